	.target	sm_80

	.elftype	@"ET_EXEC"


//--------------------- .note.nv.tkinfo           --------------------------
	.section	.note.nv.tkinfo,"",@"SHT_NOTE"
	.sectionflags	@"SHF_NOTE_NV_TKINFO"
	.tkinfo
        /*0018*/ 	.word	0x00000002
        /*0030*/ 	.string	""
        /*0030*/ 	.string	"ptxas"
        /*0030*/ 	.string	"Cuda compilation tools, release 13.0, V13.0.88"
        /*0030*/ 	.string	"Build cuda_13.0.r13.0/compiler.36424714_0"
        /*0030*/ 	.string	"-arch sm_80 -m 64 "



//--------------------- .note.nv.cuinfo           --------------------------
	.section	.note.nv.cuinfo,"",@"SHT_NOTE"
	.sectionflags	@"SHF_NOTE_NV_CUINFO"
        /*0018*/ 	.short	0x0002
        /*001a*/ 	.short	0x0050
        /*001c*/ 	.short	0x0082
	.zero		2


//--------------------- .nv.info                  --------------------------
	.section	.nv.info,"",@"SHT_CUDA_INFO"
	.align	4


	//----- nvinfo : EIATTR_REGCOUNT
	.align		4
        /*0000*/ 	.byte	0x04, 0x2f
        /*0002*/ 	.short	(.L_12 - .L_11)
	.align		4
.L_11:
        /*0004*/ 	.word	index@(_ZN7cutlass13device_kernelIN5flash19enable_sm80_to_sm89INS1_16FlashAttnFwdSm80INS1_25CollectiveMainloopFwdSm80ILi8ELi2ELb0EN4cute5tupleIJNS5_1CILi128EEENS7_ILi64EEENS7_ILi192EEEEEELi192ENS_10bfloat16_tEfNS_4arch4Sm80ELb1ELb0ELb1ELb1ELb1ELb1ELb1ELb1EEENS1_21CollectiveEpilogueFwdINS6_IJS8_SA_S9_EEENS6_IJNS7_ILi1EEESI_SI_EEESC_SE_Li256ELb1ELb1ELb1ELb0EEENS1_36VarlenDynamicPersistentTileSchedulerILi128ELi64ELi256ELi256ELb1ELb1ELb0ELb1ELb1ELb1EEEEEEEEEvNT_6ParamsE)
        /*0008*/ 	.word	0x000000ff


	//----- nvinfo : EIATTR_FRAME_SIZE
	.align		4
.L_12:
        /*000c*/ 	.byte	0x04, 0x11
        /*000e*/ 	.short	(.L_14 - .L_13)
	.align		4
.L_13:
        /*0010*/ 	.word	index@($__internal_51_$__cuda_sm70_votesync_ballot)
        /*0014*/ 	.word	0x00000000


	//----- nvinfo : EIATTR_FRAME_SIZE
	.align		4
.L_14:
        /*0018*/ 	.byte	0x04, 0x11
        /*001a*/ 	.short	(.L_16 - .L_15)
	.align		4
.L_15:
        /*001c*/ 	.word	index@($__internal_50_$__cuda_sm70_shflsync_up_p)
        /*0020*/ 	.word	0x00000000


	//----- nvinfo : EIATTR_FRAME_SIZE
	.align		4
.L_16:
        /*0024*/ 	.byte	0x04, 0x11
        /*0026*/ 	.short	(.L_18 - .L_17)
	.align		4
.L_17:
        /*0028*/ 	.word	index@($__internal_49_$__cuda_sm70_shflsync_idx_p)
        /*002c*/ 	.word	0x00000000


	//----- nvinfo : EIATTR_FRAME_SIZE
	.align		4
.L_18:
        /*0030*/ 	.byte	0x04, 0x11
        /*0032*/ 	.short	(.L_20 - .L_19)
	.align		4
.L_19:
        /*0034*/ 	.word	index@($__internal_48_$__cuda_sm70_shflsync_bfly_p)
        /*0038*/ 	.word	0x00000000


	//----- nvinfo : EIATTR_FRAME_SIZE
	.align		4
.L_20:
        /*003c*/ 	.byte	0x04, 0x11
        /*003e*/ 	.short	(.L_22 - .L_21)
	.align		4
.L_21:
        /*0040*/ 	.word	index@(_ZN7cutlass13device_kernelIN5flash19enable_sm80_to_sm89INS1_16FlashAttnFwdSm80INS1_25CollectiveMainloopFwdSm80ILi8ELi2ELb0EN4cute5tupleIJNS5_1CILi128EEENS7_ILi64EEENS7_ILi192EEEEEELi192ENS_10bfloat16_tEfNS_4arch4Sm80ELb1ELb0ELb1ELb1ELb1ELb1ELb1ELb1EEENS1_21CollectiveEpilogueFwdINS6_IJS8_SA_S9_EEENS6_IJNS7_ILi1EEESI_SI_EEESC_SE_Li256ELb1ELb1ELb1ELb0EEENS1_36VarlenDynamicPersistentTileSchedulerILi128ELi64ELi256ELi256ELb1ELb1ELb0ELb1ELb1ELb1EEEEEEEEEvNT_6ParamsE)
        /*0044*/ 	.word	0x00000070


	//----- nvinfo : EIATTR_REGCOUNT
	.align		4
.L_22:
        /*0048*/ 	.byte	0x04, 0x2f
        /*004a*/ 	.short	(.L_24 - .L_23)
	.align		4
.L_23:
        /*004c*/ 	.word	index@(_ZN7cutlass13device_kernelIN5flash19enable_sm80_to_sm89INS1_16FlashAttnFwdSm80INS1_25CollectiveMainloopFwdSm80ILi8ELi2ELb0EN4cute5tupleIJNS5_1CILi128EEENS7_ILi64EEENS7_ILi192EEEEEELi192ENS_10bfloat16_tEfNS_4arch4Sm80ELb1ELb0ELb1ELb1ELb1ELb0ELb1ELb1EEENS1_21CollectiveEpilogueFwdINS6_IJS8_SA_S9_EEENS6_IJNS7_ILi1EEESI_SI_EEESC_SE_Li256ELb1ELb1ELb1ELb0EEENS1_36VarlenDynamicPersistentTileSchedulerILi128ELi64ELi256ELi256ELb1ELb1ELb0ELb1ELb1ELb1EEEEEEEEEvNT_6ParamsE)
        /*0050*/ 	.word	0x000000ff


	//----- nvinfo : EIATTR_FRAME_SIZE
	.align		4
.L_24:
        /*0054*/ 	.byte	0x04, 0x11
        /*0056*/ 	.short	(.L_26 - .L_25)
	.align		4
.L_25:
        /*0058*/ 	.word	index@($__internal_47_$__cuda_sm70_votesync_ballot)
        /*005c*/ 	.word	0x00000000


	//----- nvinfo : EIATTR_FRAME_SIZE
	.align		4
.L_26:
        /*0060*/ 	.byte	0x04, 0x11
        /*0062*/ 	.short	(.L_28 - .L_27)
	.align		4
.L_27:
        /*0064*/ 	.word	index@($__internal_46_$__cuda_sm70_shflsync_up_p)
        /*0068*/ 	.word	0x00000000


	//----- nvinfo : EIATTR_FRAME_SIZE
	.align		4
.L_28:
        /*006c*/ 	.byte	0x04, 0x11
        /*006e*/ 	.short	(.L_30 - .L_29)
	.align		4
.L_29:
        /*0070*/ 	.word	index@($__internal_45_$__cuda_sm70_shflsync_idx_p)
        /*0074*/ 	.word	0x00000000


	//----- nvinfo : EIATTR_FRAME_SIZE
	.align		4
.L_30:
        /*0078*/ 	.byte	0x04, 0x11
        /*007a*/ 	.short	(.L_32 - .L_31)
	.align		4
.L_31:
        /*007c*/ 	.word	index@($__internal_44_$__cuda_sm70_shflsync_bfly_p)
        /*0080*/ 	.word	0x00000000


	//----- nvinfo : EIATTR_FRAME_SIZE
	.align		4
.L_32:
        /*0084*/ 	.byte	0x04, 0x11
        /*0086*/ 	.short	(.L_34 - .L_33)
	.align		4
.L_33:
        /*0088*/ 	.word	index@(_ZN7cutlass13device_kernelIN5flash19enable_sm80_to_sm89INS1_16FlashAttnFwdSm80INS1_25CollectiveMainloopFwdSm80ILi8ELi2ELb0EN4cute5tupleIJNS5_1CILi128EEENS7_ILi64EEENS7_ILi192EEEEEELi192ENS_10bfloat16_tEfNS_4arch4Sm80ELb1ELb0ELb1ELb1ELb1ELb0ELb1ELb1EEENS1_21CollectiveEpilogueFwdINS6_IJS8_SA_S9_EEENS6_IJNS7_ILi1EEESI_SI_EEESC_SE_Li256ELb1ELb1ELb1ELb0EEENS1_36VarlenDynamicPersistentTileSchedulerILi128ELi64ELi256ELi256ELb1ELb1ELb0ELb1ELb1ELb1EEEEEEEEEvNT_6ParamsE)
        /*008c*/ 	.word	0x00000020


	//----- nvinfo : EIATTR_REGCOUNT
	.align		4
.L_34:
        /*0090*/ 	.byte	0x04, 0x2f
        /*0092*/ 	.short	(.L_36 - .L_35)
	.align		4
.L_35:
        /*0094*/ 	.word	index@(_ZN7cutlass13device_kernelIN5flash19enable_sm80_to_sm89INS1_16FlashAttnFwdSm80INS1_25CollectiveMainloopFwdSm80ILi8ELi2ELb0EN4cute5tupleIJNS5_1CILi128EEENS7_ILi64EEENS7_ILi192EEEEEELi192ENS_10bfloat16_tEfNS_4arch4Sm80ELb1ELb0ELb1ELb0ELb1ELb0ELb1ELb1EEENS1_21CollectiveEpilogueFwdINS6_IJS8_SA_S9_EEENS6_IJNS7_ILi1EEESI_SI_EEESC_SE_Li256ELb0ELb1ELb1ELb0EEENS1_30DynamicPersistentTileSchedulerILi256ELi256ELb1ELb1ELb0EEEEEEEEEvNT_6ParamsE)
        /*0098*/ 	.word	0x000000ff


	//----- nvinfo : EIATTR_FRAME_SIZE
	.align		4
.L_36:
        /*009c*/ 	.byte	0x04, 0x11
        /*009e*/ 	.short	(.L_38 - .L_37)
	.align		4
.L_37:
        /*00a0*/ 	.word	index@($__internal_43_$__cuda_sm70_shflsync_idx_p)
        /*00a4*/ 	.word	0x00000000


	//----- nvinfo : EIATTR_FRAME_SIZE
	.align		4
.L_38:
        /*00a8*/ 	.byte	0x04, 0x11
        /*00aa*/ 	.short	(.L_40 - .L_39)
	.align		4
.L_39:
        /*00ac*/ 	.word	index@($__internal_42_$__cuda_sm70_shflsync_bfly_p)
        /*00b0*/ 	.word	0x00000000


	//----- nvinfo : EIATTR_FRAME_SIZE
	.align		4
.L_40:
        /*00b4*/ 	.byte	0x04, 0x11
        /*00b6*/ 	.short	(.L_42 - .L_41)
	.align		4
.L_41:
        /*00b8*/ 	.word	index@(_ZN7cutlass13device_kernelIN5flash19enable_sm80_to_sm89INS1_16FlashAttnFwdSm80INS1_25CollectiveMainloopFwdSm80ILi8ELi2ELb0EN4cute5tupleIJNS5_1CILi128EEENS7_ILi64EEENS7_ILi192EEEEEELi192ENS_10bfloat16_tEfNS_4arch4Sm80ELb1ELb0ELb1ELb0ELb1ELb0ELb1ELb1EEENS1_21CollectiveEpilogueFwdINS6_IJS8_SA_S9_EEENS6_IJNS7_ILi1EEESI_SI_EEESC_SE_Li256ELb0ELb1ELb1ELb0EEENS1_30DynamicPersistentTileSchedulerILi256ELi256ELb1ELb1ELb0EEEEEEEEEvNT_6ParamsE)
        /*00bc*/ 	.word	0x00000010


	//----- nvinfo : EIATTR_REGCOUNT
	.align		4
.L_42:
        /*00c0*/ 	.byte	0x04, 0x2f
        /*00c2*/ 	.short	(.L_44 - .L_43)
	.align		4
.L_43:
        /*00c4*/ 	.word	index@(_ZN7cutlass13device_kernelIN5flash19enable_sm80_to_sm89INS1_16FlashAttnFwdSm80INS1_25CollectiveMainloopFwdSm80ILi8ELi2ELb0EN4cute5tupleIJNS5_1CILi128EEENS7_ILi64EEENS7_ILi192EEEEEELi192ENS_10bfloat16_tEfNS_4arch4Sm80ELb0ELb1ELb1ELb1ELb1ELb1ELb1ELb1EEENS1_21CollectiveEpilogueFwdINS6_IJS8_SA_S9_EEENS6_IJNS7_ILi1EEESI_SI_EEESC_SE_Li256ELb1ELb1ELb1ELb0EEENS1_36VarlenDynamicPersistentTileSchedulerILi128ELi64ELi256ELi256ELb1ELb1ELb0ELb1ELb0ELb1EEEEEEEEEvNT_6ParamsE)
        /*00c8*/ 	.word	0x000000ff


	//----- nvinfo : EIATTR_FRAME_SIZE
	.align		4
.L_44:
        /*00cc*/ 	.byte	0x04, 0x11
        /*00ce*/ 	.short	(.L_46 - .L_45)
	.align		4
.L_45:
        /*00d0*/ 	.word	index@($__internal_41_$__cuda_sm70_votesync_ballot)
        /*00d4*/ 	.word	0x00000000


	//----- nvinfo : EIATTR_FRAME_SIZE
	.align		4
.L_46:
        /*00d8*/ 	.byte	0x04, 0x11
        /*00da*/ 	.short	(.L_48 - .L_47)
	.align		4
.L_47:
        /*00dc*/ 	.word	index@($__internal_40_$__cuda_sm70_shflsync_up_p)
        /*00e0*/ 	.word	0x00000000


	//----- nvinfo : EIATTR_FRAME_SIZE
	.align		4
.L_48:
        /*00e4*/ 	.byte	0x04, 0x11
        /*00e6*/ 	.short	(.L_50 - .L_49)
	.align		4
.L_49:
        /*00e8*/ 	.word	index@($__internal_39_$__cuda_sm70_shflsync_idx_p)
        /*00ec*/ 	.word	0x00000000


	//----- nvinfo : EIATTR_FRAME_SIZE
	.align		4
.L_50:
        /*00f0*/ 	.byte	0x04, 0x11
        /*00f2*/ 	.short	(.L_52 - .L_51)
	.align		4
.L_51:
        /*00f4*/ 	.word	index@($__internal_38_$__cuda_sm70_shflsync_bfly_p)
        /*00f8*/ 	.word	0x00000000


	//----- nvinfo : EIATTR_FRAME_SIZE
	.align		4
.L_52:
        /*00fc*/ 	.byte	0x04, 0x11
        /*00fe*/ 	.short	(.L_54 - .L_53)
	.align		4
.L_53:
        /*0100*/ 	.word	index@($_ZN7cutlass13device_kernelIN5flash19enable_sm80_to_sm89INS1_16FlashAttnFwdSm80INS1_25CollectiveMainloopFwdSm80ILi8ELi2ELb0EN4cute5tupleIJNS5_1CILi128EEENS7_ILi64EEENS7_ILi192EEEEEELi192ENS_10bfloat16_tEfNS_4arch4Sm80ELb0ELb1ELb1ELb1ELb1ELb1ELb1ELb1EEENS1_21CollectiveEpilogueFwdINS6_IJS8_SA_S9_EEENS6_IJNS7_ILi1EEESI_SI_EEESC_SE_Li256ELb1ELb1ELb1ELb0EEENS1_36VarlenDynamicPersistentTileSchedulerILi128ELi64ELi256ELi256ELb1ELb1ELb0ELb1ELb0ELb1EEEEEEEEEvNT_6ParamsE$_ZZN5flash25CollectiveMainloopFwdSm80ILi8ELi2ELb0EN4cute5tupleIJNS1_1CILi128EEENS3_ILi64EEENS3_ILi192EEEEEELi192EN7cutlass10bfloat16_tEfNS8_4arch4Sm80ELb0ELb1ELb1ELb1ELb1ELb1ELb1ELb1EE3mmaINS_16FlashAttnFwdSm80ISC_NS_21CollectiveEpilogueFwdINS2_IJS4_S6_S5_EEENS2_IJNS3_ILi1EEESH_SH_EEES9_SB_Li256ELb1ELb1ELb1ELb0EEENS_36VarlenDynamicPersistentTileSchedulerILi128ELi64ELi256ELi256ELb1ELb1ELb0ELb1ELb0ELb1EEEE13SharedStorageENS1_6TensorINS1_11ArrayEngineIfLm96EEENS1_6LayoutINS2_IJNS2_IJNS3_ILi2EEESS_EEESH_NS3_ILi24EEEEEENS2_IJNS2_IJSH_SS_EEENS3_ILi0EEENS3_ILi4EEEEEEEEEENS_7SoftmaxILi2ELi0EEEEEbRKNSC_6ParamsERT0_RT1_iRKNS_16SeqlenInfoQKNewKILb1ELb1EEENS2_IJiiiiEEERT_ENKUlvE_clEv)
        /*0104*/ 	.word	0x00000000


	//----- nvinfo : EIATTR_FRAME_SIZE
	.align		4
.L_54:
        /*0108*/ 	.byte	0x04, 0x11
        /*010a*/ 	.short	(.L_56 - .L_55)
	.align		4
.L_55:
        /*010c*/ 	.word	index@(_ZN7cutlass13device_kernelIN5flash19enable_sm80_to_sm89INS1_16FlashAttnFwdSm80INS1_25CollectiveMainloopFwdSm80ILi8ELi2ELb0EN4cute5tupleIJNS5_1CILi128EEENS7_ILi64EEENS7_ILi192EEEEEELi192ENS_10bfloat16_tEfNS_4arch4Sm80ELb0ELb1ELb1ELb1ELb1ELb1ELb1ELb1EEENS1_21CollectiveEpilogueFwdINS6_IJS8_SA_S9_EEENS6_IJNS7_ILi1EEESI_SI_EEESC_SE_Li256ELb1ELb1ELb1ELb0EEENS1_36VarlenDynamicPersistentTileSchedulerILi128ELi64ELi256ELi256ELb1ELb1ELb0ELb1ELb0ELb1EEEEEEEEEvNT_6ParamsE)
        /*0110*/ 	.word	0x00000140


	//----- nvinfo : EIATTR_REGCOUNT
	.align		4
.L_56:
        /*0114*/ 	.byte	0x04, 0x2f
        /*0116*/ 	.short	(.L_58 - .L_57)
	.align		4
.L_57:
        /*0118*/ 	.word	index@(_ZN7cutlass13device_kernelIN5flash19enable_sm80_to_sm89INS1_16FlashAttnFwdSm80INS1_25CollectiveMainloopFwdSm80ILi8ELi2ELb0EN4cute5tupleIJNS5_1CILi128EEENS7_ILi64EEENS7_ILi192EEEEEELi192ENS_10bfloat16_tEfNS_4arch4Sm80ELb0ELb1ELb1ELb1ELb1ELb0ELb1ELb1EEENS1_21CollectiveEpilogueFwdINS6_IJS8_SA_S9_EEENS6_IJNS7_ILi1EEESI_SI_EEESC_SE_Li256ELb1ELb1ELb1ELb0EEENS1_36VarlenDynamicPersistentTileSchedulerILi128ELi64ELi256ELi256ELb1ELb1ELb0ELb1ELb0ELb1EEEEEEEEEvNT_6ParamsE)
        /*011c*/ 	.word	0x000000ff


	//----- nvinfo : EIATTR_FRAME_SIZE
	.align		4
.L_58:
        /*0120*/ 	.byte	0x04, 0x11
        /*0122*/ 	.short	(.L_60 - .L_59)
	.align		4
.L_59:
        /*0124*/ 	.word	index@($__internal_37_$__cuda_sm70_votesync_ballot)
        /*0128*/ 	.word	0x00000000


	//----- nvinfo : EIATTR_FRAME_SIZE
	.align		4
.L_60:
        /*012c*/ 	.byte	0x04, 0x11
        /*012e*/ 	.short	(.L_62 - .L_61)
	.align		4
.L_61:
        /*0130*/ 	.word	index@($__internal_36_$__cuda_sm70_shflsync_up_p)
        /*0134*/ 	.word	0x00000000


	//----- nvinfo : EIATTR_FRAME_SIZE
	.align		4
.L_62:
        /*0138*/ 	.byte	0x04, 0x11
        /*013a*/ 	.short	(.L_64 - .L_63)
	.align		4
.L_63:
        /*013c*/ 	.word	index@($__internal_35_$__cuda_sm70_shflsync_idx_p)
        /*0140*/ 	.word	0x00000000


	//----- nvinfo : EIATTR_FRAME_SIZE
	.align		4
.L_64:
        /*0144*/ 	.byte	0x04, 0x11
        /*0146*/ 	.short	(.L_66 - .L_65)
	.align		4
.L_65:
        /*0148*/ 	.word	index@($__internal_34_$__cuda_sm70_shflsync_bfly_p)
        /*014c*/ 	.word	0x00000000


	//----- nvinfo : EIATTR_FRAME_SIZE
	.align		4
.L_66:
        /*0150*/ 	.byte	0x04, 0x11
        /*0152*/ 	.short	(.L_68 - .L_67)
	.align		4
.L_67:
        /*0154*/ 	.word	index@(_ZN7cutlass13device_kernelIN5flash19enable_sm80_to_sm89INS1_16FlashAttnFwdSm80INS1_25CollectiveMainloopFwdSm80ILi8ELi2ELb0EN4cute5tupleIJNS5_1CILi128EEENS7_ILi64EEENS7_ILi192EEEEEELi192ENS_10bfloat16_tEfNS_4arch4Sm80ELb0ELb1ELb1ELb1ELb1ELb0ELb1ELb1EEENS1_21CollectiveEpilogueFwdINS6_IJS8_SA_S9_EEENS6_IJNS7_ILi1EEESI_SI_EEESC_SE_Li256ELb1ELb1ELb1ELb0EEENS1_36VarlenDynamicPersistentTileSchedulerILi128ELi64ELi256ELi256ELb1ELb1ELb0ELb1ELb0ELb1EEEEEEEEEvNT_6ParamsE)
        /*0158*/ 	.word	0x00000010


	//----- nvinfo : EIATTR_REGCOUNT
	.align		4
.L_68:
        /*015c*/ 	.byte	0x04, 0x2f
        /*015e*/ 	.short	(.L_70 - .L_69)
	.align		4
.L_69:
        /*0160*/ 	.word	index@(_ZN7cutlass13device_kernelIN5flash19enable_sm80_to_sm89INS1_16FlashAttnFwdSm80INS1_25CollectiveMainloopFwdSm80ILi8ELi2ELb0EN4cute5tupleIJNS5_1CILi128EEENS7_ILi64EEENS7_ILi192EEEEEELi192ENS_10bfloat16_tEfNS_4arch4Sm80ELb0ELb1ELb1ELb0ELb1ELb0ELb1ELb1EEENS1_21CollectiveEpilogueFwdINS6_IJS8_SA_S9_EEENS6_IJNS7_ILi1EEESI_SI_EEESC_SE_Li256ELb0ELb1ELb1ELb0EEENS1_19SingleTileSchedulerILb0ELb1ELb1ELi128EEEEEEEEEvNT_6ParamsE)
        /*0164*/ 	.word	0x000000fa


	//----- nvinfo : EIATTR_FRAME_SIZE
	.align		4
.L_70:
        /*0168*/ 	.byte	0x04, 0x11
        /*016a*/ 	.short	(.L_72 - .L_71)
	.align		4
.L_71:
        /*016c*/ 	.word	index@(_ZN7cutlass13device_kernelIN5flash19enable_sm80_to_sm89INS1_16FlashAttnFwdSm80INS1_25CollectiveMainloopFwdSm80ILi8ELi2ELb0EN4cute5tupleIJNS5_1CILi128EEENS7_ILi64EEENS7_ILi192EEEEEELi192ENS_10bfloat16_tEfNS_4arch4Sm80ELb0ELb1ELb1ELb0ELb1ELb0ELb1ELb1EEENS1_21CollectiveEpilogueFwdINS6_IJS8_SA_S9_EEENS6_IJNS7_ILi1EEESI_SI_EEESC_SE_Li256ELb0ELb1ELb1ELb0EEENS1_19SingleTileSchedulerILb0ELb1ELb1ELi128EEEEEEEEEvNT_6ParamsE)
        /*0170*/ 	.word	0x00000000


	//----- nvinfo : EIATTR_REGCOUNT
	.align		4
.L_72:
        /*0174*/ 	.byte	0x04, 0x2f
        /*0176*/ 	.short	(.L_74 - .L_73)
	.align		4
.L_73:
        /*0178*/ 	.word	index@(_ZN7cutlass13device_kernelIN5flash19enable_sm80_to_sm89INS1_16FlashAttnFwdSm80INS1_25CollectiveMainloopFwdSm80ILi8ELi2ELb0EN4cute5tupleIJNS5_1CILi128EEENS7_ILi64EEENS7_ILi192EEEEEELi192ENS_10bfloat16_tEfNS_4arch4Sm80ELb0ELb0ELb1ELb1ELb1ELb1ELb1ELb1EEENS1_21CollectiveEpilogueFwdINS6_IJS8_SA_S9_EEENS6_IJNS7_ILi1EEESI_SI_EEESC_SE_Li256ELb1ELb1ELb1ELb0EEENS1_36VarlenDynamicPersistentTileSchedulerILi128ELi64ELi256ELi256ELb1ELb1ELb0ELb0ELb1ELb1EEEEEEEEEvNT_6ParamsE)
        /*017c*/ 	.word	0x000000ff


	//----- nvinfo : EIATTR_FRAME_SIZE
	.align		4
.L_74:
        /*0180*/ 	.byte	0x04, 0x11
        /*0182*/ 	.short	(.L_76 - .L_75)
	.align		4
.L_75:
        /*0184*/ 	.word	index@($__internal_33_$__cuda_sm70_votesync_ballot)
        /*0188*/ 	.word	0x00000000


	//----- nvinfo : EIATTR_FRAME_SIZE
	.align		4
.L_76:
        /*018c*/ 	.byte	0x04, 0x11
        /*018e*/ 	.short	(.L_78 - .L_77)
	.align		4
.L_77:
        /*0190*/ 	.word	index@($__internal_32_$__cuda_sm70_shflsync_up_p)
        /*0194*/ 	.word	0x00000000


	//----- nvinfo : EIATTR_FRAME_SIZE
	.align		4
.L_78:
        /*0198*/ 	.byte	0x04, 0x11
        /*019a*/ 	.short	(.L_80 - .L_79)
	.align		4
.L_79:
        /*019c*/ 	.word	index@($__internal_31_$__cuda_sm70_shflsync_idx_p)
        /*01a0*/ 	.word	0x00000000


	//----- nvinfo : EIATTR_FRAME_SIZE
	.align		4
.L_80:
        /*01a4*/ 	.byte	0x04, 0x11
        /*01a6*/ 	.short	(.L_82 - .L_81)
	.align		4
.L_81:
        /*01a8*/ 	.word	index@($__internal_30_$__cuda_sm70_shflsync_bfly_p)
        /*01ac*/ 	.word	0x00000000


	//----- nvinfo : EIATTR_FRAME_SIZE
	.align		4
.L_82:
        /*01b0*/ 	.byte	0x04, 0x11
        /*01b2*/ 	.short	(.L_84 - .L_83)
	.align		4
.L_83:
        /*01b4*/ 	.word	index@(_ZN7cutlass13device_kernelIN5flash19enable_sm80_to_sm89INS1_16FlashAttnFwdSm80INS1_25CollectiveMainloopFwdSm80ILi8ELi2ELb0EN4cute5tupleIJNS5_1CILi128EEENS7_ILi64EEENS7_ILi192EEEEEELi192ENS_10bfloat16_tEfNS_4arch4Sm80ELb0ELb0ELb1ELb1ELb1ELb1ELb1ELb1EEENS1_21CollectiveEpilogueFwdINS6_IJS8_SA_S9_EEENS6_IJNS7_ILi1EEESI_SI_EEESC_SE_Li256ELb1ELb1ELb1ELb0EEENS1_36VarlenDynamicPersistentTileSchedulerILi128ELi64ELi256ELi256ELb1ELb1ELb0ELb0ELb1ELb1EEEEEEEEEvNT_6ParamsE)
        /*01b8*/ 	.word	0x00000050


	//----- nvinfo : EIATTR_REGCOUNT
	.align		4
.L_84:
        /*01bc*/ 	.byte	0x04, 0x2f
        /*01be*/ 	.short	(.L_86 - .L_85)
	.align		4
.L_85:
        /*01c0*/ 	.word	index@(_ZN7cutlass13device_kernelIN5flash19enable_sm80_to_sm89INS1_16FlashAttnFwdSm80INS1_25CollectiveMainloopFwdSm80ILi8ELi2ELb0EN4cute5tupleIJNS5_1CILi128EEENS7_ILi64EEENS7_ILi192EEEEEELi192ENS_10bfloat16_tEfNS_4arch4Sm80ELb0ELb0ELb1ELb1ELb1ELb0ELb1ELb1EEENS1_21CollectiveEpilogueFwdINS6_IJS8_SA_S9_EEENS6_IJNS7_ILi1EEESI_SI_EEESC_SE_Li256ELb1ELb1ELb1ELb0EEENS1_36VarlenDynamicPersistentTileSchedulerILi128ELi64ELi256ELi256ELb1ELb1ELb0ELb0ELb1ELb1EEEEEEEEEvNT_6ParamsE)
        /*01c4*/ 	.word	0x000000ff


	//----- nvinfo : EIATTR_FRAME_SIZE
	.align		4
.L_86:
        /*01c8*/ 	.byte	0x04, 0x11
        /*01ca*/ 	.short	(.L_88 - .L_87)
	.align		4
.L_87:
        /*01cc*/ 	.word	index@($__internal_29_$__cuda_sm70_votesync_ballot)
        /*01d0*/ 	.word	0x00000000


	//----- nvinfo : EIATTR_FRAME_SIZE
	.align		4
.L_88:
        /*01d4*/ 	.byte	0x04, 0x11
        /*01d6*/ 	.short	(.L_90 - .L_89)
	.align		4
.L_89:
        /*01d8*/ 	.word	index@($__internal_28_$__cuda_sm70_shflsync_up_p)
        /*01dc*/ 	.word	0x00000000


	//----- nvinfo : EIATTR_FRAME_SIZE
	.align		4
.L_90:
        /*01e0*/ 	.byte	0x04, 0x11
        /*01e2*/ 	.short	(.L_92 - .L_91)
	.align		4
.L_91:
        /*01e4*/ 	.word	index@($__internal_27_$__cuda_sm70_shflsync_idx_p)
        /*01e8*/ 	.word	0x00000000


	//----- nvinfo : EIATTR_FRAME_SIZE
	.align		4
.L_92:
        /*01ec*/ 	.byte	0x04, 0x11
        /*01ee*/ 	.short	(.L_94 - .L_93)
	.align		4
.L_93:
        /*01f0*/ 	.word	index@($__internal_26_$__cuda_sm70_shflsync_bfly_p)
        /*01f4*/ 	.word	0x00000000


	//----- nvinfo : EIATTR_FRAME_SIZE
	.align		4
.L_94:
        /*01f8*/ 	.byte	0x04, 0x11
        /*01fa*/ 	.short	(.L_96 - .L_95)
	.align		4
.L_95:
        /*01fc*/ 	.word	index@(_ZN7cutlass13device_kernelIN5flash19enable_sm80_to_sm89INS1_16FlashAttnFwdSm80INS1_25CollectiveMainloopFwdSm80ILi8ELi2ELb0EN4cute5tupleIJNS5_1CILi128EEENS7_ILi64EEENS7_ILi192EEEEEELi192ENS_10bfloat16_tEfNS_4arch4Sm80ELb0ELb0ELb1ELb1ELb1ELb0ELb1ELb1EEENS1_21CollectiveEpilogueFwdINS6_IJS8_SA_S9_EEENS6_IJNS7_ILi1EEESI_SI_EEESC_SE_Li256ELb1ELb1ELb1ELb0EEENS1_36VarlenDynamicPersistentTileSchedulerILi128ELi64ELi256ELi256ELb1ELb1ELb0ELb0ELb1ELb1EEEEEEEEEvNT_6ParamsE)
        /*0200*/ 	.word	0x00000010


	//----- nvinfo : EIATTR_REGCOUNT
	.align		4
.L_96:
        /*0204*/ 	.byte	0x04, 0x2f
        /*0206*/ 	.short	(.L_98 - .L_97)
	.align		4
.L_97:
        /*0208*/ 	.word	index@(_ZN7cutlass13device_kernelIN5flash19enable_sm80_to_sm89INS1_16FlashAttnFwdSm80INS1_25CollectiveMainloopFwdSm80ILi8ELi2ELb0EN4cute5tupleIJNS5_1CILi128EEENS7_ILi64EEENS7_ILi192EEEEEELi192ENS_10bfloat16_tEfNS_4arch4Sm80ELb0ELb0ELb1ELb0ELb1ELb0ELb1ELb1EEENS1_21CollectiveEpilogueFwdINS6_IJS8_SA_S9_EEENS6_IJNS7_ILi1EEESI_SI_EEESC_SE_Li256ELb0ELb1ELb1ELb0EEENS1_19SingleTileSchedulerILb0ELb1ELb1ELi128EEEEEEEEEvNT_6ParamsE)
        /*020c*/ 	.word	0x000000f2


	//----- nvinfo : EIATTR_FRAME_SIZE
	.align		4
.L_98:
        /*0210*/ 	.byte	0x04, 0x11
        /*0212*/ 	.short	(.L_100 - .L_99)
	.align		4
.L_99:
        /*0214*/ 	.word	index@(_ZN7cutlass13device_kernelIN5flash19enable_sm80_to_sm89INS1_16FlashAttnFwdSm80INS1_25CollectiveMainloopFwdSm80ILi8ELi2ELb0EN4cute5tupleIJNS5_1CILi128EEENS7_ILi64EEENS7_ILi192EEEEEELi192ENS_10bfloat16_tEfNS_4arch4Sm80ELb0ELb0ELb1ELb0ELb1ELb0ELb1ELb1EEENS1_21CollectiveEpilogueFwdINS6_IJS8_SA_S9_EEENS6_IJNS7_ILi1EEESI_SI_EEESC_SE_Li256ELb0ELb1ELb1ELb0EEENS1_19SingleTileSchedulerILb0ELb1ELb1ELi128EEEEEEEEEvNT_6ParamsE)
        /*0218*/ 	.word	0x00000000


	//----- nvinfo : EIATTR_REGCOUNT
	.align		4
.L_100:
        /*021c*/ 	.byte	0x04, 0x2f
        /*021e*/ 	.short	(.L_102 - .L_101)
	.align		4
.L_101:
        /*0220*/ 	.word	index@(_ZN7cutlass13device_kernelIN5flash19enable_sm80_to_sm89INS1_16FlashAttnFwdSm80INS1_25CollectiveMainloopFwdSm80ILi8ELi1ELb0EN4cute5tupleIJNS5_1CILi128EEENS7_ILi64EEENS7_ILi192EEEEEELi192ENS_10bfloat16_tEfNS_4arch4Sm80ELb1ELb0ELb1ELb1ELb1ELb1ELb1ELb1EEENS1_21CollectiveEpilogueFwdINS6_IJS8_SA_S9_EEENS6_IJNS7_ILi1EEESI_SI_EEESC_SE_Li256ELb1ELb1ELb1ELb0EEENS1_36VarlenDynamicPersistentTileSchedulerILi128ELi64ELi256ELi256ELb1ELb1ELb0ELb1ELb1ELb1EEEEEEEEEvNT_6ParamsE)
        /*0224*/ 	.word	0x000000ff


	//----- nvinfo : EIATTR_FRAME_SIZE
	.align		4
.L_102:
        /*0228*/ 	.byte	0x04, 0x11
        /*022a*/ 	.short	(.L_104 - .L_103)
	.align		4
.L_103:
        /*022c*/ 	.word	index@($__internal_25_$__cuda_sm70_votesync_ballot)
        /*0230*/ 	.word	0x00000000


	//----- nvinfo : EIATTR_FRAME_SIZE
	.align		4
.L_104:
        /*0234*/ 	.byte	0x04, 0x11
        /*0236*/ 	.short	(.L_106 - .L_105)
	.align		4
.L_105:
        /*0238*/ 	.word	index@($__internal_24_$__cuda_sm70_shflsync_up_p)
        /*023c*/ 	.word	0x00000000


	//----- nvinfo : EIATTR_FRAME_SIZE
	.align		4
.L_106:
        /*0240*/ 	.byte	0x04, 0x11
        /*0242*/ 	.short	(.L_108 - .L_107)
	.align		4
.L_107:
        /*0244*/ 	.word	index@($__internal_23_$__cuda_sm70_shflsync_idx_p)
        /*0248*/ 	.word	0x00000000


	//----- nvinfo : EIATTR_FRAME_SIZE
	.align		4
.L_108:
        /*024c*/ 	.byte	0x04, 0x11
        /*024e*/ 	.short	(.L_110 - .L_109)
	.align		4
.L_109:
        /*0250*/ 	.word	index@($__internal_22_$__cuda_sm70_shflsync_bfly_p)
        /*0254*/ 	.word	0x00000000


	//----- nvinfo : EIATTR_FRAME_SIZE
	.align		4
.L_110:
        /*0258*/ 	.byte	0x04, 0x11
        /*025a*/ 	.short	(.L_112 - .L_111)
	.align		4
.L_111:
        /*025c*/ 	.word	index@(_ZN7cutlass13device_kernelIN5flash19enable_sm80_to_sm89INS1_16FlashAttnFwdSm80INS1_25CollectiveMainloopFwdSm80ILi8ELi1ELb0EN4cute5tupleIJNS5_1CILi128EEENS7_ILi64EEENS7_ILi192EEEEEELi192ENS_10bfloat16_tEfNS_4arch4Sm80ELb1ELb0ELb1ELb1ELb1ELb1ELb1ELb1EEENS1_21CollectiveEpilogueFwdINS6_IJS8_SA_S9_EEENS6_IJNS7_ILi1EEESI_SI_EEESC_SE_Li256ELb1ELb1ELb1ELb0EEENS1_36VarlenDynamicPersistentTileSchedulerILi128ELi64ELi256ELi256ELb1ELb1ELb0ELb1ELb1ELb1EEEEEEEEEvNT_6ParamsE)
        /*0260*/ 	.word	0x00000060


	//----- nvinfo : EIATTR_REGCOUNT
	.align		4
.L_112:
        /*0264*/ 	.byte	0x04, 0x2f
        /*0266*/ 	.short	(.L_114 - .L_113)
	.align		4
.L_113:
        /*0268*/ 	.word	index@(_ZN7cutlass13device_kernelIN5flash19enable_sm80_to_sm89INS1_16FlashAttnFwdSm80INS1_25CollectiveMainloopFwdSm80ILi8ELi1ELb0EN4cute5tupleIJNS5_1CILi128EEENS7_ILi64EEENS7_ILi192EEEEEELi192ENS_10bfloat16_tEfNS_4arch4Sm80ELb1ELb0ELb1ELb1ELb1ELb0ELb1ELb1EEENS1_21CollectiveEpilogueFwdINS6_IJS8_SA_S9_EEENS6_IJNS7_ILi1EEESI_SI_EEESC_SE_Li256ELb1ELb1ELb1ELb0EEENS1_36VarlenDynamicPersistentTileSchedulerILi128ELi64ELi256ELi256ELb1ELb1ELb0ELb1ELb1ELb1EEEEEEEEEvNT_6ParamsE)
        /*026c*/ 	.word	0x000000ff


	//----- nvinfo : EIATTR_FRAME_SIZE
	.align		4
.L_114:
        /*0270*/ 	.byte	0x04, 0x11
        /*0272*/ 	.short	(.L_116 - .L_115)
	.align		4
.L_115:
        /*0274*/ 	.word	index@($__internal_21_$__cuda_sm70_votesync_ballot)
        /*0278*/ 	.word	0x00000000


	//----- nvinfo : EIATTR_FRAME_SIZE
	.align		4
.L_116:
        /*027c*/ 	.byte	0x04, 0x11
        /*027e*/ 	.short	(.L_118 - .L_117)
	.align		4
.L_117:
        /*0280*/ 	.word	index@($__internal_20_$__cuda_sm70_shflsync_up_p)
        /*0284*/ 	.word	0x00000000


	//----- nvinfo : EIATTR_FRAME_SIZE
	.align		4
.L_118:
        /*0288*/ 	.byte	0x04, 0x11
        /*028a*/ 	.short	(.L_120 - .L_119)
	.align		4
.L_119:
        /*028c*/ 	.word	index@($__internal_19_$__cuda_sm70_shflsync_idx_p)
        /*0290*/ 	.word	0x00000000


	//----- nvinfo : EIATTR_FRAME_SIZE
	.align		4
.L_120:
        /*0294*/ 	.byte	0x04, 0x11
        /*0296*/ 	.short	(.L_122 - .L_121)
	.align		4
.L_121:
        /*0298*/ 	.word	index@($__internal_18_$__cuda_sm70_shflsync_bfly_p)
        /*029c*/ 	.word	0x00000000


	//----- nvinfo : EIATTR_FRAME_SIZE
	.align		4
.L_122:
        /*02a0*/ 	.byte	0x04, 0x11
        /*02a2*/ 	.short	(.L_124 - .L_123)
	.align		4
.L_123:
        /*02a4*/ 	.word	index@(_ZN7cutlass13device_kernelIN5flash19enable_sm80_to_sm89INS1_16FlashAttnFwdSm80INS1_25CollectiveMainloopFwdSm80ILi8ELi1ELb0EN4cute5tupleIJNS5_1CILi128EEENS7_ILi64EEENS7_ILi192EEEEEELi192ENS_10bfloat16_tEfNS_4arch4Sm80ELb1ELb0ELb1ELb1ELb1ELb0ELb1ELb1EEENS1_21CollectiveEpilogueFwdINS6_IJS8_SA_S9_EEENS6_IJNS7_ILi1EEESI_SI_EEESC_SE_Li256ELb1ELb1ELb1ELb0EEENS1_36VarlenDynamicPersistentTileSchedulerILi128ELi64ELi256ELi256ELb1ELb1ELb0ELb1ELb1ELb1EEEEEEEEEvNT_6ParamsE)
        /*02a8*/ 	.word	0x00000018


	//----- nvinfo : EIATTR_REGCOUNT
	.align		4
.L_124:
        /*02ac*/ 	.byte	0x04, 0x2f
        /*02ae*/ 	.short	(.L_126 - .L_125)
	.align		4
.L_125:
        /*02b0*/ 	.word	index@(_ZN7cutlass13device_kernelIN5flash19enable_sm80_to_sm89INS1_16FlashAttnFwdSm80INS1_25CollectiveMainloopFwdSm80ILi8ELi1ELb0EN4cute5tupleIJNS5_1CILi128EEENS7_ILi64EEENS7_ILi192EEEEEELi192ENS_10bfloat16_tEfNS_4arch4Sm80ELb1ELb0ELb1ELb0ELb1ELb0ELb1ELb1EEENS1_21CollectiveEpilogueFwdINS6_IJS8_SA_S9_EEENS6_IJNS7_ILi1EEESI_SI_EEESC_SE_Li256ELb0ELb1ELb1ELb0EEENS1_30DynamicPersistentTileSchedulerILi256ELi256ELb1ELb1ELb0EEEEEEEEEvNT_6ParamsE)
        /*02b4*/ 	.word	0x000000ff


	//----- nvinfo : EIATTR_FRAME_SIZE
	.align		4
.L_126:
        /*02b8*/ 	.byte	0x04, 0x11
        /*02ba*/ 	.short	(.L_128 - .L_127)
	.align		4
.L_127:
        /*02bc*/ 	.word	index@($__internal_17_$__cuda_sm70_shflsync_idx_p)
        /*02c0*/ 	.word	0x00000000


	//----- nvinfo : EIATTR_FRAME_SIZE
	.align		4
.L_128:
        /*02c4*/ 	.byte	0x04, 0x11
        /*02c6*/ 	.short	(.L_130 - .L_129)
	.align		4
.L_129:
        /*02c8*/ 	.word	index@($__internal_16_$__cuda_sm70_shflsync_bfly_p)
        /*02cc*/ 	.word	0x00000000


	//----- nvinfo : EIATTR_FRAME_SIZE
	.align		4
.L_130:
        /*02d0*/ 	.byte	0x04, 0x11
        /*02d2*/ 	.short	(.L_132 - .L_131)
	.align		4
.L_131:
        /*02d4*/ 	.word	index@(_ZN7cutlass13device_kernelIN5flash19enable_sm80_to_sm89INS1_16FlashAttnFwdSm80INS1_25CollectiveMainloopFwdSm80ILi8ELi1ELb0EN4cute5tupleIJNS5_1CILi128EEENS7_ILi64EEENS7_ILi192EEEEEELi192ENS_10bfloat16_tEfNS_4arch4Sm80ELb1ELb0ELb1ELb0ELb1ELb0ELb1ELb1EEENS1_21CollectiveEpilogueFwdINS6_IJS8_SA_S9_EEENS6_IJNS7_ILi1EEESI_SI_EEESC_SE_Li256ELb0ELb1ELb1ELb0EEENS1_30DynamicPersistentTileSchedulerILi256ELi256ELb1ELb1ELb0EEEEEEEEEvNT_6ParamsE)
        /*02d8*/ 	.word	0x00000010


	//----- nvinfo : EIATTR_REGCOUNT
	.align		4
.L_132:
        /*02dc*/ 	.byte	0x04, 0x2f
        /*02de*/ 	.short	(.L_134 - .L_133)
	.align		4
.L_133:
        /*02e0*/ 	.word	index@(_ZN7cutlass13device_kernelIN5flash19enable_sm80_to_sm89INS1_16FlashAttnFwdSm80INS1_25CollectiveMainloopFwdSm80ILi8ELi1ELb0EN4cute5tupleIJNS5_1CILi128EEENS7_ILi64EEENS7_ILi192EEEEEELi192ENS_10bfloat16_tEfNS_4arch4Sm80ELb0ELb1ELb1ELb1ELb1ELb1ELb1ELb1EEENS1_21CollectiveEpilogueFwdINS6_IJS8_SA_S9_EEENS6_IJNS7_ILi1EEESI_SI_EEESC_SE_Li256ELb1ELb1ELb1ELb0EEENS1_36VarlenDynamicPersistentTileSchedulerILi128ELi64ELi256ELi256ELb1ELb1ELb0ELb1ELb0ELb1EEEEEEEEEvNT_6ParamsE)
        /*02e4*/ 	.word	0x000000ff


	//----- nvinfo : EIATTR_FRAME_SIZE
	.align		4
.L_134:
        /*02e8*/ 	.byte	0x04, 0x11
        /*02ea*/ 	.short	(.L_136 - .L_135)
	.align		4
.L_135:
        /*02ec*/ 	.word	index@($__internal_15_$__cuda_sm70_votesync_ballot)
        /*02f0*/ 	.word	0x00000000


	//----- nvinfo : EIATTR_FRAME_SIZE
	.align		4
.L_136:
        /*02f4*/ 	.byte	0x04, 0x11
        /*02f6*/ 	.short	(.L_138 - .L_137)
	.align		4
.L_137:
        /*02f8*/ 	.word	index@($__internal_14_$__cuda_sm70_shflsync_up_p)
        /*02fc*/ 	.word	0x00000000


	//----- nvinfo : EIATTR_FRAME_SIZE
	.align		4
.L_138:
        /*0300*/ 	.byte	0x04, 0x11
        /*0302*/ 	.short	(.L_140 - .L_139)
	.align		4
.L_139:
        /*0304*/ 	.word	index@($__internal_13_$__cuda_sm70_shflsync_idx_p)
        /*0308*/ 	.word	0x00000000


	//----- nvinfo : EIATTR_FRAME_SIZE
	.align		4
.L_140:
        /*030c*/ 	.byte	0x04, 0x11
        /*030e*/ 	.short	(.L_142 - .L_141)
	.align		4
.L_141:
        /*0310*/ 	.word	index@($__internal_12_$__cuda_sm70_shflsync_bfly_p)
        /*0314*/ 	.word	0x00000000


	//----- nvinfo : EIATTR_FRAME_SIZE
	.align		4
.L_142:
        /*0318*/ 	.byte	0x04, 0x11
        /*031a*/ 	.short	(.L_144 - .L_143)
	.align		4
.L_143:
        /*031c*/ 	.word	index@($_ZN7cutlass13device_kernelIN5flash19enable_sm80_to_sm89INS1_16FlashAttnFwdSm80INS1_25CollectiveMainloopFwdSm80ILi8ELi1ELb0EN4cute5tupleIJNS5_1CILi128EEENS7_ILi64EEENS7_ILi192EEEEEELi192ENS_10bfloat16_tEfNS_4arch4Sm80ELb0ELb1ELb1ELb1ELb1ELb1ELb1ELb1EEENS1_21CollectiveEpilogueFwdINS6_IJS8_SA_S9_EEENS6_IJNS7_ILi1EEESI_SI_EEESC_SE_Li256ELb1ELb1ELb1ELb0EEENS1_36VarlenDynamicPersistentTileSchedulerILi128ELi64ELi256ELi256ELb1ELb1ELb0ELb1ELb0ELb1EEEEEEEEEvNT_6ParamsE$_ZZN5flash25CollectiveMainloopFwdSm80ILi8ELi1ELb0EN4cute5tupleIJNS1_1CILi128EEENS3_ILi64EEENS3_ILi192EEEEEELi192EN7cutlass10bfloat16_tEfNS8_4arch4Sm80ELb0ELb1ELb1ELb1ELb1ELb1ELb1ELb1EE3mmaINS_16FlashAttnFwdSm80ISC_NS_21CollectiveEpilogueFwdINS2_IJS4_S6_S5_EEENS2_IJNS3_ILi1EEESH_SH_EEES9_SB_Li256ELb1ELb1ELb1ELb0EEENS_36VarlenDynamicPersistentTileSchedulerILi128ELi64ELi256ELi256ELb1ELb1ELb0ELb1ELb0ELb1EEEE13SharedStorageENS1_6TensorINS1_11ArrayEngineIfLm96EEENS1_6LayoutINS2_IJNS2_IJNS3_ILi2EEESS_EEESH_NS3_ILi24EEEEEENS2_IJNS2_IJSH_SS_EEENS3_ILi0EEENS3_ILi4EEEEEEEEEENS_7SoftmaxILi2ELi0EEEEEbRKNSC_6ParamsERT0_RT1_iRKNS_16SeqlenInfoQKNewKILb1ELb1EEENS2_IJiiiiEEERT_ENKUlvE_clEv)
        /*0320*/ 	.word	0x00000000


	//----- nvinfo : EIATTR_FRAME_SIZE
	.align		4
.L_144:
        /*0324*/ 	.byte	0x04, 0x11
        /*0326*/ 	.short	(.L_146 - .L_145)
	.align		4
.L_145:
        /*0328*/ 	.word	index@(_ZN7cutlass13device_kernelIN5flash19enable_sm80_to_sm89INS1_16FlashAttnFwdSm80INS1_25CollectiveMainloopFwdSm80ILi8ELi1ELb0EN4cute5tupleIJNS5_1CILi128EEENS7_ILi64EEENS7_ILi192EEEEEELi192ENS_10bfloat16_tEfNS_4arch4Sm80ELb0ELb1ELb1ELb1ELb1ELb1ELb1ELb1EEENS1_21CollectiveEpilogueFwdINS6_IJS8_SA_S9_EEENS6_IJNS7_ILi1EEESI_SI_EEESC_SE_Li256ELb1ELb1ELb1ELb0EEENS1_36VarlenDynamicPersistentTileSchedulerILi128ELi64ELi256ELi256ELb1ELb1ELb0ELb1ELb0ELb1EEEEEEEEEvNT_6ParamsE)
        /*032c*/ 	.word	0x00000170


	//----- nvinfo : EIATTR_REGCOUNT
	.align		4
.L_146:
        /*0330*/ 	.byte	0x04, 0x2f
        /*0332*/ 	.short	(.L_148 - .L_147)
	.align		4
.L_147:
        /*0334*/ 	.word	index@(_ZN7cutlass13device_kernelIN5flash19enable_sm80_to_sm89INS1_16FlashAttnFwdSm80INS1_25CollectiveMainloopFwdSm80ILi8ELi1ELb0EN4cute5tupleIJNS5_1CILi128EEENS7_ILi64EEENS7_ILi192EEEEEELi192ENS_10bfloat16_tEfNS_4arch4Sm80ELb0ELb1ELb1ELb1ELb1ELb0ELb1ELb1EEENS1_21CollectiveEpilogueFwdINS6_IJS8_SA_S9_EEENS6_IJNS7_ILi1EEESI_SI_EEESC_SE_Li256ELb1ELb1ELb1ELb0EEENS1_36VarlenDynamicPersistentTileSchedulerILi128ELi64ELi256ELi256ELb1ELb1ELb0ELb1ELb0ELb1EEEEEEEEEvNT_6ParamsE)
        /*0338*/ 	.word	0x000000ff


	//----- nvinfo : EIATTR_FRAME_SIZE
	.align		4
.L_148:
        /*033c*/ 	.byte	0x04, 0x11
        /*033e*/ 	.short	(.L_150 - .L_149)
	.align		4
.L_149:
        /*0340*/ 	.word	index@($__internal_11_$__cuda_sm70_votesync_ballot)
        /*0344*/ 	.word	0x00000000


	//----- nvinfo : EIATTR_FRAME_SIZE
	.align		4
.L_150:
        /*0348*/ 	.byte	0x04, 0x11
        /*034a*/ 	.short	(.L_152 - .L_151)
	.align		4
.L_151:
        /*034c*/ 	.word	index@($__internal_10_$__cuda_sm70_shflsync_up_p)
        /*0350*/ 	.word	0x00000000


	//----- nvinfo : EIATTR_FRAME_SIZE
	.align		4
.L_152:
        /*0354*/ 	.byte	0x04, 0x11
        /*0356*/ 	.short	(.L_154 - .L_153)
	.align		4
.L_153:
        /*0358*/ 	.word	index@($__internal_9_$__cuda_sm70_shflsync_idx_p)
        /*035c*/ 	.word	0x00000000


	//----- nvinfo : EIATTR_FRAME_SIZE
	.align		4
.L_154:
        /*0360*/ 	.byte	0x04, 0x11
        /*0362*/ 	.short	(.L_156 - .L_155)
	.align		4
.L_155:
        /*0364*/ 	.word	index@($__internal_8_$__cuda_sm70_shflsync_bfly_p)
        /*0368*/ 	.word	0x00000000


	//----- nvinfo : EIATTR_FRAME_SIZE
	.align		4
.L_156:
        /*036c*/ 	.byte	0x04, 0x11
        /*036e*/ 	.short	(.L_158 - .L_157)
	.align		4
.L_157:
        /*0370*/ 	.word	index@(_ZN7cutlass13device_kernelIN5flash19enable_sm80_to_sm89INS1_16FlashAttnFwdSm80INS1_25CollectiveMainloopFwdSm80ILi8ELi1ELb0EN4cute5tupleIJNS5_1CILi128EEENS7_ILi64EEENS7_ILi192EEEEEELi192ENS_10bfloat16_tEfNS_4arch4Sm80ELb0ELb1ELb1ELb1ELb1ELb0ELb1ELb1EEENS1_21CollectiveEpilogueFwdINS6_IJS8_SA_S9_EEENS6_IJNS7_ILi1EEESI_SI_EEESC_SE_Li256ELb1ELb1ELb1ELb0EEENS1_36VarlenDynamicPersistentTileSchedulerILi128ELi64ELi256ELi256ELb1ELb1ELb0ELb1ELb0ELb1EEEEEEEEEvNT_6ParamsE)
        /*0374*/ 	.word	0x00000018


	//----- nvinfo : EIATTR_REGCOUNT
	.align		4
.L_158:
        /*0378*/ 	.byte	0x04, 0x2f
        /*037a*/ 	.short	(.L_160 - .L_159)
	.align		4
.L_159:
        /*037c*/ 	.word	index@(_ZN7cutlass13device_kernelIN5flash19enable_sm80_to_sm89INS1_16FlashAttnFwdSm80INS1_25CollectiveMainloopFwdSm80ILi8ELi1ELb0EN4cute5tupleIJNS5_1CILi128EEENS7_ILi64EEENS7_ILi192EEEEEELi192ENS_10bfloat16_tEfNS_4arch4Sm80ELb0ELb1ELb1ELb0ELb1ELb0ELb1ELb1EEENS1_21CollectiveEpilogueFwdINS6_IJS8_SA_S9_EEENS6_IJNS7_ILi1EEESI_SI_EEESC_SE_Li256ELb0ELb1ELb1ELb0EEENS1_19SingleTileSchedulerILb0ELb1ELb1ELi128EEEEEEEEEvNT_6ParamsE)
        /*0380*/ 	.word	0x000000ff


	//----- nvinfo : EIATTR_FRAME_SIZE
	.align		4
.L_160:
        /*0384*/ 	.byte	0x04, 0x11
        /*0386*/ 	.short	(.L_162 - .L_161)
	.align		4
.L_161:
        /*0388*/ 	.word	index@(_ZN7cutlass13device_kernelIN5flash19enable_sm80_to_sm89INS1_16FlashAttnFwdSm80INS1_25CollectiveMainloopFwdSm80ILi8ELi1ELb0EN4cute5tupleIJNS5_1CILi128EEENS7_ILi64EEENS7_ILi192EEEEEELi192ENS_10bfloat16_tEfNS_4arch4Sm80ELb0ELb1ELb1ELb0ELb1ELb0ELb1ELb1EEENS1_21CollectiveEpilogueFwdINS6_IJS8_SA_S9_EEENS6_IJNS7_ILi1EEESI_SI_EEESC_SE_Li256ELb0ELb1ELb1ELb0EEENS1_19SingleTileSchedulerILb0ELb1ELb1ELi128EEEEEEEEEvNT_6ParamsE)
        /*038c*/ 	.word	0x00000000


	//----- nvinfo : EIATTR_REGCOUNT
	.align		4
.L_162:
        /*0390*/ 	.byte	0x04, 0x2f
        /*0392*/ 	.short	(.L_164 - .L_163)
	.align		4
.L_163:
        /*0394*/ 	.word	index@(_ZN7cutlass13device_kernelIN5flash19enable_sm80_to_sm89INS1_16FlashAttnFwdSm80INS1_25CollectiveMainloopFwdSm80ILi8ELi1ELb0EN4cute5tupleIJNS5_1CILi128EEENS7_ILi64EEENS7_ILi192EEEEEELi192ENS_10bfloat16_tEfNS_4arch4Sm80ELb0ELb0ELb1ELb1ELb1ELb1ELb1ELb1EEENS1_21CollectiveEpilogueFwdINS6_IJS8_SA_S9_EEENS6_IJNS7_ILi1EEESI_SI_EEESC_SE_Li256ELb1ELb1ELb1ELb0EEENS1_36VarlenDynamicPersistentTileSchedulerILi128ELi64ELi256ELi256ELb1ELb1ELb0ELb0ELb1ELb1EEEEEEEEEvNT_6ParamsE)
        /*0398*/ 	.word	0x000000ff


	//----- nvinfo : EIATTR_FRAME_SIZE
	.align		4
.L_164:
        /*039c*/ 	.byte	0x04, 0x11
        /*039e*/ 	.short	(.L_166 - .L_165)
	.align		4
.L_165:
        /*03a0*/ 	.word	index@($__internal_7_$__cuda_sm70_votesync_ballot)
        /*03a4*/ 	.word	0x00000000


	//----- nvinfo : EIATTR_FRAME_SIZE
	.align		4
.L_166:
        /*03a8*/ 	.byte	0x04, 0x11
        /*03aa*/ 	.short	(.L_168 - .L_167)
	.align		4
.L_167:
        /*03ac*/ 	.word	index@($__internal_6_$__cuda_sm70_shflsync_up_p)
        /*03b0*/ 	.word	0x00000000


	//----- nvinfo : EIATTR_FRAME_SIZE
	.align		4
.L_168:
        /*03b4*/ 	.byte	0x04, 0x11
        /*03b6*/ 	.short	(.L_170 - .L_169)
	.align		4
.L_169:
        /*03b8*/ 	.word	index@($__internal_5_$__cuda_sm70_shflsync_idx_p)
        /*03bc*/ 	.word	0x00000000


	//----- nvinfo : EIATTR_FRAME_SIZE
	.align		4
.L_170:
        /*03c0*/ 	.byte	0x04, 0x11
        /*03c2*/ 	.short	(.L_172 - .L_171)
	.align		4
.L_171:
        /*03c4*/ 	.word	index@($__internal_4_$__cuda_sm70_shflsync_bfly_p)
        /*03c8*/ 	.word	0x00000000


	//----- nvinfo : EIATTR_FRAME_SIZE
	.align		4
.L_172:
        /*03cc*/ 	.byte	0x04, 0x11
        /*03ce*/ 	.short	(.L_174 - .L_173)
	.align		4
.L_173:
        /*03d0*/ 	.word	index@(_ZN7cutlass13device_kernelIN5flash19enable_sm80_to_sm89INS1_16FlashAttnFwdSm80INS1_25CollectiveMainloopFwdSm80ILi8ELi1ELb0EN4cute5tupleIJNS5_1CILi128EEENS7_ILi64EEENS7_ILi192EEEEEELi192ENS_10bfloat16_tEfNS_4arch4Sm80ELb0ELb0ELb1ELb1ELb1ELb1ELb1ELb1EEENS1_21CollectiveEpilogueFwdINS6_IJS8_SA_S9_EEENS6_IJNS7_ILi1EEESI_SI_EEESC_SE_Li256ELb1ELb1ELb1ELb0EEENS1_36VarlenDynamicPersistentTileSchedulerILi128ELi64ELi256ELi256ELb1ELb1ELb0ELb0ELb1ELb1EEEEEEEEEvNT_6ParamsE)
        /*03d4*/ 	.word	0x00000060


	//----- nvinfo : EIATTR_REGCOUNT
	.align		4
.L_174:
        /*03d8*/ 	.byte	0x04, 0x2f
        /*03da*/ 	.short	(.L_176 - .L_175)
	.align		4
.L_175:
        /*03dc*/ 	.word	index@(_ZN7cutlass13device_kernelIN5flash19enable_sm80_to_sm89INS1_16FlashAttnFwdSm80INS1_25CollectiveMainloopFwdSm80ILi8ELi1ELb0EN4cute5tupleIJNS5_1CILi128EEENS7_ILi64EEENS7_ILi192EEEEEELi192ENS_10bfloat16_tEfNS_4arch4Sm80ELb0ELb0ELb1ELb1ELb1ELb0ELb1ELb1EEENS1_21CollectiveEpilogueFwdINS6_IJS8_SA_S9_EEENS6_IJNS7_ILi1EEESI_SI_EEESC_SE_Li256ELb1ELb1ELb1ELb0EEENS1_36VarlenDynamicPersistentTileSchedulerILi128ELi64ELi256ELi256ELb1ELb1ELb0ELb0ELb1ELb1EEEEEEEEEvNT_6ParamsE)
        /*03e0*/ 	.word	0x000000ff


	//----- nvinfo : EIATTR_FRAME_SIZE
	.align		4
.L_176:
        /*03e4*/ 	.byte	0x04, 0x11
        /*03e6*/ 	.short	(.L_178 - .L_177)
	.align		4
.L_177:
        /*03e8*/ 	.word	index@($__internal_3_$__cuda_sm70_votesync_ballot)
        /*03ec*/ 	.word	0x00000000


	//----- nvinfo : EIATTR_FRAME_SIZE
	.align		4
.L_178:
        /*03f0*/ 	.byte	0x04, 0x11
        /*03f2*/ 	.short	(.L_180 - .L_179)
	.align		4
.L_179:
        /*03f4*/ 	.word	index@($__internal_2_$__cuda_sm70_shflsync_up_p)
        /*03f8*/ 	.word	0x00000000


	//----- nvinfo : EIATTR_FRAME_SIZE
	.align		4
.L_180:
        /*03fc*/ 	.byte	0x04, 0x11
        /*03fe*/ 	.short	(.L_182 - .L_181)
	.align		4
.L_181:
        /*0400*/ 	.word	index@($__internal_1_$__cuda_sm70_shflsync_idx_p)
        /*0404*/ 	.word	0x00000000


	//----- nvinfo : EIATTR_FRAME_SIZE
	.align		4
.L_182:
        /*0408*/ 	.byte	0x04, 0x11
        /*040a*/ 	.short	(.L_184 - .L_183)
	.align		4
.L_183:
        /*040c*/ 	.word	index@($__internal_0_$__cuda_sm70_shflsync_bfly_p)
        /*0410*/ 	.word	0x00000000


	//----- nvinfo : EIATTR_FRAME_SIZE
	.align		4
.L_184:
        /*0414*/ 	.byte	0x04, 0x11
        /*0416*/ 	.short	(.L_186 - .L_185)
	.align		4
.L_185:
        /*0418*/ 	.word	index@(_ZN7cutlass13device_kernelIN5flash19enable_sm80_to_sm89INS1_16FlashAttnFwdSm80INS1_25CollectiveMainloopFwdSm80ILi8ELi1ELb0EN4cute5tupleIJNS5_1CILi128EEENS7_ILi64EEENS7_ILi192EEEEEELi192ENS_10bfloat16_tEfNS_4arch4Sm80ELb0ELb0ELb1ELb1ELb1ELb0ELb1ELb1EEENS1_21CollectiveEpilogueFwdINS6_IJS8_SA_S9_EEENS6_IJNS7_ILi1EEESI_SI_EEESC_SE_Li256ELb1ELb1ELb1ELb0EEENS1_36VarlenDynamicPersistentTileSchedulerILi128ELi64ELi256ELi256ELb1ELb1ELb0ELb0ELb1ELb1EEEEEEEEEvNT_6ParamsE)
        /*041c*/ 	.word	0x00000010


	//----- nvinfo : EIATTR_REGCOUNT
	.align		4
.L_186:
        /*0420*/ 	.byte	0x04, 0x2f
        /*0422*/ 	.short	(.L_188 - .L_187)
	.align		4
.L_187:
        /*0424*/ 	.word	index@(_ZN7cutlass13device_kernelIN5flash19enable_sm80_to_sm89INS1_16FlashAttnFwdSm80INS1_25CollectiveMainloopFwdSm80ILi8ELi1ELb0EN4cute5tupleIJNS5_1CILi128EEENS7_ILi64EEENS7_ILi192EEEEEELi192ENS_10bfloat16_tEfNS_4arch4Sm80ELb0ELb0ELb1ELb0ELb1ELb0ELb1ELb1EEENS1_21CollectiveEpilogueFwdINS6_IJS8_SA_S9_EEENS6_IJNS7_ILi1EEESI_SI_EEESC_SE_Li256ELb0ELb1ELb1ELb0EEENS1_19SingleTileSchedulerILb0ELb1ELb1ELi128EEEEEEEEEvNT_6ParamsE)
        /*0428*/ 	.word	0x000000fc


	//----- nvinfo : EIATTR_FRAME_SIZE
	.align		4
.L_188:
        /*042c*/ 	.byte	0x04, 0x11
        /*042e*/ 	.short	(.L_190 - .L_189)
	.align		4
.L_189:
        /*0430*/ 	.word	index@(_ZN7cutlass13device_kernelIN5flash19enable_sm80_to_sm89INS1_16FlashAttnFwdSm80INS1_25CollectiveMainloopFwdSm80ILi8ELi1ELb0EN4cute5tupleIJNS5_1CILi128EEENS7_ILi64EEENS7_ILi192EEEEEELi192ENS_10bfloat16_tEfNS_4arch4Sm80ELb0ELb0ELb1ELb0ELb1ELb0ELb1ELb1EEENS1_21CollectiveEpilogueFwdINS6_IJS8_SA_S9_EEENS6_IJNS7_ILi1EEESI_SI_EEESC_SE_Li256ELb0ELb1ELb1ELb0EEENS1_19SingleTileSchedulerILb0ELb1ELb1ELi128EEEEEEEEEvNT_6ParamsE)
        /*0434*/ 	.word	0x00000000


	//----- nvinfo : EIATTR_MIN_STACK_SIZE
	.align		4
.L_190:
        /*0438*/ 	.byte	0x04, 0x12
        /*043a*/ 	.short	(.L_192 - .L_191)
	.align		4
.L_191:
        /*043c*/ 	.word	index@(_ZN7cutlass13device_kernelIN5flash19enable_sm80_to_sm89INS1_16FlashAttnFwdSm80INS1_25CollectiveMainloopFwdSm80ILi8ELi1ELb0EN4cute5tupleIJNS5_1CILi128EEENS7_ILi64EEENS7_ILi192EEEEEELi192ENS_10bfloat16_tEfNS_4arch4Sm80ELb0ELb0ELb1ELb0ELb1ELb0ELb1ELb1EEENS1_21CollectiveEpilogueFwdINS6_IJS8_SA_S9_EEENS6_IJNS7_ILi1EEESI_SI_EEESC_SE_Li256ELb0ELb1ELb1ELb0EEENS1_19SingleTileSchedulerILb0ELb1ELb1ELi128EEEEEEEEEvNT_6ParamsE)
        /*0440*/ 	.word	0x00000000


	//----- nvinfo : EIATTR_MIN_STACK_SIZE
	.align		4
.L_192:
        /*0444*/ 	.byte	0x04, 0x12
        /*0446*/ 	.short	(.L_194 - .L_193)
	.align		4
.L_193:
        /*0448*/ 	.word	index@(_ZN7cutlass13device_kernelIN5flash19enable_sm80_to_sm89INS1_16FlashAttnFwdSm80INS1_25CollectiveMainloopFwdSm80ILi8ELi1ELb0EN4cute5tupleIJNS5_1CILi128EEENS7_ILi64EEENS7_ILi192EEEEEELi192ENS_10bfloat16_tEfNS_4arch4Sm80ELb0ELb0ELb1ELb1ELb1ELb0ELb1ELb1EEENS1_21CollectiveEpilogueFwdINS6_IJS8_SA_S9_EEENS6_IJNS7_ILi1EEESI_SI_EEESC_SE_Li256ELb1ELb1ELb1ELb0EEENS1_36VarlenDynamicPersistentTileSchedulerILi128ELi64ELi256ELi256ELb1ELb1ELb0ELb0ELb1ELb1EEEEEEEEEvNT_6ParamsE)
        /*044c*/ 	.word	0x00000010


	//----- nvinfo : EIATTR_MIN_STACK_SIZE
	.align		4
.L_194:
        /*0450*/ 	.byte	0x04, 0x12
        /*0452*/ 	.short	(.L_196 - .L_195)
	.align		4
.L_195:
        /*0454*/ 	.word	index@(_ZN7cutlass13device_kernelIN5flash19enable_sm80_to_sm89INS1_16FlashAttnFwdSm80INS1_25CollectiveMainloopFwdSm80ILi8ELi1ELb0EN4cute5tupleIJNS5_1CILi128EEENS7_ILi64EEENS7_ILi192EEEEEELi192ENS_10bfloat16_tEfNS_4arch4Sm80ELb0ELb0ELb1ELb1ELb1ELb1ELb1ELb1EEENS1_21CollectiveEpilogueFwdINS6_IJS8_SA_S9_EEENS6_IJNS7_ILi1EEESI_SI_EEESC_SE_Li256ELb1ELb1ELb1ELb0EEENS1_36VarlenDynamicPersistentTileSchedulerILi128ELi64ELi256ELi256ELb1ELb1ELb0ELb0ELb1ELb1EEEEEEEEEvNT_6ParamsE)
        /*0458*/ 	.word	0x00000060


	//----- nvinfo : EIATTR_MIN_STACK_SIZE
	.align		4
.L_196:
        /*045c*/ 	.byte	0x04, 0x12
        /*045e*/ 	.short	(.L_198 - .L_197)
	.align		4
.L_197:
        /*0460*/ 	.word	index@(_ZN7cutlass13device_kernelIN5flash19enable_sm80_to_sm89INS1_16FlashAttnFwdSm80INS1_25CollectiveMainloopFwdSm80ILi8ELi1ELb0EN4cute5tupleIJNS5_1CILi128EEENS7_ILi64EEENS7_ILi192EEEEEELi192ENS_10bfloat16_tEfNS_4arch4Sm80ELb0ELb1ELb1ELb0ELb1ELb0ELb1ELb1EEENS1_21CollectiveEpilogueFwdINS6_IJS8_SA_S9_EEENS6_IJNS7_ILi1EEESI_SI_EEESC_SE_Li256ELb0ELb1ELb1ELb0EEENS1_19SingleTileSchedulerILb0ELb1ELb1ELi128EEEEEEEEEvNT_6ParamsE)
        /*0464*/ 	.word	0x00000000


	//----- nvinfo : EIATTR_MIN_STACK_SIZE
	.align		4
.L_198:
        /*0468*/ 	.byte	0x04, 0x12
        /*046a*/ 	.short	(.L_200 - .L_199)
	.align		4
.L_199:
        /*046c*/ 	.word	index@(_ZN7cutlass13device_kernelIN5flash19enable_sm80_to_sm89INS1_16FlashAttnFwdSm80INS1_25CollectiveMainloopFwdSm80ILi8ELi1ELb0EN4cute5tupleIJNS5_1CILi128EEENS7_ILi64EEENS7_ILi192EEEEEELi192ENS_10bfloat16_tEfNS_4arch4Sm80ELb0ELb1ELb1ELb1ELb1ELb0ELb1ELb1EEENS1_21CollectiveEpilogueFwdINS6_IJS8_SA_S9_EEENS6_IJNS7_ILi1EEESI_SI_EEESC_SE_Li256ELb1ELb1ELb1ELb0EEENS1_36VarlenDynamicPersistentTileSchedulerILi128ELi64ELi256ELi256ELb1ELb1ELb0ELb1ELb0ELb1EEEEEEEEEvNT_6ParamsE)
        /*0470*/ 	.word	0x00000018


	//----- nvinfo : EIATTR_MIN_STACK_SIZE
	.align		4
.L_200:
        /*0474*/ 	.byte	0x04, 0x12
        /*0476*/ 	.short	(.L_202 - .L_201)
	.align		4
.L_201:
        /*0478*/ 	.word	index@(_ZN7cutlass13device_kernelIN5flash19enable_sm80_to_sm89INS1_16FlashAttnFwdSm80INS1_25CollectiveMainloopFwdSm80ILi8ELi1ELb0EN4cute5tupleIJNS5_1CILi128EEENS7_ILi64EEENS7_ILi192EEEEEELi192ENS_10bfloat16_tEfNS_4arch4Sm80ELb0ELb1ELb1ELb1ELb1ELb1ELb1ELb1EEENS1_21CollectiveEpilogueFwdINS6_IJS8_SA_S9_EEENS6_IJNS7_ILi1EEESI_SI_EEESC_SE_Li256ELb1ELb1ELb1ELb0EEENS1_36VarlenDynamicPersistentTileSchedulerILi128ELi64ELi256ELi256ELb1ELb1ELb0ELb1ELb0ELb1EEEEEEEEEvNT_6ParamsE)
        /*047c*/ 	.word	0x00000170


	//----- nvinfo : EIATTR_MIN_STACK_SIZE
	.align		4
.L_202:
        /*0480*/ 	.byte	0x04, 0x12
        /*0482*/ 	.short	(.L_204 - .L_203)
	.align		4
.L_203:
        /*0484*/ 	.word	index@(_ZN7cutlass13device_kernelIN5flash19enable_sm80_to_sm89INS1_16FlashAttnFwdSm80INS1_25CollectiveMainloopFwdSm80ILi8ELi1ELb0EN4cute5tupleIJNS5_1CILi128EEENS7_ILi64EEENS7_ILi192EEEEEELi192ENS_10bfloat16_tEfNS_4arch4Sm80ELb1ELb0ELb1ELb0ELb1ELb0ELb1ELb1EEENS1_21CollectiveEpilogueFwdINS6_IJS8_SA_S9_EEENS6_IJNS7_ILi1EEESI_SI_EEESC_SE_Li256ELb0ELb1ELb1ELb0EEENS1_30DynamicPersistentTileSchedulerILi256ELi256ELb1ELb1ELb0EEEEEEEEEvNT_6ParamsE)
        /*0488*/ 	.word	0x00000010


	//----- nvinfo : EIATTR_MIN_STACK_SIZE
	.align		4
.L_204:
        /*048c*/ 	.byte	0x04, 0x12
        /*048e*/ 	.short	(.L_206 - .L_205)
	.align		4
.L_205:
        /*0490*/ 	.word	index@(_ZN7cutlass13device_kernelIN5flash19enable_sm80_to_sm89INS1_16FlashAttnFwdSm80INS1_25CollectiveMainloopFwdSm80ILi8ELi1ELb0EN4cute5tupleIJNS5_1CILi128EEENS7_ILi64EEENS7_ILi192EEEEEELi192ENS_10bfloat16_tEfNS_4arch4Sm80ELb1ELb0ELb1ELb1ELb1ELb0ELb1ELb1EEENS1_21CollectiveEpilogueFwdINS6_IJS8_SA_S9_EEENS6_IJNS7_ILi1EEESI_SI_EEESC_SE_Li256ELb1ELb1ELb1ELb0EEENS1_36VarlenDynamicPersistentTileSchedulerILi128ELi64ELi256ELi256ELb1ELb1ELb0ELb1ELb1ELb1EEEEEEEEEvNT_6ParamsE)
        /*0494*/ 	.word	0x00000018


	//----- nvinfo : EIATTR_MIN_STACK_SIZE
	.align		4
.L_206:
        /*0498*/ 	.byte	0x04, 0x12
        /*049a*/ 	.short	(.L_208 - .L_207)
	.align		4
.L_207:
        /*049c*/ 	.word	index@(_ZN7cutlass13device_kernelIN5flash19enable_sm80_to_sm89INS1_16FlashAttnFwdSm80INS1_25CollectiveMainloopFwdSm80ILi8ELi1ELb0EN4cute5tupleIJNS5_1CILi128EEENS7_ILi64EEENS7_ILi192EEEEEELi192ENS_10bfloat16_tEfNS_4arch4Sm80ELb1ELb0ELb1ELb1ELb1ELb1ELb1ELb1EEENS1_21CollectiveEpilogueFwdINS6_IJS8_SA_S9_EEENS6_IJNS7_ILi1EEESI_SI_EEESC_SE_Li256ELb1ELb1ELb1ELb0EEENS1_36VarlenDynamicPersistentTileSchedulerILi128ELi64ELi256ELi256ELb1ELb1ELb0ELb1ELb1ELb1EEEEEEEEEvNT_6ParamsE)
        /*04a0*/ 	.word	0x00000060


	//----- nvinfo : EIATTR_MIN_STACK_SIZE
	.align		4
.L_208:
        /*04a4*/ 	.byte	0x04, 0x12
        /*04a6*/ 	.short	(.L_210 - .L_209)
	.align		4
.L_209:
        /*04a8*/ 	.word	index@(_ZN7cutlass13device_kernelIN5flash19enable_sm80_to_sm89INS1_16FlashAttnFwdSm80INS1_25CollectiveMainloopFwdSm80ILi8ELi2ELb0EN4cute5tupleIJNS5_1CILi128EEENS7_ILi64EEENS7_ILi192EEEEEELi192ENS_10bfloat16_tEfNS_4arch4Sm80ELb0ELb0ELb1ELb0ELb1ELb0ELb1ELb1EEENS1_21CollectiveEpilogueFwdINS6_IJS8_SA_S9_EEENS6_IJNS7_ILi1EEESI_SI_EEESC_SE_Li256ELb0ELb1ELb1ELb0EEENS1_19SingleTileSchedulerILb0ELb1ELb1ELi128EEEEEEEEEvNT_6ParamsE)
        /*04ac*/ 	.word	0x00000000


	//----- nvinfo : EIATTR_MIN_STACK_SIZE
	.align		4
.L_210:
        /*04b0*/ 	.byte	0x04, 0x12
        /*04b2*/ 	.short	(.L_212 - .L_211)
	.align		4
.L_211:
        /*04b4*/ 	.word	index@(_ZN7cutlass13device_kernelIN5flash19enable_sm80_to_sm89INS1_16FlashAttnFwdSm80INS1_25CollectiveMainloopFwdSm80ILi8ELi2ELb0EN4cute5tupleIJNS5_1CILi128EEENS7_ILi64EEENS7_ILi192EEEEEELi192ENS_10bfloat16_tEfNS_4arch4Sm80ELb0ELb0ELb1ELb1ELb1ELb0ELb1ELb1EEENS1_21CollectiveEpilogueFwdINS6_IJS8_SA_S9_EEENS6_IJNS7_ILi1EEESI_SI_EEESC_SE_Li256ELb1ELb1ELb1ELb0EEENS1_36VarlenDynamicPersistentTileSchedulerILi128ELi64ELi256ELi256ELb1ELb1ELb0ELb0ELb1ELb1EEEEEEEEEvNT_6ParamsE)
        /*04b8*/ 	.word	0x00000010


	//----- nvinfo : EIATTR_MIN_STACK_SIZE
	.align		4
.L_212:
        /*04bc*/ 	.byte	0x04, 0x12
        /*04be*/ 	.short	(.L_214 - .L_213)
	.align		4
.L_213:
        /*04c0*/ 	.word	index@(_ZN7cutlass13device_kernelIN5flash19enable_sm80_to_sm89INS1_16FlashAttnFwdSm80INS1_25CollectiveMainloopFwdSm80ILi8ELi2ELb0EN4cute5tupleIJNS5_1CILi128EEENS7_ILi64EEENS7_ILi192EEEEEELi192ENS_10bfloat16_tEfNS_4arch4Sm80ELb0ELb0ELb1ELb1ELb1ELb1ELb1ELb1EEENS1_21CollectiveEpilogueFwdINS6_IJS8_SA_S9_EEENS6_IJNS7_ILi1EEESI_SI_EEESC_SE_Li256ELb1ELb1ELb1ELb0EEENS1_36VarlenDynamicPersistentTileSchedulerILi128ELi64ELi256ELi256ELb1ELb1ELb0ELb0ELb1ELb1EEEEEEEEEvNT_6ParamsE)
        /*04c4*/ 	.word	0x00000050


	//----- nvinfo : EIATTR_MIN_STACK_SIZE
	.align		4
.L_214:
        /*04c8*/ 	.byte	0x04, 0x12
        /*04ca*/ 	.short	(.L_216 - .L_215)
	.align		4
.L_215:
        /*04cc*/ 	.word	index@(_ZN7cutlass13device_kernelIN5flash19enable_sm80_to_sm89INS1_16FlashAttnFwdSm80INS1_25CollectiveMainloopFwdSm80ILi8ELi2ELb0EN4cute5tupleIJNS5_1CILi128EEENS7_ILi64EEENS7_ILi192EEEEEELi192ENS_10bfloat16_tEfNS_4arch4Sm80ELb0ELb1ELb1ELb0ELb1ELb0ELb1ELb1EEENS1_21CollectiveEpilogueFwdINS6_IJS8_SA_S9_EEENS6_IJNS7_ILi1EEESI_SI_EEESC_SE_Li256ELb0ELb1ELb1ELb0EEENS1_19SingleTileSchedulerILb0ELb1ELb1ELi128EEEEEEEEEvNT_6ParamsE)
        /*04d0*/ 	.word	0x00000000


	//----- nvinfo : EIATTR_MIN_STACK_SIZE
	.align		4
.L_216:
        /*04d4*/ 	.byte	0x04, 0x12
        /*04d6*/ 	.short	(.L_218 - .L_217)
	.align		4
.L_217:
        /*04d8*/ 	.word	index@(_ZN7cutlass13device_kernelIN5flash19enable_sm80_to_sm89INS1_16FlashAttnFwdSm80INS1_25CollectiveMainloopFwdSm80ILi8ELi2ELb0EN4cute5tupleIJNS5_1CILi128EEENS7_ILi64EEENS7_ILi192EEEEEELi192ENS_10bfloat16_tEfNS_4arch4Sm80ELb0ELb1ELb1ELb1ELb1ELb0ELb1ELb1EEENS1_21CollectiveEpilogueFwdINS6_IJS8_SA_S9_EEENS6_IJNS7_ILi1EEESI_SI_EEESC_SE_Li256ELb1ELb1ELb1ELb0EEENS1_36VarlenDynamicPersistentTileSchedulerILi128ELi64ELi256ELi256ELb1ELb1ELb0ELb1ELb0ELb1EEEEEEEEEvNT_6ParamsE)
        /*04dc*/ 	.word	0x00000010


	//----- nvinfo : EIATTR_MIN_STACK_SIZE
	.align		4
.L_218:
        /*04e0*/ 	.byte	0x04, 0x12
        /*04e2*/ 	.short	(.L_220 - .L_219)
	.align		4
.L_219:
        /*04e4*/ 	.word	index@(_ZN7cutlass13device_kernelIN5flash19enable_sm80_to_sm89INS1_16FlashAttnFwdSm80INS1_25CollectiveMainloopFwdSm80ILi8ELi2ELb0EN4cute5tupleIJNS5_1CILi128EEENS7_ILi64EEENS7_ILi192EEEEEELi192ENS_10bfloat16_tEfNS_4arch4Sm80ELb0ELb1ELb1ELb1ELb1ELb1ELb1ELb1EEENS1_21CollectiveEpilogueFwdINS6_IJS8_SA_S9_EEENS6_IJNS7_ILi1EEESI_SI_EEESC_SE_Li256ELb1ELb1ELb1ELb0EEENS1_36VarlenDynamicPersistentTileSchedulerILi128ELi64ELi256ELi256ELb1ELb1ELb0ELb1ELb0ELb1EEEEEEEEEvNT_6ParamsE)
        /*04e8*/ 	.word	0x00000140


	//----- nvinfo : EIATTR_MIN_STACK_SIZE
	.align		4
.L_220:
        /*04ec*/ 	.byte	0x04, 0x12
        /*04ee*/ 	.short	(.L_222 - .L_221)
	.align		4
.L_221:
        /*04f0*/ 	.word	index@(_ZN7cutlass13device_kernelIN5flash19enable_sm80_to_sm89INS1_16FlashAttnFwdSm80INS1_25CollectiveMainloopFwdSm80ILi8ELi2ELb0EN4cute5tupleIJNS5_1CILi128EEENS7_ILi64EEENS7_ILi192EEEEEELi192ENS_10bfloat16_tEfNS_4arch4Sm80ELb1ELb0ELb1ELb0ELb1ELb0ELb1ELb1EEENS1_21CollectiveEpilogueFwdINS6_IJS8_SA_S9_EEENS6_IJNS7_ILi1EEESI_SI_EEESC_SE_Li256ELb0ELb1ELb1ELb0EEENS1_30DynamicPersistentTileSchedulerILi256ELi256ELb1ELb1ELb0EEEEEEEEEvNT_6ParamsE)
        /*04f4*/ 	.word	0x00000010


	//----- nvinfo : EIATTR_MIN_STACK_SIZE
	.align		4
.L_222:
        /*04f8*/ 	.byte	0x04, 0x12
        /*04fa*/ 	.short	(.L_224 - .L_223)
	.align		4
.L_223:
        /*04fc*/ 	.word	index@(_ZN7cutlass13device_kernelIN5flash19enable_sm80_to_sm89INS1_16FlashAttnFwdSm80INS1_25CollectiveMainloopFwdSm80ILi8ELi2ELb0EN4cute5tupleIJNS5_1CILi128EEENS7_ILi64EEENS7_ILi192EEEEEELi192ENS_10bfloat16_tEfNS_4arch4Sm80ELb1ELb0ELb1ELb1ELb1ELb0ELb1ELb1EEENS1_21CollectiveEpilogueFwdINS6_IJS8_SA_S9_EEENS6_IJNS7_ILi1EEESI_SI_EEESC_SE_Li256ELb1ELb1ELb1ELb0EEENS1_36VarlenDynamicPersistentTileSchedulerILi128ELi64ELi256ELi256ELb1ELb1ELb0ELb1ELb1ELb1EEEEEEEEEvNT_6ParamsE)
        /*0500*/ 	.word	0x00000020


	//----- nvinfo : EIATTR_MIN_STACK_SIZE
	.align		4
.L_224:
        /*0504*/ 	.byte	0x04, 0x12
        /*0506*/ 	.short	(.L_226 - .L_225)
	.align		4
.L_225:
        /*0508*/ 	.word	index@(_ZN7cutlass13device_kernelIN5flash19enable_sm80_to_sm89INS1_16FlashAttnFwdSm80INS1_25CollectiveMainloopFwdSm80ILi8ELi2ELb0EN4cute5tupleIJNS5_1CILi128EEENS7_ILi64EEENS7_ILi192EEEEEELi192ENS_10bfloat16_tEfNS_4arch4Sm80ELb1ELb0ELb1ELb1ELb1ELb1ELb1ELb1EEENS1_21CollectiveEpilogueFwdINS6_IJS8_SA_S9_EEENS6_IJNS7_ILi1EEESI_SI_EEESC_SE_Li256ELb1ELb1ELb1ELb0EEENS1_36VarlenDynamicPersistentTileSchedulerILi128ELi64ELi256ELi256ELb1ELb1ELb0ELb1ELb1ELb1EEEEEEEEEvNT_6ParamsE)
        /*050c*/ 	.word	0x00000070
.L_226:


//--------------------- .nv.info._ZN7cutlass13device_kernelIN5flash19enable_sm80_to_sm89INS1_16FlashAttnFwdSm80INS1_25CollectiveMainloopFwdSm80ILi8ELi1ELb0EN4cute5tupleIJNS5_1CILi128EEENS7_ILi64EEENS7_ILi192EEEEEELi192ENS_10bfloat16_tEfNS_4arch4Sm80ELb0ELb0ELb1ELb0ELb1ELb0ELb1ELb1EEENS1_21CollectiveEpilogueFwdINS6_IJS8_SA_S9_EEENS6_IJNS7_ILi1EEESI_SI_EEESC_SE_Li256ELb0ELb1ELb1ELb0EEENS1_19SingleTileSchedulerILb0ELb1ELb1ELi128EEEEEEEEEvNT_6ParamsE --------------------------
	.section	.nv.info._ZN7cutlass13device_kernelIN5flash19enable_sm80_to_sm89INS1_16FlashAttnFwdSm80INS1_25CollectiveMainloopFwdSm80ILi8ELi1ELb0EN4cute5tupleIJNS5_1CILi128EEENS7_ILi64EEENS7_ILi192EEEEEELi192ENS_10bfloat16_tEfNS_4arch4Sm80ELb0ELb0ELb1ELb0ELb1ELb0ELb1ELb1EEENS1_21CollectiveEpilogueFwdINS6_IJS8_SA_S9_EEENS6_IJNS7_ILi1EEESI_SI_EEESC_SE_Li256ELb0ELb1ELb1ELb0EEENS1_19SingleTileSchedulerILb0ELb1ELb1ELi128EEEEEEEEEvNT_6ParamsE,"",@"SHT_CUDA_INFO"
	.sectionflags	@""
	.align	4


	//----- nvinfo : EIATTR_CUDA_API_VERSION
	.align		4
        /*0000*/ 	.byte	0x04, 0x37
        /*0002*/ 	.short	(.L_228 - .L_227)
.L_227:
        /*0004*/ 	.word	0x00000082


	//----- nvinfo : EIATTR_SW2861232_WAR
	.align		4
.L_228:
        /*0008*/ 	.byte	0x01, 0x35
	.zero		2


	//----- nvinfo : EIATTR_PARAM_CBANK
	.align		4
        /*000c*/ 	.byte	0x04, 0x0a
        /*000e*/ 	.short	(.L_230 - .L_229)
	.align		4
.L_229:
        /*0010*/ 	.word	index@(.nv.constant0._ZN7cutlass13device_kernelIN5flash19enable_sm80_to_sm89INS1_16FlashAttnFwdSm80INS1_25CollectiveMainloopFwdSm80ILi8ELi1ELb0EN4cute5tupleIJNS5_1CILi128EEENS7_ILi64EEENS7_ILi192EEEEEELi192ENS_10bfloat16_tEfNS_4arch4Sm80ELb0ELb0ELb1ELb0ELb1ELb0ELb1ELb1EEENS1_21CollectiveEpilogueFwdINS6_IJS8_SA_S9_EEENS6_IJNS7_ILi1EEESI_SI_EEESC_SE_Li256ELb0ELb1ELb1ELb0EEENS1_19SingleTileSchedulerILb0ELb1ELb1ELi128EEEEEEEEEvNT_6ParamsE)
        /*0014*/ 	.short	0x0160
        /*0016*/ 	.short	0x0418


	//----- nvinfo : EIATTR_CBANK_PARAM_SIZE
	.align		4
.L_230:
        /*0018*/ 	.byte	0x03, 0x19
        /*001a*/ 	.short	0x0418


	//----- nvinfo : EIATTR_KPARAM_INFO
	.align		4
        /*001c*/ 	.byte	0x04, 0x17
        /*001e*/ 	.short	(.L_232 - .L_231)
.L_231:
        /*0020*/ 	.word	0x00000000
        /*0024*/ 	.short	0x0000
        /*0026*/ 	.short	0x0000
        /*0028*/ 	.byte	0x00, 0xf0, 0x61, 0x10


	//----- nvinfo : EIATTR_MAXREG_COUNT
	.align		4
.L_232:
        /*002c*/ 	.byte	0x03, 0x1b
        /*002e*/ 	.short	0x00ff


	//----- nvinfo : EIATTR_NUM_BARRIERS
	.align		4
        /*0030*/ 	.byte	0x02, 0x4c
        /*0032*/ 	.byte	0x02
	.zero		1


	//----- nvinfo : EIATTR_MERCURY_ISA_VERSION
	.align		4
        /*0034*/ 	.byte	0x03, 0x5f
        /*0036*/ 	.short	0x0000


	//----- nvinfo : EIATTR_COOP_GROUP_MASK_REGIDS
	.align		4
        /*0038*/ 	.byte	0x04, 0x29
        /*003a*/ 	.short	(.L_234 - .L_233)


	//   ....[0]....
.L_233:
        /*003c*/ 	.word	0xffffffff


	//   ....[1]....
        /*0040*/ 	.word	0xffffffff


	//   ....[2]....
        /*0044*/ 	.word	0xffffffff


	//   ....[3]....
        /*0048*/ 	.word	0xffffffff


	//   ....[4]....
        /*004c*/ 	.word	0xffffffff


	//   ....[5]....
        /*0050*/ 	.word	0xffffffff


	//   ....[6]....
        /*0054*/ 	.word	0xffffffff


	//   ....[7]....
        /*0058*/ 	.word	0xffffffff


	//   ....[8]....
        /*005c*/ 	.word	0xffffffff


	//   ....[9]....
        /*0060*/ 	.word	0xffffffff


	//   ....[10]....
        /*0064*/ 	.word	0xffffffff


	//   ....[11]....
        /*0068*/ 	.word	0xffffffff


	//   ....[12]....
        /*006c*/ 	.word	0xffffffff


	//   ....[13]....
        /*0070*/ 	.word	0xffffffff


	//   ....[14]....
        /*0074*/ 	.word	0xffffffff


	//   ....[15]....
        /*0078*/ 	.word	0xffffffff


	//   ....[16]....
        /*007c*/ 	.word	0xffffffff


	//   ....[17]....
        /*0080*/ 	.word	0xffffffff


	//   ....[18]....
        /*0084*/ 	.word	0xffffffff


	//   ....[19]....
        /*0088*/ 	.word	0xffffffff


	//   ....[20]....
        /*008c*/ 	.word	0xffffffff


	//   ....[21]....
        /*0090*/ 	.word	0xffffffff


	//   ....[22]....
        /*0094*/ 	.word	0xffffffff


	//   ....[23]....
        /*0098*/ 	.word	0xffffffff


	//   ....[24]....
        /*009c*/ 	.word	0xffffffff


	//   ....[25]....
        /*00a0*/ 	.word	0xffffffff


	//   ....[26]....
        /*00a4*/ 	.word	0xffffffff


	//   ....[27]....
        /*00a8*/ 	.word	0xffffffff


	//   ....[28]....
        /*00ac*/ 	.word	0xffffffff


	//   ....[29]....
        /*00b0*/ 	.word	0xffffffff


	//   ....[30]....
        /*00b4*/ 	.word	0xffffffff


	//   ....[31]....
        /*00b8*/ 	.word	0xffffffff


	//   ....[32]....
        /*00bc*/ 	.word	0xffffffff


	//   ....[33]....
        /*00c0*/ 	.word	0xffffffff


	//   ....[34]....
        /*00c4*/ 	.word	0xffffffff


	//   ....[35]....
        /*00c8*/ 	.word	0xffffffff


	//   ....[36]....
        /*00cc*/ 	.word	0xffffffff


	//   ....[37]....
        /*00d0*/ 	.word	0xffffffff


	//   ....[38]....
        /*00d4*/ 	.word	0xffffffff


	//   ....[39]....
        /*00d8*/ 	.word	0xffffffff


	//   ....[40]....
        /*00dc*/ 	.word	0xffffffff


	//   ....[41]....
        /*00e0*/ 	.word	0xffffffff


	//   ....[42]....
        /*00e4*/ 	.word	0xffffffff


	//   ....[43]....
        /*00e8*/ 	.word	0xffffffff


	//   ....[44]....
        /*00ec*/ 	.word	0xffffffff


	//   ....[45]....
        /*00f0*/ 	.word	0xffffffff


	//   ....[46]....
        /*00f4*/ 	.word	0xffffffff


	//   ....[47]....
        /*00f8*/ 	.word	0xffffffff


	//   ....[48]....
        /*00fc*/ 	.word	0xffffffff


	//----- nvinfo : EIATTR_COOP_GROUP_INSTR_OFFSETS
	.align		4
.L_234:
        /*0100*/ 	.byte	0x04, 0x28
        /*0102*/ 	.short	(.L_236 - .L_235)


	//   ....[0]....
.L_235:
        /*0104*/ 	.word	0x00000050


	//   ....[1]....
        /*0108*/ 	.word	0x00000d80


	//   ....[2]....
        /*010c*/ 	.word	0x00000de0


	//   ....[3]....
        /*0110*/ 	.word	0x00000fc0


	//   ....[4]....
        /*0114*/ 	.word	0x00000ff0


	//   ....[5]....
        /*0118*/ 	.word	0x00001110


	//   ....[6]....
        /*011c*/ 	.word	0x00001140


	//   ....[7]....
        /*0120*/ 	.word	0x00001270


	//   ....[8]....
        /*0124*/ 	.word	0x000012b0


	//   ....[9]....
        /*0128*/ 	.word	0x00001990


	//   ....[10]....
        /*012c*/ 	.word	0x000019b0


	//   ....[11]....
        /*0130*/ 	.word	0x000019e0


	//   ....[12]....
        /*0134*/ 	.word	0x00001a10


	//   ....[13]....
        /*0138*/ 	.word	0x00001a50


	//   ....[14]....
        /*013c*/ 	.word	0x00001a80


	//   ....[15]....
        /*0140*/ 	.word	0x00001a90


	//   ....[16]....
        /*0144*/ 	.word	0x00001aa0


	//   ....[17]....
        /*0148*/ 	.word	0x00002f50


	//   ....[18]....
        /*014c*/ 	.word	0x00002f80


	//   ....[19]....
        /*0150*/ 	.word	0x00002fa0


	//   ....[20]....
        /*0154*/ 	.word	0x00002fb0


	//   ....[21]....
        /*0158*/ 	.word	0x000037c0


	//   ....[22]....
        /*015c*/ 	.word	0x000037e0


	//   ....[23]....
        /*0160*/ 	.word	0x00003800


	//   ....[24]....
        /*0164*/ 	.word	0x00003820


	//   ....[25]....
        /*0168*/ 	.word	0x00004a20


	//   ....[26]....
        /*016c*/ 	.word	0x00004a30


	//   ....[27]....
        /*0170*/ 	.word	0x00004a40


	//   ....[28]....
        /*0174*/ 	.word	0x00004a50


	//   ....[29]....
        /*0178*/ 	.word	0x00004d30


	//   ....[30]....
        /*017c*/ 	.word	0x00004d50


	//   ....[31]....
        /*0180*/ 	.word	0x00004d90


	//   ....[32]....
        /*0184*/ 	.word	0x00004dd0


	//   ....[33]....
        /*0188*/ 	.word	0x00005ee0


	//   ....[34]....
        /*018c*/ 	.word	0x00005ef0


	//   ....[35]....
        /*0190*/ 	.word	0x00005f50


	//   ....[36]....
        /*0194*/ 	.word	0x00005f60


	//   ....[37]....
        /*0198*/ 	.word	0x000075a0


	//   ....[38]....
        /*019c*/ 	.word	0x000075c0


	//   ....[39]....
        /*01a0*/ 	.word	0x000075f0


	//   ....[40]....
        /*01a4*/ 	.word	0x00007610


	//   ....[41]....
        /*01a8*/ 	.word	0x00008340


	//   ....[42]....
        /*01ac*/ 	.word	0x00008370


	//   ....[43]....
        /*01b0*/ 	.word	0x000083a0


	//   ....[44]....
        /*01b4*/ 	.word	0x000083d0


	//   ....[45]....
        /*01b8*/ 	.word	0x00008440


	//   ....[46]....
        /*01bc*/ 	.word	0x000084a0


	//   ....[47]....
        /*01c0*/ 	.word	0x00008da0


	//   ....[48]....
        /*01c4*/ 	.word	0x00008db0


	//----- nvinfo : EIATTR_EXIT_INSTR_OFFSETS
	.align		4
.L_236:
        /*01c8*/ 	.byte	0x04, 0x1c
        /*01ca*/ 	.short	(.L_238 - .L_237)


	//   ....[0]....
.L_237:
        /*01cc*/ 	.word	0x000001b0


	//   ....[1]....
        /*01d0*/ 	.word	0x00008dc0


	//   ....[2]....
        /*01d4*/ 	.word	0x00009660


	//   ....[3]....
        /*01d8*/ 	.word	0x000096b0


	//   ....[4]....
        /*01dc*/ 	.word	0x000096e0


	//   ....[5]....
        /*01e0*/ 	.word	0x00009740


	//   ....[6]....
        /*01e4*/ 	.word	0x000099d0


	//----- nvinfo : EIATTR_CTAIDZ_USED
	.align		4
.L_238:
        /*01e8*/ 	.byte	0x01, 0x04
	.zero		2


	//----- nvinfo : EIATTR_MAX_THREADS
	.align		4
        /*01ec*/ 	.byte	0x04, 0x05
        /*01ee*/ 	.short	(.L_240 - .L_239)
.L_239:
        /*01f0*/ 	.word	0x00000100
        /*01f4*/ 	.word	0x00000001
        /*01f8*/ 	.word	0x00000001


	//----- nvinfo : EIATTR_CRS_STACK_SIZE
	.align		4
.L_240:
        /*01fc*/ 	.byte	0x04, 0x1e
        /*01fe*/ 	.short	(.L_242 - .L_241)
.L_241:
        /*0200*/ 	.word	0x00000000
.L_242:


//--------------------- .nv.info._ZN7cutlass13device_kernelIN5flash19enable_sm80_to_sm89INS1_16FlashAttnFwdSm80INS1_25CollectiveMainloopFwdSm80ILi8ELi1ELb0EN4cute5tupleIJNS5_1CILi128EEENS7_ILi64EEENS7_ILi192EEEEEELi192ENS_10bfloat16_tEfNS_4arch4Sm80ELb0ELb0ELb1ELb1ELb1ELb0ELb1ELb1EEENS1_21CollectiveEpilogueFwdINS6_IJS8_SA_S9_EEENS6_IJNS7_ILi1EEESI_SI_EEESC_SE_Li256ELb1ELb1ELb1ELb0EEENS1_36VarlenDynamicPersistentTileSchedulerILi128ELi64ELi256ELi256ELb1ELb1ELb0ELb0ELb1ELb1EEEEEEEEEvNT_6ParamsE --------------------------
	.section	.nv.info._ZN7cutlass13device_kernelIN5flash19enable_sm80_to_sm89INS1_16FlashAttnFwdSm80INS1_25CollectiveMainloopFwdSm80ILi8ELi1ELb0EN4cute5tupleIJNS5_1CILi128EEENS7_ILi64EEENS7_ILi192EEEEEELi192ENS_10bfloat16_tEfNS_4arch4Sm80ELb0ELb0ELb1ELb1ELb1ELb0ELb1ELb1EEENS1_21CollectiveEpilogueFwdINS6_IJS8_SA_S9_EEENS6_IJNS7_ILi1EEESI_SI_EEESC_SE_Li256ELb1ELb1ELb1ELb0EEENS1_36VarlenDynamicPersistentTileSchedulerILi128ELi64ELi256ELi256ELb1ELb1ELb0ELb0ELb1ELb1EEEEEEEEEvNT_6ParamsE,"",@"SHT_CUDA_INFO"
	.sectionflags	@""
	.align	4


	//----- nvinfo : EIATTR_CUDA_API_VERSION
	.align		4
        /*0000*/ 	.byte	0x04, 0x37
        /*0002*/ 	.short	(.L_244 - .L_243)
.L_243:
        /*0004*/ 	.word	0x00000082


	//----- nvinfo : EIATTR_SW2861232_WAR
	.align		4
.L_244:
        /*0008*/ 	.byte	0x01, 0x35
	.zero		2


	//----- nvinfo : EIATTR_PARAM_CBANK
	.align		4
        /*000c*/ 	.byte	0x04, 0x0a
        /*000e*/ 	.short	(.L_246 - .L_245)
	.align		4
.L_245:
        /*0010*/ 	.word	index@(.nv.constant0._ZN7cutlass13device_kernelIN5flash19enable_sm80_to_sm89INS1_16FlashAttnFwdSm80INS1_25CollectiveMainloopFwdSm80ILi8ELi1ELb0EN4cute5tupleIJNS5_1CILi128EEENS7_ILi64EEENS7_ILi192EEEEEELi192ENS_10bfloat16_tEfNS_4arch4Sm80ELb0ELb0ELb1ELb1ELb1ELb0ELb1ELb1EEENS1_21CollectiveEpilogueFwdINS6_IJS8_SA_S9_EEENS6_IJNS7_ILi1EEESI_SI_EEESC_SE_Li256ELb1ELb1ELb1ELb0EEENS1_36VarlenDynamicPersistentTileSchedulerILi128ELi64ELi256ELi256ELb1ELb1ELb0ELb0ELb1ELb1EEEEEEEEEvNT_6ParamsE)
        /*0014*/ 	.short	0x0160
        /*0016*/ 	.short	0x0438


	//----- nvinfo : EIATTR_CBANK_PARAM_SIZE
	.align		4
.L_246:
        /*0018*/ 	.byte	0x03, 0x19
        /*001a*/ 	.short	0x0438


	//----- nvinfo : EIATTR_KPARAM_INFO
	.align		4
        /*001c*/ 	.byte	0x04, 0x17
        /*001e*/ 	.short	(.L_248 - .L_247)
.L_247:
        /*0020*/ 	.word	0x00000000
        /*0024*/ 	.short	0x0000
        /*0026*/ 	.short	0x0000
        /*0028*/ 	.byte	0x00, 0xf0, 0xe1, 0x10


	//----- nvinfo : EIATTR_MAXREG_COUNT
	.align		4
.L_248:
        /*002c*/ 	.byte	0x03, 0x1b
        /*002e*/ 	.short	0x00ff


	//----- nvinfo : EIATTR_NUM_BARRIERS
	.align		4
        /*0030*/ 	.byte	0x02, 0x4c
        /*0032*/ 	.byte	0x06
	.zero		1


	//----- nvinfo : EIATTR_ANNOTATIONS
	.align		4
        /*0034*/ 	.byte	0x04, 0x55
        /*0036*/ 	.short	(.L_250 - .L_249)


	//   ....[0]....
.L_249:
        /*0038*/ 	.word	0x00000001
        /*003c*/ 	.byte	0x70, 0x00, 0x00, 0x00, 0x01, 0x00, 0x00, 0x00, 0xe0, 0x0f, 0x00, 0x00, 0x01, 0x00, 0x00, 0x00
        /*004c*/ 	.byte	0x60, 0x10, 0x00, 0x00, 0x01, 0x00, 0x00, 0x00, 0xa0, 0x12, 0x00, 0x00, 0x01, 0x00, 0x00, 0x00
        /*005c*/ 	.byte	0xc0, 0x93, 0x00, 0x00, 0x01, 0x00, 0x00, 0x00, 0x30, 0x9b, 0x00, 0x00, 0x01, 0x00, 0x00, 0x00
        /*006c*/ 	.byte	0x70, 0x9b, 0x00, 0x00, 0x01, 0x00, 0x00, 0x00, 0x60, 0xc6, 0x00, 0x00


	//----- nvinfo : EIATTR_MERCURY_ISA_VERSION
	.align		4
.L_250:
        /*0078*/ 	.byte	0x03, 0x5f
        /*007a*/ 	.short	0x0000


	//----- nvinfo : EIATTR_INT_WARP_WIDE_INSTR_OFFSETS
	.align		4
        /*007c*/ 	.byte	0x04, 0x31
        /*007e*/ 	.short	(.L_252 - .L_251)


	//   ....[0]....
.L_251:
        /*0080*/ 	.word	0x000092a0


	//   ....[1]....
        /*0084*/ 	.word	0x00009320


	//----- nvinfo : EIATTR_COOP_GROUP_MASK_REGIDS
	.align		4
.L_252:
        /*0088*/ 	.byte	0x04, 0x29
        /*008a*/ 	.short	(.L_254 - .L_253)


	//   ....[0]....
.L_253:
        /*008c*/ 	.word	0xffffffff


	//   ....[1]....
        /*0090*/ 	.word	0xffffffff


	//   ....[2]....
        /*0094*/ 	.word	0xffffffff


	//   ....[3]....
        /*0098*/ 	.word	0xffffffff


	//   ....[4]....
        /*009c*/ 	.word	0xffffffff


	//   ....[5]....
        /*00a0*/ 	.word	0xffffffff


	//   ....[6]....
        /*00a4*/ 	.word	0xffffffff


	//   ....[7]....
        /*00a8*/ 	.word	0xffffffff


	//   ....[8]....
        /*00ac*/ 	.word	0xffffffff


	//   ....[9]....
        /*00b0*/ 	.word	0xffffffff


	//   ....[10]....
        /*00b4*/ 	.word	0xffffffff


	//   ....[11]....
        /*00b8*/ 	.word	0xffffffff


	//   ....[12]....
        /*00bc*/ 	.word	0xffffffff


	//   ....[13]....
        /*00c0*/ 	.word	0xffffffff


	//   ....[14]....
        /*00c4*/ 	.word	0xffffffff


	//   ....[15]....
        /*00c8*/ 	.word	0xffffffff


	//   ....[16]....
        /*00cc*/ 	.word	0xffffffff


	//   ....[17]....
        /*00d0*/ 	.word	0xffffffff


	//   ....[18]....
        /*00d4*/ 	.word	0xffffffff


	//   ....[19]....
        /*00d8*/ 	.word	0xffffffff


	//   ....[20]....
        /*00dc*/ 	.word	0xffffffff


	//   ....[21]....
        /*00e0*/ 	.word	0xffffffff


	//   ....[22]....
        /*00e4*/ 	.word	0xffffffff


	//   ....[23]....
        /*00e8*/ 	.word	0xffffffff


	//   ....[24]....
        /*00ec*/ 	.word	0xffffffff


	//   ....[25]....
        /*00f0*/ 	.word	0xffffffff


	//   ....[26]....
        /*00f4*/ 	.word	0xffffffff


	//   ....[27]....
        /*00f8*/ 	.word	0xffffffff


	//   ....[28]....
        /*00fc*/ 	.word	0xffffffff


	//   ....[29]....
        /*0100*/ 	.word	0xffffffff


	//   ....[30]....
        /*0104*/ 	.word	0xffffffff


	//   ....[31]....
        /*0108*/ 	.word	0xffffffff


	//   ....[32]....
        /*010c*/ 	.word	0xffffffff


	//   ....[33]....
        /*0110*/ 	.word	0xffffffff


	//   ....[34]....
        /*0114*/ 	.word	0xffffffff


	//   ....[35]....
        /*0118*/ 	.word	0xffffffff


	//   ....[36]....
        /*011c*/ 	.word	0xffffffff


	//   ....[37]....
        /*0120*/ 	.word	0xffffffff


	//   ....[38]....
        /*0124*/ 	.word	0xffffffff


	//   ....[39]....
        /*0128*/ 	.word	0xffffffff


	//   ....[40]....
        /*012c*/ 	.word	0xffffffff


	//   ....[41]....
        /*0130*/ 	.word	0xffffffff


	//   ....[42]....
        /*0134*/ 	.word	0xffffffff


	//   ....[43]....
        /*0138*/ 	.word	0xffffffff


	//   ....[44]....
        /*013c*/ 	.word	0xffffffff


	//   ....[45]....
        /*0140*/ 	.word	0xffffffff


	//   ....[46]....
        /*0144*/ 	.word	0xffffffff


	//   ....[47]....
        /*0148*/ 	.word	0xffffffff


	//   ....[48]....
        /*014c*/ 	.word	0xffffffff


	//   ....[49]....
        /*0150*/ 	.word	0xffffffff


	//   ....[50]....
        /*0154*/ 	.word	0xffffffff


	//   ....[51]....
        /*0158*/ 	.word	0xffffffff


	//   ....[52]....
        /*015c*/ 	.word	0xffffffff


	//   ....[53]....
        /*0160*/ 	.word	0xffffffff


	//   ....[54]....
        /*0164*/ 	.word	0xffffffff


	//   ....[55]....
        /*0168*/ 	.word	0xffffffff


	//   ....[56]....
        /*016c*/ 	.word	0xffffffff


	//   ....[57]....
        /*0170*/ 	.word	0xffffffff


	//   ....[58]....
        /*0174*/ 	.word	0xffffffff


	//   ....[59]....
        /*0178*/ 	.word	0xffffffff


	//   ....[60]....
        /*017c*/ 	.word	0xffffffff


	//   ....[61]....
        /*0180*/ 	.word	0xffffffff


	//   ....[62]....
        /*0184*/ 	.word	0xffffffff


	//   ....[63]....
        /*0188*/ 	.word	0xffffffff


	//   ....[64]....
        /*018c*/ 	.word	0xffffffff


	//   ....[65]....
        /*0190*/ 	.word	0xffffffff


	//   ....[66]....
        /*0194*/ 	.word	0xffffffff


	//   ....[67]....
        /*0198*/ 	.word	0xffffffff


	//   ....[68]....
        /*019c*/ 	.word	0xffffffff


	//   ....[69]....
        /*01a0*/ 	.word	0xffffffff


	//   ....[70]....
        /*01a4*/ 	.word	0xffffffff


	//   ....[71]....
        /*01a8*/ 	.word	0xffffffff


	//   ....[72]....
        /*01ac*/ 	.word	0xffffffff


	//   ....[73]....
        /*01b0*/ 	.word	0xffffffff


	//   ....[74]....
        /*01b4*/ 	.word	0xffffffff


	//   ....[75]....
        /*01b8*/ 	.word	0xffffffff


	//   ....[76]....
        /*01bc*/ 	.word	0xffffffff


	//   ....[77]....
        /*01c0*/ 	.word	0xffffffff


	//   ....[78]....
        /*01c4*/ 	.word	0xffffffff


	//   ....[79]....
        /*01c8*/ 	.word	0xffffffff


	//   ....[80]....
        /*01cc*/ 	.word	0xffffffff


	//   ....[81]....
        /*01d0*/ 	.word	0xffffffff


	//   ....[82]....
        /*01d4*/ 	.word	0xffffffff


	//   ....[83]....
        /*01d8*/ 	.word	0xffffffff


	//   ....[84]....
        /*01dc*/ 	.word	0xffffffff


	//   ....[85]....
        /*01e0*/ 	.word	0xffffffff


	//   ....[86]....
        /*01e4*/ 	.word	0xffffffff


	//   ....[87]....
        /*01e8*/ 	.word	0xffffffff


	//   ....[88]....
        /*01ec*/ 	.word	0xffffffff


	//   ....[89]....
        /*01f0*/ 	.word	0xffffffff


	//   ....[90]....
        /*01f4*/ 	.word	0xffffffff


	//   ....[91]....
        /*01f8*/ 	.word	0xffffffff


	//   ....[92]....
        /*01fc*/ 	.word	0xffffffff


	//   ....[93]....
        /*0200*/ 	.word	0xffffffff


	//   ....[94]....
        /*0204*/ 	.word	0xffffffff


	//   ....[95]....
        /*0208*/ 	.word	0xffffffff


	//   ....[96]....
        /*020c*/ 	.word	0xffffffff


	//   ....[97]....
        /*0210*/ 	.word	0xffffffff


	//   ....[98]....
        /*0214*/ 	.word	0xffffffff


	//   ....[99]....
        /*0218*/ 	.word	0xffffffff


	//   ....[100]....
        /*021c*/ 	.word	0xffffffff


	//   ....[101]....
        /*0220*/ 	.word	0xffffffff


	//   ....[102]....
        /*0224*/ 	.word	0xffffffff


	//   ....[103]....
        /*0228*/ 	.word	0xffffffff


	//   ....[104]....
        /*022c*/ 	.word	0xffffffff


	//   ....[105]....
        /*0230*/ 	.word	0xffffffff


	//   ....[106]....
        /*0234*/ 	.word	0xffffffff


	//   ....[107]....
        /*0238*/ 	.word	0xffffffff


	//   ....[108]....
        /*023c*/ 	.word	0xffffffff


	//   ....[109]....
        /*0240*/ 	.word	0xffffffff


	//   ....[110]....
        /*0244*/ 	.word	0xffffffff


	//   ....[111]....
        /*0248*/ 	.word	0xffffffff


	//   ....[112]....
        /*024c*/ 	.word	0xffffffff


	//   ....[113]....
        /*0250*/ 	.word	0xffffffff


	//   ....[114]....
        /*0254*/ 	.word	0xffffffff


	//   ....[115]....
        /*0258*/ 	.word	0xffffffff


	//   ....[116]....
        /*025c*/ 	.word	0xffffffff


	//   ....[117]....
        /*0260*/ 	.word	0xffffffff


	//   ....[118]....
        /*0264*/ 	.word	0xffffffff


	//   ....[119]....
        /*0268*/ 	.word	0xffffffff


	//   ....[120]....
        /*026c*/ 	.word	0xffffffff


	//   ....[121]....
        /*0270*/ 	.word	0xffffffff


	//   ....[122]....
        /*0274*/ 	.word	0xffffffff


	//   ....[123]....
        /*0278*/ 	.word	0xffffffff


	//   ....[124]....
        /*027c*/ 	.word	0xffffffff


	//   ....[125]....
        /*0280*/ 	.word	0xffffffff


	//   ....[126]....
        /*0284*/ 	.word	0xffffffff


	//   ....[127]....
        /*0288*/ 	.word	0xffffffff


	//   ....[128]....
        /*028c*/ 	.word	0xffffffff


	//   ....[129]....
        /*0290*/ 	.word	0xffffffff


	//   ....[130]....
        /*0294*/ 	.word	0xffffffff


	//   ....[131]....
        /*0298*/ 	.word	0xffffffff


	//   ....[132]....
        /*029c*/ 	.word	0xffffffff


	//   ....[133]....
        /*02a0*/ 	.word	0xffffffff


	//   ....[134]....
        /*02a4*/ 	.word	0xffffffff


	//   ....[135]....
        /*02a8*/ 	.word	0xffffffff


	//   ....[136]....
        /*02ac*/ 	.word	0xffffffff


	//   ....[137]....
        /*02b0*/ 	.word	0xffffffff


	//   ....[138]....
        /*02b4*/ 	.word	0xffffffff


	//   ....[139]....
        /*02b8*/ 	.word	0xffffffff


	//   ....[140]....
        /*02bc*/ 	.word	0xffffffff


	//   ....[141]....
        /*02c0*/ 	.word	0xffffffff


	//   ....[142]....
        /*02c4*/ 	.word	0xffffffff


	//   ....[143]....
        /*02c8*/ 	.word	0xffffffff


	//   ....[144]....
        /*02cc*/ 	.word	0xffffffff


	//   ....[145]....
        /*02d0*/ 	.word	0xffffffff


	//   ....[146]....
        /*02d4*/ 	.word	0xffffffff


	//   ....[147]....
        /*02d8*/ 	.word	0xffffffff


	//   ....[148]....
        /*02dc*/ 	.word	0xffffffff


	//   ....[149]....
        /*02e0*/ 	.word	0xffffffff


	//   ....[150]....
        /*02e4*/ 	.word	0xffffffff


	//   ....[151]....
        /*02e8*/ 	.word	0xffffffff


	//   ....[152]....
        /*02ec*/ 	.word	0xffffffff


	//   ....[153]....
        /*02f0*/ 	.word	0xffffffff


	//   ....[154]....
        /*02f4*/ 	.word	0xffffffff


	//   ....[155]....
        /*02f8*/ 	.word	0xffffffff


	//   ....[156]....
        /*02fc*/ 	.word	0xffffffff


	//   ....[157]....
        /*0300*/ 	.word	0xffffffff


	//   ....[158]....
        /*0304*/ 	.word	0xffffffff


	//   ....[159]....
        /*0308*/ 	.word	0xffffffff


	//   ....[160]....
        /*030c*/ 	.word	0xffffffff


	//   ....[161]....
        /*0310*/ 	.word	0xffffffff


	//   ....[162]....
        /*0314*/ 	.word	0xffffffff


	//   ....[163]....
        /*0318*/ 	.word	0xffffffff


	//   ....[164]....
        /*031c*/ 	.word	0xffffffff


	//   ....[165]....
        /*0320*/ 	.word	0xffffffff


	//   ....[166]....
        /*0324*/ 	.word	0xffffffff


	//   ....[167]....
        /*0328*/ 	.word	0xffffffff


	//   ....[168]....
        /*032c*/ 	.word	0xffffffff


	//   ....[169]....
        /*0330*/ 	.word	0xffffffff


	//   ....[170]....
        /*0334*/ 	.word	0xffffffff


	//   ....[171]....
        /*0338*/ 	.word	0xffffffff


	//   ....[172]....
        /*033c*/ 	.word	0xffffffff


	//   ....[173]....
        /*0340*/ 	.word	0xffffffff


	//   ....[174]....
        /*0344*/ 	.word	0xffffffff


	//   ....[175]....
        /*0348*/ 	.word	0xffffffff


	//----- nvinfo : EIATTR_COOP_GROUP_INSTR_OFFSETS
	.align		4
.L_254:
        /*034c*/ 	.byte	0x04, 0x28
        /*034e*/ 	.short	(.L_256 - .L_255)


	//   ....[0]....
.L_255:
        /*0350*/ 	.word	0x00000050


	//   ....[1]....
        /*0354*/ 	.word	0x000001e0


	//   ....[2]....
        /*0358*/ 	.word	0x00000210


	//   ....[3]....
        /*035c*/ 	.word	0x00000240


	//   ....[4]....
        /*0360*/ 	.word	0x00000270


	//   ....[5]....
        /*0364*/ 	.word	0x000002a0


	//   ....[6]....
        /*0368*/ 	.word	0x000002d0


	//   ....[7]....
        /*036c*/ 	.word	0x00000440


	//   ....[8]....
        /*0370*/ 	.word	0x00000480


	//   ....[9]....
        /*0374*/ 	.word	0x000004b0


	//   ....[10]....
        /*0378*/ 	.word	0x000004e0


	//   ....[11]....
        /*037c*/ 	.word	0x00000510


	//   ....[12]....
        /*0380*/ 	.word	0x00000540


	//   ....[13]....
        /*0384*/ 	.word	0x000005d0


	//   ....[14]....
        /*0388*/ 	.word	0x00000600


	//   ....[15]....
        /*038c*/ 	.word	0x00000620


	//   ....[16]....
        /*0390*/ 	.word	0x00000680


	//   ....[17]....
        /*0394*/ 	.word	0x00002170


	//   ....[18]....
        /*0398*/ 	.word	0x00002190


	//   ....[19]....
        /*039c*/ 	.word	0x00002300


	//   ....[20]....
        /*03a0*/ 	.word	0x00002310


	//   ....[21]....
        /*03a4*/ 	.word	0x00002470


	//   ....[22]....
        /*03a8*/ 	.word	0x00002490


	//   ....[23]....
        /*03ac*/ 	.word	0x000025f0


	//   ....[24]....
        /*03b0*/ 	.word	0x00002600


	//   ....[25]....
        /*03b4*/ 	.word	0x00002af0


	//   ....[26]....
        /*03b8*/ 	.word	0x00002b00


	//   ....[27]....
        /*03bc*/ 	.word	0x00002b20


	//   ....[28]....
        /*03c0*/ 	.word	0x00002b40


	//   ....[29]....
        /*03c4*/ 	.word	0x00002c30


	//   ....[30]....
        /*03c8*/ 	.word	0x00002c40


	//   ....[31]....
        /*03cc*/ 	.word	0x00002c50


	//   ....[32]....
        /*03d0*/ 	.word	0x00002c60


	//   ....[33]....
        /*03d4*/ 	.word	0x00003fc0


	//   ....[34]....
        /*03d8*/ 	.word	0x00003fe0


	//   ....[35]....
        /*03dc*/ 	.word	0x00004030


	//   ....[36]....
        /*03e0*/ 	.word	0x000040b0


	//   ....[37]....
        /*03e4*/ 	.word	0x00004750


	//   ....[38]....
        /*03e8*/ 	.word	0x00004760


	//   ....[39]....
        /*03ec*/ 	.word	0x00004790


	//   ....[40]....
        /*03f0*/ 	.word	0x000047a0


	//   ....[41]....
        /*03f4*/ 	.word	0x00005c70


	//   ....[42]....
        /*03f8*/ 	.word	0x00005c80


	//   ....[43]....
        /*03fc*/ 	.word	0x00005cb0


	//   ....[44]....
        /*0400*/ 	.word	0x00005cc0


	//   ....[45]....
        /*0404*/ 	.word	0x00006e80


	//   ....[46]....
        /*0408*/ 	.word	0x00006ea0


	//   ....[47]....
        /*040c*/ 	.word	0x00006f70


	//   ....[48]....
        /*0410*/ 	.word	0x00006f90


	//   ....[49]....
        /*0414*/ 	.word	0x000072e0


	//   ....[50]....
        /*0418*/ 	.word	0x000072f0


	//   ....[51]....
        /*041c*/ 	.word	0x00007320


	//   ....[52]....
        /*0420*/ 	.word	0x00007330


	//   ....[53]....
        /*0424*/ 	.word	0x00008a80


	//   ....[54]....
        /*0428*/ 	.word	0x00008ab0


	//   ....[55]....
        /*042c*/ 	.word	0x00008ac0


	//   ....[56]....
        /*0430*/ 	.word	0x00008af0


	//   ....[57]....
        /*0434*/ 	.word	0x00009ea0


	//   ....[58]....
        /*0438*/ 	.word	0x00009eb0


	//   ....[59]....
        /*043c*/ 	.word	0x00009ec0


	//   ....[60]....
        /*0440*/ 	.word	0x00009ed0


	//   ....[61]....
        /*0444*/ 	.word	0x0000a240


	//   ....[62]....
        /*0448*/ 	.word	0x0000a260


	//   ....[63]....
        /*044c*/ 	.word	0x0000a3c0


	//   ....[64]....
        /*0450*/ 	.word	0x0000a3d0


	//   ....[65]....
        /*0454*/ 	.word	0x0000a530


	//   ....[66]....
        /*0458*/ 	.word	0x0000a550


	//   ....[67]....
        /*045c*/ 	.word	0x0000a6b0


	//   ....[68]....
        /*0460*/ 	.word	0x0000a6c0


	//   ....[69]....
        /*0464*/ 	.word	0x0000aa00


	//   ....[70]....
        /*0468*/ 	.word	0x0000aa20


	//   ....[71]....
        /*046c*/ 	.word	0x0000b1f0


	//   ....[72]....
        /*0470*/ 	.word	0x0000b200


	//   ....[73]....
        /*0474*/ 	.word	0x0000c090


	//   ....[74]....
        /*0478*/ 	.word	0x0000c0b0


	//   ....[75]....
        /*047c*/ 	.word	0x0000c220


	//   ....[76]....
        /*0480*/ 	.word	0x0000c230


	//   ....[77]....
        /*0484*/ 	.word	0x0000c390


	//   ....[78]....
        /*0488*/ 	.word	0x0000c3b0


	//   ....[79]....
        /*048c*/ 	.word	0x0000c510


	//   ....[80]....
        /*0490*/ 	.word	0x0000c520


	//   ....[81]....
        /*0494*/ 	.word	0x0000c720


	//   ....[82]....
        /*0498*/ 	.word	0x0000c740


	//   ....[83]....
        /*049c*/ 	.word	0x0000c860


	//   ....[84]....
        /*04a0*/ 	.word	0x0000c8a0


	//   ....[85]....
        /*04a4*/ 	.word	0x0000c8d0


	//   ....[86]....
        /*04a8*/ 	.word	0x0000c900


	//   ....[87]....
        /*04ac*/ 	.word	0x0000c930


	//   ....[88]....
        /*04b0*/ 	.word	0x0000c960


	//   ....[89]....
        /*04b4*/ 	.word	0x0000cab0


	//   ....[90]....
        /*04b8*/ 	.word	0x0000caf0


	//   ....[91]....
        /*04bc*/ 	.word	0x0000cb20


	//   ....[92]....
        /*04c0*/ 	.word	0x0000cb50


	//   ....[93]....
        /*04c4*/ 	.word	0x0000cb80


	//   ....[94]....
        /*04c8*/ 	.word	0x0000cbb0


	//   ....[95]....
        /*04cc*/ 	.word	0x0000cc40


	//   ....[96]....
        /*04d0*/ 	.word	0x0000cc70


	//   ....[97]....
        /*04d4*/ 	.word	0x0000cc80


	//   ....[98]....
        /*04d8*/ 	.word	0x0000cce0


	//   ....[99]....
        /*04dc*/ 	.word	0x0000d210


	//   ....[100]....
        /*04e0*/ 	.word	0x0000d270


	//   ....[101]....
        /*04e4*/ 	.word	0x0000d2c0


	//   ....[102]....
        /*04e8*/ 	.word	0x0000d310


	//   ....[103]....
        /*04ec*/ 	.word	0x0000d360


	//   ....[104]....
        /*04f0*/ 	.word	0x0000d3d0


	//   ....[105]....
        /*04f4*/ 	.word	0x0000d420


	//   ....[106]....
        /*04f8*/ 	.word	0x0000d480


	//   ....[107]....
        /*04fc*/ 	.word	0x0000d4f0


	//   ....[108]....
        /*0500*/ 	.word	0x0000d550


	//   ....[109]....
        /*0504*/ 	.word	0x0000d5c0


	//   ....[110]....
        /*0508*/ 	.word	0x0000d630


	//   ....[111]....
        /*050c*/ 	.word	0x0000d6a0


	//   ....[112]....
        /*0510*/ 	.word	0x0000d700


	//   ....[113]....
        /*0514*/ 	.word	0x0000d770


	//   ....[114]....
        /*0518*/ 	.word	0x0000d7e0


	//   ....[115]....
        /*051c*/ 	.word	0x0000d850


	//   ....[116]....
        /*0520*/ 	.word	0x0000d8b0


	//   ....[117]....
        /*0524*/ 	.word	0x0000d920


	//   ....[118]....
        /*0528*/ 	.word	0x0000d990


	//   ....[119]....
        /*052c*/ 	.word	0x0000dad0


	//   ....[120]....
        /*0530*/ 	.word	0x0000db30


	//   ....[121]....
        /*0534*/ 	.word	0x0000db80


	//   ....[122]....
        /*0538*/ 	.word	0x0000dbc0


	//   ....[123]....
        /*053c*/ 	.word	0x0000dc10


	//   ....[124]....
        /*0540*/ 	.word	0x0000dc60


	//   ....[125]....
        /*0544*/ 	.word	0x0000dcd0


	//   ....[126]....
        /*0548*/ 	.word	0x0000dd40


	//   ....[127]....
        /*054c*/ 	.word	0x0000ddb0


	//   ....[128]....
        /*0550*/ 	.word	0x0000def0


	//   ....[129]....
        /*0554*/ 	.word	0x0000df50


	//   ....[130]....
        /*0558*/ 	.word	0x0000dfa0


	//   ....[131]....
        /*055c*/ 	.word	0x0000dfe0


	//   ....[132]....
        /*0560*/ 	.word	0x0000e030


	//   ....[133]....
        /*0564*/ 	.word	0x0000e070


	//   ....[134]....
        /*0568*/ 	.word	0x0000e0c0


	//   ....[135]....
        /*056c*/ 	.word	0x0000e110


	//   ....[136]....
        /*0570*/ 	.word	0x0000e160


	//   ....[137]....
        /*0574*/ 	.word	0x0000e1a0


	//   ....[138]....
        /*0578*/ 	.word	0x0000e210


	//   ....[139]....
        /*057c*/ 	.word	0x0000e280


	//   ....[140]....
        /*0580*/ 	.word	0x0000e2f0


	//   ....[141]....
        /*0584*/ 	.word	0x0000e350


	//   ....[142]....
        /*0588*/ 	.word	0x0000e3c0


	//   ....[143]....
        /*058c*/ 	.word	0x0000e430


	//   ....[144]....
        /*0590*/ 	.word	0x0000e4a0


	//   ....[145]....
        /*0594*/ 	.word	0x0000e500


	//   ....[146]....
        /*0598*/ 	.word	0x0000e570


	//   ....[147]....
        /*059c*/ 	.word	0x0000e5e0


	//   ....[148]....
        /*05a0*/ 	.word	0x0000e650


	//   ....[149]....
        /*05a4*/ 	.word	0x0000e6b0


	//   ....[150]....
        /*05a8*/ 	.word	0x0000e720


	//   ....[151]....
        /*05ac*/ 	.word	0x0000e790


	//   ....[152]....
        /*05b0*/ 	.word	0x0000e800


	//   ....[153]....
        /*05b4*/ 	.word	0x0000e860


	//   ....[154]....
        /*05b8*/ 	.word	0x0000e8d0


	//   ....[155]....
        /*05bc*/ 	.word	0x0000e940


	//   ....[156]....
        /*05c0*/ 	.word	0x0000e9b0


	//   ....[157]....
        /*05c4*/ 	.word	0x0000ea10


	//   ....[158]....
        /*05c8*/ 	.word	0x0000ea80


	//   ....[159]....
        /*05cc*/ 	.word	0x0000eaf0


	//   ....[160]....
        /*05d0*/ 	.word	0x0000eb40


	//   ....[161]....
        /*05d4*/ 	.word	0x0000eb80


	//   ....[162]....
        /*05d8*/ 	.word	0x0000ebd0


	//   ....[163]....
        /*05dc*/ 	.word	0x0000ec20


	//   ....[164]....
        /*05e0*/ 	.word	0x0000ec70


	//   ....[165]....
        /*05e4*/ 	.word	0x0000ece0


	//   ....[166]....
        /*05e8*/ 	.word	0x0000ed30


	//   ....[167]....
        /*05ec*/ 	.word	0x0000ed80


	//   ....[168]....
        /*05f0*/ 	.word	0x0000edd0


	//   ....[169]....
        /*05f4*/ 	.word	0x0000ee20


	//   ....[170]....
        /*05f8*/ 	.word	0x0000ee70


	//   ....[171]....
        /*05fc*/ 	.word	0x0000eee0


	//   ....[172]....
        /*0600*/ 	.word	0x0000ef30


	//   ....[173]....
        /*0604*/ 	.word	0x0000ef90


	//   ....[174]....
        /*0608*/ 	.word	0x0000eff0


	//   ....[175]....
        /*060c*/ 	.word	0x0000f060


	//----- nvinfo : EIATTR_EXIT_INSTR_OFFSETS
	.align		4
.L_256:
        /*0610*/ 	.byte	0x04, 0x1c
        /*0612*/ 	.short	(.L_258 - .L_257)


	//   ....[0]....
.L_257:
        /*0614*/ 	.word	0x00000b40


	//   ....[1]....
        /*0618*/ 	.word	0x0000d1d0


	//----- nvinfo : EIATTR_MAX_THREADS
	.align		4
.L_258:
        /*061c*/ 	.byte	0x04, 0x05
        /*061e*/ 	.short	(.L_260 - .L_259)
.L_259:
        /*0620*/ 	.word	0x00000100
        /*0624*/ 	.word	0x00000001
        /*0628*/ 	.word	0x00000001


	//----- nvinfo : EIATTR_CRS_STACK_SIZE
	.align		4
.L_260:
        /*062c*/ 	.byte	0x04, 0x1e
        /*062e*/ 	.short	(.L_262 - .L_261)
.L_261:
        /*0630*/ 	.word	0x00000000
.L_262:


//--------------------- .nv.info._ZN7cutlass13device_kernelIN5flash19enable_sm80_to_sm89INS1_16FlashAttnFwdSm80INS1_25CollectiveMainloopFwdSm80ILi8ELi1ELb0EN4cute5tupleIJNS5_1CILi128EEENS7_ILi64EEENS7_ILi192EEEEEELi192ENS_10bfloat16_tEfNS_4arch4Sm80ELb0ELb0ELb1ELb1ELb1ELb1ELb1ELb1EEENS1_21CollectiveEpilogueFwdINS6_IJS8_SA_S9_EEENS6_IJNS7_ILi1EEESI_SI_EEESC_SE_Li256ELb1ELb1ELb1ELb0EEENS1_36VarlenDynamicPersistentTileSchedulerILi128ELi64ELi256ELi256ELb1ELb1ELb0ELb0ELb1ELb1EEEEEEEEEvNT_6ParamsE --------------------------
	.section	.nv.info._ZN7cutlass13device_kernelIN5flash19enable_sm80_to_sm89INS1_16FlashAttnFwdSm80INS1_25CollectiveMainloopFwdSm80ILi8ELi1ELb0EN4cute5tupleIJNS5_1CILi128EEENS7_ILi64EEENS7_ILi192EEEEEELi192ENS_10bfloat16_tEfNS_4arch4Sm80ELb0ELb0ELb1ELb1ELb1ELb1ELb1ELb1EEENS1_21CollectiveEpilogueFwdINS6_IJS8_SA_S9_EEENS6_IJNS7_ILi1EEESI_SI_EEESC_SE_Li256ELb1ELb1ELb1ELb0EEENS1_36VarlenDynamicPersistentTileSchedulerILi128ELi64ELi256ELi256ELb1ELb1ELb0ELb0ELb1ELb1EEEEEEEEEvNT_6ParamsE,"",@"SHT_CUDA_INFO"
	.sectionflags	@""
	.align	4


	//----- nvinfo : EIATTR_CUDA_API_VERSION
	.align		4
        /*0000*/ 	.byte	0x04, 0x37
        /*0002*/ 	.short	(.L_264 - .L_263)
.L_263:
        /*0004*/ 	.word	0x00000082


	//----- nvinfo : EIATTR_SW2861232_WAR
	.align		4
.L_264:
        /*0008*/ 	.byte	0x01, 0x35
	.zero		2


	//----- nvinfo : EIATTR_PARAM_CBANK
	.align		4
        /*000c*/ 	.byte	0x04, 0x0a
        /*000e*/ 	.short	(.L_266 - .L_265)
	.align		4
.L_265:
        /*0010*/ 	.word	index@(.nv.constant0._ZN7cutlass13device_kernelIN5flash19enable_sm80_to_sm89INS1_16FlashAttnFwdSm80INS1_25CollectiveMainloopFwdSm80ILi8ELi1ELb0EN4cute5tupleIJNS5_1CILi128EEENS7_ILi64EEENS7_ILi192EEEEEELi192ENS_10bfloat16_tEfNS_4arch4Sm80ELb0ELb0ELb1ELb1ELb1ELb1ELb1ELb1EEENS1_21CollectiveEpilogueFwdINS6_IJS8_SA_S9_EEENS6_IJNS7_ILi1EEESI_SI_EEESC_SE_Li256ELb1ELb1ELb1ELb0EEENS1_36VarlenDynamicPersistentTileSchedulerILi128ELi64ELi256ELi256ELb1ELb1ELb0ELb0ELb1ELb1EEEEEEEEEvNT_6ParamsE)
        /*0014*/ 	.short	0x0160
        /*0016*/ 	.short	0x0438


	//----- nvinfo : EIATTR_CBANK_PARAM_SIZE
	.align		4
.L_266:
        /*0018*/ 	.byte	0x03, 0x19
        /*001a*/ 	.short	0x0438


	//----- nvinfo : EIATTR_KPARAM_INFO
	.align		4
        /*001c*/ 	.byte	0x04, 0x17
        /*001e*/ 	.short	(.L_268 - .L_267)
.L_267:
        /*0020*/ 	.word	0x00000000
        /*0024*/ 	.short	0x0000
        /*0026*/ 	.short	0x0000
        /*0028*/ 	.byte	0x00, 0xf0, 0xe1, 0x10


	//----- nvinfo : EIATTR_MAXREG_COUNT
	.align		4
.L_268:
        /*002c*/ 	.byte	0x03, 0x1b
        /*002e*/ 	.short	0x00ff


	//----- nvinfo : EIATTR_NUM_BARRIERS
	.align		4
        /*0030*/ 	.byte	0x02, 0x4c
        /*0032*/ 	.byte	0x06
	.zero		1


	//----- nvinfo : EIATTR_ANNOTATIONS
	.align		4
        /*0034*/ 	.byte	0x04, 0x55
        /*0036*/ 	.short	(.L_270 - .L_269)


	//   ....[0]....
.L_269:
        /*0038*/ 	.word	0x00000001
        /*003c*/ 	.byte	0x40, 0x10, 0x00, 0x00, 0x01, 0x00, 0x00, 0x00, 0x00, 0x12, 0x00, 0x00, 0x01, 0x00, 0x00, 0x00
        /* <DEDUP_REMOVED lines=21> */
        /*019c*/ 	.byte	0x00, 0x4c, 0x01, 0x00, 0x01, 0x00, 0x00, 0x00, 0x90, 0x4d, 0x01, 0x00


	//----- nvinfo : EIATTR_MERCURY_ISA_VERSION
	.align		4
.L_270:
        /*01a8*/ 	.byte	0x03, 0x5f
        /*01aa*/ 	.short	0x0000


	//----- nvinfo : EIATTR_INT_WARP_WIDE_INSTR_OFFSETS
	.align		4
        /*01ac*/ 	.byte	0x04, 0x31
        /*01ae*/ 	.short	(.L_272 - .L_271)


	//   ....[0]....
.L_271:
        /*01b0*/ 	.word	0x00014340


	//   ....[1]....
        /*01b4*/ 	.word	0x000143c0


	//----- nvinfo : EIATTR_COOP_GROUP_MASK_REGIDS
	.align		4
.L_272:
        /*01b8*/ 	.byte	0x04, 0x29
        /*01ba*/ 	.short	(.L_274 - .L_273)


	//   ....[0]....
.L_273:
        /*01bc*/ 	.word	0xffffffff


	//   ....[1]....
        /*01c0*/ 	.word	0xffffffff


	//   ....[2]....
        /*01c4*/ 	.word	0xffffffff


	//   ....[3]....
        /*01c8*/ 	.word	0xffffffff


	//   ....[4]....
        /*01cc*/ 	.word	0xffffffff


	//   ....[5]....
        /*01d0*/ 	.word	0xffffffff


	//   ....[6]....
        /*01d4*/ 	.word	0xffffffff


	//   ....[7]....
        /*01d8*/ 	.word	0xffffffff


	//   ....[8]....
        /*01dc*/ 	.word	0xffffffff


	//   ....[9]....
        /*01e0*/ 	.word	0xffffffff


	//   ....[10]....
        /*01e4*/ 	.word	0xffffffff


	//   ....[11]....
        /*01e8*/ 	.word	0xffffffff


	//   ....[12]....
        /*01ec*/ 	.word	0xffffffff


	//   ....[13]....
        /*01f0*/ 	.word	0xffffffff


	//   ....[14]....
        /*01f4*/ 	.word	0xffffffff


	//   ....[15]....
        /*01f8*/ 	.word	0xffffffff


	//   ....[16]....
        /*01fc*/ 	.word	0xffffffff


	//   ....[17]....
        /*0200*/ 	.word	0xffffffff


	//   ....[18]....
        /*0204*/ 	.word	0xffffffff


	//   ....[19]....
        /*0208*/ 	.word	0xffffffff


	//   ....[20]....
        /*020c*/ 	.word	0xffffffff


	//   ....[21]....
        /*0210*/ 	.word	0xffffffff


	//   ....[22]....
        /*0214*/ 	.word	0xffffffff


	//   ....[23]....
        /*0218*/ 	.word	0xffffffff


	//   ....[24]....
        /*021c*/ 	.word	0xffffffff


	//   ....[25]....
        /*0220*/ 	.word	0xffffffff


	//   ....[26]....
        /*0224*/ 	.word	0xffffffff


	//   ....[27]....
        /*0228*/ 	.word	0xffffffff


	//   ....[28]....
        /*022c*/ 	.word	0xffffffff


	//   ....[29]....
        /*0230*/ 	.word	0xffffffff


	//   ....[30]....
        /*0234*/ 	.word	0xffffffff


	//   ....[31]....
        /*0238*/ 	.word	0xffffffff


	//   ....[32]....
        /*023c*/ 	.word	0xffffffff


	//   ....[33]....
        /*0240*/ 	.word	0xffffffff


	//   ....[34]....
        /*0244*/ 	.word	0xffffffff


	//   ....[35]....
        /*0248*/ 	.word	0xffffffff


	//   ....[36]....
        /*024c*/ 	.word	0xffffffff


	//   ....[37]....
        /*0250*/ 	.word	0xffffffff


	//   ....[38]....
        /*0254*/ 	.word	0xffffffff


	//   ....[39]....
        /*0258*/ 	.word	0xffffffff


	//   ....[40]....
        /*025c*/ 	.word	0xffffffff


	//   ....[41]....
        /*0260*/ 	.word	0xffffffff


	//   ....[42]....
        /*0264*/ 	.word	0xffffffff


	//   ....[43]....
        /*0268*/ 	.word	0xffffffff


	//   ....[44]....
        /*026c*/ 	.word	0xffffffff


	//   ....[45]....
        /*0270*/ 	.word	0xffffffff


	//   ....[46]....
        /*0274*/ 	.word	0xffffffff


	//   ....[47]....
        /*0278*/ 	.word	0xffffffff


	//   ....[48]....
        /*027c*/ 	.word	0xffffffff


	//   ....[49]....
        /*0280*/ 	.word	0xffffffff


	//   ....[50]....
        /*0284*/ 	.word	0xffffffff


	//   ....[51]....
        /*0288*/ 	.word	0xffffffff


	//   ....[52]....
        /*028c*/ 	.word	0xffffffff


	//   ....[53]....
        /*0290*/ 	.word	0xffffffff


	//   ....[54]....
        /*0294*/ 	.word	0xffffffff


	//   ....[55]....
        /*0298*/ 	.word	0xffffffff


	//   ....[56]....
        /*029c*/ 	.word	0xffffffff


	//   ....[57]....
        /*02a0*/ 	.word	0xffffffff


	//   ....[58]....
        /*02a4*/ 	.word	0xffffffff


	//   ....[59]....
        /*02a8*/ 	.word	0xffffffff


	//   ....[60]....
        /*02ac*/ 	.word	0xffffffff


	//   ....[61]....
        /*02b0*/ 	.word	0xffffffff


	//   ....[62]....
        /*02b4*/ 	.word	0xffffffff


	//   ....[63]....
        /*02b8*/ 	.word	0xffffffff


	//   ....[64]....
        /*02bc*/ 	.word	0xffffffff


	//   ....[65]....
        /*02c0*/ 	.word	0xffffffff


	//   ....[66]....
        /*02c4*/ 	.word	0xffffffff


	//   ....[67]....
        /*02c8*/ 	.word	0xffffffff


	//   ....[68]....
        /*02cc*/ 	.word	0xffffffff


	//   ....[69]....
        /*02d0*/ 	.word	0xffffffff


	//   ....[70]....
        /*02d4*/ 	.word	0xffffffff


	//   ....[71]....
        /*02d8*/ 	.word	0xffffffff


	//   ....[72]....
        /*02dc*/ 	.word	0xffffffff


	//   ....[73]....
        /*02e0*/ 	.word	0xffffffff


	//   ....[74]....
        /*02e4*/ 	.word	0xffffffff


	//   ....[75]....
        /*02e8*/ 	.word	0xffffffff


	//   ....[76]....
        /*02ec*/ 	.word	0xffffffff


	//   ....[77]....
        /*02f0*/ 	.word	0xffffffff


	//   ....[78]....
        /*02f4*/ 	.word	0xffffffff


	//   ....[79]....
        /*02f8*/ 	.word	0xffffffff


	//   ....[80]....
        /*02fc*/ 	.word	0xffffffff


	//   ....[81]....
        /*0300*/ 	.word	0xffffffff


	//   ....[82]....
        /*0304*/ 	.word	0xffffffff


	//   ....[83]....
        /*0308*/ 	.word	0xffffffff


	//   ....[84]....
        /*030c*/ 	.word	0xffffffff


	//   ....[85]....
        /*0310*/ 	.word	0xffffffff


	//   ....[86]....
        /*0314*/ 	.word	0xffffffff


	//   ....[87]....
        /*0318*/ 	.word	0xffffffff


	//   ....[88]....
        /*031c*/ 	.word	0xffffffff


	//   ....[89]....
        /*0320*/ 	.word	0xffffffff


	//   ....[90]....
        /*0324*/ 	.word	0xffffffff


	//   ....[91]....
        /*0328*/ 	.word	0xffffffff


	//   ....[92]....
        /*032c*/ 	.word	0xffffffff


	//   ....[93]....
        /*0330*/ 	.word	0xffffffff


	//   ....[94]....
        /*0334*/ 	.word	0xffffffff


	//   ....[95]....
        /*0338*/ 	.word	0xffffffff


	//   ....[96]....
        /*033c*/ 	.word	0xffffffff


	//   ....[97]....
        /*0340*/ 	.word	0xffffffff


	//   ....[98]....
        /*0344*/ 	.word	0xffffffff


	//   ....[99]....
        /*0348*/ 	.word	0xffffffff


	//   ....[100]....
        /*034c*/ 	.word	0xffffffff


	//   ....[101]....
        /*0350*/ 	.word	0xffffffff


	//   ....[102]....
        /*0354*/ 	.word	0xffffffff


	//   ....[103]....
        /*0358*/ 	.word	0xffffffff


	//   ....[104]....
        /*035c*/ 	.word	0xffffffff


	//   ....[105]....
        /*0360*/ 	.word	0xffffffff


	//   ....[106]....
        /*0364*/ 	.word	0xffffffff


	//   ....[107]....
        /*0368*/ 	.word	0xffffffff


	//   ....[108]....
        /*036c*/ 	.word	0xffffffff


	//   ....[109]....
        /*0370*/ 	.word	0xffffffff


	//   ....[110]....
        /*0374*/ 	.word	0xffffffff


	//   ....[111]....
        /*0378*/ 	.word	0xffffffff


	//   ....[112]....
        /*037c*/ 	.word	0xffffffff


	//   ....[113]....
        /*0380*/ 	.word	0xffffffff


	//   ....[114]....
        /*0384*/ 	.word	0xffffffff


	//   ....[115]....
        /*0388*/ 	.word	0xffffffff


	//   ....[116]....
        /*038c*/ 	.word	0xffffffff


	//   ....[117]....
        /*0390*/ 	.word	0xffffffff


	//   ....[118]....
        /*0394*/ 	.word	0xffffffff


	//   ....[119]....
        /*0398*/ 	.word	0xffffffff


	//   ....[120]....
        /*039c*/ 	.word	0xffffffff


	//   ....[121]....
        /*03a0*/ 	.word	0xffffffff


	//   ....[122]....
        /*03a4*/ 	.word	0xffffffff


	//   ....[123]....
        /*03a8*/ 	.word	0xffffffff


	//   ....[124]....
        /*03ac*/ 	.word	0xffffffff


	//   ....[125]....
        /*03b0*/ 	.word	0xffffffff


	//   ....[126]....
        /*03b4*/ 	.word	0xffffffff


	//   ....[127]....
        /*03b8*/ 	.word	0xffffffff


	//   ....[128]....
        /*03bc*/ 	.word	0xffffffff


	//   ....[129]....
        /*03c0*/ 	.word	0xffffffff


	//   ....[130]....
        /*03c4*/ 	.word	0xffffffff


	//   ....[131]....
        /*03c8*/ 	.word	0xffffffff


	//   ....[132]....
        /*03cc*/ 	.word	0xffffffff


	//   ....[133]....
        /*03d0*/ 	.word	0xffffffff


	//   ....[134]....
        /*03d4*/ 	.word	0xffffffff


	//   ....[135]....
        /*03d8*/ 	.word	0xffffffff


	//   ....[136]....
        /*03dc*/ 	.word	0xffffffff


	//   ....[137]....
        /*03e0*/ 	.word	0xffffffff


	//   ....[138]....
        /*03e4*/ 	.word	0xffffffff


	//   ....[139]....
        /*03e8*/ 	.word	0xffffffff


	//   ....[140]....
        /*03ec*/ 	.word	0xffffffff


	//   ....[141]....
        /*03f0*/ 	.word	0xffffffff


	//   ....[142]....
        /*03f4*/ 	.word	0xffffffff


	//   ....[143]....
        /*03f8*/ 	.word	0xffffffff


	//   ....[144]....
        /*03fc*/ 	.word	0xffffffff


	//   ....[145]....
        /*0400*/ 	.word	0xffffffff


	//   ....[146]....
        /*0404*/ 	.word	0xffffffff


	//   ....[147]....
        /*0408*/ 	.word	0xffffffff


	//   ....[148]....
        /*040c*/ 	.word	0xffffffff


	//   ....[149]....
        /*0410*/ 	.word	0xffffffff


	//   ....[150]....
        /*0414*/ 	.word	0xffffffff


	//   ....[151]....
        /*0418*/ 	.word	0xffffffff


	//   ....[152]....
        /*041c*/ 	.word	0xffffffff


	//   ....[153]....
        /*0420*/ 	.word	0xffffffff


	//   ....[154]....
        /*0424*/ 	.word	0xffffffff


	//   ....[155]....
        /*0428*/ 	.word	0xffffffff


	//   ....[156]....
        /*042c*/ 	.word	0xffffffff


	//   ....[157]....
        /*0430*/ 	.word	0xffffffff


	//   ....[158]....
        /*0434*/ 	.word	0xffffffff


	//   ....[159]....
        /*0438*/ 	.word	0xffffffff


	//   ....[160]....
        /*043c*/ 	.word	0xffffffff


	//   ....[161]....
        /*0440*/ 	.word	0xffffffff


	//   ....[162]....
        /*0444*/ 	.word	0xffffffff


	//   ....[163]....
        /*0448*/ 	.word	0xffffffff


	//   ....[164]....
        /*044c*/ 	.word	0xffffffff


	//   ....[165]....
        /*0450*/ 	.word	0xffffffff


	//   ....[166]....
        /*0454*/ 	.word	0xffffffff


	//   ....[167]....
        /*0458*/ 	.word	0xffffffff


	//   ....[168]....
        /*045c*/ 	.word	0xffffffff


	//   ....[169]....
        /*0460*/ 	.word	0xffffffff


	//   ....[170]....
        /*0464*/ 	.word	0xffffffff


	//   ....[171]....
        /*0468*/ 	.word	0xffffffff


	//   ....[172]....
        /*046c*/ 	.word	0xffffffff


	//   ....[173]....
        /*0470*/ 	.word	0xffffffff


	//   ....[174]....
        /*0474*/ 	.word	0xffffffff


	//   ....[175]....
        /*0478*/ 	.word	0xffffffff


	//   ....[176]....
        /*047c*/ 	.word	0xffffffff


	//   ....[177]....
        /*0480*/ 	.word	0xffffffff


	//   ....[178]....
        /*0484*/ 	.word	0xffffffff


	//   ....[179]....
        /*0488*/ 	.word	0xffffffff


	//   ....[180]....
        /*048c*/ 	.word	0xffffffff


	//   ....[181]....
        /*0490*/ 	.word	0xffffffff


	//   ....[182]....
        /*0494*/ 	.word	0xffffffff


	//   ....[183]....
        /*0498*/ 	.word	0xffffffff


	//   ....[184]....
        /*049c*/ 	.word	0xffffffff


	//   ....[185]....
        /*04a0*/ 	.word	0xffffffff


	//   ....[186]....
        /*04a4*/ 	.word	0xffffffff


	//   ....[187]....
        /*04a8*/ 	.word	0xffffffff


	//   ....[188]....
        /*04ac*/ 	.word	0xffffffff


	//   ....[189]....
        /*04b0*/ 	.word	0xffffffff


	//   ....[190]....
        /*04b4*/ 	.word	0xffffffff


	//   ....[191]....
        /*04b8*/ 	.word	0xffffffff


	//----- nvinfo : EIATTR_COOP_GROUP_INSTR_OFFSETS
	.align		4
.L_274:
        /*04bc*/ 	.byte	0x04, 0x28
        /*04be*/ 	.short	(.L_276 - .L_275)


	//   ....[0]....
.L_275:
        /*04c0*/ 	.word	0x00000050


	//   ....[1]....
        /*04c4*/ 	.word	0x000001e0


	//   ....[2]....
        /*04c8*/ 	.word	0x00000210


	//   ....[3]....
        /*04cc*/ 	.word	0x00000240


	//   ....[4]....
        /*04d0*/ 	.word	0x00000270


	//   ....[5]....
        /*04d4*/ 	.word	0x000002a0


	//   ....[6]....
        /*04d8*/ 	.word	0x000002d0


	//   ....[7]....
        /*04dc*/ 	.word	0x00000440


	//   ....[8]....
        /*04e0*/ 	.word	0x00000480


	//   ....[9]....
        /*04e4*/ 	.word	0x000004b0


	//   ....[10]....
        /*04e8*/ 	.word	0x000004e0


	//   ....[11]....
        /*04ec*/ 	.word	0x00000510


	//   ....[12]....
        /*04f0*/ 	.word	0x00000540


	//   ....[13]....
        /*04f4*/ 	.word	0x000005d0


	//   ....[14]....
        /*04f8*/ 	.word	0x00000600


	//   ....[15]....
        /*04fc*/ 	.word	0x00000620


	//   ....[16]....
        /*0500*/ 	.word	0x00000680


	//   ....[17]....
        /*0504*/ 	.word	0x00003710


	//   ....[18]....
        /*0508*/ 	.word	0x00003720


	//   ....[19]....
        /*050c*/ 	.word	0x000052c0


	//   ....[20]....
        /*0510*/ 	.word	0x000052d0


	//   ....[21]....
        /*0514*/ 	.word	0x00006c60


	//   ....[22]....
        /*0518*/ 	.word	0x00006c80


	//   ....[23]....
        /*051c*/ 	.word	0x00007180


	//   ....[24]....
        /*0520*/ 	.word	0x000071e0


	//   ....[25]....
        /*0524*/ 	.word	0x00007e60


	//   ....[26]....
        /*0528*/ 	.word	0x00007e80


	//   ....[27]....
        /*052c*/ 	.word	0x00007fb0


	//   ....[28]....
        /*0530*/ 	.word	0x00007fc0


	//   ....[29]....
        /*0534*/ 	.word	0x000080f0


	//   ....[30]....
        /*0538*/ 	.word	0x00008110


	//   ....[31]....
        /*053c*/ 	.word	0x00008240


	//   ....[32]....
        /*0540*/ 	.word	0x00008250


	//   ....[33]....
        /*0544*/ 	.word	0x00008660


	//   ....[34]....
        /*0548*/ 	.word	0x00008670


	//   ....[35]....
        /*054c*/ 	.word	0x00008680


	//   ....[36]....
        /*0550*/ 	.word	0x00008690


	//   ....[37]....
        /*0554*/ 	.word	0x00008940


	//   ....[38]....
        /*0558*/ 	.word	0x00008980


	//   ....[39]....
        /*055c*/ 	.word	0x000089c0


	//   ....[40]....
        /*0560*/ 	.word	0x00008a00


	//   ....[41]....
        /*0564*/ 	.word	0x0000b2e0


	//   ....[42]....
        /*0568*/ 	.word	0x0000b320


	//   ....[43]....
        /*056c*/ 	.word	0x0000b360


	//   ....[44]....
        /*0570*/ 	.word	0x0000b3a0


	//   ....[45]....
        /*0574*/ 	.word	0x0000e000


	//   ....[46]....
        /*0578*/ 	.word	0x0000e010


	//   ....[47]....
        /*057c*/ 	.word	0x0000e020


	//   ....[48]....
        /*0580*/ 	.word	0x0000e030


	//   ....[49]....
        /*0584*/ 	.word	0x0000f1e0


	//   ....[50]....
        /*0588*/ 	.word	0x0000f200


	//   ....[51]....
        /*058c*/ 	.word	0x0000f260


	//   ....[52]....
        /*0590*/ 	.word	0x0000f2c0


	//   ....[53]....
        /*0594*/ 	.word	0x0000f980


	//   ....[54]....
        /*0598*/ 	.word	0x0000f990


	//   ....[55]....
        /*059c*/ 	.word	0x0000f9c0


	//   ....[56]....
        /*05a0*/ 	.word	0x0000f9d0


	//   ....[57]....
        /*05a4*/ 	.word	0x00010d50


	//   ....[58]....
        /*05a8*/ 	.word	0x00010d60


	//   ....[59]....
        /*05ac*/ 	.word	0x00010da0


	//   ....[60]....
        /*05b0*/ 	.word	0x00010db0


	//   ....[61]....
        /*05b4*/ 	.word	0x00011f40


	//   ....[62]....
        /*05b8*/ 	.word	0x00011f60


	//   ....[63]....
        /*05bc*/ 	.word	0x00012030


	//   ....[64]....
        /*05c0*/ 	.word	0x00012050


	//   ....[65]....
        /*05c4*/ 	.word	0x00012390


	//   ....[66]....
        /*05c8*/ 	.word	0x000123b0


	//   ....[67]....
        /*05cc*/ 	.word	0x000123d0


	//   ....[68]....
        /*05d0*/ 	.word	0x000123f0


	//   ....[69]....
        /*05d4*/ 	.word	0x00013b30


	//   ....[70]....
        /*05d8*/ 	.word	0x00013b60


	//   ....[71]....
        /*05dc*/ 	.word	0x00013b80


	//   ....[72]....
        /*05e0*/ 	.word	0x00013ba0


	//   ....[73]....
        /*05e4*/ 	.word	0x00014f60


	//   ....[74]....
        /*05e8*/ 	.word	0x00014f80


	//   ....[75]....
        /*05ec*/ 	.word	0x00014fa0


	//   ....[76]....
        /*05f0*/ 	.word	0x00014fc0


	//   ....[77]....
        /*05f4*/ 	.word	0x00015330


	//   ....[78]....
        /*05f8*/ 	.word	0x00015350


	//   ....[79]....
        /*05fc*/ 	.word	0x00015470


	//   ....[80]....
        /*0600*/ 	.word	0x00015480


	//   ....[81]....
        /*0604*/ 	.word	0x000155b0


	//   ....[82]....
        /*0608*/ 	.word	0x000155d0


	//   ....[83]....
        /*060c*/ 	.word	0x00015700


	//   ....[84]....
        /*0610*/ 	.word	0x00015710


	//   ....[85]....
        /*0614*/ 	.word	0x00015a40


	//   ....[86]....
        /*0618*/ 	.word	0x00015a60


	//   ....[87]....
        /*061c*/ 	.word	0x000164f0


	//   ....[88]....
        /*0620*/ 	.word	0x00016500


	//   ....[89]....
        /*0624*/ 	.word	0x00017740


	//   ....[90]....
        /*0628*/ 	.word	0x00017760


	//   ....[91]....
        /*062c*/ 	.word	0x00017890


	//   ....[92]....
        /*0630*/ 	.word	0x000178a0


	//   ....[93]....
        /*0634*/ 	.word	0x000179d0


	//   ....[94]....
        /*0638*/ 	.word	0x000179f0


	//   ....[95]....
        /*063c*/ 	.word	0x00017b20


	//   ....[96]....
        /*0640*/ 	.word	0x00017b30


	//   ....[97]....
        /*0644*/ 	.word	0x00017cf0


	//   ....[98]....
        /*0648*/ 	.word	0x00017d10


	//   ....[99]....
        /*064c*/ 	.word	0x00017e30


	//   ....[100]....
        /*0650*/ 	.word	0x00017e70


	//   ....[101]....
        /*0654*/ 	.word	0x00017ea0


	//   ....[102]....
        /*0658*/ 	.word	0x00017ed0


	//   ....[103]....
        /*065c*/ 	.word	0x00017f00


	//   ....[104]....
        /*0660*/ 	.word	0x00017f30


	//   ....[105]....
        /*0664*/ 	.word	0x00018090


	//   ....[106]....
        /*0668*/ 	.word	0x000180d0


	//   ....[107]....
        /*066c*/ 	.word	0x00018100


	//   ....[108]....
        /*0670*/ 	.word	0x00018130


	//   ....[109]....
        /*0674*/ 	.word	0x00018160


	//   ....[110]....
        /*0678*/ 	.word	0x00018190


	//   ....[111]....
        /*067c*/ 	.word	0x00018220


	//   ....[112]....
        /*0680*/ 	.word	0x00018250


	//   ....[113]....
        /*0684*/ 	.word	0x00018260


	//   ....[114]....
        /*0688*/ 	.word	0x000182c0


	//   ....[115]....
        /*068c*/ 	.word	0x000187f0


	//   ....[116]....
        /*0690*/ 	.word	0x00018850


	//   ....[117]....
        /*0694*/ 	.word	0x000188a0


	//   ....[118]....
        /*0698*/ 	.word	0x000188f0


	//   ....[119]....
        /*069c*/ 	.word	0x00018940


	//   ....[120]....
        /*06a0*/ 	.word	0x000189b0


	//   ....[121]....
        /*06a4*/ 	.word	0x000189f0


	//   ....[122]....
        /*06a8*/ 	.word	0x00018a60


	//   ....[123]....
        /*06ac*/ 	.word	0x00018ad0


	//   ....[124]....
        /*06b0*/ 	.word	0x00018b30


	//   ....[125]....
        /*06b4*/ 	.word	0x00018ba0


	//   ....[126]....
        /*06b8*/ 	.word	0x00018c10


	//   ....[127]....
        /*06bc*/ 	.word	0x00018c70


	//   ....[128]....
        /*06c0*/ 	.word	0x00018cd0


	//   ....[129]....
        /*06c4*/ 	.word	0x00018d30


	//   ....[130]....
        /*06c8*/ 	.word	0x00018da0


	//   ....[131]....
        /*06cc*/ 	.word	0x00018e00


	//   ....[132]....
        /*06d0*/ 	.word	0x00018e60


	//   ....[133]....
        /*06d4*/ 	.word	0x00018ec0


	//   ....[134]....
        /*06d8*/ 	.word	0x00018f30


	//   ....[135]....
        /*06dc*/ 	.word	0x00019080


	//   ....[136]....
        /*06e0*/ 	.word	0x000190e0


	//   ....[137]....
        /*06e4*/ 	.word	0x00019120


	//   ....[138]....
        /*06e8*/ 	.word	0x00019160


	//   ....[139]....
        /*06ec*/ 	.word	0x000191b0


	//   ....[140]....
        /*06f0*/ 	.word	0x000191f0


	//   ....[141]....
        /*06f4*/ 	.word	0x00019260


	//   ....[142]....
        /*06f8*/ 	.word	0x000192c0


	//   ....[143]....
        /*06fc*/ 	.word	0x00019330


	//   ....[144]....
        /*0700*/ 	.word	0x00019470


	//   ....[145]....
        /*0704*/ 	.word	0x000194d0


	//   ....[146]....
        /*0708*/ 	.word	0x00019510


	//   ....[147]....
        /*070c*/ 	.word	0x00019550


	//   ....[148]....
        /*0710*/ 	.word	0x000195a0


	//   ....[149]....
        /*0714*/ 	.word	0x000195e0


	//   ....[150]....
        /*0718*/ 	.word	0x00019630


	//   ....[151]....
        /*071c*/ 	.word	0x00019680


	//   ....[152]....
        /*0720*/ 	.word	0x000196d0


	//   ....[153]....
        /*0724*/ 	.word	0x00019710


	//   ....[154]....
        /*0728*/ 	.word	0x00019780


	//   ....[155]....
        /*072c*/ 	.word	0x000197f0


	//   ....[156]....
        /*0730*/ 	.word	0x00019850


	//   ....[157]....
        /*0734*/ 	.word	0x000198b0


	//   ....[158]....
        /*0738*/ 	.word	0x00019910


	//   ....[159]....
        /*073c*/ 	.word	0x00019980


	//   ....[160]....
        /*0740*/ 	.word	0x000199e0


	//   ....[161]....
        /*0744*/ 	.word	0x00019a40


	//   ....[162]....
        /*0748*/ 	.word	0x00019aa0


	//   ....[163]....
        /*074c*/ 	.word	0x00019b10


	//   ....[164]....
        /*0750*/ 	.word	0x00019b70


	//   ....[165]....
        /*0754*/ 	.word	0x00019bd0


	//   ....[166]....
        /*0758*/ 	.word	0x00019c30


	//   ....[167]....
        /*075c*/ 	.word	0x00019ca0


	//   ....[168]....
        /*0760*/ 	.word	0x00019d00


	//   ....[169]....
        /*0764*/ 	.word	0x00019d60


	//   ....[170]....
        /*0768*/ 	.word	0x00019dc0


	//   ....[171]....
        /*076c*/ 	.word	0x00019e30


	//   ....[172]....
        /*0770*/ 	.word	0x00019e90


	//   ....[173]....
        /*0774*/ 	.word	0x00019ef0


	//   ....[174]....
        /*0778*/ 	.word	0x00019f50


	//   ....[175]....
        /*077c*/ 	.word	0x00019fc0


	//   ....[176]....
        /*0780*/ 	.word	0x0001a010


	//   ....[177]....
        /*0784*/ 	.word	0x0001a050


	//   ....[178]....
        /*0788*/ 	.word	0x0001a0a0


	//   ....[179]....
        /*078c*/ 	.word	0x0001a0f0


	//   ....[180]....
        /*0790*/ 	.word	0x0001a140


	//   ....[181]....
        /*0794*/ 	.word	0x0001a1b0


	//   ....[182]....
        /*0798*/ 	.word	0x0001a1f0


	//   ....[183]....
        /*079c*/ 	.word	0x0001a240


	//   ....[184]....
        /*07a0*/ 	.word	0x0001a290


	//   ....[185]....
        /*07a4*/ 	.word	0x0001a2e0


	//   ....[186]....
        /*07a8*/ 	.word	0x0001a330


	//   ....[187]....
        /*07ac*/ 	.word	0x0001a3a0


	//   ....[188]....
        /*07b0*/ 	.word	0x0001a3e0


	//   ....[189]....
        /*07b4*/ 	.word	0x0001a450


	//   ....[190]....
        /*07b8*/ 	.word	0x0001a4b0


	//   ....[191]....
        /*07bc*/ 	.word	0x0001a510


	//----- nvinfo : EIATTR_EXIT_INSTR_OFFSETS
	.align		4
.L_276:
        /*07c0*/ 	.byte	0x04, 0x1c
        /*07c2*/ 	.short	(.L_278 - .L_277)


	//   ....[0]....
.L_277:
        /*07c4*/ 	.word	0x00000b40


	//   ....[1]....
        /*07c8*/ 	.word	0x000187b0


	//----- nvinfo : EIATTR_MAX_THREADS
	.align		4
.L_278:
        /*07cc*/ 	.byte	0x04, 0x05
        /*07ce*/ 	.short	(.L_280 - .L_279)
.L_279:
        /*07d0*/ 	.word	0x00000100
        /*07d4*/ 	.word	0x00000001
        /*07d8*/ 	.word	0x00000001


	//----- nvinfo : EIATTR_CRS_STACK_SIZE
	.align		4
.L_280:
        /*07dc*/ 	.byte	0x04, 0x1e
        /*07de*/ 	.short	(.L_282 - .L_281)
.L_281:
        /*07e0*/ 	.word	0x00000000
.L_282:


//--------------------- .nv.info._ZN7cutlass13device_kernelIN5flash19enable_sm80_to_sm89INS1_16FlashAttnFwdSm80INS1_25CollectiveMainloopFwdSm80ILi8ELi1ELb0EN4cute5tupleIJNS5_1CILi128EEENS7_ILi64EEENS7_ILi192EEEEEELi192ENS_10bfloat16_tEfNS_4arch4Sm80ELb0ELb1ELb1ELb0ELb1ELb0ELb1ELb1EEENS1_21CollectiveEpilogueFwdINS6_IJS8_SA_S9_EEENS6_IJNS7_ILi1EEESI_SI_EEESC_SE_Li256ELb0ELb1ELb1ELb0EEENS1_19SingleTileSchedulerILb0ELb1ELb1ELi128EEEEEEEEEvNT_6ParamsE --------------------------
	.section	.nv.info._ZN7cutlass13device_kernelIN5flash19enable_sm80_to_sm89INS1_16FlashAttnFwdSm80INS1_25CollectiveMainloopFwdSm80ILi8ELi1ELb0EN4cute5tupleIJNS5_1CILi128EEENS7_ILi64EEENS7_ILi192EEEEEELi192ENS_10bfloat16_tEfNS_4arch4Sm80ELb0ELb1ELb1ELb0ELb1ELb0ELb1ELb1EEENS1_21CollectiveEpilogueFwdINS6_IJS8_SA_S9_EEENS6_IJNS7_ILi1EEESI_SI_EEESC_SE_Li256ELb0ELb1ELb1ELb0EEENS1_19SingleTileSchedulerILb0ELb1ELb1ELi128EEEEEEEEEvNT_6ParamsE,"",@"SHT_CUDA_INFO"
	.sectionflags	@""
	.align	4


	//----- nvinfo : EIATTR_CUDA_API_VERSION
	.align		4
        /*0000*/ 	.byte	0x04, 0x37
        /*0002*/ 	.short	(.L_284 - .L_283)
.L_283:
        /*0004*/ 	.word	0x00000082


	//----- nvinfo : EIATTR_SW2861232_WAR
	.align		4
.L_284:
        /*0008*/ 	.byte	0x01, 0x35
	.zero		2


	//----- nvinfo : EIATTR_PARAM_CBANK
	.align		4
        /*000c*/ 	.byte	0x04, 0x0a
        /*000e*/ 	.short	(.L_286 - .L_285)
	.align		4
.L_285:
        /*0010*/ 	.word	index@(.nv.constant0._ZN7cutlass13device_kernelIN5flash19enable_sm80_to_sm89INS1_16FlashAttnFwdSm80INS1_25CollectiveMainloopFwdSm80ILi8ELi1ELb0EN4cute5tupleIJNS5_1CILi128EEENS7_ILi64EEENS7_ILi192EEEEEELi192ENS_10bfloat16_tEfNS_4arch4Sm80ELb0ELb1ELb1ELb0ELb1ELb0ELb1ELb1EEENS1_21CollectiveEpilogueFwdINS6_IJS8_SA_S9_EEENS6_IJNS7_ILi1EEESI_SI_EEESC_SE_Li256ELb0ELb1ELb1ELb0EEENS1_19SingleTileSchedulerILb0ELb1ELb1ELi128EEEEEEEEEvNT_6ParamsE)
        /*0014*/ 	.short	0x0160
        /*0016*/ 	.short	0x0418


	//----- nvinfo : EIATTR_CBANK_PARAM_SIZE
	.align		4
.L_286:
        /*0018*/ 	.byte	0x03, 0x19
        /*001a*/ 	.short	0x0418


	//----- nvinfo : EIATTR_KPARAM_INFO
	.align		4
        /*001c*/ 	.byte	0x04, 0x17
        /*001e*/ 	.short	(.L_288 - .L_287)
.L_287:
        /*0020*/ 	.word	0x00000000
        /*0024*/ 	.short	0x0000
        /*0026*/ 	.short	0x0000
        /*0028*/ 	.byte	0x00, 0xf0, 0x61, 0x10


	//----- nvinfo : EIATTR_MAXREG_COUNT
	.align		4
.L_288:
        /*002c*/ 	.byte	0x03, 0x1b
        /*002e*/ 	.short	0x00ff


	//----- nvinfo : EIATTR_NUM_BARRIERS
	.align		4
        /*0030*/ 	.byte	0x02, 0x4c
        /*0032*/ 	.byte	0x02
	.zero		1


	//----- nvinfo : EIATTR_MERCURY_ISA_VERSION
	.align		4
        /*0034*/ 	.byte	0x03, 0x5f
        /*0036*/ 	.short	0x0000


	//----- nvinfo : EIATTR_COOP_GROUP_MASK_REGIDS
	.align		4
        /*0038*/ 	.byte	0x04, 0x29
        /*003a*/ 	.short	(.L_290 - .L_289)


	//   ....[0]....
.L_289:
        /*003c*/ 	.word	0xffffffff


	//   ....[1]....
        /*0040*/ 	.word	0xffffffff


	//   ....[2]....
        /*0044*/ 	.word	0xffffffff


	//   ....[3]....
        /*0048*/ 	.word	0xffffffff


	//   ....[4]....
        /*004c*/ 	.word	0xffffffff


	//   ....[5]....
        /*0050*/ 	.word	0xffffffff


	//   ....[6]....
        /*0054*/ 	.word	0xffffffff


	//   ....[7]....
        /*0058*/ 	.word	0xffffffff


	//   ....[8]....
        /*005c*/ 	.word	0xffffffff


	//   ....[9]....
        /*0060*/ 	.word	0xffffffff


	//   ....[10]....
        /*0064*/ 	.word	0xffffffff


	//   ....[11]....
        /*0068*/ 	.word	0xffffffff


	//   ....[12]....
        /*006c*/ 	.word	0xffffffff


	//   ....[13]....
        /*0070*/ 	.word	0xffffffff


	//   ....[14]....
        /*0074*/ 	.word	0xffffffff


	//   ....[15]....
        /*0078*/ 	.word	0xffffffff


	//   ....[16]....
        /*007c*/ 	.word	0xffffffff


	//   ....[17]....
        /*0080*/ 	.word	0xffffffff


	//   ....[18]....
        /*0084*/ 	.word	0xffffffff


	//   ....[19]....
        /*0088*/ 	.word	0xffffffff


	//   ....[20]....
        /*008c*/ 	.word	0xffffffff


	//   ....[21]....
        /*0090*/ 	.word	0xffffffff


	//   ....[22]....
        /*0094*/ 	.word	0xffffffff


	//   ....[23]....
        /*0098*/ 	.word	0xffffffff


	//   ....[24]....
        /*009c*/ 	.word	0xffffffff


	//   ....[25]....
        /*00a0*/ 	.word	0xffffffff


	//   ....[26]....
        /*00a4*/ 	.word	0xffffffff


	//   ....[27]....
        /*00a8*/ 	.word	0xffffffff


	//   ....[28]....
        /*00ac*/ 	.word	0xffffffff


	//   ....[29]....
        /*00b0*/ 	.word	0xffffffff


	//   ....[30]....
        /*00b4*/ 	.word	0xffffffff


	//   ....[31]....
        /*00b8*/ 	.word	0xffffffff


	//   ....[32]....
        /*00bc*/ 	.word	0xffffffff


	//   ....[33]....
        /*00c0*/ 	.word	0xffffffff


	//   ....[34]....
        /*00c4*/ 	.word	0xffffffff


	//   ....[35]....
        /*00c8*/ 	.word	0xffffffff


	//   ....[36]....
        /*00cc*/ 	.word	0xffffffff


	//   ....[37]....
        /*00d0*/ 	.word	0xffffffff


	//   ....[38]....
        /*00d4*/ 	.word	0xffffffff


	//   ....[39]....
        /*00d8*/ 	.word	0xffffffff


	//   ....[40]....
        /*00dc*/ 	.word	0xffffffff


	//   ....[41]....
        /*00e0*/ 	.word	0xffffffff


	//   ....[42]....
        /*00e4*/ 	.word	0xffffffff


	//   ....[43]....
        /*00e8*/ 	.word	0xffffffff


	//   ....[44]....
        /*00ec*/ 	.word	0xffffffff


	//   ....[45]....
        /*00f0*/ 	.word	0xffffffff


	//   ....[46]....
        /*00f4*/ 	.word	0xffffffff


	//   ....[47]....
        /*00f8*/ 	.word	0xffffffff


	//   ....[48]....
        /*00fc*/ 	.word	0xffffffff


	//   ....[49]....
        /*0100*/ 	.word	0xffffffff


	//   ....[50]....
        /*0104*/ 	.word	0xffffffff


	//   ....[51]....
        /*0108*/ 	.word	0xffffffff


	//   ....[52]....
        /*010c*/ 	.word	0xffffffff


	//   ....[53]....
        /*0110*/ 	.word	0xffffffff


	//   ....[54]....
        /*0114*/ 	.word	0xffffffff


	//   ....[55]....
        /*0118*/ 	.word	0xffffffff


	//   ....[56]....
        /*011c*/ 	.word	0xffffffff


	//   ....[57]....
        /*0120*/ 	.word	0xffffffff


	//   ....[58]....
        /*0124*/ 	.word	0xffffffff


	//   ....[59]....
        /*0128*/ 	.word	0xffffffff


	//   ....[60]....
        /*012c*/ 	.word	0xffffffff


	//   ....[61]....
        /*0130*/ 	.word	0xffffffff


	//   ....[62]....
        /*0134*/ 	.word	0xffffffff


	//   ....[63]....
        /*0138*/ 	.word	0xffffffff


	//   ....[64]....
        /*013c*/ 	.word	0xffffffff


	//   ....[65]....
        /*0140*/ 	.word	0xffffffff


	//   ....[66]....
        /*0144*/ 	.word	0xffffffff


	//   ....[67]....
        /*0148*/ 	.word	0xffffffff


	//   ....[68]....
        /*014c*/ 	.word	0xffffffff


	//   ....[69]....
        /*0150*/ 	.word	0xffffffff


	//   ....[70]....
        /*0154*/ 	.word	0xffffffff


	//   ....[71]....
        /*0158*/ 	.word	0xffffffff


	//   ....[72]....
        /*015c*/ 	.word	0xffffffff


	//   ....[73]....
        /*0160*/ 	.word	0xffffffff


	//   ....[74]....
        /*0164*/ 	.word	0xffffffff


	//   ....[75]....
        /*0168*/ 	.word	0xffffffff


	//   ....[76]....
        /*016c*/ 	.word	0xffffffff


	//   ....[77]....
        /*0170*/ 	.word	0xffffffff


	//   ....[78]....
        /*0174*/ 	.word	0xffffffff


	//----- nvinfo : EIATTR_COOP_GROUP_INSTR_OFFSETS
	.align		4
.L_290:
        /*0178*/ 	.byte	0x04, 0x28
        /*017a*/ 	.short	(.L_292 - .L_291)


	//   ....[0]....
.L_291:
        /*017c*/ 	.word	0x00000050


	//   ....[1]....
        /*0180*/ 	.word	0x000012f0


	//   ....[2]....
        /*0184*/ 	.word	0x00001340


	//   ....[3]....
        /*0188*/ 	.word	0x00001530


	//   ....[4]....
        /*018c*/ 	.word	0x00001560


	//   ....[5]....
        /*0190*/ 	.word	0x00001680


	//   ....[6]....
        /*0194*/ 	.word	0x000016b0


	//   ....[7]....
        /*0198*/ 	.word	0x000017c0


	//   ....[8]....
        /*019c*/ 	.word	0x00001800


	//   ....[9]....
        /*01a0*/ 	.word	0x00001f20


	//   ....[10]....
        /*01a4*/ 	.word	0x00001f30


	//   ....[11]....
        /*01a8*/ 	.word	0x00001f50


	//   ....[12]....
        /*01ac*/ 	.word	0x00001f80


	//   ....[13]....
        /*01b0*/ 	.word	0x00001fc0


	//   ....[14]....
        /*01b4*/ 	.word	0x00001ff0


	//   ....[15]....
        /*01b8*/ 	.word	0x00002020


	//   ....[16]....
        /*01bc*/ 	.word	0x00002050


	//   ....[17]....
        /*01c0*/ 	.word	0x00003120


	//   ....[18]....
        /*01c4*/ 	.word	0x00003150


	//   ....[19]....
        /*01c8*/ 	.word	0x00003160


	//   ....[20]....
        /*01cc*/ 	.word	0x00003170


	//   ....[21]....
        /*01d0*/ 	.word	0x000035d0


	//   ....[22]....
        /*01d4*/ 	.word	0x000038e0


	//   ....[23]....
        /*01d8*/ 	.word	0x00004530


	//   ....[24]....
        /*01dc*/ 	.word	0x00004620


	//   ....[25]....
        /*01e0*/ 	.word	0x00004630


	//   ....[26]....
        /*01e4*/ 	.word	0x00004660


	//   ....[27]....
        /*01e8*/ 	.word	0x00005a70


	//   ....[28]....
        /*01ec*/ 	.word	0x00005a90


	//   ....[29]....
        /*01f0*/ 	.word	0x00005aa0


	//   ....[30]....
        /*01f4*/ 	.word	0x00005ab0


	//   ....[31]....
        /*01f8*/ 	.word	0x00006b70


	//   ....[32]....
        /*01fc*/ 	.word	0x00006ba0


	//   ....[33]....
        /*0200*/ 	.word	0x00006bb0


	//   ....[34]....
        /*0204*/ 	.word	0x00006bc0


	//   ....[35]....
        /*0208*/ 	.word	0x00006dc0


	//   ....[36]....
        /*020c*/ 	.word	0x00007000


	//   ....[37]....
        /*0210*/ 	.word	0x00007a50


	//   ....[38]....
        /*0214*/ 	.word	0x00007c20


	//   ....[39]....
        /*0218*/ 	.word	0x00007c70


	//   ....[40]....
        /*021c*/ 	.word	0x00007d00


	//   ....[41]....
        /*0220*/ 	.word	0x00009940


	//   ....[42]....
        /*0224*/ 	.word	0x00009960


	//   ....[43]....
        /*0228*/ 	.word	0x00009970


	//   ....[44]....
        /*022c*/ 	.word	0x00009980


	//   ....[45]....
        /*0230*/ 	.word	0x0000aa50


	//   ....[46]....
        /*0234*/ 	.word	0x0000aa70


	//   ....[47]....
        /*0238*/ 	.word	0x0000aa80


	//   ....[48]....
        /*023c*/ 	.word	0x0000aa90


	//   ....[49]....
        /*0240*/ 	.word	0x0000ae60


	//   ....[50]....
        /*0244*/ 	.word	0x0000ae80


	//   ....[51]....
        /*0248*/ 	.word	0x0000aeb0


	//   ....[52]....
        /*024c*/ 	.word	0x0000aec0


	//   ....[53]....
        /*0250*/ 	.word	0x0000c720


	//   ....[54]....
        /*0254*/ 	.word	0x0000c730


	//   ....[55]....
        /*0258*/ 	.word	0x0000c750


	//   ....[56]....
        /*025c*/ 	.word	0x0000c760


	//   ....[57]....
        /*0260*/ 	.word	0x0000d860


	//   ....[58]....
        /*0264*/ 	.word	0x0000d870


	//   ....[59]....
        /*0268*/ 	.word	0x0000d880


	//   ....[60]....
        /*026c*/ 	.word	0x0000d890


	//   ....[61]....
        /*0270*/ 	.word	0x0000da70


	//   ....[62]....
        /*0274*/ 	.word	0x0000de00


	//   ....[63]....
        /*0278*/ 	.word	0x0000e6f0


	//   ....[64]....
        /*027c*/ 	.word	0x0000e8d0


	//   ....[65]....
        /*0280*/ 	.word	0x0000e910


	//   ....[66]....
        /*0284*/ 	.word	0x0000e990


	//   ....[67]....
        /*0288*/ 	.word	0x00010060


	//   ....[68]....
        /*028c*/ 	.word	0x00010090


	//   ....[69]....
        /*0290*/ 	.word	0x000100d0


	//   ....[70]....
        /*0294*/ 	.word	0x000100e0


	//   ....[71]....
        /*0298*/ 	.word	0x00010df0


	//   ....[72]....
        /*029c*/ 	.word	0x00010e30


	//   ....[73]....
        /*02a0*/ 	.word	0x00010e50


	//   ....[74]....
        /*02a4*/ 	.word	0x00010e80


	//   ....[75]....
        /*02a8*/ 	.word	0x00010ef0


	//   ....[76]....
        /*02ac*/ 	.word	0x00010f60


	//   ....[77]....
        /*02b0*/ 	.word	0x00011870


	//   ....[78]....
        /*02b4*/ 	.word	0x00011880


	//----- nvinfo : EIATTR_EXIT_INSTR_OFFSETS
	.align		4
.L_292:
        /*02b8*/ 	.byte	0x04, 0x1c
        /*02ba*/ 	.short	(.L_294 - .L_293)


	//   ....[0]....
.L_293:
        /*02bc*/ 	.word	0x000001b0


	//   ....[1]....
        /*02c0*/ 	.word	0x00011890


	//   ....[2]....
        /*02c4*/ 	.word	0x00012130


	//   ....[3]....
        /*02c8*/ 	.word	0x00012180


	//   ....[4]....
        /*02cc*/ 	.word	0x000121b0


	//   ....[5]....
        /*02d0*/ 	.word	0x00012210


	//   ....[6]....
        /*02d4*/ 	.word	0x000124a0


	//----- nvinfo : EIATTR_CTAIDZ_USED
	.align		4
.L_294:
        /*02d8*/ 	.byte	0x01, 0x04
	.zero		2


	//----- nvinfo : EIATTR_MAX_THREADS
	.align		4
        /*02dc*/ 	.byte	0x04, 0x05
        /*02de*/ 	.short	(.L_296 - .L_295)
.L_295:
        /*02e0*/ 	.word	0x00000100
        /*02e4*/ 	.word	0x00000001
        /*02e8*/ 	.word	0x00000001


	//----- nvinfo : EIATTR_CRS_STACK_SIZE
	.align		4
.L_296:
        /*02ec*/ 	.byte	0x04, 0x1e
        /*02ee*/ 	.short	(.L_298 - .L_297)
.L_297:
        /*02f0*/ 	.word	0x00000000
.L_298:


//--------------------- .nv.info._ZN7cutlass13device_kernelIN5flash19enable_sm80_to_sm89INS1_16FlashAttnFwdSm80INS1_25CollectiveMainloopFwdSm80ILi8ELi1ELb0EN4cute5tupleIJNS5_1CILi128EEENS7_ILi64EEENS7_ILi192EEEEEELi192ENS_10bfloat16_tEfNS_4arch4Sm80ELb0ELb1ELb1ELb1ELb1ELb0ELb1ELb1EEENS1_21CollectiveEpilogueFwdINS6_IJS8_SA_S9_EEENS6_IJNS7_ILi1EEESI_SI_EEESC_SE_Li256ELb1ELb1ELb1ELb0EEENS1_36VarlenDynamicPersistentTileSchedulerILi128ELi64ELi256ELi256ELb1ELb1ELb0ELb1ELb0ELb1EEEEEEEEEvNT_6ParamsE --------------------------
	.section	.nv.info._ZN7cutlass13device_kernelIN5flash19enable_sm80_to_sm89INS1_16FlashAttnFwdSm80INS1_25CollectiveMainloopFwdSm80ILi8ELi1ELb0EN4cute5tupleIJNS5_1CILi128EEENS7_ILi64EEENS7_ILi192EEEEEELi192ENS_10bfloat16_tEfNS_4arch4Sm80ELb0ELb1ELb1ELb1ELb1ELb0ELb1ELb1EEENS1_21CollectiveEpilogueFwdINS6_IJS8_SA_S9_EEENS6_IJNS7_ILi1EEESI_SI_EEESC_SE_Li256ELb1ELb1ELb1ELb0EEENS1_36VarlenDynamicPersistentTileSchedulerILi128ELi64ELi256ELi256ELb1ELb1ELb0ELb1ELb0ELb1EEEEEEEEEvNT_6ParamsE,"",@"SHT_CUDA_INFO"
	.sectionflags	@""
	.align	4


	//----- nvinfo : EIATTR_CUDA_API_VERSION
	.align		4
        /*0000*/ 	.byte	0x04, 0x37
        /*0002*/ 	.short	(.L_300 - .L_299)
.L_299:
        /*0004*/ 	.word	0x00000082


	//----- nvinfo : EIATTR_SW2861232_WAR
	.align		4
.L_300:
        /*0008*/ 	.byte	0x01, 0x35
	.zero		2


	//----- nvinfo : EIATTR_PARAM_CBANK
	.align		4
        /*000c*/ 	.byte	0x04, 0x0a
        /*000e*/ 	.short	(.L_302 - .L_301)
	.align		4
.L_301:
        /*0010*/ 	.word	index@(.nv.constant0._ZN7cutlass13device_kernelIN5flash19enable_sm80_to_sm89INS1_16FlashAttnFwdSm80INS1_25CollectiveMainloopFwdSm80ILi8ELi1ELb0EN4cute5tupleIJNS5_1CILi128EEENS7_ILi64EEENS7_ILi192EEEEEELi192ENS_10bfloat16_tEfNS_4arch4Sm80ELb0ELb1ELb1ELb1ELb1ELb0ELb1ELb1EEENS1_21CollectiveEpilogueFwdINS6_IJS8_SA_S9_EEENS6_IJNS7_ILi1EEESI_SI_EEESC_SE_Li256ELb1ELb1ELb1ELb0EEENS1_36VarlenDynamicPersistentTileSchedulerILi128ELi64ELi256ELi256ELb1ELb1ELb0ELb1ELb0ELb1EEEEEEEEEvNT_6ParamsE)
        /*0014*/ 	.short	0x0160
        /*0016*/ 	.short	0x0438


	//----- nvinfo : EIATTR_CBANK_PARAM_SIZE
	.align		4
.L_302:
        /*0018*/ 	.byte	0x03, 0x19
        /*001a*/ 	.short	0x0438


	//----- nvinfo : EIATTR_KPARAM_INFO
	.align		4
        /*001c*/ 	.byte	0x04, 0x17
        /*001e*/ 	.short	(.L_304 - .L_303)
.L_303:
        /*0020*/ 	.word	0x00000000
        /*0024*/ 	.short	0x0000
        /*0026*/ 	.short	0x0000
        /*0028*/ 	.byte	0x00, 0xf0, 0xe1, 0x10


	//----- nvinfo : EIATTR_MAXREG_COUNT
	.align		4
.L_304:
        /*002c*/ 	.byte	0x03, 0x1b
        /*002e*/ 	.short	0x00ff


	//----- nvinfo : EIATTR_NUM_BARRIERS
	.align		4
        /*0030*/ 	.byte	0x02, 0x4c
        /*0032*/ 	.byte	0x06
	.zero		1


	//----- nvinfo : EIATTR_ANNOTATIONS
	.align		4
        /*0034*/ 	.byte	0x04, 0x55
        /*0036*/ 	.short	(.L_306 - .L_305)


	//   ....[0]....
.L_305:
        /*0038*/ 	.word	0x00000001
        /*003c*/ 	.byte	0x70, 0x14, 0x00, 0x00, 0x01, 0x00, 0x00, 0x00, 0xc0, 0x18, 0x00, 0x00, 0x01, 0x00, 0x00, 0x00
        /*004c*/ 	.byte	0xf0, 0x18, 0x00, 0x00, 0x01, 0x00, 0x00, 0x00, 0x20, 0x19, 0x00, 0x00, 0x01, 0x00, 0x00, 0x00
        /*005c*/ 	.byte	0x50, 0x19, 0x00, 0x00, 0x01, 0x00, 0x00, 0x00, 0xb0, 0x20, 0x01, 0x00, 0x01, 0x00, 0x00, 0x00
        /*006c*/ 	.byte	0xc0, 0x20, 0x01, 0x00, 0x01, 0x00, 0x00, 0x00, 0xd0, 0x20, 0x01, 0x00, 0x01, 0x00, 0x00, 0x00
        /*007c*/ 	.byte	0xe0, 0x20, 0x01, 0x00, 0x01, 0x00, 0x00, 0x00, 0x40, 0x28, 0x01, 0x00


	//----- nvinfo : EIATTR_MERCURY_ISA_VERSION
	.align		4
.L_306:
        /*0088*/ 	.byte	0x03, 0x5f
        /*008a*/ 	.short	0x0000


	//----- nvinfo : EIATTR_INT_WARP_WIDE_INSTR_OFFSETS
	.align		4
        /*008c*/ 	.byte	0x04, 0x31
        /*008e*/ 	.short	(.L_308 - .L_307)


	//   ....[0]....
.L_307:
        /*0090*/ 	.word	0x00011f90


	//   ....[1]....
        /*0094*/ 	.word	0x00012010


	//----- nvinfo : EIATTR_COOP_GROUP_MASK_REGIDS
	.align		4
.L_308:
        /*0098*/ 	.byte	0x04, 0x29
        /*009a*/ 	.short	(.L_310 - .L_309)


	//   ....[0]....
.L_309:
        /*009c*/ 	.word	0xffffffff


	//   ....[1]....
        /*00a0*/ 	.word	0xffffffff


	//   ....[2]....
        /*00a4*/ 	.word	0xffffffff


	//   ....[3]....
        /*00a8*/ 	.word	0xffffffff


	//   ....[4]....
        /*00ac*/ 	.word	0xffffffff


	//   ....[5]....
        /*00b0*/ 	.word	0xffffffff


	//   ....[6]....
        /*00b4*/ 	.word	0xffffffff


	//   ....[7]....
        /*00b8*/ 	.word	0xffffffff


	//   ....[8]....
        /*00bc*/ 	.word	0xffffffff


	//   ....[9]....
        /*00c0*/ 	.word	0xffffffff


	//   ....[10]....
        /*00c4*/ 	.word	0xffffffff


	//   ....[11]....
        /*00c8*/ 	.word	0xffffffff


	//   ....[12]....
        /*00cc*/ 	.word	0xffffffff


	//   ....[13]....
        /*00d0*/ 	.word	0xffffffff


	//   ....[14]....
        /*00d4*/ 	.word	0xffffffff


	//   ....[15]....
        /*00d8*/ 	.word	0xffffffff


	//   ....[16]....
        /*00dc*/ 	.word	0xffffffff


	//   ....[17]....
        /*00e0*/ 	.word	0xffffffff


	//   ....[18]....
        /*00e4*/ 	.word	0xffffffff


	//   ....[19]....
        /*00e8*/ 	.word	0xffffffff


	//   ....[20]....
        /*00ec*/ 	.word	0xffffffff


	//   ....[21]....
        /*00f0*/ 	.word	0xffffffff


	//   ....[22]....
        /*00f4*/ 	.word	0xffffffff


	//   ....[23]....
        /*00f8*/ 	.word	0xffffffff


	//   ....[24]....
        /*00fc*/ 	.word	0xffffffff


	//   ....[25]....
        /*0100*/ 	.word	0xffffffff


	//   ....[26]....
        /*0104*/ 	.word	0xffffffff


	//   ....[27]....
        /*0108*/ 	.word	0xffffffff


	//   ....[28]....
        /*010c*/ 	.word	0xffffffff


	//   ....[29]....
        /*0110*/ 	.word	0xffffffff


	//   ....[30]....
        /*0114*/ 	.word	0xffffffff


	//   ....[31]....
        /*0118*/ 	.word	0xffffffff


	//   ....[32]....
        /*011c*/ 	.word	0xffffffff


	//   ....[33]....
        /*0120*/ 	.word	0xffffffff


	//   ....[34]....
        /*0124*/ 	.word	0xffffffff


	//   ....[35]....
        /*0128*/ 	.word	0xffffffff


	//   ....[36]....
        /*012c*/ 	.word	0xffffffff


	//   ....[37]....
        /*0130*/ 	.word	0xffffffff


	//   ....[38]....
        /*0134*/ 	.word	0xffffffff


	//   ....[39]....
        /*0138*/ 	.word	0xffffffff


	//   ....[40]....
        /*013c*/ 	.word	0xffffffff


	//   ....[41]....
        /*0140*/ 	.word	0xffffffff


	//   ....[42]....
        /*0144*/ 	.word	0xffffffff


	//   ....[43]....
        /*0148*/ 	.word	0xffffffff


	//   ....[44]....
        /*014c*/ 	.word	0xffffffff


	//   ....[45]....
        /*0150*/ 	.word	0xffffffff


	//   ....[46]....
        /*0154*/ 	.word	0xffffffff


	//   ....[47]....
        /*0158*/ 	.word	0xffffffff


	//   ....[48]....
        /*015c*/ 	.word	0xffffffff


	//   ....[49]....
        /*0160*/ 	.word	0xffffffff


	//   ....[50]....
        /*0164*/ 	.word	0xffffffff


	//   ....[51]....
        /*0168*/ 	.word	0xffffffff


	//   ....[52]....
        /*016c*/ 	.word	0xffffffff


	//   ....[53]....
        /*0170*/ 	.word	0xffffffff


	//   ....[54]....
        /*0174*/ 	.word	0xffffffff


	//   ....[55]....
        /*0178*/ 	.word	0xffffffff


	//   ....[56]....
        /*017c*/ 	.word	0xffffffff


	//   ....[57]....
        /*0180*/ 	.word	0xffffffff


	//   ....[58]....
        /*0184*/ 	.word	0xffffffff


	//   ....[59]....
        /*0188*/ 	.word	0xffffffff


	//   ....[60]....
        /*018c*/ 	.word	0xffffffff


	//   ....[61]....
        /*0190*/ 	.word	0xffffffff


	//   ....[62]....
        /*0194*/ 	.word	0xffffffff


	//   ....[63]....
        /*0198*/ 	.word	0xffffffff


	//   ....[64]....
        /*019c*/ 	.word	0xffffffff


	//   ....[65]....
        /*01a0*/ 	.word	0xffffffff


	//   ....[66]....
        /*01a4*/ 	.word	0xffffffff


	//   ....[67]....
        /*01a8*/ 	.word	0xffffffff


	//   ....[68]....
        /*01ac*/ 	.word	0xffffffff


	//   ....[69]....
        /*01b0*/ 	.word	0xffffffff


	//   ....[70]....
        /*01b4*/ 	.word	0xffffffff


	//   ....[71]....
        /*01b8*/ 	.word	0xffffffff


	//   ....[72]....
        /*01bc*/ 	.word	0xffffffff


	//   ....[73]....
        /*01c0*/ 	.word	0xffffffff


	//   ....[74]....
        /*01c4*/ 	.word	0xffffffff


	//   ....[75]....
        /*01c8*/ 	.word	0xffffffff


	//   ....[76]....
        /*01cc*/ 	.word	0xffffffff


	//   ....[77]....
        /*01d0*/ 	.word	0xffffffff


	//   ....[78]....
        /*01d4*/ 	.word	0xffffffff


	//   ....[79]....
        /*01d8*/ 	.word	0xffffffff


	//   ....[80]....
        /*01dc*/ 	.word	0xffffffff


	//   ....[81]....
        /*01e0*/ 	.word	0xffffffff


	//   ....[82]....
        /*01e4*/ 	.word	0xffffffff


	//   ....[83]....
        /*01e8*/ 	.word	0xffffffff


	//   ....[84]....
        /*01ec*/ 	.word	0xffffffff


	//   ....[85]....
        /*01f0*/ 	.word	0xffffffff


	//   ....[86]....
        /*01f4*/ 	.word	0xffffffff


	//   ....[87]....
        /*01f8*/ 	.word	0xffffffff


	//   ....[88]....
        /*01fc*/ 	.word	0xffffffff


	//   ....[89]....
        /*0200*/ 	.word	0xffffffff


	//   ....[90]....
        /*0204*/ 	.word	0xffffffff


	//   ....[91]....
        /*0208*/ 	.word	0xffffffff


	//   ....[92]....
        /*020c*/ 	.word	0xffffffff


	//   ....[93]....
        /*0210*/ 	.word	0xffffffff


	//   ....[94]....
        /*0214*/ 	.word	0xffffffff


	//   ....[95]....
        /*0218*/ 	.word	0xffffffff


	//   ....[96]....
        /*021c*/ 	.word	0xffffffff


	//   ....[97]....
        /*0220*/ 	.word	0xffffffff


	//   ....[98]....
        /*0224*/ 	.word	0xffffffff


	//   ....[99]....
        /*0228*/ 	.word	0xffffffff


	//   ....[100]....
        /*022c*/ 	.word	0xffffffff


	//   ....[101]....
        /*0230*/ 	.word	0xffffffff


	//   ....[102]....
        /*0234*/ 	.word	0xffffffff


	//   ....[103]....
        /*0238*/ 	.word	0xffffffff


	//   ....[104]....
        /*023c*/ 	.word	0xffffffff


	//   ....[105]....
        /*0240*/ 	.word	0xffffffff


	//   ....[106]....
        /*0244*/ 	.word	0xffffffff


	//   ....[107]....
        /*0248*/ 	.word	0xffffffff


	//   ....[108]....
        /*024c*/ 	.word	0xffffffff


	//   ....[109]....
        /*0250*/ 	.word	0xffffffff


	//   ....[110]....
        /*0254*/ 	.word	0xffffffff


	//   ....[111]....
        /*0258*/ 	.word	0xffffffff


	//   ....[112]....
        /*025c*/ 	.word	0xffffffff


	//   ....[113]....
        /*0260*/ 	.word	0xffffffff


	//   ....[114]....
        /*0264*/ 	.word	0xffffffff


	//   ....[115]....
        /*0268*/ 	.word	0xffffffff


	//   ....[116]....
        /*026c*/ 	.word	0xffffffff


	//   ....[117]....
        /*0270*/ 	.word	0xffffffff


	//   ....[118]....
        /*0274*/ 	.word	0xffffffff


	//   ....[119]....
        /*0278*/ 	.word	0xffffffff


	//   ....[120]....
        /*027c*/ 	.word	0xffffffff


	//   ....[121]....
        /*0280*/ 	.word	0xffffffff


	//   ....[122]....
        /*0284*/ 	.word	0xffffffff


	//   ....[123]....
        /*0288*/ 	.word	0xffffffff


	//   ....[124]....
        /*028c*/ 	.word	0xffffffff


	//   ....[125]....
        /*0290*/ 	.word	0xffffffff


	//   ....[126]....
        /*0294*/ 	.word	0xffffffff


	//   ....[127]....
        /*0298*/ 	.word	0xffffffff


	//   ....[128]....
        /*029c*/ 	.word	0xffffffff


	//   ....[129]....
        /*02a0*/ 	.word	0xffffffff


	//   ....[130]....
        /*02a4*/ 	.word	0xffffffff


	//   ....[131]....
        /*02a8*/ 	.word	0xffffffff


	//   ....[132]....
        /*02ac*/ 	.word	0xffffffff


	//   ....[133]....
        /*02b0*/ 	.word	0xffffffff


	//   ....[134]....
        /*02b4*/ 	.word	0xffffffff


	//   ....[135]....
        /*02b8*/ 	.word	0xffffffff


	//   ....[136]....
        /*02bc*/ 	.word	0xffffffff


	//   ....[137]....
        /*02c0*/ 	.word	0xffffffff


	//   ....[138]....
        /*02c4*/ 	.word	0xffffffff


	//   ....[139]....
        /*02c8*/ 	.word	0xffffffff


	//   ....[140]....
        /*02cc*/ 	.word	0xffffffff


	//   ....[141]....
        /*02d0*/ 	.word	0xffffffff


	//   ....[142]....
        /*02d4*/ 	.word	0xffffffff


	//   ....[143]....
        /*02d8*/ 	.word	0xffffffff


	//   ....[144]....
        /*02dc*/ 	.word	0xffffffff


	//   ....[145]....
        /*02e0*/ 	.word	0xffffffff


	//   ....[146]....
        /*02e4*/ 	.word	0xffffffff


	//   ....[147]....
        /*02e8*/ 	.word	0xffffffff


	//   ....[148]....
        /*02ec*/ 	.word	0xffffffff


	//   ....[149]....
        /*02f0*/ 	.word	0xffffffff


	//   ....[150]....
        /*02f4*/ 	.word	0xffffffff


	//   ....[151]....
        /*02f8*/ 	.word	0xffffffff


	//   ....[152]....
        /*02fc*/ 	.word	0xffffffff


	//   ....[153]....
        /*0300*/ 	.word	0xffffffff


	//   ....[154]....
        /*0304*/ 	.word	0xffffffff


	//   ....[155]....
        /*0308*/ 	.word	0xffffffff


	//   ....[156]....
        /*030c*/ 	.word	0xffffffff


	//   ....[157]....
        /*0310*/ 	.word	0xffffffff


	//   ....[158]....
        /*0314*/ 	.word	0xffffffff


	//   ....[159]....
        /*0318*/ 	.word	0xffffffff


	//   ....[160]....
        /*031c*/ 	.word	0xffffffff


	//   ....[161]....
        /*0320*/ 	.word	0xffffffff


	//   ....[162]....
        /*0324*/ 	.word	0xffffffff


	//   ....[163]....
        /*0328*/ 	.word	0xffffffff


	//   ....[164]....
        /*032c*/ 	.word	0xffffffff


	//   ....[165]....
        /*0330*/ 	.word	0xffffffff


	//   ....[166]....
        /*0334*/ 	.word	0xffffffff


	//   ....[167]....
        /*0338*/ 	.word	0xffffffff


	//   ....[168]....
        /*033c*/ 	.word	0xffffffff


	//   ....[169]....
        /*0340*/ 	.word	0xffffffff


	//   ....[170]....
        /*0344*/ 	.word	0xffffffff


	//   ....[171]....
        /*0348*/ 	.word	0xffffffff


	//   ....[172]....
        /*034c*/ 	.word	0xffffffff


	//   ....[173]....
        /*0350*/ 	.word	0xffffffff


	//   ....[174]....
        /*0354*/ 	.word	0xffffffff


	//   ....[175]....
        /*0358*/ 	.word	0xffffffff


	//   ....[176]....
        /*035c*/ 	.word	0xffffffff


	//   ....[177]....
        /*0360*/ 	.word	0xffffffff


	//   ....[178]....
        /*0364*/ 	.word	0xffffffff


	//   ....[179]....
        /*0368*/ 	.word	0xffffffff


	//   ....[180]....
        /*036c*/ 	.word	0xffffffff


	//   ....[181]....
        /*0370*/ 	.word	0xffffffff


	//   ....[182]....
        /*0374*/ 	.word	0xffffffff


	//   ....[183]....
        /*0378*/ 	.word	0xffffffff


	//   ....[184]....
        /*037c*/ 	.word	0xffffffff


	//   ....[185]....
        /*0380*/ 	.word	0xffffffff


	//   ....[186]....
        /*0384*/ 	.word	0xffffffff


	//   ....[187]....
        /*0388*/ 	.word	0xffffffff


	//   ....[188]....
        /*038c*/ 	.word	0xffffffff


	//   ....[189]....
        /*0390*/ 	.word	0xffffffff


	//   ....[190]....
        /*0394*/ 	.word	0xffffffff


	//   ....[191]....
        /*0398*/ 	.word	0xffffffff


	//   ....[192]....
        /*039c*/ 	.word	0xffffffff


	//   ....[193]....
        /*03a0*/ 	.word	0xffffffff


	//   ....[194]....
        /*03a4*/ 	.word	0xffffffff


	//   ....[195]....
        /*03a8*/ 	.word	0xffffffff


	//   ....[196]....
        /*03ac*/ 	.word	0xffffffff


	//   ....[197]....
        /*03b0*/ 	.word	0xffffffff


	//   ....[198]....
        /*03b4*/ 	.word	0xffffffff


	//   ....[199]....
        /*03b8*/ 	.word	0xffffffff


	//   ....[200]....
        /*03bc*/ 	.word	0xffffffff


	//   ....[201]....
        /*03c0*/ 	.word	0xffffffff


	//   ....[202]....
        /*03c4*/ 	.word	0xffffffff


	//   ....[203]....
        /*03c8*/ 	.word	0xffffffff


	//   ....[204]....
        /*03cc*/ 	.word	0xffffffff


	//   ....[205]....
        /*03d0*/ 	.word	0xffffffff


	//   ....[206]....
        /*03d4*/ 	.word	0xffffffff


	//   ....[207]....
        /*03d8*/ 	.word	0xffffffff


	//   ....[208]....
        /*03dc*/ 	.word	0xffffffff


	//   ....[209]....
        /*03e0*/ 	.word	0xffffffff


	//   ....[210]....
        /*03e4*/ 	.word	0xffffffff


	//   ....[211]....
        /*03e8*/ 	.word	0xffffffff


	//   ....[212]....
        /*03ec*/ 	.word	0xffffffff


	//   ....[213]....
        /*03f0*/ 	.word	0xffffffff


	//   ....[214]....
        /*03f4*/ 	.word	0xffffffff


	//   ....[215]....
        /*03f8*/ 	.word	0xffffffff


	//   ....[216]....
        /*03fc*/ 	.word	0xffffffff


	//   ....[217]....
        /*0400*/ 	.word	0xffffffff


	//   ....[218]....
        /*0404*/ 	.word	0xffffffff


	//   ....[219]....
        /*0408*/ 	.word	0xffffffff


	//   ....[220]....
        /*040c*/ 	.word	0xffffffff


	//   ....[221]....
        /*0410*/ 	.word	0xffffffff


	//   ....[222]....
        /*0414*/ 	.word	0xffffffff


	//   ....[223]....
        /*0418*/ 	.word	0xffffffff


	//   ....[224]....
        /*041c*/ 	.word	0xffffffff


	//   ....[225]....
        /*0420*/ 	.word	0xffffffff


	//   ....[226]....
        /*0424*/ 	.word	0xffffffff


	//   ....[227]....
        /*0428*/ 	.word	0xffffffff


	//   ....[228]....
        /*042c*/ 	.word	0xffffffff


	//   ....[229]....
        /*0430*/ 	.word	0xffffffff


	//   ....[230]....
        /*0434*/ 	.word	0xffffffff


	//   ....[231]....
        /*0438*/ 	.word	0xffffffff


	//   ....[232]....
        /*043c*/ 	.word	0xffffffff


	//   ....[233]....
        /*0440*/ 	.word	0xffffffff


	//   ....[234]....
        /*0444*/ 	.word	0xffffffff


	//   ....[235]....
        /*0448*/ 	.word	0xffffffff


	//----- nvinfo : EIATTR_COOP_GROUP_INSTR_OFFSETS
	.align		4
.L_310:
        /*044c*/ 	.byte	0x04, 0x28
        /*044e*/ 	.short	(.L_312 - .L_311)


	//   ....[0]....
.L_311:
        /*0450*/ 	.word	0x00000050


	//   ....[1]....
        /*0454*/ 	.word	0x000001e0


	//   ....[2]....
        /*0458*/ 	.word	0x00000210


	//   ....[3]....
        /*045c*/ 	.word	0x00000240


	//   ....[4]....
        /*0460*/ 	.word	0x00000270


	//   ....[5]....
        /*0464*/ 	.word	0x000002a0


	//   ....[6]....
        /*0468*/ 	.word	0x000002d0


	//   ....[7]....
        /*046c*/ 	.word	0x00000430


	//   ....[8]....
        /*0470*/ 	.word	0x00000470


	//   ....[9]....
        /*0474*/ 	.word	0x000004a0


	//   ....[10]....
        /*0478*/ 	.word	0x000004d0


	//   ....[11]....
        /*047c*/ 	.word	0x00000500


	//   ....[12]....
        /*0480*/ 	.word	0x00000530


	//   ....[13]....
        /*0484*/ 	.word	0x000005c0


	//   ....[14]....
        /*0488*/ 	.word	0x00000600


	//   ....[15]....
        /*048c*/ 	.word	0x00000620


	//   ....[16]....
        /*0490*/ 	.word	0x00000680


	//   ....[17]....
        /*0494*/ 	.word	0x000029a0


	//   ....[18]....
        /*0498*/ 	.word	0x000029c0


	//   ....[19]....
        /*049c*/ 	.word	0x00002b30


	//   ....[20]....
        /*04a0*/ 	.word	0x00002b40


	//   ....[21]....
        /*04a4*/ 	.word	0x00002ca0


	//   ....[22]....
        /*04a8*/ 	.word	0x00002cc0


	//   ....[23]....
        /*04ac*/ 	.word	0x00002e20


	//   ....[24]....
        /*04b0*/ 	.word	0x00002e30


	//   ....[25]....
        /*04b4*/ 	.word	0x000032b0


	//   ....[26]....
        /*04b8*/ 	.word	0x000032e0


	//   ....[27]....
        /*04bc*/ 	.word	0x000032f0


	//   ....[28]....
        /*04c0*/ 	.word	0x00003300


	//   ....[29]....
        /*04c4*/ 	.word	0x000034a0


	//   ....[30]....
        /*04c8*/ 	.word	0x000034b0


	//   ....[31]....
        /*04cc*/ 	.word	0x00003500


	//   ....[32]....
        /*04d0*/ 	.word	0x00003510


	//   ....[33]....
        /*04d4*/ 	.word	0x000047d0


	//   ....[34]....
        /*04d8*/ 	.word	0x000047f0


	//   ....[35]....
        /*04dc*/ 	.word	0x00004880


	//   ....[36]....
        /*04e0*/ 	.word	0x000048e0


	//   ....[37]....
        /*04e4*/ 	.word	0x00004b70


	//   ....[38]....
        /*04e8*/ 	.word	0x00005050


	//   ....[39]....
        /*04ec*/ 	.word	0x00005700


	//   ....[40]....
        /*04f0*/ 	.word	0x00005730


	//   ....[41]....
        /*04f4*/ 	.word	0x00005740


	//   ....[42]....
        /*04f8*/ 	.word	0x00005770


	//   ....[43]....
        /*04fc*/ 	.word	0x00006cc0


	//   ....[44]....
        /*0500*/ 	.word	0x00006ce0


	//   ....[45]....
        /*0504*/ 	.word	0x00006da0


	//   ....[46]....
        /*0508*/ 	.word	0x00006dd0


	//   ....[47]....
        /*050c*/ 	.word	0x00007f80


	//   ....[48]....
        /*0510*/ 	.word	0x00007fa0


	//   ....[49]....
        /*0514*/ 	.word	0x00008060


	//   ....[50]....
        /*0518*/ 	.word	0x00008090


	//   ....[51]....
        /*051c*/ 	.word	0x00008330


	//   ....[52]....
        /*0520*/ 	.word	0x00008840


	//   ....[53]....
        /*0524*/ 	.word	0x00008f40


	//   ....[54]....
        /*0528*/ 	.word	0x00008f70


	//   ....[55]....
        /*052c*/ 	.word	0x00008f80


	//   ....[56]....
        /*0530*/ 	.word	0x00008fb0


	//   ....[57]....
        /*0534*/ 	.word	0x0000abe0


	//   ....[58]....
        /*0538*/ 	.word	0x0000ac00


	//   ....[59]....
        /*053c*/ 	.word	0x0000acc0


	//   ....[60]....
        /*0540*/ 	.word	0x0000acf0


	//   ....[61]....
        /*0544*/ 	.word	0x0000be90


	//   ....[62]....
        /*0548*/ 	.word	0x0000beb0


	//   ....[63]....
        /*054c*/ 	.word	0x0000bf70


	//   ....[64]....
        /*0550*/ 	.word	0x0000bfa0


	//   ....[65]....
        /*0554*/ 	.word	0x0000c380


	//   ....[66]....
        /*0558*/ 	.word	0x0000c3b0


	//   ....[67]....
        /*055c*/ 	.word	0x0000c3c0


	//   ....[68]....
        /*0560*/ 	.word	0x0000c3f0


	//   ....[69]....
        /*0564*/ 	.word	0x0000de00


	//   ....[70]....
        /*0568*/ 	.word	0x0000de10


	//   ....[71]....
        /*056c*/ 	.word	0x0000de70


	//   ....[72]....
        /*0570*/ 	.word	0x0000de80


	//   ....[73]....
        /*0574*/ 	.word	0x0000f050


	//   ....[74]....
        /*0578*/ 	.word	0x0000f070


	//   ....[75]....
        /*057c*/ 	.word	0x0000f150


	//   ....[76]....
        /*0580*/ 	.word	0x0000f170


	//   ....[77]....
        /*0584*/ 	.word	0x0000f350


	//   ....[78]....
        /*0588*/ 	.word	0x0000f860


	//   ....[79]....
        /*058c*/ 	.word	0x0000ff60


	//   ....[80]....
        /*0590*/ 	.word	0x0000ff90


	//   ....[81]....
        /*0594*/ 	.word	0x0000ffa0


	//   ....[82]....
        /*0598*/ 	.word	0x0000ffd0


	//   ....[83]....
        /*059c*/ 	.word	0x00011770


	//   ....[84]....
        /*05a0*/ 	.word	0x000117a0


	//   ....[85]....
        /*05a4*/ 	.word	0x000117b0


	//   ....[86]....
        /*05a8*/ 	.word	0x000117e0


	//   ....[87]....
        /*05ac*/ 	.word	0x00012bb0


	//   ....[88]....
        /*05b0*/ 	.word	0x00012bd0


	//   ....[89]....
        /*05b4*/ 	.word	0x00012bf0


	//   ....[90]....
        /*05b8*/ 	.word	0x00012c00


	//   ....[91]....
        /*05bc*/ 	.word	0x00012f50


	//   ....[92]....
        /*05c0*/ 	.word	0x00012f70


	//   ....[93]....
        /*05c4*/ 	.word	0x000130d0


	//   ....[94]....
        /*05c8*/ 	.word	0x000130e0


	//   ....[95]....
        /*05cc*/ 	.word	0x00013240


	//   ....[96]....
        /*05d0*/ 	.word	0x00013260


	//   ....[97]....
        /*05d4*/ 	.word	0x000133c0


	//   ....[98]....
        /*05d8*/ 	.word	0x000133d0


	//   ....[99]....
        /*05dc*/ 	.word	0x00013710


	//   ....[100]....
        /*05e0*/ 	.word	0x00013730


	//   ....[101]....
        /*05e4*/ 	.word	0x00013f00


	//   ....[102]....
        /*05e8*/ 	.word	0x00013f10


	//   ....[103]....
        /*05ec*/ 	.word	0x00014e60


	//   ....[104]....
        /*05f0*/ 	.word	0x00014e80


	//   ....[105]....
        /*05f4*/ 	.word	0x00014ff0


	//   ....[106]....
        /*05f8*/ 	.word	0x00015000


	//   ....[107]....
        /*05fc*/ 	.word	0x00015160


	//   ....[108]....
        /*0600*/ 	.word	0x00015180


	//   ....[109]....
        /*0604*/ 	.word	0x000152e0


	//   ....[110]....
        /*0608*/ 	.word	0x000152f0


	//   ....[111]....
        /*060c*/ 	.word	0x000154e0


	//   ....[112]....
        /*0610*/ 	.word	0x00015500


	//   ....[113]....
        /*0614*/ 	.word	0x00015620


	//   ....[114]....
        /*0618*/ 	.word	0x00015660


	//   ....[115]....
        /*061c*/ 	.word	0x00015690


	//   ....[116]....
        /*0620*/ 	.word	0x000156c0


	//   ....[117]....
        /*0624*/ 	.word	0x000156f0


	//   ....[118]....
        /*0628*/ 	.word	0x00015720


	//   ....[119]....
        /*062c*/ 	.word	0x00015870


	//   ....[120]....
        /*0630*/ 	.word	0x000158b0


	//   ....[121]....
        /*0634*/ 	.word	0x000158e0


	//   ....[122]....
        /*0638*/ 	.word	0x00015910


	//   ....[123]....
        /*063c*/ 	.word	0x00015940


	//   ....[124]....
        /*0640*/ 	.word	0x00015970


	//   ....[125]....
        /*0644*/ 	.word	0x00015a00


	//   ....[126]....
        /*0648*/ 	.word	0x00015a40


	//   ....[127]....
        /*064c*/ 	.word	0x00015a50


	//   ....[128]....
        /*0650*/ 	.word	0x00015ab0


	//   ....[129]....
        /*0654*/ 	.word	0x00016460


	//   ....[130]....
        /*0658*/ 	.word	0x000164c0


	//   ....[131]....
        /*065c*/ 	.word	0x00016510


	//   ....[132]....
        /*0660*/ 	.word	0x00016560


	//   ....[133]....
        /*0664*/ 	.word	0x000165b0


	//   ....[134]....
        /*0668*/ 	.word	0x00016620


	//   ....[135]....
        /*066c*/ 	.word	0x00016670


	//   ....[136]....
        /*0670*/ 	.word	0x000166e0


	//   ....[137]....
        /*0674*/ 	.word	0x00016750


	//   ....[138]....
        /*0678*/ 	.word	0x000167c0


	//   ....[139]....
        /*067c*/ 	.word	0x00016830


	//   ....[140]....
        /*0680*/ 	.word	0x000168a0


	//   ....[141]....
        /*0684*/ 	.word	0x00016910


	//   ....[142]....
        /*0688*/ 	.word	0x00016970


	//   ....[143]....
        /*068c*/ 	.word	0x000169e0


	//   ....[144]....
        /*0690*/ 	.word	0x00016a50


	//   ....[145]....
        /*0694*/ 	.word	0x00016ac0


	//   ....[146]....
        /*0698*/ 	.word	0x00016b20


	//   ....[147]....
        /*069c*/ 	.word	0x00016b90


	//   ....[148]....
        /*06a0*/ 	.word	0x00016c00


	//   ....[149]....
        /*06a4*/ 	.word	0x00016d70


	//   ....[150]....
        /*06a8*/ 	.word	0x00016dd0


	//   ....[151]....
        /*06ac*/ 	.word	0x00016e40


	//   ....[152]....
        /*06b0*/ 	.word	0x00016eb0


	//   ....[153]....
        /*06b4*/ 	.word	0x00016f00


	//   ....[154]....
        /*06b8*/ 	.word	0x00016f40


	//   ....[155]....
        /*06bc*/ 	.word	0x00016f90


	//   ....[156]....
        /*06c0*/ 	.word	0x00016fe0


	//   ....[157]....
        /*06c4*/ 	.word	0x00017050


	//   ....[158]....
        /*06c8*/ 	.word	0x000170c0


	//   ....[159]....
        /*06cc*/ 	.word	0x00017230


	//   ....[160]....
        /*06d0*/ 	.word	0x00017290


	//   ....[161]....
        /*06d4*/ 	.word	0x00017300


	//   ....[162]....
        /*06d8*/ 	.word	0x00017370


	//   ....[163]....
        /*06dc*/ 	.word	0x000174e0


	//   ....[164]....
        /*06e0*/ 	.word	0x00017540


	//   ....[165]....
        /*06e4*/ 	.word	0x000175b0


	//   ....[166]....
        /*06e8*/ 	.word	0x00017620


	//   ....[167]....
        /*06ec*/ 	.word	0x00017670


	//   ....[168]....
        /*06f0*/ 	.word	0x000176c0


	//   ....[169]....
        /*06f4*/ 	.word	0x00017710


	//   ....[170]....
        /*06f8*/ 	.word	0x00017750


	//   ....[171]....
        /*06fc*/ 	.word	0x000177b0


	//   ....[172]....
        /*0700*/ 	.word	0x00017820


	//   ....[173]....
        /*0704*/ 	.word	0x00017990


	//   ....[174]....
        /*0708*/ 	.word	0x000179f0


	//   ....[175]....
        /*070c*/ 	.word	0x00017a60


	//   ....[176]....
        /*0710*/ 	.word	0x00017ad0


	//   ....[177]....
        /*0714*/ 	.word	0x00017c40


	//   ....[178]....
        /*0718*/ 	.word	0x00017ca0


	//   ....[179]....
        /*071c*/ 	.word	0x00017cf0


	//   ....[180]....
        /*0720*/ 	.word	0x00017d40


	//   ....[181]....
        /*0724*/ 	.word	0x00017d90


	//   ....[182]....
        /*0728*/ 	.word	0x00017dd0


	//   ....[183]....
        /*072c*/ 	.word	0x00017e30


	//   ....[184]....
        /*0730*/ 	.word	0x00017ea0


	//   ....[185]....
        /*0734*/ 	.word	0x00017f10


	//   ....[186]....
        /*0738*/ 	.word	0x00018060


	//   ....[187]....
        /*073c*/ 	.word	0x000180c0


	//   ....[188]....
        /*0740*/ 	.word	0x00018130


	//   ....[189]....
        /*0744*/ 	.word	0x000181a0


	//   ....[190]....
        /*0748*/ 	.word	0x000181f0


	//   ....[191]....
        /*074c*/ 	.word	0x00018240


	//   ....[192]....
        /*0750*/ 	.word	0x00018290


	//   ....[193]....
        /*0754*/ 	.word	0x000182d0


	//   ....[194]....
        /*0758*/ 	.word	0x00018320


	//   ....[195]....
        /*075c*/ 	.word	0x00018370


	//   ....[196]....
        /*0760*/ 	.word	0x000183c0


	//   ....[197]....
        /*0764*/ 	.word	0x00018400


	//   ....[198]....
        /*0768*/ 	.word	0x00018470


	//   ....[199]....
        /*076c*/ 	.word	0x000184e0


	//   ....[200]....
        /*0770*/ 	.word	0x00018550


	//   ....[201]....
        /*0774*/ 	.word	0x000185b0


	//   ....[202]....
        /*0778*/ 	.word	0x00018620


	//   ....[203]....
        /*077c*/ 	.word	0x00018690


	//   ....[204]....
        /*0780*/ 	.word	0x00018700


	//   ....[205]....
        /*0784*/ 	.word	0x00018760


	//   ....[206]....
        /*0788*/ 	.word	0x000187d0


	//   ....[207]....
        /*078c*/ 	.word	0x00018840


	//   ....[208]....
        /*0790*/ 	.word	0x000188b0


	//   ....[209]....
        /*0794*/ 	.word	0x00018910


	//   ....[210]....
        /*0798*/ 	.word	0x00018980


	//   ....[211]....
        /*079c*/ 	.word	0x000189f0


	//   ....[212]....
        /*07a0*/ 	.word	0x00018a60


	//   ....[213]....
        /*07a4*/ 	.word	0x00018ac0


	//   ....[214]....
        /*07a8*/ 	.word	0x00018b30


	//   ....[215]....
        /*07ac*/ 	.word	0x00018ba0


	//   ....[216]....
        /*07b0*/ 	.word	0x00018c10


	//   ....[217]....
        /*07b4*/ 	.word	0x00018c70


	//   ....[218]....
        /*07b8*/ 	.word	0x00018ce0


	//   ....[219]....
        /*07bc*/ 	.word	0x00018d50


	//   ....[220]....
        /*07c0*/ 	.word	0x00018da0


	//   ....[221]....
        /*07c4*/ 	.word	0x00018de0


	//   ....[222]....
        /*07c8*/ 	.word	0x00018e30


	//   ....[223]....
        /*07cc*/ 	.word	0x00018e80


	//   ....[224]....
        /*07d0*/ 	.word	0x00018ed0


	//   ....[225]....
        /*07d4*/ 	.word	0x00018f40


	//   ....[226]....
        /*07d8*/ 	.word	0x00018f90


	//   ....[227]....
        /*07dc*/ 	.word	0x00018fe0


	//   ....[228]....
        /*07e0*/ 	.word	0x00019030


	//   ....[229]....
        /*07e4*/ 	.word	0x00019080


	//   ....[230]....
        /*07e8*/ 	.word	0x000190d0


	//   ....[231]....
        /*07ec*/ 	.word	0x00019140


	//   ....[232]....
        /*07f0*/ 	.word	0x00019190


	//   ....[233]....
        /*07f4*/ 	.word	0x00019200


	//   ....[234]....
        /*07f8*/ 	.word	0x00019260


	//   ....[235]....
        /*07fc*/ 	.word	0x000192d0


	//----- nvinfo : EIATTR_EXIT_INSTR_OFFSETS
	.align		4
.L_312:
        /*0800*/ 	.byte	0x04, 0x1c
        /*0802*/ 	.short	(.L_314 - .L_313)


	//   ....[0]....
.L_313:
        /*0804*/ 	.word	0x00000fe0


	//   ....[1]....
        /*0808*/ 	.word	0x00016420


	//----- nvinfo : EIATTR_MAX_THREADS
	.align		4
.L_314:
        /*080c*/ 	.byte	0x04, 0x05
        /*080e*/ 	.short	(.L_316 - .L_315)
.L_315:
        /*0810*/ 	.word	0x00000100
        /*0814*/ 	.word	0x00000001
        /*0818*/ 	.word	0x00000001


	//----- nvinfo : EIATTR_CRS_STACK_SIZE
	.align		4
.L_316:
        /*081c*/ 	.byte	0x04, 0x1e
        /*081e*/ 	.short	(.L_318 - .L_317)
.L_317:
        /*0820*/ 	.word	0x00000000
.L_318:


//--------------------- .nv.info._ZN7cutlass13device_kernelIN5flash19enable_sm80_to_sm89INS1_16FlashAttnFwdSm80INS1_25CollectiveMainloopFwdSm80ILi8ELi1ELb0EN4cute5tupleIJNS5_1CILi128EEENS7_ILi64EEENS7_ILi192EEEEEELi192ENS_10bfloat16_tEfNS_4arch4Sm80ELb0ELb1ELb1ELb1ELb1ELb1ELb1ELb1EEENS1_21CollectiveEpilogueFwdINS6_IJS8_SA_S9_EEENS6_IJNS7_ILi1EEESI_SI_EEESC_SE_Li256ELb1ELb1ELb1ELb0EEENS1_36VarlenDynamicPersistentTileSchedulerILi128ELi64ELi256ELi256ELb1ELb1ELb0ELb1ELb0ELb1EEEEEEEEEvNT_6ParamsE --------------------------
	.section	.nv.info._ZN7cutlass13device_kernelIN5flash19enable_sm80_to_sm89INS1_16FlashAttnFwdSm80INS1_25CollectiveMainloopFwdSm80ILi8ELi1ELb0EN4cute5tupleIJNS5_1CILi128EEENS7_ILi64EEENS7_ILi192EEEEEELi192ENS_10bfloat16_tEfNS_4arch4Sm80ELb0ELb1ELb1ELb1ELb1ELb1ELb1ELb1EEENS1_21CollectiveEpilogueFwdINS6_IJS8_SA_S9_EEENS6_IJNS7_ILi1EEESI_SI_EEESC_SE_Li256ELb1ELb1ELb1ELb0EEENS1_36VarlenDynamicPersistentTileSchedulerILi128ELi64ELi256ELi256ELb1ELb1ELb0ELb1ELb0ELb1EEEEEEEEEvNT_6ParamsE,"",@"SHT_CUDA_INFO"
	.sectionflags	@""
	.align	4


	//----- nvinfo : EIATTR_CUDA_API_VERSION
	.align		4
        /*0000*/ 	.byte	0x04, 0x37
        /*0002*/ 	.short	(.L_320 - .L_319)
.L_319:
        /*0004*/ 	.word	0x00000082


	//----- nvinfo : EIATTR_SW2861232_WAR
	.align		4
.L_320:
        /*0008*/ 	.byte	0x01, 0x35
	.zero		2


	//----- nvinfo : EIATTR_PARAM_CBANK
	.align		4
        /*000c*/ 	.byte	0x04, 0x0a
        /*000e*/ 	.short	(.L_322 - .L_321)
	.align		4
.L_321:
        /*0010*/ 	.word	index@(.nv.constant0._ZN7cutlass13device_kernelIN5flash19enable_sm80_to_sm89INS1_16FlashAttnFwdSm80INS1_25CollectiveMainloopFwdSm80ILi8ELi1ELb0EN4cute5tupleIJNS5_1CILi128EEENS7_ILi64EEENS7_ILi192EEEEEELi192ENS_10bfloat16_tEfNS_4arch4Sm80ELb0ELb1ELb1ELb1ELb1ELb1ELb1ELb1EEENS1_21CollectiveEpilogueFwdINS6_IJS8_SA_S9_EEENS6_IJNS7_ILi1EEESI_SI_EEESC_SE_Li256ELb1ELb1ELb1ELb0EEENS1_36VarlenDynamicPersistentTileSchedulerILi128ELi64ELi256ELi256ELb1ELb1ELb0ELb1ELb0ELb1EEEEEEEEEvNT_6ParamsE)
        /*0014*/ 	.short	0x0160
        /*0016*/ 	.short	0x0438


	//----- nvinfo : EIATTR_CBANK_PARAM_SIZE
	.align		4
.L_322:
        /*0018*/ 	.byte	0x03, 0x19
        /*001a*/ 	.short	0x0438


	//----- nvinfo : EIATTR_KPARAM_INFO
	.align		4
        /*001c*/ 	.byte	0x04, 0x17
        /*001e*/ 	.short	(.L_324 - .L_323)
.L_323:
        /*0020*/ 	.word	0x00000000
        /*0024*/ 	.short	0x0000
        /*0026*/ 	.short	0x0000
        /*0028*/ 	.byte	0x00, 0xf0, 0xe1, 0x10


	//----- nvinfo : EIATTR_MAXREG_COUNT
	.align		4
.L_324:
        /*002c*/ 	.byte	0x03, 0x1b
        /*002e*/ 	.short	0x00ff


	//----- nvinfo : EIATTR_NUM_BARRIERS
	.align		4
        /*0030*/ 	.byte	0x02, 0x4c
        /*0032*/ 	.byte	0x06
	.zero		1


	//----- nvinfo : EIATTR_ANNOTATIONS
	.align		4
        /*0034*/ 	.byte	0x04, 0x55
        /*0036*/ 	.short	(.L_326 - .L_325)


	//   ....[0]....
.L_325:
        /* <DEDUP_REMOVED lines=111> */


	//----- nvinfo : EIATTR_MERCURY_ISA_VERSION
	.align		4
.L_326:
        /*0718*/ 	.byte	0x03, 0x5f
        /*071a*/ 	.short	0x0000


	//----- nvinfo : EIATTR_INT_WARP_WIDE_INSTR_OFFSETS
	.align		4
        /*071c*/ 	.byte	0x04, 0x31
        /*071e*/ 	.short	(.L_328 - .L_327)


	//   ....[0]....
.L_327:
        /*0720*/ 	.word	0x00018220


	//   ....[1]....
        /*0724*/ 	.word	0x000182a0


	//----- nvinfo : EIATTR_COOP_GROUP_MASK_REGIDS
	.align		4
.L_328:
        /*0728*/ 	.byte	0x04, 0x29
        /*072a*/ 	.short	(.L_330 - .L_329)


	//   ....[0]....
.L_329:
        /*072c*/ 	.word	0xffffffff


	//   ....[1]....
        /*0730*/ 	.word	0xffffffff


	//   ....[2]....
        /*0734*/ 	.word	0xffffffff


	//   ....[3]....
        /*0738*/ 	.word	0xffffffff


	//   ....[4]....
        /*073c*/ 	.word	0xffffffff


	//   ....[5]....
        /*0740*/ 	.word	0xffffffff


	//   ....[6]....
        /*0744*/ 	.word	0xffffffff


	//   ....[7]....
        /*0748*/ 	.word	0xffffffff


	//   ....[8]....
        /*074c*/ 	.word	0xffffffff


	//   ....[9]....
        /*0750*/ 	.word	0xffffffff


	//   ....[10]....
        /*0754*/ 	.word	0xffffffff


	//   ....[11]....
        /*0758*/ 	.word	0xffffffff


	//   ....[12]....
        /*075c*/ 	.word	0xffffffff


	//   ....[13]....
        /*0760*/ 	.word	0xffffffff


	//   ....[14]....
        /*0764*/ 	.word	0xffffffff


	//   ....[15]....
        /*0768*/ 	.word	0xffffffff


	//   ....[16]....
        /*076c*/ 	.word	0xffffffff


	//   ....[17]....
        /*0770*/ 	.word	0xffffffff


	//   ....[18]....
        /*0774*/ 	.word	0xffffffff


	//   ....[19]....
        /*0778*/ 	.word	0xffffffff


	//   ....[20]....
        /*077c*/ 	.word	0xffffffff


	//   ....[21]....
        /*0780*/ 	.word	0xffffffff


	//   ....[22]....
        /*0784*/ 	.word	0xffffffff


	//   ....[23]....
        /*0788*/ 	.word	0xffffffff


	//   ....[24]....
        /*078c*/ 	.word	0xffffffff


	//   ....[25]....
        /*0790*/ 	.word	0xffffffff


	//   ....[26]....
        /*0794*/ 	.word	0xffffffff


	//   ....[27]....
        /*0798*/ 	.word	0xffffffff


	//   ....[28]....
        /*079c*/ 	.word	0xffffffff


	//   ....[29]....
        /*07a0*/ 	.word	0xffffffff


	//   ....[30]....
        /*07a4*/ 	.word	0xffffffff


	//   ....[31]....
        /*07a8*/ 	.word	0xffffffff


	//   ....[32]....
        /*07ac*/ 	.word	0xffffffff


	//   ....[33]....
        /*07b0*/ 	.word	0xffffffff


	//   ....[34]....
        /*07b4*/ 	.word	0xffffffff


	//   ....[35]....
        /*07b8*/ 	.word	0xffffffff


	//   ....[36]....
        /*07bc*/ 	.word	0xffffffff


	//   ....[37]....
        /*07c0*/ 	.word	0xffffffff


	//   ....[38]....
        /*07c4*/ 	.word	0xffffffff


	//   ....[39]....
        /*07c8*/ 	.word	0xffffffff


	//   ....[40]....
        /*07cc*/ 	.word	0xffffffff


	//   ....[41]....
        /*07d0*/ 	.word	0xffffffff


	//   ....[42]....
        /*07d4*/ 	.word	0xffffffff


	//   ....[43]....
        /*07d8*/ 	.word	0xffffffff


	//   ....[44]....
        /*07dc*/ 	.word	0xffffffff


	//   ....[45]....
        /*07e0*/ 	.word	0xffffffff


	//   ....[46]....
        /*07e4*/ 	.word	0xffffffff


	//   ....[47]....
        /*07e8*/ 	.word	0xffffffff


	//   ....[48]....
        /*07ec*/ 	.word	0xffffffff


	//   ....[49]....
        /*07f0*/ 	.word	0xffffffff


	//   ....[50]....
        /*07f4*/ 	.word	0xffffffff


	//   ....[51]....
        /*07f8*/ 	.word	0xffffffff


	//   ....[52]....
        /*07fc*/ 	.word	0xffffffff


	//   ....[53]....
        /*0800*/ 	.word	0xffffffff


	//   ....[54]....
        /*0804*/ 	.word	0xffffffff


	//   ....[55]....
        /*0808*/ 	.word	0xffffffff


	//   ....[56]....
        /*080c*/ 	.word	0xffffffff


	//   ....[57]....
        /*0810*/ 	.word	0xffffffff


	//   ....[58]....
        /*0814*/ 	.word	0xffffffff


	//   ....[59]....
        /*0818*/ 	.word	0xffffffff


	//   ....[60]....
        /*081c*/ 	.word	0xffffffff


	//   ....[61]....
        /*0820*/ 	.word	0xffffffff


	//   ....[62]....
        /*0824*/ 	.word	0xffffffff


	//   ....[63]....
        /*0828*/ 	.word	0xffffffff


	//   ....[64]....
        /*082c*/ 	.word	0xffffffff


	//   ....[65]....
        /*0830*/ 	.word	0xffffffff


	//   ....[66]....
        /*0834*/ 	.word	0xffffffff


	//   ....[67]....
        /*0838*/ 	.word	0xffffffff


	//   ....[68]....
        /*083c*/ 	.word	0xffffffff


	//   ....[69]....
        /*0840*/ 	.word	0xffffffff


	//   ....[70]....
        /*0844*/ 	.word	0xffffffff


	//   ....[71]....
        /*0848*/ 	.word	0xffffffff


	//   ....[72]....
        /*084c*/ 	.word	0xffffffff


	//   ....[73]....
        /*0850*/ 	.word	0xffffffff


	//   ....[74]....
        /*0854*/ 	.word	0xffffffff


	//   ....[75]....
        /*0858*/ 	.word	0xffffffff


	//   ....[76]....
        /*085c*/ 	.word	0xffffffff


	//   ....[77]....
        /*0860*/ 	.word	0xffffffff


	//   ....[78]....
        /*0864*/ 	.word	0xffffffff


	//   ....[79]....
        /*0868*/ 	.word	0xffffffff


	//   ....[80]....
        /*086c*/ 	.word	0xffffffff


	//   ....[81]....
        /*0870*/ 	.word	0xffffffff


	//   ....[82]....
        /*0874*/ 	.word	0xffffffff


	//   ....[83]....
        /*0878*/ 	.word	0xffffffff


	//   ....[84]....
        /*087c*/ 	.word	0xffffffff


	//   ....[85]....
        /*0880*/ 	.word	0xffffffff


	//   ....[86]....
        /*0884*/ 	.word	0xffffffff


	//   ....[87]....
        /*0888*/ 	.word	0xffffffff


	//   ....[88]....
        /*088c*/ 	.word	0xffffffff


	//   ....[89]....
        /*0890*/ 	.word	0xffffffff


	//   ....[90]....
        /*0894*/ 	.word	0xffffffff


	//   ....[91]....
        /*0898*/ 	.word	0xffffffff


	//   ....[92]....
        /*089c*/ 	.word	0xffffffff


	//   ....[93]....
        /*08a0*/ 	.word	0xffffffff


	//   ....[94]....
        /*08a4*/ 	.word	0xffffffff


	//   ....[95]....
        /*08a8*/ 	.word	0xffffffff


	//   ....[96]....
        /*08ac*/ 	.word	0xffffffff


	//   ....[97]....
        /*08b0*/ 	.word	0xffffffff


	//   ....[98]....
        /*08b4*/ 	.word	0xffffffff


	//   ....[99]....
        /*08b8*/ 	.word	0xffffffff


	//   ....[100]....
        /*08bc*/ 	.word	0xffffffff


	//   ....[101]....
        /*08c0*/ 	.word	0xffffffff


	//   ....[102]....
        /*08c4*/ 	.word	0xffffffff


	//   ....[103]....
        /*08c8*/ 	.word	0xffffffff


	//   ....[104]....
        /*08cc*/ 	.word	0xffffffff


	//   ....[105]....
        /*08d0*/ 	.word	0xffffffff


	//   ....[106]....
        /*08d4*/ 	.word	0xffffffff


	//   ....[107]....
        /*08d8*/ 	.word	0xffffffff


	//   ....[108]....
        /*08dc*/ 	.word	0xffffffff


	//   ....[109]....
        /*08e0*/ 	.word	0xffffffff


	//   ....[110]....
        /*08e4*/ 	.word	0xffffffff


	//   ....[111]....
        /*08e8*/ 	.word	0xffffffff


	//   ....[112]....
        /*08ec*/ 	.word	0xffffffff


	//   ....[113]....
        /*08f0*/ 	.word	0xffffffff


	//   ....[114]....
        /*08f4*/ 	.word	0xffffffff


	//   ....[115]....
        /*08f8*/ 	.word	0xffffffff


	//   ....[116]....
        /*08fc*/ 	.word	0xffffffff


	//   ....[117]....
        /*0900*/ 	.word	0xffffffff


	//   ....[118]....
        /*0904*/ 	.word	0xffffffff


	//   ....[119]....
        /*0908*/ 	.word	0xffffffff


	//   ....[120]....
        /*090c*/ 	.word	0xffffffff


	//   ....[121]....
        /*0910*/ 	.word	0xffffffff


	//   ....[122]....
        /*0914*/ 	.word	0xffffffff


	//   ....[123]....
        /*0918*/ 	.word	0xffffffff


	//   ....[124]....
        /*091c*/ 	.word	0xffffffff


	//   ....[125]....
        /*0920*/ 	.word	0xffffffff


	//   ....[126]....
        /*0924*/ 	.word	0xffffffff


	//   ....[127]....
        /*0928*/ 	.word	0xffffffff


	//   ....[128]....
        /*092c*/ 	.word	0xffffffff


	//   ....[129]....
        /*0930*/ 	.word	0xffffffff


	//   ....[130]....
        /*0934*/ 	.word	0xffffffff


	//   ....[131]....
        /*0938*/ 	.word	0xffffffff


	//   ....[132]....
        /*093c*/ 	.word	0xffffffff


	//   ....[133]....
        /*0940*/ 	.word	0xffffffff


	//   ....[134]....
        /*0944*/ 	.word	0xffffffff


	//   ....[135]....
        /*0948*/ 	.word	0xffffffff


	//   ....[136]....
        /*094c*/ 	.word	0xffffffff


	//   ....[137]....
        /*0950*/ 	.word	0xffffffff


	//   ....[138]....
        /*0954*/ 	.word	0xffffffff


	//   ....[139]....
        /*0958*/ 	.word	0xffffffff


	//   ....[140]....
        /*095c*/ 	.word	0xffffffff


	//   ....[141]....
        /*0960*/ 	.word	0xffffffff


	//   ....[142]....
        /*0964*/ 	.word	0xffffffff


	//   ....[143]....
        /*0968*/ 	.word	0xffffffff


	//   ....[144]....
        /*096c*/ 	.word	0xffffffff


	//   ....[145]....
        /*0970*/ 	.word	0xffffffff


	//   ....[146]....
        /*0974*/ 	.word	0xffffffff


	//   ....[147]....
        /*0978*/ 	.word	0xffffffff


	//   ....[148]....
        /*097c*/ 	.word	0xffffffff


	//   ....[149]....
        /*0980*/ 	.word	0xffffffff


	//   ....[150]....
        /*0984*/ 	.word	0xffffffff


	//   ....[151]....
        /*0988*/ 	.word	0xffffffff


	//   ....[152]....
        /*098c*/ 	.word	0xffffffff


	//   ....[153]....
        /*0990*/ 	.word	0xffffffff


	//   ....[154]....
        /*0994*/ 	.word	0xffffffff


	//   ....[155]....
        /*0998*/ 	.word	0xffffffff


	//   ....[156]....
        /*099c*/ 	.word	0xffffffff


	//   ....[157]....
        /*09a0*/ 	.word	0xffffffff


	//   ....[158]....
        /*09a4*/ 	.word	0xffffffff


	//   ....[159]....
        /*09a8*/ 	.word	0xffffffff


	//   ....[160]....
        /*09ac*/ 	.word	0xffffffff


	//   ....[161]....
        /*09b0*/ 	.word	0xffffffff


	//   ....[162]....
        /*09b4*/ 	.word	0xffffffff


	//   ....[163]....
        /*09b8*/ 	.word	0xffffffff


	//   ....[164]....
        /*09bc*/ 	.word	0xffffffff


	//   ....[165]....
        /*09c0*/ 	.word	0xffffffff


	//   ....[166]....
        /*09c4*/ 	.word	0xffffffff


	//   ....[167]....
        /*09c8*/ 	.word	0xffffffff


	//   ....[168]....
        /*09cc*/ 	.word	0xffffffff


	//   ....[169]....
        /*09d0*/ 	.word	0xffffffff


	//   ....[170]....
        /*09d4*/ 	.word	0xffffffff


	//   ....[171]....
        /*09d8*/ 	.word	0xffffffff


	//   ....[172]....
        /*09dc*/ 	.word	0xffffffff


	//   ....[173]....
        /*09e0*/ 	.word	0xffffffff


	//   ....[174]....
        /*09e4*/ 	.word	0xffffffff


	//   ....[175]....
        /*09e8*/ 	.word	0xffffffff


	//   ....[176]....
        /*09ec*/ 	.word	0xffffffff


	//   ....[177]....
        /*09f0*/ 	.word	0xffffffff


	//   ....[178]....
        /*09f4*/ 	.word	0xffffffff


	//   ....[179]....
        /*09f8*/ 	.word	0xffffffff


	//   ....[180]....
        /*09fc*/ 	.word	0xffffffff


	//   ....[181]....
        /*0a00*/ 	.word	0xffffffff


	//   ....[182]....
        /*0a04*/ 	.word	0xffffffff


	//   ....[183]....
        /*0a08*/ 	.word	0xffffffff


	//   ....[184]....
        /*0a0c*/ 	.word	0xffffffff


	//   ....[185]....
        /*0a10*/ 	.word	0xffffffff


	//   ....[186]....
        /*0a14*/ 	.word	0xffffffff


	//   ....[187]....
        /*0a18*/ 	.word	0xffffffff


	//   ....[188]....
        /*0a1c*/ 	.word	0xffffffff


	//   ....[189]....
        /*0a20*/ 	.word	0xffffffff


	//   ....[190]....
        /*0a24*/ 	.word	0xffffffff


	//   ....[191]....
        /*0a28*/ 	.word	0xffffffff


	//   ....[192]....
        /*0a2c*/ 	.word	0xffffffff


	//   ....[193]....
        /*0a30*/ 	.word	0xffffffff


	//   ....[194]....
        /*0a34*/ 	.word	0xffffffff


	//   ....[195]....
        /*0a38*/ 	.word	0xffffffff


	//   ....[196]....
        /*0a3c*/ 	.word	0xffffffff


	//   ....[197]....
        /*0a40*/ 	.word	0xffffffff


	//   ....[198]....
        /*0a44*/ 	.word	0xffffffff


	//   ....[199]....
        /*0a48*/ 	.word	0xffffffff


	//   ....[200]....
        /*0a4c*/ 	.word	0xffffffff


	//   ....[201]....
        /*0a50*/ 	.word	0xffffffff


	//   ....[202]....
        /*0a54*/ 	.word	0xffffffff


	//   ....[203]....
        /*0a58*/ 	.word	0xffffffff


	//   ....[204]....
        /*0a5c*/ 	.word	0xffffffff


	//   ....[205]....
        /*0a60*/ 	.word	0xffffffff


	//   ....[206]....
        /*0a64*/ 	.word	0xffffffff


	//   ....[207]....
        /*0a68*/ 	.word	0xffffffff


	//   ....[208]....
        /*0a6c*/ 	.word	0xffffffff


	//   ....[209]....
        /*0a70*/ 	.word	0xffffffff


	//   ....[210]....
        /*0a74*/ 	.word	0xffffffff


	//   ....[211]....
        /*0a78*/ 	.word	0xffffffff


	//   ....[212]....
        /*0a7c*/ 	.word	0xffffffff


	//   ....[213]....
        /*0a80*/ 	.word	0xffffffff


	//   ....[214]....
        /*0a84*/ 	.word	0xffffffff


	//   ....[215]....
        /*0a88*/ 	.word	0xffffffff


	//   ....[216]....
        /*0a8c*/ 	.word	0xffffffff


	//   ....[217]....
        /*0a90*/ 	.word	0xffffffff


	//   ....[218]....
        /*0a94*/ 	.word	0xffffffff


	//   ....[219]....
        /*0a98*/ 	.word	0xffffffff


	//   ....[220]....
        /*0a9c*/ 	.word	0xffffffff


	//   ....[221]....
        /*0aa0*/ 	.word	0xffffffff


	//   ....[222]....
        /*0aa4*/ 	.word	0xffffffff


	//   ....[223]....
        /*0aa8*/ 	.word	0xffffffff


	//   ....[224]....
        /*0aac*/ 	.word	0xffffffff


	//   ....[225]....
        /*0ab0*/ 	.word	0xffffffff


	//   ....[226]....
        /*0ab4*/ 	.word	0xffffffff


	//   ....[227]....
        /*0ab8*/ 	.word	0xffffffff


	//   ....[228]....
        /*0abc*/ 	.word	0xffffffff


	//   ....[229]....
        /*0ac0*/ 	.word	0xffffffff


	//   ....[230]....
        /*0ac4*/ 	.word	0xffffffff


	//   ....[231]....
        /*0ac8*/ 	.word	0xffffffff


	//   ....[232]....
        /*0acc*/ 	.word	0xffffffff


	//   ....[233]....
        /*0ad0*/ 	.word	0xffffffff


	//   ....[234]....
        /*0ad4*/ 	.word	0xffffffff


	//   ....[235]....
        /*0ad8*/ 	.word	0xffffffff


	//   ....[236]....
        /*0adc*/ 	.word	0xffffffff


	//   ....[237]....
        /*0ae0*/ 	.word	0xffffffff


	//   ....[238]....
        /*0ae4*/ 	.word	0xffffffff


	//   ....[239]....
        /*0ae8*/ 	.word	0xffffffff


	//   ....[240]....
        /*0aec*/ 	.word	0xffffffff


	//   ....[241]....
        /*0af0*/ 	.word	0xffffffff


	//   ....[242]....
        /*0af4*/ 	.word	0xffffffff


	//   ....[243]....
        /*0af8*/ 	.word	0xffffffff


	//   ....[244]....
        /*0afc*/ 	.word	0xffffffff


	//   ....[245]....
        /*0b00*/ 	.word	0xffffffff


	//   ....[246]....
        /*0b04*/ 	.word	0xffffffff


	//   ....[247]....
        /*0b08*/ 	.word	0xffffffff


	//   ....[248]....
        /*0b0c*/ 	.word	0xffffffff


	//   ....[249]....
        /*0b10*/ 	.word	0xffffffff


	//   ....[250]....
        /*0b14*/ 	.word	0xffffffff


	//   ....[251]....
        /*0b18*/ 	.word	0xffffffff


	//   ....[252]....
        /*0b1c*/ 	.word	0xffffffff


	//   ....[253]....
        /*0b20*/ 	.word	0xffffffff


	//   ....[254]....
        /*0b24*/ 	.word	0xffffffff


	//   ....[255]....
        /*0b28*/ 	.word	0xffffffff


	//   ....[0]....
        /*0b2c*/ 	.word	0xffffffff


	//   ....[1]....
        /*0b30*/ 	.word	0xffffffff


	//   ....[2]....
        /*0b34*/ 	.word	0xffffffff


	//   ....[3]....
        /*0b38*/ 	.word	0xffffffff


	//   ....[4]....
        /*0b3c*/ 	.word	0xffffffff


	//   ....[5]....
        /*0b40*/ 	.word	0xffffffff


	//   ....[6]....
        /*0b44*/ 	.word	0xffffffff


	//   ....[7]....
        /*0b48*/ 	.word	0xffffffff


	//   ....[8]....
        /*0b4c*/ 	.word	0xffffffff


	//   ....[9]....
        /*0b50*/ 	.word	0xffffffff


	//   ....[10]....
        /*0b54*/ 	.word	0xffffffff


	//   ....[11]....
        /*0b58*/ 	.word	0xffffffff


	//   ....[12]....
        /*0b5c*/ 	.word	0xffffffff


	//   ....[13]....
        /*0b60*/ 	.word	0xffffffff


	//   ....[14]....
        /*0b64*/ 	.word	0xffffffff


	//   ....[15]....
        /*0b68*/ 	.word	0xffffffff


	//   ....[16]....
        /*0b6c*/ 	.word	0xffffffff


	//   ....[17]....
        /*0b70*/ 	.word	0xffffffff


	//   ....[18]....
        /*0b74*/ 	.word	0xffffffff


	//   ....[19]....
        /*0b78*/ 	.word	0xffffffff


	//   ....[20]....
        /*0b7c*/ 	.word	0xffffffff


	//----- nvinfo : EIATTR_COOP_GROUP_INSTR_OFFSETS
	.align		4
.L_330:
        /*0b80*/ 	.byte	0x04, 0x28
        /*0b82*/ 	.short	(.L_332 - .L_331)


	//   ....[0]....
.L_331:
        /*0b84*/ 	.word	0x00000060


	//   ....[1]....
        /*0b88*/ 	.word	0x00000260


	//   ....[2]....
        /*0b8c*/ 	.word	0x00000290


	//   ....[3]....
        /*0b90*/ 	.word	0x000002c0


	//   ....[4]....
        /*0b94*/ 	.word	0x000002f0


	//   ....[5]....
        /*0b98*/ 	.word	0x00000320


	//   ....[6]....
        /*0b9c*/ 	.word	0x00000350


	//   ....[7]....
        /*0ba0*/ 	.word	0x000004c0


	//   ....[8]....
        /*0ba4*/ 	.word	0x00000500


	//   ....[9]....
        /*0ba8*/ 	.word	0x00000530


	//   ....[10]....
        /*0bac*/ 	.word	0x00000560


	//   ....[11]....
        /*0bb0*/ 	.word	0x00000590


	//   ....[12]....
        /*0bb4*/ 	.word	0x000005c0


	//   ....[13]....
        /*0bb8*/ 	.word	0x00000650


	//   ....[14]....
        /*0bbc*/ 	.word	0x00000690


	//   ....[15]....
        /*0bc0*/ 	.word	0x000006b0


	//   ....[16]....
        /*0bc4*/ 	.word	0x00000710


	//   ....[17]....
        /*0bc8*/ 	.word	0x00003fc0


	//   ....[18]....
        /*0bcc*/ 	.word	0x00003fd0


	//   ....[19]....
        /*0bd0*/ 	.word	0x00005b60


	//   ....[20]....
        /*0bd4*/ 	.word	0x00005b70


	//   ....[21]....
        /*0bd8*/ 	.word	0x000074f0


	//   ....[22]....
        /*0bdc*/ 	.word	0x00007510


	//   ....[23]....
        /*0be0*/ 	.word	0x00007a80


	//   ....[24]....
        /*0be4*/ 	.word	0x00007aa0


	//   ....[25]....
        /*0be8*/ 	.word	0x00008cc0


	//   ....[26]....
        /*0bec*/ 	.word	0x00008ce0


	//   ....[27]....
        /*0bf0*/ 	.word	0x00008e30


	//   ....[28]....
        /*0bf4*/ 	.word	0x00008e40


	//   ....[29]....
        /*0bf8*/ 	.word	0x00008f90


	//   ....[30]....
        /*0bfc*/ 	.word	0x00008fb0


	//   ....[31]....
        /*0c00*/ 	.word	0x00009100


	//   ....[32]....
        /*0c04*/ 	.word	0x00009110


	//   ....[33]....
        /*0c08*/ 	.word	0x00009700


	//   ....[34]....
        /*0c0c*/ 	.word	0x00009710


	//   ....[35]....
        /*0c10*/ 	.word	0x00009730


	//   ....[36]....
        /*0c14*/ 	.word	0x00009750


	//   ....[37]....
        /*0c18*/ 	.word	0x00009b20


	//   ....[38]....
        /*0c1c*/ 	.word	0x00009b30


	//   ....[39]....
        /*0c20*/ 	.word	0x00009b70


	//   ....[40]....
        /*0c24*/ 	.word	0x00009bb0


	//   ....[41]....
        /*0c28*/ 	.word	0x0000acd0


	//   ....[42]....
        /*0c2c*/ 	.word	0x0000acf0


	//   ....[43]....
        /*0c30*/ 	.word	0x0000ade0


	//   ....[44]....
        /*0c34*/ 	.word	0x0000ae50


	//   ....[45]....
        /*0c38*/ 	.word	0x0000b230


	//   ....[46]....
        /*0c3c*/ 	.word	0x0000b6f0


	//   ....[47]....
        /*0c40*/ 	.word	0x0000bda0


	//   ....[48]....
        /*0c44*/ 	.word	0x0000bdd0


	//   ....[49]....
        /*0c48*/ 	.word	0x0000bde0


	//   ....[50]....
        /*0c4c*/ 	.word	0x0000be10


	//   ....[51]....
        /*0c50*/ 	.word	0x0000d2b0


	//   ....[52]....
        /*0c54*/ 	.word	0x0000d2d0


	//   ....[53]....
        /*0c58*/ 	.word	0x0000d400


	//   ....[54]....
        /*0c5c*/ 	.word	0x0000d420


	//   ....[55]....
        /*0c60*/ 	.word	0x0000e500


	//   ....[56]....
        /*0c64*/ 	.word	0x0000e520


	//   ....[57]....
        /*0c68*/ 	.word	0x0000e650


	//   ....[58]....
        /*0c6c*/ 	.word	0x0000e670


	//   ....[59]....
        /*0c70*/ 	.word	0x0000e8d0


	//   ....[60]....
        /*0c74*/ 	.word	0x0000ede0


	//   ....[61]....
        /*0c78*/ 	.word	0x0000f4e0


	//   ....[62]....
        /*0c7c*/ 	.word	0x0000f510


	//   ....[63]....
        /*0c80*/ 	.word	0x0000f530


	//   ....[64]....
        /*0c84*/ 	.word	0x0000f550


	//   ....[65]....
        /*0c88*/ 	.word	0x00011140


	//   ....[66]....
        /*0c8c*/ 	.word	0x00011160


	//   ....[67]....
        /*0c90*/ 	.word	0x00011290


	//   ....[68]....
        /*0c94*/ 	.word	0x000112b0


	//   ....[69]....
        /*0c98*/ 	.word	0x00012390


	//   ....[70]....
        /*0c9c*/ 	.word	0x000123b0


	//   ....[71]....
        /*0ca0*/ 	.word	0x000124e0


	//   ....[72]....
        /*0ca4*/ 	.word	0x00012500


	//   ....[73]....
        /*0ca8*/ 	.word	0x00012890


	//   ....[74]....
        /*0cac*/ 	.word	0x000128c0


	//   ....[75]....
        /*0cb0*/ 	.word	0x000128e0


	//   ....[76]....
        /*0cb4*/ 	.word	0x00012900


	//   ....[77]....
        /*0cb8*/ 	.word	0x00014200


	//   ....[78]....
        /*0cbc*/ 	.word	0x00014210


	//   ....[79]....
        /*0cc0*/ 	.word	0x00014270


	//   ....[80]....
        /*0cc4*/ 	.word	0x000142a0


	//   ....[81]....
        /*0cc8*/ 	.word	0x00015320


	//   ....[82]....
        /*0ccc*/ 	.word	0x00015340


	//   ....[83]....
        /*0cd0*/ 	.word	0x000153e0


	//   ....[84]....
        /*0cd4*/ 	.word	0x00015400


	//   ....[85]....
        /*0cd8*/ 	.word	0x000155b0


	//   ....[86]....
        /*0cdc*/ 	.word	0x00015ae0


	//   ....[87]....
        /*0ce0*/ 	.word	0x000161e0


	//   ....[88]....
        /*0ce4*/ 	.word	0x00016210


	//   ....[89]....
        /*0ce8*/ 	.word	0x00016230


	//   ....[90]....
        /*0cec*/ 	.word	0x00016250


	//   ....[91]....
        /*0cf0*/ 	.word	0x000179f0


	//   ....[92]....
        /*0cf4*/ 	.word	0x00017a20


	//   ....[93]....
        /*0cf8*/ 	.word	0x00017a30


	//   ....[94]....
        /*0cfc*/ 	.word	0x00017a60


	//   ....[95]....
        /*0d00*/ 	.word	0x00018eb0


	//   ....[96]....
        /*0d04*/ 	.word	0x00018ec0


	//   ....[97]....
        /*0d08*/ 	.word	0x00018ee0


	//   ....[98]....
        /*0d0c*/ 	.word	0x00018ef0


	//   ....[99]....
        /*0d10*/ 	.word	0x000192b0


	//   ....[100]....
        /*0d14*/ 	.word	0x000192d0


	//   ....[101]....
        /*0d18*/ 	.word	0x00019420


	//   ....[102]....
        /*0d1c*/ 	.word	0x00019430


	//   ....[103]....
        /*0d20*/ 	.word	0x00019580


	//   ....[104]....
        /*0d24*/ 	.word	0x000195a0


	//   ....[105]....
        /*0d28*/ 	.word	0x000196f0


	//   ....[106]....
        /*0d2c*/ 	.word	0x00019700


	//   ....[107]....
        /*0d30*/ 	.word	0x00019a50


	//   ....[108]....
        /*0d34*/ 	.word	0x00019a70


	//   ....[109]....
        /*0d38*/ 	.word	0x0001a440


	//   ....[110]....
        /*0d3c*/ 	.word	0x0001a450


	//   ....[111]....
        /*0d40*/ 	.word	0x0001b5b0


	//   ....[112]....
        /*0d44*/ 	.word	0x0001b5d0


	//   ....[113]....
        /*0d48*/ 	.word	0x0001b720


	//   ....[114]....
        /*0d4c*/ 	.word	0x0001b730


	//   ....[115]....
        /*0d50*/ 	.word	0x0001b880


	//   ....[116]....
        /*0d54*/ 	.word	0x0001b8a0


	//   ....[117]....
        /*0d58*/ 	.word	0x0001b9f0


	//   ....[118]....
        /*0d5c*/ 	.word	0x0001ba00


	//   ....[119]....
        /*0d60*/ 	.word	0x0001bc20


	//   ....[120]....
        /*0d64*/ 	.word	0x0001bc40


	//   ....[121]....
        /*0d68*/ 	.word	0x0001bd60


	//   ....[122]....
        /*0d6c*/ 	.word	0x0001bda0


	//   ....[123]....
        /*0d70*/ 	.word	0x0001bdd0


	//   ....[124]....
        /*0d74*/ 	.word	0x0001be00


	//   ....[125]....
        /*0d78*/ 	.word	0x0001be30


	//   ....[126]....
        /*0d7c*/ 	.word	0x0001be60


	//   ....[127]....
        /*0d80*/ 	.word	0x0001bfc0


	//   ....[128]....
        /*0d84*/ 	.word	0x0001c000


	//   ....[129]....
        /*0d88*/ 	.word	0x0001c030


	//   ....[130]....
        /*0d8c*/ 	.word	0x0001c060


	//   ....[131]....
        /*0d90*/ 	.word	0x0001c090


	//   ....[132]....
        /*0d94*/ 	.word	0x0001c0c0


	//   ....[133]....
        /*0d98*/ 	.word	0x0001c150


	//   ....[134]....
        /*0d9c*/ 	.word	0x0001c190


	//   ....[135]....
        /*0da0*/ 	.word	0x0001c1a0


	//   ....[136]....
        /*0da4*/ 	.word	0x0001c200


	//   ....[137]....
        /*0da8*/ 	.word	0x0001cbf0


	//   ....[138]....
        /*0dac*/ 	.word	0x0001cc50


	//   ....[139]....
        /*0db0*/ 	.word	0x0001cca0


	//   ....[140]....
        /*0db4*/ 	.word	0x0001ccf0


	//   ....[141]....
        /*0db8*/ 	.word	0x0001cd40


	//   ....[142]....
        /*0dbc*/ 	.word	0x0001cdc0


	//   ....[143]....
        /*0dc0*/ 	.word	0x0001ce10


	//   ....[144]....
        /*0dc4*/ 	.word	0x0001ce90


	//   ....[145]....
        /*0dc8*/ 	.word	0x0001cf10


	//   ....[146]....
        /*0dcc*/ 	.word	0x0001cf90


	//   ....[147]....
        /*0dd0*/ 	.word	0x0001d010


	//   ....[148]....
        /*0dd4*/ 	.word	0x0001d090


	//   ....[149]....
        /*0dd8*/ 	.word	0x0001d110


	//   ....[150]....
        /*0ddc*/ 	.word	0x0001d180


	//   ....[151]....
        /*0de0*/ 	.word	0x0001d200


	//   ....[152]....
        /*0de4*/ 	.word	0x0001d280


	//   ....[153]....
        /*0de8*/ 	.word	0x0001d300


	//   ....[154]....
        /*0dec*/ 	.word	0x0001d370


	//   ....[155]....
        /*0df0*/ 	.word	0x0001d3f0


	//   ....[156]....
        /*0df4*/ 	.word	0x0001d470


	//   ....[157]....
        /*0df8*/ 	.word	0x0001d4f0


	//   ....[158]....
        /*0dfc*/ 	.word	0x0001d6c0


	//   ....[159]....
        /*0e00*/ 	.word	0x0001d730


	//   ....[160]....
        /*0e04*/ 	.word	0x0001d7a0


	//   ....[161]....
        /*0e08*/ 	.word	0x0001d810


	//   ....[162]....
        /*0e0c*/ 	.word	0x0001d870


	//   ....[163]....
        /*0e10*/ 	.word	0x0001d8c0


	//   ....[164]....
        /*0e14*/ 	.word	0x0001d910


	//   ....[165]....
        /*0e18*/ 	.word	0x0001d960


	//   ....[166]....
        /*0e1c*/ 	.word	0x0001d9e0


	//   ....[167]....
        /*0e20*/ 	.word	0x0001da60


	//   ....[168]....
        /*0e24*/ 	.word	0x0001dc20


	//   ....[169]....
        /*0e28*/ 	.word	0x0001dc90


	//   ....[170]....
        /*0e2c*/ 	.word	0x0001dd10


	//   ....[171]....
        /*0e30*/ 	.word	0x0001dd90


	//   ....[172]....
        /*0e34*/ 	.word	0x0001df50


	//   ....[173]....
        /*0e38*/ 	.word	0x0001dfc0


	//   ....[174]....
        /*0e3c*/ 	.word	0x0001e040


	//   ....[175]....
        /*0e40*/ 	.word	0x0001e0c0


	//   ....[176]....
        /*0e44*/ 	.word	0x0001e110


	//   ....[177]....
        /*0e48*/ 	.word	0x0001e150


	//   ....[178]....
        /*0e4c*/ 	.word	0x0001e1a0


	//   ....[179]....
        /*0e50*/ 	.word	0x0001e1e0


	//   ....[180]....
        /*0e54*/ 	.word	0x0001e250


	//   ....[181]....
        /*0e58*/ 	.word	0x0001e2d0


	//   ....[182]....
        /*0e5c*/ 	.word	0x0001e490


	//   ....[183]....
        /*0e60*/ 	.word	0x0001e500


	//   ....[184]....
        /*0e64*/ 	.word	0x0001e580


	//   ....[185]....
        /*0e68*/ 	.word	0x0001e600


	//   ....[186]....
        /*0e6c*/ 	.word	0x0001e7c0


	//   ....[187]....
        /*0e70*/ 	.word	0x0001e830


	//   ....[188]....
        /*0e74*/ 	.word	0x0001e880


	//   ....[189]....
        /*0e78*/ 	.word	0x0001e8c0


	//   ....[190]....
        /*0e7c*/ 	.word	0x0001e910


	//   ....[191]....
        /*0e80*/ 	.word	0x0001e950


	//   ....[192]....
        /*0e84*/ 	.word	0x0001e9b0


	//   ....[193]....
        /*0e88*/ 	.word	0x0001ea30


	//   ....[194]....
        /*0e8c*/ 	.word	0x0001eab0


	//   ....[195]....
        /*0e90*/ 	.word	0x0001ebd0


	//   ....[196]....
        /*0e94*/ 	.word	0x0001ec40


	//   ....[197]....
        /*0e98*/ 	.word	0x0001ecc0


	//   ....[198]....
        /*0e9c*/ 	.word	0x0001ed40


	//   ....[199]....
        /*0ea0*/ 	.word	0x0001ed90


	//   ....[200]....
        /*0ea4*/ 	.word	0x0001edd0


	//   ....[201]....
        /*0ea8*/ 	.word	0x0001ee20


	//   ....[202]....
        /*0eac*/ 	.word	0x0001ee60


	//   ....[203]....
        /*0eb0*/ 	.word	0x0001eeb0


	//   ....[204]....
        /*0eb4*/ 	.word	0x0001ef10


	//   ....[205]....
        /*0eb8*/ 	.word	0x0001ef60


	//   ....[206]....
        /*0ebc*/ 	.word	0x0001efb0


	//   ....[207]....
        /*0ec0*/ 	.word	0x0001f030


	//   ....[208]....
        /*0ec4*/ 	.word	0x0001f0b0


	//   ....[209]....
        /*0ec8*/ 	.word	0x0001f130


	//   ....[210]....
        /*0ecc*/ 	.word	0x0001f1a0


	//   ....[211]....
        /*0ed0*/ 	.word	0x0001f220


	//   ....[212]....
        /*0ed4*/ 	.word	0x0001f2a0


	//   ....[213]....
        /*0ed8*/ 	.word	0x0001f320


	//   ....[214]....
        /*0edc*/ 	.word	0x0001f390


	//   ....[215]....
        /*0ee0*/ 	.word	0x0001f410


	//   ....[216]....
        /*0ee4*/ 	.word	0x0001f490


	//   ....[217]....
        /*0ee8*/ 	.word	0x0001f510


	//   ....[218]....
        /*0eec*/ 	.word	0x0001f580


	//   ....[219]....
        /*0ef0*/ 	.word	0x0001f600


	//   ....[220]....
        /*0ef4*/ 	.word	0x0001f680


	//   ....[221]....
        /*0ef8*/ 	.word	0x0001f700


	//   ....[222]....
        /*0efc*/ 	.word	0x0001f770


	//   ....[223]....
        /*0f00*/ 	.word	0x0001f7f0


	//   ....[224]....
        /*0f04*/ 	.word	0x0001f870


	//   ....[225]....
        /*0f08*/ 	.word	0x0001f8f0


	//   ....[226]....
        /*0f0c*/ 	.word	0x0001f960


	//   ....[227]....
        /*0f10*/ 	.word	0x0001f9e0


	//   ....[228]....
        /*0f14*/ 	.word	0x0001fa60


	//   ....[229]....
        /*0f18*/ 	.word	0x0001fab0


	//   ....[230]....
        /*0f1c*/ 	.word	0x0001faf0


	//   ....[231]....
        /*0f20*/ 	.word	0x0001fb40


	//   ....[232]....
        /*0f24*/ 	.word	0x0001fb90


	//   ....[233]....
        /*0f28*/ 	.word	0x0001fbe0


	//   ....[234]....
        /*0f2c*/ 	.word	0x0001fc60


	//   ....[235]....
        /*0f30*/ 	.word	0x0001fcb0


	//   ....[236]....
        /*0f34*/ 	.word	0x0001fd00


	//   ....[237]....
        /*0f38*/ 	.word	0x0001fd50


	//   ....[238]....
        /*0f3c*/ 	.word	0x0001fda0


	//   ....[239]....
        /*0f40*/ 	.word	0x0001fdf0


	//   ....[240]....
        /*0f44*/ 	.word	0x0001fe70


	//   ....[241]....
        /*0f48*/ 	.word	0x0001fec0


	//   ....[242]....
        /*0f4c*/ 	.word	0x0001ff40


	//   ....[243]....
        /*0f50*/ 	.word	0x0001ffb0


	//   ....[244]....
        /*0f54*/ 	.word	0x00020030


	//   ....[245]....
        /*0f58*/ 	.word	0x000204a0


	//   ....[246]....
        /*0f5c*/ 	.word	0x000204c0


	//   ....[247]....
        /*0f60*/ 	.word	0x000204e0


	//   ....[248]....
        /*0f64*/ 	.word	0x000204f0


	//   ....[249]....
        /*0f68*/ 	.word	0x00020ca0


	//   ....[250]....
        /*0f6c*/ 	.word	0x00020cb0


	//   ....[251]....
        /*0f70*/ 	.word	0x00020cc0


	//   ....[252]....
        /*0f74*/ 	.word	0x00020cd0


	//   ....[253]....
        /*0f78*/ 	.word	0x00024010


	//   ....[254]....
        /*0f7c*/ 	.word	0x00024030


	//   ....[255]....
        /*0f80*/ 	.word	0x00024050


	//   ....[0]....
        /*0f84*/ 	.word	0x00024060


	//   ....[1]....
        /*0f88*/ 	.word	0x00024640


	//   ....[2]....
        /*0f8c*/ 	.word	0x00024650


	//   ....[3]....
        /*0f90*/ 	.word	0x00024660


	//   ....[4]....
        /*0f94*/ 	.word	0x00024670


	//   ....[5]....
        /*0f98*/ 	.word	0x00027af0


	//   ....[6]....
        /*0f9c*/ 	.word	0x00027b70


	//   ....[7]....
        /*0fa0*/ 	.word	0x00027bf0


	//   ....[8]....
        /*0fa4*/ 	.word	0x00027c60


	//   ....[9]....
        /*0fa8*/ 	.word	0x00027ce0


	//   ....[10]....
        /*0fac*/ 	.word	0x00027d50


	//   ....[11]....
        /*0fb0*/ 	.word	0x00027dc0


	//   ....[12]....
        /*0fb4*/ 	.word	0x00027e30


	//   ....[13]....
        /*0fb8*/ 	.word	0x00027eb0


	//   ....[14]....
        /*0fbc*/ 	.word	0x00027f30


	//   ....[15]....
        /*0fc0*/ 	.word	0x00027fb0


	//   ....[16]....
        /*0fc4*/ 	.word	0x00028020


	//   ....[17]....
        /*0fc8*/ 	.word	0x000280a0


	//   ....[18]....
        /*0fcc*/ 	.word	0x00028110


	//   ....[19]....
        /*0fd0*/ 	.word	0x00028190


	//   ....[20]....
        /*0fd4*/ 	.word	0x00028200


	//----- nvinfo : EIATTR_EXIT_INSTR_OFFSETS
	.align		4
.L_332:
        /*0fd8*/ 	.byte	0x04, 0x1c
        /*0fda*/ 	.short	(.L_334 - .L_333)


	//   ....[0]....
.L_333:
        /*0fdc*/ 	.word	0x00001100


	//   ....[1]....
        /*0fe0*/ 	.word	0x0001cbb0


	//----- nvinfo : EIATTR_MAX_THREADS
	.align		4
.L_334:
        /*0fe4*/ 	.byte	0x04, 0x05
        /*0fe6*/ 	.short	(.L_336 - .L_335)
.L_335:
        /*0fe8*/ 	.word	0x00000100
        /*0fec*/ 	.word	0x00000001
        /*0ff0*/ 	.word	0x00000001


	//----- nvinfo : EIATTR_CRS_STACK_SIZE
	.align		4
.L_336:
        /*0ff4*/ 	.byte	0x04, 0x1e
        /*0ff6*/ 	.short	(.L_338 - .L_337)
.L_337:
        /*0ff8*/ 	.word	0x00000000
.L_338:


//--------------------- .nv.info._ZN7cutlass13device_kernelIN5flash19enable_sm80_to_sm89INS1_16FlashAttnFwdSm80INS1_25CollectiveMainloopFwdSm80ILi8ELi1ELb0EN4cute5tupleIJNS5_1CILi128EEENS7_ILi64EEENS7_ILi192EEEEEELi192ENS_10bfloat16_tEfNS_4arch4Sm80ELb1ELb0ELb1ELb0ELb1ELb0ELb1ELb1EEENS1_21CollectiveEpilogueFwdINS6_IJS8_SA_S9_EEENS6_IJNS7_ILi1EEESI_SI_EEESC_SE_Li256ELb0ELb1ELb1ELb0EEENS1_30DynamicPersistentTileSchedulerILi256ELi256ELb1ELb1ELb0EEEEEEEEEvNT_6ParamsE --------------------------
	.section	.nv.info._ZN7cutlass13device_kernelIN5flash19enable_sm80_to_sm89INS1_16FlashAttnFwdSm80INS1_25CollectiveMainloopFwdSm80ILi8ELi1ELb0EN4cute5tupleIJNS5_1CILi128EEENS7_ILi64EEENS7_ILi192EEEEEELi192ENS_10bfloat16_tEfNS_4arch4Sm80ELb1ELb0ELb1ELb0ELb1ELb0ELb1ELb1EEENS1_21CollectiveEpilogueFwdINS6_IJS8_SA_S9_EEENS6_IJNS7_ILi1EEESI_SI_EEESC_SE_Li256ELb0ELb1ELb1ELb0EEENS1_30DynamicPersistentTileSchedulerILi256ELi256ELb1ELb1ELb0EEEEEEEEEvNT_6ParamsE,"",@"SHT_CUDA_INFO"
	.sectionflags	@""
	.align	4


	//----- nvinfo : EIATTR_CUDA_API_VERSION
	.align		4
        /*0000*/ 	.byte	0x04, 0x37
        /*0002*/ 	.short	(.L_340 - .L_339)
.L_339:
        /*0004*/ 	.word	0x00000082


	//----- nvinfo : EIATTR_SW2861232_WAR
	.align		4
.L_340:
        /*0008*/ 	.byte	0x01, 0x35
	.zero		2


	//----- nvinfo : EIATTR_PARAM_CBANK
	.align		4
        /*000c*/ 	.byte	0x04, 0x0a
        /*000e*/ 	.short	(.L_342 - .L_341)
	.align		4
.L_341:
        /*0010*/ 	.word	index@(.nv.constant0._ZN7cutlass13device_kernelIN5flash19enable_sm80_to_sm89INS1_16FlashAttnFwdSm80INS1_25CollectiveMainloopFwdSm80ILi8ELi1ELb0EN4cute5tupleIJNS5_1CILi128EEENS7_ILi64EEENS7_ILi192EEEEEELi192ENS_10bfloat16_tEfNS_4arch4Sm80ELb1ELb0ELb1ELb0ELb1ELb0ELb1ELb1EEENS1_21CollectiveEpilogueFwdINS6_IJS8_SA_S9_EEENS6_IJNS7_ILi1EEESI_SI_EEESC_SE_Li256ELb0ELb1ELb1ELb0EEENS1_30DynamicPersistentTileSchedulerILi256ELi256ELb1ELb1ELb0EEEEEEEEEvNT_6ParamsE)
        /*0014*/ 	.short	0x0160
        /*0016*/ 	.short	0x0428


	//----- nvinfo : EIATTR_CBANK_PARAM_SIZE
	.align		4
.L_342:
        /*0018*/ 	.byte	0x03, 0x19
        /*001a*/ 	.short	0x0428


	//----- nvinfo : EIATTR_KPARAM_INFO
	.align		4
        /*001c*/ 	.byte	0x04, 0x17
        /*001e*/ 	.short	(.L_344 - .L_343)
.L_343:
        /*0020*/ 	.word	0x00000000
        /*0024*/ 	.short	0x0000
        /*0026*/ 	.short	0x0000
        /*0028*/ 	.byte	0x00, 0xf0, 0xa1, 0x10


	//----- nvinfo : EIATTR_MAXREG_COUNT
	.align		4
.L_344:
        /*002c*/ 	.byte	0x03, 0x1b
        /*002e*/ 	.short	0x00ff


	//----- nvinfo : EIATTR_NUM_BARRIERS
	.align		4
        /*0030*/ 	.byte	0x02, 0x4c
        /*0032*/ 	.byte	0x06
	.zero		1


	//----- nvinfo : EIATTR_ANNOTATIONS
	.align		4
        /*0034*/ 	.byte	0x04, 0x55
        /*0036*/ 	.short	(.L_346 - .L_345)


	//   ....[0]....
.L_345:
        /*0038*/ 	.word	0x00000001
        /*003c*/ 	.byte	0x70, 0x00, 0x00, 0x00, 0x01, 0x00, 0x00, 0x00, 0xd0, 0x04, 0x00, 0x00, 0x01, 0x00, 0x00, 0x00
        /*004c*/ 	.byte	0xa0, 0x05, 0x00, 0x00, 0x01, 0x00, 0x00, 0x00, 0xb0, 0x37, 0x00, 0x00, 0x01, 0x00, 0x00, 0x00
        /*005c*/ 	.byte	0x00, 0xc2, 0x00, 0x00, 0x01, 0x00, 0x00, 0x00, 0x40, 0xc2, 0x00, 0x00, 0x01, 0x00, 0x00, 0x00
        /*006c*/ 	.byte	0xa0, 0xd8, 0x00, 0x00


	//----- nvinfo : EIATTR_MERCURY_ISA_VERSION
	.align		4
.L_346:
        /*0070*/ 	.byte	0x03, 0x5f
        /*0072*/ 	.short	0x0000


	//----- nvinfo : EIATTR_INT_WARP_WIDE_INSTR_OFFSETS
	.align		4
        /*0074*/ 	.byte	0x04, 0x31
        /*0076*/ 	.short	(.L_348 - .L_347)


	//   ....[0]....
.L_347:
        /*0078*/ 	.word	0x0000c030


	//   ....[1]....
        /*007c*/ 	.word	0x0000c0b0


	//----- nvinfo : EIATTR_COOP_GROUP_MASK_REGIDS
	.align		4
.L_348:
        /*0080*/ 	.byte	0x04, 0x29
        /*0082*/ 	.short	(.L_350 - .L_349)


	//   ....[0]....
.L_349:
        /*0084*/ 	.word	0xffffffff


	//   ....[1]....
        /*0088*/ 	.word	0xffffffff


	//   ....[2]....
        /*008c*/ 	.word	0xffffffff


	//   ....[3]....
        /*0090*/ 	.word	0xffffffff


	//   ....[4]....
        /*0094*/ 	.word	0xffffffff


	//   ....[5]....
        /*0098*/ 	.word	0xffffffff


	//   ....[6]....
        /*009c*/ 	.word	0xffffffff


	//   ....[7]....
        /*00a0*/ 	.word	0xffffffff


	//   ....[8]....
        /*00a4*/ 	.word	0xffffffff


	//   ....[9]....
        /*00a8*/ 	.word	0xffffffff


	//   ....[10]....
        /*00ac*/ 	.word	0xffffffff


	//   ....[11]....
        /*00b0*/ 	.word	0xffffffff


	//   ....[12]....
        /*00b4*/ 	.word	0xffffffff


	//   ....[13]....
        /*00b8*/ 	.word	0xffffffff


	//   ....[14]....
        /*00bc*/ 	.word	0xffffffff


	//   ....[15]....
        /*00c0*/ 	.word	0xffffffff


	//   ....[16]....
        /*00c4*/ 	.word	0xffffffff


	//   ....[17]....
        /*00c8*/ 	.word	0xffffffff


	//   ....[18]....
        /*00cc*/ 	.word	0xffffffff


	//   ....[19]....
        /*00d0*/ 	.word	0xffffffff


	//   ....[20]....
        /*00d4*/ 	.word	0xffffffff


	//   ....[21]....
        /*00d8*/ 	.word	0xffffffff


	//   ....[22]....
        /*00dc*/ 	.word	0xffffffff


	//   ....[23]....
        /*00e0*/ 	.word	0xffffffff


	//   ....[24]....
        /*00e4*/ 	.word	0xffffffff


	//   ....[25]....
        /*00e8*/ 	.word	0xffffffff


	//   ....[26]....
        /*00ec*/ 	.word	0xffffffff


	//   ....[27]....
        /*00f0*/ 	.word	0xffffffff


	//   ....[28]....
        /*00f4*/ 	.word	0xffffffff


	//   ....[29]....
        /*00f8*/ 	.word	0xffffffff


	//   ....[30]....
        /*00fc*/ 	.word	0xffffffff


	//   ....[31]....
        /*0100*/ 	.word	0xffffffff


	//   ....[32]....
        /*0104*/ 	.word	0xffffffff


	//   ....[33]....
        /*0108*/ 	.word	0xffffffff


	//   ....[34]....
        /*010c*/ 	.word	0xffffffff


	//   ....[35]....
        /*0110*/ 	.word	0xffffffff


	//   ....[36]....
        /*0114*/ 	.word	0xffffffff


	//   ....[37]....
        /*0118*/ 	.word	0xffffffff


	//   ....[38]....
        /*011c*/ 	.word	0xffffffff


	//   ....[39]....
        /*0120*/ 	.word	0xffffffff


	//   ....[40]....
        /*0124*/ 	.word	0xffffffff


	//   ....[41]....
        /*0128*/ 	.word	0xffffffff


	//   ....[42]....
        /*012c*/ 	.word	0xffffffff


	//   ....[43]....
        /*0130*/ 	.word	0xffffffff


	//   ....[44]....
        /*0134*/ 	.word	0xffffffff


	//   ....[45]....
        /*0138*/ 	.word	0xffffffff


	//   ....[46]....
        /*013c*/ 	.word	0xffffffff


	//   ....[47]....
        /*0140*/ 	.word	0xffffffff


	//   ....[48]....
        /*0144*/ 	.word	0xffffffff


	//   ....[49]....
        /*0148*/ 	.word	0xffffffff


	//   ....[50]....
        /*014c*/ 	.word	0xffffffff


	//   ....[51]....
        /*0150*/ 	.word	0xffffffff


	//   ....[52]....
        /*0154*/ 	.word	0xffffffff


	//   ....[53]....
        /*0158*/ 	.word	0xffffffff


	//   ....[54]....
        /*015c*/ 	.word	0xffffffff


	//   ....[55]....
        /*0160*/ 	.word	0xffffffff


	//   ....[56]....
        /*0164*/ 	.word	0xffffffff


	//   ....[57]....
        /*0168*/ 	.word	0xffffffff


	//   ....[58]....
        /*016c*/ 	.word	0xffffffff


	//   ....[59]....
        /*0170*/ 	.word	0xffffffff


	//   ....[60]....
        /*0174*/ 	.word	0xffffffff


	//   ....[61]....
        /*0178*/ 	.word	0xffffffff


	//   ....[62]....
        /*017c*/ 	.word	0xffffffff


	//   ....[63]....
        /*0180*/ 	.word	0xffffffff


	//   ....[64]....
        /*0184*/ 	.word	0xffffffff


	//   ....[65]....
        /*0188*/ 	.word	0xffffffff


	//   ....[66]....
        /*018c*/ 	.word	0xffffffff


	//   ....[67]....
        /*0190*/ 	.word	0xffffffff


	//   ....[68]....
        /*0194*/ 	.word	0xffffffff


	//   ....[69]....
        /*0198*/ 	.word	0xffffffff


	//   ....[70]....
        /*019c*/ 	.word	0xffffffff


	//   ....[71]....
        /*01a0*/ 	.word	0xffffffff


	//   ....[72]....
        /*01a4*/ 	.word	0xffffffff


	//   ....[73]....
        /*01a8*/ 	.word	0xffffffff


	//   ....[74]....
        /*01ac*/ 	.word	0xffffffff


	//   ....[75]....
        /*01b0*/ 	.word	0xffffffff


	//   ....[76]....
        /*01b4*/ 	.word	0xffffffff


	//   ....[77]....
        /*01b8*/ 	.word	0xffffffff


	//   ....[78]....
        /*01bc*/ 	.word	0xffffffff


	//   ....[79]....
        /*01c0*/ 	.word	0xffffffff


	//   ....[80]....
        /*01c4*/ 	.word	0xffffffff


	//   ....[81]....
        /*01c8*/ 	.word	0xffffffff


	//   ....[82]....
        /*01cc*/ 	.word	0xffffffff


	//   ....[83]....
        /*01d0*/ 	.word	0xffffffff


	//   ....[84]....
        /*01d4*/ 	.word	0xffffffff


	//   ....[85]....
        /*01d8*/ 	.word	0xffffffff


	//   ....[86]....
        /*01dc*/ 	.word	0xffffffff


	//   ....[87]....
        /*01e0*/ 	.word	0xffffffff


	//   ....[88]....
        /*01e4*/ 	.word	0xffffffff


	//   ....[89]....
        /*01e8*/ 	.word	0xffffffff


	//   ....[90]....
        /*01ec*/ 	.word	0xffffffff


	//   ....[91]....
        /*01f0*/ 	.word	0xffffffff


	//   ....[92]....
        /*01f4*/ 	.word	0xffffffff


	//   ....[93]....
        /*01f8*/ 	.word	0xffffffff


	//   ....[94]....
        /*01fc*/ 	.word	0xffffffff


	//   ....[95]....
        /*0200*/ 	.word	0xffffffff


	//   ....[96]....
        /*0204*/ 	.word	0xffffffff


	//   ....[97]....
        /*0208*/ 	.word	0xffffffff


	//   ....[98]....
        /*020c*/ 	.word	0xffffffff


	//   ....[99]....
        /*0210*/ 	.word	0xffffffff


	//   ....[100]....
        /*0214*/ 	.word	0xffffffff


	//   ....[101]....
        /*0218*/ 	.word	0xffffffff


	//   ....[102]....
        /*021c*/ 	.word	0xffffffff


	//   ....[103]....
        /*0220*/ 	.word	0xffffffff


	//   ....[104]....
        /*0224*/ 	.word	0xffffffff


	//   ....[105]....
        /*0228*/ 	.word	0xffffffff


	//   ....[106]....
        /*022c*/ 	.word	0xffffffff


	//   ....[107]....
        /*0230*/ 	.word	0xffffffff


	//   ....[108]....
        /*0234*/ 	.word	0xffffffff


	//   ....[109]....
        /*0238*/ 	.word	0xffffffff


	//   ....[110]....
        /*023c*/ 	.word	0xffffffff


	//   ....[111]....
        /*0240*/ 	.word	0xffffffff


	//   ....[112]....
        /*0244*/ 	.word	0xffffffff


	//----- nvinfo : EIATTR_COOP_GROUP_INSTR_OFFSETS
	.align		4
.L_350:
        /*0248*/ 	.byte	0x04, 0x28
        /*024a*/ 	.short	(.L_352 - .L_351)


	//   ....[0]....
.L_351:
        /*024c*/ 	.word	0x00000050


	//   ....[1]....
        /*0250*/ 	.word	0x000015b0


	//   ....[2]....
        /*0254*/ 	.word	0x000015d0


	//   ....[3]....
        /*0258*/ 	.word	0x00001750


	//   ....[4]....
        /*025c*/ 	.word	0x00001760


	//   ....[5]....
        /*0260*/ 	.word	0x000018c0


	//   ....[6]....
        /*0264*/ 	.word	0x000018e0


	//   ....[7]....
        /*0268*/ 	.word	0x00001a40


	//   ....[8]....
        /*026c*/ 	.word	0x00001a50


	//   ....[9]....
        /*0270*/ 	.word	0x00001f90


	//   ....[10]....
        /*0274*/ 	.word	0x00001fb0


	//   ....[11]....
        /*0278*/ 	.word	0x00001fd0


	//   ....[12]....
        /*027c*/ 	.word	0x00001fe0


	//   ....[13]....
        /*0280*/ 	.word	0x00002110


	//   ....[14]....
        /*0284*/ 	.word	0x00002210


	//   ....[15]....
        /*0288*/ 	.word	0x000022a0


	//   ....[16]....
        /*028c*/ 	.word	0x00002330


	//   ....[17]....
        /*0290*/ 	.word	0x000034f0


	//   ....[18]....
        /*0294*/ 	.word	0x00003510


	//   ....[19]....
        /*0298*/ 	.word	0x00003610


	//   ....[20]....
        /*029c*/ 	.word	0x00003630


	//   ....[21]....
        /*02a0*/ 	.word	0x00003880


	//   ....[22]....
        /*02a4*/ 	.word	0x00003ac0


	//   ....[23]....
        /*02a8*/ 	.word	0x00003ec0


	//   ....[24]....
        /*02ac*/ 	.word	0x00003ee0


	//   ....[25]....
        /*02b0*/ 	.word	0x00003f00


	//   ....[26]....
        /*02b4*/ 	.word	0x00003f20


	//   ....[27]....
        /*02b8*/ 	.word	0x00005320


	//   ....[28]....
        /*02bc*/ 	.word	0x00005340


	//   ....[29]....
        /*02c0*/ 	.word	0x00005410


	//   ....[30]....
        /*02c4*/ 	.word	0x00005450


	//   ....[31]....
        /*02c8*/ 	.word	0x000065d0


	//   ....[32]....
        /*02cc*/ 	.word	0x000065f0


	//   ....[33]....
        /*02d0*/ 	.word	0x000066c0


	//   ....[34]....
        /*02d4*/ 	.word	0x00006700


	//   ....[35]....
        /*02d8*/ 	.word	0x00006940


	//   ....[36]....
        /*02dc*/ 	.word	0x00006b80


	//   ....[37]....
        /*02e0*/ 	.word	0x00006f80


	//   ....[38]....
        /*02e4*/ 	.word	0x00006fa0


	//   ....[39]....
        /*02e8*/ 	.word	0x00006fc0


	//   ....[40]....
        /*02ec*/ 	.word	0x00006fe0


	//   ....[41]....
        /*02f0*/ 	.word	0x000089f0


	//   ....[42]....
        /*02f4*/ 	.word	0x00008a00


	//   ....[43]....
        /*02f8*/ 	.word	0x00008a50


	//   ....[44]....
        /*02fc*/ 	.word	0x00008a80


	//   ....[45]....
        /*0300*/ 	.word	0x00009c20


	//   ....[46]....
        /*0304*/ 	.word	0x00009c40


	//   ....[47]....
        /*0308*/ 	.word	0x00009d10


	//   ....[48]....
        /*030c*/ 	.word	0x00009d30


	//   ....[49]....
        /*0310*/ 	.word	0x0000a070


	//   ....[50]....
        /*0314*/ 	.word	0x0000a080


	//   ....[51]....
        /*0318*/ 	.word	0x0000a0b0


	//   ....[52]....
        /*031c*/ 	.word	0x0000a0c0


	//   ....[53]....
        /*0320*/ 	.word	0x0000b810


	//   ....[54]....
        /*0324*/ 	.word	0x0000b840


	//   ....[55]....
        /*0328*/ 	.word	0x0000b850


	//   ....[56]....
        /*032c*/ 	.word	0x0000b880


	//   ....[57]....
        /*0330*/ 	.word	0x0000c1f0


	//   ....[58]....
        /*0334*/ 	.word	0x0000c7f0


	//   ....[59]....
        /*0338*/ 	.word	0x0000c820


	//   ....[60]....
        /*033c*/ 	.word	0x0000c840


	//   ....[61]....
        /*0340*/ 	.word	0x0000c860


	//   ....[62]....
        /*0344*/ 	.word	0x0000c950


	//   ....[63]....
        /*0348*/ 	.word	0x0000c970


	//   ....[64]....
        /*034c*/ 	.word	0x0000cfd0


	//   ....[65]....
        /*0350*/ 	.word	0x0000cfe0


	//   ....[66]....
        /*0354*/ 	.word	0x0000d920


	//   ....[67]....
        /*0358*/ 	.word	0x0000da00


	//   ....[68]....
        /*035c*/ 	.word	0x0000da70


	//   ....[69]....
        /*0360*/ 	.word	0x0000dad0


	//   ....[70]....
        /*0364*/ 	.word	0x0000db30


	//   ....[71]....
        /*0368*/ 	.word	0x0000db90


	//   ....[72]....
        /*036c*/ 	.word	0x0000dc00


	//   ....[73]....
        /*0370*/ 	.word	0x0000dc60


	//   ....[74]....
        /*0374*/ 	.word	0x0000dcc0


	//   ....[75]....
        /*0378*/ 	.word	0x0000dd20


	//   ....[76]....
        /*037c*/ 	.word	0x0000dd90


	//   ....[77]....
        /*0380*/ 	.word	0x0000df00


	//   ....[78]....
        /*0384*/ 	.word	0x0000df60


	//   ....[79]....
        /*0388*/ 	.word	0x0000dfc0


	//   ....[80]....
        /*038c*/ 	.word	0x0000e020


	//   ....[81]....
        /*0390*/ 	.word	0x0000e460


	//   ....[82]....
        /*0394*/ 	.word	0x0000e4b0


	//   ....[83]....
        /*0398*/ 	.word	0x0000e500


	//   ....[84]....
        /*039c*/ 	.word	0x0000e550


	//   ....[85]....
        /*03a0*/ 	.word	0x0000e5c0


	//   ....[86]....
        /*03a4*/ 	.word	0x0000e630


	//   ....[87]....
        /*03a8*/ 	.word	0x0000e7a0


	//   ....[88]....
        /*03ac*/ 	.word	0x0000e800


	//   ....[89]....
        /*03b0*/ 	.word	0x0000e860


	//   ....[90]....
        /*03b4*/ 	.word	0x0000e8d0


	//   ....[91]....
        /*03b8*/ 	.word	0x0000ea40


	//   ....[92]....
        /*03bc*/ 	.word	0x0000eaa0


	//   ....[93]....
        /*03c0*/ 	.word	0x0000eb00


	//   ....[94]....
        /*03c4*/ 	.word	0x0000eb60


	//   ....[95]....
        /*03c8*/ 	.word	0x0000efa0


	//   ....[96]....
        /*03cc*/ 	.word	0x0000efe0


	//   ....[97]....
        /*03d0*/ 	.word	0x0000f030


	//   ....[98]....
        /*03d4*/ 	.word	0x0000f070


	//   ....[99]....
        /*03d8*/ 	.word	0x0000f0c0


	//   ....[100]....
        /*03dc*/ 	.word	0x0000f120


	//   ....[101]....
        /*03e0*/ 	.word	0x0000f190


	//   ....[102]....
        /*03e4*/ 	.word	0x0000f2d0


	//   ....[103]....
        /*03e8*/ 	.word	0x0000f330


	//   ....[104]....
        /*03ec*/ 	.word	0x0000f370


	//   ....[105]....
        /*03f0*/ 	.word	0x0000f3b0


	//   ....[106]....
        /*03f4*/ 	.word	0x0000f400


	//   ....[107]....
        /*03f8*/ 	.word	0x0000f440


	//   ....[108]....
        /*03fc*/ 	.word	0x0000f490


	//   ....[109]....
        /*0400*/ 	.word	0x0000f4f0


	//   ....[110]....
        /*0404*/ 	.word	0x0000f540


	//   ....[111]....
        /*0408*/ 	.word	0x0000f590


	//   ....[112]....
        /*040c*/ 	.word	0x0000f600


	//----- nvinfo : EIATTR_EXIT_INSTR_OFFSETS
	.align		4
.L_352:
        /*0410*/ 	.byte	0x04, 0x1c
        /*0412*/ 	.short	(.L_354 - .L_353)


	//   ....[0]....
.L_353:
        /*0414*/ 	.word	0x000000a0


	//   ....[1]....
        /*0418*/ 	.word	0x0000d9b0


	//----- nvinfo : EIATTR_MAX_THREADS
	.align		4
.L_354:
        /*041c*/ 	.byte	0x04, 0x05
        /*041e*/ 	.short	(.L_356 - .L_355)
.L_355:
        /*0420*/ 	.word	0x00000100
        /*0424*/ 	.word	0x00000001
        /*0428*/ 	.word	0x00000001


	//----- nvinfo : EIATTR_CRS_STACK_SIZE
	.align		4
.L_356:
        /*042c*/ 	.byte	0x04, 0x1e
        /*042e*/ 	.short	(.L_358 - .L_357)
.L_357:
        /*0430*/ 	.word	0x00000000
.L_358:


//--------------------- .nv.info._ZN7cutlass13device_kernelIN5flash19enable_sm80_to_sm89INS1_16FlashAttnFwdSm80INS1_25CollectiveMainloopFwdSm80ILi8ELi1ELb0EN4cute5tupleIJNS5_1CILi128EEENS7_ILi64EEENS7_ILi192EEEEEELi192ENS_10bfloat16_tEfNS_4arch4Sm80ELb1ELb0ELb1ELb1ELb1ELb0ELb1ELb1EEENS1_21CollectiveEpilogueFwdINS6_IJS8_SA_S9_EEENS6_IJNS7_ILi1EEESI_SI_EEESC_SE_Li256ELb1ELb1ELb1ELb0EEENS1_36VarlenDynamicPersistentTileSchedulerILi128ELi64ELi256ELi256ELb1ELb1ELb0ELb1ELb1ELb1EEEEEEEEEvNT_6ParamsE --------------------------
	.section	.nv.info._ZN7cutlass13device_kernelIN5flash19enable_sm80_to_sm89INS1_16FlashAttnFwdSm80INS1_25CollectiveMainloopFwdSm80ILi8ELi1ELb0EN4cute5tupleIJNS5_1CILi128EEENS7_ILi64EEENS7_ILi192EEEEEELi192ENS_10bfloat16_tEfNS_4arch4Sm80ELb1ELb0ELb1ELb1ELb1ELb0ELb1ELb1EEENS1_21CollectiveEpilogueFwdINS6_IJS8_SA_S9_EEENS6_IJNS7_ILi1EEESI_SI_EEESC_SE_Li256ELb1ELb1ELb1ELb0EEENS1_36VarlenDynamicPersistentTileSchedulerILi128ELi64ELi256ELi256ELb1ELb1ELb0ELb1ELb1ELb1EEEEEEEEEvNT_6ParamsE,"",@"SHT_CUDA_INFO"
	.sectionflags	@""
	.align	4


	//----- nvinfo : EIATTR_CUDA_API_VERSION
	.align		4
        /*0000*/ 	.byte	0x04, 0x37
        /*0002*/ 	.short	(.L_360 - .L_359)
.L_359:
        /*0004*/ 	.word	0x00000082


	//----- nvinfo : EIATTR_SW2861232_WAR
	.align		4
.L_360:
        /*0008*/ 	.byte	0x01, 0x35
	.zero		2


	//----- nvinfo : EIATTR_PARAM_CBANK
	.align		4
        /*000c*/ 	.byte	0x04, 0x0a
        /*000e*/ 	.short	(.L_362 - .L_361)
	.align		4
.L_361:
        /*0010*/ 	.word	index@(.nv.constant0._ZN7cutlass13device_kernelIN5flash19enable_sm80_to_sm89INS1_16FlashAttnFwdSm80INS1_25CollectiveMainloopFwdSm80ILi8ELi1ELb0EN4cute5tupleIJNS5_1CILi128EEENS7_ILi64EEENS7_ILi192EEEEEELi192ENS_10bfloat16_tEfNS_4arch4Sm80ELb1ELb0ELb1ELb1ELb1ELb0ELb1ELb1EEENS1_21CollectiveEpilogueFwdINS6_IJS8_SA_S9_EEENS6_IJNS7_ILi1EEESI_SI_EEESC_SE_Li256ELb1ELb1ELb1ELb0EEENS1_36VarlenDynamicPersistentTileSchedulerILi128ELi64ELi256ELi256ELb1ELb1ELb0ELb1ELb1ELb1EEEEEEEEEvNT_6ParamsE)
        /*0014*/ 	.short	0x0160
        /*0016*/ 	.short	0x0438


	//----- nvinfo : EIATTR_CBANK_PARAM_SIZE
	.align		4
.L_362:
        /*0018*/ 	.byte	0x03, 0x19
        /*001a*/ 	.short	0x0438


	//----- nvinfo : EIATTR_KPARAM_INFO
	.align		4
        /*001c*/ 	.byte	0x04, 0x17
        /*001e*/ 	.short	(.L_364 - .L_363)
.L_363:
        /*0020*/ 	.word	0x00000000
        /*0024*/ 	.short	0x0000
        /*0026*/ 	.short	0x0000
        /*0028*/ 	.byte	0x00, 0xf0, 0xe1, 0x10


	//----- nvinfo : EIATTR_MAXREG_COUNT
	.align		4
.L_364:
        /*002c*/ 	.byte	0x03, 0x1b
        /*002e*/ 	.short	0x00ff


	//----- nvinfo : EIATTR_NUM_BARRIERS
	.align		4
        /*0030*/ 	.byte	0x02, 0x4c
        /*0032*/ 	.byte	0x06
	.zero		1


	//----- nvinfo : EIATTR_ANNOTATIONS
	.align		4
        /*0034*/ 	.byte	0x04, 0x55
        /*0036*/ 	.short	(.L_366 - .L_365)


	//   ....[0]....
.L_365:
        /*0038*/ 	.word	0x00000001
        /*003c*/ 	.byte	0x70, 0x00, 0x00, 0x00, 0x01, 0x00, 0x00, 0x00, 0x90, 0x14, 0x00, 0x00, 0x01, 0x00, 0x00, 0x00
        /*004c*/ 	.byte	0x80, 0x18, 0x00, 0x00, 0x01, 0x00, 0x00, 0x00, 0xb0, 0x18, 0x00, 0x00, 0x01, 0x00, 0x00, 0x00
        /*005c*/ 	.byte	0xf0, 0x18, 0x00, 0x00, 0x01, 0x00, 0x00, 0x00, 0x80, 0xd1, 0x00, 0x00, 0x01, 0x00, 0x00, 0x00
        /*006c*/ 	.byte	0x90, 0xd1, 0x00, 0x00, 0x01, 0x00, 0x00, 0x00, 0xa0, 0xd1, 0x00, 0x00, 0x01, 0x00, 0x00, 0x00
        /*007c*/ 	.byte	0x10, 0xd9, 0x00, 0x00, 0x01, 0x00, 0x00, 0x00, 0x10, 0x04, 0x01, 0x00


	//----- nvinfo : EIATTR_MERCURY_ISA_VERSION
	.align		4
.L_366:
        /*0088*/ 	.byte	0x03, 0x5f
        /*008a*/ 	.short	0x0000


	//----- nvinfo : EIATTR_INT_WARP_WIDE_INSTR_OFFSETS
	.align		4
        /*008c*/ 	.byte	0x04, 0x31
        /*008e*/ 	.short	(.L_368 - .L_367)


	//   ....[0]....
.L_367:
        /*0090*/ 	.word	0x0000d060


	//   ....[1]....
        /*0094*/ 	.word	0x0000d0e0


	//----- nvinfo : EIATTR_COOP_GROUP_MASK_REGIDS
	.align		4
.L_368:
        /*0098*/ 	.byte	0x04, 0x29
        /*009a*/ 	.short	(.L_370 - .L_369)


	//   ....[0]....
.L_369:
        /*009c*/ 	.word	0xffffffff


	//   ....[1]....
        /*00a0*/ 	.word	0xffffffff


	//   ....[2]....
        /*00a4*/ 	.word	0xffffffff


	//   ....[3]....
        /*00a8*/ 	.word	0xffffffff


	//   ....[4]....
        /*00ac*/ 	.word	0xffffffff


	//   ....[5]....
        /*00b0*/ 	.word	0xffffffff


	//   ....[6]....
        /*00b4*/ 	.word	0xffffffff


	//   ....[7]....
        /*00b8*/ 	.word	0xffffffff


	//   ....[8]....
        /*00bc*/ 	.word	0xffffffff


	//   ....[9]....
        /*00c0*/ 	.word	0xffffffff


	//   ....[10]....
        /*00c4*/ 	.word	0xffffffff


	//   ....[11]....
        /*00c8*/ 	.word	0xffffffff


	//   ....[12]....
        /*00cc*/ 	.word	0xffffffff


	//   ....[13]....
        /*00d0*/ 	.word	0xffffffff


	//   ....[14]....
        /*00d4*/ 	.word	0xffffffff


	//   ....[15]....
        /*00d8*/ 	.word	0xffffffff


	//   ....[16]....
        /*00dc*/ 	.word	0xffffffff


	//   ....[17]....
        /*00e0*/ 	.word	0xffffffff


	//   ....[18]....
        /*00e4*/ 	.word	0xffffffff


	//   ....[19]....
        /*00e8*/ 	.word	0xffffffff


	//   ....[20]....
        /*00ec*/ 	.word	0xffffffff


	//   ....[21]....
        /*00f0*/ 	.word	0xffffffff


	//   ....[22]....
        /*00f4*/ 	.word	0xffffffff


	//   ....[23]....
        /*00f8*/ 	.word	0xffffffff


	//   ....[24]....
        /*00fc*/ 	.word	0xffffffff


	//   ....[25]....
        /*0100*/ 	.word	0xffffffff


	//   ....[26]....
        /*0104*/ 	.word	0xffffffff


	//   ....[27]....
        /*0108*/ 	.word	0xffffffff


	//   ....[28]....
        /*010c*/ 	.word	0xffffffff


	//   ....[29]....
        /*0110*/ 	.word	0xffffffff


	//   ....[30]....
        /*0114*/ 	.word	0xffffffff


	//   ....[31]....
        /*0118*/ 	.word	0xffffffff


	//   ....[32]....
        /*011c*/ 	.word	0xffffffff


	//   ....[33]....
        /*0120*/ 	.word	0xffffffff


	//   ....[34]....
        /*0124*/ 	.word	0xffffffff


	//   ....[35]....
        /*0128*/ 	.word	0xffffffff


	//   ....[36]....
        /*012c*/ 	.word	0xffffffff


	//   ....[37]....
        /*0130*/ 	.word	0xffffffff


	//   ....[38]....
        /*0134*/ 	.word	0xffffffff


	//   ....[39]....
        /*0138*/ 	.word	0xffffffff


	//   ....[40]....
        /*013c*/ 	.word	0xffffffff


	//   ....[41]....
        /*0140*/ 	.word	0xffffffff


	//   ....[42]....
        /*0144*/ 	.word	0xffffffff


	//   ....[43]....
        /*0148*/ 	.word	0xffffffff


	//   ....[44]....
        /*014c*/ 	.word	0xffffffff


	//   ....[45]....
        /*0150*/ 	.word	0xffffffff


	//   ....[46]....
        /*0154*/ 	.word	0xffffffff


	//   ....[47]....
        /*0158*/ 	.word	0xffffffff


	//   ....[48]....
        /*015c*/ 	.word	0xffffffff


	//   ....[49]....
        /*0160*/ 	.word	0xffffffff


	//   ....[50]....
        /*0164*/ 	.word	0xffffffff


	//   ....[51]....
        /*0168*/ 	.word	0xffffffff


	//   ....[52]....
        /*016c*/ 	.word	0xffffffff


	//   ....[53]....
        /*0170*/ 	.word	0xffffffff


	//   ....[54]....
        /*0174*/ 	.word	0xffffffff


	//   ....[55]....
        /*0178*/ 	.word	0xffffffff


	//   ....[56]....
        /*017c*/ 	.word	0xffffffff


	//   ....[57]....
        /*0180*/ 	.word	0xffffffff


	//   ....[58]....
        /*0184*/ 	.word	0xffffffff


	//   ....[59]....
        /*0188*/ 	.word	0xffffffff


	//   ....[60]....
        /*018c*/ 	.word	0xffffffff


	//   ....[61]....
        /*0190*/ 	.word	0xffffffff


	//   ....[62]....
        /*0194*/ 	.word	0xffffffff


	//   ....[63]....
        /*0198*/ 	.word	0xffffffff


	//   ....[64]....
        /*019c*/ 	.word	0xffffffff


	//   ....[65]....
        /*01a0*/ 	.word	0xffffffff


	//   ....[66]....
        /*01a4*/ 	.word	0xffffffff


	//   ....[67]....
        /*01a8*/ 	.word	0xffffffff


	//   ....[68]....
        /*01ac*/ 	.word	0xffffffff


	//   ....[69]....
        /*01b0*/ 	.word	0xffffffff


	//   ....[70]....
        /*01b4*/ 	.word	0xffffffff


	//   ....[71]....
        /*01b8*/ 	.word	0xffffffff


	//   ....[72]....
        /*01bc*/ 	.word	0xffffffff


	//   ....[73]....
        /*01c0*/ 	.word	0xffffffff


	//   ....[74]....
        /*01c4*/ 	.word	0xffffffff


	//   ....[75]....
        /*01c8*/ 	.word	0xffffffff


	//   ....[76]....
        /*01cc*/ 	.word	0xffffffff


	//   ....[77]....
        /*01d0*/ 	.word	0xffffffff


	//   ....[78]....
        /*01d4*/ 	.word	0xffffffff


	//   ....[79]....
        /*01d8*/ 	.word	0xffffffff


	//   ....[80]....
        /*01dc*/ 	.word	0xffffffff


	//   ....[81]....
        /*01e0*/ 	.word	0xffffffff


	//   ....[82]....
        /*01e4*/ 	.word	0xffffffff


	//   ....[83]....
        /*01e8*/ 	.word	0xffffffff


	//   ....[84]....
        /*01ec*/ 	.word	0xffffffff


	//   ....[85]....
        /*01f0*/ 	.word	0xffffffff


	//   ....[86]....
        /*01f4*/ 	.word	0xffffffff


	//   ....[87]....
        /*01f8*/ 	.word	0xffffffff


	//   ....[88]....
        /*01fc*/ 	.word	0xffffffff


	//   ....[89]....
        /*0200*/ 	.word	0xffffffff


	//   ....[90]....
        /*0204*/ 	.word	0xffffffff


	//   ....[91]....
        /*0208*/ 	.word	0xffffffff


	//   ....[92]....
        /*020c*/ 	.word	0xffffffff


	//   ....[93]....
        /*0210*/ 	.word	0xffffffff


	//   ....[94]....
        /*0214*/ 	.word	0xffffffff


	//   ....[95]....
        /*0218*/ 	.word	0xffffffff


	//   ....[96]....
        /*021c*/ 	.word	0xffffffff


	//   ....[97]....
        /*0220*/ 	.word	0xffffffff


	//   ....[98]....
        /*0224*/ 	.word	0xffffffff


	//   ....[99]....
        /*0228*/ 	.word	0xffffffff


	//   ....[100]....
        /*022c*/ 	.word	0xffffffff


	//   ....[101]....
        /*0230*/ 	.word	0xffffffff


	//   ....[102]....
        /*0234*/ 	.word	0xffffffff


	//   ....[103]....
        /*0238*/ 	.word	0xffffffff


	//   ....[104]....
        /*023c*/ 	.word	0xffffffff


	//   ....[105]....
        /*0240*/ 	.word	0xffffffff


	//   ....[106]....
        /*0244*/ 	.word	0xffffffff


	//   ....[107]....
        /*0248*/ 	.word	0xffffffff


	//   ....[108]....
        /*024c*/ 	.word	0xffffffff


	//   ....[109]....
        /*0250*/ 	.word	0xffffffff


	//   ....[110]....
        /*0254*/ 	.word	0xffffffff


	//   ....[111]....
        /*0258*/ 	.word	0xffffffff


	//   ....[112]....
        /*025c*/ 	.word	0xffffffff


	//   ....[113]....
        /*0260*/ 	.word	0xffffffff


	//   ....[114]....
        /*0264*/ 	.word	0xffffffff


	//   ....[115]....
        /*0268*/ 	.word	0xffffffff


	//   ....[116]....
        /*026c*/ 	.word	0xffffffff


	//   ....[117]....
        /*0270*/ 	.word	0xffffffff


	//   ....[118]....
        /*0274*/ 	.word	0xffffffff


	//   ....[119]....
        /*0278*/ 	.word	0xffffffff


	//   ....[120]....
        /*027c*/ 	.word	0xffffffff


	//   ....[121]....
        /*0280*/ 	.word	0xffffffff


	//   ....[122]....
        /*0284*/ 	.word	0xffffffff


	//   ....[123]....
        /*0288*/ 	.word	0xffffffff


	//   ....[124]....
        /*028c*/ 	.word	0xffffffff


	//   ....[125]....
        /*0290*/ 	.word	0xffffffff


	//   ....[126]....
        /*0294*/ 	.word	0xffffffff


	//   ....[127]....
        /*0298*/ 	.word	0xffffffff


	//   ....[128]....
        /*029c*/ 	.word	0xffffffff


	//   ....[129]....
        /*02a0*/ 	.word	0xffffffff


	//   ....[130]....
        /*02a4*/ 	.word	0xffffffff


	//   ....[131]....
        /*02a8*/ 	.word	0xffffffff


	//   ....[132]....
        /*02ac*/ 	.word	0xffffffff


	//   ....[133]....
        /*02b0*/ 	.word	0xffffffff


	//   ....[134]....
        /*02b4*/ 	.word	0xffffffff


	//   ....[135]....
        /*02b8*/ 	.word	0xffffffff


	//   ....[136]....
        /*02bc*/ 	.word	0xffffffff


	//   ....[137]....
        /*02c0*/ 	.word	0xffffffff


	//   ....[138]....
        /*02c4*/ 	.word	0xffffffff


	//   ....[139]....
        /*02c8*/ 	.word	0xffffffff


	//   ....[140]....
        /*02cc*/ 	.word	0xffffffff


	//   ....[141]....
        /*02d0*/ 	.word	0xffffffff


	//   ....[142]....
        /*02d4*/ 	.word	0xffffffff


	//   ....[143]....
        /*02d8*/ 	.word	0xffffffff


	//   ....[144]....
        /*02dc*/ 	.word	0xffffffff


	//   ....[145]....
        /*02e0*/ 	.word	0xffffffff


	//   ....[146]....
        /*02e4*/ 	.word	0xffffffff


	//   ....[147]....
        /*02e8*/ 	.word	0xffffffff


	//   ....[148]....
        /*02ec*/ 	.word	0xffffffff


	//   ....[149]....
        /*02f0*/ 	.word	0xffffffff


	//   ....[150]....
        /*02f4*/ 	.word	0xffffffff


	//   ....[151]....
        /*02f8*/ 	.word	0xffffffff


	//   ....[152]....
        /*02fc*/ 	.word	0xffffffff


	//   ....[153]....
        /*0300*/ 	.word	0xffffffff


	//   ....[154]....
        /*0304*/ 	.word	0xffffffff


	//   ....[155]....
        /*0308*/ 	.word	0xffffffff


	//   ....[156]....
        /*030c*/ 	.word	0xffffffff


	//   ....[157]....
        /*0310*/ 	.word	0xffffffff


	//   ....[158]....
        /*0314*/ 	.word	0xffffffff


	//   ....[159]....
        /*0318*/ 	.word	0xffffffff


	//   ....[160]....
        /*031c*/ 	.word	0xffffffff


	//   ....[161]....
        /*0320*/ 	.word	0xffffffff


	//   ....[162]....
        /*0324*/ 	.word	0xffffffff


	//   ....[163]....
        /*0328*/ 	.word	0xffffffff


	//   ....[164]....
        /*032c*/ 	.word	0xffffffff


	//   ....[165]....
        /*0330*/ 	.word	0xffffffff


	//   ....[166]....
        /*0334*/ 	.word	0xffffffff


	//   ....[167]....
        /*0338*/ 	.word	0xffffffff


	//   ....[168]....
        /*033c*/ 	.word	0xffffffff


	//   ....[169]....
        /*0340*/ 	.word	0xffffffff


	//   ....[170]....
        /*0344*/ 	.word	0xffffffff


	//   ....[171]....
        /*0348*/ 	.word	0xffffffff


	//   ....[172]....
        /*034c*/ 	.word	0xffffffff


	//   ....[173]....
        /*0350*/ 	.word	0xffffffff


	//   ....[174]....
        /*0354*/ 	.word	0xffffffff


	//   ....[175]....
        /*0358*/ 	.word	0xffffffff


	//   ....[176]....
        /*035c*/ 	.word	0xffffffff


	//   ....[177]....
        /*0360*/ 	.word	0xffffffff


	//   ....[178]....
        /*0364*/ 	.word	0xffffffff


	//   ....[179]....
        /*0368*/ 	.word	0xffffffff


	//   ....[180]....
        /*036c*/ 	.word	0xffffffff


	//   ....[181]....
        /*0370*/ 	.word	0xffffffff


	//   ....[182]....
        /*0374*/ 	.word	0xffffffff


	//   ....[183]....
        /*0378*/ 	.word	0xffffffff


	//   ....[184]....
        /*037c*/ 	.word	0xffffffff


	//   ....[185]....
        /*0380*/ 	.word	0xffffffff


	//   ....[186]....
        /*0384*/ 	.word	0xffffffff


	//   ....[187]....
        /*0388*/ 	.word	0xffffffff


	//   ....[188]....
        /*038c*/ 	.word	0xffffffff


	//   ....[189]....
        /*0390*/ 	.word	0xffffffff


	//   ....[190]....
        /*0394*/ 	.word	0xffffffff


	//   ....[191]....
        /*0398*/ 	.word	0xffffffff


	//   ....[192]....
        /*039c*/ 	.word	0xffffffff


	//   ....[193]....
        /*03a0*/ 	.word	0xffffffff


	//   ....[194]....
        /*03a4*/ 	.word	0xffffffff


	//   ....[195]....
        /*03a8*/ 	.word	0xffffffff


	//   ....[196]....
        /*03ac*/ 	.word	0xffffffff


	//   ....[197]....
        /*03b0*/ 	.word	0xffffffff


	//   ....[198]....
        /*03b4*/ 	.word	0xffffffff


	//   ....[199]....
        /*03b8*/ 	.word	0xffffffff


	//   ....[200]....
        /*03bc*/ 	.word	0xffffffff


	//   ....[201]....
        /*03c0*/ 	.word	0xffffffff


	//   ....[202]....
        /*03c4*/ 	.word	0xffffffff


	//   ....[203]....
        /*03c8*/ 	.word	0xffffffff


	//   ....[204]....
        /*03cc*/ 	.word	0xffffffff


	//   ....[205]....
        /*03d0*/ 	.word	0xffffffff


	//   ....[206]....
        /*03d4*/ 	.word	0xffffffff


	//   ....[207]....
        /*03d8*/ 	.word	0xffffffff


	//----- nvinfo : EIATTR_COOP_GROUP_INSTR_OFFSETS
	.align		4
.L_370:
        /*03dc*/ 	.byte	0x04, 0x28
        /*03de*/ 	.short	(.L_372 - .L_371)


	//   ....[0]....
.L_371:
        /*03e0*/ 	.word	0x00000050


	//   ....[1]....
        /*03e4*/ 	.word	0x000001e0


	//   ....[2]....
        /*03e8*/ 	.word	0x00000210


	//   ....[3]....
        /*03ec*/ 	.word	0x00000240


	//   ....[4]....
        /*03f0*/ 	.word	0x00000270


	//   ....[5]....
        /*03f4*/ 	.word	0x000002a0


	//   ....[6]....
        /*03f8*/ 	.word	0x000002d0


	//   ....[7]....
        /*03fc*/ 	.word	0x00000430


	//   ....[8]....
        /*0400*/ 	.word	0x00000470


	//   ....[9]....
        /*0404*/ 	.word	0x000004a0


	//   ....[10]....
        /*0408*/ 	.word	0x000004d0


	//   ....[11]....
        /*040c*/ 	.word	0x00000500


	//   ....[12]....
        /*0410*/ 	.word	0x00000530


	//   ....[13]....
        /*0414*/ 	.word	0x000005c0


	//   ....[14]....
        /*0418*/ 	.word	0x00000600


	//   ....[15]....
        /*041c*/ 	.word	0x00000620


	//   ....[16]....
        /*0420*/ 	.word	0x00000680


	//   ....[17]....
        /*0424*/ 	.word	0x000026d0


	//   ....[18]....
        /*0428*/ 	.word	0x000026f0


	//   ....[19]....
        /*042c*/ 	.word	0x00002860


	//   ....[20]....
        /*0430*/ 	.word	0x00002870


	//   ....[21]....
        /*0434*/ 	.word	0x000029d0


	//   ....[22]....
        /*0438*/ 	.word	0x000029f0


	//   ....[23]....
        /*043c*/ 	.word	0x00002b50


	//   ....[24]....
        /*0440*/ 	.word	0x00002b60


	//   ....[25]....
        /*0444*/ 	.word	0x00003000


	//   ....[26]....
        /*0448*/ 	.word	0x00003010


	//   ....[27]....
        /*044c*/ 	.word	0x00003020


	//   ....[28]....
        /*0450*/ 	.word	0x00003030


	//   ....[29]....
        /*0454*/ 	.word	0x00003290


	//   ....[30]....
        /*0458*/ 	.word	0x000032e0


	//   ....[31]....
        /*045c*/ 	.word	0x00003300


	//   ....[32]....
        /*0460*/ 	.word	0x00003320


	//   ....[33]....
        /*0464*/ 	.word	0x000044f0


	//   ....[34]....
        /*0468*/ 	.word	0x00004510


	//   ....[35]....
        /*046c*/ 	.word	0x00004610


	//   ....[36]....
        /*0470*/ 	.word	0x00004630


	//   ....[37]....
        /*0474*/ 	.word	0x00004860


	//   ....[38]....
        /*0478*/ 	.word	0x00004aa0


	//   ....[39]....
        /*047c*/ 	.word	0x00004ea0


	//   ....[40]....
        /*0480*/ 	.word	0x00004ec0


	//   ....[41]....
        /*0484*/ 	.word	0x00004ee0


	//   ....[42]....
        /*0488*/ 	.word	0x00004f00


	//   ....[43]....
        /*048c*/ 	.word	0x00006310


	//   ....[44]....
        /*0490*/ 	.word	0x00006330


	//   ....[45]....
        /*0494*/ 	.word	0x00006400


	//   ....[46]....
        /*0498*/ 	.word	0x00006440


	//   ....[47]....
        /*049c*/ 	.word	0x000075c0


	//   ....[48]....
        /*04a0*/ 	.word	0x000075e0


	//   ....[49]....
        /*04a4*/ 	.word	0x000076b0


	//   ....[50]....
        /*04a8*/ 	.word	0x000076f0


	//   ....[51]....
        /*04ac*/ 	.word	0x00007910


	//   ....[52]....
        /*04b0*/ 	.word	0x00007b50


	//   ....[53]....
        /*04b4*/ 	.word	0x00007e30


	//   ....[54]....
        /*04b8*/ 	.word	0x00007e80


	//   ....[55]....
        /*04bc*/ 	.word	0x00007fa0


	//   ....[56]....
        /*04c0*/ 	.word	0x00007fc0


	//   ....[57]....
        /*04c4*/ 	.word	0x00009a30


	//   ....[58]....
        /*04c8*/ 	.word	0x00009a40


	//   ....[59]....
        /*04cc*/ 	.word	0x00009a90


	//   ....[60]....
        /*04d0*/ 	.word	0x00009aa0


	//   ....[61]....
        /*04d4*/ 	.word	0x0000ac50


	//   ....[62]....
        /*04d8*/ 	.word	0x0000ac70


	//   ....[63]....
        /*04dc*/ 	.word	0x0000ad40


	//   ....[64]....
        /*04e0*/ 	.word	0x0000ad60


	//   ....[65]....
        /*04e4*/ 	.word	0x0000b0a0


	//   ....[66]....
        /*04e8*/ 	.word	0x0000b0b0


	//   ....[67]....
        /*04ec*/ 	.word	0x0000b0e0


	//   ....[68]....
        /*04f0*/ 	.word	0x0000b0f0


	//   ....[69]....
        /*04f4*/ 	.word	0x0000c840


	//   ....[70]....
        /*04f8*/ 	.word	0x0000c870


	//   ....[71]....
        /*04fc*/ 	.word	0x0000c880


	//   ....[72]....
        /*0500*/ 	.word	0x0000c8b0


	//   ....[73]....
        /*0504*/ 	.word	0x0000dc70


	//   ....[74]....
        /*0508*/ 	.word	0x0000dc90


	//   ....[75]....
        /*050c*/ 	.word	0x0000dcb0


	//   ....[76]....
        /*0510*/ 	.word	0x0000dcc0


	//   ....[77]....
        /*0514*/ 	.word	0x0000e000


	//   ....[78]....
        /*0518*/ 	.word	0x0000e020


	//   ....[79]....
        /*051c*/ 	.word	0x0000e180


	//   ....[80]....
        /*0520*/ 	.word	0x0000e190


	//   ....[81]....
        /*0524*/ 	.word	0x0000e2f0


	//   ....[82]....
        /*0528*/ 	.word	0x0000e310


	//   ....[83]....
        /*052c*/ 	.word	0x0000e470


	//   ....[84]....
        /*0530*/ 	.word	0x0000e480


	//   ....[85]....
        /*0534*/ 	.word	0x0000e7c0


	//   ....[86]....
        /*0538*/ 	.word	0x0000e7e0


	//   ....[87]....
        /*053c*/ 	.word	0x0000efb0


	//   ....[88]....
        /*0540*/ 	.word	0x0000efc0


	//   ....[89]....
        /*0544*/ 	.word	0x0000fe40


	//   ....[90]....
        /*0548*/ 	.word	0x0000fe60


	//   ....[91]....
        /*054c*/ 	.word	0x0000ffd0


	//   ....[92]....
        /*0550*/ 	.word	0x0000ffe0


	//   ....[93]....
        /*0554*/ 	.word	0x00010140


	//   ....[94]....
        /*0558*/ 	.word	0x00010160


	//   ....[95]....
        /*055c*/ 	.word	0x000102c0


	//   ....[96]....
        /*0560*/ 	.word	0x000102d0


	//   ....[97]....
        /*0564*/ 	.word	0x000104d0


	//   ....[98]....
        /*0568*/ 	.word	0x000104f0


	//   ....[99]....
        /*056c*/ 	.word	0x00010610


	//   ....[100]....
        /*0570*/ 	.word	0x00010650


	//   ....[101]....
        /*0574*/ 	.word	0x00010680


	//   ....[102]....
        /*0578*/ 	.word	0x000106b0


	//   ....[103]....
        /*057c*/ 	.word	0x000106e0


	//   ....[104]....
        /*0580*/ 	.word	0x00010710


	//   ....[105]....
        /*0584*/ 	.word	0x00010860


	//   ....[106]....
        /*0588*/ 	.word	0x000108a0


	//   ....[107]....
        /*058c*/ 	.word	0x000108d0


	//   ....[108]....
        /*0590*/ 	.word	0x00010900


	//   ....[109]....
        /*0594*/ 	.word	0x00010930


	//   ....[110]....
        /*0598*/ 	.word	0x00010960


	//   ....[111]....
        /*059c*/ 	.word	0x000109f0


	//   ....[112]....
        /*05a0*/ 	.word	0x00010a30


	//   ....[113]....
        /*05a4*/ 	.word	0x00010a40


	//   ....[114]....
        /*05a8*/ 	.word	0x00010aa0


	//   ....[115]....
        /*05ac*/ 	.word	0x00011450


	//   ....[116]....
        /*05b0*/ 	.word	0x000114b0


	//   ....[117]....
        /*05b4*/ 	.word	0x00011500


	//   ....[118]....
        /*05b8*/ 	.word	0x00011550


	//   ....[119]....
        /*05bc*/ 	.word	0x000115a0


	//   ....[120]....
        /*05c0*/ 	.word	0x00011610


	//   ....[121]....
        /*05c4*/ 	.word	0x00011660


	//   ....[122]....
        /*05c8*/ 	.word	0x000116d0


	//   ....[123]....
        /*05cc*/ 	.word	0x00011740


	//   ....[124]....
        /*05d0*/ 	.word	0x000117b0


	//   ....[125]....
        /*05d4*/ 	.word	0x00011820


	//   ....[126]....
        /*05d8*/ 	.word	0x00011890


	//   ....[127]....
        /*05dc*/ 	.word	0x00011900


	//   ....[128]....
        /*05e0*/ 	.word	0x00011960


	//   ....[129]....
        /*05e4*/ 	.word	0x000119d0


	//   ....[130]....
        /*05e8*/ 	.word	0x00011a40


	//   ....[131]....
        /*05ec*/ 	.word	0x00011ab0


	//   ....[132]....
        /*05f0*/ 	.word	0x00011b10


	//   ....[133]....
        /*05f4*/ 	.word	0x00011b80


	//   ....[134]....
        /*05f8*/ 	.word	0x00011bf0


	//   ....[135]....
        /*05fc*/ 	.word	0x00011d60


	//   ....[136]....
        /*0600*/ 	.word	0x00011dc0


	//   ....[137]....
        /*0604*/ 	.word	0x00011e30


	//   ....[138]....
        /*0608*/ 	.word	0x00011ea0


	//   ....[139]....
        /*060c*/ 	.word	0x000122e0


	//   ....[140]....
        /*0610*/ 	.word	0x00012330


	//   ....[141]....
        /*0614*/ 	.word	0x00012380


	//   ....[142]....
        /*0618*/ 	.word	0x000123c0


	//   ....[143]....
        /*061c*/ 	.word	0x00012430


	//   ....[144]....
        /*0620*/ 	.word	0x000124a0


	//   ....[145]....
        /*0624*/ 	.word	0x00012610


	//   ....[146]....
        /*0628*/ 	.word	0x00012670


	//   ....[147]....
        /*062c*/ 	.word	0x000126e0


	//   ....[148]....
        /*0630*/ 	.word	0x00012750


	//   ....[149]....
        /*0634*/ 	.word	0x000128c0


	//   ....[150]....
        /*0638*/ 	.word	0x00012920


	//   ....[151]....
        /*063c*/ 	.word	0x00012990


	//   ....[152]....
        /*0640*/ 	.word	0x00012a00


	//   ....[153]....
        /*0644*/ 	.word	0x00012e40


	//   ....[154]....
        /*0648*/ 	.word	0x00012e80


	//   ....[155]....
        /*064c*/ 	.word	0x00012ed0


	//   ....[156]....
        /*0650*/ 	.word	0x00012f10


	//   ....[157]....
        /*0654*/ 	.word	0x00012f70


	//   ....[158]....
        /*0658*/ 	.word	0x00012fe0


	//   ....[159]....
        /*065c*/ 	.word	0x00013050


	//   ....[160]....
        /*0660*/ 	.word	0x00013190


	//   ....[161]....
        /*0664*/ 	.word	0x000131f0


	//   ....[162]....
        /*0668*/ 	.word	0x00013240


	//   ....[163]....
        /*066c*/ 	.word	0x00013280


	//   ....[164]....
        /*0670*/ 	.word	0x000132d0


	//   ....[165]....
        /*0674*/ 	.word	0x00013310


	//   ....[166]....
        /*0678*/ 	.word	0x00013360


	//   ....[167]....
        /*067c*/ 	.word	0x000133b0


	//   ....[168]....
        /*0680*/ 	.word	0x00013400


	//   ....[169]....
        /*0684*/ 	.word	0x00013440


	//   ....[170]....
        /*0688*/ 	.word	0x000134b0


	//   ....[171]....
        /*068c*/ 	.word	0x00013520


	//   ....[172]....
        /*0690*/ 	.word	0x00013590


	//   ....[173]....
        /*0694*/ 	.word	0x000135f0


	//   ....[174]....
        /*0698*/ 	.word	0x00013660


	//   ....[175]....
        /*069c*/ 	.word	0x000136d0


	//   ....[176]....
        /*06a0*/ 	.word	0x00013740


	//   ....[177]....
        /*06a4*/ 	.word	0x000137a0


	//   ....[178]....
        /*06a8*/ 	.word	0x00013810


	//   ....[179]....
        /*06ac*/ 	.word	0x00013880


	//   ....[180]....
        /*06b0*/ 	.word	0x000138f0


	//   ....[181]....
        /*06b4*/ 	.word	0x00013950


	//   ....[182]....
        /*06b8*/ 	.word	0x000139c0


	//   ....[183]....
        /*06bc*/ 	.word	0x00013a30


	//   ....[184]....
        /*06c0*/ 	.word	0x00013aa0


	//   ....[185]....
        /*06c4*/ 	.word	0x00013b00


	//   ....[186]....
        /*06c8*/ 	.word	0x00013b70


	//   ....[187]....
        /*06cc*/ 	.word	0x00013be0


	//   ....[188]....
        /*06d0*/ 	.word	0x00013c50


	//   ....[189]....
        /*06d4*/ 	.word	0x00013cb0


	//   ....[190]....
        /*06d8*/ 	.word	0x00013d20


	//   ....[191]....
        /*06dc*/ 	.word	0x00013d90


	//   ....[192]....
        /*06e0*/ 	.word	0x00013de0


	//   ....[193]....
        /*06e4*/ 	.word	0x00013e20


	//   ....[194]....
        /*06e8*/ 	.word	0x00013e70


	//   ....[195]....
        /*06ec*/ 	.word	0x00013ec0


	//   ....[196]....
        /*06f0*/ 	.word	0x00013f10


	//   ....[197]....
        /*06f4*/ 	.word	0x00013f80


	//   ....[198]....
        /*06f8*/ 	.word	0x00013fd0


	//   ....[199]....
        /*06fc*/ 	.word	0x00014020


	//   ....[200]....
        /*0700*/ 	.word	0x00014070


	//   ....[201]....
        /*0704*/ 	.word	0x000140c0


	//   ....[202]....
        /*0708*/ 	.word	0x00014110


	//   ....[203]....
        /*070c*/ 	.word	0x00014180


	//   ....[204]....
        /*0710*/ 	.word	0x000141d0


	//   ....[205]....
        /*0714*/ 	.word	0x00014240


	//   ....[206]....
        /*0718*/ 	.word	0x000142a0


	//   ....[207]....
        /*071c*/ 	.word	0x00014310


	//----- nvinfo : EIATTR_EXIT_INSTR_OFFSETS
	.align		4
.L_372:
        /*0720*/ 	.byte	0x04, 0x1c
        /*0722*/ 	.short	(.L_374 - .L_373)


	//   ....[0]....
.L_373:
        /*0724*/ 	.word	0x00000fe0


	//   ....[1]....
        /*0728*/ 	.word	0x00011410


	//----- nvinfo : EIATTR_MAX_THREADS
	.align		4
.L_374:
        /*072c*/ 	.byte	0x04, 0x05
        /*072e*/ 	.short	(.L_376 - .L_375)
.L_375:
        /*0730*/ 	.word	0x00000100
        /*0734*/ 	.word	0x00000001
        /*0738*/ 	.word	0x00000001


	//----- nvinfo : EIATTR_CRS_STACK_SIZE
	.align		4
.L_376:
        /*073c*/ 	.byte	0x04, 0x1e
        /*073e*/ 	.short	(.L_378 - .L_377)
.L_377:
        /*0740*/ 	.word	0x00000000
.L_378:


//--------------------- .nv.info._ZN7cutlass13device_kernelIN5flash19enable_sm80_to_sm89INS1_16FlashAttnFwdSm80INS1_25CollectiveMainloopFwdSm80ILi8ELi1ELb0EN4cute5tupleIJNS5_1CILi128EEENS7_ILi64EEENS7_ILi192EEEEEELi192ENS_10bfloat16_tEfNS_4arch4Sm80ELb1ELb0ELb1ELb1ELb1ELb1ELb1ELb1EEENS1_21CollectiveEpilogueFwdINS6_IJS8_SA_S9_EEENS6_IJNS7_ILi1EEESI_SI_EEESC_SE_Li256ELb1ELb1ELb1ELb0EEENS1_36VarlenDynamicPersistentTileSchedulerILi128ELi64ELi256ELi256ELb1ELb1ELb0ELb1ELb1ELb1EEEEEEEEEvNT_6ParamsE --------------------------
	.section	.nv.info._ZN7cutlass13device_kernelIN5flash19enable_sm80_to_sm89INS1_16FlashAttnFwdSm80INS1_25CollectiveMainloopFwdSm80ILi8ELi1ELb0EN4cute5tupleIJNS5_1CILi128EEENS7_ILi64EEENS7_ILi192EEEEEELi192ENS_10bfloat16_tEfNS_4arch4Sm80ELb1ELb0ELb1ELb1ELb1ELb1ELb1ELb1EEENS1_21CollectiveEpilogueFwdINS6_IJS8_SA_S9_EEENS6_IJNS7_ILi1EEESI_SI_EEESC_SE_Li256ELb1ELb1ELb1ELb0EEENS1_36VarlenDynamicPersistentTileSchedulerILi128ELi64ELi256ELi256ELb1ELb1ELb0ELb1ELb1ELb1EEEEEEEEEvNT_6ParamsE,"",@"SHT_CUDA_INFO"
	.sectionflags	@""
	.align	4


	//----- nvinfo : EIATTR_CUDA_API_VERSION
	.align		4
        /*0000*/ 	.byte	0x04, 0x37
        /*0002*/ 	.short	(.L_380 - .L_379)
.L_379:
        /*0004*/ 	.word	0x00000082


	//----- nvinfo : EIATTR_SW2861232_WAR
	.align		4
.L_380:
        /*0008*/ 	.byte	0x01, 0x35
	.zero		2


	//----- nvinfo : EIATTR_PARAM_CBANK
	.align		4
        /*000c*/ 	.byte	0x04, 0x0a
        /*000e*/ 	.short	(.L_382 - .L_381)
	.align		4
.L_381:
        /*0010*/ 	.word	index@(.nv.constant0._ZN7cutlass13device_kernelIN5flash19enable_sm80_to_sm89INS1_16FlashAttnFwdSm80INS1_25CollectiveMainloopFwdSm80ILi8ELi1ELb0EN4cute5tupleIJNS5_1CILi128EEENS7_ILi64EEENS7_ILi192EEEEEELi192ENS_10bfloat16_tEfNS_4arch4Sm80ELb1ELb0ELb1ELb1ELb1ELb1ELb1ELb1EEENS1_21CollectiveEpilogueFwdINS6_IJS8_SA_S9_EEENS6_IJNS7_ILi1EEESI_SI_EEESC_SE_Li256ELb1ELb1ELb1ELb0EEENS1_36VarlenDynamicPersistentTileSchedulerILi128ELi64ELi256ELi256ELb1ELb1ELb0ELb1ELb1ELb1EEEEEEEEEvNT_6ParamsE)
        /*0014*/ 	.short	0x0160
        /*0016*/ 	.short	0x0438


	//----- nvinfo : EIATTR_CBANK_PARAM_SIZE
	.align		4
.L_382:
        /*0018*/ 	.byte	0x03, 0x19
        /*001a*/ 	.short	0x0438


	//----- nvinfo : EIATTR_KPARAM_INFO
	.align		4
        /*001c*/ 	.byte	0x04, 0x17
        /*001e*/ 	.short	(.L_384 - .L_383)
.L_383:
        /*0020*/ 	.word	0x00000000
        /*0024*/ 	.short	0x0000
        /*0026*/ 	.short	0x0000
        /*0028*/ 	.byte	0x00, 0xf0, 0xe1, 0x10


	//----- nvinfo : EIATTR_MAXREG_COUNT
	.align		4
.L_384:
        /*002c*/ 	.byte	0x03, 0x1b
        /*002e*/ 	.short	0x00ff


	//----- nvinfo : EIATTR_NUM_BARRIERS
	.align		4
        /*0030*/ 	.byte	0x02, 0x4c
        /*0032*/ 	.byte	0x06
	.zero		1


	//----- nvinfo : EIATTR_ANNOTATIONS
	.align		4
        /*0034*/ 	.byte	0x04, 0x55
        /*0036*/ 	.short	(.L_386 - .L_385)


	//   ....[0]....
.L_385:
        /* <DEDUP_REMOVED lines=25> */
        /*01bc*/ 	.byte	0xf0, 0xd3, 0x01, 0x00


	//----- nvinfo : EIATTR_MERCURY_ISA_VERSION
	.align		4
.L_386:
        /*01c0*/ 	.byte	0x03, 0x5f
        /*01c2*/ 	.short	0x0000


	//----- nvinfo : EIATTR_INT_WARP_WIDE_INSTR_OFFSETS
	.align		4
        /*01c4*/ 	.byte	0x04, 0x31
        /*01c6*/ 	.short	(.L_388 - .L_387)


	//   ....[0]....
.L_387:
        /*01c8*/ 	.word	0x000199d0


	//   ....[1]....
        /*01cc*/ 	.word	0x00019a50


	//----- nvinfo : EIATTR_COOP_GROUP_MASK_REGIDS
	.align		4
.L_388:
        /*01d0*/ 	.byte	0x04, 0x29
        /*01d2*/ 	.short	(.L_390 - .L_389)


	//   ....[0]....
.L_389:
        /*01d4*/ 	.word	0xffffffff


	//   ....[1]....
        /*01d8*/ 	.word	0xffffffff


	//   ....[2]....
        /*01dc*/ 	.word	0xffffffff


	//   ....[3]....
        /*01e0*/ 	.word	0xffffffff


	//   ....[4]....
        /*01e4*/ 	.word	0xffffffff


	//   ....[5]....
        /*01e8*/ 	.word	0xffffffff


	//   ....[6]....
        /*01ec*/ 	.word	0xffffffff


	//   ....[7]....
        /*01f0*/ 	.word	0xffffffff


	//   ....[8]....
        /*01f4*/ 	.word	0xffffffff


	//   ....[9]....
        /*01f8*/ 	.word	0xffffffff


	//   ....[10]....
        /*01fc*/ 	.word	0xffffffff


	//   ....[11]....
        /*0200*/ 	.word	0xffffffff


	//   ....[12]....
        /*0204*/ 	.word	0xffffffff


	//   ....[13]....
        /*0208*/ 	.word	0xffffffff


	//   ....[14]....
        /*020c*/ 	.word	0xffffffff


	//   ....[15]....
        /*0210*/ 	.word	0xffffffff


	//   ....[16]....
        /*0214*/ 	.word	0xffffffff


	//   ....[17]....
        /*0218*/ 	.word	0xffffffff


	//   ....[18]....
        /*021c*/ 	.word	0xffffffff


	//   ....[19]....
        /*0220*/ 	.word	0xffffffff


	//   ....[20]....
        /*0224*/ 	.word	0xffffffff


	//   ....[21]....
        /*0228*/ 	.word	0xffffffff


	//   ....[22]....
        /*022c*/ 	.word	0xffffffff


	//   ....[23]....
        /*0230*/ 	.word	0xffffffff


	//   ....[24]....
        /*0234*/ 	.word	0xffffffff


	//   ....[25]....
        /*0238*/ 	.word	0xffffffff


	//   ....[26]....
        /*023c*/ 	.word	0xffffffff


	//   ....[27]....
        /*0240*/ 	.word	0xffffffff


	//   ....[28]....
        /*0244*/ 	.word	0xffffffff


	//   ....[29]....
        /*0248*/ 	.word	0xffffffff


	//   ....[30]....
        /*024c*/ 	.word	0xffffffff


	//   ....[31]....
        /*0250*/ 	.word	0xffffffff


	//   ....[32]....
        /*0254*/ 	.word	0xffffffff


	//   ....[33]....
        /*0258*/ 	.word	0xffffffff


	//   ....[34]....
        /*025c*/ 	.word	0xffffffff


	//   ....[35]....
        /*0260*/ 	.word	0xffffffff


	//   ....[36]....
        /*0264*/ 	.word	0xffffffff


	//   ....[37]....
        /*0268*/ 	.word	0xffffffff


	//   ....[38]....
        /*026c*/ 	.word	0xffffffff


	//   ....[39]....
        /*0270*/ 	.word	0xffffffff


	//   ....[40]....
        /*0274*/ 	.word	0xffffffff


	//   ....[41]....
        /*0278*/ 	.word	0xffffffff


	//   ....[42]....
        /*027c*/ 	.word	0xffffffff


	//   ....[43]....
        /*0280*/ 	.word	0xffffffff


	//   ....[44]....
        /*0284*/ 	.word	0xffffffff


	//   ....[45]....
        /*0288*/ 	.word	0xffffffff


	//   ....[46]....
        /*028c*/ 	.word	0xffffffff


	//   ....[47]....
        /*0290*/ 	.word	0xffffffff


	//   ....[48]....
        /*0294*/ 	.word	0xffffffff


	//   ....[49]....
        /*0298*/ 	.word	0xffffffff


	//   ....[50]....
        /*029c*/ 	.word	0xffffffff


	//   ....[51]....
        /*02a0*/ 	.word	0xffffffff


	//   ....[52]....
        /*02a4*/ 	.word	0xffffffff


	//   ....[53]....
        /*02a8*/ 	.word	0xffffffff


	//   ....[54]....
        /*02ac*/ 	.word	0xffffffff


	//   ....[55]....
        /*02b0*/ 	.word	0xffffffff


	//   ....[56]....
        /*02b4*/ 	.word	0xffffffff


	//   ....[57]....
        /*02b8*/ 	.word	0xffffffff


	//   ....[58]....
        /*02bc*/ 	.word	0xffffffff


	//   ....[59]....
        /*02c0*/ 	.word	0xffffffff


	//   ....[60]....
        /*02c4*/ 	.word	0xffffffff


	//   ....[61]....
        /*02c8*/ 	.word	0xffffffff


	//   ....[62]....
        /*02cc*/ 	.word	0xffffffff


	//   ....[63]....
        /*02d0*/ 	.word	0xffffffff


	//   ....[64]....
        /*02d4*/ 	.word	0xffffffff


	//   ....[65]....
        /*02d8*/ 	.word	0xffffffff


	//   ....[66]....
        /*02dc*/ 	.word	0xffffffff


	//   ....[67]....
        /*02e0*/ 	.word	0xffffffff


	//   ....[68]....
        /*02e4*/ 	.word	0xffffffff


	//   ....[69]....
        /*02e8*/ 	.word	0xffffffff


	//   ....[70]....
        /*02ec*/ 	.word	0xffffffff


	//   ....[71]....
        /*02f0*/ 	.word	0xffffffff


	//   ....[72]....
        /*02f4*/ 	.word	0xffffffff


	//   ....[73]....
        /*02f8*/ 	.word	0xffffffff


	//   ....[74]....
        /*02fc*/ 	.word	0xffffffff


	//   ....[75]....
        /*0300*/ 	.word	0xffffffff


	//   ....[76]....
        /*0304*/ 	.word	0xffffffff


	//   ....[77]....
        /*0308*/ 	.word	0xffffffff


	//   ....[78]....
        /*030c*/ 	.word	0xffffffff


	//   ....[79]....
        /*0310*/ 	.word	0xffffffff


	//   ....[80]....
        /*0314*/ 	.word	0xffffffff


	//   ....[81]....
        /*0318*/ 	.word	0xffffffff


	//   ....[82]....
        /*031c*/ 	.word	0xffffffff


	//   ....[83]....
        /*0320*/ 	.word	0xffffffff


	//   ....[84]....
        /*0324*/ 	.word	0xffffffff


	//   ....[85]....
        /*0328*/ 	.word	0xffffffff


	//   ....[86]....
        /*032c*/ 	.word	0xffffffff


	//   ....[87]....
        /*0330*/ 	.word	0xffffffff


	//   ....[88]....
        /*0334*/ 	.word	0xffffffff


	//   ....[89]....
        /*0338*/ 	.word	0xffffffff


	//   ....[90]....
        /*033c*/ 	.word	0xffffffff


	//   ....[91]....
        /*0340*/ 	.word	0xffffffff


	//   ....[92]....
        /*0344*/ 	.word	0xffffffff


	//   ....[93]....
        /*0348*/ 	.word	0xffffffff


	//   ....[94]....
        /*034c*/ 	.word	0xffffffff


	//   ....[95]....
        /*0350*/ 	.word	0xffffffff


	//   ....[96]....
        /*0354*/ 	.word	0xffffffff


	//   ....[97]....
        /*0358*/ 	.word	0xffffffff


	//   ....[98]....
        /*035c*/ 	.word	0xffffffff


	//   ....[99]....
        /*0360*/ 	.word	0xffffffff


	//   ....[100]....
        /*0364*/ 	.word	0xffffffff


	//   ....[101]....
        /*0368*/ 	.word	0xffffffff


	//   ....[102]....
        /*036c*/ 	.word	0xffffffff


	//   ....[103]....
        /*0370*/ 	.word	0xffffffff


	//   ....[104]....
        /*0374*/ 	.word	0xffffffff


	//   ....[105]....
        /*0378*/ 	.word	0xffffffff


	//   ....[106]....
        /*037c*/ 	.word	0xffffffff


	//   ....[107]....
        /*0380*/ 	.word	0xffffffff


	//   ....[108]....
        /*0384*/ 	.word	0xffffffff


	//   ....[109]....
        /*0388*/ 	.word	0xffffffff


	//   ....[110]....
        /*038c*/ 	.word	0xffffffff


	//   ....[111]....
        /*0390*/ 	.word	0xffffffff


	//   ....[112]....
        /*0394*/ 	.word	0xffffffff


	//   ....[113]....
        /*0398*/ 	.word	0xffffffff


	//   ....[114]....
        /*039c*/ 	.word	0xffffffff


	//   ....[115]....
        /*03a0*/ 	.word	0xffffffff


	//   ....[116]....
        /*03a4*/ 	.word	0xffffffff


	//   ....[117]....
        /*03a8*/ 	.word	0xffffffff


	//   ....[118]....
        /*03ac*/ 	.word	0xffffffff


	//   ....[119]....
        /*03b0*/ 	.word	0xffffffff


	//   ....[120]....
        /*03b4*/ 	.word	0xffffffff


	//   ....[121]....
        /*03b8*/ 	.word	0xffffffff


	//   ....[122]....
        /*03bc*/ 	.word	0xffffffff


	//   ....[123]....
        /*03c0*/ 	.word	0xffffffff


	//   ....[124]....
        /*03c4*/ 	.word	0xffffffff


	//   ....[125]....
        /*03c8*/ 	.word	0xffffffff


	//   ....[126]....
        /*03cc*/ 	.word	0xffffffff


	//   ....[127]....
        /*03d0*/ 	.word	0xffffffff


	//   ....[128]....
        /*03d4*/ 	.word	0xffffffff


	//   ....[129]....
        /*03d8*/ 	.word	0xffffffff


	//   ....[130]....
        /*03dc*/ 	.word	0xffffffff


	//   ....[131]....
        /*03e0*/ 	.word	0xffffffff


	//   ....[132]....
        /*03e4*/ 	.word	0xffffffff


	//   ....[133]....
        /*03e8*/ 	.word	0xffffffff


	//   ....[134]....
        /*03ec*/ 	.word	0xffffffff


	//   ....[135]....
        /*03f0*/ 	.word	0xffffffff


	//   ....[136]....
        /*03f4*/ 	.word	0xffffffff


	//   ....[137]....
        /*03f8*/ 	.word	0xffffffff


	//   ....[138]....
        /*03fc*/ 	.word	0xffffffff


	//   ....[139]....
        /*0400*/ 	.word	0xffffffff


	//   ....[140]....
        /*0404*/ 	.word	0xffffffff


	//   ....[141]....
        /*0408*/ 	.word	0xffffffff


	//   ....[142]....
        /*040c*/ 	.word	0xffffffff


	//   ....[143]....
        /*0410*/ 	.word	0xffffffff


	//   ....[144]....
        /*0414*/ 	.word	0xffffffff


	//   ....[145]....
        /*0418*/ 	.word	0xffffffff


	//   ....[146]....
        /*041c*/ 	.word	0xffffffff


	//   ....[147]....
        /*0420*/ 	.word	0xffffffff


	//   ....[148]....
        /*0424*/ 	.word	0xffffffff


	//   ....[149]....
        /*0428*/ 	.word	0xffffffff


	//   ....[150]....
        /*042c*/ 	.word	0xffffffff


	//   ....[151]....
        /*0430*/ 	.word	0xffffffff


	//   ....[152]....
        /*0434*/ 	.word	0xffffffff


	//   ....[153]....
        /*0438*/ 	.word	0xffffffff


	//   ....[154]....
        /*043c*/ 	.word	0xffffffff


	//   ....[155]....
        /*0440*/ 	.word	0xffffffff


	//   ....[156]....
        /*0444*/ 	.word	0xffffffff


	//   ....[157]....
        /*0448*/ 	.word	0xffffffff


	//   ....[158]....
        /*044c*/ 	.word	0xffffffff


	//   ....[159]....
        /*0450*/ 	.word	0xffffffff


	//   ....[160]....
        /*0454*/ 	.word	0xffffffff


	//   ....[161]....
        /*0458*/ 	.word	0xffffffff


	//   ....[162]....
        /*045c*/ 	.word	0xffffffff


	//   ....[163]....
        /*0460*/ 	.word	0xffffffff


	//   ....[164]....
        /*0464*/ 	.word	0xffffffff


	//   ....[165]....
        /*0468*/ 	.word	0xffffffff


	//   ....[166]....
        /*046c*/ 	.word	0xffffffff


	//   ....[167]....
        /*0470*/ 	.word	0xffffffff


	//   ....[168]....
        /*0474*/ 	.word	0xffffffff


	//   ....[169]....
        /*0478*/ 	.word	0xffffffff


	//   ....[170]....
        /*047c*/ 	.word	0xffffffff


	//   ....[171]....
        /*0480*/ 	.word	0xffffffff


	//   ....[172]....
        /*0484*/ 	.word	0xffffffff


	//   ....[173]....
        /*0488*/ 	.word	0xffffffff


	//   ....[174]....
        /*048c*/ 	.word	0xffffffff


	//   ....[175]....
        /*0490*/ 	.word	0xffffffff


	//   ....[176]....
        /*0494*/ 	.word	0xffffffff


	//   ....[177]....
        /*0498*/ 	.word	0xffffffff


	//   ....[178]....
        /*049c*/ 	.word	0xffffffff


	//   ....[179]....
        /*04a0*/ 	.word	0xffffffff


	//   ....[180]....
        /*04a4*/ 	.word	0xffffffff


	//   ....[181]....
        /*04a8*/ 	.word	0xffffffff


	//   ....[182]....
        /*04ac*/ 	.word	0xffffffff


	//   ....[183]....
        /*04b0*/ 	.word	0xffffffff


	//   ....[184]....
        /*04b4*/ 	.word	0xffffffff


	//   ....[185]....
        /*04b8*/ 	.word	0xffffffff


	//   ....[186]....
        /*04bc*/ 	.word	0xffffffff


	//   ....[187]....
        /*04c0*/ 	.word	0xffffffff


	//   ....[188]....
        /*04c4*/ 	.word	0xffffffff


	//   ....[189]....
        /*04c8*/ 	.word	0xffffffff


	//   ....[190]....
        /*04cc*/ 	.word	0xffffffff


	//   ....[191]....
        /*04d0*/ 	.word	0xffffffff


	//   ....[192]....
        /*04d4*/ 	.word	0xffffffff


	//   ....[193]....
        /*04d8*/ 	.word	0xffffffff


	//   ....[194]....
        /*04dc*/ 	.word	0xffffffff


	//   ....[195]....
        /*04e0*/ 	.word	0xffffffff


	//   ....[196]....
        /*04e4*/ 	.word	0xffffffff


	//   ....[197]....
        /*04e8*/ 	.word	0xffffffff


	//   ....[198]....
        /*04ec*/ 	.word	0xffffffff


	//   ....[199]....
        /*04f0*/ 	.word	0xffffffff


	//   ....[200]....
        /*04f4*/ 	.word	0xffffffff


	//   ....[201]....
        /*04f8*/ 	.word	0xffffffff


	//   ....[202]....
        /*04fc*/ 	.word	0xffffffff


	//   ....[203]....
        /*0500*/ 	.word	0xffffffff


	//   ....[204]....
        /*0504*/ 	.word	0xffffffff


	//   ....[205]....
        /*0508*/ 	.word	0xffffffff


	//   ....[206]....
        /*050c*/ 	.word	0xffffffff


	//   ....[207]....
        /*0510*/ 	.word	0xffffffff


	//   ....[208]....
        /*0514*/ 	.word	0xffffffff


	//   ....[209]....
        /*0518*/ 	.word	0xffffffff


	//   ....[210]....
        /*051c*/ 	.word	0xffffffff


	//   ....[211]....
        /*0520*/ 	.word	0xffffffff


	//   ....[212]....
        /*0524*/ 	.word	0xffffffff


	//   ....[213]....
        /*0528*/ 	.word	0xffffffff


	//   ....[214]....
        /*052c*/ 	.word	0xffffffff


	//   ....[215]....
        /*0530*/ 	.word	0xffffffff


	//   ....[216]....
        /*0534*/ 	.word	0xffffffff


	//   ....[217]....
        /*0538*/ 	.word	0xffffffff


	//   ....[218]....
        /*053c*/ 	.word	0xffffffff


	//   ....[219]....
        /*0540*/ 	.word	0xffffffff


	//   ....[220]....
        /*0544*/ 	.word	0xffffffff


	//   ....[221]....
        /*0548*/ 	.word	0xffffffff


	//   ....[222]....
        /*054c*/ 	.word	0xffffffff


	//   ....[223]....
        /*0550*/ 	.word	0xffffffff


	//   ....[224]....
        /*0554*/ 	.word	0xffffffff


	//   ....[225]....
        /*0558*/ 	.word	0xffffffff


	//   ....[226]....
        /*055c*/ 	.word	0xffffffff


	//   ....[227]....
        /*0560*/ 	.word	0xffffffff


	//   ....[228]....
        /*0564*/ 	.word	0xffffffff


	//   ....[229]....
        /*0568*/ 	.word	0xffffffff


	//   ....[230]....
        /*056c*/ 	.word	0xffffffff


	//   ....[231]....
        /*0570*/ 	.word	0xffffffff


	//----- nvinfo : EIATTR_COOP_GROUP_INSTR_OFFSETS
	.align		4
.L_390:
        /*0574*/ 	.byte	0x04, 0x28
        /*0576*/ 	.short	(.L_392 - .L_391)


	//   ....[0]....
.L_391:
        /*0578*/ 	.word	0x00000050


	//   ....[1]....
        /*057c*/ 	.word	0x000001e0


	//   ....[2]....
        /*0580*/ 	.word	0x00000210


	//   ....[3]....
        /*0584*/ 	.word	0x00000240


	//   ....[4]....
        /*0588*/ 	.word	0x00000270


	//   ....[5]....
        /*058c*/ 	.word	0x000002a0


	//   ....[6]....
        /*0590*/ 	.word	0x000002d0


	//   ....[7]....
        /*0594*/ 	.word	0x00000430


	//   ....[8]....
        /*0598*/ 	.word	0x00000470


	//   ....[9]....
        /*059c*/ 	.word	0x000004a0


	//   ....[10]....
        /*05a0*/ 	.word	0x000004d0


	//   ....[11]....
        /*05a4*/ 	.word	0x00000500


	//   ....[12]....
        /*05a8*/ 	.word	0x00000530


	//   ....[13]....
        /*05ac*/ 	.word	0x000005c0


	//   ....[14]....
        /*05b0*/ 	.word	0x00000600


	//   ....[15]....
        /*05b4*/ 	.word	0x00000620


	//   ....[16]....
        /*05b8*/ 	.word	0x00000680


	//   ....[17]....
        /*05bc*/ 	.word	0x00003bb0


	//   ....[18]....
        /*05c0*/ 	.word	0x00003bc0


	//   ....[19]....
        /*05c4*/ 	.word	0x00005760


	//   ....[20]....
        /*05c8*/ 	.word	0x00005770


	//   ....[21]....
        /*05cc*/ 	.word	0x00007100


	//   ....[22]....
        /*05d0*/ 	.word	0x00007120


	//   ....[23]....
        /*05d4*/ 	.word	0x00007670


	//   ....[24]....
        /*05d8*/ 	.word	0x00007690


	//   ....[25]....
        /*05dc*/ 	.word	0x000083d0


	//   ....[26]....
        /*05e0*/ 	.word	0x000083f0


	//   ....[27]....
        /*05e4*/ 	.word	0x00008520


	//   ....[28]....
        /*05e8*/ 	.word	0x00008530


	//   ....[29]....
        /*05ec*/ 	.word	0x00008660


	//   ....[30]....
        /*05f0*/ 	.word	0x00008680


	//   ....[31]....
        /*05f4*/ 	.word	0x000087b0


	//   ....[32]....
        /*05f8*/ 	.word	0x000087c0


	//   ....[33]....
        /*05fc*/ 	.word	0x00008c10


	//   ....[34]....
        /*0600*/ 	.word	0x00008c20


	//   ....[35]....
        /*0604*/ 	.word	0x00008c30


	//   ....[36]....
        /*0608*/ 	.word	0x00008c40


	//   ....[37]....
        /*060c*/ 	.word	0x000090a0


	//   ....[38]....
        /*0610*/ 	.word	0x000090c0


	//   ....[39]....
        /*0614*/ 	.word	0x000090e0


	//   ....[40]....
        /*0618*/ 	.word	0x00009100


	//   ....[41]....
        /*061c*/ 	.word	0x00009620


	//   ....[42]....
        /*0620*/ 	.word	0x00009890


	//   ....[43]....
        /*0624*/ 	.word	0x000098d0


	//   ....[44]....
        /*0628*/ 	.word	0x00009910


	//   ....[45]....
        /*062c*/ 	.word	0x0000c700


	//   ....[46]....
        /*0630*/ 	.word	0x0000c7b0


	//   ....[47]....
        /*0634*/ 	.word	0x0000c7d0


	//   ....[48]....
        /*0638*/ 	.word	0x0000c7e0


	//   ....[49]....
        /*063c*/ 	.word	0x0000ca80


	//   ....[50]....
        /*0640*/ 	.word	0x0000ccf0


	//   ....[51]....
        /*0644*/ 	.word	0x0000cd30


	//   ....[52]....
        /*0648*/ 	.word	0x0000cd70


	//   ....[53]....
        /*064c*/ 	.word	0x0000fd30


	//   ....[54]....
        /*0650*/ 	.word	0x0000fd40


	//   ....[55]....
        /*0654*/ 	.word	0x0000fd50


	//   ....[56]....
        /*0658*/ 	.word	0x0000fd60


	//   ....[57]....
        /*065c*/ 	.word	0x00010ee0


	//   ....[58]....
        /*0660*/ 	.word	0x00010f00


	//   ....[59]....
        /*0664*/ 	.word	0x00011000


	//   ....[60]....
        /*0668*/ 	.word	0x00011020


	//   ....[61]....
        /*066c*/ 	.word	0x00011270


	//   ....[62]....
        /*0670*/ 	.word	0x000114b0


	//   ....[63]....
        /*0674*/ 	.word	0x000118b0


	//   ....[64]....
        /*0678*/ 	.word	0x000118d0


	//   ....[65]....
        /*067c*/ 	.word	0x000118f0


	//   ....[66]....
        /*0680*/ 	.word	0x00011910


	//   ....[67]....
        /*0684*/ 	.word	0x00012d30


	//   ....[68]....
        /*0688*/ 	.word	0x00012d50


	//   ....[69]....
        /*068c*/ 	.word	0x00012e20


	//   ....[70]....
        /*0690*/ 	.word	0x00012e60


	//   ....[71]....
        /*0694*/ 	.word	0x00013fc0


	//   ....[72]....
        /*0698*/ 	.word	0x00013fe0


	//   ....[73]....
        /*069c*/ 	.word	0x000140b0


	//   ....[74]....
        /*06a0*/ 	.word	0x000140f0


	//   ....[75]....
        /*06a4*/ 	.word	0x00014340


	//   ....[76]....
        /*06a8*/ 	.word	0x00014570


	//   ....[77]....
        /*06ac*/ 	.word	0x00014890


	//   ....[78]....
        /*06b0*/ 	.word	0x000148b0


	//   ....[79]....
        /*06b4*/ 	.word	0x000149d0


	//   ....[80]....
        /*06b8*/ 	.word	0x000149f0


	//   ....[81]....
        /*06bc*/ 	.word	0x000163c0


	//   ....[82]....
        /*06c0*/ 	.word	0x000163d0


	//   ....[83]....
        /*06c4*/ 	.word	0x00016430


	//   ....[84]....
        /*06c8*/ 	.word	0x00016450


	//   ....[85]....
        /*06cc*/ 	.word	0x000175d0


	//   ....[86]....
        /*06d0*/ 	.word	0x000175f0


	//   ....[87]....
        /*06d4*/ 	.word	0x000176c0


	//   ....[88]....
        /*06d8*/ 	.word	0x000176e0


	//   ....[89]....
        /*06dc*/ 	.word	0x00017a20


	//   ....[90]....
        /*06e0*/ 	.word	0x00017a40


	//   ....[91]....
        /*06e4*/ 	.word	0x00017a60


	//   ....[92]....
        /*06e8*/ 	.word	0x00017a80


	//   ....[93]....
        /*06ec*/ 	.word	0x000191c0


	//   ....[94]....
        /*06f0*/ 	.word	0x000191f0


	//   ....[95]....
        /*06f4*/ 	.word	0x00019210


	//   ....[96]....
        /*06f8*/ 	.word	0x00019220


	//   ....[97]....
        /*06fc*/ 	.word	0x0001a630


	//   ....[98]....
        /*0700*/ 	.word	0x0001a650


	//   ....[99]....
        /*0704*/ 	.word	0x0001a670


	//   ....[100]....
        /*0708*/ 	.word	0x0001a690


	//   ....[101]....
        /*070c*/ 	.word	0x0001aa40


	//   ....[102]....
        /*0710*/ 	.word	0x0001aa60


	//   ....[103]....
        /*0714*/ 	.word	0x0001ab80


	//   ....[104]....
        /*0718*/ 	.word	0x0001ab90


	//   ....[105]....
        /*071c*/ 	.word	0x0001acc0


	//   ....[106]....
        /*0720*/ 	.word	0x0001ace0


	//   ....[107]....
        /*0724*/ 	.word	0x0001ae10


	//   ....[108]....
        /*0728*/ 	.word	0x0001ae20


	//   ....[109]....
        /*072c*/ 	.word	0x0001b160


	//   ....[110]....
        /*0730*/ 	.word	0x0001b180


	//   ....[111]....
        /*0734*/ 	.word	0x0001bc30


	//   ....[112]....
        /*0738*/ 	.word	0x0001bc40


	//   ....[113]....
        /*073c*/ 	.word	0x0001cef0


	//   ....[114]....
        /*0740*/ 	.word	0x0001cf10


	//   ....[115]....
        /*0744*/ 	.word	0x0001d040


	//   ....[116]....
        /*0748*/ 	.word	0x0001d050


	//   ....[117]....
        /*074c*/ 	.word	0x0001d180


	//   ....[118]....
        /*0750*/ 	.word	0x0001d1a0


	//   ....[119]....
        /*0754*/ 	.word	0x0001d2d0


	//   ....[120]....
        /*0758*/ 	.word	0x0001d2e0


	//   ....[121]....
        /*075c*/ 	.word	0x0001d4b0


	//   ....[122]....
        /*0760*/ 	.word	0x0001d4d0


	//   ....[123]....
        /*0764*/ 	.word	0x0001d5f0


	//   ....[124]....
        /*0768*/ 	.word	0x0001d630


	//   ....[125]....
        /*076c*/ 	.word	0x0001d660


	//   ....[126]....
        /*0770*/ 	.word	0x0001d690


	//   ....[127]....
        /*0774*/ 	.word	0x0001d6c0


	//   ....[128]....
        /*0778*/ 	.word	0x0001d6f0


	//   ....[129]....
        /*077c*/ 	.word	0x0001d850


	//   ....[130]....
        /*0780*/ 	.word	0x0001d890


	//   ....[131]....
        /*0784*/ 	.word	0x0001d8c0


	//   ....[132]....
        /*0788*/ 	.word	0x0001d8f0


	//   ....[133]....
        /*078c*/ 	.word	0x0001d920


	//   ....[134]....
        /*0790*/ 	.word	0x0001d950


	//   ....[135]....
        /*0794*/ 	.word	0x0001d9e0


	//   ....[136]....
        /*0798*/ 	.word	0x0001da20


	//   ....[137]....
        /*079c*/ 	.word	0x0001da30


	//   ....[138]....
        /*07a0*/ 	.word	0x0001da90


	//   ....[139]....
        /*07a4*/ 	.word	0x0001e430


	//   ....[140]....
        /*07a8*/ 	.word	0x0001e490


	//   ....[141]....
        /*07ac*/ 	.word	0x0001e4e0


	//   ....[142]....
        /*07b0*/ 	.word	0x0001e530


	//   ....[143]....
        /*07b4*/ 	.word	0x0001e580


	//   ....[144]....
        /*07b8*/ 	.word	0x0001e5f0


	//   ....[145]....
        /*07bc*/ 	.word	0x0001e630


	//   ....[146]....
        /*07c0*/ 	.word	0x0001e6a0


	//   ....[147]....
        /*07c4*/ 	.word	0x0001e710


	//   ....[148]....
        /*07c8*/ 	.word	0x0001e770


	//   ....[149]....
        /*07cc*/ 	.word	0x0001e7e0


	//   ....[150]....
        /*07d0*/ 	.word	0x0001e850


	//   ....[151]....
        /*07d4*/ 	.word	0x0001e8b0


	//   ....[152]....
        /*07d8*/ 	.word	0x0001e910


	//   ....[153]....
        /*07dc*/ 	.word	0x0001e970


	//   ....[154]....
        /*07e0*/ 	.word	0x0001e9e0


	//   ....[155]....
        /*07e4*/ 	.word	0x0001ea40


	//   ....[156]....
        /*07e8*/ 	.word	0x0001eaa0


	//   ....[157]....
        /*07ec*/ 	.word	0x0001eb00


	//   ....[158]....
        /*07f0*/ 	.word	0x0001eb70


	//   ....[159]....
        /*07f4*/ 	.word	0x0001ece0


	//   ....[160]....
        /*07f8*/ 	.word	0x0001ed40


	//   ....[161]....
        /*07fc*/ 	.word	0x0001eda0


	//   ....[162]....
        /*0800*/ 	.word	0x0001ee00


	//   ....[163]....
        /*0804*/ 	.word	0x0001f240


	//   ....[164]....
        /*0808*/ 	.word	0x0001f290


	//   ....[165]....
        /*080c*/ 	.word	0x0001f2e0


	//   ....[166]....
        /*0810*/ 	.word	0x0001f320


	//   ....[167]....
        /*0814*/ 	.word	0x0001f390


	//   ....[168]....
        /*0818*/ 	.word	0x0001f400


	//   ....[169]....
        /*081c*/ 	.word	0x0001f570


	//   ....[170]....
        /*0820*/ 	.word	0x0001f5d0


	//   ....[171]....
        /*0824*/ 	.word	0x0001f630


	//   ....[172]....
        /*0828*/ 	.word	0x0001f6a0


	//   ....[173]....
        /*082c*/ 	.word	0x0001f810


	//   ....[174]....
        /*0830*/ 	.word	0x0001f870


	//   ....[175]....
        /*0834*/ 	.word	0x0001f8d0


	//   ....[176]....
        /*0838*/ 	.word	0x0001f930


	//   ....[177]....
        /*083c*/ 	.word	0x0001fd70


	//   ....[178]....
        /*0840*/ 	.word	0x0001fdb0


	//   ....[179]....
        /*0844*/ 	.word	0x0001fe00


	//   ....[180]....
        /*0848*/ 	.word	0x0001fe40


	//   ....[181]....
        /*084c*/ 	.word	0x0001fea0


	//   ....[182]....
        /*0850*/ 	.word	0x0001ff00


	//   ....[183]....
        /*0854*/ 	.word	0x0001ff70


	//   ....[184]....
        /*0858*/ 	.word	0x000200b0


	//   ....[185]....
        /*085c*/ 	.word	0x00020110


	//   ....[186]....
        /*0860*/ 	.word	0x00020150


	//   ....[187]....
        /*0864*/ 	.word	0x00020190


	//   ....[188]....
        /*0868*/ 	.word	0x000201e0


	//   ....[189]....
        /*086c*/ 	.word	0x00020220


	//   ....[190]....
        /*0870*/ 	.word	0x00020270


	//   ....[191]....
        /*0874*/ 	.word	0x000202c0


	//   ....[192]....
        /*0878*/ 	.word	0x00020310


	//   ....[193]....
        /*087c*/ 	.word	0x00020350


	//   ....[194]....
        /*0880*/ 	.word	0x000203c0


	//   ....[195]....
        /*0884*/ 	.word	0x00020430


	//   ....[196]....
        /*0888*/ 	.word	0x00020490


	//   ....[197]....
        /*088c*/ 	.word	0x000204f0


	//   ....[198]....
        /*0890*/ 	.word	0x00020550


	//   ....[199]....
        /*0894*/ 	.word	0x000205c0


	//   ....[200]....
        /*0898*/ 	.word	0x00020620


	//   ....[201]....
        /*089c*/ 	.word	0x00020680


	//   ....[202]....
        /*08a0*/ 	.word	0x000206e0


	//   ....[203]....
        /*08a4*/ 	.word	0x00020750


	//   ....[204]....
        /*08a8*/ 	.word	0x000207b0


	//   ....[205]....
        /*08ac*/ 	.word	0x00020810


	//   ....[206]....
        /*08b0*/ 	.word	0x00020870


	//   ....[207]....
        /*08b4*/ 	.word	0x000208e0


	//   ....[208]....
        /*08b8*/ 	.word	0x00020940


	//   ....[209]....
        /*08bc*/ 	.word	0x000209a0


	//   ....[210]....
        /*08c0*/ 	.word	0x00020a00


	//   ....[211]....
        /*08c4*/ 	.word	0x00020a70


	//   ....[212]....
        /*08c8*/ 	.word	0x00020ad0


	//   ....[213]....
        /*08cc*/ 	.word	0x00020b30


	//   ....[214]....
        /*08d0*/ 	.word	0x00020ba0


	//   ....[215]....
        /*08d4*/ 	.word	0x00020c10


	//   ....[216]....
        /*08d8*/ 	.word	0x00020c60


	//   ....[217]....
        /*08dc*/ 	.word	0x00020ca0


	//   ....[218]....
        /*08e0*/ 	.word	0x00020cf0


	//   ....[219]....
        /*08e4*/ 	.word	0x00020d40


	//   ....[220]....
        /*08e8*/ 	.word	0x00020d90


	//   ....[221]....
        /*08ec*/ 	.word	0x00020e00


	//   ....[222]....
        /*08f0*/ 	.word	0x00020e40


	//   ....[223]....
        /*08f4*/ 	.word	0x00020e90


	//   ....[224]....
        /*08f8*/ 	.word	0x00020ee0


	//   ....[225]....
        /*08fc*/ 	.word	0x00020f30


	//   ....[226]....
        /*0900*/ 	.word	0x00020f80


	//   ....[227]....
        /*0904*/ 	.word	0x00020ff0


	//   ....[228]....
        /*0908*/ 	.word	0x00021030


	//   ....[229]....
        /*090c*/ 	.word	0x000210a0


	//   ....[230]....
        /*0910*/ 	.word	0x00021100


	//   ....[231]....
        /*0914*/ 	.word	0x00021170


	//----- nvinfo : EIATTR_EXIT_INSTR_OFFSETS
	.align		4
.L_392:
        /*0918*/ 	.byte	0x04, 0x1c
        /*091a*/ 	.short	(.L_394 - .L_393)


	//   ....[0]....
.L_393:
        /*091c*/ 	.word	0x00000fe0


	//   ....[1]....
        /*0920*/ 	.word	0x0001e3f0


	//----- nvinfo : EIATTR_MAX_THREADS
	.align		4
.L_394:
        /*0924*/ 	.byte	0x04, 0x05
        /*0926*/ 	.short	(.L_396 - .L_395)
.L_395:
        /*0928*/ 	.word	0x00000100
        /*092c*/ 	.word	0x00000001
        /*0930*/ 	.word	0x00000001


	//----- nvinfo : EIATTR_CRS_STACK_SIZE
	.align		4
.L_396:
        /*0934*/ 	.byte	0x04, 0x1e
        /*0936*/ 	.short	(.L_398 - .L_397)
.L_397:
        /*0938*/ 	.word	0x00000000
.L_398:


//--------------------- .nv.info._ZN7cutlass13device_kernelIN5flash19enable_sm80_to_sm89INS1_16FlashAttnFwdSm80INS1_25CollectiveMainloopFwdSm80ILi8ELi2ELb0EN4cute5tupleIJNS5_1CILi128EEENS7_ILi64EEENS7_ILi192EEEEEELi192ENS_10bfloat16_tEfNS_4arch4Sm80ELb0ELb0ELb1ELb0ELb1ELb0ELb1ELb1EEENS1_21CollectiveEpilogueFwdINS6_IJS8_SA_S9_EEENS6_IJNS7_ILi1EEESI_SI_EEESC_SE_Li256ELb0ELb1ELb1ELb0EEENS1_19SingleTileSchedulerILb0ELb1ELb1ELi128EEEEEEEEEvNT_6ParamsE --------------------------
	.section	.nv.info._ZN7cutlass13device_kernelIN5flash19enable_sm80_to_sm89INS1_16FlashAttnFwdSm80INS1_25CollectiveMainloopFwdSm80ILi8ELi2ELb0EN4cute5tupleIJNS5_1CILi128EEENS7_ILi64EEENS7_ILi192EEEEEELi192ENS_10bfloat16_tEfNS_4arch4Sm80ELb0ELb0ELb1ELb0ELb1ELb0ELb1ELb1EEENS1_21CollectiveEpilogueFwdINS6_IJS8_SA_S9_EEENS6_IJNS7_ILi1EEESI_SI_EEESC_SE_Li256ELb0ELb1ELb1ELb0EEENS1_19SingleTileSchedulerILb0ELb1ELb1ELi128EEEEEEEEEvNT_6ParamsE,"",@"SHT_CUDA_INFO"
	.sectionflags	@""
	.align	4


	//----- nvinfo : EIATTR_CUDA_API_VERSION
	.align		4
        /*0000*/ 	.byte	0x04, 0x37
        /*0002*/ 	.short	(.L_400 - .L_399)
.L_399:
        /*0004*/ 	.word	0x00000082


	//----- nvinfo : EIATTR_SW2861232_WAR
	.align		4
.L_400:
        /*0008*/ 	.byte	0x01, 0x35
	.zero		2


	//----- nvinfo : EIATTR_PARAM_CBANK
	.align		4
        /*000c*/ 	.byte	0x04, 0x0a
        /*000e*/ 	.short	(.L_402 - .L_401)
	.align		4
.L_401:
        /*0010*/ 	.word	index@(.nv.constant0._ZN7cutlass13device_kernelIN5flash19enable_sm80_to_sm89INS1_16FlashAttnFwdSm80INS1_25CollectiveMainloopFwdSm80ILi8ELi2ELb0EN4cute5tupleIJNS5_1CILi128EEENS7_ILi64EEENS7_ILi192EEEEEELi192ENS_10bfloat16_tEfNS_4arch4Sm80ELb0ELb0ELb1ELb0ELb1ELb0ELb1ELb1EEENS1_21CollectiveEpilogueFwdINS6_IJS8_SA_S9_EEENS6_IJNS7_ILi1EEESI_SI_EEESC_SE_Li256ELb0ELb1ELb1ELb0EEENS1_19SingleTileSchedulerILb0ELb1ELb1ELi128EEEEEEEEEvNT_6ParamsE)
        /*0014*/ 	.short	0x0160
        /*0016*/ 	.short	0x0418


	//----- nvinfo : EIATTR_CBANK_PARAM_SIZE
	.align		4
.L_402:
        /*0018*/ 	.byte	0x03, 0x19
        /*001a*/ 	.short	0x0418


	//----- nvinfo : EIATTR_KPARAM_INFO
	.align		4
        /*001c*/ 	.byte	0x04, 0x17
        /*001e*/ 	.short	(.L_404 - .L_403)
.L_403:
        /*0020*/ 	.word	0x00000000
        /*0024*/ 	.short	0x0000
        /*0026*/ 	.short	0x0000
        /*0028*/ 	.byte	0x00, 0xf0, 0x61, 0x10


	//----- nvinfo : EIATTR_MAXREG_COUNT
	.align		4
.L_404:
        /*002c*/ 	.byte	0x03, 0x1b
        /*002e*/ 	.short	0x00ff


	//----- nvinfo : EIATTR_NUM_BARRIERS
	.align		4
        /*0030*/ 	.byte	0x02, 0x4c
        /*0032*/ 	.byte	0x02
	.zero		1


	//----- nvinfo : EIATTR_MERCURY_ISA_VERSION
	.align		4
        /*0034*/ 	.byte	0x03, 0x5f
        /*0036*/ 	.short	0x0000


	//----- nvinfo : EIATTR_COOP_GROUP_MASK_REGIDS
	.align		4
        /*0038*/ 	.byte	0x04, 0x29
        /*003a*/ 	.short	(.L_406 - .L_405)


	//   ....[0]....
.L_405:
        /*003c*/ 	.word	0xffffffff


	//   ....[1]....
        /*0040*/ 	.word	0xffffffff


	//   ....[2]....
        /*0044*/ 	.word	0xffffffff


	//   ....[3]....
        /*0048*/ 	.word	0xffffffff


	//   ....[4]....
        /*004c*/ 	.word	0xffffffff


	//   ....[5]....
        /*0050*/ 	.word	0xffffffff


	//   ....[6]....
        /*0054*/ 	.word	0xffffffff


	//   ....[7]....
        /*0058*/ 	.word	0xffffffff


	//   ....[8]....
        /*005c*/ 	.word	0xffffffff


	//   ....[9]....
        /*0060*/ 	.word	0xffffffff


	//   ....[10]....
        /*0064*/ 	.word	0xffffffff


	//   ....[11]....
        /*0068*/ 	.word	0xffffffff


	//   ....[12]....
        /*006c*/ 	.word	0xffffffff


	//   ....[13]....
        /*0070*/ 	.word	0xffffffff


	//   ....[14]....
        /*0074*/ 	.word	0xffffffff


	//   ....[15]....
        /*0078*/ 	.word	0xffffffff


	//   ....[16]....
        /*007c*/ 	.word	0xffffffff


	//   ....[17]....
        /*0080*/ 	.word	0xffffffff


	//   ....[18]....
        /*0084*/ 	.word	0xffffffff


	//   ....[19]....
        /*0088*/ 	.word	0xffffffff


	//   ....[20]....
        /*008c*/ 	.word	0xffffffff


	//   ....[21]....
        /*0090*/ 	.word	0xffffffff


	//   ....[22]....
        /*0094*/ 	.word	0xffffffff


	//   ....[23]....
        /*0098*/ 	.word	0xffffffff


	//   ....[24]....
        /*009c*/ 	.word	0xffffffff


	//   ....[25]....
        /*00a0*/ 	.word	0xffffffff


	//   ....[26]....
        /*00a4*/ 	.word	0xffffffff


	//   ....[27]....
        /*00a8*/ 	.word	0xffffffff


	//   ....[28]....
        /*00ac*/ 	.word	0xffffffff


	//   ....[29]....
        /*00b0*/ 	.word	0xffffffff


	//   ....[30]....
        /*00b4*/ 	.word	0xffffffff


	//   ....[31]....
        /*00b8*/ 	.word	0xffffffff


	//   ....[32]....
        /*00bc*/ 	.word	0xffffffff


	//   ....[33]....
        /*00c0*/ 	.word	0xffffffff


	//   ....[34]....
        /*00c4*/ 	.word	0xffffffff


	//   ....[35]....
        /*00c8*/ 	.word	0xffffffff


	//   ....[36]....
        /*00cc*/ 	.word	0xffffffff


	//   ....[37]....
        /*00d0*/ 	.word	0xffffffff


	//   ....[38]....
        /*00d4*/ 	.word	0xffffffff


	//   ....[39]....
        /*00d8*/ 	.word	0xffffffff


	//   ....[40]....
        /*00dc*/ 	.word	0xffffffff


	//   ....[41]....
        /*00e0*/ 	.word	0xffffffff


	//   ....[42]....
        /*00e4*/ 	.word	0xffffffff


	//   ....[43]....
        /*00e8*/ 	.word	0xffffffff


	//   ....[44]....
        /*00ec*/ 	.word	0xffffffff


	//   ....[45]....
        /*00f0*/ 	.word	0xffffffff


	//   ....[46]....
        /*00f4*/ 	.word	0xffffffff


	//   ....[47]....
        /*00f8*/ 	.word	0xffffffff


	//   ....[48]....
        /*00fc*/ 	.word	0xffffffff


	//   ....[49]....
        /*0100*/ 	.word	0xffffffff


	//   ....[50]....
        /*0104*/ 	.word	0xffffffff


	//   ....[51]....
        /*0108*/ 	.word	0xffffffff


	//   ....[52]....
        /*010c*/ 	.word	0xffffffff


	//   ....[53]....
        /*0110*/ 	.word	0xffffffff


	//   ....[54]....
        /*0114*/ 	.word	0xffffffff


	//   ....[55]....
        /*0118*/ 	.word	0xffffffff


	//   ....[56]....
        /*011c*/ 	.word	0xffffffff


	//----- nvinfo : EIATTR_COOP_GROUP_INSTR_OFFSETS
	.align		4
.L_406:
        /*0120*/ 	.byte	0x04, 0x28
        /*0122*/ 	.short	(.L_408 - .L_407)


	//   ....[0]....
.L_407:
        /*0124*/ 	.word	0x00000050


	//   ....[1]....
        /*0128*/ 	.word	0x00000b80


	//   ....[2]....
        /*012c*/ 	.word	0x00000bc0


	//   ....[3]....
        /*0130*/ 	.word	0x00000d70


	//   ....[4]....
        /*0134*/ 	.word	0x00000da0


	//   ....[5]....
        /*0138*/ 	.word	0x00000ec0


	//   ....[6]....
        /*013c*/ 	.word	0x00000ef0


	//   ....[7]....
        /*0140*/ 	.word	0x00001020


	//   ....[8]....
        /*0144*/ 	.word	0x00001060


	//   ....[9]....
        /*0148*/ 	.word	0x00001580


	//   ....[10]....
        /*014c*/ 	.word	0x000015b0


	//   ....[11]....
        /*0150*/ 	.word	0x000015e0


	//   ....[12]....
        /*0154*/ 	.word	0x00001600


	//   ....[13]....
        /*0158*/ 	.word	0x00001620


	//   ....[14]....
        /*015c*/ 	.word	0x00001630


	//   ....[15]....
        /*0160*/ 	.word	0x00001640


	//   ....[16]....
        /*0164*/ 	.word	0x00001750


	//   ....[17]....
        /*0168*/ 	.word	0x00001bd0


	//   ....[18]....
        /*016c*/ 	.word	0x00001c00


	//   ....[19]....
        /*0170*/ 	.word	0x00001c20


	//   ....[20]....
        /*0174*/ 	.word	0x00001c80


	//   ....[21]....
        /*0178*/ 	.word	0x00002210


	//   ....[22]....
        /*017c*/ 	.word	0x00002240


	//   ....[23]....
        /*0180*/ 	.word	0x00002250


	//   ....[24]....
        /*0184*/ 	.word	0x000022b0


	//   ....[25]....
        /*0188*/ 	.word	0x000037e0


	//   ....[26]....
        /*018c*/ 	.word	0x00003830


	//   ....[27]....
        /*0190*/ 	.word	0x00003850


	//   ....[28]....
        /*0194*/ 	.word	0x00003870


	//   ....[29]....
        /*0198*/ 	.word	0x00004ab0


	//   ....[30]....
        /*019c*/ 	.word	0x00004ad0


	//   ....[31]....
        /*01a0*/ 	.word	0x00004b50


	//   ....[32]....
        /*01a4*/ 	.word	0x00004b70


	//   ....[33]....
        /*01a8*/ 	.word	0x00004f60


	//   ....[34]....
        /*01ac*/ 	.word	0x00004f90


	//   ....[35]....
        /*01b0*/ 	.word	0x00004fc0


	//   ....[36]....
        /*01b4*/ 	.word	0x00004fe0


	//   ....[37]....
        /*01b8*/ 	.word	0x00006130


	//   ....[38]....
        /*01bc*/ 	.word	0x00006160


	//   ....[39]....
        /*01c0*/ 	.word	0x00006180


	//   ....[40]....
        /*01c4*/ 	.word	0x000061a0


	//   ....[41]....
        /*01c8*/ 	.word	0x00007a90


	//   ....[42]....
        /*01cc*/ 	.word	0x00007ac0


	//   ....[43]....
        /*01d0*/ 	.word	0x00007ae0


	//   ....[44]....
        /*01d4*/ 	.word	0x00007af0


	//   ....[45]....
        /*01d8*/ 	.word	0x00007d10


	//   ....[46]....
        /*01dc*/ 	.word	0x00007d30


	//   ....[47]....
        /*01e0*/ 	.word	0x00007d60


	//   ....[48]....
        /*01e4*/ 	.word	0x00007d80


	//   ....[49]....
        /*01e8*/ 	.word	0x00008a20


	//   ....[50]....
        /*01ec*/ 	.word	0x00008a60


	//   ....[51]....
        /*01f0*/ 	.word	0x00008a90


	//   ....[52]....
        /*01f4*/ 	.word	0x00008ad0


	//   ....[53]....
        /*01f8*/ 	.word	0x00008b20


	//   ....[54]....
        /*01fc*/ 	.word	0x00008b40


	//   ....[55]....
        /*0200*/ 	.word	0x000094a0


	//   ....[56]....
        /*0204*/ 	.word	0x000094b0


	//----- nvinfo : EIATTR_EXIT_INSTR_OFFSETS
	.align		4
.L_408:
        /*0208*/ 	.byte	0x04, 0x1c
        /*020a*/ 	.short	(.L_410 - .L_409)


	//   ....[0]....
.L_409:
        /*020c*/ 	.word	0x00000170


	//   ....[1]....
        /*0210*/ 	.word	0x000094c0


	//   ....[2]....
        /*0214*/ 	.word	0x00009d60


	//   ....[3]....
        /*0218*/ 	.word	0x00009db0


	//   ....[4]....
        /*021c*/ 	.word	0x00009de0


	//   ....[5]....
        /*0220*/ 	.word	0x00009e40


	//   ....[6]....
        /*0224*/ 	.word	0x0000a090


	//----- nvinfo : EIATTR_CTAIDZ_USED
	.align		4
.L_410:
        /*0228*/ 	.byte	0x01, 0x04
	.zero		2


	//----- nvinfo : EIATTR_MAX_THREADS
	.align		4
        /*022c*/ 	.byte	0x04, 0x05
        /*022e*/ 	.short	(.L_412 - .L_411)
.L_411:
        /*0230*/ 	.word	0x00000100
        /*0234*/ 	.word	0x00000001
        /*0238*/ 	.word	0x00000001


	//----- nvinfo : EIATTR_CRS_STACK_SIZE
	.align		4
.L_412:
        /*023c*/ 	.byte	0x04, 0x1e
        /*023e*/ 	.short	(.L_414 - .L_413)
.L_413:
        /*0240*/ 	.word	0x00000000
.L_414:


//--------------------- .nv.info._ZN7cutlass13device_kernelIN5flash19enable_sm80_to_sm89INS1_16FlashAttnFwdSm80INS1_25CollectiveMainloopFwdSm80ILi8ELi2ELb0EN4cute5tupleIJNS5_1CILi128EEENS7_ILi64EEENS7_ILi192EEEEEELi192ENS_10bfloat16_tEfNS_4arch4Sm80ELb0ELb0ELb1ELb1ELb1ELb0ELb1ELb1EEENS1_21CollectiveEpilogueFwdINS6_IJS8_SA_S9_EEENS6_IJNS7_ILi1EEESI_SI_EEESC_SE_Li256ELb1ELb1ELb1ELb0EEENS1_36VarlenDynamicPersistentTileSchedulerILi128ELi64ELi256ELi256ELb1ELb1ELb0ELb0ELb1ELb1EEEEEEEEEvNT_6ParamsE --------------------------
	.section	.nv.info._ZN7cutlass13device_kernelIN5flash19enable_sm80_to_sm89INS1_16FlashAttnFwdSm80INS1_25CollectiveMainloopFwdSm80ILi8ELi2ELb0EN4cute5tupleIJNS5_1CILi128EEENS7_ILi64EEENS7_ILi192EEEEEELi192ENS_10bfloat16_tEfNS_4arch4Sm80ELb0ELb0ELb1ELb1ELb1ELb0ELb1ELb1EEENS1_21CollectiveEpilogueFwdINS6_IJS8_SA_S9_EEENS6_IJNS7_ILi1EEESI_SI_EEESC_SE_Li256ELb1ELb1ELb1ELb0EEENS1_36VarlenDynamicPersistentTileSchedulerILi128ELi64ELi256ELi256ELb1ELb1ELb0ELb0ELb1ELb1EEEEEEEEEvNT_6ParamsE,"",@"SHT_CUDA_INFO"
	.sectionflags	@""
	.align	4


	//----- nvinfo : EIATTR_CUDA_API_VERSION
	.align		4
        /*0000*/ 	.byte	0x04, 0x37
        /*0002*/ 	.short	(.L_416 - .L_415)
.L_415:
        /*0004*/ 	.word	0x00000082


	//----- nvinfo : EIATTR_SW2861232_WAR
	.align		4
.L_416:
        /*0008*/ 	.byte	0x01, 0x35
	.zero		2


	//----- nvinfo : EIATTR_PARAM_CBANK
	.align		4
        /*000c*/ 	.byte	0x04, 0x0a
        /*000e*/ 	.short	(.L_418 - .L_417)
	.align		4
.L_417:
        /*0010*/ 	.word	index@(.nv.constant0._ZN7cutlass13device_kernelIN5flash19enable_sm80_to_sm89INS1_16FlashAttnFwdSm80INS1_25CollectiveMainloopFwdSm80ILi8ELi2ELb0EN4cute5tupleIJNS5_1CILi128EEENS7_ILi64EEENS7_ILi192EEEEEELi192ENS_10bfloat16_tEfNS_4arch4Sm80ELb0ELb0ELb1ELb1ELb1ELb0ELb1ELb1EEENS1_21CollectiveEpilogueFwdINS6_IJS8_SA_S9_EEENS6_IJNS7_ILi1EEESI_SI_EEESC_SE_Li256ELb1ELb1ELb1ELb0EEENS1_36VarlenDynamicPersistentTileSchedulerILi128ELi64ELi256ELi256ELb1ELb1ELb0ELb0ELb1ELb1EEEEEEEEEvNT_6ParamsE)
        /*0014*/ 	.short	0x0160
        /*0016*/ 	.short	0x0438


	//----- nvinfo : EIATTR_CBANK_PARAM_SIZE
	.align		4
.L_418:
        /*0018*/ 	.byte	0x03, 0x19
        /*001a*/ 	.short	0x0438


	//----- nvinfo : EIATTR_KPARAM_INFO
	.align		4
        /*001c*/ 	.byte	0x04, 0x17
        /*001e*/ 	.short	(.L_420 - .L_419)
.L_419:
        /*0020*/ 	.word	0x00000000
        /*0024*/ 	.short	0x0000
        /*0026*/ 	.short	0x0000
        /*0028*/ 	.byte	0x00, 0xf0, 0xe1, 0x10


	//----- nvinfo : EIATTR_MAXREG_COUNT
	.align		4
.L_420:
        /*002c*/ 	.byte	0x03, 0x1b
        /*002e*/ 	.short	0x00ff


	//----- nvinfo : EIATTR_NUM_BARRIERS
	.align		4
        /*0030*/ 	.byte	0x02, 0x4c
        /*0032*/ 	.byte	0x06
	.zero		1


	//----- nvinfo : EIATTR_ANNOTATIONS
	.align		4
        /*0034*/ 	.byte	0x04, 0x55
        /*0036*/ 	.short	(.L_422 - .L_421)


	//   ....[0]....
.L_421:
        /*0038*/ 	.word	0x00000001
        /*003c*/ 	.byte	0x70, 0x00, 0x00, 0x00, 0x01, 0x00, 0x00, 0x00, 0xc0, 0x0f, 0x00, 0x00, 0x01, 0x00, 0x00, 0x00
        /*004c*/ 	.byte	0xa0, 0x11, 0x00, 0x00, 0x01, 0x00, 0x00, 0x00, 0x10, 0x12, 0x00, 0x00, 0x01, 0x00, 0x00, 0x00
        /*005c*/ 	.byte	0x70, 0x4b, 0x00, 0x00, 0x01, 0x00, 0x00, 0x00, 0x80, 0xa5, 0x00, 0x00, 0x01, 0x00, 0x00, 0x00
        /*006c*/ 	.byte	0xb0, 0xa5, 0x00, 0x00, 0x01, 0x00, 0x00, 0x00, 0x50, 0xd1, 0x00, 0x00


	//----- nvinfo : EIATTR_MERCURY_ISA_VERSION
	.align		4
.L_422:
        /*0078*/ 	.byte	0x03, 0x5f
        /*007a*/ 	.short	0x0000


	//----- nvinfo : EIATTR_INT_WARP_WIDE_INSTR_OFFSETS
	.align		4
        /*007c*/ 	.byte	0x04, 0x31
        /*007e*/ 	.short	(.L_424 - .L_423)


	//   ....[0]....
.L_423:
        /*0080*/ 	.word	0x00009d00


	//   ....[1]....
        /*0084*/ 	.word	0x00009d80


	//----- nvinfo : EIATTR_COOP_GROUP_MASK_REGIDS
	.align		4
.L_424:
        /*0088*/ 	.byte	0x04, 0x29
        /*008a*/ 	.short	(.L_426 - .L_425)


	//   ....[0]....
.L_425:
        /*008c*/ 	.word	0xffffffff


	//   ....[1]....
        /*0090*/ 	.word	0xffffffff


	//   ....[2]....
        /*0094*/ 	.word	0xffffffff


	//   ....[3]....
        /*0098*/ 	.word	0xffffffff


	//   ....[4]....
        /*009c*/ 	.word	0xffffffff


	//   ....[5]....
        /*00a0*/ 	.word	0xffffffff


	//   ....[6]....
        /*00a4*/ 	.word	0xffffffff


	//   ....[7]....
        /*00a8*/ 	.word	0xffffffff


	//   ....[8]....
        /*00ac*/ 	.word	0xffffffff


	//   ....[9]....
        /*00b0*/ 	.word	0xffffffff


	//   ....[10]....
        /*00b4*/ 	.word	0xffffffff


	//   ....[11]....
        /*00b8*/ 	.word	0xffffffff


	//   ....[12]....
        /*00bc*/ 	.word	0xffffffff


	//   ....[13]....
        /*00c0*/ 	.word	0xffffffff


	//   ....[14]....
        /*00c4*/ 	.word	0xffffffff


	//   ....[15]....
        /*00c8*/ 	.word	0xffffffff


	//   ....[16]....
        /*00cc*/ 	.word	0xffffffff


	//   ....[17]....
        /*00d0*/ 	.word	0xffffffff


	//   ....[18]....
        /*00d4*/ 	.word	0xffffffff


	//   ....[19]....
        /*00d8*/ 	.word	0xffffffff


	//   ....[20]....
        /*00dc*/ 	.word	0xffffffff


	//   ....[21]....
        /*00e0*/ 	.word	0xffffffff


	//   ....[22]....
        /*00e4*/ 	.word	0xffffffff


	//   ....[23]....
        /*00e8*/ 	.word	0xffffffff


	//   ....[24]....
        /*00ec*/ 	.word	0xffffffff


	//   ....[25]....
        /*00f0*/ 	.word	0xffffffff


	//   ....[26]....
        /*00f4*/ 	.word	0xffffffff


	//   ....[27]....
        /*00f8*/ 	.word	0xffffffff


	//   ....[28]....
        /*00fc*/ 	.word	0xffffffff


	//   ....[29]....
        /*0100*/ 	.word	0xffffffff


	//   ....[30]....
        /*0104*/ 	.word	0xffffffff


	//   ....[31]....
        /*0108*/ 	.word	0xffffffff


	//   ....[32]....
        /*010c*/ 	.word	0xffffffff


	//   ....[33]....
        /*0110*/ 	.word	0xffffffff


	//   ....[34]....
        /*0114*/ 	.word	0xffffffff


	//   ....[35]....
        /*0118*/ 	.word	0xffffffff


	//   ....[36]....
        /*011c*/ 	.word	0xffffffff


	//   ....[37]....
        /*0120*/ 	.word	0xffffffff


	//   ....[38]....
        /*0124*/ 	.word	0xffffffff


	//   ....[39]....
        /*0128*/ 	.word	0xffffffff


	//   ....[40]....
        /*012c*/ 	.word	0xffffffff


	//   ....[41]....
        /*0130*/ 	.word	0xffffffff


	//   ....[42]....
        /*0134*/ 	.word	0xffffffff


	//   ....[43]....
        /*0138*/ 	.word	0xffffffff


	//   ....[44]....
        /*013c*/ 	.word	0xffffffff


	//   ....[45]....
        /*0140*/ 	.word	0xffffffff


	//   ....[46]....
        /*0144*/ 	.word	0xffffffff


	//   ....[47]....
        /*0148*/ 	.word	0xffffffff


	//   ....[48]....
        /*014c*/ 	.word	0xffffffff


	//   ....[49]....
        /*0150*/ 	.word	0xffffffff


	//   ....[50]....
        /*0154*/ 	.word	0xffffffff


	//   ....[51]....
        /*0158*/ 	.word	0xffffffff


	//   ....[52]....
        /*015c*/ 	.word	0xffffffff


	//   ....[53]....
        /*0160*/ 	.word	0xffffffff


	//   ....[54]....
        /*0164*/ 	.word	0xffffffff


	//   ....[55]....
        /*0168*/ 	.word	0xffffffff


	//   ....[56]....
        /*016c*/ 	.word	0xffffffff


	//   ....[57]....
        /*0170*/ 	.word	0xffffffff


	//   ....[58]....
        /*0174*/ 	.word	0xffffffff


	//   ....[59]....
        /*0178*/ 	.word	0xffffffff


	//   ....[60]....
        /*017c*/ 	.word	0xffffffff


	//   ....[61]....
        /*0180*/ 	.word	0xffffffff


	//   ....[62]....
        /*0184*/ 	.word	0xffffffff


	//   ....[63]....
        /*0188*/ 	.word	0xffffffff


	//   ....[64]....
        /*018c*/ 	.word	0xffffffff


	//   ....[65]....
        /*0190*/ 	.word	0xffffffff


	//   ....[66]....
        /*0194*/ 	.word	0xffffffff


	//   ....[67]....
        /*0198*/ 	.word	0xffffffff


	//   ....[68]....
        /*019c*/ 	.word	0xffffffff


	//   ....[69]....
        /*01a0*/ 	.word	0xffffffff


	//   ....[70]....
        /*01a4*/ 	.word	0xffffffff


	//   ....[71]....
        /*01a8*/ 	.word	0xffffffff


	//   ....[72]....
        /*01ac*/ 	.word	0xffffffff


	//   ....[73]....
        /*01b0*/ 	.word	0xffffffff


	//   ....[74]....
        /*01b4*/ 	.word	0xffffffff


	//   ....[75]....
        /*01b8*/ 	.word	0xffffffff


	//   ....[76]....
        /*01bc*/ 	.word	0xffffffff


	//   ....[77]....
        /*01c0*/ 	.word	0xffffffff


	//   ....[78]....
        /*01c4*/ 	.word	0xffffffff


	//   ....[79]....
        /*01c8*/ 	.word	0xffffffff


	//   ....[80]....
        /*01cc*/ 	.word	0xffffffff


	//   ....[81]....
        /*01d0*/ 	.word	0xffffffff


	//   ....[82]....
        /*01d4*/ 	.word	0xffffffff


	//   ....[83]....
        /*01d8*/ 	.word	0xffffffff


	//   ....[84]....
        /*01dc*/ 	.word	0xffffffff


	//   ....[85]....
        /*01e0*/ 	.word	0xffffffff


	//   ....[86]....
        /*01e4*/ 	.word	0xffffffff


	//   ....[87]....
        /*01e8*/ 	.word	0xffffffff


	//   ....[88]....
        /*01ec*/ 	.word	0xffffffff


	//   ....[89]....
        /*01f0*/ 	.word	0xffffffff


	//   ....[90]....
        /*01f4*/ 	.word	0xffffffff


	//   ....[91]....
        /*01f8*/ 	.word	0xffffffff


	//   ....[92]....
        /*01fc*/ 	.word	0xffffffff


	//   ....[93]....
        /*0200*/ 	.word	0xffffffff


	//   ....[94]....
        /*0204*/ 	.word	0xffffffff


	//   ....[95]....
        /*0208*/ 	.word	0xffffffff


	//   ....[96]....
        /*020c*/ 	.word	0xffffffff


	//   ....[97]....
        /*0210*/ 	.word	0xffffffff


	//   ....[98]....
        /*0214*/ 	.word	0xffffffff


	//   ....[99]....
        /*0218*/ 	.word	0xffffffff


	//   ....[100]....
        /*021c*/ 	.word	0xffffffff


	//   ....[101]....
        /*0220*/ 	.word	0xffffffff


	//   ....[102]....
        /*0224*/ 	.word	0xffffffff


	//   ....[103]....
        /*0228*/ 	.word	0xffffffff


	//   ....[104]....
        /*022c*/ 	.word	0xffffffff


	//   ....[105]....
        /*0230*/ 	.word	0xffffffff


	//   ....[106]....
        /*0234*/ 	.word	0xffffffff


	//   ....[107]....
        /*0238*/ 	.word	0xffffffff


	//   ....[108]....
        /*023c*/ 	.word	0xffffffff


	//   ....[109]....
        /*0240*/ 	.word	0xffffffff


	//   ....[110]....
        /*0244*/ 	.word	0xffffffff


	//   ....[111]....
        /*0248*/ 	.word	0xffffffff


	//   ....[112]....
        /*024c*/ 	.word	0xffffffff


	//   ....[113]....
        /*0250*/ 	.word	0xffffffff


	//   ....[114]....
        /*0254*/ 	.word	0xffffffff


	//   ....[115]....
        /*0258*/ 	.word	0xffffffff


	//   ....[116]....
        /*025c*/ 	.word	0xffffffff


	//   ....[117]....
        /*0260*/ 	.word	0xffffffff


	//   ....[118]....
        /*0264*/ 	.word	0xffffffff


	//   ....[119]....
        /*0268*/ 	.word	0xffffffff


	//   ....[120]....
        /*026c*/ 	.word	0xffffffff


	//   ....[121]....
        /*0270*/ 	.word	0xffffffff


	//   ....[122]....
        /*0274*/ 	.word	0xffffffff


	//   ....[123]....
        /*0278*/ 	.word	0xffffffff


	//   ....[124]....
        /*027c*/ 	.word	0xffffffff


	//   ....[125]....
        /*0280*/ 	.word	0xffffffff


	//   ....[126]....
        /*0284*/ 	.word	0xffffffff


	//   ....[127]....
        /*0288*/ 	.word	0xffffffff


	//   ....[128]....
        /*028c*/ 	.word	0xffffffff


	//   ....[129]....
        /*0290*/ 	.word	0xffffffff


	//   ....[130]....
        /*0294*/ 	.word	0xffffffff


	//   ....[131]....
        /*0298*/ 	.word	0xffffffff


	//   ....[132]....
        /*029c*/ 	.word	0xffffffff


	//   ....[133]....
        /*02a0*/ 	.word	0xffffffff


	//   ....[134]....
        /*02a4*/ 	.word	0xffffffff


	//   ....[135]....
        /*02a8*/ 	.word	0xffffffff


	//   ....[136]....
        /*02ac*/ 	.word	0xffffffff


	//   ....[137]....
        /*02b0*/ 	.word	0xffffffff


	//   ....[138]....
        /*02b4*/ 	.word	0xffffffff


	//   ....[139]....
        /*02b8*/ 	.word	0xffffffff


	//   ....[140]....
        /*02bc*/ 	.word	0xffffffff


	//   ....[141]....
        /*02c0*/ 	.word	0xffffffff


	//   ....[142]....
        /*02c4*/ 	.word	0xffffffff


	//   ....[143]....
        /*02c8*/ 	.word	0xffffffff


	//   ....[144]....
        /*02cc*/ 	.word	0xffffffff


	//   ....[145]....
        /*02d0*/ 	.word	0xffffffff


	//   ....[146]....
        /*02d4*/ 	.word	0xffffffff


	//   ....[147]....
        /*02d8*/ 	.word	0xffffffff


	//   ....[148]....
        /*02dc*/ 	.word	0xffffffff


	//   ....[149]....
        /*02e0*/ 	.word	0xffffffff


	//   ....[150]....
        /*02e4*/ 	.word	0xffffffff


	//   ....[151]....
        /*02e8*/ 	.word	0xffffffff


	//   ....[152]....
        /*02ec*/ 	.word	0xffffffff


	//   ....[153]....
        /*02f0*/ 	.word	0xffffffff


	//   ....[154]....
        /*02f4*/ 	.word	0xffffffff


	//   ....[155]....
        /*02f8*/ 	.word	0xffffffff


	//   ....[156]....
        /*02fc*/ 	.word	0xffffffff


	//   ....[157]....
        /*0300*/ 	.word	0xffffffff


	//   ....[158]....
        /*0304*/ 	.word	0xffffffff


	//   ....[159]....
        /*0308*/ 	.word	0xffffffff


	//   ....[160]....
        /*030c*/ 	.word	0xffffffff


	//   ....[161]....
        /*0310*/ 	.word	0xffffffff


	//   ....[162]....
        /*0314*/ 	.word	0xffffffff


	//   ....[163]....
        /*0318*/ 	.word	0xffffffff


	//   ....[164]....
        /*031c*/ 	.word	0xffffffff


	//   ....[165]....
        /*0320*/ 	.word	0xffffffff


	//   ....[166]....
        /*0324*/ 	.word	0xffffffff


	//   ....[167]....
        /*0328*/ 	.word	0xffffffff


	//   ....[168]....
        /*032c*/ 	.word	0xffffffff


	//   ....[169]....
        /*0330*/ 	.word	0xffffffff


	//   ....[170]....
        /*0334*/ 	.word	0xffffffff


	//   ....[171]....
        /*0338*/ 	.word	0xffffffff


	//   ....[172]....
        /*033c*/ 	.word	0xffffffff


	//   ....[173]....
        /*0340*/ 	.word	0xffffffff


	//   ....[174]....
        /*0344*/ 	.word	0xffffffff


	//   ....[175]....
        /*0348*/ 	.word	0xffffffff


	//   ....[176]....
        /*034c*/ 	.word	0xffffffff


	//   ....[177]....
        /*0350*/ 	.word	0xffffffff


	//   ....[178]....
        /*0354*/ 	.word	0xffffffff


	//   ....[179]....
        /*0358*/ 	.word	0xffffffff


	//   ....[180]....
        /*035c*/ 	.word	0xffffffff


	//   ....[181]....
        /*0360*/ 	.word	0xffffffff


	//   ....[182]....
        /*0364*/ 	.word	0xffffffff


	//   ....[183]....
        /*0368*/ 	.word	0xffffffff


	//   ....[184]....
        /*036c*/ 	.word	0xffffffff


	//   ....[185]....
        /*0370*/ 	.word	0xffffffff


	//   ....[186]....
        /*0374*/ 	.word	0xffffffff


	//   ....[187]....
        /*0378*/ 	.word	0xffffffff


	//   ....[188]....
        /*037c*/ 	.word	0xffffffff


	//----- nvinfo : EIATTR_COOP_GROUP_INSTR_OFFSETS
	.align		4
.L_426:
        /*0380*/ 	.byte	0x04, 0x28
        /*0382*/ 	.short	(.L_428 - .L_427)


	//   ....[0]....
.L_427:
        /*0384*/ 	.word	0x00000050


	//   ....[1]....
        /*0388*/ 	.word	0x000001e0


	//   ....[2]....
        /*038c*/ 	.word	0x00000210


	//   ....[3]....
        /*0390*/ 	.word	0x00000240


	//   ....[4]....
        /*0394*/ 	.word	0x00000270


	//   ....[5]....
        /*0398*/ 	.word	0x000002a0


	//   ....[6]....
        /*039c*/ 	.word	0x000002d0


	//   ....[7]....
        /*03a0*/ 	.word	0x00000440


	//   ....[8]....
        /*03a4*/ 	.word	0x00000480


	//   ....[9]....
        /*03a8*/ 	.word	0x000004b0


	//   ....[10]....
        /*03ac*/ 	.word	0x000004e0


	//   ....[11]....
        /*03b0*/ 	.word	0x00000510


	//   ....[12]....
        /*03b4*/ 	.word	0x00000540


	//   ....[13]....
        /*03b8*/ 	.word	0x000005d0


	//   ....[14]....
        /*03bc*/ 	.word	0x00000600


	//   ....[15]....
        /*03c0*/ 	.word	0x00000620


	//   ....[16]....
        /*03c4*/ 	.word	0x00000680


	//   ....[17]....
        /*03c8*/ 	.word	0x00002190


	//   ....[18]....
        /*03cc*/ 	.word	0x000021b0


	//   ....[19]....
        /*03d0*/ 	.word	0x00002320


	//   ....[20]....
        /*03d4*/ 	.word	0x00002330


	//   ....[21]....
        /*03d8*/ 	.word	0x00002490


	//   ....[22]....
        /*03dc*/ 	.word	0x000024b0


	//   ....[23]....
        /*03e0*/ 	.word	0x00002610


	//   ....[24]....
        /*03e4*/ 	.word	0x00002620


	//   ....[25]....
        /*03e8*/ 	.word	0x00002ab0


	//   ....[26]....
        /*03ec*/ 	.word	0x00002ad0


	//   ....[27]....
        /*03f0*/ 	.word	0x00002b00


	//   ....[28]....
        /*03f4*/ 	.word	0x00002b20


	//   ....[29]....
        /*03f8*/ 	.word	0x00002c10


	//   ....[30]....
        /*03fc*/ 	.word	0x00002c20


	//   ....[31]....
        /*0400*/ 	.word	0x00002c30


	//   ....[32]....
        /*0404*/ 	.word	0x00002d40


	//   ....[33]....
        /*0408*/ 	.word	0x000030e0


	//   ....[34]....
        /*040c*/ 	.word	0x00003100


	//   ....[35]....
        /*0410*/ 	.word	0x000031b0


	//   ....[36]....
        /*0414*/ 	.word	0x000031f0


	//   ....[37]....
        /*0418*/ 	.word	0x00003630


	//   ....[38]....
        /*041c*/ 	.word	0x00003650


	//   ....[39]....
        /*0420*/ 	.word	0x000036d0


	//   ....[40]....
        /*0424*/ 	.word	0x00003730


	//   ....[41]....
        /*0428*/ 	.word	0x00004b60


	//   ....[42]....
        /*042c*/ 	.word	0x00004ba0


	//   ....[43]....
        /*0430*/ 	.word	0x00004bc0


	//   ....[44]....
        /*0434*/ 	.word	0x00004c00


	//   ....[45]....
        /*0438*/ 	.word	0x00005f50


	//   ....[46]....
        /*043c*/ 	.word	0x00005f70


	//   ....[47]....
        /*0440*/ 	.word	0x00005ff0


	//   ....[48]....
        /*0444*/ 	.word	0x00006050


	//   ....[49]....
        /*0448*/ 	.word	0x00006500


	//   ....[50]....
        /*044c*/ 	.word	0x00006520


	//   ....[51]....
        /*0450*/ 	.word	0x00006600


	//   ....[52]....
        /*0454*/ 	.word	0x00006630


	//   ....[53]....
        /*0458*/ 	.word	0x00007790


	//   ....[54]....
        /*045c*/ 	.word	0x000077c0


	//   ....[55]....
        /*0460*/ 	.word	0x00007a90


	//   ....[56]....
        /*0464*/ 	.word	0x00007bd0


	//   ....[57]....
        /*0468*/ 	.word	0x000091a0


	//   ....[58]....
        /*046c*/ 	.word	0x000091c0


	//   ....[59]....
        /*0470*/ 	.word	0x000092a0


	//   ....[60]....
        /*0474*/ 	.word	0x000092c0


	//   ....[61]....
        /*0478*/ 	.word	0x000094f0


	//   ....[62]....
        /*047c*/ 	.word	0x00009520


	//   ....[63]....
        /*0480*/ 	.word	0x00009530


	//   ....[64]....
        /*0484*/ 	.word	0x00009560


	//   ....[65]....
        /*0488*/ 	.word	0x0000a8e0


	//   ....[66]....
        /*048c*/ 	.word	0x0000a8f0


	//   ....[67]....
        /*0490*/ 	.word	0x0000a910


	//   ....[68]....
        /*0494*/ 	.word	0x0000a930


	//   ....[69]....
        /*0498*/ 	.word	0x0000ac80


	//   ....[70]....
        /*049c*/ 	.word	0x0000aca0


	//   ....[71]....
        /*04a0*/ 	.word	0x0000ae00


	//   ....[72]....
        /*04a4*/ 	.word	0x0000ae10


	//   ....[73]....
        /*04a8*/ 	.word	0x0000af70


	//   ....[74]....
        /*04ac*/ 	.word	0x0000af90


	//   ....[75]....
        /*04b0*/ 	.word	0x0000b0f0


	//   ....[76]....
        /*04b4*/ 	.word	0x0000b100


	//   ....[77]....
        /*04b8*/ 	.word	0x0000b440


	//   ....[78]....
        /*04bc*/ 	.word	0x0000b460


	//   ....[79]....
        /*04c0*/ 	.word	0x0000bc30


	//   ....[80]....
        /*04c4*/ 	.word	0x0000bc40


	//   ....[81]....
        /*04c8*/ 	.word	0x0000cb80


	//   ....[82]....
        /*04cc*/ 	.word	0x0000cba0


	//   ....[83]....
        /*04d0*/ 	.word	0x0000cd10


	//   ....[84]....
        /*04d4*/ 	.word	0x0000cd20


	//   ....[85]....
        /*04d8*/ 	.word	0x0000ce80


	//   ....[86]....
        /*04dc*/ 	.word	0x0000cea0


	//   ....[87]....
        /*04e0*/ 	.word	0x0000d000


	//   ....[88]....
        /*04e4*/ 	.word	0x0000d010


	//   ....[89]....
        /*04e8*/ 	.word	0x0000d200


	//   ....[90]....
        /*04ec*/ 	.word	0x0000d220


	//   ....[91]....
        /*04f0*/ 	.word	0x0000d340


	//   ....[92]....
        /*04f4*/ 	.word	0x0000d380


	//   ....[93]....
        /*04f8*/ 	.word	0x0000d3b0


	//   ....[94]....
        /*04fc*/ 	.word	0x0000d3e0


	//   ....[95]....
        /*0500*/ 	.word	0x0000d410


	//   ....[96]....
        /*0504*/ 	.word	0x0000d440


	//   ....[97]....
        /*0508*/ 	.word	0x0000d590


	//   ....[98]....
        /*050c*/ 	.word	0x0000d5d0


	//   ....[99]....
        /*0510*/ 	.word	0x0000d600


	//   ....[100]....
        /*0514*/ 	.word	0x0000d630


	//   ....[101]....
        /*0518*/ 	.word	0x0000d660


	//   ....[102]....
        /*051c*/ 	.word	0x0000d690


	//   ....[103]....
        /*0520*/ 	.word	0x0000d720


	//   ....[104]....
        /*0524*/ 	.word	0x0000d750


	//   ....[105]....
        /*0528*/ 	.word	0x0000d760


	//   ....[106]....
        /*052c*/ 	.word	0x0000d7c0


	//   ....[107]....
        /*0530*/ 	.word	0x0000dcf0


	//   ....[108]....
        /*0534*/ 	.word	0x0000dd50


	//   ....[109]....
        /*0538*/ 	.word	0x0000dda0


	//   ....[110]....
        /*053c*/ 	.word	0x0000ddf0


	//   ....[111]....
        /*0540*/ 	.word	0x0000de40


	//   ....[112]....
        /*0544*/ 	.word	0x0000deb0


	//   ....[113]....
        /*0548*/ 	.word	0x0000df00


	//   ....[114]....
        /*054c*/ 	.word	0x0000df60


	//   ....[115]....
        /*0550*/ 	.word	0x0000dfd0


	//   ....[116]....
        /*0554*/ 	.word	0x0000e030


	//   ....[117]....
        /*0558*/ 	.word	0x0000e0a0


	//   ....[118]....
        /*055c*/ 	.word	0x0000e110


	//   ....[119]....
        /*0560*/ 	.word	0x0000e180


	//   ....[120]....
        /*0564*/ 	.word	0x0000e1e0


	//   ....[121]....
        /*0568*/ 	.word	0x0000e250


	//   ....[122]....
        /*056c*/ 	.word	0x0000e2c0


	//   ....[123]....
        /*0570*/ 	.word	0x0000e330


	//   ....[124]....
        /*0574*/ 	.word	0x0000e390


	//   ....[125]....
        /*0578*/ 	.word	0x0000e400


	//   ....[126]....
        /*057c*/ 	.word	0x0000e470


	//   ....[127]....
        /*0580*/ 	.word	0x0000e5b0


	//   ....[128]....
        /*0584*/ 	.word	0x0000e610


	//   ....[129]....
        /*0588*/ 	.word	0x0000e680


	//   ....[130]....
        /*058c*/ 	.word	0x0000e6f0


	//   ....[131]....
        /*0590*/ 	.word	0x0000e830


	//   ....[132]....
        /*0594*/ 	.word	0x0000e890


	//   ....[133]....
        /*0598*/ 	.word	0x0000e8f0


	//   ....[134]....
        /*059c*/ 	.word	0x0000e960


	//   ....[135]....
        /*05a0*/ 	.word	0x0000e9d0


	//   ....[136]....
        /*05a4*/ 	.word	0x0000eb10


	//   ....[137]....
        /*05a8*/ 	.word	0x0000eb70


	//   ....[138]....
        /*05ac*/ 	.word	0x0000ebe0


	//   ....[139]....
        /*05b0*/ 	.word	0x0000ec50


	//   ....[140]....
        /*05b4*/ 	.word	0x0000eda0


	//   ....[141]....
        /*05b8*/ 	.word	0x0000ee00


	//   ....[142]....
        /*05bc*/ 	.word	0x0000ee50


	//   ....[143]....
        /*05c0*/ 	.word	0x0000eec0


	//   ....[144]....
        /*05c4*/ 	.word	0x0000ef30


	//   ....[145]....
        /*05c8*/ 	.word	0x0000f080


	//   ....[146]....
        /*05cc*/ 	.word	0x0000f0e0


	//   ....[147]....
        /*05d0*/ 	.word	0x0000f140


	//   ....[148]....
        /*05d4*/ 	.word	0x0000f1a0


	//   ....[149]....
        /*05d8*/ 	.word	0x0000f1f0


	//   ....[150]....
        /*05dc*/ 	.word	0x0000f230


	//   ....[151]....
        /*05e0*/ 	.word	0x0000f2a0


	//   ....[152]....
        /*05e4*/ 	.word	0x0000f310


	//   ....[153]....
        /*05e8*/ 	.word	0x0000f380


	//   ....[154]....
        /*05ec*/ 	.word	0x0000f3e0


	//   ....[155]....
        /*05f0*/ 	.word	0x0000f450


	//   ....[156]....
        /*05f4*/ 	.word	0x0000f4c0


	//   ....[157]....
        /*05f8*/ 	.word	0x0000f530


	//   ....[158]....
        /*05fc*/ 	.word	0x0000f590


	//   ....[159]....
        /*0600*/ 	.word	0x0000f600


	//   ....[160]....
        /*0604*/ 	.word	0x0000f670


	//   ....[161]....
        /*0608*/ 	.word	0x0000f6e0


	//   ....[162]....
        /*060c*/ 	.word	0x0000f740


	//   ....[163]....
        /*0610*/ 	.word	0x0000f7b0


	//   ....[164]....
        /*0614*/ 	.word	0x0000f820


	//   ....[165]....
        /*0618*/ 	.word	0x0000f890


	//   ....[166]....
        /*061c*/ 	.word	0x0000f8f0


	//   ....[167]....
        /*0620*/ 	.word	0x0000f960


	//   ....[168]....
        /*0624*/ 	.word	0x0000f9d0


	//   ....[169]....
        /*0628*/ 	.word	0x0000fa40


	//   ....[170]....
        /*062c*/ 	.word	0x0000faa0


	//   ....[171]....
        /*0630*/ 	.word	0x0000fb10


	//   ....[172]....
        /*0634*/ 	.word	0x0000fb80


	//   ....[173]....
        /*0638*/ 	.word	0x0000fbd0


	//   ....[174]....
        /*063c*/ 	.word	0x0000fc10


	//   ....[175]....
        /*0640*/ 	.word	0x0000fc60


	//   ....[176]....
        /*0644*/ 	.word	0x0000fcb0


	//   ....[177]....
        /*0648*/ 	.word	0x0000fd00


	//   ....[178]....
        /*064c*/ 	.word	0x0000fd70


	//   ....[179]....
        /*0650*/ 	.word	0x0000fdc0


	//   ....[180]....
        /*0654*/ 	.word	0x0000fe10


	//   ....[181]....
        /*0658*/ 	.word	0x0000fe60


	//   ....[182]....
        /*065c*/ 	.word	0x0000feb0


	//   ....[183]....
        /*0660*/ 	.word	0x0000ff00


	//   ....[184]....
        /*0664*/ 	.word	0x0000ff70


	//   ....[185]....
        /*0668*/ 	.word	0x0000ffc0


	//   ....[186]....
        /*066c*/ 	.word	0x00010020


	//   ....[187]....
        /*0670*/ 	.word	0x00010080


	//   ....[188]....
        /*0674*/ 	.word	0x000100f0


	//----- nvinfo : EIATTR_EXIT_INSTR_OFFSETS
	.align		4
.L_428:
        /*0678*/ 	.byte	0x04, 0x1c
        /*067a*/ 	.short	(.L_430 - .L_429)


	//   ....[0]....
.L_429:
        /*067c*/ 	.word	0x00000b40


	//   ....[1]....
        /*0680*/ 	.word	0x0000dcb0


	//----- nvinfo : EIATTR_MAX_THREADS
	.align		4
.L_430:
        /*0684*/ 	.byte	0x04, 0x05
        /*0686*/ 	.short	(.L_432 - .L_431)
.L_431:
        /*0688*/ 	.word	0x00000100
        /*068c*/ 	.word	0x00000001
        /*0690*/ 	.word	0x00000001


	//----- nvinfo : EIATTR_CRS_STACK_SIZE
	.align		4
.L_432:
        /*0694*/ 	.byte	0x04, 0x1e
        /*0696*/ 	.short	(.L_434 - .L_433)
.L_433:
        /*0698*/ 	.word	0x00000000
.L_434:


//--------------------- .nv.info._ZN7cutlass13device_kernelIN5flash19enable_sm80_to_sm89INS1_16FlashAttnFwdSm80INS1_25CollectiveMainloopFwdSm80ILi8ELi2ELb0EN4cute5tupleIJNS5_1CILi128EEENS7_ILi64EEENS7_ILi192EEEEEELi192ENS_10bfloat16_tEfNS_4arch4Sm80ELb0ELb0ELb1ELb1ELb1ELb1ELb1ELb1EEENS1_21CollectiveEpilogueFwdINS6_IJS8_SA_S9_EEENS6_IJNS7_ILi1EEESI_SI_EEESC_SE_Li256ELb1ELb1ELb1ELb0EEENS1_36VarlenDynamicPersistentTileSchedulerILi128ELi64ELi256ELi256ELb1ELb1ELb0ELb0ELb1ELb1EEEEEEEEEvNT_6ParamsE --------------------------
	.section	.nv.info._ZN7cutlass13device_kernelIN5flash19enable_sm80_to_sm89INS1_16FlashAttnFwdSm80INS1_25CollectiveMainloopFwdSm80ILi8ELi2ELb0EN4cute5tupleIJNS5_1CILi128EEENS7_ILi64EEENS7_ILi192EEEEEELi192ENS_10bfloat16_tEfNS_4arch4Sm80ELb0ELb0ELb1ELb1ELb1ELb1ELb1ELb1EEENS1_21CollectiveEpilogueFwdINS6_IJS8_SA_S9_EEENS6_IJNS7_ILi1EEESI_SI_EEESC_SE_Li256ELb1ELb1ELb1ELb0EEENS1_36VarlenDynamicPersistentTileSchedulerILi128ELi64ELi256ELi256ELb1ELb1ELb0ELb0ELb1ELb1EEEEEEEEEvNT_6ParamsE,"",@"SHT_CUDA_INFO"
	.sectionflags	@""
	.align	4


	//----- nvinfo : EIATTR_CUDA_API_VERSION
	.align		4
        /*0000*/ 	.byte	0x04, 0x37
        /*0002*/ 	.short	(.L_436 - .L_435)
.L_435:
        /*0004*/ 	.word	0x00000082


	//----- nvinfo : EIATTR_SW2861232_WAR
	.align		4
.L_436:
        /*0008*/ 	.byte	0x01, 0x35
	.zero		2


	//----- nvinfo : EIATTR_PARAM_CBANK
	.align		4
        /*000c*/ 	.byte	0x04, 0x0a
        /*000e*/ 	.short	(.L_438 - .L_437)
	.align		4
.L_437:
        /*0010*/ 	.word	index@(.nv.constant0._ZN7cutlass13device_kernelIN5flash19enable_sm80_to_sm89INS1_16FlashAttnFwdSm80INS1_25CollectiveMainloopFwdSm80ILi8ELi2ELb0EN4cute5tupleIJNS5_1CILi128EEENS7_ILi64EEENS7_ILi192EEEEEELi192ENS_10bfloat16_tEfNS_4arch4Sm80ELb0ELb0ELb1ELb1ELb1ELb1ELb1ELb1EEENS1_21CollectiveEpilogueFwdINS6_IJS8_SA_S9_EEENS6_IJNS7_ILi1EEESI_SI_EEESC_SE_Li256ELb1ELb1ELb1ELb0EEENS1_36VarlenDynamicPersistentTileSchedulerILi128ELi64ELi256ELi256ELb1ELb1ELb0ELb0ELb1ELb1EEEEEEEEEvNT_6ParamsE)
        /*0014*/ 	.short	0x0160
        /*0016*/ 	.short	0x0438


	//----- nvinfo : EIATTR_CBANK_PARAM_SIZE
	.align		4
.L_438:
        /*0018*/ 	.byte	0x03, 0x19
        /*001a*/ 	.short	0x0438


	//----- nvinfo : EIATTR_KPARAM_INFO
	.align		4
        /*001c*/ 	.byte	0x04, 0x17
        /*001e*/ 	.short	(.L_440 - .L_439)
.L_439:
        /*0020*/ 	.word	0x00000000
        /*0024*/ 	.short	0x0000
        /*0026*/ 	.short	0x0000
        /*0028*/ 	.byte	0x00, 0xf0, 0xe1, 0x10


	//----- nvinfo : EIATTR_MAXREG_COUNT
	.align		4
.L_440:
        /*002c*/ 	.byte	0x03, 0x1b
        /*002e*/ 	.short	0x00ff


	//----- nvinfo : EIATTR_NUM_BARRIERS
	.align		4
        /*0030*/ 	.byte	0x02, 0x4c
        /*0032*/ 	.byte	0x06
	.zero		1


	//----- nvinfo : EIATTR_ANNOTATIONS
	.align		4
        /*0034*/ 	.byte	0x04, 0x55
        /*0036*/ 	.short	(.L_442 - .L_441)


	//   ....[0]....
.L_441:
        /* <DEDUP_REMOVED lines=21> */


	//----- nvinfo : EIATTR_MERCURY_ISA_VERSION
	.align		4
.L_442:
        /*0178*/ 	.byte	0x03, 0x5f
        /*017a*/ 	.short	0x0000


	//----- nvinfo : EIATTR_INT_WARP_WIDE_INSTR_OFFSETS
	.align		4
        /*017c*/ 	.byte	0x04, 0x31
        /*017e*/ 	.short	(.L_444 - .L_443)


	//   ....[0]....
.L_443:
        /*0180*/ 	.word	0x000153e0


	//   ....[1]....
        /*0184*/ 	.word	0x00015460


	//----- nvinfo : EIATTR_COOP_GROUP_MASK_REGIDS
	.align		4
.L_444:
        /*0188*/ 	.byte	0x04, 0x29
        /*018a*/ 	.short	(.L_446 - .L_445)


	//   ....[0]....
.L_445:
        /*018c*/ 	.word	0xffffffff


	//   ....[1]....
        /*0190*/ 	.word	0xffffffff


	//   ....[2]....
        /*0194*/ 	.word	0xffffffff


	//   ....[3]....
        /*0198*/ 	.word	0xffffffff


	//   ....[4]....
        /*019c*/ 	.word	0xffffffff


	//   ....[5]....
        /*01a0*/ 	.word	0xffffffff


	//   ....[6]....
        /*01a4*/ 	.word	0xffffffff


	//   ....[7]....
        /*01a8*/ 	.word	0xffffffff


	//   ....[8]....
        /*01ac*/ 	.word	0xffffffff


	//   ....[9]....
        /*01b0*/ 	.word	0xffffffff


	//   ....[10]....
        /*01b4*/ 	.word	0xffffffff


	//   ....[11]....
        /*01b8*/ 	.word	0xffffffff


	//   ....[12]....
        /*01bc*/ 	.word	0xffffffff


	//   ....[13]....
        /*01c0*/ 	.word	0xffffffff


	//   ....[14]....
        /*01c4*/ 	.word	0xffffffff


	//   ....[15]....
        /*01c8*/ 	.word	0xffffffff


	//   ....[16]....
        /*01cc*/ 	.word	0xffffffff


	//   ....[17]....
        /*01d0*/ 	.word	0xffffffff


	//   ....[18]....
        /*01d4*/ 	.word	0xffffffff


	//   ....[19]....
        /*01d8*/ 	.word	0xffffffff


	//   ....[20]....
        /*01dc*/ 	.word	0xffffffff


	//   ....[21]....
        /*01e0*/ 	.word	0xffffffff


	//   ....[22]....
        /*01e4*/ 	.word	0xffffffff


	//   ....[23]....
        /*01e8*/ 	.word	0xffffffff


	//   ....[24]....
        /*01ec*/ 	.word	0xffffffff


	//   ....[25]....
        /*01f0*/ 	.word	0xffffffff


	//   ....[26]....
        /*01f4*/ 	.word	0xffffffff


	//   ....[27]....
        /*01f8*/ 	.word	0xffffffff


	//   ....[28]....
        /*01fc*/ 	.word	0xffffffff


	//   ....[29]....
        /*0200*/ 	.word	0xffffffff


	//   ....[30]....
        /*0204*/ 	.word	0xffffffff


	//   ....[31]....
        /*0208*/ 	.word	0xffffffff


	//   ....[32]....
        /*020c*/ 	.word	0xffffffff


	//   ....[33]....
        /*0210*/ 	.word	0xffffffff


	//   ....[34]....
        /*0214*/ 	.word	0xffffffff


	//   ....[35]....
        /*0218*/ 	.word	0xffffffff


	//   ....[36]....
        /*021c*/ 	.word	0xffffffff


	//   ....[37]....
        /*0220*/ 	.word	0xffffffff


	//   ....[38]....
        /*0224*/ 	.word	0xffffffff


	//   ....[39]....
        /*0228*/ 	.word	0xffffffff


	//   ....[40]....
        /*022c*/ 	.word	0xffffffff


	//   ....[41]....
        /*0230*/ 	.word	0xffffffff


	//   ....[42]....
        /*0234*/ 	.word	0xffffffff


	//   ....[43]....
        /*0238*/ 	.word	0xffffffff


	//   ....[44]....
        /*023c*/ 	.word	0xffffffff


	//   ....[45]....
        /*0240*/ 	.word	0xffffffff


	//   ....[46]....
        /*0244*/ 	.word	0xffffffff


	//   ....[47]....
        /*0248*/ 	.word	0xffffffff


	//   ....[48]....
        /*024c*/ 	.word	0xffffffff


	//   ....[49]....
        /*0250*/ 	.word	0xffffffff


	//   ....[50]....
        /*0254*/ 	.word	0xffffffff


	//   ....[51]....
        /*0258*/ 	.word	0xffffffff


	//   ....[52]....
        /*025c*/ 	.word	0xffffffff


	//   ....[53]....
        /*0260*/ 	.word	0xffffffff


	//   ....[54]....
        /*0264*/ 	.word	0xffffffff


	//   ....[55]....
        /*0268*/ 	.word	0xffffffff


	//   ....[56]....
        /*026c*/ 	.word	0xffffffff


	//   ....[57]....
        /*0270*/ 	.word	0xffffffff


	//   ....[58]....
        /*0274*/ 	.word	0xffffffff


	//   ....[59]....
        /*0278*/ 	.word	0xffffffff


	//   ....[60]....
        /*027c*/ 	.word	0xffffffff


	//   ....[61]....
        /*0280*/ 	.word	0xffffffff


	//   ....[62]....
        /*0284*/ 	.word	0xffffffff


	//   ....[63]....
        /*0288*/ 	.word	0xffffffff


	//   ....[64]....
        /*028c*/ 	.word	0xffffffff


	//   ....[65]....
        /*0290*/ 	.word	0xffffffff


	//   ....[66]....
        /*0294*/ 	.word	0xffffffff


	//   ....[67]....
        /*0298*/ 	.word	0xffffffff


	//   ....[68]....
        /*029c*/ 	.word	0xffffffff


	//   ....[69]....
        /*02a0*/ 	.word	0xffffffff


	//   ....[70]....
        /*02a4*/ 	.word	0xffffffff


	//   ....[71]....
        /*02a8*/ 	.word	0xffffffff


	//   ....[72]....
        /*02ac*/ 	.word	0xffffffff


	//   ....[73]....
        /*02b0*/ 	.word	0xffffffff


	//   ....[74]....
        /*02b4*/ 	.word	0xffffffff


	//   ....[75]....
        /*02b8*/ 	.word	0xffffffff


	//   ....[76]....
        /*02bc*/ 	.word	0xffffffff


	//   ....[77]....
        /*02c0*/ 	.word	0xffffffff


	//   ....[78]....
        /*02c4*/ 	.word	0xffffffff


	//   ....[79]....
        /*02c8*/ 	.word	0xffffffff


	//   ....[80]....
        /*02cc*/ 	.word	0xffffffff


	//   ....[81]....
        /*02d0*/ 	.word	0xffffffff


	//   ....[82]....
        /*02d4*/ 	.word	0xffffffff


	//   ....[83]....
        /*02d8*/ 	.word	0xffffffff


	//   ....[84]....
        /*02dc*/ 	.word	0xffffffff


	//   ....[85]....
        /*02e0*/ 	.word	0xffffffff


	//   ....[86]....
        /*02e4*/ 	.word	0xffffffff


	//   ....[87]....
        /*02e8*/ 	.word	0xffffffff


	//   ....[88]....
        /*02ec*/ 	.word	0xffffffff


	//   ....[89]....
        /*02f0*/ 	.word	0xffffffff


	//   ....[90]....
        /*02f4*/ 	.word	0xffffffff


	//   ....[91]....
        /*02f8*/ 	.word	0xffffffff


	//   ....[92]....
        /*02fc*/ 	.word	0xffffffff


	//   ....[93]....
        /*0300*/ 	.word	0xffffffff


	//   ....[94]....
        /*0304*/ 	.word	0xffffffff


	//   ....[95]....
        /*0308*/ 	.word	0xffffffff


	//   ....[96]....
        /*030c*/ 	.word	0xffffffff


	//   ....[97]....
        /*0310*/ 	.word	0xffffffff


	//   ....[98]....
        /*0314*/ 	.word	0xffffffff


	//   ....[99]....
        /*0318*/ 	.word	0xffffffff


	//   ....[100]....
        /*031c*/ 	.word	0xffffffff


	//   ....[101]....
        /*0320*/ 	.word	0xffffffff


	//   ....[102]....
        /*0324*/ 	.word	0xffffffff


	//   ....[103]....
        /*0328*/ 	.word	0xffffffff


	//   ....[104]....
        /*032c*/ 	.word	0xffffffff


	//   ....[105]....
        /*0330*/ 	.word	0xffffffff


	//   ....[106]....
        /*0334*/ 	.word	0xffffffff


	//   ....[107]....
        /*0338*/ 	.word	0xffffffff


	//   ....[108]....
        /*033c*/ 	.word	0xffffffff


	//   ....[109]....
        /*0340*/ 	.word	0xffffffff


	//   ....[110]....
        /*0344*/ 	.word	0xffffffff


	//   ....[111]....
        /*0348*/ 	.word	0xffffffff


	//   ....[112]....
        /*034c*/ 	.word	0xffffffff


	//   ....[113]....
        /*0350*/ 	.word	0xffffffff


	//   ....[114]....
        /*0354*/ 	.word	0xffffffff


	//   ....[115]....
        /*0358*/ 	.word	0xffffffff


	//   ....[116]....
        /*035c*/ 	.word	0xffffffff


	//   ....[117]....
        /*0360*/ 	.word	0xffffffff


	//   ....[118]....
        /*0364*/ 	.word	0xffffffff


	//   ....[119]....
        /*0368*/ 	.word	0xffffffff


	//   ....[120]....
        /*036c*/ 	.word	0xffffffff


	//   ....[121]....
        /*0370*/ 	.word	0xffffffff


	//   ....[122]....
        /*0374*/ 	.word	0xffffffff


	//   ....[123]....
        /*0378*/ 	.word	0xffffffff


	//   ....[124]....
        /*037c*/ 	.word	0xffffffff


	//   ....[125]....
        /*0380*/ 	.word	0xffffffff


	//   ....[126]....
        /*0384*/ 	.word	0xffffffff


	//   ....[127]....
        /*0388*/ 	.word	0xffffffff


	//   ....[128]....
        /*038c*/ 	.word	0xffffffff


	//   ....[129]....
        /*0390*/ 	.word	0xffffffff


	//   ....[130]....
        /*0394*/ 	.word	0xffffffff


	//   ....[131]....
        /*0398*/ 	.word	0xffffffff


	//   ....[132]....
        /*039c*/ 	.word	0xffffffff


	//   ....[133]....
        /*03a0*/ 	.word	0xffffffff


	//   ....[134]....
        /*03a4*/ 	.word	0xffffffff


	//   ....[135]....
        /*03a8*/ 	.word	0xffffffff


	//   ....[136]....
        /*03ac*/ 	.word	0xffffffff


	//   ....[137]....
        /*03b0*/ 	.word	0xffffffff


	//   ....[138]....
        /*03b4*/ 	.word	0xffffffff


	//   ....[139]....
        /*03b8*/ 	.word	0xffffffff


	//   ....[140]....
        /*03bc*/ 	.word	0xffffffff


	//   ....[141]....
        /*03c0*/ 	.word	0xffffffff


	//   ....[142]....
        /*03c4*/ 	.word	0xffffffff


	//   ....[143]....
        /*03c8*/ 	.word	0xffffffff


	//   ....[144]....
        /*03cc*/ 	.word	0xffffffff


	//   ....[145]....
        /*03d0*/ 	.word	0xffffffff


	//   ....[146]....
        /*03d4*/ 	.word	0xffffffff


	//   ....[147]....
        /*03d8*/ 	.word	0xffffffff


	//   ....[148]....
        /*03dc*/ 	.word	0xffffffff


	//   ....[149]....
        /*03e0*/ 	.word	0xffffffff


	//   ....[150]....
        /*03e4*/ 	.word	0xffffffff


	//   ....[151]....
        /*03e8*/ 	.word	0xffffffff


	//   ....[152]....
        /*03ec*/ 	.word	0xffffffff


	//   ....[153]....
        /*03f0*/ 	.word	0xffffffff


	//   ....[154]....
        /*03f4*/ 	.word	0xffffffff


	//   ....[155]....
        /*03f8*/ 	.word	0xffffffff


	//   ....[156]....
        /*03fc*/ 	.word	0xffffffff


	//   ....[157]....
        /*0400*/ 	.word	0xffffffff


	//   ....[158]....
        /*0404*/ 	.word	0xffffffff


	//   ....[159]....
        /*0408*/ 	.word	0xffffffff


	//   ....[160]....
        /*040c*/ 	.word	0xffffffff


	//   ....[161]....
        /*0410*/ 	.word	0xffffffff


	//   ....[162]....
        /*0414*/ 	.word	0xffffffff


	//   ....[163]....
        /*0418*/ 	.word	0xffffffff


	//   ....[164]....
        /*041c*/ 	.word	0xffffffff


	//   ....[165]....
        /*0420*/ 	.word	0xffffffff


	//   ....[166]....
        /*0424*/ 	.word	0xffffffff


	//   ....[167]....
        /*0428*/ 	.word	0xffffffff


	//   ....[168]....
        /*042c*/ 	.word	0xffffffff


	//   ....[169]....
        /*0430*/ 	.word	0xffffffff


	//   ....[170]....
        /*0434*/ 	.word	0xffffffff


	//   ....[171]....
        /*0438*/ 	.word	0xffffffff


	//   ....[172]....
        /*043c*/ 	.word	0xffffffff


	//   ....[173]....
        /*0440*/ 	.word	0xffffffff


	//   ....[174]....
        /*0444*/ 	.word	0xffffffff


	//   ....[175]....
        /*0448*/ 	.word	0xffffffff


	//   ....[176]....
        /*044c*/ 	.word	0xffffffff


	//   ....[177]....
        /*0450*/ 	.word	0xffffffff


	//   ....[178]....
        /*0454*/ 	.word	0xffffffff


	//   ....[179]....
        /*0458*/ 	.word	0xffffffff


	//   ....[180]....
        /*045c*/ 	.word	0xffffffff


	//   ....[181]....
        /*0460*/ 	.word	0xffffffff


	//   ....[182]....
        /*0464*/ 	.word	0xffffffff


	//   ....[183]....
        /*0468*/ 	.word	0xffffffff


	//   ....[184]....
        /*046c*/ 	.word	0xffffffff


	//   ....[185]....
        /*0470*/ 	.word	0xffffffff


	//   ....[186]....
        /*0474*/ 	.word	0xffffffff


	//   ....[187]....
        /*0478*/ 	.word	0xffffffff


	//   ....[188]....
        /*047c*/ 	.word	0xffffffff


	//   ....[189]....
        /*0480*/ 	.word	0xffffffff


	//   ....[190]....
        /*0484*/ 	.word	0xffffffff


	//   ....[191]....
        /*0488*/ 	.word	0xffffffff


	//   ....[192]....
        /*048c*/ 	.word	0xffffffff


	//   ....[193]....
        /*0490*/ 	.word	0xffffffff


	//   ....[194]....
        /*0494*/ 	.word	0xffffffff


	//   ....[195]....
        /*0498*/ 	.word	0xffffffff


	//   ....[196]....
        /*049c*/ 	.word	0xffffffff


	//   ....[197]....
        /*04a0*/ 	.word	0xffffffff


	//   ....[198]....
        /*04a4*/ 	.word	0xffffffff


	//   ....[199]....
        /*04a8*/ 	.word	0xffffffff


	//   ....[200]....
        /*04ac*/ 	.word	0xffffffff


	//   ....[201]....
        /*04b0*/ 	.word	0xffffffff


	//   ....[202]....
        /*04b4*/ 	.word	0xffffffff


	//   ....[203]....
        /*04b8*/ 	.word	0xffffffff


	//   ....[204]....
        /*04bc*/ 	.word	0xffffffff


	//   ....[205]....
        /*04c0*/ 	.word	0xffffffff


	//   ....[206]....
        /*04c4*/ 	.word	0xffffffff


	//   ....[207]....
        /*04c8*/ 	.word	0xffffffff


	//   ....[208]....
        /*04cc*/ 	.word	0xffffffff


	//   ....[209]....
        /*04d0*/ 	.word	0xffffffff


	//   ....[210]....
        /*04d4*/ 	.word	0xffffffff


	//   ....[211]....
        /*04d8*/ 	.word	0xffffffff


	//----- nvinfo : EIATTR_COOP_GROUP_INSTR_OFFSETS
	.align		4
.L_446:
        /*04dc*/ 	.byte	0x04, 0x28
        /*04de*/ 	.short	(.L_448 - .L_447)


	//   ....[0]....
.L_447:
        /*04e0*/ 	.word	0x00000050


	//   ....[1]....
        /*04e4*/ 	.word	0x000001e0


	//   ....[2]....
        /*04e8*/ 	.word	0x00000210


	//   ....[3]....
        /*04ec*/ 	.word	0x00000240


	//   ....[4]....
        /*04f0*/ 	.word	0x00000270


	//   ....[5]....
        /*04f4*/ 	.word	0x000002a0


	//   ....[6]....
        /*04f8*/ 	.word	0x000002d0


	//   ....[7]....
        /*04fc*/ 	.word	0x00000440


	//   ....[8]....
        /*0500*/ 	.word	0x00000480


	//   ....[9]....
        /*0504*/ 	.word	0x000004b0


	//   ....[10]....
        /*0508*/ 	.word	0x000004e0


	//   ....[11]....
        /*050c*/ 	.word	0x00000510


	//   ....[12]....
        /*0510*/ 	.word	0x00000540


	//   ....[13]....
        /*0514*/ 	.word	0x000005d0


	//   ....[14]....
        /*0518*/ 	.word	0x00000600


	//   ....[15]....
        /*051c*/ 	.word	0x00000620


	//   ....[16]....
        /*0520*/ 	.word	0x00000680


	//   ....[17]....
        /*0524*/ 	.word	0x000037b0


	//   ....[18]....
        /*0528*/ 	.word	0x000037c0


	//   ....[19]....
        /*052c*/ 	.word	0x00005330


	//   ....[20]....
        /*0530*/ 	.word	0x00005340


	//   ....[21]....
        /*0534*/ 	.word	0x00006e30


	//   ....[22]....
        /*0538*/ 	.word	0x00006e40


	//   ....[23]....
        /*053c*/ 	.word	0x00007330


	//   ....[24]....
        /*0540*/ 	.word	0x00007340


	//   ....[25]....
        /*0544*/ 	.word	0x00008030


	//   ....[26]....
        /*0548*/ 	.word	0x00008050


	//   ....[27]....
        /*054c*/ 	.word	0x00008180


	//   ....[28]....
        /*0550*/ 	.word	0x00008190


	//   ....[29]....
        /*0554*/ 	.word	0x000082c0


	//   ....[30]....
        /*0558*/ 	.word	0x000082e0


	//   ....[31]....
        /*055c*/ 	.word	0x00008410


	//   ....[32]....
        /*0560*/ 	.word	0x00008420


	//   ....[33]....
        /*0564*/ 	.word	0x00008940


	//   ....[34]....
        /*0568*/ 	.word	0x00008960


	//   ....[35]....
        /*056c*/ 	.word	0x00008980


	//   ....[36]....
        /*0570*/ 	.word	0x00008990


	//   ....[37]....
        /*0574*/ 	.word	0x00008a80


	//   ....[38]....
        /*0578*/ 	.word	0x00008ab0


	//   ....[39]....
        /*057c*/ 	.word	0x00008ad0


	//   ....[40]....
        /*0580*/ 	.word	0x00008be0


	//   ....[41]....
        /*0584*/ 	.word	0x00008f50


	//   ....[42]....
        /*0588*/ 	.word	0x00008f70


	//   ....[43]....
        /*058c*/ 	.word	0x00009050


	//   ....[44]....
        /*0590*/ 	.word	0x00009090


	//   ....[45]....
        /*0594*/ 	.word	0x00009390


	//   ....[46]....
        /*0598*/ 	.word	0x000093b0


	//   ....[47]....
        /*059c*/ 	.word	0x000093c0


	//   ....[48]....
        /*05a0*/ 	.word	0x000093d0


	//   ....[49]....
        /*05a4*/ 	.word	0x0000be20


	//   ....[50]....
        /*05a8*/ 	.word	0x0000be40


	//   ....[51]....
        /*05ac*/ 	.word	0x0000be60


	//   ....[52]....
        /*05b0*/ 	.word	0x0000be70


	//   ....[53]....
        /*05b4*/ 	.word	0x0000ecc0


	//   ....[54]....
        /*05b8*/ 	.word	0x0000ece0


	//   ....[55]....
        /*05bc*/ 	.word	0x0000ed90


	//   ....[56]....
        /*05c0*/ 	.word	0x0000edf0


	//   ....[57]....
        /*05c4*/ 	.word	0x00010270


	//   ....[58]....
        /*05c8*/ 	.word	0x000102d0


	//   ....[59]....
        /*05cc*/ 	.word	0x000102e0


	//   ....[60]....
        /*05d0*/ 	.word	0x00010310


	//   ....[61]....
        /*05d4*/ 	.word	0x00011600


	//   ....[62]....
        /*05d8*/ 	.word	0x00011620


	//   ....[63]....
        /*05dc*/ 	.word	0x00011710


	//   ....[64]....
        /*05e0*/ 	.word	0x00011730


	//   ....[65]....
        /*05e4*/ 	.word	0x00011bc0


	//   ....[66]....
        /*05e8*/ 	.word	0x00011be0


	//   ....[67]....
        /*05ec*/ 	.word	0x00011ce0


	//   ....[68]....
        /*05f0*/ 	.word	0x00011d20


	//   ....[69]....
        /*05f4*/ 	.word	0x00012e80


	//   ....[70]....
        /*05f8*/ 	.word	0x00012eb0


	//   ....[71]....
        /*05fc*/ 	.word	0x00013170


	//   ....[72]....
        /*0600*/ 	.word	0x000132a0


	//   ....[73]....
        /*0604*/ 	.word	0x00014850


	//   ....[74]....
        /*0608*/ 	.word	0x00014870


	//   ....[75]....
        /*060c*/ 	.word	0x00014980


	//   ....[76]....
        /*0610*/ 	.word	0x000149b0


	//   ....[77]....
        /*0614*/ 	.word	0x00014bd0


	//   ....[78]....
        /*0618*/ 	.word	0x00014c00


	//   ....[79]....
        /*061c*/ 	.word	0x00014c10


	//   ....[80]....
        /*0620*/ 	.word	0x00014c40


	//   ....[81]....
        /*0624*/ 	.word	0x00016130


	//   ....[82]....
        /*0628*/ 	.word	0x00016140


	//   ....[83]....
        /*062c*/ 	.word	0x00016160


	//   ....[84]....
        /*0630*/ 	.word	0x00016180


	//   ....[85]....
        /*0634*/ 	.word	0x00016500


	//   ....[86]....
        /*0638*/ 	.word	0x00016520


	//   ....[87]....
        /*063c*/ 	.word	0x00016640


	//   ....[88]....
        /*0640*/ 	.word	0x00016650


	//   ....[89]....
        /*0644*/ 	.word	0x00016780


	//   ....[90]....
        /*0648*/ 	.word	0x000167a0


	//   ....[91]....
        /*064c*/ 	.word	0x000168d0


	//   ....[92]....
        /*0650*/ 	.word	0x000168e0


	//   ....[93]....
        /*0654*/ 	.word	0x00016c00


	//   ....[94]....
        /*0658*/ 	.word	0x00016c20


	//   ....[95]....
        /*065c*/ 	.word	0x00017690


	//   ....[96]....
        /*0660*/ 	.word	0x000176a0


	//   ....[97]....
        /*0664*/ 	.word	0x00018890


	//   ....[98]....
        /*0668*/ 	.word	0x000188b0


	//   ....[99]....
        /*066c*/ 	.word	0x000189e0


	//   ....[100]....
        /*0670*/ 	.word	0x000189f0


	//   ....[101]....
        /*0674*/ 	.word	0x00018b20


	//   ....[102]....
        /*0678*/ 	.word	0x00018b40


	//   ....[103]....
        /*067c*/ 	.word	0x00018c70


	//   ....[104]....
        /*0680*/ 	.word	0x00018c80


	//   ....[105]....
        /*0684*/ 	.word	0x00018e40


	//   ....[106]....
        /*0688*/ 	.word	0x00018e60


	//   ....[107]....
        /*068c*/ 	.word	0x00018f80


	//   ....[108]....
        /*0690*/ 	.word	0x00018fc0


	//   ....[109]....
        /*0694*/ 	.word	0x00018ff0


	//   ....[110]....
        /*0698*/ 	.word	0x00019020


	//   ....[111]....
        /*069c*/ 	.word	0x00019050


	//   ....[112]....
        /*06a0*/ 	.word	0x00019080


	//   ....[113]....
        /*06a4*/ 	.word	0x000191e0


	//   ....[114]....
        /*06a8*/ 	.word	0x00019220


	//   ....[115]....
        /*06ac*/ 	.word	0x00019250


	//   ....[116]....
        /*06b0*/ 	.word	0x00019280


	//   ....[117]....
        /*06b4*/ 	.word	0x000192b0


	//   ....[118]....
        /*06b8*/ 	.word	0x000192e0


	//   ....[119]....
        /*06bc*/ 	.word	0x00019370


	//   ....[120]....
        /*06c0*/ 	.word	0x000193a0


	//   ....[121]....
        /*06c4*/ 	.word	0x000193b0


	//   ....[122]....
        /*06c8*/ 	.word	0x00019410


	//   ....[123]....
        /*06cc*/ 	.word	0x00019950


	//   ....[124]....
        /*06d0*/ 	.word	0x000199b0


	//   ....[125]....
        /*06d4*/ 	.word	0x00019a00


	//   ....[126]....
        /*06d8*/ 	.word	0x00019a50


	//   ....[127]....
        /*06dc*/ 	.word	0x00019aa0


	//   ....[128]....
        /*06e0*/ 	.word	0x00019b10


	//   ....[129]....
        /*06e4*/ 	.word	0x00019b60


	//   ....[130]....
        /*06e8*/ 	.word	0x00019bc0


	//   ....[131]....
        /*06ec*/ 	.word	0x00019c30


	//   ....[132]....
        /*06f0*/ 	.word	0x00019c90


	//   ....[133]....
        /*06f4*/ 	.word	0x00019d00


	//   ....[134]....
        /*06f8*/ 	.word	0x00019d70


	//   ....[135]....
        /*06fc*/ 	.word	0x00019de0


	//   ....[136]....
        /*0700*/ 	.word	0x00019e40


	//   ....[137]....
        /*0704*/ 	.word	0x00019eb0


	//   ....[138]....
        /*0708*/ 	.word	0x00019f20


	//   ....[139]....
        /*070c*/ 	.word	0x00019f90


	//   ....[140]....
        /*0710*/ 	.word	0x00019ff0


	//   ....[141]....
        /*0714*/ 	.word	0x0001a060


	//   ....[142]....
        /*0718*/ 	.word	0x0001a0d0


	//   ....[143]....
        /*071c*/ 	.word	0x0001a240


	//   ....[144]....
        /*0720*/ 	.word	0x0001a2a0


	//   ....[145]....
        /*0724*/ 	.word	0x0001a310


	//   ....[146]....
        /*0728*/ 	.word	0x0001a380


	//   ....[147]....
        /*072c*/ 	.word	0x0001a3f0


	//   ....[148]....
        /*0730*/ 	.word	0x0001a450


	//   ....[149]....
        /*0734*/ 	.word	0x0001a4c0


	//   ....[150]....
        /*0738*/ 	.word	0x0001a530


	//   ....[151]....
        /*073c*/ 	.word	0x0001a5a0


	//   ....[152]....
        /*0740*/ 	.word	0x0001a600


	//   ....[153]....
        /*0744*/ 	.word	0x0001a670


	//   ....[154]....
        /*0748*/ 	.word	0x0001a6e0


	//   ....[155]....
        /*074c*/ 	.word	0x0001a850


	//   ....[156]....
        /*0750*/ 	.word	0x0001a8b0


	//   ....[157]....
        /*0754*/ 	.word	0x0001a920


	//   ....[158]....
        /*0758*/ 	.word	0x0001a990


	//   ....[159]....
        /*075c*/ 	.word	0x0001ab00


	//   ....[160]....
        /*0760*/ 	.word	0x0001ab60


	//   ....[161]....
        /*0764*/ 	.word	0x0001abd0


	//   ....[162]....
        /*0768*/ 	.word	0x0001ac40


	//   ....[163]....
        /*076c*/ 	.word	0x0001adc0


	//   ....[164]....
        /*0770*/ 	.word	0x0001ae20


	//   ....[165]....
        /*0774*/ 	.word	0x0001ae70


	//   ....[166]....
        /*0778*/ 	.word	0x0001aee0


	//   ....[167]....
        /*077c*/ 	.word	0x0001af50


	//   ....[168]....
        /*0780*/ 	.word	0x0001b0d0


	//   ....[169]....
        /*0784*/ 	.word	0x0001b130


	//   ....[170]....
        /*0788*/ 	.word	0x0001b190


	//   ....[171]....
        /*078c*/ 	.word	0x0001b1f0


	//   ....[172]....
        /*0790*/ 	.word	0x0001b240


	//   ....[173]....
        /*0794*/ 	.word	0x0001b280


	//   ....[174]....
        /*0798*/ 	.word	0x0001b2f0


	//   ....[175]....
        /*079c*/ 	.word	0x0001b360


	//   ....[176]....
        /*07a0*/ 	.word	0x0001b3d0


	//   ....[177]....
        /*07a4*/ 	.word	0x0001b430


	//   ....[178]....
        /*07a8*/ 	.word	0x0001b4a0


	//   ....[179]....
        /*07ac*/ 	.word	0x0001b510


	//   ....[180]....
        /*07b0*/ 	.word	0x0001b580


	//   ....[181]....
        /*07b4*/ 	.word	0x0001b5e0


	//   ....[182]....
        /*07b8*/ 	.word	0x0001b650


	//   ....[183]....
        /*07bc*/ 	.word	0x0001b6c0


	//   ....[184]....
        /*07c0*/ 	.word	0x0001b730


	//   ....[185]....
        /*07c4*/ 	.word	0x0001b790


	//   ....[186]....
        /*07c8*/ 	.word	0x0001b800


	//   ....[187]....
        /*07cc*/ 	.word	0x0001b870


	//   ....[188]....
        /*07d0*/ 	.word	0x0001b8e0


	//   ....[189]....
        /*07d4*/ 	.word	0x0001b940


	//   ....[190]....
        /*07d8*/ 	.word	0x0001b9b0


	//   ....[191]....
        /*07dc*/ 	.word	0x0001ba20


	//   ....[192]....
        /*07e0*/ 	.word	0x0001ba90


	//   ....[193]....
        /*07e4*/ 	.word	0x0001baf0


	//   ....[194]....
        /*07e8*/ 	.word	0x0001bb60


	//   ....[195]....
        /*07ec*/ 	.word	0x0001bbd0


	//   ....[196]....
        /*07f0*/ 	.word	0x0001bc20


	//   ....[197]....
        /*07f4*/ 	.word	0x0001bc60


	//   ....[198]....
        /*07f8*/ 	.word	0x0001bcb0


	//   ....[199]....
        /*07fc*/ 	.word	0x0001bd00


	//   ....[200]....
        /*0800*/ 	.word	0x0001bd50


	//   ....[201]....
        /*0804*/ 	.word	0x0001bdc0


	//   ....[202]....
        /*0808*/ 	.word	0x0001be10


	//   ....[203]....
        /*080c*/ 	.word	0x0001be60


	//   ....[204]....
        /*0810*/ 	.word	0x0001beb0


	//   ....[205]....
        /*0814*/ 	.word	0x0001bf00


	//   ....[206]....
        /*0818*/ 	.word	0x0001bf50


	//   ....[207]....
        /*081c*/ 	.word	0x0001bfc0


	//   ....[208]....
        /*0820*/ 	.word	0x0001c010


	//   ....[209]....
        /*0824*/ 	.word	0x0001c070


	//   ....[210]....
        /*0828*/ 	.word	0x0001c0d0


	//   ....[211]....
        /*082c*/ 	.word	0x0001c140


	//----- nvinfo : EIATTR_EXIT_INSTR_OFFSETS
	.align		4
.L_448:
        /*0830*/ 	.byte	0x04, 0x1c
        /*0832*/ 	.short	(.L_450 - .L_449)


	//   ....[0]....
.L_449:
        /*0834*/ 	.word	0x00000b40


	//   ....[1]....
        /*0838*/ 	.word	0x00019910


	//----- nvinfo : EIATTR_MAX_THREADS
	.align		4
.L_450:
        /*083c*/ 	.byte	0x04, 0x05
        /*083e*/ 	.short	(.L_452 - .L_451)
.L_451:
        /*0840*/ 	.word	0x00000100
        /*0844*/ 	.word	0x00000001
        /*0848*/ 	.word	0x00000001


	//----- nvinfo : EIATTR_CRS_STACK_SIZE
	.align		4
.L_452:
        /*084c*/ 	.byte	0x04, 0x1e
        /*084e*/ 	.short	(.L_454 - .L_453)
.L_453:
        /*0850*/ 	.word	0x00000000
.L_454:


//--------------------- .nv.info._ZN7cutlass13device_kernelIN5flash19enable_sm80_to_sm89INS1_16FlashAttnFwdSm80INS1_25CollectiveMainloopFwdSm80ILi8ELi2ELb0EN4cute5tupleIJNS5_1CILi128EEENS7_ILi64EEENS7_ILi192EEEEEELi192ENS_10bfloat16_tEfNS_4arch4Sm80ELb0ELb1ELb1ELb0ELb1ELb0ELb1ELb1EEENS1_21CollectiveEpilogueFwdINS6_IJS8_SA_S9_EEENS6_IJNS7_ILi1EEESI_SI_EEESC_SE_Li256ELb0ELb1ELb1ELb0EEENS1_19SingleTileSchedulerILb0ELb1ELb1ELi128EEEEEEEEEvNT_6ParamsE --------------------------
	.section	.nv.info._ZN7cutlass13device_kernelIN5flash19enable_sm80_to_sm89INS1_16FlashAttnFwdSm80INS1_25CollectiveMainloopFwdSm80ILi8ELi2ELb0EN4cute5tupleIJNS5_1CILi128EEENS7_ILi64EEENS7_ILi192EEEEEELi192ENS_10bfloat16_tEfNS_4arch4Sm80ELb0ELb1ELb1ELb0ELb1ELb0ELb1ELb1EEENS1_21CollectiveEpilogueFwdINS6_IJS8_SA_S9_EEENS6_IJNS7_ILi1EEESI_SI_EEESC_SE_Li256ELb0ELb1ELb1ELb0EEENS1_19SingleTileSchedulerILb0ELb1ELb1ELi128EEEEEEEEEvNT_6ParamsE,"",@"SHT_CUDA_INFO"
	.sectionflags	@""
	.align	4


	//----- nvinfo : EIATTR_CUDA_API_VERSION
	.align		4
        /*0000*/ 	.byte	0x04, 0x37
        /*0002*/ 	.short	(.L_456 - .L_455)
.L_455:
        /*0004*/ 	.word	0x00000082


	//----- nvinfo : EIATTR_SW2861232_WAR
	.align		4
.L_456:
        /*0008*/ 	.byte	0x01, 0x35
	.zero		2


	//----- nvinfo : EIATTR_PARAM_CBANK
	.align		4
        /*000c*/ 	.byte	0x04, 0x0a
        /*000e*/ 	.short	(.L_458 - .L_457)
	.align		4
.L_457:
        /*0010*/ 	.word	index@(.nv.constant0._ZN7cutlass13device_kernelIN5flash19enable_sm80_to_sm89INS1_16FlashAttnFwdSm80INS1_25CollectiveMainloopFwdSm80ILi8ELi2ELb0EN4cute5tupleIJNS5_1CILi128EEENS7_ILi64EEENS7_ILi192EEEEEELi192ENS_10bfloat16_tEfNS_4arch4Sm80ELb0ELb1ELb1ELb0ELb1ELb0ELb1ELb1EEENS1_21CollectiveEpilogueFwdINS6_IJS8_SA_S9_EEENS6_IJNS7_ILi1EEESI_SI_EEESC_SE_Li256ELb0ELb1ELb1ELb0EEENS1_19SingleTileSchedulerILb0ELb1ELb1ELi128EEEEEEEEEvNT_6ParamsE)
        /*0014*/ 	.short	0x0160
        /*0016*/ 	.short	0x0418


	//----- nvinfo : EIATTR_CBANK_PARAM_SIZE
	.align		4
.L_458:
        /*0018*/ 	.byte	0x03, 0x19
        /*001a*/ 	.short	0x0418


	//----- nvinfo : EIATTR_KPARAM_INFO
	.align		4
        /*001c*/ 	.byte	0x04, 0x17
        /*001e*/ 	.short	(.L_460 - .L_459)
.L_459:
        /*0020*/ 	.word	0x00000000
        /*0024*/ 	.short	0x0000
        /*0026*/ 	.short	0x0000
        /*0028*/ 	.byte	0x00, 0xf0, 0x61, 0x10


	//----- nvinfo : EIATTR_MAXREG_COUNT
	.align		4
.L_460:
        /*002c*/ 	.byte	0x03, 0x1b
        /*002e*/ 	.short	0x00ff


	//----- nvinfo : EIATTR_NUM_BARRIERS
	.align		4
        /*0030*/ 	.byte	0x02, 0x4c
        /*0032*/ 	.byte	0x02
	.zero		1


	//----- nvinfo : EIATTR_MERCURY_ISA_VERSION
	.align		4
        /*0034*/ 	.byte	0x03, 0x5f
        /*0036*/ 	.short	0x0000


	//----- nvinfo : EIATTR_COOP_GROUP_MASK_REGIDS
	.align		4
        /*0038*/ 	.byte	0x04, 0x29
        /*003a*/ 	.short	(.L_462 - .L_461)


	//   ....[0]....
.L_461:
        /*003c*/ 	.word	0xffffffff


	//   ....[1]....
        /*0040*/ 	.word	0xffffffff


	//   ....[2]....
        /*0044*/ 	.word	0xffffffff


	//   ....[3]....
        /*0048*/ 	.word	0xffffffff


	//   ....[4]....
        /*004c*/ 	.word	0xffffffff


	//   ....[5]....
        /*0050*/ 	.word	0xffffffff


	//   ....[6]....
        /*0054*/ 	.word	0xffffffff


	//   ....[7]....
        /*0058*/ 	.word	0xffffffff


	//   ....[8]....
        /*005c*/ 	.word	0xffffffff


	//   ....[9]....
        /*0060*/ 	.word	0xffffffff


	//   ....[10]....
        /*0064*/ 	.word	0xffffffff


	//   ....[11]....
        /*0068*/ 	.word	0xffffffff


	//   ....[12]....
        /*006c*/ 	.word	0xffffffff


	//   ....[13]....
        /*0070*/ 	.word	0xffffffff


	//   ....[14]....
        /*0074*/ 	.word	0xffffffff


	//   ....[15]....
        /*0078*/ 	.word	0xffffffff


	//   ....[16]....
        /*007c*/ 	.word	0xffffffff


	//   ....[17]....
        /*0080*/ 	.word	0xffffffff


	//   ....[18]....
        /*0084*/ 	.word	0xffffffff


	//   ....[19]....
        /*0088*/ 	.word	0xffffffff


	//   ....[20]....
        /*008c*/ 	.word	0xffffffff


	//   ....[21]....
        /*0090*/ 	.word	0xffffffff


	//   ....[22]....
        /*0094*/ 	.word	0xffffffff


	//   ....[23]....
        /*0098*/ 	.word	0xffffffff


	//   ....[24]....
        /*009c*/ 	.word	0xffffffff


	//   ....[25]....
        /*00a0*/ 	.word	0xffffffff


	//   ....[26]....
        /*00a4*/ 	.word	0xffffffff


	//   ....[27]....
        /*00a8*/ 	.word	0xffffffff


	//   ....[28]....
        /*00ac*/ 	.word	0xffffffff


	//   ....[29]....
        /*00b0*/ 	.word	0xffffffff


	//   ....[30]....
        /*00b4*/ 	.word	0xffffffff


	//   ....[31]....
        /*00b8*/ 	.word	0xffffffff


	//   ....[32]....
        /*00bc*/ 	.word	0xffffffff


	//   ....[33]....
        /*00c0*/ 	.word	0xffffffff


	//   ....[34]....
        /*00c4*/ 	.word	0xffffffff


	//   ....[35]....
        /*00c8*/ 	.word	0xffffffff


	//   ....[36]....
        /*00cc*/ 	.word	0xffffffff


	//   ....[37]....
        /*00d0*/ 	.word	0xffffffff


	//   ....[38]....
        /*00d4*/ 	.word	0xffffffff


	//   ....[39]....
        /*00d8*/ 	.word	0xffffffff


	//   ....[40]....
        /*00dc*/ 	.word	0xffffffff


	//   ....[41]....
        /*00e0*/ 	.word	0xffffffff


	//   ....[42]....
        /*00e4*/ 	.word	0xffffffff


	//   ....[43]....
        /*00e8*/ 	.word	0xffffffff


	//   ....[44]....
        /*00ec*/ 	.word	0xffffffff


	//   ....[45]....
        /*00f0*/ 	.word	0xffffffff


	//   ....[46]....
        /*00f4*/ 	.word	0xffffffff


	//   ....[47]....
        /*00f8*/ 	.word	0xffffffff


	//   ....[48]....
        /*00fc*/ 	.word	0xffffffff


	//   ....[49]....
        /*0100*/ 	.word	0xffffffff


	//   ....[50]....
        /*0104*/ 	.word	0xffffffff


	//   ....[51]....
        /*0108*/ 	.word	0xffffffff


	//   ....[52]....
        /*010c*/ 	.word	0xffffffff


	//   ....[53]....
        /*0110*/ 	.word	0xffffffff


	//   ....[54]....
        /*0114*/ 	.word	0xffffffff


	//   ....[55]....
        /*0118*/ 	.word	0xffffffff


	//   ....[56]....
        /*011c*/ 	.word	0xffffffff


	//   ....[57]....
        /*0120*/ 	.word	0xffffffff


	//   ....[58]....
        /*0124*/ 	.word	0xffffffff


	//   ....[59]....
        /*0128*/ 	.word	0xffffffff


	//   ....[60]....
        /*012c*/ 	.word	0xffffffff


	//   ....[61]....
        /*0130*/ 	.word	0xffffffff


	//   ....[62]....
        /*0134*/ 	.word	0xffffffff


	//   ....[63]....
        /*0138*/ 	.word	0xffffffff


	//   ....[64]....
        /*013c*/ 	.word	0xffffffff


	//   ....[65]....
        /*0140*/ 	.word	0xffffffff


	//   ....[66]....
        /*0144*/ 	.word	0xffffffff


	//   ....[67]....
        /*0148*/ 	.word	0xffffffff


	//   ....[68]....
        /*014c*/ 	.word	0xffffffff


	//   ....[69]....
        /*0150*/ 	.word	0xffffffff


	//   ....[70]....
        /*0154*/ 	.word	0xffffffff


	//   ....[71]....
        /*0158*/ 	.word	0xffffffff


	//   ....[72]....
        /*015c*/ 	.word	0xffffffff


	//   ....[73]....
        /*0160*/ 	.word	0xffffffff


	//   ....[74]....
        /*0164*/ 	.word	0xffffffff


	//   ....[75]....
        /*0168*/ 	.word	0xffffffff


	//   ....[76]....
        /*016c*/ 	.word	0xffffffff


	//   ....[77]....
        /*0170*/ 	.word	0xffffffff


	//   ....[78]....
        /*0174*/ 	.word	0xffffffff


	//   ....[79]....
        /*0178*/ 	.word	0xffffffff


	//   ....[80]....
        /*017c*/ 	.word	0xffffffff


	//   ....[81]....
        /*0180*/ 	.word	0xffffffff


	//   ....[82]....
        /*0184*/ 	.word	0xffffffff


	//   ....[83]....
        /*0188*/ 	.word	0xffffffff


	//   ....[84]....
        /*018c*/ 	.word	0xffffffff


	//   ....[85]....
        /*0190*/ 	.word	0xffffffff


	//   ....[86]....
        /*0194*/ 	.word	0xffffffff


	//----- nvinfo : EIATTR_COOP_GROUP_INSTR_OFFSETS
	.align		4
.L_462:
        /*0198*/ 	.byte	0x04, 0x28
        /*019a*/ 	.short	(.L_464 - .L_463)


	//   ....[0]....
.L_463:
        /*019c*/ 	.word	0x00000050


	//   ....[1]....
        /*01a0*/ 	.word	0x000012e0


	//   ....[2]....
        /*01a4*/ 	.word	0x00001310


	//   ....[3]....
        /*01a8*/ 	.word	0x00001540


	//   ....[4]....
        /*01ac*/ 	.word	0x00001570


	//   ....[5]....
        /*01b0*/ 	.word	0x00001690


	//   ....[6]....
        /*01b4*/ 	.word	0x000016c0


	//   ....[7]....
        /*01b8*/ 	.word	0x000017d0


	//   ....[8]....
        /*01bc*/ 	.word	0x00001810


	//   ....[9]....
        /*01c0*/ 	.word	0x00001d70


	//   ....[10]....
        /*01c4*/ 	.word	0x00001d90


	//   ....[11]....
        /*01c8*/ 	.word	0x00001db0


	//   ....[12]....
        /*01cc*/ 	.word	0x00001dd0


	//   ....[13]....
        /*01d0*/ 	.word	0x00001e90


	//   ....[14]....
        /*01d4*/ 	.word	0x00001eb0


	//   ....[15]....
        /*01d8*/ 	.word	0x00001ed0


	//   ....[16]....
        /*01dc*/ 	.word	0x00001ef0


	//   ....[17]....
        /*01e0*/ 	.word	0x000023e0


	//   ....[18]....
        /*01e4*/ 	.word	0x00002410


	//   ....[19]....
        /*01e8*/ 	.word	0x00002430


	//   ....[20]....
        /*01ec*/ 	.word	0x00002440


	//   ....[21]....
        /*01f0*/ 	.word	0x00002a00


	//   ....[22]....
        /*01f4*/ 	.word	0x00002a30


	//   ....[23]....
        /*01f8*/ 	.word	0x00002a50


	//   ....[24]....
        /*01fc*/ 	.word	0x00002ab0


	//   ....[25]....
        /*0200*/ 	.word	0x00003880


	//   ....[26]....
        /*0204*/ 	.word	0x00003ba0


	//   ....[27]....
        /*0208*/ 	.word	0x00004770


	//   ....[28]....
        /*020c*/ 	.word	0x000048b0


	//   ....[29]....
        /*0210*/ 	.word	0x000048d0


	//   ....[30]....
        /*0214*/ 	.word	0x00004940


	//   ....[31]....
        /*0218*/ 	.word	0x00005b10


	//   ....[32]....
        /*021c*/ 	.word	0x00005b40


	//   ....[33]....
        /*0220*/ 	.word	0x00005b60


	//   ....[34]....
        /*0224*/ 	.word	0x00005b70


	//   ....[35]....
        /*0228*/ 	.word	0x00006280


	//   ....[36]....
        /*022c*/ 	.word	0x000062a0


	//   ....[37]....
        /*0230*/ 	.word	0x000062b0


	//   ....[38]....
        /*0234*/ 	.word	0x000062c0


	//   ....[39]....
        /*0238*/ 	.word	0x00007020


	//   ....[40]....
        /*023c*/ 	.word	0x000074a0


	//   ....[41]....
        /*0240*/ 	.word	0x00007dc0


	//   ....[42]....
        /*0244*/ 	.word	0x00007ef0


	//   ....[43]....
        /*0248*/ 	.word	0x00007f10


	//   ....[44]....
        /*024c*/ 	.word	0x00007fb0


	//   ....[45]....
        /*0250*/ 	.word	0x00009880


	//   ....[46]....
        /*0254*/ 	.word	0x000098b0


	//   ....[47]....
        /*0258*/ 	.word	0x000098c0


	//   ....[48]....
        /*025c*/ 	.word	0x000098d0


	//   ....[49]....
        /*0260*/ 	.word	0x0000a050


	//   ....[50]....
        /*0264*/ 	.word	0x0000a070


	//   ....[51]....
        /*0268*/ 	.word	0x0000a080


	//   ....[52]....
        /*026c*/ 	.word	0x0000a090


	//   ....[53]....
        /*0270*/ 	.word	0x0000b1f0


	//   ....[54]....
        /*0274*/ 	.word	0x0000b220


	//   ....[55]....
        /*0278*/ 	.word	0x0000b240


	//   ....[56]....
        /*027c*/ 	.word	0x0000b280


	//   ....[57]....
        /*0280*/ 	.word	0x0000cb50


	//   ....[58]....
        /*0284*/ 	.word	0x0000cb80


	//   ....[59]....
        /*0288*/ 	.word	0x0000cb90


	//   ....[60]....
        /*028c*/ 	.word	0x0000cba0


	//   ....[61]....
        /*0290*/ 	.word	0x0000d0a0


	//   ....[62]....
        /*0294*/ 	.word	0x0000d0d0


	//   ....[63]....
        /*0298*/ 	.word	0x0000d0f0


	//   ....[64]....
        /*029c*/ 	.word	0x0000d100


	//   ....[65]....
        /*02a0*/ 	.word	0x0000ded0


	//   ....[66]....
        /*02a4*/ 	.word	0x0000e280


	//   ....[67]....
        /*02a8*/ 	.word	0x0000ebc0


	//   ....[68]....
        /*02ac*/ 	.word	0x0000ecd0


	//   ....[69]....
        /*02b0*/ 	.word	0x0000ece0


	//   ....[70]....
        /*02b4*/ 	.word	0x0000ed50


	//   ....[71]....
        /*02b8*/ 	.word	0x00010630


	//   ....[72]....
        /*02bc*/ 	.word	0x00010660


	//   ....[73]....
        /*02c0*/ 	.word	0x00010680


	//   ....[74]....
        /*02c4*/ 	.word	0x00010690


	//   ....[75]....
        /*02c8*/ 	.word	0x00010860


	//   ....[76]....
        /*02cc*/ 	.word	0x00010890


	//   ....[77]....
        /*02d0*/ 	.word	0x000108d0


	//   ....[78]....
        /*02d4*/ 	.word	0x000108e0


	//   ....[79]....
        /*02d8*/ 	.word	0x000115f0


	//   ....[80]....
        /*02dc*/ 	.word	0x00011630


	//   ....[81]....
        /*02e0*/ 	.word	0x00011660


	//   ....[82]....
        /*02e4*/ 	.word	0x000116a0


	//   ....[83]....
        /*02e8*/ 	.word	0x00011710


	//   ....[84]....
        /*02ec*/ 	.word	0x00011770


	//   ....[85]....
        /*02f0*/ 	.word	0x00012080


	//   ....[86]....
        /*02f4*/ 	.word	0x00012090


	//----- nvinfo : EIATTR_EXIT_INSTR_OFFSETS
	.align		4
.L_464:
        /*02f8*/ 	.byte	0x04, 0x1c
        /*02fa*/ 	.short	(.L_466 - .L_465)


	//   ....[0]....
.L_465:
        /*02fc*/ 	.word	0x000001b0


	//   ....[1]....
        /*0300*/ 	.word	0x000120a0


	//   ....[2]....
        /*0304*/ 	.word	0x00012940


	//   ....[3]....
        /*0308*/ 	.word	0x00012990


	//   ....[4]....
        /*030c*/ 	.word	0x000129c0


	//   ....[5]....
        /*0310*/ 	.word	0x00012a20


	//   ....[6]....
        /*0314*/ 	.word	0x00012cb0


	//----- nvinfo : EIATTR_CTAIDZ_USED
	.align		4
.L_466:
        /*0318*/ 	.byte	0x01, 0x04
	.zero		2


	//----- nvinfo : EIATTR_MAX_THREADS
	.align		4
        /*031c*/ 	.byte	0x04, 0x05
        /*031e*/ 	.short	(.L_468 - .L_467)
.L_467:
        /*0320*/ 	.word	0x00000100
        /*0324*/ 	.word	0x00000001
        /*0328*/ 	.word	0x00000001


	//----- nvinfo : EIATTR_CRS_STACK_SIZE
	.align		4
.L_468:
        /*032c*/ 	.byte	0x04, 0x1e
        /*032e*/ 	.short	(.L_470 - .L_469)
.L_469:
        /*0330*/ 	.word	0x00000000
.L_470:


//--------------------- .nv.info._ZN7cutlass13device_kernelIN5flash19enable_sm80_to_sm89INS1_16FlashAttnFwdSm80INS1_25CollectiveMainloopFwdSm80ILi8ELi2ELb0EN4cute5tupleIJNS5_1CILi128EEENS7_ILi64EEENS7_ILi192EEEEEELi192ENS_10bfloat16_tEfNS_4arch4Sm80ELb0ELb1ELb1ELb1ELb1ELb0ELb1ELb1EEENS1_21CollectiveEpilogueFwdINS6_IJS8_SA_S9_EEENS6_IJNS7_ILi1EEESI_SI_EEESC_SE_Li256ELb1ELb1ELb1ELb0EEENS1_36VarlenDynamicPersistentTileSchedulerILi128ELi64ELi256ELi256ELb1ELb1ELb0ELb1ELb0ELb1EEEEEEEEEvNT_6ParamsE --------------------------
	.section	.nv.info._ZN7cutlass13device_kernelIN5flash19enable_sm80_to_sm89INS1_16FlashAttnFwdSm80INS1_25CollectiveMainloopFwdSm80ILi8ELi2ELb0EN4cute5tupleIJNS5_1CILi128EEENS7_ILi64EEENS7_ILi192EEEEEELi192ENS_10bfloat16_tEfNS_4arch4Sm80ELb0ELb1ELb1ELb1ELb1ELb0ELb1ELb1EEENS1_21CollectiveEpilogueFwdINS6_IJS8_SA_S9_EEENS6_IJNS7_ILi1EEESI_SI_EEESC_SE_Li256ELb1ELb1ELb1ELb0EEENS1_36VarlenDynamicPersistentTileSchedulerILi128ELi64ELi256ELi256ELb1ELb1ELb0ELb1ELb0ELb1EEEEEEEEEvNT_6ParamsE,"",@"SHT_CUDA_INFO"
	.sectionflags	@""
	.align	4


	//----- nvinfo : EIATTR_CUDA_API_VERSION
	.align		4
        /*0000*/ 	.byte	0x04, 0x37
        /*0002*/ 	.short	(.L_472 - .L_471)
.L_471:
        /*0004*/ 	.word	0x00000082


	//----- nvinfo : EIATTR_SW2861232_WAR
	.align		4
.L_472:
        /*0008*/ 	.byte	0x01, 0x35
	.zero		2


	//----- nvinfo : EIATTR_PARAM_CBANK
	.align		4
        /*000c*/ 	.byte	0x04, 0x0a
        /*000e*/ 	.short	(.L_474 - .L_473)
	.align		4
.L_473:
        /*0010*/ 	.word	index@(.nv.constant0._ZN7cutlass13device_kernelIN5flash19enable_sm80_to_sm89INS1_16FlashAttnFwdSm80INS1_25CollectiveMainloopFwdSm80ILi8ELi2ELb0EN4cute5tupleIJNS5_1CILi128EEENS7_ILi64EEENS7_ILi192EEEEEELi192ENS_10bfloat16_tEfNS_4arch4Sm80ELb0ELb1ELb1ELb1ELb1ELb0ELb1ELb1EEENS1_21CollectiveEpilogueFwdINS6_IJS8_SA_S9_EEENS6_IJNS7_ILi1EEESI_SI_EEESC_SE_Li256ELb1ELb1ELb1ELb0EEENS1_36VarlenDynamicPersistentTileSchedulerILi128ELi64ELi256ELi256ELb1ELb1ELb0ELb1ELb0ELb1EEEEEEEEEvNT_6ParamsE)
        /*0014*/ 	.short	0x0160
        /*0016*/ 	.short	0x0438


	//----- nvinfo : EIATTR_CBANK_PARAM_SIZE
	.align		4
.L_474:
        /*0018*/ 	.byte	0x03, 0x19
        /*001a*/ 	.short	0x0438


	//----- nvinfo : EIATTR_KPARAM_INFO
	.align		4
        /*001c*/ 	.byte	0x04, 0x17
        /*001e*/ 	.short	(.L_476 - .L_475)
.L_475:
        /*0020*/ 	.word	0x00000000
        /*0024*/ 	.short	0x0000
        /*0026*/ 	.short	0x0000
        /*0028*/ 	.byte	0x00, 0xf0, 0xe1, 0x10


	//----- nvinfo : EIATTR_MAXREG_COUNT
	.align		4
.L_476:
        /*002c*/ 	.byte	0x03, 0x1b
        /*002e*/ 	.short	0x00ff


	//----- nvinfo : EIATTR_NUM_BARRIERS
	.align		4
        /*0030*/ 	.byte	0x02, 0x4c
        /*0032*/ 	.byte	0x06
	.zero		1


	//----- nvinfo : EIATTR_ANNOTATIONS
	.align		4
        /*0034*/ 	.byte	0x04, 0x55
        /*0036*/ 	.short	(.L_478 - .L_477)


	//   ....[0]....
.L_477:
        /*0038*/ 	.word	0x00000001
        /*003c*/ 	.byte	0x70, 0x00, 0x00, 0x00, 0x01, 0x00, 0x00, 0x00, 0x40, 0x14, 0x00, 0x00, 0x01, 0x00, 0x00, 0x00
        /*004c*/ 	.byte	0xf0, 0x17, 0x00, 0x00, 0x01, 0x00, 0x00, 0x00, 0x20, 0x18, 0x00, 0x00, 0x01, 0x00, 0x00, 0x00
        /*005c*/ 	.byte	0xb0, 0x56, 0x00, 0x00, 0x01, 0x00, 0x00, 0x00, 0x00, 0x31, 0x01, 0x00, 0x01, 0x00, 0x00, 0x00
        /*006c*/ 	.byte	0x60, 0x38, 0x01, 0x00, 0x01, 0x00, 0x00, 0x00, 0x70, 0x64, 0x01, 0x00


	//----- nvinfo : EIATTR_MERCURY_ISA_VERSION
	.align		4
.L_478:
        /*0078*/ 	.byte	0x03, 0x5f
        /*007a*/ 	.short	0x0000


	//----- nvinfo : EIATTR_INT_WARP_WIDE_INSTR_OFFSETS
	.align		4
        /*007c*/ 	.byte	0x04, 0x31
        /*007e*/ 	.short	(.L_480 - .L_479)


	//   ....[0]....
.L_479:
        /*0080*/ 	.word	0x00012fe0


	//   ....[1]....
        /*0084*/ 	.word	0x00013060


	//----- nvinfo : EIATTR_COOP_GROUP_MASK_REGIDS
	.align		4
.L_480:
        /*0088*/ 	.byte	0x04, 0x29
        /*008a*/ 	.short	(.L_482 - .L_481)


	//   ....[0]....
.L_481:
        /*008c*/ 	.word	0xffffffff


	//   ....[1]....
        /*0090*/ 	.word	0xffffffff


	//   ....[2]....
        /*0094*/ 	.word	0xffffffff


	//   ....[3]....
        /*0098*/ 	.word	0xffffffff


	//   ....[4]....
        /*009c*/ 	.word	0xffffffff


	//   ....[5]....
        /*00a0*/ 	.word	0xffffffff


	//   ....[6]....
        /*00a4*/ 	.word	0xffffffff


	//   ....[7]....
        /*00a8*/ 	.word	0xffffffff


	//   ....[8]....
        /*00ac*/ 	.word	0xffffffff


	//   ....[9]....
        /*00b0*/ 	.word	0xffffffff


	//   ....[10]....
        /*00b4*/ 	.word	0xffffffff


	//   ....[11]....
        /*00b8*/ 	.word	0xffffffff


	//   ....[12]....
        /*00bc*/ 	.word	0xffffffff


	//   ....[13]....
        /*00c0*/ 	.word	0xffffffff


	//   ....[14]....
        /*00c4*/ 	.word	0xffffffff


	//   ....[15]....
        /*00c8*/ 	.word	0xffffffff


	//   ....[16]....
        /*00cc*/ 	.word	0xffffffff


	//   ....[17]....
        /*00d0*/ 	.word	0xffffffff


	//   ....[18]....
        /*00d4*/ 	.word	0xffffffff


	//   ....[19]....
        /*00d8*/ 	.word	0xffffffff


	//   ....[20]....
        /*00dc*/ 	.word	0xffffffff


	//   ....[21]....
        /*00e0*/ 	.word	0xffffffff


	//   ....[22]....
        /*00e4*/ 	.word	0xffffffff


	//   ....[23]....
        /*00e8*/ 	.word	0xffffffff


	//   ....[24]....
        /*00ec*/ 	.word	0xffffffff


	//   ....[25]....
        /*00f0*/ 	.word	0xffffffff


	//   ....[26]....
        /*00f4*/ 	.word	0xffffffff


	//   ....[27]....
        /*00f8*/ 	.word	0xffffffff


	//   ....[28]....
        /*00fc*/ 	.word	0xffffffff


	//   ....[29]....
        /*0100*/ 	.word	0xffffffff


	//   ....[30]....
        /*0104*/ 	.word	0xffffffff


	//   ....[31]....
        /*0108*/ 	.word	0xffffffff


	//   ....[32]....
        /*010c*/ 	.word	0xffffffff


	//   ....[33]....
        /*0110*/ 	.word	0xffffffff


	//   ....[34]....
        /*0114*/ 	.word	0xffffffff


	//   ....[35]....
        /*0118*/ 	.word	0xffffffff


	//   ....[36]....
        /*011c*/ 	.word	0xffffffff


	//   ....[37]....
        /*0120*/ 	.word	0xffffffff


	//   ....[38]....
        /*0124*/ 	.word	0xffffffff


	//   ....[39]....
        /*0128*/ 	.word	0xffffffff


	//   ....[40]....
        /*012c*/ 	.word	0xffffffff


	//   ....[41]....
        /*0130*/ 	.word	0xffffffff


	//   ....[42]....
        /*0134*/ 	.word	0xffffffff


	//   ....[43]....
        /*0138*/ 	.word	0xffffffff


	//   ....[44]....
        /*013c*/ 	.word	0xffffffff


	//   ....[45]....
        /*0140*/ 	.word	0xffffffff


	//   ....[46]....
        /*0144*/ 	.word	0xffffffff


	//   ....[47]....
        /*0148*/ 	.word	0xffffffff


	//   ....[48]....
        /*014c*/ 	.word	0xffffffff


	//   ....[49]....
        /*0150*/ 	.word	0xffffffff


	//   ....[50]....
        /*0154*/ 	.word	0xffffffff


	//   ....[51]....
        /*0158*/ 	.word	0xffffffff


	//   ....[52]....
        /*015c*/ 	.word	0xffffffff


	//   ....[53]....
        /*0160*/ 	.word	0xffffffff


	//   ....[54]....
        /*0164*/ 	.word	0xffffffff


	//   ....[55]....
        /*0168*/ 	.word	0xffffffff


	//   ....[56]....
        /*016c*/ 	.word	0xffffffff


	//   ....[57]....
        /*0170*/ 	.word	0xffffffff


	//   ....[58]....
        /*0174*/ 	.word	0xffffffff


	//   ....[59]....
        /*0178*/ 	.word	0xffffffff


	//   ....[60]....
        /*017c*/ 	.word	0xffffffff


	//   ....[61]....
        /*0180*/ 	.word	0xffffffff


	//   ....[62]....
        /*0184*/ 	.word	0xffffffff


	//   ....[63]....
        /*0188*/ 	.word	0xffffffff


	//   ....[64]....
        /*018c*/ 	.word	0xffffffff


	//   ....[65]....
        /*0190*/ 	.word	0xffffffff


	//   ....[66]....
        /*0194*/ 	.word	0xffffffff


	//   ....[67]....
        /*0198*/ 	.word	0xffffffff


	//   ....[68]....
        /*019c*/ 	.word	0xffffffff


	//   ....[69]....
        /*01a0*/ 	.word	0xffffffff


	//   ....[70]....
        /*01a4*/ 	.word	0xffffffff


	//   ....[71]....
        /*01a8*/ 	.word	0xffffffff


	//   ....[72]....
        /*01ac*/ 	.word	0xffffffff


	//   ....[73]....
        /*01b0*/ 	.word	0xffffffff


	//   ....[74]....
        /*01b4*/ 	.word	0xffffffff


	//   ....[75]....
        /*01b8*/ 	.word	0xffffffff


	//   ....[76]....
        /*01bc*/ 	.word	0xffffffff


	//   ....[77]....
        /*01c0*/ 	.word	0xffffffff


	//   ....[78]....
        /*01c4*/ 	.word	0xffffffff


	//   ....[79]....
        /*01c8*/ 	.word	0xffffffff


	//   ....[80]....
        /*01cc*/ 	.word	0xffffffff


	//   ....[81]....
        /*01d0*/ 	.word	0xffffffff


	//   ....[82]....
        /*01d4*/ 	.word	0xffffffff


	//   ....[83]....
        /*01d8*/ 	.word	0xffffffff


	//   ....[84]....
        /*01dc*/ 	.word	0xffffffff


	//   ....[85]....
        /*01e0*/ 	.word	0xffffffff


	//   ....[86]....
        /*01e4*/ 	.word	0xffffffff


	//   ....[87]....
        /*01e8*/ 	.word	0xffffffff


	//   ....[88]....
        /*01ec*/ 	.word	0xffffffff


	//   ....[89]....
        /*01f0*/ 	.word	0xffffffff


	//   ....[90]....
        /*01f4*/ 	.word	0xffffffff


	//   ....[91]....
        /*01f8*/ 	.word	0xffffffff


	//   ....[92]....
        /*01fc*/ 	.word	0xffffffff


	//   ....[93]....
        /*0200*/ 	.word	0xffffffff


	//   ....[94]....
        /*0204*/ 	.word	0xffffffff


	//   ....[95]....
        /*0208*/ 	.word	0xffffffff


	//   ....[96]....
        /*020c*/ 	.word	0xffffffff


	//   ....[97]....
        /*0210*/ 	.word	0xffffffff


	//   ....[98]....
        /*0214*/ 	.word	0xffffffff


	//   ....[99]....
        /*0218*/ 	.word	0xffffffff


	//   ....[100]....
        /*021c*/ 	.word	0xffffffff


	//   ....[101]....
        /*0220*/ 	.word	0xffffffff


	//   ....[102]....
        /*0224*/ 	.word	0xffffffff


	//   ....[103]....
        /*0228*/ 	.word	0xffffffff


	//   ....[104]....
        /*022c*/ 	.word	0xffffffff


	//   ....[105]....
        /*0230*/ 	.word	0xffffffff


	//   ....[106]....
        /*0234*/ 	.word	0xffffffff


	//   ....[107]....
        /*0238*/ 	.word	0xffffffff


	//   ....[108]....
        /*023c*/ 	.word	0xffffffff


	//   ....[109]....
        /*0240*/ 	.word	0xffffffff


	//   ....[110]....
        /*0244*/ 	.word	0xffffffff


	//   ....[111]....
        /*0248*/ 	.word	0xffffffff


	//   ....[112]....
        /*024c*/ 	.word	0xffffffff


	//   ....[113]....
        /*0250*/ 	.word	0xffffffff


	//   ....[114]....
        /*0254*/ 	.word	0xffffffff


	//   ....[115]....
        /*0258*/ 	.word	0xffffffff


	//   ....[116]....
        /*025c*/ 	.word	0xffffffff


	//   ....[117]....
        /*0260*/ 	.word	0xffffffff


	//   ....[118]....
        /*0264*/ 	.word	0xffffffff


	//   ....[119]....
        /*0268*/ 	.word	0xffffffff


	//   ....[120]....
        /*026c*/ 	.word	0xffffffff


	//   ....[121]....
        /*0270*/ 	.word	0xffffffff


	//   ....[122]....
        /*0274*/ 	.word	0xffffffff


	//   ....[123]....
        /*0278*/ 	.word	0xffffffff


	//   ....[124]....
        /*027c*/ 	.word	0xffffffff


	//   ....[125]....
        /*0280*/ 	.word	0xffffffff


	//   ....[126]....
        /*0284*/ 	.word	0xffffffff


	//   ....[127]....
        /*0288*/ 	.word	0xffffffff


	//   ....[128]....
        /*028c*/ 	.word	0xffffffff


	//   ....[129]....
        /*0290*/ 	.word	0xffffffff


	//   ....[130]....
        /*0294*/ 	.word	0xffffffff


	//   ....[131]....
        /*0298*/ 	.word	0xffffffff


	//   ....[132]....
        /*029c*/ 	.word	0xffffffff


	//   ....[133]....
        /*02a0*/ 	.word	0xffffffff


	//   ....[134]....
        /*02a4*/ 	.word	0xffffffff


	//   ....[135]....
        /*02a8*/ 	.word	0xffffffff


	//   ....[136]....
        /*02ac*/ 	.word	0xffffffff


	//   ....[137]....
        /*02b0*/ 	.word	0xffffffff


	//   ....[138]....
        /*02b4*/ 	.word	0xffffffff


	//   ....[139]....
        /*02b8*/ 	.word	0xffffffff


	//   ....[140]....
        /*02bc*/ 	.word	0xffffffff


	//   ....[141]....
        /*02c0*/ 	.word	0xffffffff


	//   ....[142]....
        /*02c4*/ 	.word	0xffffffff


	//   ....[143]....
        /*02c8*/ 	.word	0xffffffff


	//   ....[144]....
        /*02cc*/ 	.word	0xffffffff


	//   ....[145]....
        /*02d0*/ 	.word	0xffffffff


	//   ....[146]....
        /*02d4*/ 	.word	0xffffffff


	//   ....[147]....
        /*02d8*/ 	.word	0xffffffff


	//   ....[148]....
        /*02dc*/ 	.word	0xffffffff


	//   ....[149]....
        /*02e0*/ 	.word	0xffffffff


	//   ....[150]....
        /*02e4*/ 	.word	0xffffffff


	//   ....[151]....
        /*02e8*/ 	.word	0xffffffff


	//   ....[152]....
        /*02ec*/ 	.word	0xffffffff


	//   ....[153]....
        /*02f0*/ 	.word	0xffffffff


	//   ....[154]....
        /*02f4*/ 	.word	0xffffffff


	//   ....[155]....
        /*02f8*/ 	.word	0xffffffff


	//   ....[156]....
        /*02fc*/ 	.word	0xffffffff


	//   ....[157]....
        /*0300*/ 	.word	0xffffffff


	//   ....[158]....
        /*0304*/ 	.word	0xffffffff


	//   ....[159]....
        /*0308*/ 	.word	0xffffffff


	//   ....[160]....
        /*030c*/ 	.word	0xffffffff


	//   ....[161]....
        /*0310*/ 	.word	0xffffffff


	//   ....[162]....
        /*0314*/ 	.word	0xffffffff


	//   ....[163]....
        /*0318*/ 	.word	0xffffffff


	//   ....[164]....
        /*031c*/ 	.word	0xffffffff


	//   ....[165]....
        /*0320*/ 	.word	0xffffffff


	//   ....[166]....
        /*0324*/ 	.word	0xffffffff


	//   ....[167]....
        /*0328*/ 	.word	0xffffffff


	//   ....[168]....
        /*032c*/ 	.word	0xffffffff


	//   ....[169]....
        /*0330*/ 	.word	0xffffffff


	//   ....[170]....
        /*0334*/ 	.word	0xffffffff


	//   ....[171]....
        /*0338*/ 	.word	0xffffffff


	//   ....[172]....
        /*033c*/ 	.word	0xffffffff


	//   ....[173]....
        /*0340*/ 	.word	0xffffffff


	//   ....[174]....
        /*0344*/ 	.word	0xffffffff


	//   ....[175]....
        /*0348*/ 	.word	0xffffffff


	//   ....[176]....
        /*034c*/ 	.word	0xffffffff


	//   ....[177]....
        /*0350*/ 	.word	0xffffffff


	//   ....[178]....
        /*0354*/ 	.word	0xffffffff


	//   ....[179]....
        /*0358*/ 	.word	0xffffffff


	//   ....[180]....
        /*035c*/ 	.word	0xffffffff


	//   ....[181]....
        /*0360*/ 	.word	0xffffffff


	//   ....[182]....
        /*0364*/ 	.word	0xffffffff


	//   ....[183]....
        /*0368*/ 	.word	0xffffffff


	//   ....[184]....
        /*036c*/ 	.word	0xffffffff


	//   ....[185]....
        /*0370*/ 	.word	0xffffffff


	//   ....[186]....
        /*0374*/ 	.word	0xffffffff


	//   ....[187]....
        /*0378*/ 	.word	0xffffffff


	//   ....[188]....
        /*037c*/ 	.word	0xffffffff


	//   ....[189]....
        /*0380*/ 	.word	0xffffffff


	//   ....[190]....
        /*0384*/ 	.word	0xffffffff


	//   ....[191]....
        /*0388*/ 	.word	0xffffffff


	//   ....[192]....
        /*038c*/ 	.word	0xffffffff


	//   ....[193]....
        /*0390*/ 	.word	0xffffffff


	//   ....[194]....
        /*0394*/ 	.word	0xffffffff


	//   ....[195]....
        /*0398*/ 	.word	0xffffffff


	//   ....[196]....
        /*039c*/ 	.word	0xffffffff


	//   ....[197]....
        /*03a0*/ 	.word	0xffffffff


	//   ....[198]....
        /*03a4*/ 	.word	0xffffffff


	//   ....[199]....
        /*03a8*/ 	.word	0xffffffff


	//   ....[200]....
        /*03ac*/ 	.word	0xffffffff


	//   ....[201]....
        /*03b0*/ 	.word	0xffffffff


	//   ....[202]....
        /*03b4*/ 	.word	0xffffffff


	//   ....[203]....
        /*03b8*/ 	.word	0xffffffff


	//   ....[204]....
        /*03bc*/ 	.word	0xffffffff


	//   ....[205]....
        /*03c0*/ 	.word	0xffffffff


	//   ....[206]....
        /*03c4*/ 	.word	0xffffffff


	//   ....[207]....
        /*03c8*/ 	.word	0xffffffff


	//   ....[208]....
        /*03cc*/ 	.word	0xffffffff


	//   ....[209]....
        /*03d0*/ 	.word	0xffffffff


	//   ....[210]....
        /*03d4*/ 	.word	0xffffffff


	//   ....[211]....
        /*03d8*/ 	.word	0xffffffff


	//   ....[212]....
        /*03dc*/ 	.word	0xffffffff


	//   ....[213]....
        /*03e0*/ 	.word	0xffffffff


	//   ....[214]....
        /*03e4*/ 	.word	0xffffffff


	//   ....[215]....
        /*03e8*/ 	.word	0xffffffff


	//   ....[216]....
        /*03ec*/ 	.word	0xffffffff


	//   ....[217]....
        /*03f0*/ 	.word	0xffffffff


	//   ....[218]....
        /*03f4*/ 	.word	0xffffffff


	//   ....[219]....
        /*03f8*/ 	.word	0xffffffff


	//   ....[220]....
        /*03fc*/ 	.word	0xffffffff


	//   ....[221]....
        /*0400*/ 	.word	0xffffffff


	//   ....[222]....
        /*0404*/ 	.word	0xffffffff


	//   ....[223]....
        /*0408*/ 	.word	0xffffffff


	//   ....[224]....
        /*040c*/ 	.word	0xffffffff


	//   ....[225]....
        /*0410*/ 	.word	0xffffffff


	//   ....[226]....
        /*0414*/ 	.word	0xffffffff


	//   ....[227]....
        /*0418*/ 	.word	0xffffffff


	//   ....[228]....
        /*041c*/ 	.word	0xffffffff


	//   ....[229]....
        /*0420*/ 	.word	0xffffffff


	//   ....[230]....
        /*0424*/ 	.word	0xffffffff


	//   ....[231]....
        /*0428*/ 	.word	0xffffffff


	//   ....[232]....
        /*042c*/ 	.word	0xffffffff


	//   ....[233]....
        /*0430*/ 	.word	0xffffffff


	//----- nvinfo : EIATTR_COOP_GROUP_INSTR_OFFSETS
	.align		4
.L_482:
        /*0434*/ 	.byte	0x04, 0x28
        /*0436*/ 	.short	(.L_484 - .L_483)


	//   ....[0]....
.L_483:
        /*0438*/ 	.word	0x00000050


	//   ....[1]....
        /*043c*/ 	.word	0x000001e0


	//   ....[2]....
        /*0440*/ 	.word	0x00000210


	//   ....[3]....
        /*0444*/ 	.word	0x00000240


	//   ....[4]....
        /*0448*/ 	.word	0x00000270


	//   ....[5]....
        /*044c*/ 	.word	0x000002a0


	//   ....[6]....
        /*0450*/ 	.word	0x000002d0


	//   ....[7]....
        /*0454*/ 	.word	0x00000430


	//   ....[8]....
        /*0458*/ 	.word	0x00000470


	//   ....[9]....
        /*045c*/ 	.word	0x000004a0


	//   ....[10]....
        /*0460*/ 	.word	0x000004d0


	//   ....[11]....
        /*0464*/ 	.word	0x00000500


	//   ....[12]....
        /*0468*/ 	.word	0x00000530


	//   ....[13]....
        /*046c*/ 	.word	0x000005c0


	//   ....[14]....
        /*0470*/ 	.word	0x00000600


	//   ....[15]....
        /*0474*/ 	.word	0x00000620


	//   ....[16]....
        /*0478*/ 	.word	0x00000680


	//   ....[17]....
        /*047c*/ 	.word	0x000029d0


	//   ....[18]....
        /*0480*/ 	.word	0x000029f0


	//   ....[19]....
        /*0484*/ 	.word	0x00002b60


	//   ....[20]....
        /*0488*/ 	.word	0x00002b70


	//   ....[21]....
        /*048c*/ 	.word	0x00002cd0


	//   ....[22]....
        /*0490*/ 	.word	0x00002cf0


	//   ....[23]....
        /*0494*/ 	.word	0x00002e50


	//   ....[24]....
        /*0498*/ 	.word	0x00002e60


	//   ....[25]....
        /*049c*/ 	.word	0x00003330


	//   ....[26]....
        /*04a0*/ 	.word	0x00003350


	//   ....[27]....
        /*04a4*/ 	.word	0x00003360


	//   ....[28]....
        /*04a8*/ 	.word	0x00003370


	//   ....[29]....
        /*04ac*/ 	.word	0x00003510


	//   ....[30]....
        /*04b0*/ 	.word	0x00003520


	//   ....[31]....
        /*04b4*/ 	.word	0x00003570


	//   ....[32]....
        /*04b8*/ 	.word	0x00003580


	//   ....[33]....
        /*04bc*/ 	.word	0x00003990


	//   ....[34]....
        /*04c0*/ 	.word	0x000039b0


	//   ....[35]....
        /*04c4*/ 	.word	0x00003a80


	//   ....[36]....
        /*04c8*/ 	.word	0x00003ac0


	//   ....[37]....
        /*04cc*/ 	.word	0x00003f10


	//   ....[38]....
        /*04d0*/ 	.word	0x00003f30


	//   ....[39]....
        /*04d4*/ 	.word	0x00004000


	//   ....[40]....
        /*04d8*/ 	.word	0x00004040


	//   ....[41]....
        /*04dc*/ 	.word	0x00004f90


	//   ....[42]....
        /*04e0*/ 	.word	0x00005200


	//   ....[43]....
        /*04e4*/ 	.word	0x00005980


	//   ....[44]....
        /*04e8*/ 	.word	0x00005c30


	//   ....[45]....
        /*04ec*/ 	.word	0x00005c50


	//   ....[46]....
        /*04f0*/ 	.word	0x00005cb0


	//   ....[47]....
        /*04f4*/ 	.word	0x00006f80


	//   ....[48]....
        /*04f8*/ 	.word	0x00006fa0


	//   ....[49]....
        /*04fc*/ 	.word	0x00007000


	//   ....[50]....
        /*0500*/ 	.word	0x00007030


	//   ....[51]....
        /*0504*/ 	.word	0x000077e0


	//   ....[52]....
        /*0508*/ 	.word	0x00007800


	//   ....[53]....
        /*050c*/ 	.word	0x00007900


	//   ....[54]....
        /*0510*/ 	.word	0x00007940


	//   ....[55]....
        /*0514*/ 	.word	0x00008910


	//   ....[56]....
        /*0518*/ 	.word	0x00008e20


	//   ....[57]....
        /*051c*/ 	.word	0x00009120


	//   ....[58]....
        /*0520*/ 	.word	0x00009150


	//   ....[59]....
        /*0524*/ 	.word	0x00009a90


	//   ....[60]....
        /*0528*/ 	.word	0x00009ab0


	//   ....[61]....
        /*052c*/ 	.word	0x0000af90


	//   ....[62]....
        /*0530*/ 	.word	0x0000afb0


	//   ....[63]....
        /*0534*/ 	.word	0x0000b0c0


	//   ....[64]....
        /*0538*/ 	.word	0x0000b0f0


	//   ....[65]....
        /*053c*/ 	.word	0x0000b880


	//   ....[66]....
        /*0540*/ 	.word	0x0000b8a0


	//   ....[67]....
        /*0544*/ 	.word	0x0000b9a0


	//   ....[68]....
        /*0548*/ 	.word	0x0000b9e0


	//   ....[69]....
        /*054c*/ 	.word	0x0000cb50


	//   ....[70]....
        /*0550*/ 	.word	0x0000cb80


	//   ....[71]....
        /*0554*/ 	.word	0x0000ce50


	//   ....[72]....
        /*0558*/ 	.word	0x0000cfa0


	//   ....[73]....
        /*055c*/ 	.word	0x0000e580


	//   ....[74]....
        /*0560*/ 	.word	0x0000e5a0


	//   ....[75]....
        /*0564*/ 	.word	0x0000e6b0


	//   ....[76]....
        /*0568*/ 	.word	0x0000e6f0


	//   ....[77]....
        /*056c*/ 	.word	0x0000ec20


	//   ....[78]....
        /*0570*/ 	.word	0x0000ec40


	//   ....[79]....
        /*0574*/ 	.word	0x0000ed40


	//   ....[80]....
        /*0578*/ 	.word	0x0000ed80


	//   ....[81]....
        /*057c*/ 	.word	0x0000fd80


	//   ....[82]....
        /*0580*/ 	.word	0x00010290


	//   ....[83]....
        /*0584*/ 	.word	0x00010590


	//   ....[84]....
        /*0588*/ 	.word	0x000105c0


	//   ....[85]....
        /*058c*/ 	.word	0x00010ef0


	//   ....[86]....
        /*0590*/ 	.word	0x00010f10


	//   ....[87]....
        /*0594*/ 	.word	0x00012400


	//   ....[88]....
        /*0598*/ 	.word	0x00012420


	//   ....[89]....
        /*059c*/ 	.word	0x00012530


	//   ....[90]....
        /*05a0*/ 	.word	0x00012570


	//   ....[91]....
        /*05a4*/ 	.word	0x000127c0


	//   ....[92]....
        /*05a8*/ 	.word	0x000127f0


	//   ....[93]....
        /*05ac*/ 	.word	0x00012800


	//   ....[94]....
        /*05b0*/ 	.word	0x00012830


	//   ....[95]....
        /*05b4*/ 	.word	0x00013bd0


	//   ....[96]....
        /*05b8*/ 	.word	0x00013c00


	//   ....[97]....
        /*05bc*/ 	.word	0x00013c10


	//   ....[98]....
        /*05c0*/ 	.word	0x00013c20


	//   ....[99]....
        /*05c4*/ 	.word	0x00013f80


	//   ....[100]....
        /*05c8*/ 	.word	0x00013fa0


	//   ....[101]....
        /*05cc*/ 	.word	0x00014100


	//   ....[102]....
        /*05d0*/ 	.word	0x00014110


	//   ....[103]....
        /*05d4*/ 	.word	0x00014270


	//   ....[104]....
        /*05d8*/ 	.word	0x00014290


	//   ....[105]....
        /*05dc*/ 	.word	0x000143f0


	//   ....[106]....
        /*05e0*/ 	.word	0x00014400


	//   ....[107]....
        /*05e4*/ 	.word	0x00014740


	//   ....[108]....
        /*05e8*/ 	.word	0x00014760


	//   ....[109]....
        /*05ec*/ 	.word	0x00014f30


	//   ....[110]....
        /*05f0*/ 	.word	0x00014f40


	//   ....[111]....
        /*05f4*/ 	.word	0x00015ea0


	//   ....[112]....
        /*05f8*/ 	.word	0x00015ec0


	//   ....[113]....
        /*05fc*/ 	.word	0x00016030


	//   ....[114]....
        /*0600*/ 	.word	0x00016040


	//   ....[115]....
        /*0604*/ 	.word	0x000161a0


	//   ....[116]....
        /*0608*/ 	.word	0x000161c0


	//   ....[117]....
        /*060c*/ 	.word	0x00016320


	//   ....[118]....
        /*0610*/ 	.word	0x00016330


	//   ....[119]....
        /*0614*/ 	.word	0x00016530


	//   ....[120]....
        /*0618*/ 	.word	0x00016550


	//   ....[121]....
        /*061c*/ 	.word	0x00016670


	//   ....[122]....
        /*0620*/ 	.word	0x000166b0


	//   ....[123]....
        /*0624*/ 	.word	0x000166e0


	//   ....[124]....
        /*0628*/ 	.word	0x00016710


	//   ....[125]....
        /*062c*/ 	.word	0x00016740


	//   ....[126]....
        /*0630*/ 	.word	0x00016770


	//   ....[127]....
        /*0634*/ 	.word	0x000168c0


	//   ....[128]....
        /*0638*/ 	.word	0x00016900


	//   ....[129]....
        /*063c*/ 	.word	0x00016930


	//   ....[130]....
        /*0640*/ 	.word	0x00016960


	//   ....[131]....
        /*0644*/ 	.word	0x00016990


	//   ....[132]....
        /*0648*/ 	.word	0x000169c0


	//   ....[133]....
        /*064c*/ 	.word	0x00016a50


	//   ....[134]....
        /*0650*/ 	.word	0x00016a90


	//   ....[135]....
        /*0654*/ 	.word	0x00016aa0


	//   ....[136]....
        /*0658*/ 	.word	0x00016b00


	//   ....[137]....
        /*065c*/ 	.word	0x000174c0


	//   ....[138]....
        /*0660*/ 	.word	0x00017520


	//   ....[139]....
        /*0664*/ 	.word	0x00017570


	//   ....[140]....
        /*0668*/ 	.word	0x000175c0


	//   ....[141]....
        /*066c*/ 	.word	0x00017610


	//   ....[142]....
        /*0670*/ 	.word	0x00017680


	//   ....[143]....
        /*0674*/ 	.word	0x000176d0


	//   ....[144]....
        /*0678*/ 	.word	0x00017740


	//   ....[145]....
        /*067c*/ 	.word	0x000177b0


	//   ....[146]....
        /*0680*/ 	.word	0x00017820


	//   ....[147]....
        /*0684*/ 	.word	0x00017890


	//   ....[148]....
        /*0688*/ 	.word	0x00017900


	//   ....[149]....
        /*068c*/ 	.word	0x00017970


	//   ....[150]....
        /*0690*/ 	.word	0x000179d0


	//   ....[151]....
        /*0694*/ 	.word	0x00017a40


	//   ....[152]....
        /*0698*/ 	.word	0x00017ab0


	//   ....[153]....
        /*069c*/ 	.word	0x00017b20


	//   ....[154]....
        /*06a0*/ 	.word	0x00017b80


	//   ....[155]....
        /*06a4*/ 	.word	0x00017bf0


	//   ....[156]....
        /*06a8*/ 	.word	0x00017c60


	//   ....[157]....
        /*06ac*/ 	.word	0x00017dd0


	//   ....[158]....
        /*06b0*/ 	.word	0x00017e30


	//   ....[159]....
        /*06b4*/ 	.word	0x00017ea0


	//   ....[160]....
        /*06b8*/ 	.word	0x00017f10


	//   ....[161]....
        /*06bc*/ 	.word	0x00018080


	//   ....[162]....
        /*06c0*/ 	.word	0x000180e0


	//   ....[163]....
        /*06c4*/ 	.word	0x00018150


	//   ....[164]....
        /*06c8*/ 	.word	0x000181c0


	//   ....[165]....
        /*06cc*/ 	.word	0x00018330


	//   ....[166]....
        /*06d0*/ 	.word	0x00018390


	//   ....[167]....
        /*06d4*/ 	.word	0x00018400


	//   ....[168]....
        /*06d8*/ 	.word	0x00018470


	//   ....[169]....
        /*06dc*/ 	.word	0x000185f0


	//   ....[170]....
        /*06e0*/ 	.word	0x00018650


	//   ....[171]....
        /*06e4*/ 	.word	0x000186c0


	//   ....[172]....
        /*06e8*/ 	.word	0x00018730


	//   ....[173]....
        /*06ec*/ 	.word	0x000188b0


	//   ....[174]....
        /*06f0*/ 	.word	0x00018910


	//   ....[175]....
        /*06f4*/ 	.word	0x00018980


	//   ....[176]....
        /*06f8*/ 	.word	0x000189f0


	//   ....[177]....
        /*06fc*/ 	.word	0x00018b70


	//   ....[178]....
        /*0700*/ 	.word	0x00018bd0


	//   ....[179]....
        /*0704*/ 	.word	0x00018c20


	//   ....[180]....
        /*0708*/ 	.word	0x00018c90


	//   ....[181]....
        /*070c*/ 	.word	0x00018d00


	//   ....[182]....
        /*0710*/ 	.word	0x00018e80


	//   ....[183]....
        /*0714*/ 	.word	0x00018ee0


	//   ....[184]....
        /*0718*/ 	.word	0x00018f50


	//   ....[185]....
        /*071c*/ 	.word	0x00018fc0


	//   ....[186]....
        /*0720*/ 	.word	0x00019140


	//   ....[187]....
        /*0724*/ 	.word	0x000191a0


	//   ....[188]....
        /*0728*/ 	.word	0x00019210


	//   ....[189]....
        /*072c*/ 	.word	0x00019280


	//   ....[190]....
        /*0730*/ 	.word	0x00019400


	//   ....[191]....
        /*0734*/ 	.word	0x00019460


	//   ....[192]....
        /*0738*/ 	.word	0x000194c0


	//   ....[193]....
        /*073c*/ 	.word	0x00019520


	//   ....[194]....
        /*0740*/ 	.word	0x00019570


	//   ....[195]....
        /*0744*/ 	.word	0x000195b0


	//   ....[196]....
        /*0748*/ 	.word	0x00019620


	//   ....[197]....
        /*074c*/ 	.word	0x00019690


	//   ....[198]....
        /*0750*/ 	.word	0x00019700


	//   ....[199]....
        /*0754*/ 	.word	0x00019760


	//   ....[200]....
        /*0758*/ 	.word	0x000197d0


	//   ....[201]....
        /*075c*/ 	.word	0x00019840


	//   ....[202]....
        /*0760*/ 	.word	0x000198b0


	//   ....[203]....
        /*0764*/ 	.word	0x00019910


	//   ....[204]....
        /*0768*/ 	.word	0x00019980


	//   ....[205]....
        /*076c*/ 	.word	0x000199f0


	//   ....[206]....
        /*0770*/ 	.word	0x00019a60


	//   ....[207]....
        /*0774*/ 	.word	0x00019ac0


	//   ....[208]....
        /*0778*/ 	.word	0x00019b30


	//   ....[209]....
        /*077c*/ 	.word	0x00019ba0


	//   ....[210]....
        /*0780*/ 	.word	0x00019c10


	//   ....[211]....
        /*0784*/ 	.word	0x00019c70


	//   ....[212]....
        /*0788*/ 	.word	0x00019ce0


	//   ....[213]....
        /*078c*/ 	.word	0x00019d50


	//   ....[214]....
        /*0790*/ 	.word	0x00019dc0


	//   ....[215]....
        /*0794*/ 	.word	0x00019e20


	//   ....[216]....
        /*0798*/ 	.word	0x00019e90


	//   ....[217]....
        /*079c*/ 	.word	0x00019f00


	//   ....[218]....
        /*07a0*/ 	.word	0x00019f50


	//   ....[219]....
        /*07a4*/ 	.word	0x00019f90


	//   ....[220]....
        /*07a8*/ 	.word	0x00019fe0


	//   ....[221]....
        /*07ac*/ 	.word	0x0001a030


	//   ....[222]....
        /*07b0*/ 	.word	0x0001a080


	//   ....[223]....
        /*07b4*/ 	.word	0x0001a0f0


	//   ....[224]....
        /*07b8*/ 	.word	0x0001a140


	//   ....[225]....
        /*07bc*/ 	.word	0x0001a190


	//   ....[226]....
        /*07c0*/ 	.word	0x0001a1e0


	//   ....[227]....
        /*07c4*/ 	.word	0x0001a230


	//   ....[228]....
        /*07c8*/ 	.word	0x0001a280


	//   ....[229]....
        /*07cc*/ 	.word	0x0001a2f0


	//   ....[230]....
        /*07d0*/ 	.word	0x0001a340


	//   ....[231]....
        /*07d4*/ 	.word	0x0001a3b0


	//   ....[232]....
        /*07d8*/ 	.word	0x0001a410


	//   ....[233]....
        /*07dc*/ 	.word	0x0001a480


	//----- nvinfo : EIATTR_EXIT_INSTR_OFFSETS
	.align		4
.L_484:
        /*07e0*/ 	.byte	0x04, 0x1c
        /*07e2*/ 	.short	(.L_486 - .L_485)


	//   ....[0]....
.L_485:
        /*07e4*/ 	.word	0x00000fe0


	//   ....[1]....
        /*07e8*/ 	.word	0x00017480


	//----- nvinfo : EIATTR_MAX_THREADS
	.align		4
.L_486:
        /*07ec*/ 	.byte	0x04, 0x05
        /*07ee*/ 	.short	(.L_488 - .L_487)
.L_487:
        /*07f0*/ 	.word	0x00000100
        /*07f4*/ 	.word	0x00000001
        /*07f8*/ 	.word	0x00000001


	//----- nvinfo : EIATTR_CRS_STACK_SIZE
	.align		4
.L_488:
        /*07fc*/ 	.byte	0x04, 0x1e
        /*07fe*/ 	.short	(.L_490 - .L_489)
.L_489:
        /*0800*/ 	.word	0x00000000
.L_490:


//--------------------- .nv.info._ZN7cutlass13device_kernelIN5flash19enable_sm80_to_sm89INS1_16FlashAttnFwdSm80INS1_25CollectiveMainloopFwdSm80ILi8ELi2ELb0EN4cute5tupleIJNS5_1CILi128EEENS7_ILi64EEENS7_ILi192EEEEEELi192ENS_10bfloat16_tEfNS_4arch4Sm80ELb0ELb1ELb1ELb1ELb1ELb1ELb1ELb1EEENS1_21CollectiveEpilogueFwdINS6_IJS8_SA_S9_EEENS6_IJNS7_ILi1EEESI_SI_EEESC_SE_Li256ELb1ELb1ELb1ELb0EEENS1_36VarlenDynamicPersistentTileSchedulerILi128ELi64ELi256ELi256ELb1ELb1ELb0ELb1ELb0ELb1EEEEEEEEEvNT_6ParamsE --------------------------
	.section	.nv.info._ZN7cutlass13device_kernelIN5flash19enable_sm80_to_sm89INS1_16FlashAttnFwdSm80INS1_25CollectiveMainloopFwdSm80ILi8ELi2ELb0EN4cute5tupleIJNS5_1CILi128EEENS7_ILi64EEENS7_ILi192EEEEEELi192ENS_10bfloat16_tEfNS_4arch4Sm80ELb0ELb1ELb1ELb1ELb1ELb1ELb1ELb1EEENS1_21CollectiveEpilogueFwdINS6_IJS8_SA_S9_EEENS6_IJNS7_ILi1EEESI_SI_EEESC_SE_Li256ELb1ELb1ELb1ELb0EEENS1_36VarlenDynamicPersistentTileSchedulerILi128ELi64ELi256ELi256ELb1ELb1ELb0ELb1ELb0ELb1EEEEEEEEEvNT_6ParamsE,"",@"SHT_CUDA_INFO"
	.sectionflags	@""
	.align	4


	//----- nvinfo : EIATTR_CUDA_API_VERSION
	.align		4
        /*0000*/ 	.byte	0x04, 0x37
        /*0002*/ 	.short	(.L_492 - .L_491)
.L_491:
        /*0004*/ 	.word	0x00000082


	//----- nvinfo : EIATTR_SW2861232_WAR
	.align		4
.L_492:
        /*0008*/ 	.byte	0x01, 0x35
	.zero		2


	//----- nvinfo : EIATTR_PARAM_CBANK
	.align		4
        /*000c*/ 	.byte	0x04, 0x0a
        /*000e*/ 	.short	(.L_494 - .L_493)
	.align		4
.L_493:
        /*0010*/ 	.word	index@(.nv.constant0._ZN7cutlass13device_kernelIN5flash19enable_sm80_to_sm89INS1_16FlashAttnFwdSm80INS1_25CollectiveMainloopFwdSm80ILi8ELi2ELb0EN4cute5tupleIJNS5_1CILi128EEENS7_ILi64EEENS7_ILi192EEEEEELi192ENS_10bfloat16_tEfNS_4arch4Sm80ELb0ELb1ELb1ELb1ELb1ELb1ELb1ELb1EEENS1_21CollectiveEpilogueFwdINS6_IJS8_SA_S9_EEENS6_IJNS7_ILi1EEESI_SI_EEESC_SE_Li256ELb1ELb1ELb1ELb0EEENS1_36VarlenDynamicPersistentTileSchedulerILi128ELi64ELi256ELi256ELb1ELb1ELb0ELb1ELb0ELb1EEEEEEEEEvNT_6ParamsE)
        /*0014*/ 	.short	0x0160
        /*0016*/ 	.short	0x0438


	//----- nvinfo : EIATTR_CBANK_PARAM_SIZE
	.align		4
.L_494:
        /*0018*/ 	.byte	0x03, 0x19
        /*001a*/ 	.short	0x0438


	//----- nvinfo : EIATTR_KPARAM_INFO
	.align		4
        /*001c*/ 	.byte	0x04, 0x17
        /*001e*/ 	.short	(.L_496 - .L_495)
.L_495:
        /*0020*/ 	.word	0x00000000
        /*0024*/ 	.short	0x0000
        /*0026*/ 	.short	0x0000
        /*0028*/ 	.byte	0x00, 0xf0, 0xe1, 0x10


	//----- nvinfo : EIATTR_MAXREG_COUNT
	.align		4
.L_496:
        /*002c*/ 	.byte	0x03, 0x1b
        /*002e*/ 	.short	0x00ff


	//----- nvinfo : EIATTR_NUM_BARRIERS
	.align		4
        /*0030*/ 	.byte	0x02, 0x4c
        /*0032*/ 	.byte	0x06
	.zero		1


	//----- nvinfo : EIATTR_ANNOTATIONS
	.align		4
        /*0034*/ 	.byte	0x04, 0x55
        /*0036*/ 	.short	(.L_498 - .L_497)


	//   ....[0]....
.L_497:
        /* <DEDUP_REMOVED lines=90> */


	//----- nvinfo : EIATTR_MERCURY_ISA_VERSION
	.align		4
.L_498:
        /*05c0*/ 	.byte	0x03, 0x5f
        /*05c2*/ 	.short	0x0000


	//----- nvinfo : EIATTR_INT_WARP_WIDE_INSTR_OFFSETS
	.align		4
        /*05c4*/ 	.byte	0x04, 0x31
        /*05c6*/ 	.short	(.L_500 - .L_499)


	//   ....[0]....
.L_499:
        /*05c8*/ 	.word	0x000190a0


	//   ....[1]....
        /*05cc*/ 	.word	0x00019120


	//----- nvinfo : EIATTR_COOP_GROUP_MASK_REGIDS
	.align		4
.L_500:
        /*05d0*/ 	.byte	0x04, 0x29
        /*05d2*/ 	.short	(.L_502 - .L_501)


	//   ....[0]....
.L_501:
        /*05d4*/ 	.word	0xffffffff


	//   ....[1]....
        /*05d8*/ 	.word	0xffffffff


	//   ....[2]....
        /*05dc*/ 	.word	0xffffffff


	//   ....[3]....
        /*05e0*/ 	.word	0xffffffff


	//   ....[4]....
        /*05e4*/ 	.word	0xffffffff


	//   ....[5]....
        /*05e8*/ 	.word	0xffffffff


	//   ....[6]....
        /*05ec*/ 	.word	0xffffffff


	//   ....[7]....
        /*05f0*/ 	.word	0xffffffff


	//   ....[8]....
        /*05f4*/ 	.word	0xffffffff


	//   ....[9]....
        /*05f8*/ 	.word	0xffffffff


	//   ....[10]....
        /*05fc*/ 	.word	0xffffffff


	//   ....[11]....
        /*0600*/ 	.word	0xffffffff


	//   ....[12]....
        /*0604*/ 	.word	0xffffffff


	//   ....[13]....
        /*0608*/ 	.word	0xffffffff


	//   ....[14]....
        /*060c*/ 	.word	0xffffffff


	//   ....[15]....
        /*0610*/ 	.word	0xffffffff


	//   ....[16]....
        /*0614*/ 	.word	0xffffffff


	//   ....[17]....
        /*0618*/ 	.word	0xffffffff


	//   ....[18]....
        /*061c*/ 	.word	0xffffffff


	//   ....[19]....
        /*0620*/ 	.word	0xffffffff


	//   ....[20]....
        /*0624*/ 	.word	0xffffffff


	//   ....[21]....
        /*0628*/ 	.word	0xffffffff


	//   ....[22]....
        /*062c*/ 	.word	0xffffffff


	//   ....[23]....
        /*0630*/ 	.word	0xffffffff


	//   ....[24]....
        /*0634*/ 	.word	0xffffffff


	//   ....[25]....
        /*0638*/ 	.word	0xffffffff


	//   ....[26]....
        /*063c*/ 	.word	0xffffffff


	//   ....[27]....
        /*0640*/ 	.word	0xffffffff


	//   ....[28]....
        /*0644*/ 	.word	0xffffffff


	//   ....[29]....
        /*0648*/ 	.word	0xffffffff


	//   ....[30]....
        /*064c*/ 	.word	0xffffffff


	//   ....[31]....
        /*0650*/ 	.word	0xffffffff


	//   ....[32]....
        /*0654*/ 	.word	0xffffffff


	//   ....[33]....
        /*0658*/ 	.word	0xffffffff


	//   ....[34]....
        /*065c*/ 	.word	0xffffffff


	//   ....[35]....
        /*0660*/ 	.word	0xffffffff


	//   ....[36]....
        /*0664*/ 	.word	0xffffffff


	//   ....[37]....
        /*0668*/ 	.word	0xffffffff


	//   ....[38]....
        /*066c*/ 	.word	0xffffffff


	//   ....[39]....
        /*0670*/ 	.word	0xffffffff


	//   ....[40]....
        /*0674*/ 	.word	0xffffffff


	//   ....[41]....
        /*0678*/ 	.word	0xffffffff


	//   ....[42]....
        /*067c*/ 	.word	0xffffffff


	//   ....[43]....
        /*0680*/ 	.word	0xffffffff


	//   ....[44]....
        /*0684*/ 	.word	0xffffffff


	//   ....[45]....
        /*0688*/ 	.word	0xffffffff


	//   ....[46]....
        /*068c*/ 	.word	0xffffffff


	//   ....[47]....
        /*0690*/ 	.word	0xffffffff


	//   ....[48]....
        /*0694*/ 	.word	0xffffffff


	//   ....[49]....
        /*0698*/ 	.word	0xffffffff


	//   ....[50]....
        /*069c*/ 	.word	0xffffffff


	//   ....[51]....
        /*06a0*/ 	.word	0xffffffff


	//   ....[52]....
        /*06a4*/ 	.word	0xffffffff


	//   ....[53]....
        /*06a8*/ 	.word	0xffffffff


	//   ....[54]....
        /*06ac*/ 	.word	0xffffffff


	//   ....[55]....
        /*06b0*/ 	.word	0xffffffff


	//   ....[56]....
        /*06b4*/ 	.word	0xffffffff


	//   ....[57]....
        /*06b8*/ 	.word	0xffffffff


	//   ....[58]....
        /*06bc*/ 	.word	0xffffffff


	//   ....[59]....
        /*06c0*/ 	.word	0xffffffff


	//   ....[60]....
        /*06c4*/ 	.word	0xffffffff


	//   ....[61]....
        /*06c8*/ 	.word	0xffffffff


	//   ....[62]....
        /*06cc*/ 	.word	0xffffffff


	//   ....[63]....
        /*06d0*/ 	.word	0xffffffff


	//   ....[64]....
        /*06d4*/ 	.word	0xffffffff


	//   ....[65]....
        /*06d8*/ 	.word	0xffffffff


	//   ....[66]....
        /*06dc*/ 	.word	0xffffffff


	//   ....[67]....
        /*06e0*/ 	.word	0xffffffff


	//   ....[68]....
        /*06e4*/ 	.word	0xffffffff


	//   ....[69]....
        /*06e8*/ 	.word	0xffffffff


	//   ....[70]....
        /*06ec*/ 	.word	0xffffffff


	//   ....[71]....
        /*06f0*/ 	.word	0xffffffff


	//   ....[72]....
        /*06f4*/ 	.word	0xffffffff


	//   ....[73]....
        /*06f8*/ 	.word	0xffffffff


	//   ....[74]....
        /*06fc*/ 	.word	0xffffffff


	//   ....[75]....
        /*0700*/ 	.word	0xffffffff


	//   ....[76]....
        /*0704*/ 	.word	0xffffffff


	//   ....[77]....
        /*0708*/ 	.word	0xffffffff


	//   ....[78]....
        /*070c*/ 	.word	0xffffffff


	//   ....[79]....
        /*0710*/ 	.word	0xffffffff


	//   ....[80]....
        /*0714*/ 	.word	0xffffffff


	//   ....[81]....
        /*0718*/ 	.word	0xffffffff


	//   ....[82]....
        /*071c*/ 	.word	0xffffffff


	//   ....[83]....
        /*0720*/ 	.word	0xffffffff


	//   ....[84]....
        /*0724*/ 	.word	0xffffffff


	//   ....[85]....
        /*0728*/ 	.word	0xffffffff


	//   ....[86]....
        /*072c*/ 	.word	0xffffffff


	//   ....[87]....
        /*0730*/ 	.word	0xffffffff


	//   ....[88]....
        /*0734*/ 	.word	0xffffffff


	//   ....[89]....
        /*0738*/ 	.word	0xffffffff


	//   ....[90]....
        /*073c*/ 	.word	0xffffffff


	//   ....[91]....
        /*0740*/ 	.word	0xffffffff


	//   ....[92]....
        /*0744*/ 	.word	0xffffffff


	//   ....[93]....
        /*0748*/ 	.word	0xffffffff


	//   ....[94]....
        /*074c*/ 	.word	0xffffffff


	//   ....[95]....
        /*0750*/ 	.word	0xffffffff


	//   ....[96]....
        /*0754*/ 	.word	0xffffffff


	//   ....[97]....
        /*0758*/ 	.word	0xffffffff


	//   ....[98]....
        /*075c*/ 	.word	0xffffffff


	//   ....[99]....
        /*0760*/ 	.word	0xffffffff


	//   ....[100]....
        /*0764*/ 	.word	0xffffffff


	//   ....[101]....
        /*0768*/ 	.word	0xffffffff


	//   ....[102]....
        /*076c*/ 	.word	0xffffffff


	//   ....[103]....
        /*0770*/ 	.word	0xffffffff


	//   ....[104]....
        /*0774*/ 	.word	0xffffffff


	//   ....[105]....
        /*0778*/ 	.word	0xffffffff


	//   ....[106]....
        /*077c*/ 	.word	0xffffffff


	//   ....[107]....
        /*0780*/ 	.word	0xffffffff


	//   ....[108]....
        /*0784*/ 	.word	0xffffffff


	//   ....[109]....
        /*0788*/ 	.word	0xffffffff


	//   ....[110]....
        /*078c*/ 	.word	0xffffffff


	//   ....[111]....
        /*0790*/ 	.word	0xffffffff


	//   ....[112]....
        /*0794*/ 	.word	0xffffffff


	//   ....[113]....
        /*0798*/ 	.word	0xffffffff


	//   ....[114]....
        /*079c*/ 	.word	0xffffffff


	//   ....[115]....
        /*07a0*/ 	.word	0xffffffff


	//   ....[116]....
        /*07a4*/ 	.word	0xffffffff


	//   ....[117]....
        /*07a8*/ 	.word	0xffffffff


	//   ....[118]....
        /*07ac*/ 	.word	0xffffffff


	//   ....[119]....
        /*07b0*/ 	.word	0xffffffff


	//   ....[120]....
        /*07b4*/ 	.word	0xffffffff


	//   ....[121]....
        /*07b8*/ 	.word	0xffffffff


	//   ....[122]....
        /*07bc*/ 	.word	0xffffffff


	//   ....[123]....
        /*07c0*/ 	.word	0xffffffff


	//   ....[124]....
        /*07c4*/ 	.word	0xffffffff


	//   ....[125]....
        /*07c8*/ 	.word	0xffffffff


	//   ....[126]....
        /*07cc*/ 	.word	0xffffffff


	//   ....[127]....
        /*07d0*/ 	.word	0xffffffff


	//   ....[128]....
        /*07d4*/ 	.word	0xffffffff


	//   ....[129]....
        /*07d8*/ 	.word	0xffffffff


	//   ....[130]....
        /*07dc*/ 	.word	0xffffffff


	//   ....[131]....
        /*07e0*/ 	.word	0xffffffff


	//   ....[132]....
        /*07e4*/ 	.word	0xffffffff


	//   ....[133]....
        /*07e8*/ 	.word	0xffffffff


	//   ....[134]....
        /*07ec*/ 	.word	0xffffffff


	//   ....[135]....
        /*07f0*/ 	.word	0xffffffff


	//   ....[136]....
        /*07f4*/ 	.word	0xffffffff


	//   ....[137]....
        /*07f8*/ 	.word	0xffffffff


	//   ....[138]....
        /*07fc*/ 	.word	0xffffffff


	//   ....[139]....
        /*0800*/ 	.word	0xffffffff


	//   ....[140]....
        /*0804*/ 	.word	0xffffffff


	//   ....[141]....
        /*0808*/ 	.word	0xffffffff


	//   ....[142]....
        /*080c*/ 	.word	0xffffffff


	//   ....[143]....
        /*0810*/ 	.word	0xffffffff


	//   ....[144]....
        /*0814*/ 	.word	0xffffffff


	//   ....[145]....
        /*0818*/ 	.word	0xffffffff


	//   ....[146]....
        /*081c*/ 	.word	0xffffffff


	//   ....[147]....
        /*0820*/ 	.word	0xffffffff


	//   ....[148]....
        /*0824*/ 	.word	0xffffffff


	//   ....[149]....
        /*0828*/ 	.word	0xffffffff


	//   ....[150]....
        /*082c*/ 	.word	0xffffffff


	//   ....[151]....
        /*0830*/ 	.word	0xffffffff


	//   ....[152]....
        /*0834*/ 	.word	0xffffffff


	//   ....[153]....
        /*0838*/ 	.word	0xffffffff


	//   ....[154]....
        /*083c*/ 	.word	0xffffffff


	//   ....[155]....
        /*0840*/ 	.word	0xffffffff


	//   ....[156]....
        /*0844*/ 	.word	0xffffffff


	//   ....[157]....
        /*0848*/ 	.word	0xffffffff


	//   ....[158]....
        /*084c*/ 	.word	0xffffffff


	//   ....[159]....
        /*0850*/ 	.word	0xffffffff


	//   ....[160]....
        /*0854*/ 	.word	0xffffffff


	//   ....[161]....
        /*0858*/ 	.word	0xffffffff


	//   ....[162]....
        /*085c*/ 	.word	0xffffffff


	//   ....[163]....
        /*0860*/ 	.word	0xffffffff


	//   ....[164]....
        /*0864*/ 	.word	0xffffffff


	//   ....[165]....
        /*0868*/ 	.word	0xffffffff


	//   ....[166]....
        /*086c*/ 	.word	0xffffffff


	//   ....[167]....
        /*0870*/ 	.word	0xffffffff


	//   ....[168]....
        /*0874*/ 	.word	0xffffffff


	//   ....[169]....
        /*0878*/ 	.word	0xffffffff


	//   ....[170]....
        /*087c*/ 	.word	0xffffffff


	//   ....[171]....
        /*0880*/ 	.word	0xffffffff


	//   ....[172]....
        /*0884*/ 	.word	0xffffffff


	//   ....[173]....
        /*0888*/ 	.word	0xffffffff


	//   ....[174]....
        /*088c*/ 	.word	0xffffffff


	//   ....[175]....
        /*0890*/ 	.word	0xffffffff


	//   ....[176]....
        /*0894*/ 	.word	0xffffffff


	//   ....[177]....
        /*0898*/ 	.word	0xffffffff


	//   ....[178]....
        /*089c*/ 	.word	0xffffffff


	//   ....[179]....
        /*08a0*/ 	.word	0xffffffff


	//   ....[180]....
        /*08a4*/ 	.word	0xffffffff


	//   ....[181]....
        /*08a8*/ 	.word	0xffffffff


	//   ....[182]....
        /*08ac*/ 	.word	0xffffffff


	//   ....[183]....
        /*08b0*/ 	.word	0xffffffff


	//   ....[184]....
        /*08b4*/ 	.word	0xffffffff


	//   ....[185]....
        /*08b8*/ 	.word	0xffffffff


	//   ....[186]....
        /*08bc*/ 	.word	0xffffffff


	//   ....[187]....
        /*08c0*/ 	.word	0xffffffff


	//   ....[188]....
        /*08c4*/ 	.word	0xffffffff


	//   ....[189]....
        /*08c8*/ 	.word	0xffffffff


	//   ....[190]....
        /*08cc*/ 	.word	0xffffffff


	//   ....[191]....
        /*08d0*/ 	.word	0xffffffff


	//   ....[192]....
        /*08d4*/ 	.word	0xffffffff


	//   ....[193]....
        /*08d8*/ 	.word	0xffffffff


	//   ....[194]....
        /*08dc*/ 	.word	0xffffffff


	//   ....[195]....
        /*08e0*/ 	.word	0xffffffff


	//   ....[196]....
        /*08e4*/ 	.word	0xffffffff


	//   ....[197]....
        /*08e8*/ 	.word	0xffffffff


	//   ....[198]....
        /*08ec*/ 	.word	0xffffffff


	//   ....[199]....
        /*08f0*/ 	.word	0xffffffff


	//   ....[200]....
        /*08f4*/ 	.word	0xffffffff


	//   ....[201]....
        /*08f8*/ 	.word	0xffffffff


	//   ....[202]....
        /*08fc*/ 	.word	0xffffffff


	//   ....[203]....
        /*0900*/ 	.word	0xffffffff


	//   ....[204]....
        /*0904*/ 	.word	0xffffffff


	//   ....[205]....
        /*0908*/ 	.word	0xffffffff


	//   ....[206]....
        /*090c*/ 	.word	0xffffffff


	//   ....[207]....
        /*0910*/ 	.word	0xffffffff


	//   ....[208]....
        /*0914*/ 	.word	0xffffffff


	//   ....[209]....
        /*0918*/ 	.word	0xffffffff


	//   ....[210]....
        /*091c*/ 	.word	0xffffffff


	//   ....[211]....
        /*0920*/ 	.word	0xffffffff


	//   ....[212]....
        /*0924*/ 	.word	0xffffffff


	//   ....[213]....
        /*0928*/ 	.word	0xffffffff


	//   ....[214]....
        /*092c*/ 	.word	0xffffffff


	//   ....[215]....
        /*0930*/ 	.word	0xffffffff


	//   ....[216]....
        /*0934*/ 	.word	0xffffffff


	//   ....[217]....
        /*0938*/ 	.word	0xffffffff


	//   ....[218]....
        /*093c*/ 	.word	0xffffffff


	//   ....[219]....
        /*0940*/ 	.word	0xffffffff


	//   ....[220]....
        /*0944*/ 	.word	0xffffffff


	//   ....[221]....
        /*0948*/ 	.word	0xffffffff


	//   ....[222]....
        /*094c*/ 	.word	0xffffffff


	//   ....[223]....
        /*0950*/ 	.word	0xffffffff


	//   ....[224]....
        /*0954*/ 	.word	0xffffffff


	//   ....[225]....
        /*0958*/ 	.word	0xffffffff


	//   ....[226]....
        /*095c*/ 	.word	0xffffffff


	//   ....[227]....
        /*0960*/ 	.word	0xffffffff


	//   ....[228]....
        /*0964*/ 	.word	0xffffffff


	//   ....[229]....
        /*0968*/ 	.word	0xffffffff


	//   ....[230]....
        /*096c*/ 	.word	0xffffffff


	//   ....[231]....
        /*0970*/ 	.word	0xffffffff


	//   ....[232]....
        /*0974*/ 	.word	0xffffffff


	//   ....[233]....
        /*0978*/ 	.word	0xffffffff


	//   ....[234]....
        /*097c*/ 	.word	0xffffffff


	//   ....[235]....
        /*0980*/ 	.word	0xffffffff


	//   ....[236]....
        /*0984*/ 	.word	0xffffffff


	//   ....[237]....
        /*0988*/ 	.word	0xffffffff


	//   ....[238]....
        /*098c*/ 	.word	0xffffffff


	//   ....[239]....
        /*0990*/ 	.word	0xffffffff


	//   ....[240]....
        /*0994*/ 	.word	0xffffffff


	//   ....[241]....
        /*0998*/ 	.word	0xffffffff


	//   ....[242]....
        /*099c*/ 	.word	0xffffffff


	//   ....[243]....
        /*09a0*/ 	.word	0xffffffff


	//   ....[244]....
        /*09a4*/ 	.word	0xffffffff


	//   ....[245]....
        /*09a8*/ 	.word	0xffffffff


	//   ....[246]....
        /*09ac*/ 	.word	0xffffffff


	//   ....[247]....
        /*09b0*/ 	.word	0xffffffff


	//   ....[248]....
        /*09b4*/ 	.word	0xffffffff


	//   ....[249]....
        /*09b8*/ 	.word	0xffffffff


	//   ....[250]....
        /*09bc*/ 	.word	0xffffffff


	//   ....[251]....
        /*09c0*/ 	.word	0xffffffff


	//   ....[252]....
        /*09c4*/ 	.word	0xffffffff


	//   ....[253]....
        /*09c8*/ 	.word	0xffffffff


	//   ....[254]....
        /*09cc*/ 	.word	0xffffffff


	//   ....[255]....
        /*09d0*/ 	.word	0xffffffff


	//   ....[0]....
        /*09d4*/ 	.word	0xffffffff


	//   ....[1]....
        /*09d8*/ 	.word	0xffffffff


	//   ....[2]....
        /*09dc*/ 	.word	0xffffffff


	//   ....[3]....
        /*09e0*/ 	.word	0xffffffff


	//   ....[4]....
        /*09e4*/ 	.word	0xffffffff


	//   ....[5]....
        /*09e8*/ 	.word	0xffffffff


	//   ....[6]....
        /*09ec*/ 	.word	0xffffffff


	//   ....[7]....
        /*09f0*/ 	.word	0xffffffff


	//   ....[8]....
        /*09f4*/ 	.word	0xffffffff


	//   ....[9]....
        /*09f8*/ 	.word	0xffffffff


	//   ....[10]....
        /*09fc*/ 	.word	0xffffffff


	//   ....[11]....
        /*0a00*/ 	.word	0xffffffff


	//   ....[12]....
        /*0a04*/ 	.word	0xffffffff


	//   ....[13]....
        /*0a08*/ 	.word	0xffffffff


	//   ....[14]....
        /*0a0c*/ 	.word	0xffffffff


	//   ....[15]....
        /*0a10*/ 	.word	0xffffffff


	//   ....[16]....
        /*0a14*/ 	.word	0xffffffff


	//   ....[17]....
        /*0a18*/ 	.word	0xffffffff


	//----- nvinfo : EIATTR_COOP_GROUP_INSTR_OFFSETS
	.align		4
.L_502:
        /*0a1c*/ 	.byte	0x04, 0x28
        /*0a1e*/ 	.short	(.L_504 - .L_503)


	//   ....[0]....
.L_503:
        /*0a20*/ 	.word	0x00000060


	//   ....[1]....
        /*0a24*/ 	.word	0x00000250


	//   ....[2]....
        /*0a28*/ 	.word	0x00000280


	//   ....[3]....
        /*0a2c*/ 	.word	0x000002b0


	//   ....[4]....
        /*0a30*/ 	.word	0x000002e0


	//   ....[5]....
        /*0a34*/ 	.word	0x00000310


	//   ....[6]....
        /*0a38*/ 	.word	0x00000340


	//   ....[7]....
        /*0a3c*/ 	.word	0x000004b0


	//   ....[8]....
        /*0a40*/ 	.word	0x000004f0


	//   ....[9]....
        /*0a44*/ 	.word	0x00000520


	//   ....[10]....
        /*0a48*/ 	.word	0x00000550


	//   ....[11]....
        /*0a4c*/ 	.word	0x00000580


	//   ....[12]....
        /*0a50*/ 	.word	0x000005b0


	//   ....[13]....
        /*0a54*/ 	.word	0x00000640


	//   ....[14]....
        /*0a58*/ 	.word	0x00000680


	//   ....[15]....
        /*0a5c*/ 	.word	0x000006a0


	//   ....[16]....
        /*0a60*/ 	.word	0x00000700


	//   ....[17]....
        /*0a64*/ 	.word	0x00003fd0


	//   ....[18]....
        /*0a68*/ 	.word	0x00003fe0


	//   ....[19]....
        /*0a6c*/ 	.word	0x00005b70


	//   ....[20]....
        /*0a70*/ 	.word	0x00005b80


	//   ....[21]....
        /*0a74*/ 	.word	0x00007670


	//   ....[22]....
        /*0a78*/ 	.word	0x00007680


	//   ....[23]....
        /*0a7c*/ 	.word	0x00007b60


	//   ....[24]....
        /*0a80*/ 	.word	0x00007b70


	//   ....[25]....
        /*0a84*/ 	.word	0x00008e20


	//   ....[26]....
        /*0a88*/ 	.word	0x00008e40


	//   ....[27]....
        /*0a8c*/ 	.word	0x00008f70


	//   ....[28]....
        /*0a90*/ 	.word	0x00008f80


	//   ....[29]....
        /*0a94*/ 	.word	0x000090b0


	//   ....[30]....
        /*0a98*/ 	.word	0x000090d0


	//   ....[31]....
        /*0a9c*/ 	.word	0x00009200


	//   ....[32]....
        /*0aa0*/ 	.word	0x00009210


	//   ....[33]....
        /*0aa4*/ 	.word	0x000098c0


	//   ....[34]....
        /*0aa8*/ 	.word	0x000098f0


	//   ....[35]....
        /*0aac*/ 	.word	0x00009920


	//   ....[36]....
        /*0ab0*/ 	.word	0x00009950


	//   ....[37]....
        /*0ab4*/ 	.word	0x000099d0


	//   ....[38]....
        /*0ab8*/ 	.word	0x00009a00


	//   ....[39]....
        /*0abc*/ 	.word	0x00009ac0


	//   ....[40]....
        /*0ac0*/ 	.word	0x00009ae0


	//   ....[41]....
        /*0ac4*/ 	.word	0x00009f10


	//   ....[42]....
        /*0ac8*/ 	.word	0x00009f30


	//   ....[43]....
        /*0acc*/ 	.word	0x0000a020


	//   ....[44]....
        /*0ad0*/ 	.word	0x0000a090


	//   ....[45]....
        /*0ad4*/ 	.word	0x0000a4e0


	//   ....[46]....
        /*0ad8*/ 	.word	0x0000a500


	//   ....[47]....
        /*0adc*/ 	.word	0x0000a5e0


	//   ....[48]....
        /*0ae0*/ 	.word	0x0000a630


	//   ....[49]....
        /*0ae4*/ 	.word	0x0000b4f0


	//   ....[50]....
        /*0ae8*/ 	.word	0x0000b9a0


	//   ....[51]....
        /*0aec*/ 	.word	0x0000c160


	//   ....[52]....
        /*0af0*/ 	.word	0x0000c390


	//   ....[53]....
        /*0af4*/ 	.word	0x0000c410


	//   ....[54]....
        /*0af8*/ 	.word	0x0000c490


	//   ....[55]....
        /*0afc*/ 	.word	0x0000d670


	//   ....[56]....
        /*0b00*/ 	.word	0x0000d690


	//   ....[57]....
        /*0b04*/ 	.word	0x0000d7c0


	//   ....[58]....
        /*0b08*/ 	.word	0x0000d7e0


	//   ....[59]....
        /*0b0c*/ 	.word	0x0000de20


	//   ....[60]....
        /*0b10*/ 	.word	0x0000de40


	//   ....[61]....
        /*0b14*/ 	.word	0x0000df70


	//   ....[62]....
        /*0b18*/ 	.word	0x0000df90


	//   ....[63]....
        /*0b1c*/ 	.word	0x0000ecf0


	//   ....[64]....
        /*0b20*/ 	.word	0x0000f180


	//   ....[65]....
        /*0b24*/ 	.word	0x0000f780


	//   ....[66]....
        /*0b28*/ 	.word	0x0000f7b0


	//   ....[67]....
        /*0b2c*/ 	.word	0x000100e0


	//   ....[68]....
        /*0b30*/ 	.word	0x00010100


	//   ....[69]....
        /*0b34*/ 	.word	0x00011520


	//   ....[70]....
        /*0b38*/ 	.word	0x00011540


	//   ....[71]....
        /*0b3c*/ 	.word	0x00011670


	//   ....[72]....
        /*0b40*/ 	.word	0x00011690


	//   ....[73]....
        /*0b44*/ 	.word	0x00011d70


	//   ....[74]....
        /*0b48*/ 	.word	0x00011dd0


	//   ....[75]....
        /*0b4c*/ 	.word	0x00011ed0


	//   ....[76]....
        /*0b50*/ 	.word	0x00011ef0


	//   ....[77]....
        /*0b54*/ 	.word	0x00013030


	//   ....[78]....
        /*0b58*/ 	.word	0x00013060


	//   ....[79]....
        /*0b5c*/ 	.word	0x000132c0


	//   ....[80]....
        /*0b60*/ 	.word	0x000133e0


	//   ....[81]....
        /*0b64*/ 	.word	0x000149b0


	//   ....[82]....
        /*0b68*/ 	.word	0x000149d0


	//   ....[83]....
        /*0b6c*/ 	.word	0x00014b00


	//   ....[84]....
        /*0b70*/ 	.word	0x00014b20


	//   ....[85]....
        /*0b74*/ 	.word	0x00014f60


	//   ....[86]....
        /*0b78*/ 	.word	0x00014f80


	//   ....[87]....
        /*0b7c*/ 	.word	0x000150b0


	//   ....[88]....
        /*0b80*/ 	.word	0x000150d0


	//   ....[89]....
        /*0b84*/ 	.word	0x00015f50


	//   ....[90]....
        /*0b88*/ 	.word	0x00016200


	//   ....[91]....
        /*0b8c*/ 	.word	0x000167d0


	//   ....[92]....
        /*0b90*/ 	.word	0x00016800


	//   ....[93]....
        /*0b94*/ 	.word	0x00017120


	//   ....[94]....
        /*0b98*/ 	.word	0x00017140


	//   ....[95]....
        /*0b9c*/ 	.word	0x00018580


	//   ....[96]....
        /*0ba0*/ 	.word	0x000185a0


	//   ....[97]....
        /*0ba4*/ 	.word	0x000186c0


	//   ....[98]....
        /*0ba8*/ 	.word	0x000186e0


	//   ....[99]....
        /*0bac*/ 	.word	0x00018880


	//   ....[100]....
        /*0bb0*/ 	.word	0x000188b0


	//   ....[101]....
        /*0bb4*/ 	.word	0x000188c0


	//   ....[102]....
        /*0bb8*/ 	.word	0x000188f0


	//   ....[103]....
        /*0bbc*/ 	.word	0x00019e10


	//   ....[104]....
        /*0bc0*/ 	.word	0x00019e20


	//   ....[105]....
        /*0bc4*/ 	.word	0x00019e40


	//   ....[106]....
        /*0bc8*/ 	.word	0x00019e50


	//   ....[107]....
        /*0bcc*/ 	.word	0x0001a1f0


	//   ....[108]....
        /*0bd0*/ 	.word	0x0001a210


	//   ....[109]....
        /*0bd4*/ 	.word	0x0001a340


	//   ....[110]....
        /*0bd8*/ 	.word	0x0001a350


	//   ....[111]....
        /*0bdc*/ 	.word	0x0001a480


	//   ....[112]....
        /*0be0*/ 	.word	0x0001a4a0


	//   ....[113]....
        /*0be4*/ 	.word	0x0001a5d0


	//   ....[114]....
        /*0be8*/ 	.word	0x0001a5e0


	//   ....[115]....
        /*0bec*/ 	.word	0x0001a910


	//   ....[116]....
        /*0bf0*/ 	.word	0x0001a930


	//   ....[117]....
        /*0bf4*/ 	.word	0x0001b300


	//   ....[118]....
        /*0bf8*/ 	.word	0x0001b310


	//   ....[119]....
        /*0bfc*/ 	.word	0x0001c460


	//   ....[120]....
        /*0c00*/ 	.word	0x0001c480


	//   ....[121]....
        /*0c04*/ 	.word	0x0001c5b0


	//   ....[122]....
        /*0c08*/ 	.word	0x0001c5c0


	//   ....[123]....
        /*0c0c*/ 	.word	0x0001c6f0


	//   ....[124]....
        /*0c10*/ 	.word	0x0001c710


	//   ....[125]....
        /*0c14*/ 	.word	0x0001c840


	//   ....[126]....
        /*0c18*/ 	.word	0x0001c850


	//   ....[127]....
        /*0c1c*/ 	.word	0x0001ca40


	//   ....[128]....
        /*0c20*/ 	.word	0x0001ca60


	//   ....[129]....
        /*0c24*/ 	.word	0x0001cb80


	//   ....[130]....
        /*0c28*/ 	.word	0x0001cbc0


	//   ....[131]....
        /*0c2c*/ 	.word	0x0001cbf0


	//   ....[132]....
        /*0c30*/ 	.word	0x0001cc20


	//   ....[133]....
        /*0c34*/ 	.word	0x0001cc50


	//   ....[134]....
        /*0c38*/ 	.word	0x0001cc80


	//   ....[135]....
        /*0c3c*/ 	.word	0x0001cdd0


	//   ....[136]....
        /*0c40*/ 	.word	0x0001ce10


	//   ....[137]....
        /*0c44*/ 	.word	0x0001ce40


	//   ....[138]....
        /*0c48*/ 	.word	0x0001ce70


	//   ....[139]....
        /*0c4c*/ 	.word	0x0001cea0


	//   ....[140]....
        /*0c50*/ 	.word	0x0001ced0


	//   ....[141]....
        /*0c54*/ 	.word	0x0001cf60


	//   ....[142]....
        /*0c58*/ 	.word	0x0001cfa0


	//   ....[143]....
        /*0c5c*/ 	.word	0x0001cfb0


	//   ....[144]....
        /*0c60*/ 	.word	0x0001d010


	//   ....[145]....
        /*0c64*/ 	.word	0x0001d9e0


	//   ....[146]....
        /*0c68*/ 	.word	0x0001da40


	//   ....[147]....
        /*0c6c*/ 	.word	0x0001da90


	//   ....[148]....
        /*0c70*/ 	.word	0x0001dae0


	//   ....[149]....
        /*0c74*/ 	.word	0x0001db30


	//   ....[150]....
        /*0c78*/ 	.word	0x0001dbb0


	//   ....[151]....
        /*0c7c*/ 	.word	0x0001dc00


	//   ....[152]....
        /*0c80*/ 	.word	0x0001dc80


	//   ....[153]....
        /*0c84*/ 	.word	0x0001dd00


	//   ....[154]....
        /*0c88*/ 	.word	0x0001dd80


	//   ....[155]....
        /*0c8c*/ 	.word	0x0001de00


	//   ....[156]....
        /*0c90*/ 	.word	0x0001de80


	//   ....[157]....
        /*0c94*/ 	.word	0x0001df00


	//   ....[158]....
        /*0c98*/ 	.word	0x0001df70


	//   ....[159]....
        /*0c9c*/ 	.word	0x0001dff0


	//   ....[160]....
        /*0ca0*/ 	.word	0x0001e070


	//   ....[161]....
        /*0ca4*/ 	.word	0x0001e0f0


	//   ....[162]....
        /*0ca8*/ 	.word	0x0001e160


	//   ....[163]....
        /*0cac*/ 	.word	0x0001e1e0


	//   ....[164]....
        /*0cb0*/ 	.word	0x0001e260


	//   ....[165]....
        /*0cb4*/ 	.word	0x0001e420


	//   ....[166]....
        /*0cb8*/ 	.word	0x0001e490


	//   ....[167]....
        /*0cbc*/ 	.word	0x0001e510


	//   ....[168]....
        /*0cc0*/ 	.word	0x0001e590


	//   ....[169]....
        /*0cc4*/ 	.word	0x0001e750


	//   ....[170]....
        /*0cc8*/ 	.word	0x0001e7c0


	//   ....[171]....
        /*0ccc*/ 	.word	0x0001e840


	//   ....[172]....
        /*0cd0*/ 	.word	0x0001e8c0


	//   ....[173]....
        /*0cd4*/ 	.word	0x0001ea80


	//   ....[174]....
        /*0cd8*/ 	.word	0x0001eaf0


	//   ....[175]....
        /*0cdc*/ 	.word	0x0001eb70


	//   ....[176]....
        /*0ce0*/ 	.word	0x0001ebf0


	//   ....[177]....
        /*0ce4*/ 	.word	0x0001edc0


	//   ....[178]....
        /*0ce8*/ 	.word	0x0001ee30


	//   ....[179]....
        /*0cec*/ 	.word	0x0001eeb0


	//   ....[180]....
        /*0cf0*/ 	.word	0x0001ef30


	//   ....[181]....
        /*0cf4*/ 	.word	0x0001f0f0


	//   ....[182]....
        /*0cf8*/ 	.word	0x0001f160


	//   ....[183]....
        /*0cfc*/ 	.word	0x0001f1e0


	//   ....[184]....
        /*0d00*/ 	.word	0x0001f260


	//   ....[185]....
        /*0d04*/ 	.word	0x0001f430


	//   ....[186]....
        /*0d08*/ 	.word	0x0001f4a0


	//   ....[187]....
        /*0d0c*/ 	.word	0x0001f500


	//   ....[188]....
        /*0d10*/ 	.word	0x0001f580


	//   ....[189]....
        /*0d14*/ 	.word	0x0001f600


	//   ....[190]....
        /*0d18*/ 	.word	0x0001f7c0


	//   ....[191]....
        /*0d1c*/ 	.word	0x0001f830


	//   ....[192]....
        /*0d20*/ 	.word	0x0001f8b0


	//   ....[193]....
        /*0d24*/ 	.word	0x0001f930


	//   ....[194]....
        /*0d28*/ 	.word	0x0001fae0


	//   ....[195]....
        /*0d2c*/ 	.word	0x0001fb50


	//   ....[196]....
        /*0d30*/ 	.word	0x0001fbd0


	//   ....[197]....
        /*0d34*/ 	.word	0x0001fc50


	//   ....[198]....
        /*0d38*/ 	.word	0x0001fdf0


	//   ....[199]....
        /*0d3c*/ 	.word	0x0001fe60


	//   ....[200]....
        /*0d40*/ 	.word	0x0001fec0


	//   ....[201]....
        /*0d44*/ 	.word	0x0001ff20


	//   ....[202]....
        /*0d48*/ 	.word	0x0001ff70


	//   ....[203]....
        /*0d4c*/ 	.word	0x0001ffc0


	//   ....[204]....
        /*0d50*/ 	.word	0x00020040


	//   ....[205]....
        /*0d54*/ 	.word	0x000200c0


	//   ....[206]....
        /*0d58*/ 	.word	0x00020140


	//   ....[207]....
        /*0d5c*/ 	.word	0x000201b0


	//   ....[208]....
        /*0d60*/ 	.word	0x00020230


	//   ....[209]....
        /*0d64*/ 	.word	0x000202b0


	//   ....[210]....
        /*0d68*/ 	.word	0x00020330


	//   ....[211]....
        /*0d6c*/ 	.word	0x000203a0


	//   ....[212]....
        /*0d70*/ 	.word	0x00020420


	//   ....[213]....
        /*0d74*/ 	.word	0x000204a0


	//   ....[214]....
        /*0d78*/ 	.word	0x00020520


	//   ....[215]....
        /*0d7c*/ 	.word	0x00020590


	//   ....[216]....
        /*0d80*/ 	.word	0x00020610


	//   ....[217]....
        /*0d84*/ 	.word	0x00020690


	//   ....[218]....
        /*0d88*/ 	.word	0x00020710


	//   ....[219]....
        /*0d8c*/ 	.word	0x00020780


	//   ....[220]....
        /*0d90*/ 	.word	0x00020800


	//   ....[221]....
        /*0d94*/ 	.word	0x00020880


	//   ....[222]....
        /*0d98*/ 	.word	0x00020900


	//   ....[223]....
        /*0d9c*/ 	.word	0x00020970


	//   ....[224]....
        /*0da0*/ 	.word	0x000209f0


	//   ....[225]....
        /*0da4*/ 	.word	0x00020a70


	//   ....[226]....
        /*0da8*/ 	.word	0x00020ac0


	//   ....[227]....
        /*0dac*/ 	.word	0x00020b00


	//   ....[228]....
        /*0db0*/ 	.word	0x00020b50


	//   ....[229]....
        /*0db4*/ 	.word	0x00020ba0


	//   ....[230]....
        /*0db8*/ 	.word	0x00020bf0


	//   ....[231]....
        /*0dbc*/ 	.word	0x00020c70


	//   ....[232]....
        /*0dc0*/ 	.word	0x00020cc0


	//   ....[233]....
        /*0dc4*/ 	.word	0x00020d10


	//   ....[234]....
        /*0dc8*/ 	.word	0x00020d60


	//   ....[235]....
        /*0dcc*/ 	.word	0x00020db0


	//   ....[236]....
        /*0dd0*/ 	.word	0x00020e00


	//   ....[237]....
        /*0dd4*/ 	.word	0x00020e80


	//   ....[238]....
        /*0dd8*/ 	.word	0x00020ed0


	//   ....[239]....
        /*0ddc*/ 	.word	0x00020f50


	//   ....[240]....
        /*0de0*/ 	.word	0x00020fc0


	//   ....[241]....
        /*0de4*/ 	.word	0x00021040


	//   ....[242]....
        /*0de8*/ 	.word	0x000214d0


	//   ....[243]....
        /*0dec*/ 	.word	0x000214f0


	//   ....[244]....
        /*0df0*/ 	.word	0x00021500


	//   ....[245]....
        /*0df4*/ 	.word	0x00021510


	//   ....[246]....
        /*0df8*/ 	.word	0x00021c90


	//   ....[247]....
        /*0dfc*/ 	.word	0x00021ca0


	//   ....[248]....
        /*0e00*/ 	.word	0x00021cb0


	//   ....[249]....
        /*0e04*/ 	.word	0x00021cc0


	//   ....[250]....
        /*0e08*/ 	.word	0x000250f0


	//   ....[251]....
        /*0e0c*/ 	.word	0x00025110


	//   ....[252]....
        /*0e10*/ 	.word	0x00025130


	//   ....[253]....
        /*0e14*/ 	.word	0x00025140


	//   ....[254]....
        /*0e18*/ 	.word	0x00025760


	//   ....[255]....
        /*0e1c*/ 	.word	0x00025770


	//   ....[0]....
        /*0e20*/ 	.word	0x00025780


	//   ....[1]....
        /*0e24*/ 	.word	0x00025790


	//   ....[2]....
        /*0e28*/ 	.word	0x00028cf0


	//   ....[3]....
        /*0e2c*/ 	.word	0x00028d70


	//   ....[4]....
        /*0e30*/ 	.word	0x00028de0


	//   ....[5]....
        /*0e34*/ 	.word	0x00028e50


	//   ....[6]....
        /*0e38*/ 	.word	0x00028ed0


	//   ....[7]....
        /*0e3c*/ 	.word	0x00028f40


	//   ....[8]....
        /*0e40*/ 	.word	0x00028fb0


	//   ....[9]....
        /*0e44*/ 	.word	0x00029020


	//   ....[10]....
        /*0e48*/ 	.word	0x000290a0


	//   ....[11]....
        /*0e4c*/ 	.word	0x00029120


	//   ....[12]....
        /*0e50*/ 	.word	0x000291a0


	//   ....[13]....
        /*0e54*/ 	.word	0x00029210


	//   ....[14]....
        /*0e58*/ 	.word	0x00029290


	//   ....[15]....
        /*0e5c*/ 	.word	0x00029300


	//   ....[16]....
        /*0e60*/ 	.word	0x00029380


	//   ....[17]....
        /*0e64*/ 	.word	0x000293f0


	//----- nvinfo : EIATTR_EXIT_INSTR_OFFSETS
	.align		4
.L_504:
        /*0e68*/ 	.byte	0x04, 0x1c
        /*0e6a*/ 	.short	(.L_506 - .L_505)


	//   ....[0]....
.L_505:
        /*0e6c*/ 	.word	0x000010c0


	//   ....[1]....
        /*0e70*/ 	.word	0x0001d9a0


	//----- nvinfo : EIATTR_MAX_THREADS
	.align		4
.L_506:
        /*0e74*/ 	.byte	0x04, 0x05
        /*0e76*/ 	.short	(.L_508 - .L_507)
.L_507:
        /*0e78*/ 	.word	0x00000100
        /*0e7c*/ 	.word	0x00000001
        /*0e80*/ 	.word	0x00000001


	//----- nvinfo : EIATTR_CRS_STACK_SIZE
	.align		4
.L_508:
        /*0e84*/ 	.byte	0x04, 0x1e
        /*0e86*/ 	.short	(.L_510 - .L_509)
.L_509:
        /*0e88*/ 	.word	0x00000000
.L_510:


//--------------------- .nv.info._ZN7cutlass13device_kernelIN5flash19enable_sm80_to_sm89INS1_16FlashAttnFwdSm80INS1_25CollectiveMainloopFwdSm80ILi8ELi2ELb0EN4cute5tupleIJNS5_1CILi128EEENS7_ILi64EEENS7_ILi192EEEEEELi192ENS_10bfloat16_tEfNS_4arch4Sm80ELb1ELb0ELb1ELb0ELb1ELb0ELb1ELb1EEENS1_21CollectiveEpilogueFwdINS6_IJS8_SA_S9_EEENS6_IJNS7_ILi1EEESI_SI_EEESC_SE_Li256ELb0ELb1ELb1ELb0EEENS1_30DynamicPersistentTileSchedulerILi256ELi256ELb1ELb1ELb0EEEEEEEEEvNT_6ParamsE --------------------------
	.section	.nv.info._ZN7cutlass13device_kernelIN5flash19enable_sm80_to_sm89INS1_16FlashAttnFwdSm80INS1_25CollectiveMainloopFwdSm80ILi8ELi2ELb0EN4cute5tupleIJNS5_1CILi128EEENS7_ILi64EEENS7_ILi192EEEEEELi192ENS_10bfloat16_tEfNS_4arch4Sm80ELb1ELb0ELb1ELb0ELb1ELb0ELb1ELb1EEENS1_21CollectiveEpilogueFwdINS6_IJS8_SA_S9_EEENS6_IJNS7_ILi1EEESI_SI_EEESC_SE_Li256ELb0ELb1ELb1ELb0EEENS1_30DynamicPersistentTileSchedulerILi256ELi256ELb1ELb1ELb0EEEEEEEEEvNT_6ParamsE,"",@"SHT_CUDA_INFO"
	.sectionflags	@""
	.align	4


	//----- nvinfo : EIATTR_CUDA_API_VERSION
	.align		4
        /*0000*/ 	.byte	0x04, 0x37
        /*0002*/ 	.short	(.L_512 - .L_511)
.L_511:
        /*0004*/ 	.word	0x00000082


	//----- nvinfo : EIATTR_SW2861232_WAR
	.align		4
.L_512:
        /*0008*/ 	.byte	0x01, 0x35
	.zero		2


	//----- nvinfo : EIATTR_PARAM_CBANK
	.align		4
        /*000c*/ 	.byte	0x04, 0x0a
        /*000e*/ 	.short	(.L_514 - .L_513)
	.align		4
.L_513:
        /*0010*/ 	.word	index@(.nv.constant0._ZN7cutlass13device_kernelIN5flash19enable_sm80_to_sm89INS1_16FlashAttnFwdSm80INS1_25CollectiveMainloopFwdSm80ILi8ELi2ELb0EN4cute5tupleIJNS5_1CILi128EEENS7_ILi64EEENS7_ILi192EEEEEELi192ENS_10bfloat16_tEfNS_4arch4Sm80ELb1ELb0ELb1ELb0ELb1ELb0ELb1ELb1EEENS1_21CollectiveEpilogueFwdINS6_IJS8_SA_S9_EEENS6_IJNS7_ILi1EEESI_SI_EEESC_SE_Li256ELb0ELb1ELb1ELb0EEENS1_30DynamicPersistentTileSchedulerILi256ELi256ELb1ELb1ELb0EEEEEEEEEvNT_6ParamsE)
        /*0014*/ 	.short	0x0160
        /*0016*/ 	.short	0x0428


	//----- nvinfo : EIATTR_CBANK_PARAM_SIZE
	.align		4
.L_514:
        /*0018*/ 	.byte	0x03, 0x19
        /*001a*/ 	.short	0x0428


	//----- nvinfo : EIATTR_KPARAM_INFO
	.align		4
        /*001c*/ 	.byte	0x04, 0x17
        /*001e*/ 	.short	(.L_516 - .L_515)
.L_515:
        /*0020*/ 	.word	0x00000000
        /*0024*/ 	.short	0x0000
        /*0026*/ 	.short	0x0000
        /*0028*/ 	.byte	0x00, 0xf0, 0xa1, 0x10


	//----- nvinfo : EIATTR_MAXREG_COUNT
	.align		4
.L_516:
        /*002c*/ 	.byte	0x03, 0x1b
        /*002e*/ 	.short	0x00ff


	//----- nvinfo : EIATTR_NUM_BARRIERS
	.align		4
        /*0030*/ 	.byte	0x02, 0x4c
        /*0032*/ 	.byte	0x06
	.zero		1


	//----- nvinfo : EIATTR_ANNOTATIONS
	.align		4
        /*0034*/ 	.byte	0x04, 0x55
        /*0036*/ 	.short	(.L_518 - .L_517)


	//   ....[0]....
.L_517:
        /*0038*/ 	.word	0x00000001
        /*003c*/ 	.byte	0x70, 0x00, 0x00, 0x00, 0x01, 0x00, 0x00, 0x00, 0xf0, 0x04, 0x00, 0x00, 0x01, 0x00, 0x00, 0x00
        /*004c*/ 	.byte	0xf0, 0x05, 0x00, 0x00, 0x01, 0x00, 0x00, 0x00, 0x70, 0x06, 0x00, 0x00, 0x01, 0x00, 0x00, 0x00
        /*005c*/ 	.byte	0x70, 0x2e, 0x00, 0x00, 0x01, 0x00, 0x00, 0x00, 0x10, 0x38, 0x00, 0x00, 0x01, 0x00, 0x00, 0x00
        /*006c*/ 	.byte	0x60, 0xce, 0x00, 0x00, 0x01, 0x00, 0x00, 0x00, 0xa0, 0xce, 0x00, 0x00, 0x01, 0x00, 0x00, 0x00
        /*007c*/ 	.byte	0x90, 0xe5, 0x00, 0x00


	//----- nvinfo : EIATTR_MERCURY_ISA_VERSION
	.align		4
.L_518:
        /*0080*/ 	.byte	0x03, 0x5f
        /*0082*/ 	.short	0x0000


	//----- nvinfo : EIATTR_INT_WARP_WIDE_INSTR_OFFSETS
	.align		4
        /*0084*/ 	.byte	0x04, 0x31
        /*0086*/ 	.short	(.L_520 - .L_519)


	//   ....[0]....
.L_519:
        /*0088*/ 	.word	0x0000cc90


	//   ....[1]....
        /*008c*/ 	.word	0x0000cd10


	//----- nvinfo : EIATTR_COOP_GROUP_MASK_REGIDS
	.align		4
.L_520:
        /*0090*/ 	.byte	0x04, 0x29
        /*0092*/ 	.short	(.L_522 - .L_521)


	//   ....[0]....
.L_521:
        /*0094*/ 	.word	0xffffffff


	//   ....[1]....
        /*0098*/ 	.word	0xffffffff


	//   ....[2]....
        /*009c*/ 	.word	0xffffffff


	//   ....[3]....
        /*00a0*/ 	.word	0xffffffff


	//   ....[4]....
        /*00a4*/ 	.word	0xffffffff


	//   ....[5]....
        /*00a8*/ 	.word	0xffffffff


	//   ....[6]....
        /*00ac*/ 	.word	0xffffffff


	//   ....[7]....
        /*00b0*/ 	.word	0xffffffff


	//   ....[8]....
        /*00b4*/ 	.word	0xffffffff


	//   ....[9]....
        /*00b8*/ 	.word	0xffffffff


	//   ....[10]....
        /*00bc*/ 	.word	0xffffffff


	//   ....[11]....
        /*00c0*/ 	.word	0xffffffff


	//   ....[12]....
        /*00c4*/ 	.word	0xffffffff


	//   ....[13]....
        /*00c8*/ 	.word	0xffffffff


	//   ....[14]....
        /*00cc*/ 	.word	0xffffffff


	//   ....[15]....
        /*00d0*/ 	.word	0xffffffff


	//   ....[16]....
        /*00d4*/ 	.word	0xffffffff


	//   ....[17]....
        /*00d8*/ 	.word	0xffffffff


	//   ....[18]....
        /*00dc*/ 	.word	0xffffffff


	//   ....[19]....
        /*00e0*/ 	.word	0xffffffff


	//   ....[20]....
        /*00e4*/ 	.word	0xffffffff


	//   ....[21]....
        /*00e8*/ 	.word	0xffffffff


	//   ....[22]....
        /*00ec*/ 	.word	0xffffffff


	//   ....[23]....
        /*00f0*/ 	.word	0xffffffff


	//   ....[24]....
        /*00f4*/ 	.word	0xffffffff


	//   ....[25]....
        /*00f8*/ 	.word	0xffffffff


	//   ....[26]....
        /*00fc*/ 	.word	0xffffffff


	//   ....[27]....
        /*0100*/ 	.word	0xffffffff


	//   ....[28]....
        /*0104*/ 	.word	0xffffffff


	//   ....[29]....
        /*0108*/ 	.word	0xffffffff


	//   ....[30]....
        /*010c*/ 	.word	0xffffffff


	//   ....[31]....
        /*0110*/ 	.word	0xffffffff


	//   ....[32]....
        /*0114*/ 	.word	0xffffffff


	//   ....[33]....
        /*0118*/ 	.word	0xffffffff


	//   ....[34]....
        /*011c*/ 	.word	0xffffffff


	//   ....[35]....
        /*0120*/ 	.word	0xffffffff


	//   ....[36]....
        /*0124*/ 	.word	0xffffffff


	//   ....[37]....
        /*0128*/ 	.word	0xffffffff


	//   ....[38]....
        /*012c*/ 	.word	0xffffffff


	//   ....[39]....
        /*0130*/ 	.word	0xffffffff


	//   ....[40]....
        /*0134*/ 	.word	0xffffffff


	//   ....[41]....
        /*0138*/ 	.word	0xffffffff


	//   ....[42]....
        /*013c*/ 	.word	0xffffffff


	//   ....[43]....
        /*0140*/ 	.word	0xffffffff


	//   ....[44]....
        /*0144*/ 	.word	0xffffffff


	//   ....[45]....
        /*0148*/ 	.word	0xffffffff


	//   ....[46]....
        /*014c*/ 	.word	0xffffffff


	//   ....[47]....
        /*0150*/ 	.word	0xffffffff


	//   ....[48]....
        /*0154*/ 	.word	0xffffffff


	//   ....[49]....
        /*0158*/ 	.word	0xffffffff


	//   ....[50]....
        /*015c*/ 	.word	0xffffffff


	//   ....[51]....
        /*0160*/ 	.word	0xffffffff


	//   ....[52]....
        /*0164*/ 	.word	0xffffffff


	//   ....[53]....
        /*0168*/ 	.word	0xffffffff


	//   ....[54]....
        /*016c*/ 	.word	0xffffffff


	//   ....[55]....
        /*0170*/ 	.word	0xffffffff


	//   ....[56]....
        /*0174*/ 	.word	0xffffffff


	//   ....[57]....
        /*0178*/ 	.word	0xffffffff


	//   ....[58]....
        /*017c*/ 	.word	0xffffffff


	//   ....[59]....
        /*0180*/ 	.word	0xffffffff


	//   ....[60]....
        /*0184*/ 	.word	0xffffffff


	//   ....[61]....
        /*0188*/ 	.word	0xffffffff


	//   ....[62]....
        /*018c*/ 	.word	0xffffffff


	//   ....[63]....
        /*0190*/ 	.word	0xffffffff


	//   ....[64]....
        /*0194*/ 	.word	0xffffffff


	//   ....[65]....
        /*0198*/ 	.word	0xffffffff


	//   ....[66]....
        /*019c*/ 	.word	0xffffffff


	//   ....[67]....
        /*01a0*/ 	.word	0xffffffff


	//   ....[68]....
        /*01a4*/ 	.word	0xffffffff


	//   ....[69]....
        /*01a8*/ 	.word	0xffffffff


	//   ....[70]....
        /*01ac*/ 	.word	0xffffffff


	//   ....[71]....
        /*01b0*/ 	.word	0xffffffff


	//   ....[72]....
        /*01b4*/ 	.word	0xffffffff


	//   ....[73]....
        /*01b8*/ 	.word	0xffffffff


	//   ....[74]....
        /*01bc*/ 	.word	0xffffffff


	//   ....[75]....
        /*01c0*/ 	.word	0xffffffff


	//   ....[76]....
        /*01c4*/ 	.word	0xffffffff


	//   ....[77]....
        /*01c8*/ 	.word	0xffffffff


	//   ....[78]....
        /*01cc*/ 	.word	0xffffffff


	//   ....[79]....
        /*01d0*/ 	.word	0xffffffff


	//   ....[80]....
        /*01d4*/ 	.word	0xffffffff


	//   ....[81]....
        /*01d8*/ 	.word	0xffffffff


	//   ....[82]....
        /*01dc*/ 	.word	0xffffffff


	//   ....[83]....
        /*01e0*/ 	.word	0xffffffff


	//   ....[84]....
        /*01e4*/ 	.word	0xffffffff


	//   ....[85]....
        /*01e8*/ 	.word	0xffffffff


	//   ....[86]....
        /*01ec*/ 	.word	0xffffffff


	//   ....[87]....
        /*01f0*/ 	.word	0xffffffff


	//   ....[88]....
        /*01f4*/ 	.word	0xffffffff


	//   ....[89]....
        /*01f8*/ 	.word	0xffffffff


	//   ....[90]....
        /*01fc*/ 	.word	0xffffffff


	//   ....[91]....
        /*0200*/ 	.word	0xffffffff


	//   ....[92]....
        /*0204*/ 	.word	0xffffffff


	//   ....[93]....
        /*0208*/ 	.word	0xffffffff


	//   ....[94]....
        /*020c*/ 	.word	0xffffffff


	//   ....[95]....
        /*0210*/ 	.word	0xffffffff


	//   ....[96]....
        /*0214*/ 	.word	0xffffffff


	//   ....[97]....
        /*0218*/ 	.word	0xffffffff


	//   ....[98]....
        /*021c*/ 	.word	0xffffffff


	//   ....[99]....
        /*0220*/ 	.word	0xffffffff


	//   ....[100]....
        /*0224*/ 	.word	0xffffffff


	//   ....[101]....
        /*0228*/ 	.word	0xffffffff


	//   ....[102]....
        /*022c*/ 	.word	0xffffffff


	//   ....[103]....
        /*0230*/ 	.word	0xffffffff


	//   ....[104]....
        /*0234*/ 	.word	0xffffffff


	//   ....[105]....
        /*0238*/ 	.word	0xffffffff


	//   ....[106]....
        /*023c*/ 	.word	0xffffffff


	//   ....[107]....
        /*0240*/ 	.word	0xffffffff


	//   ....[108]....
        /*0244*/ 	.word	0xffffffff


	//   ....[109]....
        /*0248*/ 	.word	0xffffffff


	//   ....[110]....
        /*024c*/ 	.word	0xffffffff


	//   ....[111]....
        /*0250*/ 	.word	0xffffffff


	//   ....[112]....
        /*0254*/ 	.word	0xffffffff


	//   ....[113]....
        /*0258*/ 	.word	0xffffffff


	//   ....[114]....
        /*025c*/ 	.word	0xffffffff


	//   ....[115]....
        /*0260*/ 	.word	0xffffffff


	//   ....[116]....
        /*0264*/ 	.word	0xffffffff


	//----- nvinfo : EIATTR_COOP_GROUP_INSTR_OFFSETS
	.align		4
.L_522:
        /*0268*/ 	.byte	0x04, 0x28
        /*026a*/ 	.short	(.L_524 - .L_523)


	//   ....[0]....
.L_523:
        /*026c*/ 	.word	0x00000050


	//   ....[1]....
        /*0270*/ 	.word	0x000015e0


	//   ....[2]....
        /*0274*/ 	.word	0x00001600


	//   ....[3]....
        /*0278*/ 	.word	0x00001780


	//   ....[4]....
        /*027c*/ 	.word	0x00001790


	//   ....[5]....
        /*0280*/ 	.word	0x000018f0


	//   ....[6]....
        /*0284*/ 	.word	0x00001910


	//   ....[7]....
        /*0288*/ 	.word	0x00001a70


	//   ....[8]....
        /*028c*/ 	.word	0x00001a80


	//   ....[9]....
        /*0290*/ 	.word	0x00001f90


	//   ....[10]....
        /*0294*/ 	.word	0x00001fb0


	//   ....[11]....
        /*0298*/ 	.word	0x00001fd0


	//   ....[12]....
        /*029c*/ 	.word	0x00001fe0


	//   ....[13]....
        /*02a0*/ 	.word	0x000020d0


	//   ....[14]....
        /*02a4*/ 	.word	0x000020f0


	//   ....[15]....
        /*02a8*/ 	.word	0x00002120


	//   ....[16]....
        /*02ac*/ 	.word	0x000021f0


	//   ....[17]....
        /*02b0*/ 	.word	0x000025b0


	//   ....[18]....
        /*02b4*/ 	.word	0x000025d0


	//   ....[19]....
        /*02b8*/ 	.word	0x00002660


	//   ....[20]....
        /*02bc*/ 	.word	0x000026c0


	//   ....[21]....
        /*02c0*/ 	.word	0x00002b20


	//   ....[22]....
        /*02c4*/ 	.word	0x00002b40


	//   ....[23]....
        /*02c8*/ 	.word	0x00002c40


	//   ....[24]....
        /*02cc*/ 	.word	0x00002c60


	//   ....[25]....
        /*02d0*/ 	.word	0x000039d0


	//   ....[26]....
        /*02d4*/ 	.word	0x000039e0


	//   ....[27]....
        /*02d8*/ 	.word	0x00004180


	//   ....[28]....
        /*02dc*/ 	.word	0x00004340


	//   ....[29]....
        /*02e0*/ 	.word	0x00004380


	//   ....[30]....
        /*02e4*/ 	.word	0x000043f0


	//   ....[31]....
        /*02e8*/ 	.word	0x000055f0


	//   ....[32]....
        /*02ec*/ 	.word	0x00005610


	//   ....[33]....
        /*02f0*/ 	.word	0x00005710


	//   ....[34]....
        /*02f4*/ 	.word	0x00005730


	//   ....[35]....
        /*02f8*/ 	.word	0x00005c90


	//   ....[36]....
        /*02fc*/ 	.word	0x00005cb0


	//   ....[37]....
        /*0300*/ 	.word	0x00005db0


	//   ....[38]....
        /*0304*/ 	.word	0x00005df0


	//   ....[39]....
        /*0308*/ 	.word	0x00006b30


	//   ....[40]....
        /*030c*/ 	.word	0x00006b80


	//   ....[41]....
        /*0310*/ 	.word	0x000073c0


	//   ....[42]....
        /*0314*/ 	.word	0x000073e0


	//   ....[43]....
        /*0318*/ 	.word	0x00007400


	//   ....[44]....
        /*031c*/ 	.word	0x00007420


	//   ....[45]....
        /*0320*/ 	.word	0x00008e20


	//   ....[46]....
        /*0324*/ 	.word	0x00008e40


	//   ....[47]....
        /*0328*/ 	.word	0x00008f30


	//   ....[48]....
        /*032c*/ 	.word	0x00008f50


	//   ....[49]....
        /*0330*/ 	.word	0x00009480


	//   ....[50]....
        /*0334*/ 	.word	0x000094a0


	//   ....[51]....
        /*0338*/ 	.word	0x000095a0


	//   ....[52]....
        /*033c*/ 	.word	0x000095e0


	//   ....[53]....
        /*0340*/ 	.word	0x0000a710


	//   ....[54]....
        /*0344*/ 	.word	0x0000a730


	//   ....[55]....
        /*0348*/ 	.word	0x0000a760


	//   ....[56]....
        /*034c*/ 	.word	0x0000a7c0


	//   ....[57]....
        /*0350*/ 	.word	0x0000c100


	//   ....[58]....
        /*0354*/ 	.word	0x0000c120


	//   ....[59]....
        /*0358*/ 	.word	0x0000c1c0


	//   ....[60]....
        /*035c*/ 	.word	0x0000c220


	//   ....[61]....
        /*0360*/ 	.word	0x0000c470


	//   ....[62]....
        /*0364*/ 	.word	0x0000c4a0


	//   ....[63]....
        /*0368*/ 	.word	0x0000c4b0


	//   ....[64]....
        /*036c*/ 	.word	0x0000c4e0


	//   ....[65]....
        /*0370*/ 	.word	0x0000ce50


	//   ....[66]....
        /*0374*/ 	.word	0x0000d4d0


	//   ....[67]....
        /*0378*/ 	.word	0x0000d500


	//   ....[68]....
        /*037c*/ 	.word	0x0000d520


	//   ....[69]....
        /*0380*/ 	.word	0x0000d540


	//   ....[70]....
        /*0384*/ 	.word	0x0000d630


	//   ....[71]....
        /*0388*/ 	.word	0x0000d650


	//   ....[72]....
        /*038c*/ 	.word	0x0000dcc0


	//   ....[73]....
        /*0390*/ 	.word	0x0000dcd0


	//   ....[74]....
        /*0394*/ 	.word	0x0000e610


	//   ....[75]....
        /*0398*/ 	.word	0x0000e6f0


	//   ....[76]....
        /*039c*/ 	.word	0x0000e760


	//   ....[77]....
        /*03a0*/ 	.word	0x0000e7d0


	//   ....[78]....
        /*03a4*/ 	.word	0x0000e830


	//   ....[79]....
        /*03a8*/ 	.word	0x0000e8a0


	//   ....[80]....
        /*03ac*/ 	.word	0x0000e910


	//   ....[81]....
        /*03b0*/ 	.word	0x0000e980


	//   ....[82]....
        /*03b4*/ 	.word	0x0000e9e0


	//   ....[83]....
        /*03b8*/ 	.word	0x0000ea50


	//   ....[84]....
        /*03bc*/ 	.word	0x0000eac0


	//   ....[85]....
        /*03c0*/ 	.word	0x0000ec30


	//   ....[86]....
        /*03c4*/ 	.word	0x0000ec90


	//   ....[87]....
        /*03c8*/ 	.word	0x0000ed00


	//   ....[88]....
        /*03cc*/ 	.word	0x0000ed70


	//   ....[89]....
        /*03d0*/ 	.word	0x0000eee0


	//   ....[90]....
        /*03d4*/ 	.word	0x0000ef40


	//   ....[91]....
        /*03d8*/ 	.word	0x0000efb0


	//   ....[92]....
        /*03dc*/ 	.word	0x0000f020


	//   ....[93]....
        /*03e0*/ 	.word	0x0000f190


	//   ....[94]....
        /*03e4*/ 	.word	0x0000f1f0


	//   ....[95]....
        /*03e8*/ 	.word	0x0000f260


	//   ....[96]....
        /*03ec*/ 	.word	0x0000f2d0


	//   ....[97]....
        /*03f0*/ 	.word	0x0000f450


	//   ....[98]....
        /*03f4*/ 	.word	0x0000f4b0


	//   ....[99]....
        /*03f8*/ 	.word	0x0000f520


	//   ....[100]....
        /*03fc*/ 	.word	0x0000f590


	//   ....[101]....
        /*0400*/ 	.word	0x0000f710


	//   ....[102]....
        /*0404*/ 	.word	0x0000f770


	//   ....[103]....
        /*0408*/ 	.word	0x0000f7e0


	//   ....[104]....
        /*040c*/ 	.word	0x0000f850


	//   ....[105]....
        /*0410*/ 	.word	0x0000f9d0


	//   ....[106]....
        /*0414*/ 	.word	0x0000fa30


	//   ....[107]....
        /*0418*/ 	.word	0x0000fa90


	//   ....[108]....
        /*041c*/ 	.word	0x0000fb00


	//   ....[109]....
        /*0420*/ 	.word	0x0000fb70


	//   ....[110]....
        /*0424*/ 	.word	0x0000fcf0


	//   ....[111]....
        /*0428*/ 	.word	0x0000fd50


	//   ....[112]....
        /*042c*/ 	.word	0x0000fdb0


	//   ....[113]....
        /*0430*/ 	.word	0x0000fe10


	//   ....[114]....
        /*0434*/ 	.word	0x0000fe60


	//   ....[115]....
        /*0438*/ 	.word	0x0000feb0


	//   ....[116]....
        /*043c*/ 	.word	0x0000ff20


	//----- nvinfo : EIATTR_EXIT_INSTR_OFFSETS
	.align		4
.L_524:
        /*0440*/ 	.byte	0x04, 0x1c
        /*0442*/ 	.short	(.L_526 - .L_525)


	//   ....[0]....
.L_525:
        /*0444*/ 	.word	0x000000a0


	//   ....[1]....
        /*0448*/ 	.word	0x0000e6a0


	//----- nvinfo : EIATTR_MAX_THREADS
	.align		4
.L_526:
        /*044c*/ 	.byte	0x04, 0x05
        /*044e*/ 	.short	(.L_528 - .L_527)
.L_527:
        /*0450*/ 	.word	0x00000100
        /*0454*/ 	.word	0x00000001
        /*0458*/ 	.word	0x00000001


	//----- nvinfo : EIATTR_CRS_STACK_SIZE
	.align		4
.L_528:
        /*045c*/ 	.byte	0x04, 0x1e
        /*045e*/ 	.short	(.L_530 - .L_529)
.L_529:
        /*0460*/ 	.word	0x00000000
.L_530:


//--------------------- .nv.info._ZN7cutlass13device_kernelIN5flash19enable_sm80_to_sm89INS1_16FlashAttnFwdSm80INS1_25CollectiveMainloopFwdSm80ILi8ELi2ELb0EN4cute5tupleIJNS5_1CILi128EEENS7_ILi64EEENS7_ILi192EEEEEELi192ENS_10bfloat16_tEfNS_4arch4Sm80ELb1ELb0ELb1ELb1ELb1ELb0ELb1ELb1EEENS1_21CollectiveEpilogueFwdINS6_IJS8_SA_S9_EEENS6_IJNS7_ILi1EEESI_SI_EEESC_SE_Li256ELb1ELb1ELb1ELb0EEENS1_36VarlenDynamicPersistentTileSchedulerILi128ELi64ELi256ELi256ELb1ELb1ELb0ELb1ELb1ELb1EEEEEEEEEvNT_6ParamsE --------------------------
	.section	.nv.info._ZN7cutlass13device_kernelIN5flash19enable_sm80_to_sm89INS1_16FlashAttnFwdSm80INS1_25CollectiveMainloopFwdSm80ILi8ELi2ELb0EN4cute5tupleIJNS5_1CILi128EEENS7_ILi64EEENS7_ILi192EEEEEELi192ENS_10bfloat16_tEfNS_4arch4Sm80ELb1ELb0ELb1ELb1ELb1ELb0ELb1ELb1EEENS1_21CollectiveEpilogueFwdINS6_IJS8_SA_S9_EEENS6_IJNS7_ILi1EEESI_SI_EEESC_SE_Li256ELb1ELb1ELb1ELb0EEENS1_36VarlenDynamicPersistentTileSchedulerILi128ELi64ELi256ELi256ELb1ELb1ELb0ELb1ELb1ELb1EEEEEEEEEvNT_6ParamsE,"",@"SHT_CUDA_INFO"
	.sectionflags	@""
	.align	4


	//----- nvinfo : EIATTR_CUDA_API_VERSION
	.align		4
        /*0000*/ 	.byte	0x04, 0x37
        /*0002*/ 	.short	(.L_532 - .L_531)
.L_531:
        /*0004*/ 	.word	0x00000082


	//----- nvinfo : EIATTR_SW2861232_WAR
	.align		4
.L_532:
        /*0008*/ 	.byte	0x01, 0x35
	.zero		2


	//----- nvinfo : EIATTR_PARAM_CBANK
	.align		4
        /*000c*/ 	.byte	0x04, 0x0a
        /*000e*/ 	.short	(.L_534 - .L_533)
	.align		4
.L_533:
        /*0010*/ 	.word	index@(.nv.constant0._ZN7cutlass13device_kernelIN5flash19enable_sm80_to_sm89INS1_16FlashAttnFwdSm80INS1_25CollectiveMainloopFwdSm80ILi8ELi2ELb0EN4cute5tupleIJNS5_1CILi128EEENS7_ILi64EEENS7_ILi192EEEEEELi192ENS_10bfloat16_tEfNS_4arch4Sm80ELb1ELb0ELb1ELb1ELb1ELb0ELb1ELb1EEENS1_21CollectiveEpilogueFwdINS6_IJS8_SA_S9_EEENS6_IJNS7_ILi1EEESI_SI_EEESC_SE_Li256ELb1ELb1ELb1ELb0EEENS1_36VarlenDynamicPersistentTileSchedulerILi128ELi64ELi256ELi256ELb1ELb1ELb0ELb1ELb1ELb1EEEEEEEEEvNT_6ParamsE)
        /*0014*/ 	.short	0x0160
        /*0016*/ 	.short	0x0438


	//----- nvinfo : EIATTR_CBANK_PARAM_SIZE
	.align		4
.L_534:
        /*0018*/ 	.byte	0x03, 0x19
        /*001a*/ 	.short	0x0438


	//----- nvinfo : EIATTR_KPARAM_INFO
	.align		4
        /*001c*/ 	.byte	0x04, 0x17
        /*001e*/ 	.short	(.L_536 - .L_535)
.L_535:
        /*0020*/ 	.word	0x00000000
        /*0024*/ 	.short	0x0000
        /*0026*/ 	.short	0x0000
        /*0028*/ 	.byte	0x00, 0xf0, 0xe1, 0x10


	//----- nvinfo : EIATTR_MAXREG_COUNT
	.align		4
.L_536:
        /*002c*/ 	.byte	0x03, 0x1b
        /*002e*/ 	.short	0x00ff


	//----- nvinfo : EIATTR_NUM_BARRIERS
	.align		4
        /*0030*/ 	.byte	0x02, 0x4c
        /*0032*/ 	.byte	0x06
	.zero		1


	//----- nvinfo : EIATTR_ANNOTATIONS
	.align		4
        /*0034*/ 	.byte	0x04, 0x55
        /*0036*/ 	.short	(.L_538 - .L_537)


	//   ....[0]....
.L_537:
        /* <DEDUP_REMOVED lines=9> */


	//----- nvinfo : EIATTR_MERCURY_ISA_VERSION
	.align		4
.L_538:
        /*00b0*/ 	.byte	0x03, 0x5f
        /*00b2*/ 	.short	0x0000


	//----- nvinfo : EIATTR_INT_WARP_WIDE_INSTR_OFFSETS
	.align		4
        /*00b4*/ 	.byte	0x04, 0x31
        /*00b6*/ 	.short	(.L_540 - .L_539)


	//   ....[0]....
.L_539:
        /*00b8*/ 	.word	0x0000dd60


	//   ....[1]....
        /*00bc*/ 	.word	0x0000dde0


	//----- nvinfo : EIATTR_COOP_GROUP_MASK_REGIDS
	.align		4
.L_540:
        /*00c0*/ 	.byte	0x04, 0x29
        /*00c2*/ 	.short	(.L_542 - .L_541)


	//   ....[0]....
.L_541:
        /*00c4*/ 	.word	0xffffffff


	//   ....[1]....
        /*00c8*/ 	.word	0xffffffff


	//   ....[2]....
        /*00cc*/ 	.word	0xffffffff


	//   ....[3]....
        /*00d0*/ 	.word	0xffffffff


	//   ....[4]....
        /*00d4*/ 	.word	0xffffffff


	//   ....[5]....
        /*00d8*/ 	.word	0xffffffff


	//   ....[6]....
        /*00dc*/ 	.word	0xffffffff


	//   ....[7]....
        /*00e0*/ 	.word	0xffffffff


	//   ....[8]....
        /*00e4*/ 	.word	0xffffffff


	//   ....[9]....
        /*00e8*/ 	.word	0xffffffff


	//   ....[10]....
        /*00ec*/ 	.word	0xffffffff


	//   ....[11]....
        /*00f0*/ 	.word	0xffffffff


	//   ....[12]....
        /*00f4*/ 	.word	0xffffffff


	//   ....[13]....
        /*00f8*/ 	.word	0xffffffff


	//   ....[14]....
        /*00fc*/ 	.word	0xffffffff


	//   ....[15]....
        /*0100*/ 	.word	0xffffffff


	//   ....[16]....
        /*0104*/ 	.word	0xffffffff


	//   ....[17]....
        /*0108*/ 	.word	0xffffffff


	//   ....[18]....
        /*010c*/ 	.word	0xffffffff


	//   ....[19]....
        /*0110*/ 	.word	0xffffffff


	//   ....[20]....
        /*0114*/ 	.word	0xffffffff


	//   ....[21]....
        /*0118*/ 	.word	0xffffffff


	//   ....[22]....
        /*011c*/ 	.word	0xffffffff


	//   ....[23]....
        /*0120*/ 	.word	0xffffffff


	//   ....[24]....
        /*0124*/ 	.word	0xffffffff


	//   ....[25]....
        /*0128*/ 	.word	0xffffffff


	//   ....[26]....
        /*012c*/ 	.word	0xffffffff


	//   ....[27]....
        /*0130*/ 	.word	0xffffffff


	//   ....[28]....
        /*0134*/ 	.word	0xffffffff


	//   ....[29]....
        /*0138*/ 	.word	0xffffffff


	//   ....[30]....
        /*013c*/ 	.word	0xffffffff


	//   ....[31]....
        /*0140*/ 	.word	0xffffffff


	//   ....[32]....
        /*0144*/ 	.word	0xffffffff


	//   ....[33]....
        /*0148*/ 	.word	0xffffffff


	//   ....[34]....
        /*014c*/ 	.word	0xffffffff


	//   ....[35]....
        /*0150*/ 	.word	0xffffffff


	//   ....[36]....
        /*0154*/ 	.word	0xffffffff


	//   ....[37]....
        /*0158*/ 	.word	0xffffffff


	//   ....[38]....
        /*015c*/ 	.word	0xffffffff


	//   ....[39]....
        /*0160*/ 	.word	0xffffffff


	//   ....[40]....
        /*0164*/ 	.word	0xffffffff


	//   ....[41]....
        /*0168*/ 	.word	0xffffffff


	//   ....[42]....
        /*016c*/ 	.word	0xffffffff


	//   ....[43]....
        /*0170*/ 	.word	0xffffffff


	//   ....[44]....
        /*0174*/ 	.word	0xffffffff


	//   ....[45]....
        /*0178*/ 	.word	0xffffffff


	//   ....[46]....
        /*017c*/ 	.word	0xffffffff


	//   ....[47]....
        /*0180*/ 	.word	0xffffffff


	//   ....[48]....
        /*0184*/ 	.word	0xffffffff


	//   ....[49]....
        /*0188*/ 	.word	0xffffffff


	//   ....[50]....
        /*018c*/ 	.word	0xffffffff


	//   ....[51]....
        /*0190*/ 	.word	0xffffffff


	//   ....[52]....
        /*0194*/ 	.word	0xffffffff


	//   ....[53]....
        /*0198*/ 	.word	0xffffffff


	//   ....[54]....
        /*019c*/ 	.word	0xffffffff


	//   ....[55]....
        /*01a0*/ 	.word	0xffffffff


	//   ....[56]....
        /*01a4*/ 	.word	0xffffffff


	//   ....[57]....
        /*01a8*/ 	.word	0xffffffff


	//   ....[58]....
        /*01ac*/ 	.word	0xffffffff


	//   ....[59]....
        /*01b0*/ 	.word	0xffffffff


	//   ....[60]....
        /*01b4*/ 	.word	0xffffffff


	//   ....[61]....
        /*01b8*/ 	.word	0xffffffff


	//   ....[62]....
        /*01bc*/ 	.word	0xffffffff


	//   ....[63]....
        /*01c0*/ 	.word	0xffffffff


	//   ....[64]....
        /*01c4*/ 	.word	0xffffffff


	//   ....[65]....
        /*01c8*/ 	.word	0xffffffff


	//   ....[66]....
        /*01cc*/ 	.word	0xffffffff


	//   ....[67]....
        /*01d0*/ 	.word	0xffffffff


	//   ....[68]....
        /*01d4*/ 	.word	0xffffffff


	//   ....[69]....
        /*01d8*/ 	.word	0xffffffff


	//   ....[70]....
        /*01dc*/ 	.word	0xffffffff


	//   ....[71]....
        /*01e0*/ 	.word	0xffffffff


	//   ....[72]....
        /*01e4*/ 	.word	0xffffffff


	//   ....[73]....
        /*01e8*/ 	.word	0xffffffff


	//   ....[74]....
        /*01ec*/ 	.word	0xffffffff


	//   ....[75]....
        /*01f0*/ 	.word	0xffffffff


	//   ....[76]....
        /*01f4*/ 	.word	0xffffffff


	//   ....[77]....
        /*01f8*/ 	.word	0xffffffff


	//   ....[78]....
        /*01fc*/ 	.word	0xffffffff


	//   ....[79]....
        /*0200*/ 	.word	0xffffffff


	//   ....[80]....
        /*0204*/ 	.word	0xffffffff


	//   ....[81]....
        /*0208*/ 	.word	0xffffffff


	//   ....[82]....
        /*020c*/ 	.word	0xffffffff


	//   ....[83]....
        /*0210*/ 	.word	0xffffffff


	//   ....[84]....
        /*0214*/ 	.word	0xffffffff


	//   ....[85]....
        /*0218*/ 	.word	0xffffffff


	//   ....[86]....
        /*021c*/ 	.word	0xffffffff


	//   ....[87]....
        /*0220*/ 	.word	0xffffffff


	//   ....[88]....
        /*0224*/ 	.word	0xffffffff


	//   ....[89]....
        /*0228*/ 	.word	0xffffffff


	//   ....[90]....
        /*022c*/ 	.word	0xffffffff


	//   ....[91]....
        /*0230*/ 	.word	0xffffffff


	//   ....[92]....
        /*0234*/ 	.word	0xffffffff


	//   ....[93]....
        /*0238*/ 	.word	0xffffffff


	//   ....[94]....
        /*023c*/ 	.word	0xffffffff


	//   ....[95]....
        /*0240*/ 	.word	0xffffffff


	//   ....[96]....
        /*0244*/ 	.word	0xffffffff


	//   ....[97]....
        /*0248*/ 	.word	0xffffffff


	//   ....[98]....
        /*024c*/ 	.word	0xffffffff


	//   ....[99]....
        /*0250*/ 	.word	0xffffffff


	//   ....[100]....
        /*0254*/ 	.word	0xffffffff


	//   ....[101]....
        /*0258*/ 	.word	0xffffffff


	//   ....[102]....
        /*025c*/ 	.word	0xffffffff


	//   ....[103]....
        /*0260*/ 	.word	0xffffffff


	//   ....[104]....
        /*0264*/ 	.word	0xffffffff


	//   ....[105]....
        /*0268*/ 	.word	0xffffffff


	//   ....[106]....
        /*026c*/ 	.word	0xffffffff


	//   ....[107]....
        /*0270*/ 	.word	0xffffffff


	//   ....[108]....
        /*0274*/ 	.word	0xffffffff


	//   ....[109]....
        /*0278*/ 	.word	0xffffffff


	//   ....[110]....
        /*027c*/ 	.word	0xffffffff


	//   ....[111]....
        /*0280*/ 	.word	0xffffffff


	//   ....[112]....
        /*0284*/ 	.word	0xffffffff


	//   ....[113]....
        /*0288*/ 	.word	0xffffffff


	//   ....[114]....
        /*028c*/ 	.word	0xffffffff


	//   ....[115]....
        /*0290*/ 	.word	0xffffffff


	//   ....[116]....
        /*0294*/ 	.word	0xffffffff


	//   ....[117]....
        /*0298*/ 	.word	0xffffffff


	//   ....[118]....
        /*029c*/ 	.word	0xffffffff


	//   ....[119]....
        /*02a0*/ 	.word	0xffffffff


	//   ....[120]....
        /*02a4*/ 	.word	0xffffffff


	//   ....[121]....
        /*02a8*/ 	.word	0xffffffff


	//   ....[122]....
        /*02ac*/ 	.word	0xffffffff


	//   ....[123]....
        /*02b0*/ 	.word	0xffffffff


	//   ....[124]....
        /*02b4*/ 	.word	0xffffffff


	//   ....[125]....
        /*02b8*/ 	.word	0xffffffff


	//   ....[126]....
        /*02bc*/ 	.word	0xffffffff


	//   ....[127]....
        /*02c0*/ 	.word	0xffffffff


	//   ....[128]....
        /*02c4*/ 	.word	0xffffffff


	//   ....[129]....
        /*02c8*/ 	.word	0xffffffff


	//   ....[130]....
        /*02cc*/ 	.word	0xffffffff


	//   ....[131]....
        /*02d0*/ 	.word	0xffffffff


	//   ....[132]....
        /*02d4*/ 	.word	0xffffffff


	//   ....[133]....
        /*02d8*/ 	.word	0xffffffff


	//   ....[134]....
        /*02dc*/ 	.word	0xffffffff


	//   ....[135]....
        /*02e0*/ 	.word	0xffffffff


	//   ....[136]....
        /*02e4*/ 	.word	0xffffffff


	//   ....[137]....
        /*02e8*/ 	.word	0xffffffff


	//   ....[138]....
        /*02ec*/ 	.word	0xffffffff


	//   ....[139]....
        /*02f0*/ 	.word	0xffffffff


	//   ....[140]....
        /*02f4*/ 	.word	0xffffffff


	//   ....[141]....
        /*02f8*/ 	.word	0xffffffff


	//   ....[142]....
        /*02fc*/ 	.word	0xffffffff


	//   ....[143]....
        /*0300*/ 	.word	0xffffffff


	//   ....[144]....
        /*0304*/ 	.word	0xffffffff


	//   ....[145]....
        /*0308*/ 	.word	0xffffffff


	//   ....[146]....
        /*030c*/ 	.word	0xffffffff


	//   ....[147]....
        /*0310*/ 	.word	0xffffffff


	//   ....[148]....
        /*0314*/ 	.word	0xffffffff


	//   ....[149]....
        /*0318*/ 	.word	0xffffffff


	//   ....[150]....
        /*031c*/ 	.word	0xffffffff


	//   ....[151]....
        /*0320*/ 	.word	0xffffffff


	//   ....[152]....
        /*0324*/ 	.word	0xffffffff


	//   ....[153]....
        /*0328*/ 	.word	0xffffffff


	//   ....[154]....
        /*032c*/ 	.word	0xffffffff


	//   ....[155]....
        /*0330*/ 	.word	0xffffffff


	//   ....[156]....
        /*0334*/ 	.word	0xffffffff


	//   ....[157]....
        /*0338*/ 	.word	0xffffffff


	//   ....[158]....
        /*033c*/ 	.word	0xffffffff


	//   ....[159]....
        /*0340*/ 	.word	0xffffffff


	//   ....[160]....
        /*0344*/ 	.word	0xffffffff


	//   ....[161]....
        /*0348*/ 	.word	0xffffffff


	//   ....[162]....
        /*034c*/ 	.word	0xffffffff


	//   ....[163]....
        /*0350*/ 	.word	0xffffffff


	//   ....[164]....
        /*0354*/ 	.word	0xffffffff


	//   ....[165]....
        /*0358*/ 	.word	0xffffffff


	//   ....[166]....
        /*035c*/ 	.word	0xffffffff


	//   ....[167]....
        /*0360*/ 	.word	0xffffffff


	//   ....[168]....
        /*0364*/ 	.word	0xffffffff


	//   ....[169]....
        /*0368*/ 	.word	0xffffffff


	//   ....[170]....
        /*036c*/ 	.word	0xffffffff


	//   ....[171]....
        /*0370*/ 	.word	0xffffffff


	//   ....[172]....
        /*0374*/ 	.word	0xffffffff


	//   ....[173]....
        /*0378*/ 	.word	0xffffffff


	//   ....[174]....
        /*037c*/ 	.word	0xffffffff


	//   ....[175]....
        /*0380*/ 	.word	0xffffffff


	//   ....[176]....
        /*0384*/ 	.word	0xffffffff


	//   ....[177]....
        /*0388*/ 	.word	0xffffffff


	//   ....[178]....
        /*038c*/ 	.word	0xffffffff


	//   ....[179]....
        /*0390*/ 	.word	0xffffffff


	//   ....[180]....
        /*0394*/ 	.word	0xffffffff


	//   ....[181]....
        /*0398*/ 	.word	0xffffffff


	//   ....[182]....
        /*039c*/ 	.word	0xffffffff


	//   ....[183]....
        /*03a0*/ 	.word	0xffffffff


	//   ....[184]....
        /*03a4*/ 	.word	0xffffffff


	//   ....[185]....
        /*03a8*/ 	.word	0xffffffff


	//   ....[186]....
        /*03ac*/ 	.word	0xffffffff


	//   ....[187]....
        /*03b0*/ 	.word	0xffffffff


	//   ....[188]....
        /*03b4*/ 	.word	0xffffffff


	//   ....[189]....
        /*03b8*/ 	.word	0xffffffff


	//   ....[190]....
        /*03bc*/ 	.word	0xffffffff


	//   ....[191]....
        /*03c0*/ 	.word	0xffffffff


	//   ....[192]....
        /*03c4*/ 	.word	0xffffffff


	//   ....[193]....
        /*03c8*/ 	.word	0xffffffff


	//   ....[194]....
        /*03cc*/ 	.word	0xffffffff


	//   ....[195]....
        /*03d0*/ 	.word	0xffffffff


	//   ....[196]....
        /*03d4*/ 	.word	0xffffffff


	//   ....[197]....
        /*03d8*/ 	.word	0xffffffff


	//   ....[198]....
        /*03dc*/ 	.word	0xffffffff


	//   ....[199]....
        /*03e0*/ 	.word	0xffffffff


	//   ....[200]....
        /*03e4*/ 	.word	0xffffffff


	//   ....[201]....
        /*03e8*/ 	.word	0xffffffff


	//   ....[202]....
        /*03ec*/ 	.word	0xffffffff


	//   ....[203]....
        /*03f0*/ 	.word	0xffffffff


	//   ....[204]....
        /*03f4*/ 	.word	0xffffffff


	//   ....[205]....
        /*03f8*/ 	.word	0xffffffff


	//   ....[206]....
        /*03fc*/ 	.word	0xffffffff


	//   ....[207]....
        /*0400*/ 	.word	0xffffffff


	//   ....[208]....
        /*0404*/ 	.word	0xffffffff


	//   ....[209]....
        /*0408*/ 	.word	0xffffffff


	//   ....[210]....
        /*040c*/ 	.word	0xffffffff


	//   ....[211]....
        /*0410*/ 	.word	0xffffffff


	//----- nvinfo : EIATTR_COOP_GROUP_INSTR_OFFSETS
	.align		4
.L_542:
        /*0414*/ 	.byte	0x04, 0x28
        /*0416*/ 	.short	(.L_544 - .L_543)


	//   ....[0]....
.L_543:
        /*0418*/ 	.word	0x00000050


	//   ....[1]....
        /*041c*/ 	.word	0x000001e0


	//   ....[2]....
        /*0420*/ 	.word	0x00000210


	//   ....[3]....
        /*0424*/ 	.word	0x00000240


	//   ....[4]....
        /*0428*/ 	.word	0x00000270


	//   ....[5]....
        /*042c*/ 	.word	0x000002a0


	//   ....[6]....
        /*0430*/ 	.word	0x000002d0


	//   ....[7]....
        /*0434*/ 	.word	0x00000430


	//   ....[8]....
        /*0438*/ 	.word	0x00000470


	//   ....[9]....
        /*043c*/ 	.word	0x000004a0


	//   ....[10]....
        /*0440*/ 	.word	0x000004d0


	//   ....[11]....
        /*0444*/ 	.word	0x00000500


	//   ....[12]....
        /*0448*/ 	.word	0x00000530


	//   ....[13]....
        /*044c*/ 	.word	0x000005c0


	//   ....[14]....
        /*0450*/ 	.word	0x00000600


	//   ....[15]....
        /*0454*/ 	.word	0x00000620


	//   ....[16]....
        /*0458*/ 	.word	0x00000680


	//   ....[17]....
        /*045c*/ 	.word	0x00002740


	//   ....[18]....
        /*0460*/ 	.word	0x00002760


	//   ....[19]....
        /*0464*/ 	.word	0x000028d0


	//   ....[20]....
        /*0468*/ 	.word	0x000028e0


	//   ....[21]....
        /*046c*/ 	.word	0x00002a40


	//   ....[22]....
        /*0470*/ 	.word	0x00002a60


	//   ....[23]....
        /*0474*/ 	.word	0x00002bc0


	//   ....[24]....
        /*0478*/ 	.word	0x00002bd0


	//   ....[25]....
        /*047c*/ 	.word	0x00003080


	//   ....[26]....
        /*0480*/ 	.word	0x000030a0


	//   ....[27]....
        /*0484*/ 	.word	0x000030c0


	//   ....[28]....
        /*0488*/ 	.word	0x000030d0


	//   ....[29]....
        /*048c*/ 	.word	0x000031c0


	//   ....[30]....
        /*0490*/ 	.word	0x000031e0


	//   ....[31]....
        /*0494*/ 	.word	0x00003210


	//   ....[32]....
        /*0498*/ 	.word	0x000032e0


	//   ....[33]....
        /*049c*/ 	.word	0x000036a0


	//   ....[34]....
        /*04a0*/ 	.word	0x000036c0


	//   ....[35]....
        /*04a4*/ 	.word	0x00003750


	//   ....[36]....
        /*04a8*/ 	.word	0x000037b0


	//   ....[37]....
        /*04ac*/ 	.word	0x00003c10


	//   ....[38]....
        /*04b0*/ 	.word	0x00003c30


	//   ....[39]....
        /*04b4*/ 	.word	0x00003d30


	//   ....[40]....
        /*04b8*/ 	.word	0x00003d50


	//   ....[41]....
        /*04bc*/ 	.word	0x00004ae0


	//   ....[42]....
        /*04c0*/ 	.word	0x00004b10


	//   ....[43]....
        /*04c4*/ 	.word	0x00005370


	//   ....[44]....
        /*04c8*/ 	.word	0x000053e0


	//   ....[45]....
        /*04cc*/ 	.word	0x00005400


	//   ....[46]....
        /*04d0*/ 	.word	0x00005420


	//   ....[47]....
        /*04d4*/ 	.word	0x00006700


	//   ....[48]....
        /*04d8*/ 	.word	0x00006720


	//   ....[49]....
        /*04dc*/ 	.word	0x00006820


	//   ....[50]....
        /*04e0*/ 	.word	0x00006840


	//   ....[51]....
        /*04e4*/ 	.word	0x00006d80


	//   ....[52]....
        /*04e8*/ 	.word	0x00006da0


	//   ....[53]....
        /*04ec*/ 	.word	0x00006ea0


	//   ....[54]....
        /*04f0*/ 	.word	0x00006ee0


	//   ....[55]....
        /*04f4*/ 	.word	0x00007d80


	//   ....[56]....
        /*04f8*/ 	.word	0x00007d90


	//   ....[57]....
        /*04fc*/ 	.word	0x00008380


	//   ....[58]....
        /*0500*/ 	.word	0x00008450


	//   ....[59]....
        /*0504*/ 	.word	0x00008500


	//   ....[60]....
        /*0508*/ 	.word	0x00008550


	//   ....[61]....
        /*050c*/ 	.word	0x00009ef0


	//   ....[62]....
        /*0510*/ 	.word	0x00009f10


	//   ....[63]....
        /*0514*/ 	.word	0x0000a000


	//   ....[64]....
        /*0518*/ 	.word	0x0000a020


	//   ....[65]....
        /*051c*/ 	.word	0x0000a550


	//   ....[66]....
        /*0520*/ 	.word	0x0000a570


	//   ....[67]....
        /*0524*/ 	.word	0x0000a670


	//   ....[68]....
        /*0528*/ 	.word	0x0000a6b0


	//   ....[69]....
        /*052c*/ 	.word	0x0000b7e0


	//   ....[70]....
        /*0530*/ 	.word	0x0000b810


	//   ....[71]....
        /*0534*/ 	.word	0x0000bae0


	//   ....[72]....
        /*0538*/ 	.word	0x0000bc10


	//   ....[73]....
        /*053c*/ 	.word	0x0000d1d0


	//   ....[74]....
        /*0540*/ 	.word	0x0000d1f0


	//   ....[75]....
        /*0544*/ 	.word	0x0000d290


	//   ....[76]....
        /*0548*/ 	.word	0x0000d2f0


	//   ....[77]....
        /*054c*/ 	.word	0x0000d540


	//   ....[78]....
        /*0550*/ 	.word	0x0000d570


	//   ....[79]....
        /*0554*/ 	.word	0x0000d580


	//   ....[80]....
        /*0558*/ 	.word	0x0000d5b0


	//   ....[81]....
        /*055c*/ 	.word	0x0000e990


	//   ....[82]....
        /*0560*/ 	.word	0x0000e9a0


	//   ....[83]....
        /*0564*/ 	.word	0x0000e9b0


	//   ....[84]....
        /*0568*/ 	.word	0x0000e9c0


	//   ....[85]....
        /*056c*/ 	.word	0x0000ed20


	//   ....[86]....
        /*0570*/ 	.word	0x0000ed40


	//   ....[87]....
        /*0574*/ 	.word	0x0000eea0


	//   ....[88]....
        /*0578*/ 	.word	0x0000eeb0


	//   ....[89]....
        /*057c*/ 	.word	0x0000f010


	//   ....[90]....
        /*0580*/ 	.word	0x0000f030


	//   ....[91]....
        /*0584*/ 	.word	0x0000f190


	//   ....[92]....
        /*0588*/ 	.word	0x0000f1a0


	//   ....[93]....
        /*058c*/ 	.word	0x0000f4e0


	//   ....[94]....
        /*0590*/ 	.word	0x0000f500


	//   ....[95]....
        /*0594*/ 	.word	0x0000fe70


	//   ....[96]....
        /*0598*/ 	.word	0x0000fe80


	//   ....[97]....
        /*059c*/ 	.word	0x00010ea0


	//   ....[98]....
        /*05a0*/ 	.word	0x00010ec0


	//   ....[99]....
        /*05a4*/ 	.word	0x00011030


	//   ....[100]....
        /*05a8*/ 	.word	0x00011040


	//   ....[101]....
        /*05ac*/ 	.word	0x000111a0


	//   ....[102]....
        /*05b0*/ 	.word	0x000111c0


	//   ....[103]....
        /*05b4*/ 	.word	0x00011320


	//   ....[104]....
        /*05b8*/ 	.word	0x00011330


	//   ....[105]....
        /*05bc*/ 	.word	0x00011520


	//   ....[106]....
        /*05c0*/ 	.word	0x00011540


	//   ....[107]....
        /*05c4*/ 	.word	0x00011660


	//   ....[108]....
        /*05c8*/ 	.word	0x000116a0


	//   ....[109]....
        /*05cc*/ 	.word	0x000116d0


	//   ....[110]....
        /*05d0*/ 	.word	0x00011700


	//   ....[111]....
        /*05d4*/ 	.word	0x00011730


	//   ....[112]....
        /*05d8*/ 	.word	0x00011760


	//   ....[113]....
        /*05dc*/ 	.word	0x000118b0


	//   ....[114]....
        /*05e0*/ 	.word	0x000118f0


	//   ....[115]....
        /*05e4*/ 	.word	0x00011920


	//   ....[116]....
        /*05e8*/ 	.word	0x00011950


	//   ....[117]....
        /*05ec*/ 	.word	0x00011980


	//   ....[118]....
        /*05f0*/ 	.word	0x000119b0


	//   ....[119]....
        /*05f4*/ 	.word	0x00011a40


	//   ....[120]....
        /*05f8*/ 	.word	0x00011a80


	//   ....[121]....
        /*05fc*/ 	.word	0x00011a90


	//   ....[122]....
        /*0600*/ 	.word	0x00011af0


	//   ....[123]....
        /*0604*/ 	.word	0x000124b0


	//   ....[124]....
        /*0608*/ 	.word	0x00012510


	//   ....[125]....
        /*060c*/ 	.word	0x00012560


	//   ....[126]....
        /*0610*/ 	.word	0x000125b0


	//   ....[127]....
        /*0614*/ 	.word	0x00012600


	//   ....[128]....
        /*0618*/ 	.word	0x00012670


	//   ....[129]....
        /*061c*/ 	.word	0x000126c0


	//   ....[130]....
        /*0620*/ 	.word	0x00012730


	//   ....[131]....
        /*0624*/ 	.word	0x000127a0


	//   ....[132]....
        /*0628*/ 	.word	0x00012800


	//   ....[133]....
        /*062c*/ 	.word	0x00012870


	//   ....[134]....
        /*0630*/ 	.word	0x000128e0


	//   ....[135]....
        /*0634*/ 	.word	0x00012950


	//   ....[136]....
        /*0638*/ 	.word	0x000129b0


	//   ....[137]....
        /*063c*/ 	.word	0x00012a20


	//   ....[138]....
        /*0640*/ 	.word	0x00012a90


	//   ....[139]....
        /*0644*/ 	.word	0x00012b00


	//   ....[140]....
        /*0648*/ 	.word	0x00012b60


	//   ....[141]....
        /*064c*/ 	.word	0x00012bd0


	//   ....[142]....
        /*0650*/ 	.word	0x00012c40


	//   ....[143]....
        /*0654*/ 	.word	0x00012db0


	//   ....[144]....
        /*0658*/ 	.word	0x00012e10


	//   ....[145]....
        /*065c*/ 	.word	0x00012e80


	//   ....[146]....
        /*0660*/ 	.word	0x00012ef0


	//   ....[147]....
        /*0664*/ 	.word	0x00013060


	//   ....[148]....
        /*0668*/ 	.word	0x000130c0


	//   ....[149]....
        /*066c*/ 	.word	0x00013130


	//   ....[150]....
        /*0670*/ 	.word	0x000131a0


	//   ....[151]....
        /*0674*/ 	.word	0x00013310


	//   ....[152]....
        /*0678*/ 	.word	0x00013370


	//   ....[153]....
        /*067c*/ 	.word	0x000133e0


	//   ....[154]....
        /*0680*/ 	.word	0x00013450


	//   ....[155]....
        /*0684*/ 	.word	0x000135d0


	//   ....[156]....
        /*0688*/ 	.word	0x00013630


	//   ....[157]....
        /*068c*/ 	.word	0x000136a0


	//   ....[158]....
        /*0690*/ 	.word	0x00013710


	//   ....[159]....
        /*0694*/ 	.word	0x00013890


	//   ....[160]....
        /*0698*/ 	.word	0x000138f0


	//   ....[161]....
        /*069c*/ 	.word	0x00013960


	//   ....[162]....
        /*06a0*/ 	.word	0x000139d0


	//   ....[163]....
        /*06a4*/ 	.word	0x00013b50


	//   ....[164]....
        /*06a8*/ 	.word	0x00013bb0


	//   ....[165]....
        /*06ac*/ 	.word	0x00013c00


	//   ....[166]....
        /*06b0*/ 	.word	0x00013c70


	//   ....[167]....
        /*06b4*/ 	.word	0x00013ce0


	//   ....[168]....
        /*06b8*/ 	.word	0x00013e60


	//   ....[169]....
        /*06bc*/ 	.word	0x00013ec0


	//   ....[170]....
        /*06c0*/ 	.word	0x00013f20


	//   ....[171]....
        /*06c4*/ 	.word	0x00013f80


	//   ....[172]....
        /*06c8*/ 	.word	0x00013fd0


	//   ....[173]....
        /*06cc*/ 	.word	0x00014010


	//   ....[174]....
        /*06d0*/ 	.word	0x00014080


	//   ....[175]....
        /*06d4*/ 	.word	0x000140f0


	//   ....[176]....
        /*06d8*/ 	.word	0x00014160


	//   ....[177]....
        /*06dc*/ 	.word	0x000141c0


	//   ....[178]....
        /*06e0*/ 	.word	0x00014230


	//   ....[179]....
        /*06e4*/ 	.word	0x000142a0


	//   ....[180]....
        /*06e8*/ 	.word	0x00014310


	//   ....[181]....
        /*06ec*/ 	.word	0x00014370


	//   ....[182]....
        /*06f0*/ 	.word	0x000143e0


	//   ....[183]....
        /*06f4*/ 	.word	0x00014450


	//   ....[184]....
        /*06f8*/ 	.word	0x000144c0


	//   ....[185]....
        /*06fc*/ 	.word	0x00014520


	//   ....[186]....
        /*0700*/ 	.word	0x00014590


	//   ....[187]....
        /*0704*/ 	.word	0x00014600


	//   ....[188]....
        /*0708*/ 	.word	0x00014670


	//   ....[189]....
        /*070c*/ 	.word	0x000146d0


	//   ....[190]....
        /*0710*/ 	.word	0x00014740


	//   ....[191]....
        /*0714*/ 	.word	0x000147b0


	//   ....[192]....
        /*0718*/ 	.word	0x00014820


	//   ....[193]....
        /*071c*/ 	.word	0x00014880


	//   ....[194]....
        /*0720*/ 	.word	0x000148f0


	//   ....[195]....
        /*0724*/ 	.word	0x00014960


	//   ....[196]....
        /*0728*/ 	.word	0x000149b0


	//   ....[197]....
        /*072c*/ 	.word	0x000149f0


	//   ....[198]....
        /*0730*/ 	.word	0x00014a40


	//   ....[199]....
        /*0734*/ 	.word	0x00014a90


	//   ....[200]....
        /*0738*/ 	.word	0x00014ae0


	//   ....[201]....
        /*073c*/ 	.word	0x00014b50


	//   ....[202]....
        /*0740*/ 	.word	0x00014ba0


	//   ....[203]....
        /*0744*/ 	.word	0x00014bf0


	//   ....[204]....
        /*0748*/ 	.word	0x00014c40


	//   ....[205]....
        /*074c*/ 	.word	0x00014c90


	//   ....[206]....
        /*0750*/ 	.word	0x00014ce0


	//   ....[207]....
        /*0754*/ 	.word	0x00014d50


	//   ....[208]....
        /*0758*/ 	.word	0x00014da0


	//   ....[209]....
        /*075c*/ 	.word	0x00014e10


	//   ....[210]....
        /*0760*/ 	.word	0x00014e70


	//   ....[211]....
        /*0764*/ 	.word	0x00014ee0


	//----- nvinfo : EIATTR_EXIT_INSTR_OFFSETS
	.align		4
.L_544:
        /*0768*/ 	.byte	0x04, 0x1c
        /*076a*/ 	.short	(.L_546 - .L_545)


	//   ....[0]....
.L_545:
        /*076c*/ 	.word	0x00000fe0


	//   ....[1]....
        /*0770*/ 	.word	0x00012470


	//----- nvinfo : EIATTR_MAX_THREADS
	.align		4
.L_546:
        /*0774*/ 	.byte	0x04, 0x05
        /*0776*/ 	.short	(.L_548 - .L_547)
.L_547:
        /*0778*/ 	.word	0x00000100
        /*077c*/ 	.word	0x00000001
        /*0780*/ 	.word	0x00000001


	//----- nvinfo : EIATTR_CRS_STACK_SIZE
	.align		4
.L_548:
        /*0784*/ 	.byte	0x04, 0x1e
        /*0786*/ 	.short	(.L_550 - .L_549)
.L_549:
        /*0788*/ 	.word	0x00000000
.L_550:


//--------------------- .nv.info._ZN7cutlass13device_kernelIN5flash19enable_sm80_to_sm89INS1_16FlashAttnFwdSm80INS1_25CollectiveMainloopFwdSm80ILi8ELi2ELb0EN4cute5tupleIJNS5_1CILi128EEENS7_ILi64EEENS7_ILi192EEEEEELi192ENS_10bfloat16_tEfNS_4arch4Sm80ELb1ELb0ELb1ELb1ELb1ELb1ELb1ELb1EEENS1_21CollectiveEpilogueFwdINS6_IJS8_SA_S9_EEENS6_IJNS7_ILi1EEESI_SI_EEESC_SE_Li256ELb1ELb1ELb1ELb0EEENS1_36VarlenDynamicPersistentTileSchedulerILi128ELi64ELi256ELi256ELb1ELb1ELb0ELb1ELb1ELb1EEEEEEEEEvNT_6ParamsE --------------------------
	.section	.nv.info._ZN7cutlass13device_kernelIN5flash19enable_sm80_to_sm89INS1_16FlashAttnFwdSm80INS1_25CollectiveMainloopFwdSm80ILi8ELi2ELb0EN4cute5tupleIJNS5_1CILi128EEENS7_ILi64EEENS7_ILi192EEEEEELi192ENS_10bfloat16_tEfNS_4arch4Sm80ELb1ELb0ELb1ELb1ELb1ELb1ELb1ELb1EEENS1_21CollectiveEpilogueFwdINS6_IJS8_SA_S9_EEENS6_IJNS7_ILi1EEESI_SI_EEESC_SE_Li256ELb1ELb1ELb1ELb0EEENS1_36VarlenDynamicPersistentTileSchedulerILi128ELi64ELi256ELi256ELb1ELb1ELb0ELb1ELb1ELb1EEEEEEEEEvNT_6ParamsE,"",@"SHT_CUDA_INFO"
	.sectionflags	@""
	.align	4


	//----- nvinfo : EIATTR_CUDA_API_VERSION
	.align		4
        /*0000*/ 	.byte	0x04, 0x37
        /*0002*/ 	.short	(.L_552 - .L_551)
.L_551:
        /*0004*/ 	.word	0x00000082


	//----- nvinfo : EIATTR_SW2861232_WAR
	.align		4
.L_552:
        /*0008*/ 	.byte	0x01, 0x35
	.zero		2


	//----- nvinfo : EIATTR_PARAM_CBANK
	.align		4
        /*000c*/ 	.byte	0x04, 0x0a
        /*000e*/ 	.short	(.L_554 - .L_553)
	.align		4
.L_553:
        /*0010*/ 	.word	index@(.nv.constant0._ZN7cutlass13device_kernelIN5flash19enable_sm80_to_sm89INS1_16FlashAttnFwdSm80INS1_25CollectiveMainloopFwdSm80ILi8ELi2ELb0EN4cute5tupleIJNS5_1CILi128EEENS7_ILi64EEENS7_ILi192EEEEEELi192ENS_10bfloat16_tEfNS_4arch4Sm80ELb1ELb0ELb1ELb1ELb1ELb1ELb1ELb1EEENS1_21CollectiveEpilogueFwdINS6_IJS8_SA_S9_EEENS6_IJNS7_ILi1EEESI_SI_EEESC_SE_Li256ELb1ELb1ELb1ELb0EEENS1_36VarlenDynamicPersistentTileSchedulerILi128ELi64ELi256ELi256ELb1ELb1ELb0ELb1ELb1ELb1EEEEEEEEEvNT_6ParamsE)
        /*0014*/ 	.short	0x0160
        /*0016*/ 	.short	0x0438


	//----- nvinfo : EIATTR_CBANK_PARAM_SIZE
	.align		4
.L_554:
        /*0018*/ 	.byte	0x03, 0x19
        /*001a*/ 	.short	0x0438


	//----- nvinfo : EIATTR_KPARAM_INFO
	.align		4
        /*001c*/ 	.byte	0x04, 0x17
        /*001e*/ 	.short	(.L_556 - .L_555)
.L_555:
        /*0020*/ 	.word	0x00000000
        /*0024*/ 	.short	0x0000
        /*0026*/ 	.short	0x0000
        /*0028*/ 	.byte	0x00, 0xf0, 0xe1, 0x10


	//----- nvinfo : EIATTR_MAXREG_COUNT
	.align		4
.L_556:
        /*002c*/ 	.byte	0x03, 0x1b
        /*002e*/ 	.short	0x00ff


	//----- nvinfo : EIATTR_NUM_BARRIERS
	.align		4
        /*0030*/ 	.byte	0x02, 0x4c
        /*0032*/ 	.byte	0x06
	.zero		1


	//----- nvinfo : EIATTR_ANNOTATIONS
	.align		4
        /*0034*/ 	.byte	0x04, 0x55
        /*0036*/ 	.short	(.L_558 - .L_557)


	//   ....[0]....
.L_557:
        /* <DEDUP_REMOVED lines=64> */


	//----- nvinfo : EIATTR_MERCURY_ISA_VERSION
	.align		4
.L_558:
        /*0420*/ 	.byte	0x03, 0x5f
        /*0422*/ 	.short	0x0000


	//----- nvinfo : EIATTR_INT_WARP_WIDE_INSTR_OFFSETS
	.align		4
        /*0424*/ 	.byte	0x04, 0x31
        /*0426*/ 	.short	(.L_560 - .L_559)


	//   ....[0]....
.L_559:
        /*0428*/ 	.word	0x0001af10


	//   ....[1]....
        /*042c*/ 	.word	0x0001af90


	//----- nvinfo : EIATTR_COOP_GROUP_MASK_REGIDS
	.align		4
.L_560:
        /*0430*/ 	.byte	0x04, 0x29
        /*0432*/ 	.short	(.L_562 - .L_561)


	//   ....[0]....
.L_561:
        /*0434*/ 	.word	0xffffffff


	//   ....[1]....
        /*0438*/ 	.word	0xffffffff


	//   ....[2]....
        /*043c*/ 	.word	0xffffffff


	//   ....[3]....
        /*0440*/ 	.word	0xffffffff


	//   ....[4]....
        /*0444*/ 	.word	0xffffffff


	//   ....[5]....
        /*0448*/ 	.word	0xffffffff


	//   ....[6]....
        /*044c*/ 	.word	0xffffffff


	//   ....[7]....
        /*0450*/ 	.word	0xffffffff


	//   ....[8]....
        /*0454*/ 	.word	0xffffffff


	//   ....[9]....
        /*0458*/ 	.word	0xffffffff


	//   ....[10]....
        /*045c*/ 	.word	0xffffffff


	//   ....[11]....
        /*0460*/ 	.word	0xffffffff


	//   ....[12]....
        /*0464*/ 	.word	0xffffffff


	//   ....[13]....
        /*0468*/ 	.word	0xffffffff


	//   ....[14]....
        /*046c*/ 	.word	0xffffffff


	//   ....[15]....
        /*0470*/ 	.word	0xffffffff


	//   ....[16]....
        /*0474*/ 	.word	0xffffffff


	//   ....[17]....
        /*0478*/ 	.word	0xffffffff


	//   ....[18]....
        /*047c*/ 	.word	0xffffffff


	//   ....[19]....
        /*0480*/ 	.word	0xffffffff


	//   ....[20]....
        /*0484*/ 	.word	0xffffffff


	//   ....[21]....
        /*0488*/ 	.word	0xffffffff


	//   ....[22]....
        /*048c*/ 	.word	0xffffffff


	//   ....[23]....
        /*0490*/ 	.word	0xffffffff


	//   ....[24]....
        /*0494*/ 	.word	0xffffffff


	//   ....[25]....
        /*0498*/ 	.word	0xffffffff


	//   ....[26]....
        /*049c*/ 	.word	0xffffffff


	//   ....[27]....
        /*04a0*/ 	.word	0xffffffff


	//   ....[28]....
        /*04a4*/ 	.word	0xffffffff


	//   ....[29]....
        /*04a8*/ 	.word	0xffffffff


	//   ....[30]....
        /*04ac*/ 	.word	0xffffffff


	//   ....[31]....
        /*04b0*/ 	.word	0xffffffff


	//   ....[32]....
        /*04b4*/ 	.word	0xffffffff


	//   ....[33]....
        /*04b8*/ 	.word	0xffffffff


	//   ....[34]....
        /*04bc*/ 	.word	0xffffffff


	//   ....[35]....
        /*04c0*/ 	.word	0xffffffff


	//   ....[36]....
        /*04c4*/ 	.word	0xffffffff


	//   ....[37]....
        /*04c8*/ 	.word	0xffffffff


	//   ....[38]....
        /*04cc*/ 	.word	0xffffffff


	//   ....[39]....
        /*04d0*/ 	.word	0xffffffff


	//   ....[40]....
        /*04d4*/ 	.word	0xffffffff


	//   ....[41]....
        /*04d8*/ 	.word	0xffffffff


	//   ....[42]....
        /*04dc*/ 	.word	0xffffffff


	//   ....[43]....
        /*04e0*/ 	.word	0xffffffff


	//   ....[44]....
        /*04e4*/ 	.word	0xffffffff


	//   ....[45]....
        /*04e8*/ 	.word	0xffffffff


	//   ....[46]....
        /*04ec*/ 	.word	0xffffffff


	//   ....[47]....
        /*04f0*/ 	.word	0xffffffff


	//   ....[48]....
        /*04f4*/ 	.word	0xffffffff


	//   ....[49]....
        /*04f8*/ 	.word	0xffffffff


	//   ....[50]....
        /*04fc*/ 	.word	0xffffffff


	//   ....[51]....
        /*0500*/ 	.word	0xffffffff


	//   ....[52]....
        /*0504*/ 	.word	0xffffffff


	//   ....[53]....
        /*0508*/ 	.word	0xffffffff


	//   ....[54]....
        /*050c*/ 	.word	0xffffffff


	//   ....[55]....
        /*0510*/ 	.word	0xffffffff


	//   ....[56]....
        /*0514*/ 	.word	0xffffffff


	//   ....[57]....
        /*0518*/ 	.word	0xffffffff


	//   ....[58]....
        /*051c*/ 	.word	0xffffffff


	//   ....[59]....
        /*0520*/ 	.word	0xffffffff


	//   ....[60]....
        /*0524*/ 	.word	0xffffffff


	//   ....[61]....
        /*0528*/ 	.word	0xffffffff


	//   ....[62]....
        /*052c*/ 	.word	0xffffffff


	//   ....[63]....
        /*0530*/ 	.word	0xffffffff


	//   ....[64]....
        /*0534*/ 	.word	0xffffffff


	//   ....[65]....
        /*0538*/ 	.word	0xffffffff


	//   ....[66]....
        /*053c*/ 	.word	0xffffffff


	//   ....[67]....
        /*0540*/ 	.word	0xffffffff


	//   ....[68]....
        /*0544*/ 	.word	0xffffffff


	//   ....[69]....
        /*0548*/ 	.word	0xffffffff


	//   ....[70]....
        /*054c*/ 	.word	0xffffffff


	//   ....[71]....
        /*0550*/ 	.word	0xffffffff


	//   ....[72]....
        /*0554*/ 	.word	0xffffffff


	//   ....[73]....
        /*0558*/ 	.word	0xffffffff


	//   ....[74]....
        /*055c*/ 	.word	0xffffffff


	//   ....[75]....
        /*0560*/ 	.word	0xffffffff


	//   ....[76]....
        /*0564*/ 	.word	0xffffffff


	//   ....[77]....
        /*0568*/ 	.word	0xffffffff


	//   ....[78]....
        /*056c*/ 	.word	0xffffffff


	//   ....[79]....
        /*0570*/ 	.word	0xffffffff


	//   ....[80]....
        /*0574*/ 	.word	0xffffffff


	//   ....[81]....
        /*0578*/ 	.word	0xffffffff


	//   ....[82]....
        /*057c*/ 	.word	0xffffffff


	//   ....[83]....
        /*0580*/ 	.word	0xffffffff


	//   ....[84]....
        /*0584*/ 	.word	0xffffffff


	//   ....[85]....
        /*0588*/ 	.word	0xffffffff


	//   ....[86]....
        /*058c*/ 	.word	0xffffffff


	//   ....[87]....
        /*0590*/ 	.word	0xffffffff


	//   ....[88]....
        /*0594*/ 	.word	0xffffffff


	//   ....[89]....
        /*0598*/ 	.word	0xffffffff


	//   ....[90]....
        /*059c*/ 	.word	0xffffffff


	//   ....[91]....
        /*05a0*/ 	.word	0xffffffff


	//   ....[92]....
        /*05a4*/ 	.word	0xffffffff


	//   ....[93]....
        /*05a8*/ 	.word	0xffffffff


	//   ....[94]....
        /*05ac*/ 	.word	0xffffffff


	//   ....[95]....
        /*05b0*/ 	.word	0xffffffff


	//   ....[96]....
        /*05b4*/ 	.word	0xffffffff


	//   ....[97]....
        /*05b8*/ 	.word	0xffffffff


	//   ....[98]....
        /*05bc*/ 	.word	0xffffffff


	//   ....[99]....
        /*05c0*/ 	.word	0xffffffff


	//   ....[100]....
        /*05c4*/ 	.word	0xffffffff


	//   ....[101]....
        /*05c8*/ 	.word	0xffffffff


	//   ....[102]....
        /*05cc*/ 	.word	0xffffffff


	//   ....[103]....
        /*05d0*/ 	.word	0xffffffff


	//   ....[104]....
        /*05d4*/ 	.word	0xffffffff


	//   ....[105]....
        /*05d8*/ 	.word	0xffffffff


	//   ....[106]....
        /*05dc*/ 	.word	0xffffffff


	//   ....[107]....
        /*05e0*/ 	.word	0xffffffff


	//   ....[108]....
        /*05e4*/ 	.word	0xffffffff


	//   ....[109]....
        /*05e8*/ 	.word	0xffffffff


	//   ....[110]....
        /*05ec*/ 	.word	0xffffffff


	//   ....[111]....
        /*05f0*/ 	.word	0xffffffff


	//   ....[112]....
        /*05f4*/ 	.word	0xffffffff


	//   ....[113]....
        /*05f8*/ 	.word	0xffffffff


	//   ....[114]....
        /*05fc*/ 	.word	0xffffffff


	//   ....[115]....
        /*0600*/ 	.word	0xffffffff


	//   ....[116]....
        /*0604*/ 	.word	0xffffffff


	//   ....[117]....
        /*0608*/ 	.word	0xffffffff


	//   ....[118]....
        /*060c*/ 	.word	0xffffffff


	//   ....[119]....
        /*0610*/ 	.word	0xffffffff


	//   ....[120]....
        /*0614*/ 	.word	0xffffffff


	//   ....[121]....
        /*0618*/ 	.word	0xffffffff


	//   ....[122]....
        /*061c*/ 	.word	0xffffffff


	//   ....[123]....
        /*0620*/ 	.word	0xffffffff


	//   ....[124]....
        /*0624*/ 	.word	0xffffffff


	//   ....[125]....
        /*0628*/ 	.word	0xffffffff


	//   ....[126]....
        /*062c*/ 	.word	0xffffffff


	//   ....[127]....
        /*0630*/ 	.word	0xffffffff


	//   ....[128]....
        /*0634*/ 	.word	0xffffffff


	//   ....[129]....
        /*0638*/ 	.word	0xffffffff


	//   ....[130]....
        /*063c*/ 	.word	0xffffffff


	//   ....[131]....
        /*0640*/ 	.word	0xffffffff


	//   ....[132]....
        /*0644*/ 	.word	0xffffffff


	//   ....[133]....
        /*0648*/ 	.word	0xffffffff


	//   ....[134]....
        /*064c*/ 	.word	0xffffffff


	//   ....[135]....
        /*0650*/ 	.word	0xffffffff


	//   ....[136]....
        /*0654*/ 	.word	0xffffffff


	//   ....[137]....
        /*0658*/ 	.word	0xffffffff


	//   ....[138]....
        /*065c*/ 	.word	0xffffffff


	//   ....[139]....
        /*0660*/ 	.word	0xffffffff


	//   ....[140]....
        /*0664*/ 	.word	0xffffffff


	//   ....[141]....
        /*0668*/ 	.word	0xffffffff


	//   ....[142]....
        /*066c*/ 	.word	0xffffffff


	//   ....[143]....
        /*0670*/ 	.word	0xffffffff


	//   ....[144]....
        /*0674*/ 	.word	0xffffffff


	//   ....[145]....
        /*0678*/ 	.word	0xffffffff


	//   ....[146]....
        /*067c*/ 	.word	0xffffffff


	//   ....[147]....
        /*0680*/ 	.word	0xffffffff


	//   ....[148]....
        /*0684*/ 	.word	0xffffffff


	//   ....[149]....
        /*0688*/ 	.word	0xffffffff


	//   ....[150]....
        /*068c*/ 	.word	0xffffffff


	//   ....[151]....
        /*0690*/ 	.word	0xffffffff


	//   ....[152]....
        /*0694*/ 	.word	0xffffffff


	//   ....[153]....
        /*0698*/ 	.word	0xffffffff


	//   ....[154]....
        /*069c*/ 	.word	0xffffffff


	//   ....[155]....
        /*06a0*/ 	.word	0xffffffff


	//   ....[156]....
        /*06a4*/ 	.word	0xffffffff


	//   ....[157]....
        /*06a8*/ 	.word	0xffffffff


	//   ....[158]....
        /*06ac*/ 	.word	0xffffffff


	//   ....[159]....
        /*06b0*/ 	.word	0xffffffff


	//   ....[160]....
        /*06b4*/ 	.word	0xffffffff


	//   ....[161]....
        /*06b8*/ 	.word	0xffffffff


	//   ....[162]....
        /*06bc*/ 	.word	0xffffffff


	//   ....[163]....
        /*06c0*/ 	.word	0xffffffff


	//   ....[164]....
        /*06c4*/ 	.word	0xffffffff


	//   ....[165]....
        /*06c8*/ 	.word	0xffffffff


	//   ....[166]....
        /*06cc*/ 	.word	0xffffffff


	//   ....[167]....
        /*06d0*/ 	.word	0xffffffff


	//   ....[168]....
        /*06d4*/ 	.word	0xffffffff


	//   ....[169]....
        /*06d8*/ 	.word	0xffffffff


	//   ....[170]....
        /*06dc*/ 	.word	0xffffffff


	//   ....[171]....
        /*06e0*/ 	.word	0xffffffff


	//   ....[172]....
        /*06e4*/ 	.word	0xffffffff


	//   ....[173]....
        /*06e8*/ 	.word	0xffffffff


	//   ....[174]....
        /*06ec*/ 	.word	0xffffffff


	//   ....[175]....
        /*06f0*/ 	.word	0xffffffff


	//   ....[176]....
        /*06f4*/ 	.word	0xffffffff


	//   ....[177]....
        /*06f8*/ 	.word	0xffffffff


	//   ....[178]....
        /*06fc*/ 	.word	0xffffffff


	//   ....[179]....
        /*0700*/ 	.word	0xffffffff


	//   ....[180]....
        /*0704*/ 	.word	0xffffffff


	//   ....[181]....
        /*0708*/ 	.word	0xffffffff


	//   ....[182]....
        /*070c*/ 	.word	0xffffffff


	//   ....[183]....
        /*0710*/ 	.word	0xffffffff


	//   ....[184]....
        /*0714*/ 	.word	0xffffffff


	//   ....[185]....
        /*0718*/ 	.word	0xffffffff


	//   ....[186]....
        /*071c*/ 	.word	0xffffffff


	//   ....[187]....
        /*0720*/ 	.word	0xffffffff


	//   ....[188]....
        /*0724*/ 	.word	0xffffffff


	//   ....[189]....
        /*0728*/ 	.word	0xffffffff


	//   ....[190]....
        /*072c*/ 	.word	0xffffffff


	//   ....[191]....
        /*0730*/ 	.word	0xffffffff


	//   ....[192]....
        /*0734*/ 	.word	0xffffffff


	//   ....[193]....
        /*0738*/ 	.word	0xffffffff


	//   ....[194]....
        /*073c*/ 	.word	0xffffffff


	//   ....[195]....
        /*0740*/ 	.word	0xffffffff


	//   ....[196]....
        /*0744*/ 	.word	0xffffffff


	//   ....[197]....
        /*0748*/ 	.word	0xffffffff


	//   ....[198]....
        /*074c*/ 	.word	0xffffffff


	//   ....[199]....
        /*0750*/ 	.word	0xffffffff


	//   ....[200]....
        /*0754*/ 	.word	0xffffffff


	//   ....[201]....
        /*0758*/ 	.word	0xffffffff


	//   ....[202]....
        /*075c*/ 	.word	0xffffffff


	//   ....[203]....
        /*0760*/ 	.word	0xffffffff


	//   ....[204]....
        /*0764*/ 	.word	0xffffffff


	//   ....[205]....
        /*0768*/ 	.word	0xffffffff


	//   ....[206]....
        /*076c*/ 	.word	0xffffffff


	//   ....[207]....
        /*0770*/ 	.word	0xffffffff


	//   ....[208]....
        /*0774*/ 	.word	0xffffffff


	//   ....[209]....
        /*0778*/ 	.word	0xffffffff


	//   ....[210]....
        /*077c*/ 	.word	0xffffffff


	//   ....[211]....
        /*0780*/ 	.word	0xffffffff


	//   ....[212]....
        /*0784*/ 	.word	0xffffffff


	//   ....[213]....
        /*0788*/ 	.word	0xffffffff


	//   ....[214]....
        /*078c*/ 	.word	0xffffffff


	//   ....[215]....
        /*0790*/ 	.word	0xffffffff


	//   ....[216]....
        /*0794*/ 	.word	0xffffffff


	//   ....[217]....
        /*0798*/ 	.word	0xffffffff


	//   ....[218]....
        /*079c*/ 	.word	0xffffffff


	//   ....[219]....
        /*07a0*/ 	.word	0xffffffff


	//   ....[220]....
        /*07a4*/ 	.word	0xffffffff


	//   ....[221]....
        /*07a8*/ 	.word	0xffffffff


	//   ....[222]....
        /*07ac*/ 	.word	0xffffffff


	//   ....[223]....
        /*07b0*/ 	.word	0xffffffff


	//   ....[224]....
        /*07b4*/ 	.word	0xffffffff


	//   ....[225]....
        /*07b8*/ 	.word	0xffffffff


	//   ....[226]....
        /*07bc*/ 	.word	0xffffffff


	//   ....[227]....
        /*07c0*/ 	.word	0xffffffff


	//   ....[228]....
        /*07c4*/ 	.word	0xffffffff


	//   ....[229]....
        /*07c8*/ 	.word	0xffffffff


	//   ....[230]....
        /*07cc*/ 	.word	0xffffffff


	//   ....[231]....
        /*07d0*/ 	.word	0xffffffff


	//   ....[232]....
        /*07d4*/ 	.word	0xffffffff


	//   ....[233]....
        /*07d8*/ 	.word	0xffffffff


	//   ....[234]....
        /*07dc*/ 	.word	0xffffffff


	//   ....[235]....
        /*07e0*/ 	.word	0xffffffff


	//   ....[236]....
        /*07e4*/ 	.word	0xffffffff


	//   ....[237]....
        /*07e8*/ 	.word	0xffffffff


	//   ....[238]....
        /*07ec*/ 	.word	0xffffffff


	//   ....[239]....
        /*07f0*/ 	.word	0xffffffff


	//   ....[240]....
        /*07f4*/ 	.word	0xffffffff


	//   ....[241]....
        /*07f8*/ 	.word	0xffffffff


	//   ....[242]....
        /*07fc*/ 	.word	0xffffffff


	//   ....[243]....
        /*0800*/ 	.word	0xffffffff


	//   ....[244]....
        /*0804*/ 	.word	0xffffffff


	//   ....[245]....
        /*0808*/ 	.word	0xffffffff


	//   ....[246]....
        /*080c*/ 	.word	0xffffffff


	//   ....[247]....
        /*0810*/ 	.word	0xffffffff


	//   ....[248]....
        /*0814*/ 	.word	0xffffffff


	//   ....[249]....
        /*0818*/ 	.word	0xffffffff


	//   ....[250]....
        /*081c*/ 	.word	0xffffffff


	//   ....[251]....
        /*0820*/ 	.word	0xffffffff


	//----- nvinfo : EIATTR_COOP_GROUP_INSTR_OFFSETS
	.align		4
.L_562:
        /*0824*/ 	.byte	0x04, 0x28
        /*0826*/ 	.short	(.L_564 - .L_563)


	//   ....[0]....
.L_563:
        /*0828*/ 	.word	0x00000050


	//   ....[1]....
        /*082c*/ 	.word	0x00000200


	//   ....[2]....
        /*0830*/ 	.word	0x00000230


	//   ....[3]....
        /*0834*/ 	.word	0x00000260


	//   ....[4]....
        /*0838*/ 	.word	0x00000290


	//   ....[5]....
        /*083c*/ 	.word	0x000002c0


	//   ....[6]....
        /*0840*/ 	.word	0x000002f0


	//   ....[7]....
        /*0844*/ 	.word	0x00000450


	//   ....[8]....
        /*0848*/ 	.word	0x00000490


	//   ....[9]....
        /*084c*/ 	.word	0x000004c0


	//   ....[10]....
        /*0850*/ 	.word	0x000004f0


	//   ....[11]....
        /*0854*/ 	.word	0x00000520


	//   ....[12]....
        /*0858*/ 	.word	0x00000550


	//   ....[13]....
        /*085c*/ 	.word	0x000005e0


	//   ....[14]....
        /*0860*/ 	.word	0x00000630


	//   ....[15]....
        /*0864*/ 	.word	0x00000650


	//   ....[16]....
        /*0868*/ 	.word	0x000006b0


	//   ....[17]....
        /*086c*/ 	.word	0x00003e70


	//   ....[18]....
        /*0870*/ 	.word	0x00003e80


	//   ....[19]....
        /*0874*/ 	.word	0x000059f0


	//   ....[20]....
        /*0878*/ 	.word	0x00005a00


	//   ....[21]....
        /*087c*/ 	.word	0x000074f0


	//   ....[22]....
        /*0880*/ 	.word	0x00007500


	//   ....[23]....
        /*0884*/ 	.word	0x000079f0


	//   ....[24]....
        /*0888*/ 	.word	0x00007a00


	//   ....[25]....
        /*088c*/ 	.word	0x000087e0


	//   ....[26]....
        /*0890*/ 	.word	0x00008800


	//   ....[27]....
        /*0894*/ 	.word	0x00008930


	//   ....[28]....
        /*0898*/ 	.word	0x00008940


	//   ....[29]....
        /*089c*/ 	.word	0x00008a70


	//   ....[30]....
        /*08a0*/ 	.word	0x00008a90


	//   ....[31]....
        /*08a4*/ 	.word	0x00008bc0


	//   ....[32]....
        /*08a8*/ 	.word	0x00008bd0


	//   ....[33]....
        /*08ac*/ 	.word	0x00009070


	//   ....[34]....
        /*08b0*/ 	.word	0x000090a0


	//   ....[35]....
        /*08b4*/ 	.word	0x000090c0


	//   ....[36]....
        /*08b8*/ 	.word	0x000090d0


	//   ....[37]....
        /*08bc*/ 	.word	0x000091d0


	//   ....[38]....
        /*08c0*/ 	.word	0x00009200


	//   ....[39]....
        /*08c4*/ 	.word	0x00009230


	//   ....[40]....
        /*08c8*/ 	.word	0x000092d0


	//   ....[41]....
        /*08cc*/ 	.word	0x000096a0


	//   ....[42]....
        /*08d0*/ 	.word	0x000096c0


	//   ....[43]....
        /*08d4*/ 	.word	0x00009750


	//   ....[44]....
        /*08d8*/ 	.word	0x000097b0


	//   ....[45]....
        /*08dc*/ 	.word	0x00009c40


	//   ....[46]....
        /*08e0*/ 	.word	0x00009c60


	//   ....[47]....
        /*08e4*/ 	.word	0x00009c70


	//   ....[48]....
        /*08e8*/ 	.word	0x00009c80


	//   ....[49]....
        /*08ec*/ 	.word	0x0000a460


	//   ....[50]....
        /*08f0*/ 	.word	0x0000a470


	//   ....[51]....
        /*08f4*/ 	.word	0x0000a480


	//   ....[52]....
        /*08f8*/ 	.word	0x0000a490


	//   ....[53]....
        /*08fc*/ 	.word	0x0000d450


	//   ....[54]....
        /*0900*/ 	.word	0x0000d470


	//   ....[55]....
        /*0904*/ 	.word	0x0000d490


	//   ....[56]....
        /*0908*/ 	.word	0x0000d4a0


	//   ....[57]....
        /*090c*/ 	.word	0x0000da40


	//   ....[58]....
        /*0910*/ 	.word	0x0000da50


	//   ....[59]....
        /*0914*/ 	.word	0x0000da60


	//   ....[60]....
        /*0918*/ 	.word	0x0000da70


	//   ....[61]....
        /*091c*/ 	.word	0x00010d40


	//   ....[62]....
        /*0920*/ 	.word	0x00010d60


	//   ....[63]....
        /*0924*/ 	.word	0x00010e60


	//   ....[64]....
        /*0928*/ 	.word	0x00010e80


	//   ....[65]....
        /*092c*/ 	.word	0x00011c80


	//   ....[66]....
        /*0930*/ 	.word	0x00011c90


	//   ....[67]....
        /*0934*/ 	.word	0x000124c0


	//   ....[68]....
        /*0938*/ 	.word	0x000125e0


	//   ....[69]....
        /*093c*/ 	.word	0x000125f0


	//   ....[70]....
        /*0940*/ 	.word	0x00012620


	//   ....[71]....
        /*0944*/ 	.word	0x000138d0


	//   ....[72]....
        /*0948*/ 	.word	0x000138f0


	//   ....[73]....
        /*094c*/ 	.word	0x000139e0


	//   ....[74]....
        /*0950*/ 	.word	0x00013a00


	//   ....[75]....
        /*0954*/ 	.word	0x00013f40


	//   ....[76]....
        /*0958*/ 	.word	0x00013f60


	//   ....[77]....
        /*095c*/ 	.word	0x00014060


	//   ....[78]....
        /*0960*/ 	.word	0x000140a0


	//   ....[79]....
        /*0964*/ 	.word	0x00014f50


	//   ....[80]....
        /*0968*/ 	.word	0x00014f60


	//   ....[81]....
        /*096c*/ 	.word	0x000154d0


	//   ....[82]....
        /*0970*/ 	.word	0x000155f0


	//   ....[83]....
        /*0974*/ 	.word	0x00015740


	//   ....[84]....
        /*0978*/ 	.word	0x00015780


	//   ....[85]....
        /*097c*/ 	.word	0x000170d0


	//   ....[86]....
        /*0980*/ 	.word	0x000170f0


	//   ....[87]....
        /*0984*/ 	.word	0x00017200


	//   ....[88]....
        /*0988*/ 	.word	0x00017230


	//   ....[89]....
        /*098c*/ 	.word	0x00017700


	//   ....[90]....
        /*0990*/ 	.word	0x00017720


	//   ....[91]....
        /*0994*/ 	.word	0x00017820


	//   ....[92]....
        /*0998*/ 	.word	0x00017860


	//   ....[93]....
        /*099c*/ 	.word	0x00018990


	//   ....[94]....
        /*09a0*/ 	.word	0x000189c0


	//   ....[95]....
        /*09a4*/ 	.word	0x00018c90


	//   ....[96]....
        /*09a8*/ 	.word	0x00018db0


	//   ....[97]....
        /*09ac*/ 	.word	0x0001a360


	//   ....[98]....
        /*09b0*/ 	.word	0x0001a380


	//   ....[99]....
        /*09b4*/ 	.word	0x0001a490


	//   ....[100]....
        /*09b8*/ 	.word	0x0001a4c0


	//   ....[101]....
        /*09bc*/ 	.word	0x0001a6e0


	//   ....[102]....
        /*09c0*/ 	.word	0x0001a710


	//   ....[103]....
        /*09c4*/ 	.word	0x0001a720


	//   ....[104]....
        /*09c8*/ 	.word	0x0001a750


	//   ....[105]....
        /*09cc*/ 	.word	0x0001bd50


	//   ....[106]....
        /*09d0*/ 	.word	0x0001bd60


	//   ....[107]....
        /*09d4*/ 	.word	0x0001bd80


	//   ....[108]....
        /*09d8*/ 	.word	0x0001bda0


	//   ....[109]....
        /*09dc*/ 	.word	0x0001c120


	//   ....[110]....
        /*09e0*/ 	.word	0x0001c140


	//   ....[111]....
        /*09e4*/ 	.word	0x0001c260


	//   ....[112]....
        /*09e8*/ 	.word	0x0001c270


	//   ....[113]....
        /*09ec*/ 	.word	0x0001c3a0


	//   ....[114]....
        /*09f0*/ 	.word	0x0001c3c0


	//   ....[115]....
        /*09f4*/ 	.word	0x0001c4f0


	//   ....[116]....
        /*09f8*/ 	.word	0x0001c500


	//   ....[117]....
        /*09fc*/ 	.word	0x0001c830


	//   ....[118]....
        /*0a00*/ 	.word	0x0001c850


	//   ....[119]....
        /*0a04*/ 	.word	0x0001d300


	//   ....[120]....
        /*0a08*/ 	.word	0x0001d310


	//   ....[121]....
        /*0a0c*/ 	.word	0x0001e5e0


	//   ....[122]....
        /*0a10*/ 	.word	0x0001e600


	//   ....[123]....
        /*0a14*/ 	.word	0x0001e730


	//   ....[124]....
        /*0a18*/ 	.word	0x0001e740


	//   ....[125]....
        /*0a1c*/ 	.word	0x0001e870


	//   ....[126]....
        /*0a20*/ 	.word	0x0001e890


	//   ....[127]....
        /*0a24*/ 	.word	0x0001e9c0


	//   ....[128]....
        /*0a28*/ 	.word	0x0001e9d0


	//   ....[129]....
        /*0a2c*/ 	.word	0x0001ebc0


	//   ....[130]....
        /*0a30*/ 	.word	0x0001ebe0


	//   ....[131]....
        /*0a34*/ 	.word	0x0001ed10


	//   ....[132]....
        /*0a38*/ 	.word	0x0001ed50


	//   ....[133]....
        /*0a3c*/ 	.word	0x0001ed80


	//   ....[134]....
        /*0a40*/ 	.word	0x0001edb0


	//   ....[135]....
        /*0a44*/ 	.word	0x0001ede0


	//   ....[136]....
        /*0a48*/ 	.word	0x0001ee10


	//   ....[137]....
        /*0a4c*/ 	.word	0x0001ef80


	//   ....[138]....
        /*0a50*/ 	.word	0x0001efc0


	//   ....[139]....
        /*0a54*/ 	.word	0x0001eff0


	//   ....[140]....
        /*0a58*/ 	.word	0x0001f020


	//   ....[141]....
        /*0a5c*/ 	.word	0x0001f050


	//   ....[142]....
        /*0a60*/ 	.word	0x0001f080


	//   ....[143]....
        /*0a64*/ 	.word	0x0001f110


	//   ....[144]....
        /*0a68*/ 	.word	0x0001f170


	//   ....[145]....
        /*0a6c*/ 	.word	0x0001f180


	//   ....[146]....
        /*0a70*/ 	.word	0x0001f1e0


	//   ....[147]....
        /*0a74*/ 	.word	0x0001fc40


	//   ....[148]....
        /*0a78*/ 	.word	0x0001fca0


	//   ....[149]....
        /*0a7c*/ 	.word	0x0001fcf0


	//   ....[150]....
        /*0a80*/ 	.word	0x0001fd40


	//   ....[151]....
        /*0a84*/ 	.word	0x0001fd90


	//   ....[152]....
        /*0a88*/ 	.word	0x0001fe00


	//   ....[153]....
        /*0a8c*/ 	.word	0x0001fe50


	//   ....[154]....
        /*0a90*/ 	.word	0x0001fec0


	//   ....[155]....
        /*0a94*/ 	.word	0x0001ff30


	//   ....[156]....
        /*0a98*/ 	.word	0x0001ff90


	//   ....[157]....
        /*0a9c*/ 	.word	0x00020000


	//   ....[158]....
        /*0aa0*/ 	.word	0x00020070


	//   ....[159]....
        /*0aa4*/ 	.word	0x000200e0


	//   ....[160]....
        /*0aa8*/ 	.word	0x00020140


	//   ....[161]....
        /*0aac*/ 	.word	0x000201b0


	//   ....[162]....
        /*0ab0*/ 	.word	0x00020220


	//   ....[163]....
        /*0ab4*/ 	.word	0x00020290


	//   ....[164]....
        /*0ab8*/ 	.word	0x000202f0


	//   ....[165]....
        /*0abc*/ 	.word	0x00020360


	//   ....[166]....
        /*0ac0*/ 	.word	0x000203d0


	//   ....[167]....
        /*0ac4*/ 	.word	0x00020540


	//   ....[168]....
        /*0ac8*/ 	.word	0x000205a0


	//   ....[169]....
        /*0acc*/ 	.word	0x00020610


	//   ....[170]....
        /*0ad0*/ 	.word	0x00020680


	//   ....[171]....
        /*0ad4*/ 	.word	0x000206e0


	//   ....[172]....
        /*0ad8*/ 	.word	0x00020740


	//   ....[173]....
        /*0adc*/ 	.word	0x000207b0


	//   ....[174]....
        /*0ae0*/ 	.word	0x00020810


	//   ....[175]....
        /*0ae4*/ 	.word	0x00020870


	//   ....[176]....
        /*0ae8*/ 	.word	0x000208d0


	//   ....[177]....
        /*0aec*/ 	.word	0x00020940


	//   ....[178]....
        /*0af0*/ 	.word	0x000209b0


	//   ....[179]....
        /*0af4*/ 	.word	0x00020a20


	//   ....[180]....
        /*0af8*/ 	.word	0x00020a80


	//   ....[181]....
        /*0afc*/ 	.word	0x00020af0


	//   ....[182]....
        /*0b00*/ 	.word	0x00020b50


	//   ....[183]....
        /*0b04*/ 	.word	0x00020bc0


	//   ....[184]....
        /*0b08*/ 	.word	0x00020c20


	//   ....[185]....
        /*0b0c*/ 	.word	0x00020c90


	//   ....[186]....
        /*0b10*/ 	.word	0x00020d00


	//   ....[187]....
        /*0b14*/ 	.word	0x00020e70


	//   ....[188]....
        /*0b18*/ 	.word	0x00020ed0


	//   ....[189]....
        /*0b1c*/ 	.word	0x00020f40


	//   ....[190]....
        /*0b20*/ 	.word	0x00020fb0


	//   ....[191]....
        /*0b24*/ 	.word	0x00021120


	//   ....[192]....
        /*0b28*/ 	.word	0x00021180


	//   ....[193]....
        /*0b2c*/ 	.word	0x000211f0


	//   ....[194]....
        /*0b30*/ 	.word	0x00021260


	//   ....[195]....
        /*0b34*/ 	.word	0x000213e0


	//   ....[196]....
        /*0b38*/ 	.word	0x00021440


	//   ....[197]....
        /*0b3c*/ 	.word	0x000214b0


	//   ....[198]....
        /*0b40*/ 	.word	0x00021520


	//   ....[199]....
        /*0b44*/ 	.word	0x000216a0


	//   ....[200]....
        /*0b48*/ 	.word	0x00021700


	//   ....[201]....
        /*0b4c*/ 	.word	0x00021770


	//   ....[202]....
        /*0b50*/ 	.word	0x000217e0


	//   ....[203]....
        /*0b54*/ 	.word	0x00021960


	//   ....[204]....
        /*0b58*/ 	.word	0x000219c0


	//   ....[205]....
        /*0b5c*/ 	.word	0x00021a10


	//   ....[206]....
        /*0b60*/ 	.word	0x00021a80


	//   ....[207]....
        /*0b64*/ 	.word	0x00021af0


	//   ....[208]....
        /*0b68*/ 	.word	0x00021c70


	//   ....[209]....
        /*0b6c*/ 	.word	0x00021cd0


	//   ....[210]....
        /*0b70*/ 	.word	0x00021d30


	//   ....[211]....
        /*0b74*/ 	.word	0x00021d90


	//   ....[212]....
        /*0b78*/ 	.word	0x00021de0


	//   ....[213]....
        /*0b7c*/ 	.word	0x00021e20


	//   ....[214]....
        /*0b80*/ 	.word	0x00021e90


	//   ....[215]....
        /*0b84*/ 	.word	0x00021f00


	//   ....[216]....
        /*0b88*/ 	.word	0x00021f70


	//   ....[217]....
        /*0b8c*/ 	.word	0x00021fd0


	//   ....[218]....
        /*0b90*/ 	.word	0x00022040


	//   ....[219]....
        /*0b94*/ 	.word	0x000220b0


	//   ....[220]....
        /*0b98*/ 	.word	0x00022120


	//   ....[221]....
        /*0b9c*/ 	.word	0x00022180


	//   ....[222]....
        /*0ba0*/ 	.word	0x000221f0


	//   ....[223]....
        /*0ba4*/ 	.word	0x00022260


	//   ....[224]....
        /*0ba8*/ 	.word	0x000222d0


	//   ....[225]....
        /*0bac*/ 	.word	0x00022330


	//   ....[226]....
        /*0bb0*/ 	.word	0x000223a0


	//   ....[227]....
        /*0bb4*/ 	.word	0x00022410


	//   ....[228]....
        /*0bb8*/ 	.word	0x00022480


	//   ....[229]....
        /*0bbc*/ 	.word	0x000224e0


	//   ....[230]....
        /*0bc0*/ 	.word	0x00022550


	//   ....[231]....
        /*0bc4*/ 	.word	0x000225c0


	//   ....[232]....
        /*0bc8*/ 	.word	0x00022630


	//   ....[233]....
        /*0bcc*/ 	.word	0x00022690


	//   ....[234]....
        /*0bd0*/ 	.word	0x00022700


	//   ....[235]....
        /*0bd4*/ 	.word	0x00022770


	//   ....[236]....
        /*0bd8*/ 	.word	0x000227c0


	//   ....[237]....
        /*0bdc*/ 	.word	0x00022800


	//   ....[238]....
        /*0be0*/ 	.word	0x00022850


	//   ....[239]....
        /*0be4*/ 	.word	0x000228a0


	//   ....[240]....
        /*0be8*/ 	.word	0x000228f0


	//   ....[241]....
        /*0bec*/ 	.word	0x00022960


	//   ....[242]....
        /*0bf0*/ 	.word	0x000229b0


	//   ....[243]....
        /*0bf4*/ 	.word	0x00022a00


	//   ....[244]....
        /*0bf8*/ 	.word	0x00022a50


	//   ....[245]....
        /*0bfc*/ 	.word	0x00022aa0


	//   ....[246]....
        /*0c00*/ 	.word	0x00022af0


	//   ....[247]....
        /*0c04*/ 	.word	0x00022b60


	//   ....[248]....
        /*0c08*/ 	.word	0x00022bb0


	//   ....[249]....
        /*0c0c*/ 	.word	0x00022c20


	//   ....[250]....
        /*0c10*/ 	.word	0x00022c80


	//   ....[251]....
        /*0c14*/ 	.word	0x00022cf0


	//----- nvinfo : EIATTR_EXIT_INSTR_OFFSETS
	.align		4
.L_564:
        /*0c18*/ 	.byte	0x04, 0x1c
        /*0c1a*/ 	.short	(.L_566 - .L_565)


	//   ....[0]....
.L_565:
        /*0c1c*/ 	.word	0x000010d0


	//   ....[1]....
        /*0c20*/ 	.word	0x0001fc00


	//----- nvinfo : EIATTR_MAX_THREADS
	.align		4
.L_566:
        /*0c24*/ 	.byte	0x04, 0x05
        /*0c26*/ 	.short	(.L_568 - .L_567)
.L_567:
        /*0c28*/ 	.word	0x00000100
        /*0c2c*/ 	.word	0x00000001
        /*0c30*/ 	.word	0x00000001


	//----- nvinfo : EIATTR_CRS_STACK_SIZE
	.align		4
.L_568:
        /*0c34*/ 	.byte	0x04, 0x1e
        /*0c36*/ 	.short	(.L_570 - .L_569)
.L_569:
        /*0c38*/ 	.word	0x00000000
.L_570:


//--------------------- .nv.callgraph             --------------------------
	.section	.nv.callgraph,"",@"SHT_CUDA_CALLGRAPH"
	.align	4
	.sectionentsize	8
	.align		4
        /*0000*/ 	.word	0x00000000
	.align		4
        /*0004*/ 	.word	0xffffffff
	.align		4
        /*0008*/ 	.word	0x00000000
	.align		4
        /*000c*/ 	.word	0xfffffffe
	.align		4
        /*0010*/ 	.word	0x00000000
	.align		4
        /*0014*/ 	.word	0xfffffffd
	.align		4
        /*0018*/ 	.word	0x00000000
	.align		4
        /*001c*/ 	.word	0xfffffffc


//--------------------- .nv.rel.action            --------------------------
	.section	.nv.rel.action,"",@"SHT_CUDA_RELOCINFO"
	.align	8
	.sectionentsize	8
        /*0000*/ 	.byte	0x73, 0x00, 0x00, 0x00, 0x00, 0x00, 0x00, 0x00, 0x00, 0x00, 0x00, 0x11, 0x25, 0x00, 0x05, 0x36


//--------------------- .nv.constant4             --------------------------
	.section	.nv.constant4,"a",@progbits
	.align	8
	.align		8
.nv.constant4:
        /*0000*/ 	.dword	_ZN86_INTERNAL_9a2f21ec_50_flash_fwd_hdim192_bf16_paged_split_softcap_sm80_cu_ef95aea4_33444cuda3std3__45__cpo5beginE
	.align		8
        /*0008*/ 	.dword	_ZN86_INTERNAL_9a2f21ec_50_flash_fwd_hdim192_bf16_paged_split_softcap_sm80_cu_ef95aea4_33444cuda3std3__45__cpo3endE
	.align		8
        /*0010*/ 	.dword	_ZN86_INTERNAL_9a2f21ec_50_flash_fwd_hdim192_bf16_paged_split_softcap_sm80_cu_ef95aea4_33444cuda3std3__45__cpo6cbeginE
	.align		8
        /*0018*/ 	.dword	_ZN86_INTERNAL_9a2f21ec_50_flash_fwd_hdim192_bf16_paged_split_softcap_sm80_cu_ef95aea4_33444cuda3std3__45__cpo4cendE
	.align		8
        /*0020*/ 	.dword	_ZN86_INTERNAL_9a2f21ec_50_flash_fwd_hdim192_bf16_paged_split_softcap_sm80_cu_ef95aea4_33444cuda3std3__488_GLOBAL__N__9a2f21ec_50_flash_fwd_hdim192_bf16_paged_split_softcap_sm80_cu_ef95aea4_33446ignoreE
	.align		8
        /*0028*/ 	.dword	_ZN86_INTERNAL_9a2f21ec_50_flash_fwd_hdim192_bf16_paged_split_softcap_sm80_cu_ef95aea4_33444cuda3std3__419piecewise_constructE
	.align		8
        /*0030*/ 	.dword	_ZN86_INTERNAL_9a2f21ec_50_flash_fwd_hdim192_bf16_paged_split_softcap_sm80_cu_ef95aea4_33444cuda3std3__48in_placeE
	.align		8
        /*0038*/ 	.dword	_ZN86_INTERNAL_9a2f21ec_50_flash_fwd_hdim192_bf16_paged_split_softcap_sm80_cu_ef95aea4_33444cuda3std6ranges3__45__cpo4swapE
	.align		8
        /*0040*/ 	.dword	_ZN86_INTERNAL_9a2f21ec_50_flash_fwd_hdim192_bf16_paged_split_softcap_sm80_cu_ef95aea4_33444cuda3std6ranges3__45__cpo9iter_moveE
	.align		8
        /*0048*/ 	.dword	_ZN86_INTERNAL_9a2f21ec_50_flash_fwd_hdim192_bf16_paged_split_softcap_sm80_cu_ef95aea4_33444cute7productE
	.align		8
        /*0050*/ 	.dword	_ZN86_INTERNAL_9a2f21ec_50_flash_fwd_hdim192_bf16_paged_split_softcap_sm80_cu_ef95aea4_33444cute1_E


//--------------------- .nv.constant0._ZN7cutlass13device_kernelIN5flash19enable_sm80_to_sm89INS1_16FlashAttnFwdSm80INS1_25CollectiveMainloopFwdSm80ILi8ELi1ELb0EN4cute5tupleIJNS5_1CILi128EEENS7_ILi64EEENS7_ILi192EEEEEELi192ENS_10bfloat16_tEfNS_4arch4Sm80ELb0ELb0ELb1ELb0ELb1ELb0ELb1ELb1EEENS1_21CollectiveEpilogueFwdINS6_IJS8_SA_S9_EEENS6_IJNS7_ILi1EEESI_SI_EEESC_SE_Li256ELb0ELb1ELb1ELb0EEENS1_19SingleTileSchedulerILb0ELb1ELb1ELi128EEEEEEEEEvNT_6ParamsE --------------------------
	.section	.nv.constant0._ZN7cutlass13device_kernelIN5flash19enable_sm80_to_sm89INS1_16FlashAttnFwdSm80INS1_25CollectiveMainloopFwdSm80ILi8ELi1ELb0EN4cute5tupleIJNS5_1CILi128EEENS7_ILi64EEENS7_ILi192EEEEEELi192ENS_10bfloat16_tEfNS_4arch4Sm80ELb0ELb0ELb1ELb0ELb1ELb0ELb1ELb1EEENS1_21CollectiveEpilogueFwdINS6_IJS8_SA_S9_EEENS6_IJNS7_ILi1EEESI_SI_EEESC_SE_Li256ELb0ELb1ELb1ELb0EEENS1_19SingleTileSchedulerILb0ELb1ELb1ELi128EEEEEEEEEvNT_6ParamsE,"a",@progbits
	.sectionflags	@""
	.align	4
.nv.constant0._ZN7cutlass13device_kernelIN5flash19enable_sm80_to_sm89INS1_16FlashAttnFwdSm80INS1_25CollectiveMainloopFwdSm80ILi8ELi1ELb0EN4cute5tupleIJNS5_1CILi128EEENS7_ILi64EEENS7_ILi192EEEEEELi192ENS_10bfloat16_tEfNS_4arch4Sm80ELb0ELb0ELb1ELb0ELb1ELb0ELb1ELb1EEENS1_21CollectiveEpilogueFwdINS6_IJS8_SA_S9_EEENS6_IJNS7_ILi1EEESI_SI_EEESC_SE_Li256ELb0ELb1ELb1ELb0EEENS1_19SingleTileSchedulerILb0ELb1ELb1ELi128EEEEEEEEEvNT_6ParamsE:
	.zero		1400


//--------------------- .nv.constant0._ZN7cutlass13device_kernelIN5flash19enable_sm80_to_sm89INS1_16FlashAttnFwdSm80INS1_25CollectiveMainloopFwdSm80ILi8ELi1ELb0EN4cute5tupleIJNS5_1CILi128EEENS7_ILi64EEENS7_ILi192EEEEEELi192ENS_10bfloat16_tEfNS_4arch4Sm80ELb0ELb0ELb1ELb1ELb1ELb0ELb1ELb1EEENS1_21CollectiveEpilogueFwdINS6_IJS8_SA_S9_EEENS6_IJNS7_ILi1EEESI_SI_EEESC_SE_Li256ELb1ELb1ELb1ELb0EEENS1_36VarlenDynamicPersistentTileSchedulerILi128ELi64ELi256ELi256ELb1ELb1ELb0ELb0ELb1ELb1EEEEEEEEEvNT_6ParamsE --------------------------
	.section	.nv.constant0._ZN7cutlass13device_kernelIN5flash19enable_sm80_to_sm89INS1_16FlashAttnFwdSm80INS1_25CollectiveMainloopFwdSm80ILi8ELi1ELb0EN4cute5tupleIJNS5_1CILi128EEENS7_ILi64EEENS7_ILi192EEEEEELi192ENS_10bfloat16_tEfNS_4arch4Sm80ELb0ELb0ELb1ELb1ELb1ELb0ELb1ELb1EEENS1_21CollectiveEpilogueFwdINS6_IJS8_SA_S9_EEENS6_IJNS7_ILi1EEESI_SI_EEESC_SE_Li256ELb1ELb1ELb1ELb0EEENS1_36VarlenDynamicPersistentTileSchedulerILi128ELi64ELi256ELi256ELb1ELb1ELb0ELb0ELb1ELb1EEEEEEEEEvNT_6ParamsE,"a",@progbits
	.sectionflags	@""
	.align	4
.nv.constant0._ZN7cutlass13device_kernelIN5flash19enable_sm80_to_sm89INS1_16FlashAttnFwdSm80INS1_25CollectiveMainloopFwdSm80ILi8ELi1ELb0EN4cute5tupleIJNS5_1CILi128EEENS7_ILi64EEENS7_ILi192EEEEEELi192ENS_10bfloat16_tEfNS_4arch4Sm80ELb0ELb0ELb1ELb1ELb1ELb0ELb1ELb1EEENS1_21CollectiveEpilogueFwdINS6_IJS8_SA_S9_EEENS6_IJNS7_ILi1EEESI_SI_EEESC_SE_Li256ELb1ELb1ELb1ELb0EEENS1_36VarlenDynamicPersistentTileSchedulerILi128ELi64ELi256ELi256ELb1ELb1ELb0ELb0ELb1ELb1EEEEEEEEEvNT_6ParamsE:
	.zero		1432


//--------------------- .nv.constant0._ZN7cutlass13device_kernelIN5flash19enable_sm80_to_sm89INS1_16FlashAttnFwdSm80INS1_25CollectiveMainloopFwdSm80ILi8ELi1ELb0EN4cute5tupleIJNS5_1CILi128EEENS7_ILi64EEENS7_ILi192EEEEEELi192ENS_10bfloat16_tEfNS_4arch4Sm80ELb0ELb0ELb1ELb1ELb1ELb1ELb1ELb1EEENS1_21CollectiveEpilogueFwdINS6_IJS8_SA_S9_EEENS6_IJNS7_ILi1EEESI_SI_EEESC_SE_Li256ELb1ELb1ELb1ELb0EEENS1_36VarlenDynamicPersistentTileSchedulerILi128ELi64ELi256ELi256ELb1ELb1ELb0ELb0ELb1ELb1EEEEEEEEEvNT_6ParamsE --------------------------
	.section	.nv.constant0._ZN7cutlass13device_kernelIN5flash19enable_sm80_to_sm89INS1_16FlashAttnFwdSm80INS1_25CollectiveMainloopFwdSm80ILi8ELi1ELb0EN4cute5tupleIJNS5_1CILi128EEENS7_ILi64EEENS7_ILi192EEEEEELi192ENS_10bfloat16_tEfNS_4arch4Sm80ELb0ELb0ELb1ELb1ELb1ELb1ELb1ELb1EEENS1_21CollectiveEpilogueFwdINS6_IJS8_SA_S9_EEENS6_IJNS7_ILi1EEESI_SI_EEESC_SE_Li256ELb1ELb1ELb1ELb0EEENS1_36VarlenDynamicPersistentTileSchedulerILi128ELi64ELi256ELi256ELb1ELb1ELb0ELb0ELb1ELb1EEEEEEEEEvNT_6ParamsE,"a",@progbits
	.sectionflags	@""
	.align	4
.nv.constant0._ZN7cutlass13device_kernelIN5flash19enable_sm80_to_sm89INS1_16FlashAttnFwdSm80INS1_25CollectiveMainloopFwdSm80ILi8ELi1ELb0EN4cute5tupleIJNS5_1CILi128EEENS7_ILi64EEENS7_ILi192EEEEEELi192ENS_10bfloat16_tEfNS_4arch4Sm80ELb0ELb0ELb1ELb1ELb1ELb1ELb1ELb1EEENS1_21CollectiveEpilogueFwdINS6_IJS8_SA_S9_EEENS6_IJNS7_ILi1EEESI_SI_EEESC_SE_Li256ELb1ELb1ELb1ELb0EEENS1_36VarlenDynamicPersistentTileSchedulerILi128ELi64ELi256ELi256ELb1ELb1ELb0ELb0ELb1ELb1EEEEEEEEEvNT_6ParamsE:
	.zero		1432


//--------------------- .nv.constant0._ZN7cutlass13device_kernelIN5flash19enable_sm80_to_sm89INS1_16FlashAttnFwdSm80INS1_25CollectiveMainloopFwdSm80ILi8ELi1ELb0EN4cute5tupleIJNS5_1CILi128EEENS7_ILi64EEENS7_ILi192EEEEEELi192ENS_10bfloat16_tEfNS_4arch4Sm80ELb0ELb1ELb1ELb0ELb1ELb0ELb1ELb1EEENS1_21CollectiveEpilogueFwdINS6_IJS8_SA_S9_EEENS6_IJNS7_ILi1EEESI_SI_EEESC_SE_Li256ELb0ELb1ELb1ELb0EEENS1_19SingleTileSchedulerILb0ELb1ELb1ELi128EEEEEEEEEvNT_6ParamsE --------------------------
	.section	.nv.constant0._ZN7cutlass13device_kernelIN5flash19enable_sm80_to_sm89INS1_16FlashAttnFwdSm80INS1_25CollectiveMainloopFwdSm80ILi8ELi1ELb0EN4cute5tupleIJNS5_1CILi128EEENS7_ILi64EEENS7_ILi192EEEEEELi192ENS_10bfloat16_tEfNS_4arch4Sm80ELb0ELb1ELb1ELb0ELb1ELb0ELb1ELb1EEENS1_21CollectiveEpilogueFwdINS6_IJS8_SA_S9_EEENS6_IJNS7_ILi1EEESI_SI_EEESC_SE_Li256ELb0ELb1ELb1ELb0EEENS1_19SingleTileSchedulerILb0ELb1ELb1ELi128EEEEEEEEEvNT_6ParamsE,"a",@progbits
	.sectionflags	@""
	.align	4
.nv.constant0._ZN7cutlass13device_kernelIN5flash19enable_sm80_to_sm89INS1_16FlashAttnFwdSm80INS1_25CollectiveMainloopFwdSm80ILi8ELi1ELb0EN4cute5tupleIJNS5_1CILi128EEENS7_ILi64EEENS7_ILi192EEEEEELi192ENS_10bfloat16_tEfNS_4arch4Sm80ELb0ELb1ELb1ELb0ELb1ELb0ELb1ELb1EEENS1_21CollectiveEpilogueFwdINS6_IJS8_SA_S9_EEENS6_IJNS7_ILi1EEESI_SI_EEESC_SE_Li256ELb0ELb1ELb1ELb0EEENS1_19SingleTileSchedulerILb0ELb1ELb1ELi128EEEEEEEEEvNT_6ParamsE:
	.zero		1400


//--------------------- .nv.constant0._ZN7cutlass13device_kernelIN5flash19enable_sm80_to_sm89INS1_16FlashAttnFwdSm80INS1_25CollectiveMainloopFwdSm80ILi8ELi1ELb0EN4cute5tupleIJNS5_1CILi128EEENS7_ILi64EEENS7_ILi192EEEEEELi192ENS_10bfloat16_tEfNS_4arch4Sm80ELb0ELb1ELb1ELb1ELb1ELb0ELb1ELb1EEENS1_21CollectiveEpilogueFwdINS6_IJS8_SA_S9_EEENS6_IJNS7_ILi1EEESI_SI_EEESC_SE_Li256ELb1ELb1ELb1ELb0EEENS1_36VarlenDynamicPersistentTileSchedulerILi128ELi64ELi256ELi256ELb1ELb1ELb0ELb1ELb0ELb1EEEEEEEEEvNT_6ParamsE --------------------------
	.section	.nv.constant0._ZN7cutlass13device_kernelIN5flash19enable_sm80_to_sm89INS1_16FlashAttnFwdSm80INS1_25CollectiveMainloopFwdSm80ILi8ELi1ELb0EN4cute5tupleIJNS5_1CILi128EEENS7_ILi64EEENS7_ILi192EEEEEELi192ENS_10bfloat16_tEfNS_4arch4Sm80ELb0ELb1ELb1ELb1ELb1ELb0ELb1ELb1EEENS1_21CollectiveEpilogueFwdINS6_IJS8_SA_S9_EEENS6_IJNS7_ILi1EEESI_SI_EEESC_SE_Li256ELb1ELb1ELb1ELb0EEENS1_36VarlenDynamicPersistentTileSchedulerILi128ELi64ELi256ELi256ELb1ELb1ELb0ELb1ELb0ELb1EEEEEEEEEvNT_6ParamsE,"a",@progbits
	.sectionflags	@""
	.align	4
.nv.constant0._ZN7cutlass13device_kernelIN5flash19enable_sm80_to_sm89INS1_16FlashAttnFwdSm80INS1_25CollectiveMainloopFwdSm80ILi8ELi1ELb0EN4cute5tupleIJNS5_1CILi128EEENS7_ILi64EEENS7_ILi192EEEEEELi192ENS_10bfloat16_tEfNS_4arch4Sm80ELb0ELb1ELb1ELb1ELb1ELb0ELb1ELb1EEENS1_21CollectiveEpilogueFwdINS6_IJS8_SA_S9_EEENS6_IJNS7_ILi1EEESI_SI_EEESC_SE_Li256ELb1ELb1ELb1ELb0EEENS1_36VarlenDynamicPersistentTileSchedulerILi128ELi64ELi256ELi256ELb1ELb1ELb0ELb1ELb0ELb1EEEEEEEEEvNT_6ParamsE:
	.zero		1432


//--------------------- .nv.constant0._ZN7cutlass13device_kernelIN5flash19enable_sm80_to_sm89INS1_16FlashAttnFwdSm80INS1_25CollectiveMainloopFwdSm80ILi8ELi1ELb0EN4cute5tupleIJNS5_1CILi128EEENS7_ILi64EEENS7_ILi192EEEEEELi192ENS_10bfloat16_tEfNS_4arch4Sm80ELb0ELb1ELb1ELb1ELb1ELb1ELb1ELb1EEENS1_21CollectiveEpilogueFwdINS6_IJS8_SA_S9_EEENS6_IJNS7_ILi1EEESI_SI_EEESC_SE_Li256ELb1ELb1ELb1ELb0EEENS1_36VarlenDynamicPersistentTileSchedulerILi128ELi64ELi256ELi256ELb1ELb1ELb0ELb1ELb0ELb1EEEEEEEEEvNT_6ParamsE --------------------------
	.section	.nv.constant0._ZN7cutlass13device_kernelIN5flash19enable_sm80_to_sm89INS1_16FlashAttnFwdSm80INS1_25CollectiveMainloopFwdSm80ILi8ELi1ELb0EN4cute5tupleIJNS5_1CILi128EEENS7_ILi64EEENS7_ILi192EEEEEELi192ENS_10bfloat16_tEfNS_4arch4Sm80ELb0ELb1ELb1ELb1ELb1ELb1ELb1ELb1EEENS1_21CollectiveEpilogueFwdINS6_IJS8_SA_S9_EEENS6_IJNS7_ILi1EEESI_SI_EEESC_SE_Li256ELb1ELb1ELb1ELb0EEENS1_36VarlenDynamicPersistentTileSchedulerILi128ELi64ELi256ELi256ELb1ELb1ELb0ELb1ELb0ELb1EEEEEEEEEvNT_6ParamsE,"a",@progbits
	.sectionflags	@""
	.align	4
.nv.constant0._ZN7cutlass13device_kernelIN5flash19enable_sm80_to_sm89INS1_16FlashAttnFwdSm80INS1_25CollectiveMainloopFwdSm80ILi8ELi1ELb0EN4cute5tupleIJNS5_1CILi128EEENS7_ILi64EEENS7_ILi192EEEEEELi192ENS_10bfloat16_tEfNS_4arch4Sm80ELb0ELb1ELb1ELb1ELb1ELb1ELb1ELb1EEENS1_21CollectiveEpilogueFwdINS6_IJS8_SA_S9_EEENS6_IJNS7_ILi1EEESI_SI_EEESC_SE_Li256ELb1ELb1ELb1ELb0EEENS1_36VarlenDynamicPersistentTileSchedulerILi128ELi64ELi256ELi256ELb1ELb1ELb0ELb1ELb0ELb1EEEEEEEEEvNT_6ParamsE:
	.zero		1432


//--------------------- .nv.constant0._ZN7cutlass13device_kernelIN5flash19enable_sm80_to_sm89INS1_16FlashAttnFwdSm80INS1_25CollectiveMainloopFwdSm80ILi8ELi1ELb0EN4cute5tupleIJNS5_1CILi128EEENS7_ILi64EEENS7_ILi192EEEEEELi192ENS_10bfloat16_tEfNS_4arch4Sm80ELb1ELb0ELb1ELb0ELb1ELb0ELb1ELb1EEENS1_21CollectiveEpilogueFwdINS6_IJS8_SA_S9_EEENS6_IJNS7_ILi1EEESI_SI_EEESC_SE_Li256ELb0ELb1ELb1ELb0EEENS1_30DynamicPersistentTileSchedulerILi256ELi256ELb1ELb1ELb0EEEEEEEEEvNT_6ParamsE --------------------------
	.section	.nv.constant0._ZN7cutlass13device_kernelIN5flash19enable_sm80_to_sm89INS1_16FlashAttnFwdSm80INS1_25CollectiveMainloopFwdSm80ILi8ELi1ELb0EN4cute5tupleIJNS5_1CILi128EEENS7_ILi64EEENS7_ILi192EEEEEELi192ENS_10bfloat16_tEfNS_4arch4Sm80ELb1ELb0ELb1ELb0ELb1ELb0ELb1ELb1EEENS1_21CollectiveEpilogueFwdINS6_IJS8_SA_S9_EEENS6_IJNS7_ILi1EEESI_SI_EEESC_SE_Li256ELb0ELb1ELb1ELb0EEENS1_30DynamicPersistentTileSchedulerILi256ELi256ELb1ELb1ELb0EEEEEEEEEvNT_6ParamsE,"a",@progbits
	.sectionflags	@""
	.align	4
.nv.constant0._ZN7cutlass13device_kernelIN5flash19enable_sm80_to_sm89INS1_16FlashAttnFwdSm80INS1_25CollectiveMainloopFwdSm80ILi8ELi1ELb0EN4cute5tupleIJNS5_1CILi128EEENS7_ILi64EEENS7_ILi192EEEEEELi192ENS_10bfloat16_tEfNS_4arch4Sm80ELb1ELb0ELb1ELb0ELb1ELb0ELb1ELb1EEENS1_21CollectiveEpilogueFwdINS6_IJS8_SA_S9_EEENS6_IJNS7_ILi1EEESI_SI_EEESC_SE_Li256ELb0ELb1ELb1ELb0EEENS1_30DynamicPersistentTileSchedulerILi256ELi256ELb1ELb1ELb0EEEEEEEEEvNT_6ParamsE:
	.zero		1416


//--------------------- .nv.constant0._ZN7cutlass13device_kernelIN5flash19enable_sm80_to_sm89INS1_16FlashAttnFwdSm80INS1_25CollectiveMainloopFwdSm80ILi8ELi1ELb0EN4cute5tupleIJNS5_1CILi128EEENS7_ILi64EEENS7_ILi192EEEEEELi192ENS_10bfloat16_tEfNS_4arch4Sm80ELb1ELb0ELb1ELb1ELb1ELb0ELb1ELb1EEENS1_21CollectiveEpilogueFwdINS6_IJS8_SA_S9_EEENS6_IJNS7_ILi1EEESI_SI_EEESC_SE_Li256ELb1ELb1ELb1ELb0EEENS1_36VarlenDynamicPersistentTileSchedulerILi128ELi64ELi256ELi256ELb1ELb1ELb0ELb1ELb1ELb1EEEEEEEEEvNT_6ParamsE --------------------------
	.section	.nv.constant0._ZN7cutlass13device_kernelIN5flash19enable_sm80_to_sm89INS1_16FlashAttnFwdSm80INS1_25CollectiveMainloopFwdSm80ILi8ELi1ELb0EN4cute5tupleIJNS5_1CILi128EEENS7_ILi64EEENS7_ILi192EEEEEELi192ENS_10bfloat16_tEfNS_4arch4Sm80ELb1ELb0ELb1ELb1ELb1ELb0ELb1ELb1EEENS1_21CollectiveEpilogueFwdINS6_IJS8_SA_S9_EEENS6_IJNS7_ILi1EEESI_SI_EEESC_SE_Li256ELb1ELb1ELb1ELb0EEENS1_36VarlenDynamicPersistentTileSchedulerILi128ELi64ELi256ELi256ELb1ELb1ELb0ELb1ELb1ELb1EEEEEEEEEvNT_6ParamsE,"a",@progbits
	.sectionflags	@""
	.align	4
.nv.constant0._ZN7cutlass13device_kernelIN5flash19enable_sm80_to_sm89INS1_16FlashAttnFwdSm80INS1_25CollectiveMainloopFwdSm80ILi8ELi1ELb0EN4cute5tupleIJNS5_1CILi128EEENS7_ILi64EEENS7_ILi192EEEEEELi192ENS_10bfloat16_tEfNS_4arch4Sm80ELb1ELb0ELb1ELb1ELb1ELb0ELb1ELb1EEENS1_21CollectiveEpilogueFwdINS6_IJS8_SA_S9_EEENS6_IJNS7_ILi1EEESI_SI_EEESC_SE_Li256ELb1ELb1ELb1ELb0EEENS1_36VarlenDynamicPersistentTileSchedulerILi128ELi64ELi256ELi256ELb1ELb1ELb0ELb1ELb1ELb1EEEEEEEEEvNT_6ParamsE:
	.zero		1432


//--------------------- .nv.constant0._ZN7cutlass13device_kernelIN5flash19enable_sm80_to_sm89INS1_16FlashAttnFwdSm80INS1_25CollectiveMainloopFwdSm80ILi8ELi1ELb0EN4cute5tupleIJNS5_1CILi128EEENS7_ILi64EEENS7_ILi192EEEEEELi192ENS_10bfloat16_tEfNS_4arch4Sm80ELb1ELb0ELb1ELb1ELb1ELb1ELb1ELb1EEENS1_21CollectiveEpilogueFwdINS6_IJS8_SA_S9_EEENS6_IJNS7_ILi1EEESI_SI_EEESC_SE_Li256ELb1ELb1ELb1ELb0EEENS1_36VarlenDynamicPersistentTileSchedulerILi128ELi64ELi256ELi256ELb1ELb1ELb0ELb1ELb1ELb1EEEEEEEEEvNT_6ParamsE --------------------------
	.section	.nv.constant0._ZN7cutlass13device_kernelIN5flash19enable_sm80_to_sm89INS1_16FlashAttnFwdSm80INS1_25CollectiveMainloopFwdSm80ILi8ELi1ELb0EN4cute5tupleIJNS5_1CILi128EEENS7_ILi64EEENS7_ILi192EEEEEELi192ENS_10bfloat16_tEfNS_4arch4Sm80ELb1ELb0ELb1ELb1ELb1ELb1ELb1ELb1EEENS1_21CollectiveEpilogueFwdINS6_IJS8_SA_S9_EEENS6_IJNS7_ILi1EEESI_SI_EEESC_SE_Li256ELb1ELb1ELb1ELb0EEENS1_36VarlenDynamicPersistentTileSchedulerILi128ELi64ELi256ELi256ELb1ELb1ELb0ELb1ELb1ELb1EEEEEEEEEvNT_6ParamsE,"a",@progbits
	.sectionflags	@""
	.align	4
.nv.constant0._ZN7cutlass13device_kernelIN5flash19enable_sm80_to_sm89INS1_16FlashAttnFwdSm80INS1_25CollectiveMainloopFwdSm80ILi8ELi1ELb0EN4cute5tupleIJNS5_1CILi128EEENS7_ILi64EEENS7_ILi192EEEEEELi192ENS_10bfloat16_tEfNS_4arch4Sm80ELb1ELb0ELb1ELb1ELb1ELb1ELb1ELb1EEENS1_21CollectiveEpilogueFwdINS6_IJS8_SA_S9_EEENS6_IJNS7_ILi1EEESI_SI_EEESC_SE_Li256ELb1ELb1ELb1ELb0EEENS1_36VarlenDynamicPersistentTileSchedulerILi128ELi64ELi256ELi256ELb1ELb1ELb0ELb1ELb1ELb1EEEEEEEEEvNT_6ParamsE:
	.zero		1432


//--------------------- .nv.constant0._ZN7cutlass13device_kernelIN5flash19enable_sm80_to_sm89INS1_16FlashAttnFwdSm80INS1_25CollectiveMainloopFwdSm80ILi8ELi2ELb0EN4cute5tupleIJNS5_1CILi128EEENS7_ILi64EEENS7_ILi192EEEEEELi192ENS_10bfloat16_tEfNS_4arch4Sm80ELb0ELb0ELb1ELb0ELb1ELb0ELb1ELb1EEENS1_21CollectiveEpilogueFwdINS6_IJS8_SA_S9_EEENS6_IJNS7_ILi1EEESI_SI_EEESC_SE_Li256ELb0ELb1ELb1ELb0EEENS1_19SingleTileSchedulerILb0ELb1ELb1ELi128EEEEEEEEEvNT_6ParamsE --------------------------
	.section	.nv.constant0._ZN7cutlass13device_kernelIN5flash19enable_sm80_to_sm89INS1_16FlashAttnFwdSm80INS1_25CollectiveMainloopFwdSm80ILi8ELi2ELb0EN4cute5tupleIJNS5_1CILi128EEENS7_ILi64EEENS7_ILi192EEEEEELi192ENS_10bfloat16_tEfNS_4arch4Sm80ELb0ELb0ELb1ELb0ELb1ELb0ELb1ELb1EEENS1_21CollectiveEpilogueFwdINS6_IJS8_SA_S9_EEENS6_IJNS7_ILi1EEESI_SI_EEESC_SE_Li256ELb0ELb1ELb1ELb0EEENS1_19SingleTileSchedulerILb0ELb1ELb1ELi128EEEEEEEEEvNT_6ParamsE,"a",@progbits
	.sectionflags	@""
	.align	4
.nv.constant0._ZN7cutlass13device_kernelIN5flash19enable_sm80_to_sm89INS1_16FlashAttnFwdSm80INS1_25CollectiveMainloopFwdSm80ILi8ELi2ELb0EN4cute5tupleIJNS5_1CILi128EEENS7_ILi64EEENS7_ILi192EEEEEELi192ENS_10bfloat16_tEfNS_4arch4Sm80ELb0ELb0ELb1ELb0ELb1ELb0ELb1ELb1EEENS1_21CollectiveEpilogueFwdINS6_IJS8_SA_S9_EEENS6_IJNS7_ILi1EEESI_SI_EEESC_SE_Li256ELb0ELb1ELb1ELb0EEENS1_19SingleTileSchedulerILb0ELb1ELb1ELi128EEEEEEEEEvNT_6ParamsE:
	.zero		1400


//--------------------- .nv.constant0._ZN7cutlass13device_kernelIN5flash19enable_sm80_to_sm89INS1_16FlashAttnFwdSm80INS1_25CollectiveMainloopFwdSm80ILi8ELi2ELb0EN4cute5tupleIJNS5_1CILi128EEENS7_ILi64EEENS7_ILi192EEEEEELi192ENS_10bfloat16_tEfNS_4arch4Sm80ELb0ELb0ELb1ELb1ELb1ELb0ELb1ELb1EEENS1_21CollectiveEpilogueFwdINS6_IJS8_SA_S9_EEENS6_IJNS7_ILi1EEESI_SI_EEESC_SE_Li256ELb1ELb1ELb1ELb0EEENS1_36VarlenDynamicPersistentTileSchedulerILi128ELi64ELi256ELi256ELb1ELb1ELb0ELb0ELb1ELb1EEEEEEEEEvNT_6ParamsE --------------------------
	.section	.nv.constant0._ZN7cutlass13device_kernelIN5flash19enable_sm80_to_sm89INS1_16FlashAttnFwdSm80INS1_25CollectiveMainloopFwdSm80ILi8ELi2ELb0EN4cute5tupleIJNS5_1CILi128EEENS7_ILi64EEENS7_ILi192EEEEEELi192ENS_10bfloat16_tEfNS_4arch4Sm80ELb0ELb0ELb1ELb1ELb1ELb0ELb1ELb1EEENS1_21CollectiveEpilogueFwdINS6_IJS8_SA_S9_EEENS6_IJNS7_ILi1EEESI_SI_EEESC_SE_Li256ELb1ELb1ELb1ELb0EEENS1_36VarlenDynamicPersistentTileSchedulerILi128ELi64ELi256ELi256ELb1ELb1ELb0ELb0ELb1ELb1EEEEEEEEEvNT_6ParamsE,"a",@progbits
	.sectionflags	@""
	.align	4
.nv.constant0._ZN7cutlass13device_kernelIN5flash19enable_sm80_to_sm89INS1_16FlashAttnFwdSm80INS1_25CollectiveMainloopFwdSm80ILi8ELi2ELb0EN4cute5tupleIJNS5_1CILi128EEENS7_ILi64EEENS7_ILi192EEEEEELi192ENS_10bfloat16_tEfNS_4arch4Sm80ELb0ELb0ELb1ELb1ELb1ELb0ELb1ELb1EEENS1_21CollectiveEpilogueFwdINS6_IJS8_SA_S9_EEENS6_IJNS7_ILi1EEESI_SI_EEESC_SE_Li256ELb1ELb1ELb1ELb0EEENS1_36VarlenDynamicPersistentTileSchedulerILi128ELi64ELi256ELi256ELb1ELb1ELb0ELb0ELb1ELb1EEEEEEEEEvNT_6ParamsE:
	.zero		1432


//--------------------- .nv.constant0._ZN7cutlass13device_kernelIN5flash19enable_sm80_to_sm89INS1_16FlashAttnFwdSm80INS1_25CollectiveMainloopFwdSm80ILi8ELi2ELb0EN4cute5tupleIJNS5_1CILi128EEENS7_ILi64EEENS7_ILi192EEEEEELi192ENS_10bfloat16_tEfNS_4arch4Sm80ELb0ELb0ELb1ELb1ELb1ELb1ELb1ELb1EEENS1_21CollectiveEpilogueFwdINS6_IJS8_SA_S9_EEENS6_IJNS7_ILi1EEESI_SI_EEESC_SE_Li256ELb1ELb1ELb1ELb0EEENS1_36VarlenDynamicPersistentTileSchedulerILi128ELi64ELi256ELi256ELb1ELb1ELb0ELb0ELb1ELb1EEEEEEEEEvNT_6ParamsE --------------------------
	.section	.nv.constant0._ZN7cutlass13device_kernelIN5flash19enable_sm80_to_sm89INS1_16FlashAttnFwdSm80INS1_25CollectiveMainloopFwdSm80ILi8ELi2ELb0EN4cute5tupleIJNS5_1CILi128EEENS7_ILi64EEENS7_ILi192EEEEEELi192ENS_10bfloat16_tEfNS_4arch4Sm80ELb0ELb0ELb1ELb1ELb1ELb1ELb1ELb1EEENS1_21CollectiveEpilogueFwdINS6_IJS8_SA_S9_EEENS6_IJNS7_ILi1EEESI_SI_EEESC_SE_Li256ELb1ELb1ELb1ELb0EEENS1_36VarlenDynamicPersistentTileSchedulerILi128ELi64ELi256ELi256ELb1ELb1ELb0ELb0ELb1ELb1EEEEEEEEEvNT_6ParamsE,"a",@progbits
	.sectionflags	@""
	.align	4
.nv.constant0._ZN7cutlass13device_kernelIN5flash19enable_sm80_to_sm89INS1_16FlashAttnFwdSm80INS1_25CollectiveMainloopFwdSm80ILi8ELi2ELb0EN4cute5tupleIJNS5_1CILi128EEENS7_ILi64EEENS7_ILi192EEEEEELi192ENS_10bfloat16_tEfNS_4arch4Sm80ELb0ELb0ELb1ELb1ELb1ELb1ELb1ELb1EEENS1_21CollectiveEpilogueFwdINS6_IJS8_SA_S9_EEENS6_IJNS7_ILi1EEESI_SI_EEESC_SE_Li256ELb1ELb1ELb1ELb0EEENS1_36VarlenDynamicPersistentTileSchedulerILi128ELi64ELi256ELi256ELb1ELb1ELb0ELb0ELb1ELb1EEEEEEEEEvNT_6ParamsE:
	.zero		1432


//--------------------- .nv.constant0._ZN7cutlass13device_kernelIN5flash19enable_sm80_to_sm89INS1_16FlashAttnFwdSm80INS1_25CollectiveMainloopFwdSm80ILi8ELi2ELb0EN4cute5tupleIJNS5_1CILi128EEENS7_ILi64EEENS7_ILi192EEEEEELi192ENS_10bfloat16_tEfNS_4arch4Sm80ELb0ELb1ELb1ELb0ELb1ELb0ELb1ELb1EEENS1_21CollectiveEpilogueFwdINS6_IJS8_SA_S9_EEENS6_IJNS7_ILi1EEESI_SI_EEESC_SE_Li256ELb0ELb1ELb1ELb0EEENS1_19SingleTileSchedulerILb0ELb1ELb1ELi128EEEEEEEEEvNT_6ParamsE --------------------------
	.section	.nv.constant0._ZN7cutlass13device_kernelIN5flash19enable_sm80_to_sm89INS1_16FlashAttnFwdSm80INS1_25CollectiveMainloopFwdSm80ILi8ELi2ELb0EN4cute5tupleIJNS5_1CILi128EEENS7_ILi64EEENS7_ILi192EEEEEELi192ENS_10bfloat16_tEfNS_4arch4Sm80ELb0ELb1ELb1ELb0ELb1ELb0ELb1ELb1EEENS1_21CollectiveEpilogueFwdINS6_IJS8_SA_S9_EEENS6_IJNS7_ILi1EEESI_SI_EEESC_SE_Li256ELb0ELb1ELb1ELb0EEENS1_19SingleTileSchedulerILb0ELb1ELb1ELi128EEEEEEEEEvNT_6ParamsE,"a",@progbits
	.sectionflags	@""
	.align	4
.nv.constant0._ZN7cutlass13device_kernelIN5flash19enable_sm80_to_sm89INS1_16FlashAttnFwdSm80INS1_25CollectiveMainloopFwdSm80ILi8ELi2ELb0EN4cute5tupleIJNS5_1CILi128EEENS7_ILi64EEENS7_ILi192EEEEEELi192ENS_10bfloat16_tEfNS_4arch4Sm80ELb0ELb1ELb1ELb0ELb1ELb0ELb1ELb1EEENS1_21CollectiveEpilogueFwdINS6_IJS8_SA_S9_EEENS6_IJNS7_ILi1EEESI_SI_EEESC_SE_Li256ELb0ELb1ELb1ELb0EEENS1_19SingleTileSchedulerILb0ELb1ELb1ELi128EEEEEEEEEvNT_6ParamsE:
	.zero		1400


//--------------------- .nv.constant0._ZN7cutlass13device_kernelIN5flash19enable_sm80_to_sm89INS1_16FlashAttnFwdSm80INS1_25CollectiveMainloopFwdSm80ILi8ELi2ELb0EN4cute5tupleIJNS5_1CILi128EEENS7_ILi64EEENS7_ILi192EEEEEELi192ENS_10bfloat16_tEfNS_4arch4Sm80ELb0ELb1ELb1ELb1ELb1ELb0ELb1ELb1EEENS1_21CollectiveEpilogueFwdINS6_IJS8_SA_S9_EEENS6_IJNS7_ILi1EEESI_SI_EEESC_SE_Li256ELb1ELb1ELb1ELb0EEENS1_36VarlenDynamicPersistentTileSchedulerILi128ELi64ELi256ELi256ELb1ELb1ELb0ELb1ELb0ELb1EEEEEEEEEvNT_6ParamsE --------------------------
	.section	.nv.constant0._ZN7cutlass13device_kernelIN5flash19enable_sm80_to_sm89INS1_16FlashAttnFwdSm80INS1_25CollectiveMainloopFwdSm80ILi8ELi2ELb0EN4cute5tupleIJNS5_1CILi128EEENS7_ILi64EEENS7_ILi192EEEEEELi192ENS_10bfloat16_tEfNS_4arch4Sm80ELb0ELb1ELb1ELb1ELb1ELb0ELb1ELb1EEENS1_21CollectiveEpilogueFwdINS6_IJS8_SA_S9_EEENS6_IJNS7_ILi1EEESI_SI_EEESC_SE_Li256ELb1ELb1ELb1ELb0EEENS1_36VarlenDynamicPersistentTileSchedulerILi128ELi64ELi256ELi256ELb1ELb1ELb0ELb1ELb0ELb1EEEEEEEEEvNT_6ParamsE,"a",@progbits
	.sectionflags	@""
	.align	4
.nv.constant0._ZN7cutlass13device_kernelIN5flash19enable_sm80_to_sm89INS1_16FlashAttnFwdSm80INS1_25CollectiveMainloopFwdSm80ILi8ELi2ELb0EN4cute5tupleIJNS5_1CILi128EEENS7_ILi64EEENS7_ILi192EEEEEELi192ENS_10bfloat16_tEfNS_4arch4Sm80ELb0ELb1ELb1ELb1ELb1ELb0ELb1ELb1EEENS1_21CollectiveEpilogueFwdINS6_IJS8_SA_S9_EEENS6_IJNS7_ILi1EEESI_SI_EEESC_SE_Li256ELb1ELb1ELb1ELb0EEENS1_36VarlenDynamicPersistentTileSchedulerILi128ELi64ELi256ELi256ELb1ELb1ELb0ELb1ELb0ELb1EEEEEEEEEvNT_6ParamsE:
	.zero		1432


//--------------------- .nv.constant0._ZN7cutlass13device_kernelIN5flash19enable_sm80_to_sm89INS1_16FlashAttnFwdSm80INS1_25CollectiveMainloopFwdSm80ILi8ELi2ELb0EN4cute5tupleIJNS5_1CILi128EEENS7_ILi64EEENS7_ILi192EEEEEELi192ENS_10bfloat16_tEfNS_4arch4Sm80ELb0ELb1ELb1ELb1ELb1ELb1ELb1ELb1EEENS1_21CollectiveEpilogueFwdINS6_IJS8_SA_S9_EEENS6_IJNS7_ILi1EEESI_SI_EEESC_SE_Li256ELb1ELb1ELb1ELb0EEENS1_36VarlenDynamicPersistentTileSchedulerILi128ELi64ELi256ELi256ELb1ELb1ELb0ELb1ELb0ELb1EEEEEEEEEvNT_6ParamsE --------------------------
	.section	.nv.constant0._ZN7cutlass13device_kernelIN5flash19enable_sm80_to_sm89INS1_16FlashAttnFwdSm80INS1_25CollectiveMainloopFwdSm80ILi8ELi2ELb0EN4cute5tupleIJNS5_1CILi128EEENS7_ILi64EEENS7_ILi192EEEEEELi192ENS_10bfloat16_tEfNS_4arch4Sm80ELb0ELb1ELb1ELb1ELb1ELb1ELb1ELb1EEENS1_21CollectiveEpilogueFwdINS6_IJS8_SA_S9_EEENS6_IJNS7_ILi1EEESI_SI_EEESC_SE_Li256ELb1ELb1ELb1ELb0EEENS1_36VarlenDynamicPersistentTileSchedulerILi128ELi64ELi256ELi256ELb1ELb1ELb0ELb1ELb0ELb1EEEEEEEEEvNT_6ParamsE,"a",@progbits
	.sectionflags	@""
	.align	4
.nv.constant0._ZN7cutlass13device_kernelIN5flash19enable_sm80_to_sm89INS1_16FlashAttnFwdSm80INS1_25CollectiveMainloopFwdSm80ILi8ELi2ELb0EN4cute5tupleIJNS5_1CILi128EEENS7_ILi64EEENS7_ILi192EEEEEELi192ENS_10bfloat16_tEfNS_4arch4Sm80ELb0ELb1ELb1ELb1ELb1ELb1ELb1ELb1EEENS1_21CollectiveEpilogueFwdINS6_IJS8_SA_S9_EEENS6_IJNS7_ILi1EEESI_SI_EEESC_SE_Li256ELb1ELb1ELb1ELb0EEENS1_36VarlenDynamicPersistentTileSchedulerILi128ELi64ELi256ELi256ELb1ELb1ELb0ELb1ELb0ELb1EEEEEEEEEvNT_6ParamsE:
	.zero		1432


//--------------------- .nv.constant0._ZN7cutlass13device_kernelIN5flash19enable_sm80_to_sm89INS1_16FlashAttnFwdSm80INS1_25CollectiveMainloopFwdSm80ILi8ELi2ELb0EN4cute5tupleIJNS5_1CILi128EEENS7_ILi64EEENS7_ILi192EEEEEELi192ENS_10bfloat16_tEfNS_4arch4Sm80ELb1ELb0ELb1ELb0ELb1ELb0ELb1ELb1EEENS1_21CollectiveEpilogueFwdINS6_IJS8_SA_S9_EEENS6_IJNS7_ILi1EEESI_SI_EEESC_SE_Li256ELb0ELb1ELb1ELb0EEENS1_30DynamicPersistentTileSchedulerILi256ELi256ELb1ELb1ELb0EEEEEEEEEvNT_6ParamsE --------------------------
	.section	.nv.constant0._ZN7cutlass13device_kernelIN5flash19enable_sm80_to_sm89INS1_16FlashAttnFwdSm80INS1_25CollectiveMainloopFwdSm80ILi8ELi2ELb0EN4cute5tupleIJNS5_1CILi128EEENS7_ILi64EEENS7_ILi192EEEEEELi192ENS_10bfloat16_tEfNS_4arch4Sm80ELb1ELb0ELb1ELb0ELb1ELb0ELb1ELb1EEENS1_21CollectiveEpilogueFwdINS6_IJS8_SA_S9_EEENS6_IJNS7_ILi1EEESI_SI_EEESC_SE_Li256ELb0ELb1ELb1ELb0EEENS1_30DynamicPersistentTileSchedulerILi256ELi256ELb1ELb1ELb0EEEEEEEEEvNT_6ParamsE,"a",@progbits
	.sectionflags	@""
	.align	4
.nv.constant0._ZN7cutlass13device_kernelIN5flash19enable_sm80_to_sm89INS1_16FlashAttnFwdSm80INS1_25CollectiveMainloopFwdSm80ILi8ELi2ELb0EN4cute5tupleIJNS5_1CILi128EEENS7_ILi64EEENS7_ILi192EEEEEELi192ENS_10bfloat16_tEfNS_4arch4Sm80ELb1ELb0ELb1ELb0ELb1ELb0ELb1ELb1EEENS1_21CollectiveEpilogueFwdINS6_IJS8_SA_S9_EEENS6_IJNS7_ILi1EEESI_SI_EEESC_SE_Li256ELb0ELb1ELb1ELb0EEENS1_30DynamicPersistentTileSchedulerILi256ELi256ELb1ELb1ELb0EEEEEEEEEvNT_6ParamsE:
	.zero		1416


//--------------------- .nv.constant0._ZN7cutlass13device_kernelIN5flash19enable_sm80_to_sm89INS1_16FlashAttnFwdSm80INS1_25CollectiveMainloopFwdSm80ILi8ELi2ELb0EN4cute5tupleIJNS5_1CILi128EEENS7_ILi64EEENS7_ILi192EEEEEELi192ENS_10bfloat16_tEfNS_4arch4Sm80ELb1ELb0ELb1ELb1ELb1ELb0ELb1ELb1EEENS1_21CollectiveEpilogueFwdINS6_IJS8_SA_S9_EEENS6_IJNS7_ILi1EEESI_SI_EEESC_SE_Li256ELb1ELb1ELb1ELb0EEENS1_36VarlenDynamicPersistentTileSchedulerILi128ELi64ELi256ELi256ELb1ELb1ELb0ELb1ELb1ELb1EEEEEEEEEvNT_6ParamsE --------------------------
	.section	.nv.constant0._ZN7cutlass13device_kernelIN5flash19enable_sm80_to_sm89INS1_16FlashAttnFwdSm80INS1_25CollectiveMainloopFwdSm80ILi8ELi2ELb0EN4cute5tupleIJNS5_1CILi128EEENS7_ILi64EEENS7_ILi192EEEEEELi192ENS_10bfloat16_tEfNS_4arch4Sm80ELb1ELb0ELb1ELb1ELb1ELb0ELb1ELb1EEENS1_21CollectiveEpilogueFwdINS6_IJS8_SA_S9_EEENS6_IJNS7_ILi1EEESI_SI_EEESC_SE_Li256ELb1ELb1ELb1ELb0EEENS1_36VarlenDynamicPersistentTileSchedulerILi128ELi64ELi256ELi256ELb1ELb1ELb0ELb1ELb1ELb1EEEEEEEEEvNT_6ParamsE,"a",@progbits
	.sectionflags	@""
	.align	4
.nv.constant0._ZN7cutlass13device_kernelIN5flash19enable_sm80_to_sm89INS1_16FlashAttnFwdSm80INS1_25CollectiveMainloopFwdSm80ILi8ELi2ELb0EN4cute5tupleIJNS5_1CILi128EEENS7_ILi64EEENS7_ILi192EEEEEELi192ENS_10bfloat16_tEfNS_4arch4Sm80ELb1ELb0ELb1ELb1ELb1ELb0ELb1ELb1EEENS1_21CollectiveEpilogueFwdINS6_IJS8_SA_S9_EEENS6_IJNS7_ILi1EEESI_SI_EEESC_SE_Li256ELb1ELb1ELb1ELb0EEENS1_36VarlenDynamicPersistentTileSchedulerILi128ELi64ELi256ELi256ELb1ELb1ELb0ELb1ELb1ELb1EEEEEEEEEvNT_6ParamsE:
	.zero		1432


//--------------------- .nv.constant0._ZN7cutlass13device_kernelIN5flash19enable_sm80_to_sm89INS1_16FlashAttnFwdSm80INS1_25CollectiveMainloopFwdSm80ILi8ELi2ELb0EN4cute5tupleIJNS5_1CILi128EEENS7_ILi64EEENS7_ILi192EEEEEELi192ENS_10bfloat16_tEfNS_4arch4Sm80ELb1ELb0ELb1ELb1ELb1ELb1ELb1ELb1EEENS1_21CollectiveEpilogueFwdINS6_IJS8_SA_S9_EEENS6_IJNS7_ILi1EEESI_SI_EEESC_SE_Li256ELb1ELb1ELb1ELb0EEENS1_36VarlenDynamicPersistentTileSchedulerILi128ELi64ELi256ELi256ELb1ELb1ELb0ELb1ELb1ELb1EEEEEEEEEvNT_6ParamsE --------------------------
	.section	.nv.constant0._ZN7cutlass13device_kernelIN5flash19enable_sm80_to_sm89INS1_16FlashAttnFwdSm80INS1_25CollectiveMainloopFwdSm80ILi8ELi2ELb0EN4cute5tupleIJNS5_1CILi128EEENS7_ILi64EEENS7_ILi192EEEEEELi192ENS_10bfloat16_tEfNS_4arch4Sm80ELb1ELb0ELb1ELb1ELb1ELb1ELb1ELb1EEENS1_21CollectiveEpilogueFwdINS6_IJS8_SA_S9_EEENS6_IJNS7_ILi1EEESI_SI_EEESC_SE_Li256ELb1ELb1ELb1ELb0EEENS1_36VarlenDynamicPersistentTileSchedulerILi128ELi64ELi256ELi256ELb1ELb1ELb0ELb1ELb1ELb1EEEEEEEEEvNT_6ParamsE,"a",@progbits
	.sectionflags	@""
	.align	4
.nv.constant0._ZN7cutlass13device_kernelIN5flash19enable_sm80_to_sm89INS1_16FlashAttnFwdSm80INS1_25CollectiveMainloopFwdSm80ILi8ELi2ELb0EN4cute5tupleIJNS5_1CILi128EEENS7_ILi64EEENS7_ILi192EEEEEELi192ENS_10bfloat16_tEfNS_4arch4Sm80ELb1ELb0ELb1ELb1ELb1ELb1ELb1ELb1EEENS1_21CollectiveEpilogueFwdINS6_IJS8_SA_S9_EEENS6_IJNS7_ILi1EEESI_SI_EEESC_SE_Li256ELb1ELb1ELb1ELb0EEENS1_36VarlenDynamicPersistentTileSchedulerILi128ELi64ELi256ELi256ELb1ELb1ELb0ELb1ELb1ELb1EEEEEEEEEvNT_6ParamsE:
	.zero		1432


//--------------------- .text._ZN7cutlass13device_kernelIN5flash19enable_sm80_to_sm89INS1_16FlashAttnFwdSm80INS1_25CollectiveMainloopFwdSm80ILi8ELi1ELb0EN4cute5tupleIJNS5_1CILi128EEENS7_ILi64EEENS7_ILi192EEEEEELi192ENS_10bfloat16_tEfNS_4arch4Sm80ELb0ELb0ELb1ELb0ELb1ELb0ELb1ELb1EEENS1_21CollectiveEpilogueFwdINS6_IJS8_SA_S9_EEENS6_IJNS7_ILi1EEESI_SI_EEESC_SE_Li256ELb0ELb1ELb1ELb0EEENS1_19SingleTileSchedulerILb0ELb1ELb1ELi128EEEEEEEEEvNT_6ParamsE --------------------------
	.section	.text._ZN7cutlass13device_kernelIN5flash19enable_sm80_to_sm89INS1_16FlashAttnFwdSm80INS1_25CollectiveMainloopFwdSm80ILi8ELi1ELb0EN4cute5tupleIJNS5_1CILi128EEENS7_ILi64EEENS7_ILi192EEEEEELi192ENS_10bfloat16_tEfNS_4arch4Sm80ELb0ELb0ELb1ELb0ELb1ELb0ELb1ELb1EEENS1_21CollectiveEpilogueFwdINS6_IJS8_SA_S9_EEENS6_IJNS7_ILi1EEESI_SI_EEESC_SE_Li256ELb0ELb1ELb1ELb0EEENS1_19SingleTileSchedulerILb0ELb1ELb1ELi128EEEEEEEEEvNT_6ParamsE,"ax",@progbits
	.sectioninfo	@"SHI_REGISTERS=252"
	.align	128
.text._ZN7cutlass13device_kernelIN5flash19enable_sm80_to_sm89INS1_16FlashAttnFwdSm80INS1_25CollectiveMainloopFwdSm80ILi8ELi1ELb0EN4cute5tupleIJNS5_1CILi128EEENS7_ILi64EEENS7_ILi192EEEEEELi192ENS_10bfloat16_tEfNS_4arch4Sm80ELb0ELb0ELb1ELb0ELb1ELb0ELb1ELb1EEENS1_21CollectiveEpilogueFwdINS6_IJS8_SA_S9_EEENS6_IJNS7_ILi1EEESI_SI_EEESC_SE_Li256ELb0ELb1ELb1ELb0EEENS1_19SingleTileSchedulerILb0ELb1ELb1ELi128EEEEEEEEEvNT_6ParamsE:
        .type           _ZN7cutlass13device_kernelIN5flash19enable_sm80_to_sm89INS1_16FlashAttnFwdSm80INS1_25CollectiveMainloopFwdSm80ILi8ELi1ELb0EN4cute5tupleIJNS5_1CILi128EEENS7_ILi64EEENS7_ILi192EEEEEELi192ENS_10bfloat16_tEfNS_4arch4Sm80ELb0ELb0ELb1ELb0ELb1ELb0ELb1ELb1EEENS1_21CollectiveEpilogueFwdINS6_IJS8_SA_S9_EEENS6_IJNS7_ILi1EEESI_SI_EEESC_SE_Li256ELb0ELb1ELb1ELb0EEENS1_19SingleTileSchedulerILb0ELb1ELb1ELi128EEEEEEEEEvNT_6ParamsE,@function
        .size           _ZN7cutlass13device_kernelIN5flash19enable_sm80_to_sm89INS1_16FlashAttnFwdSm80INS1_25CollectiveMainloopFwdSm80ILi8ELi1ELb0EN4cute5tupleIJNS5_1CILi128EEENS7_ILi64EEENS7_ILi192EEEEEELi192ENS_10bfloat16_tEfNS_4arch4Sm80ELb0ELb0ELb1ELb0ELb1ELb0ELb1ELb1EEENS1_21CollectiveEpilogueFwdINS6_IJS8_SA_S9_EEENS6_IJNS7_ILi1EEESI_SI_EEESC_SE_Li256ELb0ELb1ELb1ELb0EEENS1_19SingleTileSchedulerILb0ELb1ELb1ELi128EEEEEEEEEvNT_6ParamsE,(.L_x_3105 - _ZN7cutlass13device_kernelIN5flash19enable_sm80_to_sm89INS1_16FlashAttnFwdSm80INS1_25CollectiveMainloopFwdSm80ILi8ELi1ELb0EN4cute5tupleIJNS5_1CILi128EEENS7_ILi64EEENS7_ILi192EEEEEELi192ENS_10bfloat16_tEfNS_4arch4Sm80ELb0ELb0ELb1ELb0ELb1ELb0ELb1ELb1EEENS1_21CollectiveEpilogueFwdINS6_IJS8_SA_S9_EEENS6_IJNS7_ILi1EEESI_SI_EEESC_SE_Li256ELb0ELb1ELb1ELb0EEENS1_19SingleTileSchedulerILb0ELb1ELb1ELi128EEEEEEEEEvNT_6ParamsE)
        .other          _ZN7cutlass13device_kernelIN5flash19enable_sm80_to_sm89INS1_16FlashAttnFwdSm80INS1_25CollectiveMainloopFwdSm80ILi8ELi1ELb0EN4cute5tupleIJNS5_1CILi128EEENS7_ILi64EEENS7_ILi192EEEEEELi192ENS_10bfloat16_tEfNS_4arch4Sm80ELb0ELb0ELb1ELb0ELb1ELb0ELb1ELb1EEENS1_21CollectiveEpilogueFwdINS6_IJS8_SA_S9_EEENS6_IJNS7_ILi1EEESI_SI_EEESC_SE_Li256ELb0ELb1ELb1ELb0EEENS1_19SingleTileSchedulerILb0ELb1ELb1ELi128EEEEEEEEEvNT_6ParamsE,@"STO_CUDA_ENTRY STV_DEFAULT"
_ZN7cutlass13device_kernelIN5flash19enable_sm80_to_sm89INS1_16FlashAttnFwdSm80INS1_25CollectiveMainloopFwdSm80ILi8ELi1ELb0EN4cute5tupleIJNS5_1CILi128EEENS7_ILi64EEENS7_ILi192EEEEEELi192ENS_10bfloat16_tEfNS_4arch4Sm80ELb0ELb0ELb1ELb0ELb1ELb0ELb1ELb1EEENS1_21CollectiveEpilogueFwdINS6_IJS8_SA_S9_EEENS6_IJNS7_ILi1EEESI_SI_EEESC_SE_Li256ELb0ELb1ELb1ELb0EEENS1_19SingleTileSchedulerILb0ELb1ELb1ELi128EEEEEEEEEvNT_6ParamsE:
[----:B------:R-:W-:Y:S02]  /*0000*/  MOV R1, c[0x0][0x28] ;  /* 0x00000a0000017a02 */ /* 0x000fe40000000f00 */
[----:B------:R-:W1:Y:S01]  /*0010*/  S2R R3, SR_TID.X ;  /* 0x0000000000037919 */ /* 0x000e620000002100 */
[----:B------:R-:W2:Y:S08]  /*0020*/  S2UR UR6, SR_CTAID.Y ;  /* 0x00000000000679c3 */ /* 0x000eb00000002600 */
[----:B------:R-:W3:Y:S01]  /*0030*/  S2UR UR11, SR_CTAID.Z ;  /* 0x00000000000b79c3 */ /* 0x000ee20000002700 */
[----:B-1----:R-:W-:-:S06]  /*0040*/  SHF.R.U32.HI R0, RZ, 0x5, R3 ;  /* 0x00000005ff007819 */ /* 0x002fcc0000011603 */
[----:B------:R-:W1:Y:S02]  /*0050*/  SHFL.IDX PT, R0, R0, RZ, 0x1f ;  /* 0x00001fff00007589 */ /* 0x000e6400000e0000 */
[----:B-1----:R-:W-:-:S13]  /*0060*/  ISETP.NE.AND P0, PT, R0, RZ, PT ;  /* 0x000000ff0000720c */ /* 0x002fda0003f05270 */
[----:B--23--:R-:W-:Y:S05]  /*0070*/  @!P0 BRA `(.L_x_0) ;  /* 0x0000009000008947 */ /* 0x00cfea0003800000 */
[----:B------:R-:W-:Y:S01]  /*0080*/  MOV R0, c[0x0][0x550] ;  /* 0x0001540000007a02 */ /* 0x000fe20000000f00 */
[----:B------:R-:W-:-:S03]  /*0090*/  UMOV UR10, UR6 ;  /* 0x00000006000a7c82 */ /* 0x000fc60008000000 */
[----:B------:R-:W-:-:S13]  /*00a0*/  ISETP.NE.AND P0, PT, R0, 0x1, PT ;  /* 0x000000010000780c */ /* 0x000fda0003f05270 */
[----:B------:R-:W-:Y:S05]  /*00b0*/  @!P0 BRA `(.L_x_1) ;  /* 0x000000b000008947 */ /* 0x000fea0003800000 */
[----:B------:R-:W-:Y:S02]  /*00c0*/  ULDC UR4, c[0x0][0x554] ;  /* 0x0001550000047ab9 */ /* 0x000fe40000000800 */
[----:B------:R-:W-:Y:S02]  /*00d0*/  UIMAD.WIDE.U32 UR4, UR6, UR4, URZ ;  /* 0x00000004060472a5 */ /* 0x000fe4000f8e003f */
[----:B------:R-:W-:Y:S02]  /*00e0*/  ULDC UR10, c[0x0][0x558] ;  /* 0x00015600000a7ab9 */ /* 0x000fe40000000800 */
[----:B------:R-:W-:Y:S01]  /*00f0*/  USHF.R.U32.HI UR10, URZ, UR10, UR5 ;  /* 0x0000000a3f0a7299 */ /* 0x000fe20008011605 */
[----:B------:R-:W-:Y:S05]  /*0100*/  BRA `(.L_x_1) ;  /* 0x0000006000007947 */ /* 0x000fea0003800000 */
.L_x_0:
[----:B------:R-:W-:Y:S02]  /*0110*/  ULDC.64 UR4, c[0x0][0x550] ;  /* 0x0001540000047ab9 */ /* 0x000fe40000000a00 */
[----:B------:R-:W-:Y:S02]  /*0120*/  UISETP.NE.AND UP0, UPT, UR4, 0x1, UPT ;  /* 0x000000010400788c */ /* 0x000fe4000bf05270 */
[----:B------:R-:W-:-:S02]  /*0130*/  UIMAD.WIDE.U32 UR8, UR6, UR5, URZ ;  /* 0x00000005060872a5 */ /* 0x000fc4000f8e003f */
[----:B------:R-:W-:Y:S02]  /*0140*/  ULDC UR4, c[0x0][0x558] ;  /* 0x0001560000047ab9 */ /* 0x000fe40000000800 */
[----:B------:R-:W-:-:S05]  /*0150*/  UMOV UR10, UR6 ;  /* 0x00000006000a7c82 */ /* 0x000fca0008000000 */
[----:B------:R-:W-:-:S03]  /*0160*/  @UP0 USHF.R.U32.HI UR10, URZ, UR4, UR9 ;  /* 0x000000043f0a0299 */ /* 0x000fc60008011609 */
.L_x_1:
[----:B------:R-:W-:Y:S01]  /*0170*/  ISETP.LE.AND P0, PT, RZ, UR11, PT ;  /* 0x0000000bff007c0c */ /* 0x000fe2000bf03270 */
[----:B------:R-:W-:Y:S02]  /*0180*/  UIADD3 UR4, -UR10, URZ, URZ ;  /* 0x0000003f0a047290 */ /* 0x000fe4000fffe13f */
[----:B------:R-:W-:Y:S02]  /*0190*/  ULDC UR7, c[0x0][0x550] ;  /* 0x0001540000077ab9 */ /* 0x000fe40000000800 */
[----:B------:R-:W-:-:S08]  /*01a0*/  UIMAD UR7, UR4, UR7, UR6 ;  /* 0x00000007040772a4 */ /* 0x000fd0000f8e0206 */
[----:B------:R-:W-:Y:S05]  /*01b0*/  @!P0 EXIT ;  /* 0x000000000000894d */ /* 0x000fea0003800000 */
[----:B------:R-:W-:Y:S02]  /*01c0*/  ULDC.64 UR4, c[0x0][0x370] ;  /* 0x0000dc0000047ab9 */ /* 0x000fe40000000a00 */
[----:B------:R-:W-:Y:S02]  /*01d0*/  UISETP.NE.U32.AND UP0, UPT, URZ, UR4, UPT ;  /* 0x000000043f00728c */ /* 0x000fe4000bf05070 */
[----:B------:R-:W-:Y:S02]  /*01e0*/  ULDC.64 UR8, c[0x0][0x370] ;  /* 0x0000dc0000087ab9 */ /* 0x000fe40000000a00 */
[----:B------:R-:W-:Y:S02]  /*01f0*/  UISETP.NE.AND.EX UP0, UPT, URZ, UR5, UPT, UP0 ;  /* 0x000000053f00728c */ /* 0x000fe4000bf05300 */
[----:B------:R-:W-:-:S04]  /*0200*/  ULDC.64 UR12, c[0x0][0x118] ;  /* 0x00004600000c7ab9 */ /* 0x000fc80000000a00 */
[----:B------:R-:W-:-:S05]  /*0210*/  PLOP3.LUT P0, PT, PT, PT, UP0, 0x80, 0x0 ;  /* 0x000000000000781c */ /* 0x000fca0003f0f008 */
[----:B------:R-:W-:Y:S02]  /*0220*/  @UP0 UMOV UR4, 0x4 ;  /* 0x0000000400040882 */ /* 0x000fe40000000000 */
[----:B------:R-:W-:-:S06]  /*0230*/  @UP0 UIMAD.WIDE UR4, UR11, UR4, UR8 ;  /* 0x000000040b0402a5 */ /* 0x000fcc000f8e0208 */
[----:B------:R-:W-:Y:S02]  /*0240*/  IMAD.U32 R4, RZ, RZ, UR4 ;  /* 0x00000004ff047e24 */ /* 0x000fe4000f8e00ff */
[----:B------:R-:W-:-:S05]  /*0250*/  IMAD.U32 R5, RZ, RZ, UR5 ;  /* 0x00000005ff057e24 */ /* 0x000fca000f8e00ff */
[----:B------:R-:W2:Y:S01]  /*0260*/  @P0 LDG.E R4, [R4.64] ;  /* 0x0000000c04040981 */ /* 0x000ea2000c1e1900 */
[----:B------:R-:W-:Y:S02]  /*0270*/  ULDC UR4, c[0x0][0x2ac] ;  /* 0x0000ab0000047ab9 */ /* 0x000fe40000000800 */
[----:B------:R-:W-:Y:S02]  /*0280*/  ULDC UR9, c[0x0][0x1d0] ;  /* 0x0000740000097ab9 */ /* 0x000fe40000000800 */
[----:B------:R-:W-:Y:S02]  /*0290*/  UIMAD UR9, UR4, UR9, URZ ;  /* 0x00000009040972a4 */ /* 0x000fe4000f8e023f */
[----:B------:R-:W-:Y:S02]  /*02a0*/  UMOV UR8, URZ ;  /* 0x0000003f00087c82 */ /* 0x000fe40008000000 */
[----:B------:R-:W-:Y:S02]  /*02b0*/  UISETP.GE.AND UP0, UPT, UR9, 0x1, UPT ;  /* 0x000000010900788c */ /* 0x000fe4000bf06270 */
[----:B------:R-:W-:-:S02]  /*02c0*/  UIADD3 UR5, UR9, 0x3f, URZ ;  /* 0x0000003f09057890 */ /* 0x000fc4000fffe03f */
[----:B------:R-:W-:Y:S02]  /*02d0*/  UMOV UR19, URZ ;  /* 0x0000003f00137c82 */ /* 0x000fe40008000000 */
[----:B------:R-:W-:-:S04]  /*02e0*/  USHF.R.S32.HI UR4, URZ, 0x1f, UR5 ;  /* 0x0000001f3f047899 */ /* 0x000fc80008011405 */
[----:B------:R-:W-:-:S04]  /*02f0*/  ULEA.HI UR4, UR4, UR5, URZ, 0x6 ;  /* 0x0000000504047291 */ /* 0x000fc8000f8f303f */
[----:B------:R-:W-:Y:S01]  /*0300*/  USHF.R.S32.HI UR6, URZ, 0x6, UR4 ;  /* 0x000000063f067899 */ /* 0x000fe20008011404 */
[----:B--2---:R1:W2:Y:S01]  /*0310*/  @P0 R2UR UR8, R4 ;  /* 0x00000000040803c2 */ /* 0x0042a200000e0000 */
[----:B------:R-:W-:-:S13]  /*0320*/  PLOP3.LUT P0, PT, PT, PT, UP0, 0x80, 0x0 ;  /* 0x000000000000781c */ /* 0x000fda0003f0f008 */
[----:B------:R-:W-:Y:S05]  /*0330*/  @!P0 BRA `(.L_x_2) ;  /* 0x0000024000008947 */ /* 0x000fea0003800000 */
[----:B------:R-:W-:Y:S02]  /*0340*/  USHF.R.U32.HI UR4, URZ, 0x10, UR7 ;  /* 0x000000103f047899 */ /* 0x000fe40008011607 */
[----:B------:R-:W-:Y:S02]  /*0350*/  ULDC UR5, c[0x0][0x338] ;  /* 0x0000ce0000057ab9 */ /* 0x000fe40000000800 */
[----:B------:R-:W-:Y:S02]  /*0360*/  UISETP.NE.AND UP0, UPT, UR4, URZ, UPT ;  /* 0x0000003f0400728c */ /* 0x000fe4000bf05270 */
[----:B------:R-:W-:Y:S02]  /*0370*/  UMOV UR18, URZ ;  /* 0x0000003f00127c82 */ /* 0x000fe40008000000 */
[----:B------:R-:W-:-:S04]  /*0380*/  USEL UR5, UR4, UR5, UP0 ;  /* 0x0000000504057287 */ /* 0x000fc80008000000 */
[----:B------:R-:W-:Y:S02]  /*0390*/  UIADD3 UR17, UR6, -0x1, UR5 ;  /* 0xffffffff06117890 */ /* 0x000fe4000fffe005 */
[----:B------:R-:W-:-:S05]  /*03a0*/  IMAD.U32 R0, RZ, RZ, UR5 ;  /* 0x00000005ff007e24 */ /* 0x000fca000f8e00ff */
[-C--:B------:R-:W-:Y:S02]  /*03b0*/  IABS R2, R0.reuse ;  /* 0x0000000000027213 */ /* 0x080fe40000000000 */
[----:B------:R-:W-:-:S03]  /*03c0*/  IABS R0, R0 ;  /* 0x0000000000007213 */ /* 0x000fc60000000000 */
[----:B------:R-:W-:Y:S02]  /*03d0*/  IMAD.MOV.U32 R5, RZ, RZ, R2 ;  /* 0x000000ffff057224 */ /* 0x000fe400078e0002 */
[----:B------:R-:W-:Y:S01]  /*03e0*/  IMAD.U32 R2, RZ, RZ, UR17 ;  /* 0x00000011ff027e24 */ /* 0x000fe2000f8e00ff */
[----:B------:R-:W-:Y:S01]  /*03f0*/  ULOP3.LUT UR17, UR17, UR5, URZ, 0x3c, !UPT ;  /* 0x0000000511117292 */ /* 0x000fe2000f8e3c3f */
[----:B------:R-:W3:Y:S01]  /*0400*/  R2UR UR16, R5 ;  /* 0x00000000051073c2 */ /* 0x000ee200000e0000 */
[----:B------:R-:W-:Y:S02]  /*0410*/  IMAD.MOV R0, RZ, RZ, -R0 ;  /* 0x000000ffff007224 */ /* 0x000fe400078e0a00 */
[----:B------:R-:W-:-:S05]  /*0420*/  IABS R2, R2 ;  /* 0x0000000200027213 */ /* 0x000fca0000000000 */
[----:B------:R-:W4:Y:S08]  /*0430*/  R2UR UR15, R2 ;  /* 0x00000000020f73c2 */ /* 0x000f3000000e0000 */
[----:B------:R-:W5:Y:S01]  /*0440*/  R2UR UR14, R0 ;  /* 0x00000000000e73c2 */ /* 0x000f6200000e0000 */
[----:B---3--:R-:W3:Y:S08]  /*0450*/  I2F.RP R6, UR16 ;  /* 0x0000001000067d06 */ /* 0x008ef00008209400 */
[----:B-1-3--:R-:W1:Y:S02]  /*0460*/  MUFU.RCP R4, R6 ;  /* 0x0000000600047308 */ /* 0x00ae640000001000 */
[----:B-1----:R-:W-:-:S06]  /*0470*/  IADD3 R4, R4, 0xffffffe, RZ ;  /* 0x0ffffffe04047810 */ /* 0x002fcc0007ffe0ff */
[----:B------:R-:W1:Y:S02]  /*0480*/  F2I.FTZ.U32.TRUNC.NTZ R4, R4 ;  /* 0x0000000400047305 */ /* 0x000e64000021f000 */
[----:B-1----:R-:W1:Y:S02]  /*0490*/  R2UR UR19, R4 ;  /* 0x00000000041373c2 */ /* 0x002e6400000e0000 */
[----:B-1----:R-:W-:-:S04]  /*04a0*/  UIADD3 UR4, URZ, -UR19, URZ ;  /* 0x800000133f047290 */ /* 0x002fc8000fffe03f */
[----:B------:R-:W-:-:S04]  /*04b0*/  UIMAD UR4, UR4, UR16, URZ ;  /* 0x00000010040472a4 */ /* 0x000fc8000f8e023f */
[----:B------:R-:W-:-:S04]  /*04c0*/  UIMAD.WIDE.U32 UR18, UR19, UR4, UR18 ;  /* 0x00000004131272a5 */ /* 0x000fc8000f8e0012 */
[----:B----4-:R-:W-:-:S04]  /*04d0*/  UIMAD.WIDE.U32 UR18, UR19, UR15, URZ ;  /* 0x0000000f131272a5 */ /* 0x010fc8000f8e003f */
[----:B-----5:R-:W-:-:S04]  /*04e0*/  UIMAD UR14, UR19, UR14, UR15 ;  /* 0x0000000e130e72a4 */ /* 0x020fc8000f8e020f */
[----:B------:R-:W-:-:S11]  /*04f0*/  UISETP.GT.U32.AND UP0, UPT, UR16, UR14, UPT ;  /* 0x0000000e1000728c */ /* 0x000fd6000bf04070 */
[----:B------:R-:W-:Y:S02]  /*0500*/  @!UP0 UIADD3 UR14, UR14, -UR16, URZ ;  /* 0x800000100e0e8290 */ /* 0x000fe4000fffe03f */
[----:B------:R-:W-:Y:S02]  /*0510*/  @!UP0 UIADD3 UR19, UR19, 0x1, URZ ;  /* 0x0000000113138890 */ /* 0x000fe4000fffe03f */
[----:B------:R-:W-:Y:S02]  /*0520*/  UISETP.GE.U32.AND UP1, UPT, UR14, UR16, UPT ;  /* 0x000000100e00728c */ /* 0x000fe4000bf26070 */
[----:B------:R-:W-:-:S09]  /*0530*/  UISETP.GE.AND UP0, UPT, UR17, URZ, UPT ;  /* 0x0000003f1100728c */ /* 0x000fd2000bf06270 */
[----:B------:R-:W-:Y:S02]  /*0540*/  @UP1 UIADD3 UR19, UR19, 0x1, URZ ;  /* 0x0000000113131890 */ /* 0x000fe4000fffe03f */
[----:B------:R-:W-:Y:S02]  /*0550*/  UISETP.NE.AND UP1, UPT, UR5, URZ, UPT ;  /* 0x0000003f0500728c */ /* 0x000fe4000bf25270 */
[----:B------:R-:W-:-:S09]  /*0560*/  @!UP0 UIADD3 UR19, -UR19, URZ, URZ ;  /* 0x0000003f13138290 */ /* 0x000fd2000fffe13f */
[----:B------:R-:W-:Y:S02]  /*0570*/  @!UP1 ULOP3.LUT UR19, URZ, UR5, URZ, 0x33, !UPT ;  /* 0x000000053f139292 */ /* 0x000fe4000f8e333f */
.L_x_2:
[----:B------:R-:W-:Y:S01]  /*0580*/  ULOP3.LUT UR7, UR7, 0xffff, URZ, 0xc0, !UPT ;  /* 0x0000ffff07077892 */ /* 0x000fe2000f8ec03f */
[----:B------:R-:W-:Y:S01]  /*0590*/  PLOP3.LUT P2, PT, PT, PT, PT, 0x80, 0x0 ;  /* 0x000000000000781c */ /* 0x000fe20003f4f070 */
[----:B------:R-:W-:Y:S01]  /*05a0*/  IMAD.MOV.U32 R5, RZ, RZ, RZ ;  /* 0x000000ffff057224 */ /* 0x000fe200078e00ff */
[----:B------:R-:W-:Y:S01]  /*05b0*/  CS2R R96, SRZ ;  /* 0x0000000000607805 */ /* 0x000fe2000001ff00 */
[----:B------:R-:W-:Y:S01]  /*05c0*/  UIMAD UR7, UR7, UR19, URZ ;  /* 0x00000013070772a4 */ /* 0x000fe2000f8e023f */
[----:B------:R-:W-:Y:S01]  /*05d0*/  IMAD.MOV.U32 R2, RZ, RZ, RZ ;  /* 0x000000ffff027224 */ /* 0x000fe200078e00ff */
[----:B------:R-:W-:Y:S01]  /*05e0*/  CS2R R94, SRZ ;  /* 0x00000000005e7805 */ /* 0x000fe2000001ff00 */
[----:B------:R-:W-:Y:S01]  /*05f0*/  CS2R R92, SRZ ;  /* 0x00000000005c7805 */ /* 0x000fe2000001ff00 */
[----:B------:R-:W-:Y:S01]  /*0600*/  UIADD3 UR19, UR7, UR19, URZ ;  /* 0x0000001307137290 */ /* 0x000fe2000fffe03f */
[----:B------:R-:W-:Y:S01]  /*0610*/  CS2R R90, SRZ ;  /* 0x00000000005a7805 */ /* 0x000fe2000001ff00 */
[----:B------:R-:W-:Y:S01]  /*0620*/  CS2R R88, SRZ ;  /* 0x0000000000587805 */ /* 0x000fe2000001ff00 */
[----:B------:R-:W-:Y:S01]  /*0630*/  CS2R R86, SRZ ;  /* 0x0000000000567805 */ /* 0x000fe2000001ff00 */
[----:B------:R-:W-:Y:S01]  /*0640*/  UISETP.LT.AND UP0, UPT, UR6, UR19, UPT ;  /* 0x000000130600728c */ /* 0x000fe2000bf01270 */
[----:B------:R-:W-:Y:S01]  /*0650*/  CS2R R84, SRZ ;  /* 0x0000000000547805 */ /* 0x000fe2000001ff00 */
[----:B------:R-:W-:Y:S01]  /*0660*/  CS2R R82, SRZ ;  /* 0x0000000000527805 */ /* 0x000fe2000001ff00 */
[----:B------:R-:W-:Y:S01]  /*0670*/  CS2R R80, SRZ ;  /* 0x0000000000507805 */ /* 0x000fe2000001ff00 */
[----:B------:R-:W-:Y:S01]  /*0680*/  USEL UR6, UR6, UR19, UP0 ;  /* 0x0000001306067287 */ /* 0x000fe20008000000 */
[----:B------:R-:W-:Y:S01]  /*0690*/  CS2R R78, SRZ ;  /* 0x00000000004e7805 */ /* 0x000fe2000001ff00 */
[----:B------:R-:W-:Y:S01]  /*06a0*/  CS2R R76, SRZ ;  /* 0x00000000004c7805 */ /* 0x000fe2000001ff00 */
[----:B------:R-:W-:Y:S01]  /*06b0*/  CS2R R74, SRZ ;  /* 0x00000000004a7805 */ /* 0x000fe2000001ff00 */
[----:B------:R-:W-:Y:S01]  /*06c0*/  UISETP.GT.AND UP0, UPT, UR6, UR7, UPT ;  /* 0x000000070600728c */ /* 0x000fe2000bf04270 */
[----:B------:R-:W-:Y:S01]  /*06d0*/  CS2R R72, SRZ ;  /* 0x0000000000487805 */ /* 0x000fe2000001ff00 */
[----:B------:R-:W-:Y:S01]  /*06e0*/  CS2R R70, SRZ ;  /* 0x0000000000467805 */ /* 0x000fe2000001ff00 */
[----:B------:R-:W-:Y:S01]  /*06f0*/  CS2R R68, SRZ ;  /* 0x0000000000447805 */ /* 0x000fe2000001ff00 */
[----:B------:R-:W-:Y:S01]  /*0700*/  CS2R R66, SRZ ;  /* 0x0000000000427805 */ /* 0x000fe2000001ff00 */
[----:B------:R-:W-:Y:S01]  /*0710*/  CS2R R64, SRZ ;  /* 0x0000000000407805 */ /* 0x000fe2000001ff00 */
[----:B------:R-:W-:Y:S01]  /*0720*/  PLOP3.LUT P0, PT, PT, PT, UP0, 0x80, 0x0 ;  /* 0x000000000000781c */ /* 0x000fe20003f0f008 */
[----:B------:R-:W-:Y:S01]  /*0730*/  CS2R R62, SRZ ;  /* 0x00000000003e7805 */ /* 0x000fe2000001ff00 */
        /* <DEDUP_REMOVED lines=30> */
[----:B------:R-:W-:Y:S05]  /*0920*/  @!P0 BRA `(.L_x_3) ;  /* 0x0000742000008947 */ /* 0x000fea0003800000 */
[----:B------:R-:W-:Y:S02]  /*0930*/  ULDC.64 UR4, c[0x0][0x340] ;  /* 0x0000d00000047ab9 */ /* 0x000fe40000000a00 */
[----:B------:R-:W-:-:S02]  /*0940*/  UISETP.NE.U32.AND UP0, UPT, URZ, UR4, UPT ;  /* 0x000000043f00728c */ /* 0x000fc4000bf05070 */
[----:B------:R-:W-:Y:S02]  /*0950*/  ULDC.64 UR14, c[0x0][0x340] ;  /* 0x0000d000000e7ab9 */ /* 0x000fe40000000a00 */
[----:B------:R-:W-:-:S06]  /*0960*/  UISETP.NE.AND.EX UP0, UPT, URZ, UR5, UPT, UP0 ;  /* 0x000000053f00728c */ /* 0x000fcc000bf05300 */
[----:B------:R-:W-:-:S05]  /*0970*/  PLOP3.LUT P0, PT, PT, PT, UP0, 0x80, 0x0 ;  /* 0x000000000000781c */ /* 0x000fca0003f0f008 */
[----:B------:R-:W-:Y:S02]  /*0980*/  @UP0 UMOV UR4, 0x4 ;  /* 0x0000000400040882 */ /* 0x000fe40000000000 */
[----:B------:R-:W-:-:S06]  /*0990*/  @UP0 UIMAD.WIDE UR4, UR11, UR4, UR14 ;  /* 0x000000040b0402a5 */ /* 0x000fcc000f8e020e */
[----:B------:R-:W-:Y:S02]  /*09a0*/  IMAD.U32 R8, RZ, RZ, UR4 ;  /* 0x00000004ff087e24 */ /* 0x000fe4000f8e00ff */
[----:B------:R-:W-:Y:S01]  /*09b0*/  IMAD.U32 R9, RZ, RZ, UR5 ;  /* 0x00000005ff097e24 */ /* 0x000fe2000f8e00ff */
[----:B------:R-:W3:Y:S01]  /*09c0*/  S2R R10, SR_CTAID.X ;  /* 0x00000000000a7919 */ /* 0x000ee20000002500 */
[----:B------:R-:W-:Y:S01]  /*09d0*/  SHF.R.S32.HI R12, RZ, 0x1f, R3 ;  /* 0x0000001fff0c7819 */ /* 0x000fe20000011403 */
[----:B------:R-:W-:Y:S01]  /*09e0*/  IMAD.MOV.U32 R0, RZ, RZ, c[0x0][0x2c4] ;  /* 0x0000b100ff007624 */ /* 0x000fe200078e00ff */
[----:B------:R-:W-:Y:S01]  /*09f0*/  USHF.R.S32.HI UR14, URZ, 0x1f, UR10 ;  /* 0x0000001f3f0e7899 */ /* 0x000fe2000801140a */
[----:B------:R3:W4:Y:S01]  /*0a00*/  @P0 LDG.E R8, [R8.64] ;  /* 0x0000000c08080981 */ /* 0x000722000c1e1900 */
[-C--:B------:R-:W-:Y:S01]  /*0a10*/  LEA.HI R7, R12, R3.reuse, RZ, 0x3 ;  /* 0x000000030c077211 */ /* 0x080fe200078f18ff */
[----:B------:R-:W-:Y:S01]  /*0a20*/  ULDC.64 UR4, c[0x0][0x1b8] ;  /* 0x00006e0000047ab9 */ /* 0x000fe20000000a00 */
[----:B------:R-:W-:Y:S01]  /*0a30*/  ISETP.NE.AND P1, PT, R0, 0x1, PT ;  /* 0x000000010000780c */ /* 0x000fe20003f25270 */
[----:B------:R-:W-:Y:S01]  /*0a40*/  UIMAD UR14, UR14, UR4, URZ ;  /* 0x000000040e0e72a4 */ /* 0x000fe2000f8e023f */
[----:B------:R-:W-:Y:S01]  /*0a50*/  LOP3.LUT R2, R7, 0xfffffff8, RZ, 0xc0, !PT ;  /* 0xfffffff807027812 */ /* 0x000fe200078ec0ff */
[----:B------:R-:W-:Y:S01]  /*0a60*/  UIMAD.WIDE.U32 UR16, UR10, UR4, URZ ;  /* 0x000000040a1072a5 */ /* 0x000fe2000f8e003f */
[----:B------:R-:W-:Y:S01]  /*0a70*/  SHF.R.S32.HI R7, RZ, 0x3, R7 ;  /* 0x00000003ff077819 */ /* 0x000fe20000011407 */
[----:B------:R-:W-:Y:S01]  /*0a80*/  UIMAD UR14, UR10, UR5, UR14 ;  /* 0x000000050a0e72a4 */ /* 0x000fe2000f8e020e */
[----:B------:R-:W-:Y:S01]  /*0a90*/  LEA.HI R11, R12, R3, RZ, 0x4 ;  /* 0x000000030c0b7211 */ /* 0x000fe200078f20ff */
[----:B------:R-:W-:Y:S01]  /*0aa0*/  IMAD.IADD R2, R3, 0x1, -R2 ;  /* 0x0000000103027824 */ /* 0x000fe200078e0a02 */
[----:B------:R-:W-:Y:S01]  /*0ab0*/  USHF.R.S32.HI UR15, URZ, 0x1f, UR11 ;  /* 0x0000001f3f0f7899 */ /* 0x000fe2000801140b */
[----:B------:R-:W-:Y:S01]  /*0ac0*/  IMAD.SHL.U32 R6, R7, 0x40, RZ ;  /* 0x0000004007067824 */ /* 0x000fe200078e00ff */
[----:B------:R-:W-:Y:S01]  /*0ad0*/  ULDC.64 UR4, c[0x0][0x1c0] ;  /* 0x0000700000047ab9 */ /* 0x000fe20000000a00 */
[C---:B------:R-:W-:Y:S01]  /*0ae0*/  IMAD R210, R2.reuse, 0x20, R7 ;  /* 0x0000002002d27824 */ /* 0x040fe200078e0207 */
[----:B------:R-:W-:Y:S01]  /*0af0*/  UIADD3 UR17, UR17, UR14, URZ ;  /* 0x0000000e11117290 */ /* 0x000fe2000fffe03f */
[----:B------:R-:W-:Y:S01]  /*0b00*/  IMAD.SHL.U32 R135, R2, 0x8, RZ ;  /* 0x0000000802877824 */ /* 0x000fe200078e00ff */
[----:B------:R-:W-:Y:S01]  /*0b10*/  UIMAD UR15, UR15, UR4, URZ ;  /* 0x000000040f0f72a4 */ /* 0x000fe2000f8e023f */
[----:B------:R-:W-:Y:S01]  /*0b20*/  LOP3.LUT R6, R6, 0x1c0, RZ, 0xc0, !PT ;  /* 0x000001c006067812 */ /* 0x000fe200078ec0ff */
[----:B------:R-:W-:Y:S01]  /*0b30*/  UIMAD.WIDE.U32 UR16, UR11, UR4, UR16 ;  /* 0x000000040b1072a5 */ /* 0x000fe2000f8e0010 */
[----:B------:R-:W-:Y:S01]  /*0b40*/  BSSY B0, `(.L_x_4) ;  /* 0x0000046000007945 */ /* 0x000fe20003800000 */
[----:B------:R-:W-:Y:S01]  /*0b50*/  UIMAD UR5, UR11, UR5, UR15 ;  /* 0x000000050b0572a4 */ /* 0x000fe2000f8e020f */
[----:B------:R-:W-:Y:S01]  /*0b60*/  LOP3.LUT R207, R6, 0x38, R135, 0xf8, !PT ;  /* 0x0000003806cf7812 */ /* 0x000fe200078ef887 */
[----:B------:R-:W-:Y:S01]  /*0b70*/  ULDC UR4, c[0x0][0x168] ;  /* 0x00005a0000047ab9 */ /* 0x000fe20000000800 */
[C---:B------:R-:W-:Y:S01]  /*0b80*/  IADD3 R16, R135.reuse, 0x80, RZ ;  /* 0x0000008087107810 */ /* 0x040fe20007ffe0ff */
[----:B---3--:R-:W-:Y:S01]  /*0b90*/  IMAD R9, R10, 0x80, R210 ;  /* 0x000000800a097824 */ /* 0x008fe200078e02d2 */
[----:B------:R-:W-:Y:S01]  /*0ba0*/  UIADD3 UR5, UR17, UR5, URZ ;  /* 0x0000000511057290 */ /* 0x000fe2000fffe03f */
[----:B------:R-:W-:Y:S01]  /*0bb0*/  IMAD.U32 R15, RZ, RZ, UR17 ;  /* 0x00000011ff0f7e24 */ /* 0x000fe2000f8e00ff */
[----:B------:R-:W-:Y:S01]  /*0bc0*/  ISETP.GE.AND P5, PT, R135, c[0x0][0x198], PT ;  /* 0x0000660087007a0c */ /* 0x000fe20003fa6270 */
[----:B------:R-:W-:Y:S01]  /*0bd0*/  @P1 IMAD.HI.U32 R0, R9, c[0x0][0x2c8], RZ ;  /* 0x0000b20009001a27 */ /* 0x000fe200078e00ff */
[----:B------:R-:W-:-:S03]  /*0be0*/  ISETP.GE.AND P3, PT, R16, c[0x0][0x198], PT ;  /* 0x0000660010007a0c */ /* 0x000fc60003f66270 */
[----:B------:R-:W-:Y:S01]  /*0bf0*/  IMAD.MOV.U32 R5, RZ, RZ, R9 ;  /* 0x000000ffff057224 */ /* 0x000fe200078e0009 */
[----:B------:R-:W-:Y:S01]  /*0c00*/  @P1 SHF.R.U32.HI R5, RZ, c[0x0][0x2cc], R0 ;  /* 0x0000b300ff051a19 */ /* 0x000fe20000011600 */
[----:B------:R-:W-:Y:S02]  /*0c10*/  IMAD.U32 R14, RZ, RZ, UR16 ;  /* 0x00000010ff0e7e24 */ /* 0x000fe4000f8e00ff */
[----:B------:R-:W-:Y:S01]  /*0c20*/  IMAD.U32 R15, RZ, RZ, UR5 ;  /* 0x00000005ff0f7e24 */ /* 0x000fe2000f8e00ff */
[--C-:B-1----:R-:W-:Y:S01]  /*0c30*/  SHF.R.S32.HI R4, RZ, 0x1f, R5.reuse ;  /* 0x0000001fff047819 */ /* 0x102fe20000011405 */
[----:B------:R-:W-:Y:S01]  /*0c40*/  IMAD.MOV R0, RZ, RZ, -R5 ;  /* 0x000000ffff007224 */ /* 0x000fe200078e0a05 */
[----:B------:R-:W-:Y:S01]  /*0c50*/  ULDC UR5, c[0x0][0x2c4] ;  /* 0x0000b10000057ab9 */ /* 0x000fe20000000800 */
[----:B------:R-:W-:Y:S01]  /*0c60*/  IMAD.WIDE.U32 R14, R5, c[0x0][0x1b0], R14 ;  /* 0x00006c00050e7a25 */ /* 0x000fe200078e000e */
[----:B------:R-:W-:-:S03]  /*0c70*/  UIMAD UR4, UR5, UR4, URZ ;  /* 0x00000004050472a4 */ /* 0x000fc6000f8e023f */
[----:B------:R-:W-:Y:S02]  /*0c80*/  IMAD R0, R0, c[0x0][0x2c4], R9 ;  /* 0x0000b10000007a24 */ /* 0x000fe400078e0209 */
[----:B------:R-:W-:Y:S02]  /*0c90*/  IMAD R4, R4, c[0x0][0x1b0], RZ ;  /* 0x00006c0004047a24 */ /* 0x000fe400078e02ff */
[----:B------:R-:W-:Y:S01]  /*0ca0*/  IMAD R10, R10, 0x80, R7 ;  /* 0x000000800a0a7824 */ /* 0x000fe200078e0207 */
[----:B------:R-:W-:Y:S01]  /*0cb0*/  SHF.R.S32.HI R9, RZ, 0x1f, R0 ;  /* 0x0000001fff097819 */ /* 0x000fe20000011400 */
[----:B------:R-:W-:-:S04]  /*0cc0*/  IMAD R5, R5, c[0x0][0x1b4], R4 ;  /* 0x00006d0005057a24 */ /* 0x000fc800078e0204 */
[----:B------:R-:W-:Y:S02]  /*0cd0*/  IMAD.IADD R15, R15, 0x1, R5 ;  /* 0x000000010f0f7824 */ /* 0x000fe400078e0205 */
[----:B------:R-:W-:Y:S02]  /*0ce0*/  IMAD R9, R9, c[0x0][0x1a8], RZ ;  /* 0x00006a0009097a24 */ /* 0x000fe400078e02ff */
[----:B------:R-:W-:Y:S01]  /*0cf0*/  IMAD.WIDE.U32 R4, R0, c[0x0][0x1a8], R14 ;  /* 0x00006a0000047a25 */ /* 0x000fe200078e000e */
[----:B------:R-:W-:-:S03]  /*0d00*/  LEA.HI R14, R12, R3, RZ, 0x6 ;  /* 0x000000030c0e7211 */ /* 0x000fc600078f30ff */
[----:B------:R-:W-:Y:S01]  /*0d10*/  IMAD R9, R0, c[0x0][0x1ac], R9 ;  /* 0x00006b0000097a24 */ /* 0x000fe200078e0209 */
[----:B------:R-:W-:Y:S01]  /*0d20*/  LOP3.LUT R0, R11, 0xfffffff0, RZ, 0xc0, !PT ;  /* 0xfffffff00b007812 */ /* 0x000fe200078ec0ff */
[----:B------:R-:W-:Y:S01]  /*0d30*/  IMAD.SHL.U32 R14, R14, 0x8, RZ ;  /* 0x000000080e0e7824 */ /* 0x000fe200078e00ff */
[C---:B------:R-:W-:Y:S01]  /*0d40*/  LEA R17, P1, R4.reuse, c[0x0][0x160], 0x1 ;  /* 0x0000580004117a11 */ /* 0x040fe200078208ff */
[----:B------:R-:W-:Y:S02]  /*0d50*/  IMAD.IADD R9, R5, 0x1, R9 ;  /* 0x0000000105097824 */ /* 0x000fe400078e0209 */
[----:B------:R-:W-:Y:S01]  /*0d60*/  IMAD.IADD R5, R3, 0x1, -R0 ;  /* 0x0000000103057824 */ /* 0x000fe200078e0a00 */
[----:B------:R-:W-:Y:S01]  /*0d70*/  SHF.R.U32.HI R0, RZ, 0x3, R6 ;  /* 0x00000003ff007819 */ /* 0x000fe20000011606 */
[----:B------:R1:W3:Y:S01]  /*0d80*/  SHFL.IDX PT, R18, R17, RZ, 0x181f ;  /* 0x00181fff11127589 */ /* 0x0002e200000e0000 */
[----:B------:R-:W-:Y:S02]  /*0d90*/  LEA.HI.X R9, R4, c[0x0][0x164], R9, 0x1, P1 ;  /* 0x0000590004097a11 */ /* 0x000fe400008f0c09 */
[----:B------:R-:W-:-:S02]  /*0da0*/  SHF.R.S32.HI R4, RZ, 0x1f, R5 ;  /* 0x0000001fff047819 */ /* 0x000fc40000011405 */
[----:B------:R-:W-:Y:S01]  /*0db0*/  LOP3.LUT R207, R207, R0, RZ, 0x3c, !PT ;  /* 0x00000000cfcf7212 */ /* 0x000fe200078e3cff */
[----:B------:R-:W-:Y:S01]  /*0dc0*/  IMAD.MOV.U32 R0, RZ, RZ, 0x10 ;  /* 0x00000010ff007424 */ /* 0x000fe200078e00ff */
[----:B------:R-:W-:Y:S01]  /*0dd0*/  LEA.HI R4, R4, R5, RZ, 0x3 ;  /* 0x0000000504047211 */ /* 0x000fe200078f18ff */
[----:B------:R1:W2:Y:S01]  /*0de0*/  SHFL.IDX PT, R19, R9, RZ, 0x181f ;  /* 0x00181fff09137589 */ /* 0x0002a200000e0000 */
[----:B------:R-:W-:Y:S02]  /*0df0*/  LOP3.LUT R207, R207, 0xfffffe00, R14, 0xf8, !PT ;  /* 0xfffffe00cfcf7812 */ /* 0x000fe400078ef80e */
[----:B------:R-:W-:-:S05]  /*0e00*/  LOP3.LUT R6, R4, 0xfffffff8, RZ, 0xc0, !PT ;  /* 0xfffffff804067812 */ /* 0x000fca00078ec0ff */
[----:B------:R-:W-:Y:S02]  /*0e10*/  IMAD.IADD R6, R5, 0x1, -R6 ;  /* 0x0000000105067824 */ /* 0x000fe400078e0a06 */
[----:B------:R-:W-:Y:S01]  /*0e20*/  IMAD.MOV.U32 R5, RZ, RZ, 0x20 ;  /* 0x00000020ff057424 */ /* 0x000fe200078e00ff */
[----:B----4-:R4:W5:Y:S01]  /*0e30*/  @P0 R2UR UR14, R8 ;  /* 0x00000000080e03c2 */ /* 0x01096200000e0000 */
[----:B------:R-:W-:Y:S01]  /*0e40*/  ISETP.GE.AND P0, PT, R10, UR4, PT ;  /* 0x000000040a007c0c */ /* 0x000fe2000bf06270 */
[----:B-----5:R-:W-:Y:S01]  /*0e50*/  @!UP0 UMOV UR14, UR11 ;  /* 0x0000000b000e8c82 */ /* 0x020fe20008000000 */
[----:B----4-:R-:W-:-:S04]  /*0e60*/  IADD3 R8, R135, 0x40, RZ ;  /* 0x0000004087087810 */ /* 0x010fc80007ffe0ff */
[----:B------:R-:W-:-:S04]  /*0e70*/  ISETP.GE.AND P4, PT, R8, c[0x0][0x198], PT ;  /* 0x0000660008007a0c */ /* 0x000fc80003f86270 */
[----:B------:R-:W-:-:S05]  /*0e80*/  R2P PR, R6, 0x6 ;  /* 0x0000000606007804 */ /* 0x000fca0000000000 */
[----:B------:R-:W-:Y:S02]  /*0e90*/  SEL R0, R0, 0xfffffff0, !P1 ;  /* 0xfffffff000007807 */ /* 0x000fe40004800000 */
[----:B------:R-:W-:Y:S01]  /*0ea0*/  SEL R5, R5, 0xffffffe0, !P2 ;  /* 0xffffffe005057807 */ /* 0x000fe20005000000 */
[----:B------:R-:W-:Y:S05]  /*0eb0*/  @P0 BRA `(.L_x_5) ;  /* 0x000000e000000947 */ /* 0x000fea0003800000 */
[----:B-123--:R-:W-:Y:S01]  /*0ec0*/  SHF.R.S32.HI R15, RZ, 0x1f, R8 ;  /* 0x0000001fff0f7819 */ /* 0x00efe20000011408 */
[----:B------:R-:W-:Y:S01]  /*0ed0*/  IMAD.WIDE R20, R135, 0x2, R18 ;  /* 0x0000000287147825 */ /* 0x000fe200078e0212 */
[----:B------:R-:W-:Y:S02]  /*0ee0*/  SHF.R.S32.HI R13, RZ, 0x1f, R16 ;  /* 0x0000001fff0d7819 */ /* 0x000fe40000011410 */
[----:B------:R-:W-:Y:S01]  /*0ef0*/  LEA.HI R14, R15, R8, RZ, 0x3 ;  /* 0x000000080f0e7211 */ /* 0x000fe200078f18ff */
[----:B------:R-:W-:Y:S01]  /*0f00*/  IMAD.SHL.U32 R15, R207, 0x2, RZ ;  /* 0x00000002cf0f7824 */ /* 0x000fe200078e00ff */
[----:B------:R-:W-:Y:S02]  /*0f10*/  LEA.HI R13, R13, R16, RZ, 0x3 ;  /* 0x000000100d0d7211 */ /* 0x000fe400078f18ff */
[----:B------:R-:W-:-:S02]  /*0f20*/  LOP3.LUT R14, R14, 0xfffffff8, RZ, 0xc0, !PT ;  /* 0xfffffff80e0e7812 */ /* 0x000fc400078ec0ff */
[----:B------:R-:W-:Y:S01]  /*0f30*/  LOP3.LUT R13, R13, 0xfffffff8, RZ, 0xc0, !PT ;  /* 0xfffffff80d0d7812 */ /* 0x000fe200078ec0ff */
[----:B------:R-:W-:Y:S01]  /*0f40*/  @!PT LDS RZ, [RZ] ;  /* 0x00000000fffff984 */ /* 0x000fe20000000800 */
[----:B------:R1:W-:Y:S02]  /*0f50*/  LDGSTS.E.BYPASS.LTC128B.128 [R15+0xc100], [R20.64], !P5 ;  /* 0x0c100000140f7fae */ /* 0x0003e4000e901d4c */
[----:B------:R-:W-:-:S04]  /*0f60*/  IMAD.WIDE R22, R14, 0x2, R18 ;  /* 0x000000020e167825 */ /* 0x000fc800078e0212 */
[----:B------:R-:W-:Y:S01]  /*0f70*/  IMAD.WIDE R18, R13, 0x2, R18 ;  /* 0x000000020d127825 */ /* 0x000fe200078e0212 */
[----:B------:R1:W-:Y:S04]  /*0f80*/  LDGSTS.E.BYPASS.LTC128B.128 [R15+0x10100], [R22.64], !P4 ;  /* 0x10100000160f7fae */ /* 0x0003e8000e101d4c */
[----:B------:R1:W-:Y:S02]  /*0f90*/  LDGSTS.E.BYPASS.LTC128B.128 [R15+0x14100], [R18.64], !P3 ;  /* 0x14100000120f7fae */ /* 0x0003e4000d901d4c */
.L_x_5:
[----:B-123--:R-:W-:Y:S05]  /*0fa0*/  BSYNC B0 ;  /* 0x0000000000007941 */ /* 0x00efea0003800000 */
.L_x_4:
[----:B------:R-:W-:Y:S01]  /*0fb0*/  IADD3 R13, R10, 0x20, RZ ;  /* 0x000000200a0d7810 */ /* 0x000fe20007ffe0ff */
[----:B------:R1:W2:Y:S01]  /*0fc0*/  SHFL.IDX PT, R19, R9, 0x1, 0x181f ;  /* 0x00381f0009137f89 */ /* 0x0002a200000e0000 */
[----:B------:R-:W-:Y:S02]  /*0fd0*/  BSSY B0, `(.L_x_6) ;  /* 0x0000012000007945 */ /* 0x000fe40003800000 */
[----:B------:R-:W-:Y:S01]  /*0fe0*/  ISETP.GE.AND P0, PT, R13, UR4, PT ;  /* 0x000000040d007c0c */ /* 0x000fe2000bf06270 */
[----:B------:R1:W3:-:S12]  /*0ff0*/  SHFL.IDX PT, R18, R17, 0x1, 0x181f ;  /* 0x00381f0011127f89 */ /* 0x0002d800000e0000 */
[----:B------:R-:W-:Y:S05]  /*1000*/  @P0 BRA `(.L_x_7) ;  /* 0x000000e000000947 */ /* 0x000fea0003800000 */
[----:B------:R-:W-:Y:S01]  /*1010*/  SHF.R.S32.HI R15, RZ, 0x1f, R8 ;  /* 0x0000001fff0f7819 */ /* 0x000fe20000011408 */
[----:B--23--:R-:W-:Y:S01]  /*1020*/  IMAD.WIDE R20, R135, 0x2, R18 ;  /* 0x0000000287147825 */ /* 0x00cfe200078e0212 */
[----:B------:R-:W-:Y:S02]  /*1030*/  SHF.R.S32.HI R13, RZ, 0x1f, R16 ;  /* 0x0000001fff0d7819 */ /* 0x000fe40000011410 */
[----:B------:R-:W-:Y:S01]  /*1040*/  LEA.HI R14, R15, R8, RZ, 0x3 ;  /* 0x000000080f0e7211 */ /* 0x000fe200078f18ff */
[----:B------:R-:W-:Y:S01]  /*1050*/  IMAD.SHL.U32 R15, R207, 0x2, RZ ;  /* 0x00000002cf0f7824 */ /* 0x000fe200078e00ff */
[----:B------:R-:W-:Y:S02]  /*1060*/  LEA.HI R13, R13, R16, RZ, 0x3 ;  /* 0x000000100d0d7211 */ /* 0x000fe400078f18ff */
[----:B------:R-:W-:Y:S02]  /*1070*/  LOP3.LUT R14, R14, 0xfffffff8, RZ, 0xc0, !PT ;  /* 0xfffffff80e0e7812 */ /* 0x000fe400078ec0ff */
[----:B------:R-:W-:Y:S01]  /*1080*/  LOP3.LUT R13, R13, 0xfffffff8, RZ, 0xc0, !PT ;  /* 0xfffffff80d0d7812 */ /* 0x000fe200078ec0ff */
[----:B------:R-:W-:Y:S01]  /*1090*/  @!PT LDS RZ, [RZ] ;  /* 0x00000000fffff984 */ /* 0x000fe20000000800 */
[----:B------:R2:W-:Y:S02]  /*10a0*/  LDGSTS.E.BYPASS.LTC128B.128 [R15+0xd100], [R20.64], !P5 ;  /* 0x0d100000140f7fae */ /* 0x0005e4000e901d4c */
[----:B------:R-:W-:-:S04]  /*10b0*/  IMAD.WIDE R22, R14, 0x2, R18 ;  /* 0x000000020e167825 */ /* 0x000fc800078e0212 */
[----:B------:R-:W-:Y:S01]  /*10c0*/  IMAD.WIDE R18, R13, 0x2, R18 ;  /* 0x000000020d127825 */ /* 0x000fe200078e0212 */
[----:B------:R2:W-:Y:S04]  /*10d0*/  LDGSTS.E.BYPASS.LTC128B.128 [R15+0x11100], [R22.64], !P4 ;  /* 0x11100000160f7fae */ /* 0x0005e8000e101d4c */
[----:B------:R2:W-:Y:S02]  /*10e0*/  LDGSTS.E.BYPASS.LTC128B.128 [R15+0x15100], [R18.64], !P3 ;  /* 0x15100000120f7fae */ /* 0x0005e4000d901d4c */
.L_x_7:
[----:B------:R-:W-:Y:S05]  /*10f0*/  BSYNC B0 ;  /* 0x0000000000007941 */ /* 0x000fea0003800000 */
.L_x_6:
[----:B------:R-:W-:Y:S01]  /*1100*/  IADD3 R13, R10, 0x40, RZ ;  /* 0x000000400a0d7810 */ /* 0x000fe20007ffe0ff */
[----:B--2---:R2:W4:Y:S01]  /*1110*/  SHFL.IDX PT, R19, R9, 0x2, 0x181f ;  /* 0x00581f0009137f89 */ /* 0x00452200000e0000 */
[----:B------:R-:W-:Y:S02]  /*1120*/  BSSY B0, `(.L_x_8) ;  /* 0x0000012000007945 */ /* 0x000fe40003800000 */
[----:B------:R-:W-:Y:S01]  /*1130*/  ISETP.GE.AND P0, PT, R13, UR4, PT ;  /* 0x000000040d007c0c */ /* 0x000fe2000bf06270 */
[----:B---3--:R2:W3:-:S12]  /*1140*/  SHFL.IDX PT, R18, R17, 0x2, 0x181f ;  /* 0x00581f0011127f89 */ /* 0x0084d800000e0000 */
[----:B------:R-:W-:Y:S05]  /*1150*/  @P0 BRA `(.L_x_9) ;  /* 0x000000e000000947 */ /* 0x000fea0003800000 */
[----:B------:R-:W-:Y:S01]  /*1160*/  SHF.R.S32.HI R15, RZ, 0x1f, R8 ;  /* 0x0000001fff0f7819 */ /* 0x000fe20000011408 */
[----:B---34-:R-:W-:Y:S01]  /*1170*/  IMAD.WIDE R20, R135, 0x2, R18 ;  /* 0x0000000287147825 */ /* 0x018fe200078e0212 */
        /* <DEDUP_REMOVED lines=12> */
.L_x_9:
[----:B------:R-:W-:Y:S05]  /*1240*/  BSYNC B0 ;  /* 0x0000000000007941 */ /* 0x000fea0003800000 */
.L_x_8:
[----:B------:R-:W-:Y:S01]  /*1250*/  UIADD3 UR11, UR6, -0x1, URZ ;  /* 0xffffffff060b7890 */ /* 0x000fe2000fffe03f */
[----:B------:R-:W-:Y:S01]  /*1260*/  IMAD.MOV.U32 R13, RZ, RZ, c[0x0][0x2b8] ;  /* 0x0000ae00ff0d7624 */ /* 0x000fe200078e00ff */
[----:B---3--:R-:W-:Y:S01]  /*1270*/  SHFL.IDX PT, R18, R17, 0x3, 0x181f ;  /* 0x00781f0011127f89 */ /* 0x008fe200000e0000 */
[----:B------:R-:W-:Y:S01]  /*1280*/  IADD3 R10, R10, 0x60, RZ ;  /* 0x000000600a0a7810 */ /* 0x000fe20007ffe0ff */
[----:B------:R-:W-:Y:S01]  /*1290*/  IMAD.SHL.U32 R207, R207, 0x2, RZ ;  /* 0x00000002cfcf7824 */ /* 0x000fe200078e00ff */
[----:B------:R-:W-:Y:S01]  /*12a0*/  SHF.R.S32.HI R133, RZ, 0x1f, R16 ;  /* 0x0000001fff857819 */ /* 0x000fe20000011410 */
[----:B----4-:R3:W4:Y:S01]  /*12b0*/  SHFL.IDX PT, R19, R9, 0x3, 0x181f ;  /* 0x00781f0009137f89 */ /* 0x01072200000e0000 */
[----:B------:R-:W-:Y:S01]  /*12c0*/  ISETP.NE.AND P0, PT, R13, 0x1, PT ;  /* 0x000000010d00780c */ /* 0x000fe20003f05270 */
[----:B------:R-:W-:Y:S01]  /*12d0*/  IMAD.U32 R13, RZ, RZ, UR11 ;  /* 0x0000000bff0d7e24 */ /* 0x000fe2000f8e00ff */
[----:B------:R-:W-:Y:S01]  /*12e0*/  ISETP.GE.AND P2, PT, R10, UR4, PT ;  /* 0x000000040a007c0c */ /* 0x000fe2000bf46270 */
[----:B------:R-:W-:Y:S01]  /*12f0*/  USHF.R.S32.HI UR15, URZ, 0x1f, UR14 ;  /* 0x0000001f3f0f7899 */ /* 0x000fe2000801140e */
[----:B------:R-:W-:Y:S01]  /*1300*/  LEA.HI R133, R133, R16, RZ, 0x3 ;  /* 0x0000001085857211 */ /* 0x000fe200078f18ff */
[----:B------:R-:W-:Y:S01]  /*1310*/  IMAD R13, R13, 0x40, R210 ;  /* 0x000000400d0d7824 */ /* 0x000fe200078e02d2 */
[----:B------:R-:W-:Y:S01]  /*1320*/  ULDC.64 UR4, c[0x0][0x2b0] ;  /* 0x0000ac0000047ab9 */ /* 0x000fe20000000a00 */
[----:B------:R-:W-:Y:S01]  /*1330*/  IMAD.MOV.U32 R208, RZ, RZ, RZ ;  /* 0x000000ffffd07224 */ /* 0x000fe200078e00ff */
[----:B------:R-:W-:Y:S01]  /*1340*/  LOP3.LUT R133, R133, 0xfffffff8, RZ, 0xc0, !PT ;  /* 0xfffffff885857812 */ /* 0x000fe200078ec0ff */
[----:B------:R-:W-:Y:S01]  /*1350*/  UIMAD UR15, UR15, UR4, URZ ;  /* 0x000000040f0f72a4 */ /* 0x000fe2000f8e023f */
[C---:B------:R-:W-:Y:S01]  /*1360*/  IADD3 R209, R13.reuse, UR8, RZ ;  /* 0x000000080dd17c10 */ /* 0x040fe2000fffe0ff */
[----:B------:R-:W-:Y:S01]  /*1370*/  UIMAD.WIDE.U32 UR16, UR14, UR4, URZ ;  /* 0x000000040e1072a5 */ /* 0x000fe2000f8e003f */
[----:B------:R-:W-:Y:S01]  /*1380*/  ISETP.GE.AND P6, PT, R13, UR9, PT ;  /* 0x000000090d007c0c */ /* 0x000fe2000bfc6270 */
[----:B------:R-:W-:Y:S01]  /*1390*/  UIMAD UR15, UR14, UR5, UR15 ;  /* 0x000000050e0f72a4 */ /* 0x000fe2000f8e020f */
[----:B------:R-:W-:Y:S01]  /*13a0*/  SHF.R.S32.HI R13, RZ, 0x1f, R8 ;  /* 0x0000001fff0d7819 */ /* 0x000fe20000011408 */
[----:B------:R-:W-:Y:S01]  /*13b0*/  @P0 IMAD.HI.U32 R10, R209, c[0x0][0x2bc], RZ ;  /* 0x0000af00d10a0a27 */ /* 0x000fe200078e00ff */
[----:B------:R-:W-:Y:S01]  /*13c0*/  ISETP.GT.OR P6, PT, R210, 0x3f, P6 ;  /* 0x0000003fd200780c */ /* 0x000fe200037c4670 */
[----:B------:R-:W-:Y:S01]  /*13d0*/  UIADD3 UR15, UR17, UR15, URZ ;  /* 0x0000000f110f7290 */ /* 0x000fe2000fffe03f */
[----:B------:R-:W-:Y:S01]  /*13e0*/  LEA.HI R134, R13, R8, RZ, 0x3 ;  /* 0x000000080d867211 */ /* 0x000fe200078f18ff */
[----:B-123--:R-:W-:-:S03]  /*13f0*/  IMAD.MOV.U32 R9, RZ, RZ, R209 ;  /* 0x000000ffff097224 */ /* 0x00efc600078e00d1 */
[----:B------:R-:W-:Y:S01]  /*1400*/  LOP3.LUT R134, R134, 0xfffffff8, RZ, 0xc0, !PT ;  /* 0xfffffff886867812 */ /* 0x000fe200078ec0ff */
[----:B----4-:R-:W-:Y:S01]  /*1410*/  @!P2 IMAD.WIDE R22, R135, 0x2, R18 ;  /* 0x000000028716a825 */ /* 0x010fe200078e0212 */
[----:B------:R-:W-:Y:S01]  /*1420*/  @P0 SHF.R.U32.HI R9, RZ, c[0x0][0x2c0], R10 ;  /* 0x0000b000ff090a19 */ /* 0x000fe2000001160a */
[----:B------:R-:W-:Y:S02]  /*1430*/  USHF.R.S32.HI UR14, URZ, 0x1f, UR10 ;  /* 0x0000001f3f0e7899 */ /* 0x000fe4000801140a */
[--C-:B------:R-:W-:Y:S01]  /*1440*/  @!P2 IMAD.WIDE R20, R134, 0x2, R18.reuse ;  /* 0x000000028614a825 */ /* 0x100fe200078e0212 */
[----:B------:R-:W-:Y:S01]  /*1450*/  @!PT LDS RZ, [RZ] ;  /* 0x00000000fffff984 */ /* 0x000fe20000000800 */
[----:B------:R1:W-:Y:S01]  /*1460*/  @!P2 LDGSTS.E.BYPASS.LTC128B.128 [R207+0xf100], [R22.64], !P5 ;  /* 0x0f10000016cfafae */ /* 0x0003e2000e901d4c */
[----:B------:R-:W-:Y:S01]  /*1470*/  @!P6 IADD3 R13, P1, R9, UR16, RZ ;  /* 0x00000010090dec10 */ /* 0x000fe2000ff3e0ff */
[----:B------:R-:W-:Y:S01]  /*1480*/  ULDC.64 UR4, c[0x0][0x1e8] ;  /* 0x00007a0000047ab9 */ /* 0x000fe20000000a00 */
[----:B------:R-:W-:Y:S01]  /*1490*/  @!P2 IMAD.WIDE R18, R133, 0x2, R18 ;  /* 0x000000028512a825 */ /* 0x000fe200078e0212 */
[----:B------:R2:W-:Y:S01]  /*14a0*/  @!P2 LDGSTS.E.BYPASS.LTC128B.128 [R207+0x13100], [R20.64], !P4 ;  /* 0x1310000014cfafae */ /* 0x0005e2000e101d4c */
[----:B------:R-:W-:-:S02]  /*14b0*/  @!P6 LEA.HI.X.SX32 R10, R9, UR15, 0x1, P1 ;  /* 0x0000000f090aec11 */ /* 0x000fc400088f0eff */
[C---:B------:R-:W-:Y:S01]  /*14c0*/  @!P6 LEA R14, P1, R13.reuse, c[0x0][0x2a0], 0x2 ;  /* 0x0000a8000d0eea11 */ /* 0x040fe200078210ff */
[----:B------:R3:W-:Y:S03]  /*14d0*/  @!P2 LDGSTS.E.BYPASS.LTC128B.128 [R207+0x17100], [R18.64], !P3 ;  /* 0x1710000012cfafae */ /* 0x0007e6000d901d4c */
[----:B------:R-:W-:Y:S01]  /*14e0*/  @!P6 LEA.HI.X R15, R13, c[0x0][0x2a4], R10, 0x2, P1 ;  /* 0x0000a9000d0fea11 */ /* 0x000fe200008f140a */
[----:B------:R-:W0:Y:S04]  /*14f0*/  LDGDEPBAR ;  /* 0x00000000000079af */ /* 0x000e280000000000 */
[----:B------:R-:W-:Y:S06]  /*1500*/  BAR.SYNC.DEFER_BLOCKING 0x0 ;  /* 0x0000000000007b1d */ /* 0x000fec0000010000 */
[----:B------:R4:W5:Y:S01]  /*1510*/  @!P6 LDG.E R208, [R14.64] ;  /* 0x0000000c0ed0e981 */ /* 0x000962000c1e1900 */
[----:B------:R-:W-:Y:S01]  /*1520*/  IMAD.MOV R10, RZ, RZ, -R9 ;  /* 0x000000ffff0a7224 */ /* 0x000fe200078e0a09 */
[----:B------:R-:W-:Y:S01]  /*1530*/  UIMAD UR18, UR14, UR4, URZ ;  /* 0x000000040e1272a4 */ /* 0x000fe2000f8e023f */
[----:B---3--:R-:W-:Y:S01]  /*1540*/  SHF.R.S32.HI R18, RZ, 0x4, R11 ;  /* 0x00000004ff127819 */ /* 0x008fe2000001140b */
[----:B------:R-:W-:Y:S01]  /*1550*/  UIMAD.WIDE.U32 UR20, UR10, UR4, URZ ;  /* 0x000000040a1472a5 */ /* 0x000fe2000f8e003f */
[----:B------:R-:W-:Y:S01]  /*1560*/  IMAD R209, R10, c[0x0][0x2b8], R209 ;  /* 0x0000ae000ad17a24 */ /* 0x000fe200078e02d1 */
[----:B------:R-:W-:Y:S01]  /*1570*/  UIMAD UR18, UR10, UR5, UR18 ;  /* 0x000000050a1272a4 */ /* 0x000fe2000f8e0212 */
[----:B------:R-:W-:Y:S01]  /*1580*/  LEA.HI R11, R11, R18, RZ, 0x1 ;  /* 0x000000120b0b7211 */ /* 0x000fe200078f08ff */
[----:B------:R-:W-:Y:S01]  /*1590*/  UIMAD UR9, UR11, -0x40, UR9 ;  /* 0xffffffc00b0978a4 */ /* 0x000fe2000f8e0209 */
[----:B------:R-:W-:Y:S01]  /*15a0*/  IMAD.WIDE.U32 R24, R209, c[0x0][0x1e0], RZ ;  /* 0x00007800d1187a25 */ /* 0x000fe200078e00ff */
[----:B------:R-:W-:Y:S01]  /*15b0*/  SHF.R.S32.HI R10, RZ, 0x1f, R209 ;  /* 0x0000001fff0a7819 */ /* 0x000fe200000114d1 */
[----:B------:R-:W-:Y:S01]  /*15c0*/  UIADD3 UR18, UR21, UR18, URZ ;  /* 0x0000001215127290 */ /* 0x000fe2000fffe03f */
[----:B------:R-:W-:Y:S01]  /*15d0*/  LOP3.LUT R11, R11, 0xfffffffe, RZ, 0xc0, !PT ;  /* 0xfffffffe0b0b7812 */ /* 0x000fe200078ec0ff */
[----:B------:R-:W-:Y:S01]  /*15e0*/  ULDC.64 UR4, c[0x0][0x210] ;  /* 0x0000840000047ab9 */ /* 0x000fe20000000a00 */
[----:B------:R-:W-:Y:S01]  /*15f0*/  LOP3.LUT P2, RZ, R2, 0x2, RZ, 0xc0, !PT ;  /* 0x0000000202ff7812 */ /* 0x000fe2000784c0ff */
[C---:B-1----:R-:W-:Y:S01]  /*1600*/  IMAD R22, R10.reuse, c[0x0][0x1e0], RZ ;  /* 0x000078000a167a24 */ /* 0x042fe200078e02ff */
[----:B------:R-:W-:Y:S01]  /*1610*/  UIMAD UR14, UR14, UR4, URZ ;  /* 0x000000040e0e72a4 */ /* 0x000fe2000f8e023f */
[----:B------:R-:W-:Y:S01]  /*1620*/  IMAD R10, R10, c[0x0][0x208], RZ ;  /* 0x000082000a0a7a24 */ /* 0x000fe200078e02ff */
[----:B------:R-:W-:Y:S01]  /*1630*/  UIMAD.WIDE.U32 UR22, UR10, UR4, URZ ;  /* 0x000000040a1672a5 */ /* 0x000fe2000f8e003f */
[C---:B--2---:R-:W-:Y:S01]  /*1640*/  IMAD R20, R209.reuse, c[0x0][0x1e4], R22 ;  /* 0x00007900d1147a24 */ /* 0x044fe200078e0216 */
[----:B------:R-:W-:Y:S01]  /*1650*/  UIMAD UR5, UR10, UR5, UR14 ;  /* 0x000000050a0572a4 */ /* 0x000fe2000f8e020e */
[----:B------:R-:W-:Y:S01]  /*1660*/  IMAD R19, R209, c[0x0][0x20c], R10 ;  /* 0x00008300d1137a24 */ /* 0x000fe200078e020a */
[----:B------:R-:W-:Y:S01]  /*1670*/  ISETP.GE.AND P3, PT, R135, c[0x0][0x1d4], PT ;  /* 0x0000750087007a0c */ /* 0x000fe20003f66270 */
[----:B------:R-:W-:Y:S01]  /*1680*/  IMAD.IADD R21, R25, 0x1, R20 ;  /* 0x0000000119157824 */ /* 0x000fe200078e0214 */
[----:B------:R-:W-:Y:S01]  /*1690*/  UIADD3 UR5, UR23, UR5, URZ ;  /* 0x0000000517057290 */ /* 0x000fe2000fffe03f */
[----:B------:R-:W-:Y:S01]  /*16a0*/  IMAD.MOV.U32 R20, RZ, RZ, R24 ;  /* 0x000000ffff147224 */ /* 0x000fe200078e0018 */
[----:B------:R-:W-:Y:S01]  /*16b0*/  UISETP.GT.AND UP0, UPT, UR11, UR7, UPT ;  /* 0x000000070b00728c */ /* 0x000fe2000bf04270 */
[----:B----4-:R-:W-:Y:S01]  /*16c0*/  IMAD.SHL.U32 R15, R2, 0x40, RZ ;  /* 0x00000040020f7824 */ /* 0x010fe200078e00ff */
[----:B------:R-:W-:Y:S01]  /*16d0*/  SHF.R.S32.HI R144, RZ, 0x1f, R135 ;  /* 0x0000001fff907819 */ /* 0x000fe20000011487 */
[----:B------:R-:W-:Y:S01]  /*16e0*/  IMAD.SHL.U32 R14, R7, 0x8, RZ ;  /* 0x00000008070e7824 */ /* 0x000fe200078e00ff */
[----:B------:R-:W-:Y:S01]  /*16f0*/  IADD3 R211, R207, 0x100, RZ ;  /* 0x00000100cfd37810 */ /* 0x000fe20007ffe0ff */
[----:B------:R-:W-:Y:S01]  /*1700*/  IMAD.WIDE.U32 R22, R209, c[0x0][0x208], RZ ;  /* 0x00008200d1167a25 */ /* 0x000fe200078e00ff */
[----:B------:R-:W-:-:S02]  /*1710*/  LOP3.LUT R15, R15, 0x1c0, RZ, 0xc0, !PT ;  /* 0x000001c00f0f7812 */ /* 0x000fc400078ec0ff */
[----:B------:R-:W-:Y:S01]  /*1720*/  SHF.R.S32.HI R145, RZ, 0x1f, R134 ;  /* 0x0000001fff917819 */ /* 0x000fe20000011486 */
[----:B------:R-:W-:Y:S01]  /*1730*/  IMAD.IADD R11, R18, 0x1, -R11 ;  /* 0x00000001120b7824 */ /* 0x000fe200078e0a0b */
[----:B------:R-:W-:Y:S01]  /*1740*/  LOP3.LUT R14, R15, 0x8, R14, 0xf8, !PT ;  /* 0x000000080f0e7812 */ /* 0x000fe200078ef80e */
[----:B------:R-:W-:Y:S01]  /*1750*/  IMAD.MOV.U32 R18, RZ, RZ, R22 ;  /* 0x000000ffff127224 */ /* 0x000fe200078e0016 */
[----:B------:R-:W-:Y:S01]  /*1760*/  SHF.R.U32.HI R15, RZ, 0x3, R15 ;  /* 0x00000003ff0f7819 */ /* 0x000fe2000001160f */
[----:B------:R-:W-:Y:S01]  /*1770*/  IMAD.SHL.U32 R6, R6, 0x40, RZ ;  /* 0x0000004006067824 */ /* 0x000fe200078e00ff */
[----:B------:R-:W-:Y:S02]  /*1780*/  IADD3 R19, R23, R19, RZ ;  /* 0x0000001317137210 */ /* 0x000fe40007ffe0ff */
[----:B------:R-:W-:Y:S02]  /*1790*/  LOP3.LUT R14, R14, R15, RZ, 0x3c, !PT ;  /* 0x0000000f0e0e7212 */ /* 0x000fe400078e3cff */
[----:B------:R-:W-:-:S03]  /*17a0*/  LOP3.LUT R6, R6, 0x1c0, RZ, 0xc0, !PT ;  /* 0x000001c006067812 */ /* 0x000fc600078ec0ff */
[----:B------:R-:W-:-:S04]  /*17b0*/  IMAD R205, R11, 0x200, R14 ;  /* 0x000002000bcd7824 */ /* 0x000fc800078e020e */
[----:B------:R-:W-:-:S05]  /*17c0*/  IMAD.SHL.U32 R205, R205, 0x2, RZ ;  /* 0x00000002cdcd7824 */ /* 0x000fca00078e00ff */
[C---:B------:R-:W-:Y:S02]  /*17d0*/  IADD3 R17, R205.reuse, 0x6100, RZ ;  /* 0x00006100cd117810 */ /* 0x040fe40007ffe0ff */
[----:B------:R-:W-:Y:S02]  /*17e0*/  IADD3 R204, R205, 0x6120, RZ ;  /* 0x00006120cdcc7810 */ /* 0x000fe40007ffe0ff */
[----:B------:R-:W-:Y:S02]  /*17f0*/  @P2 IADD3 R204, R17, -0x20, RZ ;  /* 0xffffffe011cc2810 */ /* 0x000fe40007ffe0ff */
[----:B------:R-:W-:Y:S02]  /*1800*/  ISETP.GE.AND P2, PT, R8, c[0x0][0x1d4], PT ;  /* 0x0000750008007a0c */ /* 0x000fe40003f46270 */
[C---:B------:R-:W-:Y:S02]  /*1810*/  IADD3 R195, R204.reuse, 0x800, RZ ;  /* 0x00000800ccc37810 */ /* 0x040fe40007ffe0ff */
[----:B------:R-:W-:-:S02]  /*1820*/  IADD3 R194, R204, 0x1000, RZ ;  /* 0x00001000ccc27810 */ /* 0x000fc40007ffe0ff */
[C---:B------:R-:W-:Y:S02]  /*1830*/  IADD3 R193, R204.reuse, 0x1800, RZ ;  /* 0x00001800ccc17810 */ /* 0x040fe40007ffe0ff */
[C---:B------:R-:W-:Y:S02]  /*1840*/  IADD3 R191, R204.reuse, 0x2000, RZ ;  /* 0x00002000ccbf7810 */ /* 0x040fe40007ffe0ff */
[C---:B------:R-:W-:Y:S02]  /*1850*/  IADD3 R190, R204.reuse, 0x2800, RZ ;  /* 0x00002800ccbe7810 */ /* 0x040fe40007ffe0ff */
[C---:B------:R-:W-:Y:S02]  /*1860*/  IADD3 R189, R204.reuse, 0x3000, RZ ;  /* 0x00003000ccbd7810 */ /* 0x040fe40007ffe0ff */
[C---:B------:R-:W-:Y:S02]  /*1870*/  IADD3 R188, R204.reuse, 0x3800, RZ ;  /* 0x00003800ccbc7810 */ /* 0x040fe40007ffe0ff */
[----:B------:R-:W-:-:S02]  /*1880*/  IADD3 R187, R204, 0x4000, RZ ;  /* 0x00004000ccbb7810 */ /* 0x000fc40007ffe0ff */
[C---:B------:R-:W-:Y:S02]  /*1890*/  IADD3 R186, R204.reuse, 0x4800, RZ ;  /* 0x00004800ccba7810 */ /* 0x040fe40007ffe0ff */
[C---:B------:R-:W-:Y:S02]  /*18a0*/  IADD3 R185, R204.reuse, 0x5000, RZ ;  /* 0x00005000ccb97810 */ /* 0x040fe40007ffe0ff */
[----:B------:R-:W-:Y:S02]  /*18b0*/  IADD3 R184, R204, 0x5800, RZ ;  /* 0x00005800ccb87810 */ /* 0x000fe40007ffe0ff */
[----:B-----5:R-:W-:Y:S01]  /*18c0*/  SHF.R.S32.HI R13, RZ, 0x1f, R208 ;  /* 0x0000001fff0d7819 */ /* 0x020fe200000114d0 */
[----:B------:R-:W-:-:S04]  /*18d0*/  IMAD.WIDE.U32 R20, R208, c[0x0][0x1f0], R20 ;  /* 0x00007c00d0147a25 */ /* 0x000fc800078e0014 */
[C---:B------:R-:W-:Y:S02]  /*18e0*/  IMAD R9, R13.reuse, c[0x0][0x1f0], RZ ;  /* 0x00007c000d097a24 */ /* 0x040fe400078e02ff */
[----:B------:R-:W-:Y:S02]  /*18f0*/  IMAD R15, R13, c[0x0][0x218], RZ ;  /* 0x000086000d0f7a24 */ /* 0x000fe400078e02ff */
[----:B------:R-:W-:Y:S01]  /*1900*/  IMAD R10, R208, c[0x0][0x1f4], R9 ;  /* 0x00007d00d00a7a24 */ /* 0x000fe200078e0209 */
[----:B------:R-:W-:Y:S01]  /*1910*/  IADD3 R9, P1, R20, UR20, RZ ;  /* 0x0000001414097c10 */ /* 0x000fe2000ff3e0ff */
[----:B------:R-:W-:Y:S02]  /*1920*/  IMAD R22, R208, c[0x0][0x21c], R15 ;  /* 0x00008700d0167a24 */ /* 0x000fe400078e020f */
[----:B------:R-:W-:Y:S01]  /*1930*/  IMAD.SHL.U32 R13, R11, 0x8, RZ ;  /* 0x000000080b0d7824 */ /* 0x000fe200078e00ff */
[----:B------:R-:W-:Y:S02]  /*1940*/  IADD3.X R20, R21, UR18, R10, P1, !PT ;  /* 0x0000001215147c10 */ /* 0x000fe40008ffe40a */
[----:B------:R-:W-:-:S02]  /*1950*/  LEA R10, P1, R9, c[0x0][0x1c8], 0x1 ;  /* 0x00007200090a7a11 */ /* 0x000fc400078208ff */
[----:B------:R-:W-:Y:S02]  /*1960*/  LOP3.LUT R13, R6, 0x8, R13, 0xf8, !PT ;  /* 0x00000008060d7812 */ /* 0x000fe400078ef80d */
[----:B------:R-:W-:Y:S01]  /*1970*/  LEA.HI.X R9, R9, c[0x0][0x1cc], R20, 0x1, P1 ;  /* 0x0000730009097a11 */ /* 0x000fe200008f0c14 */
[----:B------:R-:W-:Y:S01]  /*1980*/  IMAD.WIDE.U32 R20, R208, c[0x0][0x218], R18 ;  /* 0x00008600d0147a25 */ /* 0x000fe200078e0012 */
[----:B------:R-:W-:Y:S01]  /*1990*/  SHFL.IDX PT, R14, R10, 0x1, 0x181f ;  /* 0x00381f000a0e7f89 */ /* 0x000fe200000e0000 */
[----:B------:R-:W-:-:S03]  /*19a0*/  SHF.R.U32.HI R6, RZ, 0x3, R6 ;  /* 0x00000003ff067819 */ /* 0x000fc60000011606 */
[----:B------:R-:W-:Y:S01]  /*19b0*/  SHFL.IDX PT, R18, R10, RZ, 0x181f ;  /* 0x00181fff0a127589 */ /* 0x000fe200000e0000 */
[----:B------:R-:W-:Y:S02]  /*19c0*/  IADD3 R11, P1, R20, UR22, RZ ;  /* 0x00000016140b7c10 */ /* 0x000fe4000ff3e0ff */
[----:B------:R-:W-:Y:S01]  /*19d0*/  IADD3 R20, -R7, UR9, RZ ;  /* 0x0000000907147c10 */ /* 0x000fe2000fffe1ff */
[----:B------:R-:W1:Y:S01]  /*19e0*/  SHFL.IDX PT, R19, R9, RZ, 0x181f ;  /* 0x00181fff09137589 */ /* 0x000e6200000e0000 */
[----:B------:R-:W-:Y:S02]  /*19f0*/  IADD3.X R22, R21, UR5, R22, P1, !PT ;  /* 0x0000000515167c10 */ /* 0x000fe40008ffe416 */
[C---:B------:R-:W-:Y:S01]  /*1a00*/  ISETP.GE.AND P5, PT, R20.reuse, 0x1, PT ;  /* 0x000000011400780c */ /* 0x040fe20003fa6270 */
[----:B------:R-:W2:Y:S01]  /*1a10*/  SHFL.IDX PT, R15, R9, 0x1, 0x181f ;  /* 0x00381f00090f7f89 */ /* 0x000ea200000e0000 */
[----:B------:R-:W-:Y:S02]  /*1a20*/  LEA R7, P1, R11, c[0x0][0x1f8], 0x1 ;  /* 0x00007e000b077a11 */ /* 0x000fe400078208ff */
[----:B------:R-:W-:-:S02]  /*1a30*/  ISETP.GT.AND P4, PT, R20, 0x20, PT ;  /* 0x000000201400780c */ /* 0x000fc40003f84270 */
[----:B------:R-:W-:Y:S01]  /*1a40*/  LEA.HI.X R22, R11, c[0x0][0x1fc], R22, 0x1, P1 ;  /* 0x00007f000b167a11 */ /* 0x000fe200008f0c16 */
[----:B------:R-:W3:Y:S01]  /*1a50*/  SHFL.IDX PT, R36, R7, RZ, 0x181f ;  /* 0x00181fff07247589 */ /* 0x000ee200000e0000 */
[----:B------:R-:W-:Y:S02]  /*1a60*/  ISETP.GE.AND P1, PT, R16, c[0x0][0x1d4], PT ;  /* 0x0000750010007a0c */ /* 0x000fe40003f26270 */
[----:B------:R-:W-:Y:S01]  /*1a70*/  LOP3.LUT R6, R13, R6, RZ, 0x3c, !PT ;  /* 0x000000060d067212 */ /* 0x000fe200078e3cff */
[----:B------:R4:W5:Y:S04]  /*1a80*/  SHFL.IDX PT, R56, R7, 0x1, 0x181f ;  /* 0x00381f0007387f89 */ /* 0x00096800000e0000 */
[----:B------:R-:W3:Y:S04]  /*1a90*/  SHFL.IDX PT, R10, R22, RZ, 0x181f ;  /* 0x00181fff160a7589 */ /* 0x000ee800000e0000 */
[----:B------:R5:W3:Y:S01]  /*1aa0*/  SHFL.IDX PT, R9, R22, 0x1, 0x181f ;  /* 0x00381f0016097f89 */ /* 0x000ae200000e0000 */
[----:B-1----:R-:W-:-:S04]  /*1ab0*/  @P5 IMAD.WIDE R26, R135, 0x2, R18 ;  /* 0x00000002871a5825 */ /* 0x002fc800078e0212 */
[C-C-:B------:R-:W-:Y:S01]  /*1ac0*/  @P5 IMAD.WIDE R24, R134.reuse, 0x2, R18.reuse ;  /* 0x0000000286185825 */ /* 0x140fe200078e0212 */
[----:B------:R1:W-:Y:S03]  /*1ad0*/  @P5 LDGSTS.E.BYPASS.LTC128B.128 [R207+0x6100], [R26.64], !P3 ;  /* 0x061000001acf5fae */ /* 0x0003e6000d901d4c */
[----:B------:R-:W-:Y:S01]  /*1ae0*/  @P5 IMAD.WIDE R30, R133, 0x2, R18 ;  /* 0x00000002851e5825 */ /* 0x000fe200078e0212 */
[----:B------:R1:W-:Y:S03]  /*1af0*/  @P5 LDGSTS.E.BYPASS.LTC128B.128 [R207+0x8100], [R24.64], !P2 ;  /* 0x0810000018cf5fae */ /* 0x0003e6000d101d4c */
[--C-:B--2---:R-:W-:Y:S01]  /*1b00*/  @P4 IMAD.WIDE R28, R135, 0x2, R14.reuse ;  /* 0x00000002871c4825 */ /* 0x104fe200078e020e */
[----:B------:R2:W-:Y:S03]  /*1b10*/  @P5 LDGSTS.E.BYPASS.LTC128B.128 [R207+0xa100], [R30.64], !P1 ;  /* 0x0a1000001ecf5fae */ /* 0x0005e6000c901d4c */
[--C-:B------:R-:W-:Y:S01]  /*1b20*/  @P4 IMAD.WIDE R32, R134, 0x2, R14.reuse ;  /* 0x0000000286204825 */ /* 0x100fe200078e020e */
[----:B------:R2:W-:Y:S03]  /*1b30*/  @P4 LDGSTS.E.BYPASS.LTC128B.128 [R207+0x7100], [R28.64], !P3 ;  /* 0x071000001ccf4fae */ /* 0x0005e6000d901d4c */
[----:B------:R-:W-:Y:S01]  /*1b40*/  @P4 IMAD.WIDE R34, R133, 0x2, R14 ;  /* 0x0000000285224825 */ /* 0x000fe200078e020e */
[----:B------:R1:W-:Y:S03]  /*1b50*/  @P4 LDGSTS.E.BYPASS.LTC128B.128 [R207+0x9100], [R32.64], !P2 ;  /* 0x0910000020cf4fae */ /* 0x0003e6000d101d4c */
[----:B------:R-:W-:Y:S01]  /*1b60*/  IMAD.WIDE R18, R135, 0x2, RZ ;  /* 0x0000000287127825 */ /* 0x000fe200078e02ff */
[----:B------:R1:W-:Y:S03]  /*1b70*/  @P4 LDGSTS.E.BYPASS.LTC128B.128 [R207+0xb100], [R34.64], !P1 ;  /* 0x0b10000022cf4fae */ /* 0x0003e6000c901d4c */
[----:B----4-:R-:W-:Y:S01]  /*1b80*/  IMAD.SHL.U32 R7, R4, 0x40, RZ ;  /* 0x0000004004077824 */ /* 0x010fe200078e00ff */
[----:B------:R-:W0:Y:S01]  /*1b90*/  LDGDEPBAR ;  /* 0x00000000000079af */ /* 0x000e220000000000 */
[----:B---3--:R-:W-:Y:S01]  /*1ba0*/  IADD3 R40, P4, R36, R18, RZ ;  /* 0x0000001224287210 */ /* 0x008fe20007f9e0ff */
[----:B------:R-:W-:Y:S01]  /*1bb0*/  IMAD.WIDE R14, R134, 0x2, RZ ;  /* 0x00000002860e7825 */ /* 0x000fe200078e02ff */
[----:B------:R-:W-:-:S02]  /*1bc0*/  LEA.HI R4, R12, R3, RZ, 0x5 ;  /* 0x000000030c047211 */ /* 0x000fc400078f28ff */
[----:B-----5:R-:W-:Y:S01]  /*1bd0*/  IADD3 R22, P5, R18, R56, RZ ;  /* 0x0000003812167210 */ /* 0x020fe20007fbe0ff */
[----:B------:R-:W-:Y:S01]  /*1be0*/  IMAD.WIDE R12, R133, 0x2, RZ ;  /* 0x00000002850c7825 */ /* 0x000fe200078e02ff */
[----:B------:R-:W-:Y:S02]  /*1bf0*/  SHF.L.U32 R206, R4, 0x5, RZ ;  /* 0x0000000504ce7819 */ /* 0x000fe400000006ff */
[----:B------:R-:W-:Y:S01]  /*1c00*/  IADD3 R38, P6, R36, R14, RZ ;  /* 0x0000000e24267210 */ /* 0x000fe20007fde0ff */
[----:B------:R-:W-:Y:S01]  /*1c10*/  IMAD.X R41, R10, 0x1, R19, P4 ;  /* 0x000000010a297824 */ /* 0x000fe200020e0613 */
[----:B------:R-:W-:Y:S01]  /*1c20*/  IADD3 R58, P4, R14, R56, RZ ;  /* 0x000000380e3a7210 */ /* 0x000fe20007f9e0ff */
[----:B------:R-:W-:Y:S01]  /*1c30*/  IMAD.X R23, R19, 0x1, R9, P5 ;  /* 0x0000000113177824 */ /* 0x000fe200028e0609 */
[----:B------:R-:W-:Y:S01]  /*1c40*/  IADD3 R36, P5, R36, R12, RZ ;  /* 0x0000000c24247210 */ /* 0x000fe20007fbe0ff */
[----:B------:R-:W-:Y:S01]  /*1c50*/  IMAD.X R39, R10, 0x1, R15, P6 ;  /* 0x000000010a277824 */ /* 0x000fe200030e060f */
[----:B------:R-:W-:Y:S01]  /*1c60*/  LOP3.LUT R7, R7, 0xfffffe00, RZ, 0xc0, !PT ;  /* 0xfffffe0007077812 */ /* 0x000fe200078ec0ff */
[----:B------:R-:W-:Y:S01]  /*1c70*/  IMAD.X R59, R15, 0x1, R9, P4 ;  /* 0x000000010f3b7824 */ /* 0x000fe200020e0609 */
[----:B------:R-:W-:Y:S01]  /*1c80*/  LOP3.LUT R206, R206, 0x7ffffc00, RZ, 0xc0, !PT ;  /* 0x7ffffc00cece7812 */ /* 0x000fe200078ec0ff */
[----:B------:R-:W-:Y:S01]  /*1c90*/  IMAD.X R37, R10, 0x1, R13, P5 ;  /* 0x000000010a257824 */ /* 0x000fe200028e060d */
[----:B------:R-:W-:-:S02]  /*1ca0*/  IADD3 R56, P4, R12, R56, RZ ;  /* 0x000000380c387210 */ /* 0x000fc40007f9e0ff */
[----:B------:R-:W-:Y:S02]  /*1cb0*/  ISETP.GE.AND P5, PT, R135, c[0x0][0x1d4], PT ;  /* 0x0000750087007a0c */ /* 0x000fe40003fa6270 */
[----:B------:R-:W-:Y:S01]  /*1cc0*/  IADD3 R206, R6, R7, R206 ;  /* 0x0000000706ce7210 */ /* 0x000fe20007ffe0ce */
[----:B------:R-:W-:-:S04]  /*1cd0*/  DEPBAR.LE SB0, 0x1 ;  /* 0x000080400000791a */ /* 0x000fc80000000000 */
[----:B------:R-:W-:-:S04]  /*1ce0*/  DEPBAR.LE SB0, 0x0 ;  /* 0x000080000000791a */ /* 0x000fc80000000000 */
[----:B------:R-:W-:Y:S01]  /*1cf0*/  BAR.SYNC.DEFER_BLOCKING 0x0 ;  /* 0x0000000000007b1d */ /* 0x000fe20000010000 */
[----:B------:R-:W-:Y:S01]  /*1d00*/  IMAD.X R57, R13, 0x1, R9, P4 ;  /* 0x000000010d397824 */ /* 0x000fe200020e0609 */
[----:B------:R-:W-:Y:S01]  /*1d10*/  ISETP.LT.OR P4, PT, R20, 0x1, P5 ;  /* 0x000000011400780c */ /* 0x000fe20002f81670 */
[----:B------:R-:W-:Y:S01]  /*1d20*/  IMAD.SHL.U32 R206, R206, 0x2, RZ ;  /* 0x00000002cece7824 */ /* 0x000fe200078e00ff */
[----:B------:R-:W-:Y:S02]  /*1d30*/  ISETP.GE.AND P6, PT, R8, c[0x0][0x1d4], PT ;  /* 0x0000750008007a0c */ /* 0x000fe40003fc6270 */
[----:B------:R-:W-:Y:S01]  /*1d40*/  ISETP.GE.AND P5, PT, R16, c[0x0][0x1d4], PT ;  /* 0x0000750010007a0c */ /* 0x000fe20003fa6270 */
[----:B------:R-:W-:Y:S01]  /*1d50*/  IMAD R201, R5, 0x2, R206 ;  /* 0x0000000205c97824 */ /* 0x000fe200078e02ce */
[----:B------:R-:W-:Y:S02]  /*1d60*/  LEA R202, R0, R206, 0x1 ;  /* 0x000000ce00ca7211 */ /* 0x000fe400078e08ff */
[----:B------:R-:W-:-:S03]  /*1d70*/  LOP3.LUT R203, R6, R7, RZ, 0xfc, !PT ;  /* 0x0000000706cb7212 */ /* 0x000fc600078efcff */
[----:B------:R-:W-:Y:S01]  /*1d80*/  IMAD R199, R5, 0x2, R202 ;  /* 0x0000000205c77824 */ /* 0x000fe200078e02ca */
[----:B-1----:R-:W-:Y:S04]  /*1d90*/  LDSM.16.M88.4 R24, [R206+0xc100] ;  /* 0x00c10000ce18783b */ /* 0x002fe80000000200 */
[----:B------:R-:W-:Y:S04]  /*1da0*/  LDSM.16.M88.4 R52, [R202+0xc100] ;  /* 0x00c10000ca34783b */ /* 0x000fe80000000200 */
[----:B--2---:R-:W1:Y:S04]  /*1db0*/  LDSM.16.M88.4 R28, [R205+0x6100] ;  /* 0x00610000cd1c783b */ /* 0x004e680000000200 */
[----:B------:R-:W2:Y:S04]  /*1dc0*/  LDSM.16.M88.4 R44, [R205+0x6900] ;  /* 0x00690000cd2c783b */ /* 0x000ea80000000200 */
[----:B------:R-:W-:Y:S04]  /*1dd0*/  LDSM.16.M88.4 R72, [R205+0x7100] ;  /* 0x00710000cd48783b */ /* 0x000fe80000000200 */
[----:B------:R-:W-:Y:S04]  /*1de0*/  LDSM.16.M88.4 R32, [R205+0x7900] ;  /* 0x00790000cd20783b */ /* 0x000fe80000000200 */
[----:B------:R-:W3:Y:S04]  /*1df0*/  LDSM.16.M88.4 R12, [R204] ;  /* 0x00000000cc0c783b */ /* 0x000ee80000000200 */
[----:B------:R-:W4:Y:S04]  /*1e00*/  LDSM.16.M88.4 R8, [R204+0x800] ;  /* 0x00080000cc08783b */ /* 0x000f280000000200 */
[----:B------:R-:W-:Y:S04]  /*1e10*/  LDSM.16.M88.4 R80, [R204+0x1000] ;  /* 0x00100000cc50783b */ /* 0x000fe80000000200 */
[----:B------:R-:W-:Y:S04]  /*1e20*/  LDSM.16.M88.4 R76, [R204+0x1800] ;  /* 0x00180000cc4c783b */ /* 0x000fe80000000200 */
[----:B------:R-:W-:Y:S01]  /*1e30*/  @!PT LDS RZ, [RZ] ;  /* 0x00000000fffff984 */ /* 0x000fe20000000800 */
[----:B------:R-:W-:Y:S01]  /*1e40*/  @!PT LDS RZ, [RZ] ;  /* 0x00000000fffff984 */ /* 0x000fe20000000800 */
[----:B------:R-:W-:Y:S01]  /*1e50*/  @!PT LDS RZ, [RZ] ;  /* 0x00000000fffff984 */ /* 0x000fe20000000800 */
[----:B------:R5:W-:Y:S01]  /*1e60*/  LDGSTS.E.BYPASS.LTC128B.128 [R207+0x100], [R40.64], !P4 ;  /* 0x0010000028cf7fae */ /* 0x000be2000e101d4c */
[----:B------:R-:W-:-:S02]  /*1e70*/  ISETP.LT.OR P4, PT, R20, 0x1, P6 ;  /* 0x000000011400780c */ /* 0x000fc40003781670 */
[C---:B------:R-:W-:Y:S01]  /*1e80*/  ISETP.LT.OR P6, PT, R20.reuse, 0x21, P6 ;  /* 0x000000211400780c */ /* 0x040fe200037c1670 */
[C---:B-1----:R-:W-:Y:S10]  /*1e90*/  HMMA.16816.F32.BF16 R16, R24.reuse, R28, RZ ;  /* 0x0000001c1810723c */ /* 0x042ff400000418ff */
[----:B------:R1:W-:Y:S01]  /*1ea0*/  LDGSTS.E.BYPASS.LTC128B.128 [R207+0x2100], [R38.64], !P4 ;  /* 0x0210000026cf7fae */ /* 0x0003e2000e101d4c */
[C---:B------:R-:W-:Y:S01]  /*1eb0*/  ISETP.LT.OR P4, PT, R20.reuse, 0x1, P5 ;  /* 0x000000011400780c */ /* 0x040fe20002f81670 */
[----:B--2---:R-:W-:Y:S01]  /*1ec0*/  HMMA.16816.F32.BF16 R48, R24, R44, RZ ;  /* 0x0000002c1830723c */ /* 0x004fe200000418ff */
[----:B------:R-:W-:-:S07]  /*1ed0*/  ISETP.LT.OR P5, PT, R20, 0x21, P5 ;  /* 0x000000211400780c */ /* 0x000fce0002fa1670 */
[----:B------:R-:W-:Y:S04]  /*1ee0*/  HMMA.16816.F32.BF16 R28, R24, R30, RZ ;  /* 0x0000001e181c723c */ /* 0x000fe800000418ff */
[----:B------:R1:W-:Y:S01]  /*1ef0*/  LDGSTS.E.BYPASS.LTC128B.128 [R207+0x4100], [R36.64], !P4 ;  /* 0x0410000024cf7fae */ /* 0x0003e2000e101d4c */
[----:B------:R-:W-:-:S03]  /*1f00*/  ISETP.GE.AND P4, PT, R135, c[0x0][0x1d4], PT ;  /* 0x0000750087007a0c */ /* 0x000fc60003f86270 */
[----:B------:R-:W-:Y:S01]  /*1f10*/  HMMA.16816.F32.BF16 R44, R24, R46, RZ ;  /* 0x0000002e182c723c */ /* 0x000fe200000418ff */
[----:B------:R-:W-:-:S07]  /*1f20*/  ISETP.LT.OR P4, PT, R20, 0x21, P4 ;  /* 0x000000211400780c */ /* 0x000fce0002781670 */
[----:B---3--:R-:W-:Y:S06]  /*1f30*/  HMMA.16816.F32.BF16 R16, R52, R12, R16 ;  /* 0x0000000c3410723c */ /* 0x008fec0000041810 */
[----:B------:R2:W-:Y:S01]  /*1f40*/  LDGSTS.E.BYPASS.LTC128B.128 [R207+0x1100], [R22.64], !P4 ;  /* 0x0110000016cf7fae */ /* 0x0005e2000e101d4c */
[----:B------:R-:W-:Y:S01]  /*1f50*/  LOP3.LUT P4, RZ, R2, 0x4, RZ, 0xc0, !PT ;  /* 0x0000000402ff7812 */ /* 0x000fe2000788c0ff */
[----:B------:R-:W-:Y:S01]  /*1f60*/  IMAD.MOV.U32 R2, RZ, RZ, 0x40 ;  /* 0x00000040ff027424 */ /* 0x000fe200078e00ff */
[----:B-----5:R-:W-:Y:S01]  /*1f70*/  HMMA.16816.F32.BF16 R40, R24, R72, RZ ;  /* 0x000000481828723c */ /* 0x020fe200000418ff */
[----:B------:R3:W-:Y:S01]  /*1f80*/  LDGSTS.E.BYPASS.LTC128B.128 [R207+0x3100], [R58.64], !P6 ;  /* 0x031000003acf7fae */ /* 0x0007e2000f101d4c */
[----:B------:R-:W-:-:S02]  /*1f90*/  ISETP.GT.AND P6, PT, R210, 0x3f, PT ;  /* 0x0000003fd200780c */ /* 0x000fc40003fc4270 */
[----:B------:R-:W-:Y:S01]  /*1fa0*/  SEL R2, R2, 0xffffffc0, !P4 ;  /* 0xffffffc002027807 */ /* 0x000fe20006000000 */
[----:B------:R3:W-:Y:S01]  /*1fb0*/  LDGSTS.E.BYPASS.LTC128B.128 [R207+0x5100], [R56.64], !P5 ;  /* 0x0510000038cf7fae */ /* 0x0007e2000e901d4c */
[----:B------:R-:W-:Y:S02]  /*1fc0*/  PLOP3.LUT P4, PT, PT, PT, UP0, 0x80, 0x0 ;  /* 0x000000000000781c */ /* 0x000fe40003f8f008 */
[C---:B------:R-:W-:Y:S01]  /*1fd0*/  HMMA.16816.F32.BF16 R72, R24.reuse, R74, RZ ;  /* 0x0000004a1848723c */ /* 0x040fe200000418ff */
[----:B------:R-:W-:Y:S01]  /*1fe0*/  IMAD.IADD R200, R205, 0x1, R2 ;  /* 0x00000001cdc87824 */ /* 0x000fe200078e0202 */
[----:B------:R-:W-:Y:S01]  /*1ff0*/  LDSM.16.M88.4 R64, [R201+0xc100] ;  /* 0x00c10000c940783b */ /* 0x000fe20000000200 */
[----:B------:R-:W-:Y:S01]  /*2000*/  IMAD.IADD R192, R2, 0x1, R204 ;  /* 0x0000000102c07824 */ /* 0x000fe200078e02cc */
[----:B------:R-:W-:Y:S02]  /*2010*/  SHF.R.S32.HI R2, RZ, 0x1f, R133 ;  /* 0x0000001fff027819 */ /* 0x000fe40000011485 */
[----:B-1----:R-:W1:Y:S02]  /*2020*/  LDSM.16.M88.4 R36, [R200+0x6100] ;  /* 0x00610000c824783b */ /* 0x002e640000000200 */
[C---:B------:R-:W-:Y:S02]  /*2030*/  HMMA.16816.F32.BF16 R68, R24.reuse, R32, RZ ;  /* 0x000000201844723c */ /* 0x040fe400000418ff */
[----:B------:R-:W-:Y:S04]  /*2040*/  LDSM.16.M88.4 R60, [R200+0x7100] ;  /* 0x00710000c83c783b */ /* 0x000fe80000000200 */
[----:B------:R-:W-:Y:S02]  /*2050*/  LDSM.16.M88.4 R84, [R192+0x1000] ;  /* 0x00100000c054783b */ /* 0x000fe40000000200 */
[----:B------:R-:W-:Y:S02]  /*2060*/  HMMA.16816.F32.BF16 R24, R24, R34, RZ ;  /* 0x000000221818723c */ /* 0x000fe400000418ff */
[----:B--2---:R-:W2:Y:S04]  /*2070*/  LDSM.16.M88.4 R20, [R200+0x6900] ;  /* 0x00690000c814783b */ /* 0x004ea80000000200 */
[----:B------:R-:W-:Y:S02]  /*2080*/  LDSM.16.M88.4 R32, [R200+0x7900] ;  /* 0x00790000c820783b */ /* 0x000fe40000000200 */
[C---:B------:R-:W-:Y:S02]  /*2090*/  HMMA.16816.F32.BF16 R28, R52.reuse, R14, R28 ;  /* 0x0000000e341c723c */ /* 0x040fe4000004181c */
[----:B---3--:R-:W-:Y:S04]  /*20a0*/  LDSM.16.M88.4 R56, [R199+0xc100] ;  /* 0x00c10000c738783b */ /* 0x008fe80000000200 */
[----:B------:R-:W3:Y:S02]  /*20b0*/  LDSM.16.M88.4 R12, [R192] ;  /* 0x00000000c00c783b */ /* 0x000ee40000000200 */
[C---:B----4-:R-:W-:Y:S02]  /*20c0*/  HMMA.16816.F32.BF16 R48, R52.reuse, R8, R48 ;  /* 0x000000083430723c */ /* 0x050fe40000041830 */
[----:B------:R-:W-:Y:S04]  /*20d0*/  LDSM.16.M88.4 R88, [R204+0x4000] ;  /* 0x00400000cc58783b */ /* 0x000fe80000000200 */
[----:B------:R-:W0:Y:S02]  /*20e0*/  LDGDEPBAR ;  /* 0x00000000000079af */ /* 0x000e240000000000 */
[----:B------:R-:W-:Y:S02]  /*20f0*/  HMMA.16816.F32.BF16 R44, R52, R10, R44 ;  /* 0x0000000a342c723c */ /* 0x000fe4000004182c */
[----:B------:R-:W4:Y:S06]  /*2100*/  LDSM.16.M88.4 R8, [R192+0x800] ;  /* 0x00080000c008783b */ /* 0x000f2c0000000200 */
[----:B-1----:R-:W-:Y:S08]  /*2110*/  HMMA.16816.F32.BF16 R16, R64, R36, R16 ;  /* 0x000000244010723c */ /* 0x002ff00000041810 */
[C---:B------:R-:W-:Y:S08]  /*2120*/  HMMA.16816.F32.BF16 R40, R52.reuse, R80, R40 ;  /* 0x000000503428723c */ /* 0x040ff00000041828 */
[C---:B------:R-:W-:Y:S01]  /*2130*/  HMMA.16816.F32.BF16 R72, R52.reuse, R82, R72 ;  /* 0x000000523448723c */ /* 0x040fe20000041848 */
[----:B------:R-:W-:Y:S07]  /*2140*/  LDSM.16.M88.4 R80, [R192+0x1800] ;  /* 0x00180000c050783b */ /* 0x000fee0000000200 */
[C---:B------:R-:W-:Y:S08]  /*2150*/  HMMA.16816.F32.BF16 R68, R52.reuse, R76, R68 ;  /* 0x0000004c3444723c */ /* 0x040ff00000041844 */
[----:B------:R-:W-:Y:S01]  /*2160*/  HMMA.16816.F32.BF16 R24, R52, R78, R24 ;  /* 0x0000004e3418723c */ /* 0x000fe20000041818 */
[----:B------:R-:W-:Y:S04]  /*2170*/  LDSM.16.M88.4 R52, [R205+0x8100] ;  /* 0x00810000cd34783b */ /* 0x000fe80000000200 */
[----:B------:R-:W-:Y:S03]  /*2180*/  LDSM.16.M88.4 R76, [R205+0x9100] ;  /* 0x00910000cd4c783b */ /* 0x000fe60000000200 */
[C---:B------:R-:W-:Y:S01]  /*2190*/  HMMA.16816.F32.BF16 R28, R64.reuse, R38, R28 ;  /* 0x00000026401c723c */ /* 0x040fe2000004181c */
[----:B------:R-:W1:Y:S07]  /*21a0*/  LDSM.16.M88.4 R36, [R206+0x10100] ;  /* 0x01010000ce24783b */ /* 0x000e6e0000000200 */
[C---:B--2---:R-:W-:Y:S08]  /*21b0*/  HMMA.16816.F32.BF16 R48, R64.reuse, R20, R48 ;  /* 0x000000144030723c */ /* 0x044ff00000041830 */
[----:B------:R-:W-:Y:S01]  /*21c0*/  HMMA.16816.F32.BF16 R44, R64, R22, R44 ;  /* 0x00000016402c723c */ /* 0x000fe2000004182c */
[----:B------:R-:W2:Y:S07]  /*21d0*/  LDSM.16.M88.4 R20, [R205+0x8900] ;  /* 0x00890000cd14783b */ /* 0x000eae0000000200 */
[----:B---3--:R-:W-:Y:S08]  /*21e0*/  HMMA.16816.F32.BF16 R16, R56, R12, R16 ;  /* 0x0000000c3810723c */ /* 0x008ff00000041810 */
        /* <DEDUP_REMOVED lines=8> */
[----:B------:R-:W3:Y:S07]  /*2270*/  LDSM.16.M88.4 R12, [R202+0x10100] ;  /* 0x01010000ca0c783b */ /* 0x000eee0000000200 */
[C---:B----4-:R-:W-:Y:S08]  /*2280*/  HMMA.16816.F32.BF16 R48, R56.reuse, R8, R48 ;  /* 0x000000083830723c */ /* 0x050ff00000041830 */
[----:B------:R-:W-:Y:S01]  /*2290*/  HMMA.16816.F32.BF16 R44, R56, R10, R44 ;  /* 0x0000000a382c723c */ /* 0x000fe2000004182c */
[----:B------:R-:W4:Y:S07]  /*22a0*/  LDSM.16.M88.4 R8, [R204+0x2800] ;  /* 0x00280000cc08783b */ /* 0x000f2e0000000200 */
        /* <DEDUP_REMOVED lines=9> */
[----:B------:R-:W-:Y:S07]  /*2340*/  LDSM.16.M88.4 R52, [R200+0x8100] ;  /* 0x00810000c834783b */ /* 0x000fee0000000200 */
[C---:B--2---:R-:W-:Y:S08]  /*2350*/  HMMA.16816.F32.BF16 R48, R36.reuse, R20, R48 ;  /* 0x000000142430723c */ /* 0x044ff00000041830 */
[----:B------:R-:W-:Y:S01]  /*2360*/  HMMA.16816.F32.BF16 R44, R36, R22, R44 ;  /* 0x00000016242c723c */ /* 0x000fe2000004182c */
[----:B------:R-:W1:Y:S07]  /*2370*/  LDSM.16.M88.4 R20, [R201+0x10100] ;  /* 0x01010000c914783b */ /* 0x000e6e0000000200 */
        /* <DEDUP_REMOVED lines=9> */
[----:B------:R-:W2:Y:S07]  /*2410*/  LDSM.16.M88.4 R32, [R192+0x2000] ;  /* 0x00200000c020783b */ /* 0x000eae0000000200 */
[C---:B----4-:R-:W-:Y:S08]  /*2420*/  HMMA.16816.F32.BF16 R48, R12.reuse, R8, R48 ;  /* 0x000000080c30723c */ /* 0x050ff00000041830 */
[----:B------:R-:W-:Y:S01]  /*2430*/  HMMA.16816.F32.BF16 R44, R12, R10, R44 ;  /* 0x0000000a0c2c723c */ /* 0x000fe2000004182c */
[----:B------:R-:W3:Y:S07]  /*2440*/  LDSM.16.M88.4 R8, [R200+0x9100] ;  /* 0x00910000c808783b */ /* 0x000eee0000000200 */
[----:B-1----:R-:W-:Y:S08]  /*2450*/  HMMA.16816.F32.BF16 R16, R20, R52, R16 ;  /* 0x000000341410723c */ /* 0x002ff00000041810 */
[C---:B------:R-:W-:Y:S08]  /*2460*/  HMMA.16816.F32.BF16 R40, R12.reuse, R24, R40 ;  /* 0x000000180c28723c */ /* 0x040ff00000041828 */
[C---:B------:R-:W-:Y:S01]  /*2470*/  HMMA.16816.F32.BF16 R72, R12.reuse, R26, R72 ;  /* 0x0000001a0c48723c */ /* 0x040fe20000041848 */
[----:B------:R-:W-:Y:S07]  /*2480*/  LDSM.16.M88.4 R24, [R200+0x9900] ;  /* 0x00990000c818783b */ /* 0x000fee0000000200 */
[C---:B------:R-:W-:Y:S08]  /*2490*/  HMMA.16816.F32.BF16 R68, R12.reuse, R56, R68 ;  /* 0x000000380c44723c */ /* 0x040ff00000041844 */
[----:B------:R-:W-:Y:S01]  /*24a0*/  HMMA.16816.F32.BF16 R64, R12, R58, R64 ;  /* 0x0000003a0c40723c */ /* 0x000fe20000041840 */
[----:B------:R-:W1:Y:S04]  /*24b0*/  LDSM.16.M88.4 R12, [R205+0xa100] ;  /* 0x00a10000cd0c783b */ /* 0x000e680000000200 */
[----:B------:R-:W-:Y:S03]  /*24c0*/  LDSM.16.M88.4 R56, [R205+0xa900] ;  /* 0x00a90000cd38783b */ /* 0x000fe60000000200 */
[----:B--2---:R-:W-:Y:S08]  /*24d0*/  HMMA.16816.F32.BF16 R16, R80, R32, R16 ;  /* 0x000000205010723c */ /* 0x004ff00000041810 */
[C---:B------:R-:W-:Y:S01]  /*24e0*/  HMMA.16816.F32.BF16 R28, R20.reuse, R54, R28 ;  /* 0x00000036141c723c */ /* 0x040fe2000004181c */
[----:B------:R-:W-:Y:S07]  /*24f0*/  LDSM.16.M88.4 R52, [R205+0xb100] ;  /* 0x00b10000cd34783b */ /* 0x000fee0000000200 */
[C---:B------:R-:W-:Y:S08]  /*2500*/  HMMA.16816.F32.BF16 R48, R20.reuse, R36, R48 ;  /* 0x000000241430723c */ /* 0x040ff00000041830 */
[C---:B------:R-:W-:Y:S01]  /*2510*/  HMMA.16816.F32.BF16 R44, R20.reuse, R38, R44 ;  /* 0x00000026142c723c */ /* 0x040fe2000004182c */
[----:B------:R-:W2:Y:S07]  /*2520*/  LDSM.16.M88.4 R36, [R202+0x14100] ;  /* 0x01410000ca24783b */ /* 0x000eae0000000200 */
[C---:B---3--:R-:W-:Y:S08]  /*2530*/  HMMA.16816.F32.BF16 R40, R20.reuse, R8, R40 ;  /* 0x000000081428723c */ /* 0x048ff00000041828 */
[----:B------:R-:W-:Y:S01]  /*2540*/  HMMA.16816.F32.BF16 R72, R20, R10, R72 ;  /* 0x0000000a1448723c */ /* 0x000fe20000041848 */
[----:B------:R-:W3:Y:S07]  /*2550*/  LDSM.16.M88.4 R8, [R192+0x2800] ;  /* 0x00280000c008783b */ /* 0x000eee0000000200 */
[----:B-1----:R-:W-:Y:S08]  /*2560*/  HMMA.16816.F32.BF16 R16, R60, R12, R16 ;  /* 0x0000000c3c10723c */ /* 0x002ff00000041810 */
[----:B------:R-:W-:Y:S08]  /*2570*/  HMMA.16816.F32.BF16 R68, R20, R24, R68 ;  /* 0x000000181444723c */ /* 0x000ff00000041844 */
[----:B------:R-:W-:Y:S01]  /*2580*/  HMMA.16816.F32.BF16 R28, R80, R34, R28 ;  /* 0x00000022501c723c */ /* 0x000fe2000004181c */
[----:B------:R-:W-:Y:S07]  /*2590*/  LDSM.16.M88.4 R32, [R204+0x4800] ;  /* 0x00480000cc20783b */ /* 0x000fee0000000200 */
[----:B------:R-:W-:Y:S01]  /*25a0*/  HMMA.16816.F32.BF16 R64, R20, R26, R64 ;  /* 0x0000001a1440723c */ /* 0x000fe20000041840 */
[----:B------:R-:W-:Y:S04]  /*25b0*/  LDSM.16.M88.4 R24, [R201+0x14100] ;  /* 0x01410000c918783b */ /* 0x000fe80000000200 */
[----:B------:R-:W1:Y:S03]  /*25c0*/  LDSM.16.M88.4 R20, [R200+0xa100] ;  /* 0x00a10000c814783b */ /* 0x000e660000000200 */
[----:B--2---:R-:W-:Y:S08]  /*25d0*/  HMMA.16816.F32.BF16 R16, R36, R88, R16 ;  /* 0x000000582410723c */ /* 0x004ff00000041810 */
[C---:B---3--:R-:W-:Y:S08]  /*25e0*/  HMMA.16816.F32.BF16 R48, R80.reuse, R8, R48 ;  /* 0x000000085030723c */ /* 0x048ff00000041830 */
[----:B------:R-:W-:Y:S01]  /*25f0*/  HMMA.16816.F32.BF16 R44, R80, R10, R44 ;  /* 0x0000000a502c723c */ /* 0x000fe2000004182c */
[----:B------:R-:W-:Y:S07]  /*2600*/  LDSM.16.M88.4 R8, [R192+0x4000] ;  /* 0x00400000c008783b */ /* 0x000fee0000000200 */
[----:B------:R-:W-:Y:S01]  /*2610*/  HMMA.16816.F32.BF16 R28, R60, R14, R28 ;  /* 0x0000000e3c1c723c */ /* 0x000fe2000004181c */
[----:B------:R-:W2:Y:S07]  /*2620*/  LDSM.16.M88.4 R12, [R199+0x14100] ;  /* 0x01410000c70c783b */ /* 0x000eae0000000200 */
[----:B------:R-:W-:Y:S08]  /*2630*/  HMMA.16816.F32.BF16 R40, R80, R84, R40 ;  /* 0x000000545028723c */ /* 0x000ff00000041828 */
[----:B-1----:R-:W-:Y:S08]  /*2640*/  HMMA.16816.F32.BF16 R16, R24, R20, R16 ;  /* 0x000000141810723c */ /* 0x002ff00000041810 */
[C---:B------:R-:W-:Y:S08]  /*2650*/  HMMA.16816.F32.BF16 R48, R60.reuse, R56, R48 ;  /* 0x000000383c30723c */ /* 0x040ff00000041830 */
[----:B------:R-:W-:Y:S01]  /*2660*/  HMMA.16816.F32.BF16 R44, R60, R58, R44 ;  /* 0x0000003a3c2c723c */ /* 0x000fe2000004182c */
[----:B------:R-:W1:Y:S07]  /*2670*/  LDSM.16.M88.4 R56, [R204+0x5000] ;  /* 0x00500000cc38783b */ /* 0x000e6e0000000200 */
[----:B------:R-:W-:Y:S01]  /*2680*/  HMMA.16816.F32.BF16 R28, R36, R90, R28 ;  /* 0x0000005a241c723c */ /* 0x000fe2000004181c */
[----:B------:R-:W3:Y:S07]  /*2690*/  LDSM.16.M88.4 R88, [R200+0xa900] ;  /* 0x00a90000c858783b */ /* 0x000eee0000000200 */
[----:B--2---:R-:W-:Y:S08]  /*26a0*/  HMMA.16816.F32.BF16 R16, R12, R8, R16 ;  /* 0x000000080c10723c */ /* 0x004ff00000041810 */
[----:B------:R-:W-:Y:S08]  /*26b0*/  HMMA.16816.F32.BF16 R40, R60, R52, R40 ;  /* 0x000000343c28723c */ /* 0x000ff00000041828 */
[----:B------:R-:W-:Y:S08]  /*26c0*/  HMMA.16816.F32.BF16 R72, R80, R86, R72 ;  /* 0x000000565048723c */ /* 0x000ff00000041848 */
[----:B------:R-:W-:Y:S01]  /*26d0*/  HMMA.16816.F32.BF16 R48, R36, R32, R48 ;  /* 0x000000202430723c */ /* 0x000fe20000041830 */
[----:B------:R-:W-:-:S07]  /*26e0*/  FMUL.FTZ R16, R16, c[0x0][0x320] ;  /* 0x0000c80010107a20 */ /* 0x000fce0000410000 */
[----:B------:R-:W-:Y:S01]  /*26f0*/  HMMA.16816.F32.BF16 R44, R36, R34, R44 ;  /* 0x00000022242c723c */ /* 0x000fe2000004182c */
[----:B------:R-:W2:Y:S07]  /*2700*/  LDSM.16.M88.4 R32, [R205+0xb900] ;  /* 0x00b90000cd20783b */ /* 0x000eae0000000200 */
[----:B------:R-:W-:Y:S01]  /*2710*/  HMMA.16816.F32.BF16 R28, R24, R22, R28 ;  /* 0x00000016181c723c */ /* 0x000fe2000004181c */
[----:B------:R-:W4:Y:S07]  /*2720*/  LDSM.16.M88.4 R20, [R192+0x4800] ;  /* 0x00480000c014783b */ /* 0x000f2e0000000200 */
[C---:B------:R-:W-:Y:S01]  /*2730*/  HMMA.16816.F32.BF16 R68, R80.reuse, R76, R68 ;  /* 0x0000004c5044723c */ /* 0x040fe20000041844 */
[----:B------:R5:W2:Y:S06]  /*2740*/  MUFU.TANH R76, R16 ;  /* 0x00000010004c7308 */ /* 0x000aac0000002400 */
[----:B------:R-:W-:Y:S01]  /*2750*/  FMUL.FTZ R77, R19, c[0x0][0x320] ;  /* 0x0000c800134d7a20 */ /* 0x000fe20000410000 */
[----:B------:R-:W-:Y:S05]  /*2760*/  HMMA.16816.F32.BF16 R64, R80, R78, R64 ;  /* 0x0000004e5040723c */ /* 0x000fea0000041840 */
[----:B------:R-:W2:Y:S03]  /*2770*/  MUFU.TANH R77, R77 ;  /* 0x0000004d004d7308 */ /* 0x000ea60000002400 */
[----:B-1----:R-:W-:Y:S07]  /*2780*/  HMMA.16816.F32.BF16 R40, R36, R56, R40 ;  /* 0x000000382428723c */ /* 0x002fee0000041828 */
[----:B------:R-:W-:Y:S01]  /*2790*/  FMUL.FTZ R56, R17, c[0x0][0x320] ;  /* 0x0000c80011387a20 */ /* 0x000fe20000410000 */
[----:B------:R-:W-:Y:S01]  /*27a0*/  HMMA.16816.F32.BF16 R72, R60, R54, R72 ;  /* 0x000000363c48723c */ /* 0x000fe20000041848 */
[----:B------:R-:W-:Y:S01]  /*27b0*/  FMUL.FTZ R57, R18, c[0x0][0x320] ;  /* 0x0000c80012397a20 */ /* 0x000fe20000410000 */
[----:B------:R-:W-:Y:S03]  /*27c0*/  LDSM.16.M88.4 R52, [R192+0x5000] ;  /* 0x00500000c034783b */ /* 0x000fe60000000200 */
[----:B------:R-:W1:Y:S01]  /*27d0*/  MUFU.TANH R56, R56 ;  /* 0x0000003800387308 */ /* 0x000e620000002400 */
[----:B-----5:R-:W5:Y:S02]  /*27e0*/  LDSM.16.M88.4 R16, [R204+0x5800] ;  /* 0x00580000cc10783b */ /* 0x020f640000000200 */
[C---:B---3--:R-:W-:Y:S05]  /*27f0*/  HMMA.16816.F32.BF16 R48, R24.reuse, R88, R48 ;  /* 0x000000581830723c */ /* 0x048fea0000041830 */
[----:B------:R-:W3:Y:S03]  /*2800*/  MUFU.TANH R57, R57 ;  /* 0x0000003900397308 */ /* 0x000ee60000002400 */
[----:B------:R-:W-:Y:S08]  /*2810*/  HMMA.16816.F32.BF16 R44, R24, R90, R44 ;  /* 0x0000005a182c723c */ /* 0x000ff0000004182c */
[----:B------:R-:W-:Y:S01]  /*2820*/  HMMA.16816.F32.BF16 R28, R12, R10, R28 ;  /* 0x0000000a0c1c723c */ /* 0x000fe2000004181c */
[----:B------:R-:W1:Y:S07]  /*2830*/  LDSM.16.M88.4 R8, [R200+0xb100] ;  /* 0x00b10000c808783b */ /* 0x000e6e0000000200 */
[C---:B--2---:R-:W-:Y:S08]  /*2840*/  HMMA.16816.F32.BF16 R68, R60.reuse, R32, R68 ;  /* 0x000000203c44723c */ /* 0x044ff00000041844 */
[----:B------:R-:W-:Y:S08]  /*2850*/  HMMA.16816.F32.BF16 R64, R60, R34, R64 ;  /* 0x000000223c40723c */ /* 0x000ff00000041840 */
[----:B----4-:R-:W-:Y:S01]  /*2860*/  HMMA.16816.F32.BF16 R48, R12, R20, R48 ;  /* 0x000000140c30723c */ /* 0x010fe20000041830 */
[----:B------:R-:W-:-:S02]  /*2870*/  FMUL.FTZ R28, R28, c[0x0][0x320] ;  /* 0x0000c8001c1c7a20 */ /* 0x000fc40000410000 */
[----:B------:R-:W-:Y:S02]  /*2880*/  FMUL.FTZ R29, R29, c[0x0][0x320] ;  /* 0x0000c8001d1d7a20 */ /* 0x000fe40000410000 */
[----:B------:R-:W-:Y:S02]  /*2890*/  FMUL.FTZ R30, R30, c[0x0][0x320] ;  /* 0x0000c8001e1e7a20 */ /* 0x000fe40000410000 */
[----:B------:R-:W-:Y:S01]  /*28a0*/  FMUL.FTZ R31, R31, c[0x0][0x320] ;  /* 0x0000c8001f1f7a20 */ /* 0x000fe20000410000 */
[----:B------:R-:W-:Y:S01]  /*28b0*/  HMMA.16816.F32.BF16 R72, R36, R58, R72 ;  /* 0x0000003a2448723c */ /* 0x000fe20000041848 */
[----:B------:R-:W2:Y:S07]  /*28c0*/  MUFU.TANH R28, R28 ;  /* 0x0000001c001c7308 */ /* 0x000eae0000002400 */
[----:B------:R-:W-:Y:S01]  /*28d0*/  HMMA.16816.F32.BF16 R44, R12, R22, R44 ;  /* 0x000000160c2c723c */ /* 0x000fe2000004182c */
[----:B------:R-:W4:Y:S01]  /*28e0*/  LDSM.16.M88.4 R20, [R200+0xb900] ;  /* 0x00b90000c814783b */ /* 0x000f220000000200 */
[----:B------:R-:W1:Y:S06]  /*28f0*/  MUFU.TANH R29, R29 ;  /* 0x0000001d001d7308 */ /* 0x000e6c0000002400 */
[----:B-----5:R-:W-:Y:S01]  /*2900*/  HMMA.16816.F32.BF16 R68, R36, R16, R68 ;  /* 0x000000102444723c */ /* 0x020fe20000041844 */
[----:B------:R-:W-:Y:S01]  /*2910*/  FMUL.FTZ R32, R48, c[0x0][0x320] ;  /* 0x0000c80030207a20 */ /* 0x000fe20000410000 */
[----:B------:R-:W2:Y:S01]  /*2920*/  MUFU.TANH R30, R30 ;  /* 0x0000001e001e7308 */ /* 0x000ea20000002400 */
[----:B------:R-:W-:-:S04]  /*2930*/  FMUL.FTZ R33, R49, c[0x0][0x320] ;  /* 0x0000c80031217a20 */ /* 0x000fc80000410000 */
[----:B------:R-:W-:Y:S01]  /*2940*/  FMUL.FTZ R16, R50, c[0x0][0x320] ;  /* 0x0000c80032107a20 */ /* 0x000fe20000410000 */
[----:B------:R-:W-:Y:S01]  /*2950*/  HMMA.16816.F32.BF16 R64, R36, R18, R64 ;  /* 0x000000122440723c */ /* 0x000fe20000041840 */
[----:B------:R-:W-:Y:S01]  /*2960*/  FMUL.FTZ R17, R51, c[0x0][0x320] ;  /* 0x0000c80033117a20 */ /* 0x000fe20000410000 */
[----:B------:R-:W2:Y:S06]  /*2970*/  MUFU.TANH R31, R31 ;  /* 0x0000001f001f7308 */ /* 0x000eac0000002400 */
[----:B-1----:R-:W-:Y:S01]  /*2980*/  HMMA.16816.F32.BF16 R40, R24, R8, R40 ;  /* 0x000000081828723c */ /* 0x002fe20000041828 */
[----:B------:R-:W-:Y:S01]  /*2990*/  FMUL.FTZ R35, R44, c[0x0][0x320] ;  /* 0x0000c8002c237a20 */ /* 0x000fe20000410000 */
[----:B------:R-:W1:Y:S01]  /*29a0*/  MUFU.TANH R32, R32 ;  /* 0x0000002000207308 */ /* 0x000e620000002400 */
[----:B------:R-:W-:-:S02]  /*29b0*/  FMUL.FTZ R34, R45, c[0x0][0x320] ;  /* 0x0000c8002d227a20 */ /* 0x000fc40000410000 */
[----:B------:R-:W-:Y:S02]  /*29c0*/  FMUL.FTZ R18, R46, c[0x0][0x320] ;  /* 0x0000c8002e127a20 */ /* 0x000fe40000410000 */
[----:B------:R-:W-:Y:S01]  /*29d0*/  FMUL.FTZ R19, R47, c[0x0][0x320] ;  /* 0x0000c8002f137a20 */ /* 0x000fe20000410000 */
[----:B------:R-:W-:Y:S01]  /*29e0*/  HMMA.16816.F32.BF16 R72, R24, R10, R72 ;  /* 0x0000000a1848723c */ /* 0x000fe20000041848 */
[----:B------:R-:W5:Y:S01]  /*29f0*/  LDSM.16.M88.4 R8, [R192+0x5800] ;  /* 0x00580000c008783b */ /* 0x000f620000000200 */
[----:B------:R-:W1:Y:S01]  /*2a00*/  MUFU.TANH R33, R33 ;  /* 0x0000002100217308 */ /* 0x000e620000002400 */
[----:B------:R-:W-:-:S05]  /*2a10*/  DEPBAR.LE SB0, 0x0 ;  /* 0x000080000000791a */ /* 0x000fca0000000000 */
[C---:B----4-:R-:W-:Y:S02]  /*2a20*/  HMMA.16816.F32.BF16 R68, R24.reuse, R20, R68 ;  /* 0x000000141844723c */ /* 0x050fe40000041844 */
[----:B------:R-:W4:Y:S06]  /*2a30*/  MUFU.TANH R16, R16 ;  /* 0x0000001000107308 */ /* 0x000f2c0000002400 */
[----:B------:R-:W-:Y:S02]  /*2a40*/  HMMA.16816.F32.BF16 R64, R24, R22, R64 ;  /* 0x000000161840723c */ /* 0x000fe40000041840 */
[----:B------:R-:W1:Y:S06]  /*2a50*/  MUFU.TANH R17, R17 ;  /* 0x0000001100117308 */ /* 0x000e6c0000002400 */
[C---:B------:R-:W-:Y:S02]  /*2a60*/  HMMA.16816.F32.BF16 R40, R12.reuse, R52, R40 ;  /* 0x000000340c28723c */ /* 0x040fe40000041828 */
[----:B------:R-:W1:Y:S06]  /*2a70*/  MUFU.TANH R35, R35 ;  /* 0x0000002300237308 */ /* 0x000e6c0000002400 */
[C---:B------:R-:W-:Y:S02]  /*2a80*/  HMMA.16816.F32.BF16 R72, R12.reuse, R54, R72 ;  /* 0x000000360c48723c */ /* 0x040fe40000041848 */
[----:B------:R-:W1:Y:S06]  /*2a90*/  MUFU.TANH R34, R34 ;  /* 0x0000002200227308 */ /* 0x000e6c0000002400 */
[C---:B-----5:R-:W-:Y:S02]  /*2aa0*/  HMMA.16816.F32.BF16 R68, R12.reuse, R8, R68 ;  /* 0x000000080c44723c */ /* 0x060fe40000041844 */
[----:B------:R-:W1:Y:S06]  /*2ab0*/  MUFU.TANH R18, R18 ;  /* 0x0000001200127308 */ /* 0x000e6c0000002400 */
[----:B------:R-:W-:Y:S01]  /*2ac0*/  HMMA.16816.F32.BF16 R64, R12, R10, R64 ;  /* 0x0000000a0c40723c */ /* 0x000fe20000041840 */
[----:B------:R-:W-:Y:S01]  /*2ad0*/  FMUL.FTZ R40, R40, c[0x0][0x320] ;  /* 0x0000c80028287a20 */ /* 0x000fe20000410000 */
[----:B------:R-:W1:Y:S01]  /*2ae0*/  MUFU.TANH R19, R19 ;  /* 0x0000001300137308 */ /* 0x000e620000002400 */
[----:B------:R-:W-:-:S02]  /*2af0*/  FMUL.FTZ R41, R41, c[0x0][0x320] ;  /* 0x0000c80029297a20 */ /* 0x000fc40000410000 */
[----:B------:R-:W-:Y:S02]  /*2b00*/  FMUL.FTZ R42, R42, c[0x0][0x320] ;  /* 0x0000c8002a2a7a20 */ /* 0x000fe40000410000 */
[----:B------:R-:W-:Y:S02]  /*2b10*/  FMUL.FTZ R43, R43, c[0x0][0x320] ;  /* 0x0000c8002b2b7a20 */ /* 0x000fe40000410000 */
[----:B------:R-:W-:Y:S01]  /*2b20*/  FMUL.FTZ R72, R72, c[0x0][0x320] ;  /* 0x0000c80048487a20 */ /* 0x000fe20000410000 */
[----:B------:R1:W1:Y:S01]  /*2b30*/  MUFU.TANH R171, R40 ;  /* 0x0000002800ab7308 */ /* 0x0002620000002400 */
[----:B------:R-:W-:Y:S02]  /*2b40*/  FMUL.FTZ R73, R73, c[0x0][0x320] ;  /* 0x0000c80049497a20 */ /* 0x000fe40000410000 */
[----:B------:R-:W-:Y:S02]  /*2b50*/  FMUL.FTZ R74, R74, c[0x0][0x320] ;  /* 0x0000c8004a4a7a20 */ /* 0x000fe40000410000 */
[----:B------:R-:W-:-:S02]  /*2b60*/  FMUL.FTZ R75, R75, c[0x0][0x320] ;  /* 0x0000c8004b4b7a20 */ /* 0x000fc40000410000 */
[----:B------:R-:W-:Y:S01]  /*2b70*/  FMUL.FTZ R68, R68, c[0x0][0x320] ;  /* 0x0000c80044447a20 */ /* 0x000fe20000410000 */
[----:B------:R1:W1:Y:S01]  /*2b80*/  MUFU.TANH R163, R41 ;  /* 0x0000002900a37308 */ /* 0x0002620000002400 */
[----:B------:R-:W-:Y:S02]  /*2b90*/  FMUL.FTZ R69, R69, c[0x0][0x320] ;  /* 0x0000c80045457a20 */ /* 0x000fe40000410000 */
[----:B------:R-:W-:Y:S02]  /*2ba0*/  FMUL.FTZ R70, R70, c[0x0][0x320] ;  /* 0x0000c80046467a20 */ /* 0x000fe40000410000 */
[----:B------:R-:W-:Y:S02]  /*2bb0*/  FMUL.FTZ R71, R71, c[0x0][0x320] ;  /* 0x0000c80047477a20 */ /* 0x000fe40000410000 */
[----:B------:R-:W-:Y:S01]  /*2bc0*/  FMUL.FTZ R64, R64, c[0x0][0x320] ;  /* 0x0000c80040407a20 */ /* 0x000fe20000410000 */
[----:B------:R1:W1:Y:S01]  /*2bd0*/  MUFU.TANH R166, R42 ;  /* 0x0000002a00a67308 */ /* 0x0002620000002400 */
[----:B------:R-:W-:-:S02]  /*2be0*/  FMUL.FTZ R65, R65, c[0x0][0x320] ;  /* 0x0000c80041417a20 */ /* 0x000fc40000410000 */
[----:B------:R-:W-:Y:S02]  /*2bf0*/  FMUL.FTZ R66, R66, c[0x0][0x320] ;  /* 0x0000c80042427a20 */ /* 0x000fe40000410000 */
[----:B------:R-:W-:-:S03]  /*2c00*/  FMUL.FTZ R67, R67, c[0x0][0x320] ;  /* 0x0000c80043437a20 */ /* 0x000fc60000410000 */
[----:B------:R1:W1:Y:S08]  /*2c10*/  MUFU.TANH R176, R43 ;  /* 0x0000002b00b07308 */ /* 0x0002700000002400 */
        /* <DEDUP_REMOVED lines=11> */
[----:B------:R1:W1:Y:S01]  /*2cd0*/  MUFU.TANH R164, R67 ;  /* 0x0000004300a47308 */ /* 0x0002620000002400 */
[----:B------:R-:W-:Y:S06]  /*2ce0*/  BAR.SYNC.DEFER_BLOCKING 0x0 ;  /* 0x0000000000007b1d */ /* 0x000fec0000010000 */
[----:B------:R-:W-:Y:S05]  /*2cf0*/  @!P4 BRA `(.L_x_10) ;  /* 0x000004300000c947 */ /* 0x000fea0003800000 */
[----:B--234-:R-:W-:Y:S01]  /*2d00*/  ULEA UR11, UR11, UR8, 0x6 ;  /* 0x000000080b0b7291 */ /* 0x01cfe2000f8e303f */
[----:B------:R-:W-:-:S05]  /*2d10*/  IMAD.MOV.U32 R208, RZ, RZ, RZ ;  /* 0x000000ffffd07224 */ /* 0x000fca00078e00ff */
[----:B------:R-:W-:-:S05]  /*2d20*/  IMAD.U32 R209, RZ, RZ, UR11 ;  /* 0x0000000bffd17e24 */ /* 0x000fca000f8e00ff */
[----:B------:R-:W-:-:S05]  /*2d30*/  IADD3 R209, R209, -0x40, R210 ;  /* 0xffffffc0d1d17810 */ /* 0x000fca0007ffe0d2 */
[----:B------:R-:W-:-:S04]  /*2d40*/  @P0 IMAD.HI.U32 R7, R209, c[0x0][0x2bc], RZ ;  /* 0x0000af00d1070a27 */ /* 0x000fc800078e00ff */
[----:B------:R-:W-:Y:S01]  /*2d50*/  IMAD.MOV.U32 R6, RZ, RZ, R209 ;  /* 0x000000ffff067224 */ /* 0x000fe200078e00d1 */
[----:B------:R-:W-:-:S04]  /*2d60*/  @P0 SHF.R.U32.HI R6, RZ, c[0x0][0x2c0], R7 ;  /* 0x0000b000ff060a19 */ /* 0x000fc80000011607 */
[----:B------:R-:W-:-:S04]  /*2d70*/  @!P6 IADD3 R10, P4, R6, UR16, RZ ;  /* 0x00000010060aec10 */ /* 0x000fc8000ff9e0ff */
[----:B------:R-:W-:Y:S02]  /*2d80*/  @!P6 LEA.HI.X.SX32 R7, R6, UR15, 0x1, P4 ;  /* 0x0000000f0607ec11 */ /* 0x000fe4000a0f0eff */
[----:B------:R-:W-:-:S04]  /*2d90*/  @!P6 LEA R8, P4, R10, c[0x0][0x2a0], 0x2 ;  /* 0x0000a8000a08ea11 */ /* 0x000fc800078810ff */
[----:B------:R-:W-:-:S05]  /*2da0*/  @!P6 LEA.HI.X R9, R10, c[0x0][0x2a4], R7, 0x2, P4 ;  /* 0x0000a9000a09ea11 */ /* 0x000fca00020f1407 */
[----:B------:R-:W2:Y:S01]  /*2db0*/  @!P6 LDG.E R208, [R8.64] ;  /* 0x0000000c08d0e981 */ /* 0x000ea2000c1e1900 */
[----:B------:R-:W-:Y:S01]  /*2dc0*/  IMAD.MOV R6, RZ, RZ, -R6 ;  /* 0x000000ffff067224 */ /* 0x000fe200078e0a06 */
[----:B------:R-:W-:Y:S02]  /*2dd0*/  SEL R22, RZ, 0x10, P1 ;  /* 0x00000010ff167807 */ /* 0x000fe40000800000 */
[----:B------:R-:W-:Y:S01]  /*2de0*/  SHF.L.U64.HI R12, R135, 0x1, R144 ;  /* 0x00000001870c7819 */ /* 0x000fe20000010290 */
[----:B------:R-:W-:Y:S01]  /*2df0*/  IMAD R209, R6, c[0x0][0x2b8], R209 ;  /* 0x0000ae0006d17a24 */ /* 0x000fe200078e02d1 */
[----:B------:R-:W-:-:S03]  /*2e00*/  IADD3 R13, -R22, 0x10, RZ ;  /* 0x00000010160d7810 */ /* 0x000fc60007ffe1ff */
[----:B------:R-:W-:Y:S01]  /*2e10*/  IMAD.WIDE.U32 R10, R209, c[0x0][0x1e0], RZ ;  /* 0x00007800d10a7a25 */ /* 0x000fe200078e00ff */
[----:B------:R-:W-:Y:S02]  /*2e20*/  SHF.R.S32.HI R6, RZ, 0x1f, R209 ;  /* 0x0000001fff067819 */ /* 0x000fe400000114d1 */
[----:B------:R-:W-:-:S03]  /*2e30*/  LOP3.LUT R13, R13, 0xf, RZ, 0xc0, !PT ;  /* 0x0000000f0d0d7812 */ /* 0x000fc600078ec0ff */
[----:B------:R-:W-:-:S04]  /*2e40*/  IMAD R6, R6, c[0x0][0x1e0], RZ ;  /* 0x0000780006067a24 */ /* 0x000fc800078e02ff */
[----:B------:R-:W-:-:S04]  /*2e50*/  IMAD R7, R209, c[0x0][0x1e4], R6 ;  /* 0x00007900d1077a24 */ /* 0x000fc800078e0206 */
[----:B------:R-:W-:Y:S01]  /*2e60*/  IMAD.IADD R11, R11, 0x1, R7 ;  /* 0x000000010b0b7824 */ /* 0x000fe200078e0207 */
[----:B--2---:R-:W-:-:S03]  /*2e70*/  SHF.R.S32.HI R7, RZ, 0x1f, R208 ;  /* 0x0000001fff077819 */ /* 0x004fc600000114d0 */
[----:B------:R-:W-:Y:S01]  /*2e80*/  IMAD.WIDE.U32 R8, R208, c[0x0][0x1f0], R10 ;  /* 0x00007c00d0087a25 */ /* 0x000fe200078e000a */
[----:B------:R-:W-:-:S03]  /*2e90*/  SEL R10, RZ, 0x10, P3 ;  /* 0x00000010ff0a7807 */ /* 0x000fc60001800000 */
[----:B------:R-:W-:Y:S01]  /*2ea0*/  IMAD R7, R7, c[0x0][0x1f0], RZ ;  /* 0x00007c0007077a24 */ /* 0x000fe200078e02ff */
[----:B------:R-:W-:Y:S01]  /*2eb0*/  IADD3 R23, P4, R8, UR20, RZ ;  /* 0x0000001408177c10 */ /* 0x000fe2000ff9e0ff */
[----:B------:R-:W-:Y:S01]  /*2ec0*/  IMAD.SHL.U32 R11, R135, 0x2, RZ ;  /* 0x00000002870b7824 */ /* 0x000fe200078e00ff */
[----:B------:R-:W-:Y:S01]  /*2ed0*/  IADD3 R26, -R10, 0x10, RZ ;  /* 0x000000100a1a7810 */ /* 0x000fe20007ffe1ff */
[----:B------:R-:W-:Y:S01]  /*2ee0*/  IMAD R6, R208, c[0x0][0x1f4], R7 ;  /* 0x00007d00d0067a24 */ /* 0x000fe200078e0207 */
[----:B------:R-:W-:Y:S02]  /*2ef0*/  SEL R7, RZ, 0x10, P2 ;  /* 0x00000010ff077807 */ /* 0x000fe40001000000 */
[----:B------:R-:W-:Y:S02]  /*2f00*/  LOP3.LUT R26, R26, 0xf, RZ, 0xc0, !PT ;  /* 0x0000000f1a1a7812 */ /* 0x000fe400078ec0ff */
[----:B------:R-:W-:Y:S02]  /*2f10*/  IADD3.X R8, R9, UR18, R6, P4, !PT ;  /* 0x0000001209087c10 */ /* 0x000fe4000a7fe406 */
[----:B------:R-:W-:-:S02]  /*2f20*/  LEA R6, P4, R23, c[0x0][0x1c8], 0x1 ;  /* 0x0000720017067a11 */ /* 0x000fc400078808ff */
[----:B------:R-:W-:Y:S02]  /*2f30*/  IADD3 R25, -R7, 0x10, RZ ;  /* 0x0000001007197810 */ /* 0x000fe40007ffe1ff */
[----:B------:R-:W-:Y:S01]  /*2f40*/  LEA.HI.X R23, R23, c[0x0][0x1cc], R8, 0x1, P4 ;  /* 0x0000730017177a11 */ /* 0x000fe200020f0c08 */
[----:B------:R-:W2:Y:S01]  /*2f50*/  SHFL.IDX PT, R14, R6, 0x1, 0x181f ;  /* 0x00381f00060e7f89 */ /* 0x000ea200000e0000 */
[C---:B------:R-:W-:Y:S01]  /*2f60*/  IMAD.SHL.U32 R8, R134.reuse, 0x2, RZ ;  /* 0x0000000286087824 */ /* 0x040fe200078e00ff */
[----:B------:R-:W-:Y:S02]  /*2f70*/  LOP3.LUT R25, R25, 0xf, RZ, 0xc0, !PT ;  /* 0x0000000f19197812 */ /* 0x000fe400078ec0ff */
[----:B------:R-:W3:Y:S01]  /*2f80*/  SHFL.IDX PT, R15, R23, 0x1, 0x181f ;  /* 0x00381f00170f7f89 */ /* 0x000ee200000e0000 */
[----:B------:R-:W-:-:S03]  /*2f90*/  SHF.L.U64.HI R9, R134, 0x1, R145 ;  /* 0x0000000186097819 */ /* 0x000fc60000010291 */
[----:B------:R4:W5:Y:S04]  /*2fa0*/  SHFL.IDX PT, R21, R6, RZ, 0x181f ;  /* 0x00181fff06157589 */ /* 0x00096800000e0000 */
[----:B------:R-:W1:Y:S01]  /*2fb0*/  SHFL.IDX PT, R20, R23, RZ, 0x181f ;  /* 0x00181fff17147589 */ /* 0x000e6200000e0000 */
[----:B--2---:R-:W-:-:S04]  /*2fc0*/  IADD3 R26, P5, P4, R26, R14, R11 ;  /* 0x0000000e1a1a7210 */ /* 0x004fc80007cbe00b */
[----:B---3--:R-:W-:Y:S02]  /*2fd0*/  IADD3.X R27, RZ, R15, R12, P5, P4 ;  /* 0x0000000fff1b7210 */ /* 0x008fe40002fe840c */
[----:B------:R-:W-:Y:S01]  /*2fe0*/  IADD3 R24, P5, P4, R25, R14, R8 ;  /* 0x0000000e19187210 */ /* 0x000fe20007cbe008 */
[----:B----4-:R-:W-:-:S03]  /*2ff0*/  IMAD.SHL.U32 R6, R133, 0x2, RZ ;  /* 0x0000000285067824 */ /* 0x010fc600078e00ff */
[----:B------:R-:W-:Y:S02]  /*3000*/  IADD3.X R25, RZ, R15, R9, P5, P4 ;  /* 0x0000000fff197210 */ /* 0x000fe40002fe8409 */
[----:B------:R-:W-:Y:S02]  /*3010*/  IADD3 R14, P5, P4, R13, R14, R6 ;  /* 0x0000000e0d0e7210 */ /* 0x000fe40007cbe006 */
[----:B------:R-:W-:-:S04]  /*3020*/  SHF.L.U64.HI R13, R133, 0x1, R2 ;  /* 0x00000001850d7819 */ /* 0x000fc80000010202 */
[----:B------:R-:W-:Y:S02]  /*3030*/  IADD3.X R15, RZ, R15, R13, P5, P4 ;  /* 0x0000000fff0f7210 */ /* 0x000fe40002fe840d */
[C---:B-----5:R-:W-:Y:S02]  /*3040*/  IADD3 R36, P5, R21.reuse, R11, RZ ;  /* 0x0000000b15247210 */ /* 0x060fe40007fbe0ff */
[----:B------:R-:W-:-:S03]  /*3050*/  IADD3 R8, P4, R21, R8, RZ ;  /* 0x0000000815087210 */ /* 0x000fc60007f9e0ff */
[----:B-1----:R-:W-:Y:S01]  /*3060*/  IMAD.X R37, R20, 0x1, R12, P5 ;  /* 0x0000000114257824 */ /* 0x002fe200028e060c */
[----:B------:R-:W-:Y:S01]  /*3070*/  ISETP.NE.U32.AND P5, PT, R10, RZ, PT ;  /* 0x000000ff0a00720c */ /* 0x000fe20003fa5070 */
[C---:B------:R-:W-:Y:S01]  /*3080*/  IMAD.X R9, R20.reuse, 0x1, R9, P4 ;  /* 0x0000000114097824 */ /* 0x040fe200020e0609 */
[----:B------:R-:W-:Y:S02]  /*3090*/  IADD3 R10, P4, R21, R6, RZ ;  /* 0x00000006150a7210 */ /* 0x000fe40007f9e0ff */
[----:B------:R1:W-:Y:S03]  /*30a0*/  LDGSTS.E.BYPASS.LTC128B.128 [R207+0x6100], [R36.64], !P3 ;  /* 0x0610000024cf7fae */ /* 0x0003e6000d901d4c */
[----:B------:R-:W-:Y:S01]  /*30b0*/  IMAD.X R11, R20, 0x1, R13, P4 ;  /* 0x00000001140b7824 */ /* 0x000fe200020e060d */
[----:B------:R1:W-:Y:S01]  /*30c0*/  LDGSTS.E.BYPASS.LTC128B.128 [R207+0x8100], [R8.64], !P2 ;  /* 0x0810000008cf7fae */ /* 0x0003e2000d101d4c */
[----:B------:R-:W-:-:S03]  /*30d0*/  ISETP.NE.U32.AND P4, PT, R7, RZ, PT ;  /* 0x000000ff0700720c */ /* 0x000fc60003f85070 */
[----:B------:R1:W-:Y:S04]  /*30e0*/  LDGSTS.E.BYPASS.LTC128B.128 [R207+0xa100], [R10.64], !P1 ;  /* 0x0a1000000acf7fae */ /* 0x0003e8000c901d4c */
[----:B------:R1:W-:Y:S01]  /*30f0*/  LDGSTS.E.BYPASS.LTC128B.128.ZFILL [R207+0x7100], [R26.64], P5 ;  /* 0x071000001acf7fae */ /* 0x0003e2000a941d4c */
[----:B------:R-:W-:-:S05]  /*3100*/  ISETP.NE.U32.AND P5, PT, R22, RZ, PT ;  /* 0x000000ff1600720c */ /* 0x000fca0003fa5070 */
[----:B------:R1:W-:Y:S08]  /*3110*/  LDGSTS.E.BYPASS.LTC128B.128.ZFILL [R207+0x9100], [R24.64], P4 ;  /* 0x0910000018cf7fae */ /* 0x0003f0000a141d4c */
[----:B------:R1:W-:Y:S02]  /*3120*/  LDGSTS.E.BYPASS.LTC128B.128.ZFILL [R207+0xb100], [R14.64], P5 ;  /* 0x0b1000000ecf7fae */ /* 0x0003e4000a941d4c */
.L_x_10:
[----:B--234-:R-:W-:Y:S01]  /*3130*/  LOP3.LUT R4, R4, 0xffffffe0, RZ, 0xc0, !PT ;  /* 0xffffffe004047812 */ /* 0x01cfe200078ec0ff */
[----:B------:R-:W-:Y:S01]  /*3140*/  IMAD.SHL.U32 R203, R203, 0x2, RZ ;  /* 0x00000002cbcb7824 */ /* 0x000fe200078e00ff */
[----:B------:R-:W-:Y:S01]  /*3150*/  UIADD3 UR6, UR6, -0x2, URZ ;  /* 0xfffffffe06067890 */ /* 0x000fe2000fffe03f */
[----:B------:R-:W0:Y:S02]  /*3160*/  LDGDEPBAR ;  /* 0x00000000000079af */ /* 0x000e240000000000 */
[----:B------:R-:W-:Y:S01]  /*3170*/  IMAD.IADD R7, R3, 0x1, -R4 ;  /* 0x0000000103077824 */ /* 0x000fe200078e0a04 */
[----:B------:R-:W-:Y:S01]  /*3180*/  UISETP.GE.AND UP0, UPT, UR6, UR7, UPT ;  /* 0x000000070600728c */ /* 0x000fe2000bf06270 */
[----:B------:R-:W-:Y:S01]  /*3190*/  IMAD.U32 R3, RZ, RZ, UR9 ;  /* 0x00000009ff037e24 */ /* 0x000fe2000f8e00ff */
[----:B-1----:R-:W-:Y:S01]  /*31a0*/  LDSM.16.MT88.4 R40, [R203+0x2100] ;  /* 0x00210000cb28783b */ /* 0x002fe20000004200 */
[C---:B------:R-:W-:Y:S01]  /*31b0*/  IMAD R197, R5.reuse, 0x2, R203 ;  /* 0x0000000205c57824 */ /* 0x040fe200078e02cb */
[----:B------:R-:W-:Y:S01]  /*31c0*/  SHF.R.S32.HI R4, RZ, 0x1f, R7 ;  /* 0x0000001fff047819 */ /* 0x000fe20000011407 */
[----:B------:R-:W-:Y:S01]  /*31d0*/  IMAD R198, R0, 0x2, R203 ;  /* 0x0000000200c67824 */ /* 0x000fe200078e02cb */
[----:B------:R-:W-:Y:S02]  /*31e0*/  LDSM.16.MT88.4 R124, [R203+0x100] ;  /* 0x00010000cb7c783b */ /* 0x000fe40000004200 */
[----:B------:R-:W-:Y:S01]  /*31f0*/  LEA.HI R4, R4, R7, RZ, 0x2 ;  /* 0x0000000704047211 */ /* 0x000fe200078f10ff */
[----:B------:R-:W-:Y:S01]  /*3200*/  IMAD R196, R5, 0x2, R198 ;  /* 0x0000000205c47824 */ /* 0x000fe200078e02c6 */
[----:B------:R-:W-:Y:S02]  /*3210*/  LDSM.16.MT88.4 R116, [R198+0x100] ;  /* 0x00010000c674783b */ /* 0x000fe40000004200 */
[----:B------:R-:W-:-:S02]  /*3220*/  LOP3.LUT R4, R4, 0x7ffffffc, RZ, 0xc0, !PT ;  /* 0x7ffffffc04047812 */ /* 0x000fc400078ec0ff */
[----:B------:R-:W-:Y:S03]  /*3230*/  LDSM.16.MT88.4 R108, [R197+0x100] ;  /* 0x00010000c56c783b */ /* 0x000fe60000004200 */
[----:B------:R-:W-:Y:S01]  /*3240*/  IMAD.IADD R4, R7, 0x1, -R4 ;  /* 0x0000000107047824 */ /* 0x000fe200078e0a04 */
[----:B------:R-:W-:Y:S03]  /*3250*/  LDSM.16.MT88.4 R100, [R196+0x100] ;  /* 0x00010000c464783b */ /* 0x000fe60000004200 */
[----:B------:R-:W-:Y:S01]  /*3260*/  IMAD R3, R4, -0x2, R3 ;  /* 0xfffffffe04037824 */ /* 0x000fe200078e0203 */
[----:B------:R-:W-:Y:S04]  /*3270*/  LDSM.16.MT88.4 R48, [R198+0x2100] ;  /* 0x00210000c630783b */ /* 0x000fe80000004200 */
[C---:B------:R-:W-:Y:S01]  /*3280*/  ISETP.GT.AND P5, PT, R3.reuse, RZ, PT ;  /* 0x000000ff0300720c */ /* 0x040fe20003fa4270 */
[----:B------:R-:W-:Y:S01]  /*3290*/  LDSM.16.MT88.4 R64, [R196+0x2100] ;  /* 0x00210000c440783b */ /* 0x000fe20000004200 */
[----:B------:R-:W-:-:S02]  /*32a0*/  ISETP.GT.AND P4, PT, R3, 0x1, PT ;  /* 0x000000010300780c */ /* 0x000fc40003f84270 */
[----:B------:R-:W-:Y:S01]  /*32b0*/  FSEL R57, R57, -INF , P5 ;  /* 0xff80000039397808 */ /* 0x000fe20002800000 */
[----:B------:R-:W-:Y:S01]  /*32c0*/  LDSM.16.MT88.4 R72, [R203+0x4100] ;  /* 0x00410000cb48783b */ /* 0x000fe20000004200 */
[----:B------:R-:W-:Y:S02]  /*32d0*/  FSEL R76, R76, -INF , P5 ;  /* 0xff8000004c4c7808 */ /* 0x000fe40002800000 */
[----:B------:R-:W-:Y:S01]  /*32e0*/  ISETP.GT.AND P5, PT, R3, 0x8, PT ;  /* 0x000000080300780c */ /* 0x000fe20003fa4270 */
[----:B------:R-:W-:Y:S01]  /*32f0*/  LDSM.16.MT88.4 R80, [R198+0x4100] ;  /* 0x00410000c650783b */ /* 0x000fe20000004200 */
[----:B------:R-:W-:Y:S02]  /*3300*/  FSEL R6, R77, -INF , P4 ;  /* 0xff8000004d067808 */ /* 0x000fe40002000000 */
[----:B------:R-:W-:Y:S01]  /*3310*/  FSEL R15, R56, -INF , P4 ;  /* 0xff800000380f7808 */ /* 0x000fe20002000000 */
[----:B------:R-:W-:Y:S01]  /*3320*/  LDSM.16.MT88.4 R88, [R197+0x4100] ;  /* 0x00410000c558783b */ /* 0x000fe20000004200 */
[----:B------:R-:W-:-:S02]  /*3330*/  FSEL R30, R30, -INF , P5 ;  /* 0xff8000001e1e7808 */ /* 0x000fc40002800000 */
[----:B------:R-:W-:Y:S01]  /*3340*/  FSEL R21, R28, -INF , P5 ;  /* 0xff8000001c157808 */ /* 0x000fe20002800000 */
[----:B------:R-:W-:Y:S01]  /*3350*/  LDSM.16.MT88.4 R136, [R198+0x900] ;  /* 0x00090000c688783b */ /* 0x000fe20000004200 */
[C---:B------:R-:W-:Y:S02]  /*3360*/  ISETP.GT.AND P4, PT, R3.reuse, 0x9, PT ;  /* 0x000000090300780c */ /* 0x040fe40003f84270 */
[----:B------:R-:W-:Y:S01]  /*3370*/  ISETP.GT.AND P5, PT, R3, 0x10, PT ;  /* 0x000000100300780c */ /* 0x000fe20003fa4270 */
[----:B------:R-:W-:Y:S01]  /*3380*/  LDSM.16.MT88.4 R24, [R198+0x2900] ;  /* 0x00290000c618783b */ /* 0x000fe20000004200 */
[----:B------:R-:W-:Y:S02]  /*3390*/  FSEL R4, R31, -INF , P4 ;  /* 0xff8000001f047808 */ /* 0x000fe40002000000 */
[----:B------:R-:W-:Y:S02]  /*33a0*/  FSEL R29, R29, -INF , P4 ;  /* 0xff8000001d1d7808 */ /* 0x000fe40002000000 */
[----:B------:R-:W-:-:S02]  /*33b0*/  FSEL R14, R16, -INF , P5 ;  /* 0xff800000100e7808 */ /* 0x000fc40002800000 */
[----:B------:R-:W-:Y:S02]  /*33c0*/  ISETP.GT.AND P4, PT, R3, 0x11, PT ;  /* 0x000000110300780c */ /* 0x000fe40003f84270 */
[----:B------:R-:W-:Y:S02]  /*33d0*/  FMNMX.FTZ R16, R76, R15, !PT ;  /* 0x0000000f4c107209 */ /* 0x000fe40007810000 */
[----:B------:R-:W-:Y:S02]  /*33e0*/  FSEL R12, R17, -INF , P4 ;  /* 0xff800000110c7808 */ /* 0x000fe40002000000 */
[----:B------:R-:W-:Y:S02]  /*33f0*/  FMNMX.FTZ R16, R21, R16, !PT ;  /* 0x0000001015107209 */ /* 0x000fe40007810000 */
[----:B------:R-:W-:Y:S02]  /*3400*/  FMNMX.FTZ R17, R57, R6, !PT ;  /* 0x0000000639117209 */ /* 0x000fe40007810000 */
[----:B------:R-:W-:-:S02]  /*3410*/  FSEL R13, R32, -INF , P5 ;  /* 0xff800000200d7808 */ /* 0x000fc40002800000 */
[----:B------:R-:W-:Y:S02]  /*3420*/  FMNMX.FTZ R16, R29, R16, !PT ;  /* 0x000000101d107209 */ /* 0x000fe40007810000 */
[----:B------:R-:W-:Y:S02]  /*3430*/  FMNMX.FTZ R17, R30, R17, !PT ;  /* 0x000000111e117209 */ /* 0x000fe40007810000 */
[----:B------:R-:W-:Y:S02]  /*3440*/  ISETP.GT.AND P5, PT, R3, 0x18, PT ;  /* 0x000000180300780c */ /* 0x000fe40003fa4270 */
[----:B------:R-:W-:Y:S02]  /*3450*/  FSEL R11, R33, -INF , P4 ;  /* 0xff800000210b7808 */ /* 0x000fe40002000000 */
[----:B------:R-:W-:Y:S02]  /*3460*/  FMNMX.FTZ R16, R13, R16, !PT ;  /* 0x000000100d107209 */ /* 0x000fe40007810000 */
[----:B------:R-:W-:-:S02]  /*3470*/  FMNMX.FTZ R17, R4, R17, !PT ;  /* 0x0000001104117209 */ /* 0x000fc40007810000 */
[----:B------:R-:W-:Y:S02]  /*3480*/  ISETP.GT.AND P4, PT, R3, 0x19, PT ;  /* 0x000000190300780c */ /* 0x000fe40003f84270 */
[----:B------:R-:W-:Y:S02]  /*3490*/  FSEL R9, R35, -INF , P5 ;  /* 0xff80000023097808 */ /* 0x000fe40002800000 */
[----:B------:R-:W-:Y:S02]  /*34a0*/  FMNMX.FTZ R16, R11, R16, !PT ;  /* 0x000000100b107209 */ /* 0x000fe40007810000 */
[----:B------:R-:W-:Y:S02]  /*34b0*/  FMNMX.FTZ R17, R14, R17, !PT ;  /* 0x000000110e117209 */ /* 0x000fe40007810000 */
[----:B------:R-:W-:Y:S02]  /*34c0*/  FSEL R10, R18, -INF , P5 ;  /* 0xff800000120a7808 */ /* 0x000fe40002800000 */
[----:B------:R-:W-:-:S02]  /*34d0*/  ISETP.GT.AND P5, PT, R3, 0x20, PT ;  /* 0x000000200300780c */ /* 0x000fc40003fa4270 */
[----:B------:R-:W-:Y:S02]  /*34e0*/  FSEL R7, R34, -INF , P4 ;  /* 0xff80000022077808 */ /* 0x000fe40002000000 */
[----:B------:R-:W-:Y:S01]  /*34f0*/  FMNMX.FTZ R16, R9, R16, !PT ;  /* 0x0000001009107209 */ /* 0x000fe20007810000 */
[----:B------:R-:W-:Y:S01]  /*3500*/  LDSM.16.MT88.4 R32, [R197+0x900] ;  /* 0x00090000c520783b */ /* 0x000fe20000004200 */
[----:B------:R-:W-:Y:S02]  /*3510*/  FMNMX.FTZ R17, R12, R17, !PT ;  /* 0x000000110c117209 */ /* 0x000fe40007810000 */
[----:B------:R-:W-:Y:S02]  /*3520*/  FSEL R8, R19, -INF , P4 ;  /* 0xff80000013087808 */ /* 0x000fe40002000000 */
[----:B------:R-:W-:Y:S02]  /*3530*/  ISETP.GT.AND P4, PT, R3, 0x21, PT ;  /* 0x000000210300780c */ /* 0x000fe40003f84270 */
[----:B------:R-:W-:-:S02]  /*3540*/  FSEL R171, R171, -INF , P5 ;  /* 0xff800000abab7808 */ /* 0x000fc40002800000 */
[----:B------:R-:W-:Y:S02]  /*3550*/  FMNMX.FTZ R16, R7, R16, !PT ;  /* 0x0000001007107209 */ /* 0x000fe40007810000 */
[----:B------:R-:W-:Y:S02]  /*3560*/  FMNMX.FTZ R17, R10, R17, !PT ;  /* 0x000000110a117209 */ /* 0x000fe40007810000 */
[----:B------:R-:W-:Y:S02]  /*3570*/  FSEL R166, R166, -INF , P5 ;  /* 0xff800000a6a67808 */ /* 0x000fe40002800000 */
[----:B------:R-:W-:Y:S02]  /*3580*/  ISETP.GT.AND P5, PT, R3, 0x28, PT ;  /* 0x000000280300780c */ /* 0x000fe40003fa4270 */
[----:B------:R-:W-:Y:S02]  /*3590*/  FSEL R163, R163, -INF , P4 ;  /* 0xff800000a3a37808 */ /* 0x000fe40002000000 */
[----:B------:R-:W-:-:S02]  /*35a0*/  FMNMX.FTZ R16, R171, R16, !PT ;  /* 0x00000010ab107209 */ /* 0x000fc40007810000 */
[----:B------:R-:W-:Y:S02]  /*35b0*/  FMNMX.FTZ R17, R8, R17, !PT ;  /* 0x0000001108117209 */ /* 0x000fe40007810000 */
[----:B------:R-:W-:Y:S02]  /*35c0*/  FSEL R176, R176, -INF , P4 ;  /* 0xff800000b0b07808 */ /* 0x000fe40002000000 */
[----:B------:R-:W-:Y:S02]  /*35d0*/  ISETP.GT.AND P4, PT, R3, 0x29, PT ;  /* 0x000000290300780c */ /* 0x000fe40003f84270 */
[----:B------:R-:W-:Y:S02]  /*35e0*/  FSEL R169, R169, -INF , P5 ;  /* 0xff800000a9a97808 */ /* 0x000fe40002800000 */
[----:B------:R-:W-:Y:S02]  /*35f0*/  FMNMX.FTZ R16, R163, R16, !PT ;  /* 0x00000010a3107209 */ /* 0x000fe40007810000 */
[----:B------:R-:W-:-:S02]  /*3600*/  FMNMX.FTZ R17, R166, R17, !PT ;  /* 0x00000011a6117209 */ /* 0x000fc40007810000 */
[----:B------:R-:W-:Y:S02]  /*3610*/  FSEL R168, R168, -INF , P5 ;  /* 0xff800000a8a87808 */ /* 0x000fe40002800000 */
[----:B------:R-:W-:Y:S02]  /*3620*/  ISETP.GT.AND P5, PT, R3, 0x30, PT ;  /* 0x000000300300780c */ /* 0x000fe40003fa4270 */
[----:B------:R-:W-:Y:S02]  /*3630*/  FSEL R165, R165, -INF , P4 ;  /* 0xff800000a5a57808 */ /* 0x000fe40002000000 */
[----:B------:R-:W-:Y:S02]  /*3640*/  FMNMX.FTZ R16, R169, R16, !PT ;  /* 0x00000010a9107209 */ /* 0x000fe40007810000 */
[----:B------:R-:W-:Y:S02]  /*3650*/  FMNMX.FTZ R17, R176, R17, !PT ;  /* 0x00000011b0117209 */ /* 0x000fe40007810000 */
[----:B------:R-:W-:-:S02]  /*3660*/  FSEL R174, R174, -INF , P4 ;  /* 0xff800000aeae7808 */ /* 0x000fc40002000000 */
[----:B------:R-:W-:Y:S02]  /*3670*/  ISETP.GT.AND P4, PT, R3, 0x31, PT ;  /* 0x000000310300780c */ /* 0x000fe40003f84270 */
[----:B------:R-:W-:Y:S02]  /*3680*/  FSEL R175, R175, -INF , P5 ;  /* 0xff800000afaf7808 */ /* 0x000fe40002800000 */
[----:B------:R-:W-:Y:S02]  /*3690*/  FMNMX.FTZ R16, R165, R16, !PT ;  /* 0x00000010a5107209 */ /* 0x000fe40007810000 */
[----:B------:R-:W-:Y:S02]  /*36a0*/  FMNMX.FTZ R17, R168, R17, !PT ;  /* 0x00000011a8117209 */ /* 0x000fe40007810000 */
[----:B------:R-:W-:Y:S02]  /*36b0*/  FSEL R170, R170, -INF , P5 ;  /* 0xff800000aaaa7808 */ /* 0x000fe40002800000 */
[----:B------:R-:W-:-:S02]  /*36c0*/  ISETP.GT.AND P5, PT, R3, 0x38, PT ;  /* 0x000000380300780c */ /* 0x000fc40003fa4270 */
[----:B------:R-:W-:Y:S02]  /*36d0*/  FSEL R173, R173, -INF , P4 ;  /* 0xff800000adad7808 */ /* 0x000fe40002000000 */
[----:B------:R-:W-:Y:S02]  /*36e0*/  FMNMX.FTZ R16, R175, R16, !PT ;  /* 0x00000010af107209 */ /* 0x000fe40007810000 */
[----:B------:R-:W-:Y:S02]  /*36f0*/  FMNMX.FTZ R17, R174, R17, !PT ;  /* 0x00000011ae117209 */ /* 0x000fe40007810000 */
[----:B------:R-:W-:Y:S02]  /*3700*/  FSEL R142, R142, -INF , P4 ;  /* 0xff8000008e8e7808 */ /* 0x000fe40002000000 */
[----:B------:R-:W-:Y:S02]  /*3710*/  ISETP.GT.AND P4, PT, R3, 0x39, PT ;  /* 0x000000390300780c */ /* 0x000fe40003f84270 */
[----:B------:R-:W-:-:S02]  /*3720*/  FSEL R143, R143, -INF , P5 ;  /* 0xff8000008f8f7808 */ /* 0x000fc40002800000 */
[----:B------:R-:W-:Y:S02]  /*3730*/  FMNMX.FTZ R16, R173, R16, !PT ;  /* 0x00000010ad107209 */ /* 0x000fe40007810000 */
[----:B------:R-:W-:Y:S02]  /*3740*/  FMNMX.FTZ R17, R170, R17, !PT ;  /* 0x00000011aa117209 */ /* 0x000fe40007810000 */
[----:B------:R-:W-:Y:S02]  /*3750*/  FSEL R141, R141, -INF , P4 ;  /* 0xff8000008d8d7808 */ /* 0x000fe40002000000 */
[----:B------:R-:W-:Y:S02]  /*3760*/  FMNMX.FTZ R16, R143, R16, !PT ;  /* 0x000000108f107209 */ /* 0x000fe40007810000 */
[----:B------:R-:W-:Y:S02]  /*3770*/  FSEL R140, R140, -INF , P5 ;  /* 0xff8000008c8c7808 */ /* 0x000fe40002800000 */
[----:B------:R-:W-:-:S02]  /*3780*/  FMNMX.FTZ R17, R142, R17, !PT ;  /* 0x000000118e117209 */ /* 0x000fc40007810000 */
[----:B------:R-:W-:Y:S02]  /*3790*/  FMNMX.FTZ R3, R141, R16, !PT ;  /* 0x000000108d037209 */ /* 0x000fe40007810000 */
[----:B------:R-:W-:Y:S02]  /*37a0*/  FSEL R164, R164, -INF , P4 ;  /* 0xff800000a4a47808 */ /* 0x000fe40002000000 */
[----:B------:R-:W-:Y:S01]  /*37b0*/  FMNMX.FTZ R17, R140, R17, !PT ;  /* 0x000000118c117209 */ /* 0x000fe20007810000 */
[----:B------:R-:W1:Y:S03]  /*37c0*/  SHFL.BFLY PT, R16, R3, 0x2, 0x1f ;  /* 0x0c401f0003107f89 */ /* 0x000e6600000e0000 */
[----:B------:R-:W-:-:S05]  /*37d0*/  FMNMX.FTZ R18, R164, R17, !PT ;  /* 0x00000011a4127209 */ /* 0x000fca0007810000 */
[----:B------:R-:W2:Y:S01]  /*37e0*/  SHFL.BFLY PT, R19, R18, 0x2, 0x1f ;  /* 0x0c401f0012137f89 */ /* 0x000ea200000e0000 */
[----:B-1----:R-:W-:-:S05]  /*37f0*/  FMNMX.FTZ R17, R3, R16, !PT ;  /* 0x0000001003117209 */ /* 0x002fca0007810000 */
[----:B------:R-:W1:Y:S01]  /*3800*/  SHFL.BFLY PT, R132, R17, 0x1, 0x1f ;  /* 0x0c201f0011847f89 */ /* 0x000e6200000e0000 */
[----:B--2---:R-:W-:-:S05]  /*3810*/  FMNMX.FTZ R16, R18, R19, !PT ;  /* 0x0000001312107209 */ /* 0x004fca0007810000 */
[----:B------:R-:W2:Y:S01]  /*3820*/  SHFL.BFLY PT, R3, R16, 0x1, 0x1f ;  /* 0x0c201f0010037f89 */ /* 0x000ea200000e0000 */
[----:B-1----:R-:W-:-:S04]  /*3830*/  FMNMX.FTZ R132, R17, R132, !PT ;  /* 0x0000008411847209 */ /* 0x002fc80007810000 */
[C---:B------:R-:W-:Y:S01]  /*3840*/  FSETP.NEU.FTZ.AND P4, PT, R132.reuse, -INF , PT ;  /* 0xff8000008400780b */ /* 0x040fe20003f9d000 */
[----:B------:R-:W-:Y:S01]  /*3850*/  FMUL.FTZ R172, R132, c[0x0][0x2d0] ;  /* 0x0000b40084ac7a20 */ /* 0x000fe20000410000 */
[----:B--2---:R-:W-:-:S04]  /*3860*/  FMNMX.FTZ R3, R3, R16, !PT ;  /* 0x0000001003037209 */ /* 0x004fc80007810000 */
[----:B------:R-:W-:Y:S01]  /*3870*/  FSEL R172, R172, RZ, P4 ;  /* 0x000000ffacac7208 */ /* 0x000fe20002000000 */
[----:B------:R-:W-:Y:S01]  /*3880*/  LDSM.16.MT88.4 R16, [R197+0x2900] ;  /* 0x00290000c510783b */ /* 0x000fe20000004200 */
[C---:B------:R-:W-:Y:S01]  /*3890*/  FSETP.NEU.FTZ.AND P4, PT, R3.reuse, -INF , PT ;  /* 0xff8000000300780b */ /* 0x040fe20003f9d000 */
[----:B------:R-:W-:Y:S02]  /*38a0*/  FMUL.FTZ R167, R3, c[0x0][0x2d0] ;  /* 0x0000b40003a77a20 */ /* 0x000fe40000410000 */
[--C-:B------:R-:W-:Y:S02]  /*38b0*/  FFMA.FTZ R157, R76, c[0x0][0x2d0], -R172.reuse ;  /* 0x0000b4004c9d7a23 */ /* 0x100fe400000108ac */
[--C-:B------:R-:W-:Y:S01]  /*38c0*/  FFMA.FTZ R156, R15, c[0x0][0x2d0], -R172.reuse ;  /* 0x0000b4000f9c7a23 */ /* 0x100fe200000108ac */
[----:B------:R-:W-:Y:S01]  /*38d0*/  FSEL R167, R167, RZ, P4 ;  /* 0x000000ffa7a77208 */ /* 0x000fe20002000000 */
[--C-:B------:R-:W-:Y:S01]  /*38e0*/  FFMA.FTZ R154, R21, c[0x0][0x2d0], -R172.reuse ;  /* 0x0000b400159a7a23 */ /* 0x100fe200000108ac */
[----:B------:R-:W-:Y:S01]  /*38f0*/  PLOP3.LUT P4, PT, PT, PT, UP0, 0x80, 0x0 ;  /* 0x000000000000781c */ /* 0x000fe20003f8f008 */
[----:B------:R-:W-:Y:S01]  /*3900*/  FFMA.FTZ R151, R29, c[0x0][0x2d0], -R172 ;  /* 0x0000b4001d977a23 */ /* 0x000fe200000108ac */
[----:B------:R-:W-:Y:S01]  /*3910*/  MUFU.EX2 R157, R157 ;  /* 0x0000009d009d7308 */ /* 0x000fe20000000800 */
[--C-:B------:R-:W-:Y:S01]  /*3920*/  FFMA.FTZ R158, R57, c[0x0][0x2d0], -R167.reuse ;  /* 0x0000b400399e7a23 */ /* 0x100fe200000108a7 */
[----:B------:R-:W-:Y:S01]  /*3930*/  LDSM.16.MT88.4 R20, [R203+0x900] ;  /* 0x00090000cb14783b */ /* 0x000fe20000004200 */
[----:B------:R-:W-:-:S02]  /*3940*/  FFMA.FTZ R159, R6, c[0x0][0x2d0], -R167 ;  /* 0x0000b400069f7a23 */ /* 0x000fc400000108a7 */
[--C-:B------:R-:W-:Y:S01]  /*3950*/  FFMA.FTZ R161, R30, c[0x0][0x2d0], -R167.reuse ;  /* 0x0000b4001ea17a23 */ /* 0x100fe200000108a7 */
[----:B------:R-:W1:Y:S01]  /*3960*/  LDSM.16.MT88.4 R56, [R197+0x2100] ;  /* 0x00210000c538783b */ /* 0x000e620000004200 */
[--C-:B------:R-:W-:Y:S01]  /*3970*/  FFMA.FTZ R152, R4, c[0x0][0x2d0], -R167.reuse ;  /* 0x0000b40004987a23 */ /* 0x100fe200000108a7 */
[----:B------:R-:W2:Y:S01]  /*3980*/  MUFU.EX2 R156, R156 ;  /* 0x0000009c009c7308 */ /* 0x000ea20000000800 */
[--C-:B------:R-:W-:Y:S01]  /*3990*/  FFMA.FTZ R146, R7, c[0x0][0x2d0], -R172.reuse ;  /* 0x0000b40007927a23 */ /* 0x100fe200000108ac */
[----:B------:R-:W-:Y:S01]  /*39a0*/  LDSM.16.MT88.4 R28, [R196+0x900] ;  /* 0x00090000c41c783b */ /* 0x000fe20000004200 */
[--C-:B------:R-:W-:Y:S02]  /*39b0*/  FFMA.FTZ R150, R11, c[0x0][0x2d0], -R172.reuse ;  /* 0x0000b4000b967a23 */ /* 0x100fe400000108ac */
[----:B------:R-:W-:Y:S01]  /*39c0*/  FFMA.FTZ R149, R9, c[0x0][0x2d0], -R172 ;  /* 0x0000b40009957a23 */ /* 0x000fe200000108ac */
[----:B------:R-:W3:Y:S01]  /*39d0*/  LDSM.16.MT88.4 R4, [R196+0x4100] ;  /* 0x00410000c404783b */ /* 0x000ee20000004200 */
[--C-:B------:R-:W-:Y:S01]  /*39e0*/  FFMA.FTZ R147, R10, c[0x0][0x2d0], -R167.reuse ;  /* 0x0000b4000a937a23 */ /* 0x100fe200000108a7 */
[----:B------:R-:W-:Y:S01]  /*39f0*/  MUFU.EX2 R154, R154 ;  /* 0x0000009a009a7308 */ /* 0x000fe20000000800 */
[----:B------:R-:W-:-:S02]  /*3a00*/  FFMA.FTZ R0, R8, c[0x0][0x2d0], -R167 ;  /* 0x0000b40008007a23 */ /* 0x000fc400000108a7 */
[----:B------:R-:W4:Y:S01]  /*3a10*/  LDSM.16.MT88.4 R8, [R203+0x2900] ;  /* 0x00290000cb08783b */ /* 0x000f220000004200 */
[--C-:B------:R-:W-:Y:S02]  /*3a20*/  FFMA.FTZ R155, R13, c[0x0][0x2d0], -R172.reuse ;  /* 0x0000b4000d9b7a23 */ /* 0x100fe400000108ac */
[--C-:B------:R-:W-:Y:S02]  /*3a30*/  FFMA.FTZ R153, R14, c[0x0][0x2d0], -R167.reuse ;  /* 0x0000b4000e997a23 */ /* 0x100fe400000108a7 */
[----:B------:R-:W5:Y:S01]  /*3a40*/  MUFU.EX2 R151, R151 ;  /* 0x0000009700977308 */ /* 0x000f620000000800 */
[----:B--2---:R-:W-:Y:S01]  /*3a50*/  F2FP.BF16.PACK_AB R96, R156, R157 ;  /* 0x0000009d9c60723e */ /* 0x004fe200000010ff */
[----:B------:R-:W-:Y:S02]  /*3a60*/  FFMA.FTZ R148, R12, c[0x0][0x2d0], -R167 ;  /* 0x0000b4000c947a23 */ /* 0x000fe400000108a7 */
[----:B------:R-:W2:Y:S01]  /*3a70*/  LDSM.16.MT88.4 R12, [R196+0x2900] ;  /* 0x00290000c40c783b */ /* 0x000ea20000004200 */
[----:B------:R-:W-:-:S02]  /*3a80*/  FFMA.FTZ R160, R171, c[0x0][0x2d0], -R172 ;  /* 0x0000b400aba07a23 */ /* 0x000fc400000108ac */
[--C-:B------:R-:W-:Y:S01]  /*3a90*/  FFMA.FTZ R162, R169, c[0x0][0x2d0], -R172.reuse ;  /* 0x0000b400a9a27a23 */ /* 0x100fe200000108ac */
[----:B------:R-:W-:Y:S01]  /*3aa0*/  MUFU.EX2 R158, R158 ;  /* 0x0000009e009e7308 */ /* 0x000fe20000000800 */
[--C-:B------:R-:W-:Y:S02]  /*3ab0*/  FFMA.FTZ R163, R163, c[0x0][0x2d0], -R172.reuse ;  /* 0x0000b400a3a37a23 */ /* 0x100fe400000108ac */
[----:B------:R-:W-:Y:S02]  /*3ac0*/  FFMA.FTZ R165, R165, c[0x0][0x2d0], -R172 ;  /* 0x0000b400a5a57a23 */ /* 0x000fe400000108ac */
[--C-:B------:R-:W-:Y:S02]  /*3ad0*/  FFMA.FTZ R166, R166, c[0x0][0x2d0], -R167.reuse ;  /* 0x0000b400a6a67a23 */ /* 0x100fe400000108a7 */
[--C-:B------:R-:W-:Y:S01]  /*3ae0*/  FFMA.FTZ R169, R176, c[0x0][0x2d0], -R167.reuse ;  /* 0x0000b400b0a97a23 */ /* 0x100fe200000108a7 */
[----:B------:R-:W1:Y:S01]  /*3af0*/  MUFU.EX2 R159, R159 ;  /* 0x0000009f009f7308 */ /* 0x000e620000000800 */
[----:B-----5:R-:W-:Y:S01]  /*3b00*/  F2FP.BF16.PACK_AB R98, R151, R154 ;  /* 0x0000009a9762723e */ /* 0x020fe200000010ff */
[----:B------:R-:W-:-:S02]  /*3b10*/  FFMA.FTZ R168, R168, c[0x0][0x2d0], -R167 ;  /* 0x0000b400a8a87a23 */ /* 0x000fc400000108a7 */
[--C-:B------:R-:W-:Y:S02]  /*3b20*/  FFMA.FTZ R171, R174, c[0x0][0x2d0], -R167.reuse ;  /* 0x0000b400aeab7a23 */ /* 0x100fe400000108a7 */
[--C-:B------:R-:W-:Y:S02]  /*3b30*/  FFMA.FTZ R174, R175, c[0x0][0x2d0], -R172.reuse ;  /* 0x0000b400afae7a23 */ /* 0x100fe400000108ac */
[----:B------:R-:W-:Y:S01]  /*3b40*/  MUFU.EX2 R161, R161 ;  /* 0x000000a100a17308 */ /* 0x000fe20000000800 */
[--C-:B------:R-:W-:Y:S02]  /*3b50*/  FFMA.FTZ R173, R173, c[0x0][0x2d0], -R172.reuse ;  /* 0x0000b400adad7a23 */ /* 0x100fe400000108ac */
[--C-:B------:R-:W-:Y:S02]  /*3b60*/  FFMA.FTZ R175, R143, c[0x0][0x2d0], -R172.reuse ;  /* 0x0000b4008faf7a23 */ /* 0x100fe400000108ac */
[----:B------:R-:W-:Y:S02]  /*3b70*/  FFMA.FTZ R172, R141, c[0x0][0x2d0], -R172 ;  /* 0x0000b4008dac7a23 */ /* 0x000fe400000108ac */
[--C-:B------:R-:W-:Y:S01]  /*3b80*/  FFMA.FTZ R170, R170, c[0x0][0x2d0], -R167.reuse ;  /* 0x0000b400aaaa7a23 */ /* 0x100fe200000108a7 */
[----:B------:R-:W5:Y:S01]  /*3b90*/  MUFU.EX2 R152, R152 ;  /* 0x0000009800987308 */ /* 0x000f620000000800 */
[----:B-1----:R-:W-:Y:S01]  /*3ba0*/  F2FP.BF16.PACK_AB R97, R159, R158 ;  /* 0x0000009e9f61723e */ /* 0x002fe200000010ff */
[----:B------:R-:W-:-:S02]  /*3bb0*/  FFMA.FTZ R177, R142, c[0x0][0x2d0], -R167 ;  /* 0x0000b4008eb17a23 */ /* 0x000fc400000108a7 */
[--C-:B------:R-:W-:Y:S02]  /*3bc0*/  FFMA.FTZ R176, R140, c[0x0][0x2d0], -R167.reuse ;  /* 0x0000b4008cb07a23 */ /* 0x100fe400000108a7 */
[----:B------:R-:W-:Y:S01]  /*3bd0*/  FFMA.FTZ R219, R164, c[0x0][0x2d0], -R167 ;  /* 0x0000b400a4db7a23 */ /* 0x000fe200000108a7 */
[----:B------:R-:W-:Y:S01]  /*3be0*/  LDSM.16.MT88.4 R140, [R198+0x1900] ;  /* 0x00190000c68c783b */ /* 0x000fe20000004200 */
[----:B------:R-:W-:Y:S01]  /*3bf0*/  MUFU.EX2 R155, R155 ;  /* 0x0000009b009b7308 */ /* 0x000fe20000000800 */
[----:B------:R-:W-:Y:S02]  /*3c00*/  FADD.FTZ R157, R157, R156 ;  /* 0x0000009c9d9d7221 */ /* 0x000fe40000010000 */
[----:B------:R-:W-:Y:S02]  /*3c10*/  FADD.FTZ R158, R158, R159 ;  /* 0x0000009f9e9e7221 */ /* 0x000fe40000010000 */
[----:B------:R-:W-:Y:S01]  /*3c20*/  FADD.FTZ R154, R154, R157 ;  /* 0x0000009d9a9a7221 */ /* 0x000fe20000010000 */
[----:B-----5:R-:W-:-:S02]  /*3c30*/  F2FP.BF16.PACK_AB R99, R152, R161 ;  /* 0x000000a19863723e */ /* 0x020fc400000010ff */
[----:B------:R-:W1:Y:S01]  /*3c40*/  MUFU.EX2 R150, R150 ;  /* 0x0000009600967308 */ /* 0x000e620000000800 */
[----:B------:R-:W-:Y:S02]  /*3c50*/  FADD.FTZ R161, R161, R158 ;  /* 0x0000009ea1a17221 */ /* 0x000fe40000010000 */
[----:B------:R-:W-:Y:S02]  /*3c60*/  FADD.FTZ R154, R151, R154 ;  /* 0x0000009a979a7221 */ /* 0x000fe40000010000 */
[----:B------:R-:W-:Y:S01]  /*3c70*/  FADD.FTZ R152, R152, R161 ;  /* 0x000000a198987221 */ /* 0x000fe20000010000 */
[C---:B------:R-:W-:Y:S02]  /*3c80*/  HMMA.16816.F32.BF16 R36, R96.reuse, R40, RZ ;  /* 0x000000286024723c */ /* 0x040fe400000418ff */
[----:B------:R-:W-:Y:S06]  /*3c90*/  MUFU.EX2 R149, R149 ;  /* 0x0000009500957308 */ /* 0x000fec0000000800 */
[C---:B------:R-:W-:Y:S02]  /*3ca0*/  HMMA.16816.F32.BF16 R52, R96.reuse, R56, RZ ;  /* 0x000000386034723c */ /* 0x040fe400000418ff */
[----:B------:R-:W-:Y:S06]  /*3cb0*/  MUFU.EX2 R146, R146 ;  /* 0x0000009200927308 */ /* 0x000fec0000000800 */
[C---:B------:R-:W-:Y:S02]  /*3cc0*/  HMMA.16816.F32.BF16 R40, R96.reuse, R42, RZ ;  /* 0x0000002a6028723c */ /* 0x040fe400000418ff */
[----:B------:R-:W-:Y:S06]  /*3cd0*/  MUFU.EX2 R153, R153 ;  /* 0x0000009900997308 */ /* 0x000fec0000000800 */
[C---:B------:R-:W-:Y:S02]  /*3ce0*/  HMMA.16816.F32.BF16 R56, R96.reuse, R58, RZ ;  /* 0x0000003a6038723c */ /* 0x040fe400000418ff */
[----:B------:R-:W5:Y:S06]  /*3cf0*/  MUFU.EX2 R148, R148 ;  /* 0x0000009400947308 */ /* 0x000f6c0000000800 */
[C---:B------:R-:W-:Y:S02]  /*3d00*/  HMMA.16816.F32.BF16 R128, R96.reuse, R124, RZ ;  /* 0x0000007c6080723c */ /* 0x040fe400000418ff */
[----:B------:R-:W-:Y:S06]  /*3d10*/  MUFU.EX2 R147, R147 ;  /* 0x0000009300937308 */ /* 0x000fec0000000800 */
[C---:B------:R-:W-:Y:S02]  /*3d20*/  HMMA.16816.F32.BF16 R120, R96.reuse, R116, RZ ;  /* 0x000000746078723c */ /* 0x040fe400000418ff */
[----:B------:R-:W1:Y:S06]  /*3d30*/  MUFU.EX2 R0, R0 ;  /* 0x0000000000007308 */ /* 0x000e6c0000000800 */
        /* <DEDUP_REMOVED lines=31> */
[----:B------:R-:W2:Y:S06]  /*3f30*/  MUFU.EX2 R219, R219 ;  /* 0x000000db00db7308 */ /* 0x000eac0000000800 */
[C---:B---3--:R-:W-:Y:S07]  /*3f40*/  HMMA.16816.F32.BF16 R92, R96.reuse, R4, RZ ;  /* 0x00000004605c723c */ /* 0x048fee00000418ff */
[----:B-1----:R-:W-:Y:S01]  /*3f50*/  F2FP.BF16.PACK_AB R4, R150, R155 ;  /* 0x0000009b9604723e */ /* 0x002fe200000010ff */
[----:B------:R-:W-:Y:S01]  /*3f60*/  HMMA.16816.F32.BF16 R96, R96, R6, RZ ;  /* 0x000000066060723c */ /* 0x000fe200000418ff */
[----:B-----5:R-:W-:Y:S01]  /*3f70*/  F2FP.BF16.PACK_AB R5, R148, R153 ;  /* 0x000000999405723e */ /* 0x020fe200000010ff */
[----:B------:R-:W-:-:S02]  /*3f80*/  FADD.FTZ R155, R155, R154 ;  /* 0x0000009a9b9b7221 */ /* 0x000fc40000010000 */
[----:B------:R-:W-:Y:S02]  /*3f90*/  FADD.FTZ R153, R153, R152 ;  /* 0x0000009899997221 */ /* 0x000fe40000010000 */
[----:B------:R-:W-:Y:S01]  /*3fa0*/  FADD.FTZ R150, R150, R155 ;  /* 0x0000009b96967221 */ /* 0x000fe20000010000 */
[----:B------:R-:W-:Y:S01]  /*3fb0*/  F2FP.BF16.PACK_AB R6, R146, R149 ;  /* 0x000000959206723e */ /* 0x000fe200000010ff */
[----:B------:R-:W-:Y:S01]  /*3fc0*/  FADD.FTZ R148, R148, R153 ;  /* 0x0000009994947221 */ /* 0x000fe20000010000 */
[----:B------:R-:W-:Y:S01]  /*3fd0*/  F2FP.BF16.PACK_AB R7, R0, R147 ;  /* 0x000000930007723e */ /* 0x000fe200000010ff */
[----:B------:R-:W-:Y:S02]  /*3fe0*/  FADD.FTZ R149, R149, R150 ;  /* 0x0000009695957221 */ /* 0x000fe40000010000 */
[----:B------:R-:W-:Y:S02]  /*3ff0*/  FADD.FTZ R147, R147, R148 ;  /* 0x0000009493937221 */ /* 0x000fe40000010000 */
[----:B------:R-:W-:-:S02]  /*4000*/  FADD.FTZ R149, R146, R149 ;  /* 0x0000009592957221 */ /* 0x000fc40000010000 */
[----:B----4-:R-:W-:Y:S01]  /*4010*/  HMMA.16816.F32.BF16 R36, R4, R8, R36 ;  /* 0x000000080424723c */ /* 0x010fe20000041824 */
[----:B------:R-:W-:-:S07]  /*4020*/  FADD.FTZ R147, R0, R147 ;  /* 0x0000009300937221 */ /* 0x000fce0000010000 */
[C---:B------:R-:W-:Y:S01]  /*4030*/  HMMA.16816.F32.BF16 R40, R4.reuse, R10, R40 ;  /* 0x0000000a0428723c */ /* 0x040fe20000041828 */
[----:B------:R-:W1:Y:S07]  /*4040*/  LDSM.16.MT88.4 R8, [R198+0x4900] ;  /* 0x00490000c608783b */ /* 0x000e6e0000004200 */
[C---:B------:R-:W-:Y:S08]  /*4050*/  HMMA.16816.F32.BF16 R52, R4.reuse, R16, R52 ;  /* 0x000000100434723c */ /* 0x040ff00000041834 */
[C---:B------:R-:W-:Y:S01]  /*4060*/  HMMA.16816.F32.BF16 R56, R4.reuse, R18, R56 ;  /* 0x000000120438723c */ /* 0x040fe20000041838 */
[----:B------:R-:W3:Y:S07]  /*4070*/  LDSM.16.MT88.4 R16, [R197+0x4900] ;  /* 0x00490000c510783b */ /* 0x000eee0000004200 */
[C---:B------:R-:W-:Y:S08]  /*4080*/  HMMA.16816.F32.BF16 R128, R4.reuse, R20, R128 ;  /* 0x000000140480723c */ /* 0x040ff00000041880 */
[C---:B------:R-:W-:Y:S01]  /*4090*/  HMMA.16816.F32.BF16 R124, R4.reuse, R22, R124 ;  /* 0x00000016047c723c */ /* 0x040fe2000004187c */
[----:B------:R-:W4:Y:S07]  /*40a0*/  LDSM.16.MT88.4 R20, [R203+0x4900] ;  /* 0x00490000cb14783b */ /* 0x000f2e0000004200 */
[C---:B--2---:R-:W-:Y:S08]  /*40b0*/  HMMA.16816.F32.BF16 R60, R4.reuse, R12, R60 ;  /* 0x0000000c043c723c */ /* 0x044ff0000004183c */
[C---:B------:R-:W-:Y:S01]  /*40c0*/  HMMA.16816.F32.BF16 R64, R4.reuse, R14, R64 ;  /* 0x0000000e0440723c */ /* 0x040fe20000041840 */
[----:B------:R-:W2:Y:S07]  /*40d0*/  LDSM.16.MT88.4 R12, [R196+0x4900] ;  /* 0x00490000c40c783b */ /* 0x000eae0000004200 */
[C---:B-1----:R-:W-:Y:S08]  /*40e0*/  HMMA.16816.F32.BF16 R76, R4.reuse, R8, R76 ;  /* 0x00000008044c723c */ /* 0x042ff0000004184c */
[C---:B------:R-:W-:Y:S01]  /*40f0*/  HMMA.16816.F32.BF16 R80, R4.reuse, R10, R80 ;  /* 0x0000000a0450723c */ /* 0x040fe20000041850 */
[----:B------:R-:W1:Y:S07]  /*4100*/  LDSM.16.MT88.4 R8, [R203+0x1100] ;  /* 0x00110000cb08783b */ /* 0x000e6e0000004200 */
[C---:B---3--:R-:W-:Y:S08]  /*4110*/  HMMA.16816.F32.BF16 R84, R4.reuse, R16, R84 ;  /* 0x000000100454723c */ /* 0x048ff00000041854 */
[C---:B------:R-:W-:Y:S01]  /*4120*/  HMMA.16816.F32.BF16 R88, R4.reuse, R18, R88 ;  /* 0x000000120458723c */ /* 0x040fe20000041858 */
[----:B------:R-:W3:Y:S07]  /*4130*/  LDSM.16.MT88.4 R16, [R198+0x1100] ;  /* 0x00110000c610783b */ /* 0x000eee0000004200 */
[C---:B------:R-:W-:Y:S08]  /*4140*/  HMMA.16816.F32.BF16 R120, R4.reuse, R136, R120 ;  /* 0x000000880478723c */ /* 0x040ff00000041878 */
[C---:B------:R-:W-:Y:S01]  /*4150*/  HMMA.16816.F32.BF16 R116, R4.reuse, R138, R116 ;  /* 0x0000008a0474723c */ /* 0x040fe20000041874 */
[----:B------:R-:W-:Y:S07]  /*4160*/  LDSM.16.MT88.4 R136, [R197+0x1900] ;  /* 0x00190000c588783b */ /* 0x000fee0000004200 */
        /* <DEDUP_REMOVED lines=9> */
[C---:B----4-:R-:W-:Y:S08]  /*4200*/  HMMA.16816.F32.BF16 R68, R4.reuse, R20, R68 ;  /* 0x000000140444723c */ /* 0x050ff00000041844 */
[C---:B------:R-:W-:Y:S01]  /*4210*/  HMMA.16816.F32.BF16 R72, R4.reuse, R22, R72 ;  /* 0x000000160448723c */ /* 0x040fe20000041848 */
[----:B------:R-:W-:Y:S07]  /*4220*/  LDSM.16.MT88.4 R20, [R203+0x5100] ;  /* 0x00510000cb14783b */ /* 0x000fee0000004200 */
[C---:B--2---:R-:W-:Y:S08]  /*4230*/  HMMA.16816.F32.BF16 R92, R4.reuse, R12, R92 ;  /* 0x0000000c045c723c */ /* 0x044ff0000004185c */
[----:B------:R-:W-:Y:S01]  /*4240*/  HMMA.16816.F32.BF16 R96, R4, R14, R96 ;  /* 0x0000000e0460723c */ /* 0x000fe20000041860 */
[----:B------:R-:W2:Y:S06]  /*4250*/  LDSM.16.MT88.4 R12, [R203+0x3100] ;  /* 0x00310000cb0c783b */ /* 0x000eac0000004200 */
[----:B------:R-:W-:Y:S01]  /*4260*/  F2FP.BF16.PACK_AB R4, R163, R160 ;  /* 0x000000a0a304723e */ /* 0x000fe200000010ff */
[----:B------:R-:W-:Y:S01]  /*4270*/  FADD.FTZ R160, R160, R149 ;  /* 0x00000095a0a07221 */ /* 0x000fe20000010000 */
[----:B------:R-:W-:-:S02]  /*4280*/  F2FP.BF16.PACK_AB R6, R165, R162 ;  /* 0x000000a2a506723e */ /* 0x000fc400000010ff */
[----:B------:R-:W-:Y:S01]  /*4290*/  F2FP.BF16.PACK_AB R5, R169, R166 ;  /* 0x000000a6a905723e */ /* 0x000fe200000010ff */
[----:B------:R-:W-:Y:S01]  /*42a0*/  FADD.FTZ R166, R166, R147 ;  /* 0x00000093a6a67221 */ /* 0x000fe20000010000 */
[----:B------:R-:W-:Y:S01]  /*42b0*/  F2FP.BF16.PACK_AB R7, R171, R168 ;  /* 0x000000a8ab07723e */ /* 0x000fe200000010ff */
[----:B------:R-:W-:Y:S02]  /*42c0*/  FADD.FTZ R163, R163, R160 ;  /* 0x000000a0a3a37221 */ /* 0x000fe40000010000 */
[----:B------:R-:W-:Y:S02]  /*42d0*/  FADD.FTZ R169, R169, R166 ;  /* 0x000000a6a9a97221 */ /* 0x000fe40000010000 */
[----:B------:R-:W-:Y:S02]  /*42e0*/  FADD.FTZ R162, R162, R163 ;  /* 0x000000a3a2a27221 */ /* 0x000fe40000010000 */
[----:B-1----:R-:W-:Y:S01]  /*42f0*/  HMMA.16816.F32.BF16 R128, R4, R8, R128 ;  /* 0x000000080480723c */ /* 0x002fe20000041880 */
[----:B------:R-:W-:-:S02]  /*4300*/  FADD.FTZ R168, R168, R169 ;  /* 0x000000a9a8a87221 */ /* 0x000fc40000010000 */
[----:B------:R-:W-:Y:S02]  /*4310*/  FADD.FTZ R165, R165, R162 ;  /* 0x000000a2a5a57221 */ /* 0x000fe40000010000 */
[----:B------:R-:W-:-:S03]  /*4320*/  FADD.FTZ R171, R171, R168 ;  /* 0x000000a8abab7221 */ /* 0x000fc60000010000 */
[C---:B------:R-:W-:Y:S01]  /*4330*/  HMMA.16816.F32.BF16 R124, R4.reuse, R10, R124 ;  /* 0x0000000a047c723c */ /* 0x040fe2000004187c */
[----:B------:R-:W1:Y:S07]  /*4340*/  LDSM.16.MT88.4 R8, [R197+0x3100] ;  /* 0x00310000c508783b */ /* 0x000e6e0000004200 */
[C---:B---3--:R-:W-:Y:S08]  /*4350*/  HMMA.16816.F32.BF16 R120, R4.reuse, R16, R120 ;  /* 0x000000100478723c */ /* 0x048ff00000041878 */
[C---:B------:R-:W-:Y:S01]  /*4360*/  HMMA.16816.F32.BF16 R116, R4.reuse, R18, R116 ;  /* 0x000000120474723c */ /* 0x040fe20000041874 */
[----:B------:R-:W3:Y:S07]  /*4370*/  LDSM.16.MT88.4 R16, [R196+0x3100] ;  /* 0x00310000c410783b */ /* 0x000eee0000004200 */
[C---:B--2---:R-:W-:Y:S08]  /*4380*/  HMMA.16816.F32.BF16 R36, R4.reuse, R12, R36 ;  /* 0x0000000c0424723c */ /* 0x044ff00000041824 */
[C---:B------:R-:W-:Y:S01]  /*4390*/  HMMA.16816.F32.BF16 R40, R4.reuse, R14, R40 ;  /* 0x0000000e0428723c */ /* 0x040fe20000041828 */
[----:B------:R-:W2:Y:S07]  /*43a0*/  LDSM.16.MT88.4 R12, [R198+0x5100] ;  /* 0x00510000c60c783b */ /* 0x000eae0000004200 */
[C---:B------:R-:W-:Y:S08]  /*43b0*/  HMMA.16816.F32.BF16 R68, R4.reuse, R20, R68 ;  /* 0x000000140444723c */ /* 0x040ff00000041844 */
[C---:B-1----:R-:W-:Y:S08]  /*43c0*/  HMMA.16816.F32.BF16 R52, R4.reuse, R8, R52 ;  /* 0x000000080434723c */ /* 0x042ff00000041834 */
        /* <DEDUP_REMOVED lines=8> */
[C---:B------:R-:W-:Y:S01]  /*4450*/  HMMA.16816.F32.BF16 R72, R4.reuse, R22, R72 ;  /* 0x000000160448723c */ /* 0x040fe20000041848 */
[----:B------:R-:W-:Y:S07]  /*4460*/  LDSM.16.MT88.4 R20, [R196+0x3900] ;  /* 0x00390000c414783b */ /* 0x000fee0000004200 */
        /* <DEDUP_REMOVED lines=8> */
[----:B------:R-:W4:Y:S07]  /*44f0*/  LDSM.16.MT88.4 R32, [R196+0x1900] ;  /* 0x00190000c420783b */ /* 0x000f2e0000004200 */
[C---:B------:R-:W-:Y:S08]  /*4500*/  HMMA.16816.F32.BF16 R104, R4.reuse, R28, R104 ;  /* 0x0000001c0468723c */ /* 0x040ff00000041868 */
[C---:B------:R-:W-:Y:S01]  /*4510*/  HMMA.16816.F32.BF16 R100, R4.reuse, R30, R100 ;  /* 0x0000001e0464723c */ /* 0x040fe20000041864 */
[----:B------:R-:W5:Y:S07]  /*4520*/  LDSM.16.MT88.4 R28, [R198+0x3900] ;  /* 0x00390000c61c783b */ /* 0x000f6e0000004200 */
[C---:B------:R-:W-:Y:S08]  /*4530*/  HMMA.16816.F32.BF16 R44, R4.reuse, R24, R44 ;  /* 0x00000018042c723c */ /* 0x040ff0000004182c */
[----:B------:R-:W-:Y:S01]  /*4540*/  HMMA.16816.F32.BF16 R48, R4, R26, R48 ;  /* 0x0000001a0430723c */ /* 0x000fe20000041830 */
[----:B------:R-:W3:Y:S06]  /*4550*/  LDSM.16.MT88.4 R24, [R197+0x3900] ;  /* 0x00390000c518783b */ /* 0x000eec0000004200 */
        /* <DEDUP_REMOVED lines=9> */
[----:B--2---:R-:W-:Y:S01]  /*45f0*/  HMMA.16816.F32.BF16 R128, R4, R12, R128 ;  /* 0x0000000c0480723c */ /* 0x004fe20000041880 */
[----:B------:R-:W-:-:S02]  /*4600*/  FADD.FTZ R176, R176, R177 ;  /* 0x000000b1b0b07221 */ /* 0x000fc40000010000 */
[----:B------:R-:W-:Y:S02]  /*4610*/  FADD.FTZ R221, R172, R175 ;  /* 0x000000afacdd7221 */ /* 0x000fe40000010000 */
[----:B------:R-:W-:-:S03]  /*4620*/  FADD.FTZ R219, R219, R176 ;  /* 0x000000b0dbdb7221 */ /* 0x000fc60000010000 */
        /* <DEDUP_REMOVED lines=9> */
[C---:B------:R-:W-:Y:S08]  /*46c0*/  HMMA.16816.F32.BF16 R116, R4.reuse, R142, R116 ;  /* 0x0000008e0474723c */ /* 0x040ff00000041874 */
[C---:B------:R-:W-:Y:S08]  /*46d0*/  HMMA.16816.F32.BF16 R112, R4.reuse, R136, R112 ;  /* 0x000000880470723c */ /* 0x040ff00000041870 */
[C---:B------:R-:W-:Y:S08]  /*46e0*/  HMMA.16816.F32.BF16 R108, R4.reuse, R138, R108 ;  /* 0x0000008a046c723c */ /* 0x040ff0000004186c */
[C---:B----4-:R-:W-:Y:S08]  /*46f0*/  HMMA.16816.F32.BF16 R104, R4.reuse, R32, R104 ;  /* 0x000000200468723c */ /* 0x050ff00000041868 */
[C---:B------:R-:W-:Y:S08]  /*4700*/  HMMA.16816.F32.BF16 R100, R4.reuse, R34, R100 ;  /* 0x000000220464723c */ /* 0x040ff00000041864 */
[C---:B-----5:R-:W-:Y:S08]  /*4710*/  HMMA.16816.F32.BF16 R44, R4.reuse, R28, R44 ;  /* 0x0000001c042c723c */ /* 0x060ff0000004182c */
[C---:B------:R-:W-:Y:S08]  /*4720*/  HMMA.16816.F32.BF16 R48, R4.reuse, R30, R48 ;  /* 0x0000001e0430723c */ /* 0x040ff00000041830 */
[C---:B------:R-:W-:Y:S08]  /*4730*/  HMMA.16816.F32.BF16 R52, R4.reuse, R24, R52 ;  /* 0x000000180434723c */ /* 0x040ff00000041834 */
[C---:B------:R-:W-:Y:S08]  /*4740*/  HMMA.16816.F32.BF16 R56, R4.reuse, R26, R56 ;  /* 0x0000001a0438723c */ /* 0x040ff00000041838 */
[C---:B------:R-:W-:Y:S08]  /*4750*/  HMMA.16816.F32.BF16 R60, R4.reuse, R20, R60 ;  /* 0x00000014043c723c */ /* 0x040ff0000004183c */
[C---:B------:R-:W-:Y:S08]  /*4760*/  HMMA.16816.F32.BF16 R64, R4.reuse, R22, R64 ;  /* 0x000000160440723c */ /* 0x040ff00000041840 */
[C---:B--2---:R-:W-:Y:S08]  /*4770*/  HMMA.16816.F32.BF16 R76, R4.reuse, R12, R76 ;  /* 0x0000000c044c723c */ /* 0x044ff0000004184c */
[C---:B------:R-:W-:Y:S08]  /*4780*/  HMMA.16816.F32.BF16 R80, R4.reuse, R14, R80 ;  /* 0x0000000e0450723c */ /* 0x040ff00000041850 */
[C---:B-1----:R-:W-:Y:S08]  /*4790*/  HMMA.16816.F32.BF16 R84, R4.reuse, R8, R84 ;  /* 0x000000080454723c */ /* 0x042ff00000041854 */
[C---:B------:R-:W-:Y:S08]  /*47a0*/  HMMA.16816.F32.BF16 R88, R4.reuse, R10, R88 ;  /* 0x0000000a0458723c */ /* 0x040ff00000041858 */
[C---:B---3--:R-:W-:Y:S08]  /*47b0*/  HMMA.16816.F32.BF16 R92, R4.reuse, R16, R92 ;  /* 0x00000010045c723c */ /* 0x048ff0000004185c */
[----:B------:R-:W-:Y:S01]  /*47c0*/  HMMA.16816.F32.BF16 R96, R4, R18, R96 ;  /* 0x000000120460723c */ /* 0x000fe20000041860 */
[----:B------:R-:W-:Y:S08]  /*47d0*/  @!P4 BRA `(.L_x_11) ;  /* 0x00002dc00000c947 */ /* 0x000ff00003800000 */
[C---:B------:R-:W-:Y:S01]  /*47e0*/  SHF.L.U64.HI R217, R135.reuse, 0x1, R144 ;  /* 0x0000000187d97819 */ /* 0x040fe20000010290 */
[----:B------:R-:W-:Y:S01]  /*47f0*/  IMAD.SHL.U32 R216, R135, 0x2, RZ ;  /* 0x0000000287d87824 */ /* 0x000fe200078e00ff */
[C---:B------:R-:W-:Y:S01]  /*4800*/  SHF.L.U64.HI R215, R134.reuse, 0x1, R145 ;  /* 0x0000000186d77819 */ /* 0x040fe20000010291 */
[----:B------:R-:W-:Y:S01]  /*4810*/  IMAD.SHL.U32 R214, R134, 0x2, RZ ;  /* 0x0000000286d67824 */ /* 0x000fe200078e00ff */
[----:B------:R-:W-:Y:S01]  /*4820*/  MOV R0, R3 ;  /* 0x0000000300007202 */ /* 0x000fe20000000f00 */
[----:B------:R-:W-:Y:S01]  /*4830*/  IMAD.MOV.U32 R135, RZ, RZ, R132 ;  /* 0x000000ffff877224 */ /* 0x000fe200078e0084 */
[----:B------:R-:W-:-:S02]  /*4840*/  SHF.L.U64.HI R213, R133, 0x1, R2 ;  /* 0x0000000185d57819 */ /* 0x000fc40000010202 */
[----:B------:R-:W-:Y:S01]  /*4850*/  SHF.L.U32 R212, R133, 0x1, RZ ;  /* 0x0000000185d47819 */ /* 0x000fe200000006ff */
[----:B------:R-:W-:Y:S06]  /*4860*/  BRA `(.L_x_12) ;  /* 0x0000032000007947 */ /* 0x000fec0003800000 */
.L_x_14:
[----:B------:R-:W-:Y:S01]  /*4870*/  ULEA UR4, UR6, UR8, 0x6 ;  /* 0x0000000806047291 */ /* 0x000fe2000f8e303f */
[----:B------:R-:W-:Y:S05]  /*4880*/  IMAD.MOV.U32 R208, RZ, RZ, RZ ;  /* 0x000000ffffd07224 */ /* 0x000fea00078e00ff */
[----:B------:R-:W-:Y:S05]  /*4890*/  IMAD.U32 R209, RZ, RZ, UR4 ;  /* 0x00000004ffd17e24 */ /* 0x000fea000f8e00ff */
[----:B------:R-:W-:Y:S05]  /*48a0*/  IADD3 R209, R209, -0x40, R210 ;  /* 0xffffffc0d1d17810 */ /* 0x000fea0007ffe0d2 */
[----:B------:R-:W-:Y:S04]  /*48b0*/  @P0 IMAD.HI.U32 R3, R209, c[0x0][0x2bc], RZ ;  /* 0x0000af00d1030a27 */ /* 0x000fe800078e00ff */
[----:B------:R-:W-:Y:S01]  /*48c0*/  IMAD.MOV.U32 R2, RZ, RZ, R209 ;  /* 0x000000ffff027224 */ /* 0x000fe200078e00d1 */
[----:B------:R-:W-:Y:S04]  /*48d0*/  @P0 SHF.R.U32.HI R2, RZ, c[0x0][0x2c0], R3 ;  /* 0x0000b000ff020a19 */ /* 0x000fe80000011603 */
[C---:B------:R-:W-:Y:S04]  /*48e0*/  @!P6 IADD3 R6, P4, R2.reuse, UR16, RZ ;  /* 0x000000100206ec10 */ /* 0x040fe8000ff9e0ff */
[----:B------:R-:W-:Y:S01]  /*48f0*/  @!P6 LEA.HI.X.SX32 R3, R2, UR15, 0x1, P4 ;  /* 0x0000000f0203ec11 */ /* 0x000fe2000a0f0eff */
[----:B------:R-:W-:Y:S01]  /*4900*/  IMAD.MOV R2, RZ, RZ, -R2 ;  /* 0x000000ffff027224 */ /* 0x000fe200078e0a02 */
[----:B------:R-:W-:Y:S03]  /*4910*/  @!P6 LEA R4, P4, R6, c[0x0][0x2a0], 0x2 ;  /* 0x0000a8000604ea11 */ /* 0x000fe600078810ff */
[----:B------:R-:W-:Y:S01]  /*4920*/  IMAD R209, R2, c[0x0][0x2b8], R209 ;  /* 0x0000ae0002d17a24 */ /* 0x000fe200078e02d1 */
[----:B------:R-:W-:Y:S04]  /*4930*/  @!P6 LEA.HI.X R5, R6, c[0x0][0x2a4], R3, 0x2, P4 ;  /* 0x0000a9000605ea11 */ /* 0x000fe800020f1403 */
[----:B------:R-:W-:Y:S01]  /*4940*/  SHF.R.S32.HI R3, RZ, 0x1f, R209 ;  /* 0x0000001fff037819 */ /* 0x000fe200000114d1 */
[----:B------:R1:W2:Y:S04]  /*4950*/  @!P6 LDG.E R208, [R4.64] ;  /* 0x0000000c04d0e981 */ /* 0x0002a8000c1e1900 */
[----:B------:R-:W-:Y:S04]  /*4960*/  IMAD R3, R3, c[0x0][0x1e0], RZ ;  /* 0x0000780003037a24 */ /* 0x000fe800078e02ff */
[C---:B------:R-:W-:Y:S02]  /*4970*/  IMAD R3, R209.reuse, c[0x0][0x1e4], R3 ;  /* 0x00007900d1037a24 */ /* 0x040fe400078e0203 */
[----:B-1----:R-:W-:Y:S04]  /*4980*/  IMAD.WIDE.U32 R4, R209, c[0x0][0x1e0], RZ ;  /* 0x00007800d1047a25 */ /* 0x002fe800078e00ff */
[----:B------:R-:W-:Y:S01]  /*4990*/  IMAD.IADD R5, R5, 0x1, R3 ;  /* 0x0000000105057824 */ /* 0x000fe200078e0203 */
[----:B--2---:R-:W-:Y:S03]  /*49a0*/  SHF.R.S32.HI R2, RZ, 0x1f, R208 ;  /* 0x0000001fff027819 */ /* 0x004fe600000114d0 */
[----:B------:R-:W-:Y:S04]  /*49b0*/  IMAD.WIDE.U32 R4, R208, c[0x0][0x1f0], R4 ;  /* 0x00007c00d0047a25 */ /* 0x000fe800078e0004 */
[----:B------:R-:W-:Y:S01]  /*49c0*/  IMAD R2, R2, c[0x0][0x1f0], RZ ;  /* 0x00007c0002027a24 */ /* 0x000fe200078e02ff */
[----:B------:R-:W-:Y:S03]  /*49d0*/  IADD3 R3, P4, R4, UR20, RZ ;  /* 0x0000001404037c10 */ /* 0x000fe6000ff9e0ff */
[----:B------:R-:W-:Y:S05]  /*49e0*/  IMAD R2, R208, c[0x0][0x1f4], R2 ;  /* 0x00007d00d0027a24 */ /* 0x000fea00078e0202 */
[----:B------:R-:W-:Y:S02]  /*49f0*/  IADD3.X R2, R5, UR18, R2, P4, !PT ;  /* 0x0000001205027c10 */ /* 0x000fe4000a7fe402 */
[C---:B------:R-:W-:Y:S04]  /*4a00*/  LEA R15, P4, R3.reuse, c[0x0][0x1c8], 0x1 ;  /* 0x00007200030f7a11 */ /* 0x040fe800078808ff */
[----:B------:R-:W-:Y:S01]  /*4a10*/  LEA.HI.X R14, R3, c[0x0][0x1cc], R2, 0x1, P4 ;  /* 0x00007300030e7a11 */ /* 0x000fe200020f0c02 */
[----:B------:R-:W1:Y:S04]  /*4a20*/  SHFL.IDX PT, R5, R15, RZ, 0x181f ;  /* 0x00181fff0f057589 */ /* 0x000e6800000e0000 */
[----:B------:R-:W2:Y:S04]  /*4a30*/  SHFL.IDX PT, R4, R14, RZ, 0x181f ;  /* 0x00181fff0e047589 */ /* 0x000ea800000e0000 */
[----:B------:R-:W3:Y:S04]  /*4a40*/  SHFL.IDX PT, R3, R15, 0x1, 0x181f ;  /* 0x00381f000f037f89 */ /* 0x000ee800000e0000 */
[----:B------:R-:W4:Y:S01]  /*4a50*/  SHFL.IDX PT, R2, R14, 0x1, 0x181f ;  /* 0x00381f000e027f89 */ /* 0x000f2200000e0000 */
[C---:B-1----:R-:W-:Y:S02]  /*4a60*/  IADD3 R8, P5, R5.reuse, R216, RZ ;  /* 0x000000d805087210 */ /* 0x042fe40007fbe0ff */
[C---:B------:R-:W-:Y:S02]  /*4a70*/  IADD3 R6, P4, R5.reuse, R214, RZ ;  /* 0x000000d605067210 */ /* 0x040fe40007f9e0ff */
[C---:B--2---:R-:W-:Y:S02]  /*4a80*/  IADD3.X R9, R4.reuse, R217, RZ, P5, !PT ;  /* 0x000000d904097210 */ /* 0x044fe40002ffe4ff */
[----:B------:R-:W-:Y:S01]  /*4a90*/  IADD3 R12, P5, R5, R212, RZ ;  /* 0x000000d4050c7210 */ /* 0x000fe20007fbe0ff */
[C---:B------:R-:W-:Y:S01]  /*4aa0*/  IMAD.X R7, R4.reuse, 0x1, R215, P4 ;  /* 0x0000000104077824 */ /* 0x040fe200020e06d7 */
[C---:B---3--:R-:W-:Y:S01]  /*4ab0*/  IADD3 R10, P4, R3.reuse, R216, RZ ;  /* 0x000000d8030a7210 */ /* 0x048fe20007f9e0ff */
[----:B------:R1:W-:Y:S02]  /*4ac0*/  LDGSTS.E.BYPASS.LTC128B.128 [R207+0x6100], [R8.64], !P3 ;  /* 0x0610000008cf7fae */ /* 0x0003e4000d901d4c */
[----:B------:R-:W-:Y:S01]  /*4ad0*/  IMAD.X R13, R4, 0x1, R213, P5 ;  /* 0x00000001040d7824 */ /* 0x000fe200028e06d5 */
[C---:B------:R-:W-:Y:S01]  /*4ae0*/  IADD3 R4, P5, R3.reuse, R214, RZ ;  /* 0x000000d603047210 */ /* 0x040fe20007fbe0ff */
[----:B------:R1:W-:Y:S01]  /*4af0*/  LDGSTS.E.BYPASS.LTC128B.128 [R207+0x8100], [R6.64], !P2 ;  /* 0x0810000006cf7fae */ /* 0x0003e2000d101d4c */
[C---:B----4-:R-:W-:Y:S01]  /*4b00*/  IMAD.X R11, R2.reuse, 0x1, R217, P4 ;  /* 0x00000001020b7824 */ /* 0x050fe200020e06d9 */
[----:B------:R-:W-:Y:S02]  /*4b10*/  IADD3 R14, P4, R3, R212, RZ ;  /* 0x000000d4030e7210 */ /* 0x000fe40007f9e0ff */
[----:B------:R1:W-:Y:S01]  /*4b20*/  LDGSTS.E.BYPASS.LTC128B.128 [R207+0xa100], [R12.64], !P1 ;  /* 0x0a1000000ccf7fae */ /* 0x0003e2000c901d4c */
[C---:B------:R-:W-:Y:S02]  /*4b30*/  IADD3.X R5, R2.reuse, R215, RZ, P5, !PT ;  /* 0x000000d702057210 */ /* 0x040fe40002ffe4ff */
[----:B------:R-:W-:Y:S01]  /*4b40*/  IMAD.X R15, R2, 0x1, R213, P4 ;  /* 0x00000001020f7824 */ /* 0x000fe200020e06d5 */
[----:B------:R1:W-:Y:S04]  /*4b50*/  LDGSTS.E.BYPASS.LTC128B.128 [R207+0x7100], [R10.64], !P3 ;  /* 0x071000000acf7fae */ /* 0x0003e8000d901d4c */
[----:B------:R1:W-:Y:S04]  /*4b60*/  LDGSTS.E.BYPASS.LTC128B.128 [R207+0x9100], [R4.64], !P2 ;  /* 0x0910000004cf7fae */ /* 0x0003e8000d101d4c */
[----:B------:R1:W-:Y:S01]  /*4b70*/  LDGSTS.E.BYPASS.LTC128B.128 [R207+0xb100], [R14.64], !P1 ;  /* 0x0b1000000ecf7fae */ /* 0x0003e2000c901d4c */
[----:B------:R-:W-:-:S05]  /*4b80*/  BRA `(.L_x_13) ;  /* 0x000010a000007947 */ /* 0x000fca0003800000 */
.L_x_12:
[----:B------:R-:W-:Y:S04]  /*4b90*/  DEPBAR.LE SB0, 0x0 ;  /* 0x000080000000791a */ /* 0x000fe80000000000 */
[----:B------:R-:W-:Y:S01]  /*4ba0*/  BAR.SYNC.DEFER_BLOCKING 0x0 ;  /* 0x0000000000007b1d */ /* 0x000fe20000010000 */
[----:B------:R-:W-:Y:S01]  /*4bb0*/  SHF.R.S32.HI R133, RZ, 0x1f, R209 ;  /* 0x0000001fff857819 */ /* 0x000fe200000114d1 */
[----:B------:R-:W-:Y:S01]  /*4bc0*/  IMAD.WIDE.U32 R222, R209, c[0x0][0x208], RZ ;  /* 0x00008200d1de7a25 */ /* 0x000fe200078e00ff */
[----:B------:R-:W-:Y:S01]  /*4bd0*/  SHF.R.S32.HI R3, RZ, 0x1f, R208 ;  /* 0x0000001fff037819 */ /* 0x000fe200000114d0 */
[----:B------:R-:W-:Y:S02]  /*4be0*/  UISETP.GT.AND UP0, UPT, UR6, UR7, UPT ;  /* 0x000000070600728c */ /* 0x000fe4000bf04270 */
[----:B------:R-:W-:Y:S02]  /*4bf0*/  IMAD R133, R133, c[0x0][0x208], RZ ;  /* 0x0000820085857a24 */ /* 0x000fe400078e02ff */
[----:B------:R-:W-:Y:S02]  /*4c00*/  IMAD R3, R3, c[0x0][0x218], RZ ;  /* 0x0000860003037a24 */ /* 0x000fe400078e02ff */
[----:B------:R-:W-:Y:S02]  /*4c10*/  IMAD R133, R209, c[0x0][0x20c], R133 ;  /* 0x00008300d1857a24 */ /* 0x000fe400078e0285 */
[C---:B------:R-:W-:Y:S03]  /*4c20*/  IMAD R3, R208.reuse, c[0x0][0x21c], R3 ;  /* 0x00008700d0037a24 */ /* 0x040fe600078e0203 */
[----:B------:R-:W-:Y:S05]  /*4c30*/  IADD3 R223, R223, R133, RZ ;  /* 0x00000085dfdf7210 */ /* 0x000fea0007ffe0ff */
[----:B------:R-:W-:Y:S01]  /*4c40*/  IMAD.WIDE.U32 R222, R208, c[0x0][0x218], R222 ;  /* 0x00008600d0de7a25 */ /* 0x000fe200078e00de */
[----:B------:R-:W-:Y:S04]  /*4c50*/  LDSM.16.M88.4 R136, [R206+0xc100] ;  /* 0x00c10000ce88783b */ /* 0x000fe80000000200 */
[----:B------:R-:W-:Y:S04]  /*4c60*/  IADD3 R2, P4, R222, UR22, RZ ;  /* 0x00000016de027c10 */ /* 0x000fe8000ff9e0ff */
[----:B------:R-:W-:Y:S01]  /*4c70*/  IADD3.X R3, R223, UR5, R3, P4, !PT ;  /* 0x00000005df037c10 */ /* 0x000fe2000a7fe403 */
[----:B------:R-:W1:Y:S01]  /*4c80*/  LDSM.16.M88.4 R140, [R205+0x6100] ;  /* 0x00610000cd8c783b */ /* 0x000e620000000200 */
[C---:B------:R-:W-:Y:S04]  /*4c90*/  LEA R133, P4, R2.reuse, c[0x0][0x1f8], 0x1 ;  /* 0x00007e0002857a11 */ /* 0x040fe800078808ff */
[----:B------:R-:W-:Y:S02]  /*4ca0*/  LEA.HI.X R132, R2, c[0x0][0x1fc], R3, 0x1, P4 ;  /* 0x00007f0002847a11 */ /* 0x000fe400020f0c03 */
[----:B------:R-:W2:Y:S07]  /*4cb0*/  LDSM.16.M88.4 R144, [R205+0x6900] ;  /* 0x00690000cd90783b */ /* 0x000eae0000000200 */
[----:B------:R-:W3:Y:S07]  /*4cc0*/  LDSM.16.M88.4 R148, [R205+0x7100] ;  /* 0x00710000cd94783b */ /* 0x000eee0000000200 */
[----:B------:R-:W-:Y:S07]  /*4cd0*/  LDSM.16.M88.4 R152, [R205+0x7900] ;  /* 0x00790000cd98783b */ /* 0x000fee0000000200 */
[----:B------:R-:W-:Y:S07]  /*4ce0*/  LDSM.16.M88.4 R156, [R202+0xc100] ;  /* 0x00c10000ca9c783b */ /* 0x000fee0000000200 */
[----:B------:R-:W-:Y:S01]  /*4cf0*/  LDSM.16.M88.4 R160, [R204] ;  /* 0x00000000cca0783b */ /* 0x000fe20000000200 */
[C---:B-1----:R-:W-:Y:S06]  /*4d00*/  HMMA.16816.F32.BF16 R4, R136.reuse, R140, RZ ;  /* 0x0000008c8804723c */ /* 0x042fec00000418ff */
[----:B------:R-:W-:Y:S02]  /*4d10*/  LDSM.16.M88.4 R164, [R195] ;  /* 0x00000000c3a4783b */ /* 0x000fe40000000200 */
[C---:B------:R-:W-:Y:S05]  /*4d20*/  HMMA.16816.F32.BF16 R8, R136.reuse, R142, RZ ;  /* 0x0000008e8808723c */ /* 0x040fea00000418ff */
[----:B------:R-:W1:Y:S03]  /*4d30*/  SHFL.IDX PT, R225, R133, RZ, 0x181f ;  /* 0x00181fff85e17589 */ /* 0x000e6600000e0000 */
[C---:B--2---:R-:W-:Y:S04]  /*4d40*/  HMMA.16816.F32.BF16 R12, R136.reuse, R144, RZ ;  /* 0x00000090880c723c */ /* 0x044fe800000418ff */
[----:B------:R-:W2:Y:S04]  /*4d50*/  SHFL.IDX PT, R2, R132, RZ, 0x181f ;  /* 0x00181fff84027589 */ /* 0x000ea800000e0000 */
[C---:B------:R-:W-:Y:S03]  /*4d60*/  HMMA.16816.F32.BF16 R16, R136.reuse, R146, RZ ;  /* 0x000000928810723c */ /* 0x040fe600000418ff */
[----:B------:R-:W-:Y:S05]  /*4d70*/  LDSM.16.M88.4 R168, [R194] ;  /* 0x00000000c2a8783b */ /* 0x000fea0000000200 */
[C---:B---3--:R-:W-:Y:S02]  /*4d80*/  HMMA.16816.F32.BF16 R20, R136.reuse, R148, RZ ;  /* 0x000000948814723c */ /* 0x048fe400000418ff */
[----:B------:R-:W3:Y:S02]  /*4d90*/  SHFL.IDX PT, R3, R133, 0x1, 0x181f ;  /* 0x00381f0085037f89 */ /* 0x000ee400000e0000 */
[C---:B-1----:R-:W-:Y:S02]  /*4da0*/  IADD3 R228, P5, R225.reuse, R216, RZ ;  /* 0x000000d8e1e47210 */ /* 0x042fe40007fbe0ff */
[C---:B------:R-:W-:Y:S02]  /*4db0*/  IADD3 R226, P4, R225.reuse, R214, RZ ;  /* 0x000000d6e1e27210 */ /* 0x040fe40007f9e0ff */
[C---:B------:R-:W-:Y:S01]  /*4dc0*/  HMMA.16816.F32.BF16 R24, R136.reuse, R150, RZ ;  /* 0x000000968818723c */ /* 0x040fe200000418ff */
[----:B------:R-:W1:Y:S03]  /*4dd0*/  SHFL.IDX PT, R134, R132, 0x1, 0x181f ;  /* 0x00381f0084867f89 */ /* 0x000e6600000e0000 */
[C---:B--2---:R-:W-:Y:S02]  /*4de0*/  IADD3.X R229, R2.reuse, R217, RZ, P5, !PT ;  /* 0x000000d902e57210 */ /* 0x044fe40002ffe4ff */
[C---:B------:R-:W-:Y:S02]  /*4df0*/  IADD3.X R227, R2.reuse, R215, RZ, P4, !PT ;  /* 0x000000d702e37210 */ /* 0x040fe400027fe4ff */
[C---:B------:R-:W-:Y:S01]  /*4e00*/  HMMA.16816.F32.BF16 R28, R136.reuse, R152, RZ ;  /* 0x00000098881c723c */ /* 0x040fe200000418ff */
[----:B------:R-:W2:Y:S03]  /*4e10*/  LDSM.16.M88.4 R172, [R193] ;  /* 0x00000000c1ac783b */ /* 0x000ea60000000200 */
[----:B------:R-:W-:Y:S04]  /*4e20*/  IADD3 R224, P5, R225, R212, RZ ;  /* 0x000000d4e1e07210 */ /* 0x000fe80007fbe0ff */
[----:B------:R-:W-:Y:S01]  /*4e30*/  HMMA.16816.F32.BF16 R32, R136, R154, RZ ;  /* 0x0000009a8820723c */ /* 0x000fe200000418ff */
[----:B------:R-:W-:Y:S01]  /*4e40*/  @!PT LDS RZ, [RZ] ;  /* 0x00000000fffff984 */ /* 0x000fe20000000800 */
[----:B------:R-:W-:Y:S01]  /*4e50*/  @!PT LDS RZ, [RZ] ;  /* 0x00000000fffff984 */ /* 0x000fe20000000800 */
[----:B------:R-:W-:Y:S01]  /*4e60*/  @!PT LDS RZ, [RZ] ;  /* 0x00000000fffff984 */ /* 0x000fe20000000800 */
[----:B------:R4:W-:Y:S03]  /*4e70*/  LDGSTS.E.BYPASS.LTC128B.128 [R211], [R228.64], !P3 ;  /* 0x00000000e4d37fae */ /* 0x0009e6000d901d4c */
[----:B------:R-:W-:Y:S02]  /*4e80*/  IADD3.X R225, R2, R213, RZ, P5, !PT ;  /* 0x000000d502e17210 */ /* 0x000fe40002ffe4ff */
[C---:B---3--:R-:W-:Y:S02]  /*4e90*/  IADD3 R222, P4, R3.reuse, R216, RZ ;  /* 0x000000d803de7210 */ /* 0x048fe40007f9e0ff */
[C---:B------:R-:W-:Y:S01]  /*4ea0*/  HMMA.16816.F32.BF16 R4, R156.reuse, R160, R4 ;  /* 0x000000a09c04723c */ /* 0x040fe20000041804 */
[----:B------:R3:W-:Y:S04]  /*4eb0*/  LDGSTS.E.BYPASS.LTC128B.128 [R211+0x2000], [R226.64], !P2 ;  /* 0x02000000e2d37fae */ /* 0x0007e8000d101d4c */
[C---:B-1----:R-:W-:Y:S02]  /*4ec0*/  IADD3.X R223, R134.reuse, R217, RZ, P4, !PT ;  /* 0x000000d986df7210 */ /* 0x042fe400027fe4ff */
[C---:B------:R-:W-:Y:S01]  /*4ed0*/  IADD3 R132, P5, R3.reuse, R214, RZ ;  /* 0x000000d603847210 */ /* 0x040fe20007fbe0ff */
[C---:B------:R-:W-:Y:S01]  /*4ee0*/  HMMA.16816.F32.BF16 R8, R156.reuse, R162, R8 ;  /* 0x000000a29c08723c */ /* 0x040fe20000041808 */
[----:B------:R1:W-:Y:S03]  /*4ef0*/  LDGSTS.E.BYPASS.LTC128B.128 [R211+0x4000], [R224.64], !P1 ;  /* 0x04000000e0d37fae */ /* 0x0003e6000c901d4c */
[C---:B------:R-:W-:Y:S02]  /*4f00*/  IADD3.X R133, R134.reuse, R215, RZ, P5, !PT ;  /* 0x000000d786857210 */ /* 0x040fe40002ffe4ff */
[----:B------:R-:W-:Y:S02]  /*4f10*/  IADD3 R2, P4, R3, R212, RZ ;  /* 0x000000d403027210 */ /* 0x000fe40007f9e0ff */
[C---:B------:R-:W-:Y:S01]  /*4f20*/  HMMA.16816.F32.BF16 R12, R156.reuse, R164, R12 ;  /* 0x000000a49c0c723c */ /* 0x040fe2000004180c */
[----:B------:R5:W-:Y:S03]  /*4f30*/  LDGSTS.E.BYPASS.LTC128B.128 [R211+0x1000], [R222.64], !P3 ;  /* 0x01000000ded37fae */ /* 0x000be6000d901d4c */
[----:B------:R-:W-:Y:S02]  /*4f40*/  IADD3.X R3, R134, R213, RZ, P4, !PT ;  /* 0x000000d586037210 */ /* 0x000fe400027fe4ff */
[----:B------:R-:W-:Y:S02]  /*4f50*/  PLOP3.LUT P4, PT, PT, PT, UP0, 0x80, 0x0 ;  /* 0x000000000000781c */ /* 0x000fe40003f8f008 */
[C---:B------:R-:W-:Y:S01]  /*4f60*/  HMMA.16816.F32.BF16 R16, R156.reuse, R166, R16 ;  /* 0x000000a69c10723c */ /* 0x040fe20000041810 */
[----:B------:R1:W-:Y:S07]  /*4f70*/  LDGSTS.E.BYPASS.LTC128B.128 [R211+0x3000], [R132.64], !P2 ;  /* 0x0300000084d37fae */ /* 0x0003ee000d101d4c */
[C---:B------:R-:W-:Y:S01]  /*4f80*/  HMMA.16816.F32.BF16 R20, R156.reuse, R168, R20 ;  /* 0x000000a89c14723c */ /* 0x040fe20000041814 */
[----:B------:R1:W-:Y:S07]  /*4f90*/  LDGSTS.E.BYPASS.LTC128B.128 [R211+0x5000], [R2.64], !P1 ;  /* 0x0500000002d37fae */ /* 0x0003ee000c901d4c */
[C---:B------:R-:W-:Y:S01]  /*4fa0*/  HMMA.16816.F32.BF16 R24, R156.reuse, R170, R24 ;  /* 0x000000aa9c18723c */ /* 0x040fe20000041818 */
[----:B------:R-:W-:Y:S07]  /*4fb0*/  LDSM.16.M88.4 R176, [R201+0xc100] ;  /* 0x00c10000c9b0783b */ /* 0x000fee0000000200 */
[C---:B--2---:R-:W-:Y:S01]  /*4fc0*/  HMMA.16816.F32.BF16 R28, R156.reuse, R172, R28 ;  /* 0x000000ac9c1c723c */ /* 0x044fe2000004181c */
[----:B------:R-:W2:Y:S07]  /*4fd0*/  LDSM.16.M88.4 R180, [R200+0x6100] ;  /* 0x00610000c8b4783b */ /* 0x000eae0000000200 */
[----:B------:R-:W-:Y:S01]  /*4fe0*/  HMMA.16816.F32.BF16 R32, R156, R174, R32 ;  /* 0x000000ae9c20723c */ /* 0x000fe20000041820 */
[----:B------:R-:W1:Y:S07]  /*4ff0*/  LDSM.16.M88.4 R136, [R200+0x6900] ;  /* 0x00690000c888783b */ /* 0x000e6e0000000200 */
[----:B------:R-:W1:Y:S07]  /*5000*/  LDSM.16.M88.4 R140, [R200+0x7100] ;  /* 0x00710000c88c783b */ /* 0x000e6e0000000200 */
[----:B------:R-:W0:Y:S07]  /*5010*/  LDGDEPBAR ;  /* 0x00000000000079af */ /* 0x000e2e0000000000 */
[----:B------:R-:W3:Y:S07]  /*5020*/  LDSM.16.M88.4 R144, [R200+0x7900] ;  /* 0x00790000c890783b */ /* 0x000eee0000000200 */
[----:B------:R-:W-:Y:S01]  /*5030*/  LDSM.16.M88.4 R148, [R199+0xc100] ;  /* 0x00c10000c794783b */ /* 0x000fe20000000200 */
[C---:B--2---:R-:W-:Y:S06]  /*5040*/  HMMA.16816.F32.BF16 R4, R176.reuse, R180, R4 ;  /* 0x000000b4b004723c */ /* 0x044fec0000041804 */
[----:B------:R-:W2:Y:S02]  /*5050*/  LDSM.16.M88.4 R152, [R192] ;  /* 0x00000000c098783b */ /* 0x000ea40000000200 */
[C---:B------:R-:W-:Y:S05]  /*5060*/  HMMA.16816.F32.BF16 R8, R176.reuse, R182, R8 ;  /* 0x000000b6b008723c */ /* 0x040fea0000041808 */
[----:B------:R-:W2:Y:S03]  /*5070*/  LDSM.16.M88.4 R156, [R192+0x800] ;  /* 0x00080000c09c783b */ /* 0x000ea60000000200 */
[C---:B-1----:R-:W-:Y:S04]  /*5080*/  HMMA.16816.F32.BF16 R12, R176.reuse, R136, R12 ;  /* 0x00000088b00c723c */ /* 0x042fe8000004180c */
[----:B------:R-:W1:Y:S04]  /*5090*/  LDSM.16.M88.4 R160, [R192+0x1000] ;  /* 0x00100000c0a0783b */ /* 0x000e680000000200 */
[C---:B------:R-:W-:Y:S03]  /*50a0*/  HMMA.16816.F32.BF16 R16, R176.reuse, R138, R16 ;  /* 0x0000008ab010723c */ /* 0x040fe60000041810 */
[----:B------:R-:W1:Y:S05]  /*50b0*/  LDSM.16.M88.4 R164, [R192+0x1800] ;  /* 0x00180000c0a4783b */ /* 0x000e6a0000000200 */
[C---:B------:R-:W-:Y:S02]  /*50c0*/  HMMA.16816.F32.BF16 R20, R176.reuse, R140, R20 ;  /* 0x0000008cb014723c */ /* 0x040fe40000041814 */
[----:B------:R-:W-:Y:S06]  /*50d0*/  LDSM.16.M88.4 R168, [R206+0x10100] ;  /* 0x01010000cea8783b */ /* 0x000fec0000000200 */
[C---:B------:R-:W-:Y:S01]  /*50e0*/  HMMA.16816.F32.BF16 R24, R176.reuse, R142, R24 ;  /* 0x0000008eb018723c */ /* 0x040fe20000041818 */
[----:B------:R-:W1:Y:S07]  /*50f0*/  LDSM.16.M88.4 R172, [R205+0x8100] ;  /* 0x00810000cdac783b */ /* 0x000e6e0000000200 */
[C---:B---3--:R-:W-:Y:S01]  /*5100*/  HMMA.16816.F32.BF16 R28, R176.reuse, R144, R28 ;  /* 0x00000090b01c723c */ /* 0x048fe2000004181c */
[----:B------:R-:W3:Y:S07]  /*5110*/  LDSM.16.M88.4 R136, [R205+0x8900] ;  /* 0x00890000cd88783b */ /* 0x000eee0000000200 */
[----:B------:R-:W-:Y:S01]  /*5120*/  HMMA.16816.F32.BF16 R32, R176, R146, R32 ;  /* 0x00000092b020723c */ /* 0x000fe20000041820 */
[----:B------:R-:W3:Y:S07]  /*5130*/  LDSM.16.M88.4 R140, [R205+0x9100] ;  /* 0x00910000cd8c783b */ /* 0x000eee0000000200 */
[C---:B--2---:R-:W-:Y:S01]  /*5140*/  HMMA.16816.F32.BF16 R4, R148.reuse, R152, R4 ;  /* 0x000000989404723c */ /* 0x044fe20000041804 */
[----:B------:R-:W2:Y:S07]  /*5150*/  LDSM.16.M88.4 R144, [R205+0x9900] ;  /* 0x00990000cd90783b */ /* 0x000eae0000000200 */
[C---:B------:R-:W-:Y:S01]  /*5160*/  HMMA.16816.F32.BF16 R8, R148.reuse, R154, R8 ;  /* 0x0000009a9408723c */ /* 0x040fe20000041808 */
[----:B------:R-:W-:Y:S07]  /*5170*/  LDSM.16.M88.4 R176, [R202+0x10100] ;  /* 0x01010000cab0783b */ /* 0x000fee0000000200 */
[C---:B------:R-:W-:Y:S01]  /*5180*/  HMMA.16816.F32.BF16 R12, R148.reuse, R156, R12 ;  /* 0x0000009c940c723c */ /* 0x040fe2000004180c */
[----:B------:R-:W2:Y:S07]  /*5190*/  LDSM.16.M88.4 R180, [R191] ;  /* 0x00000000bfb4783b */ /* 0x000eae0000000200 */
[C---:B------:R-:W-:Y:S01]  /*51a0*/  HMMA.16816.F32.BF16 R16, R148.reuse, R158, R16 ;  /* 0x0000009e9410723c */ /* 0x040fe20000041810 */
[----:B------:R-:W-:Y:S07]  /*51b0*/  LDSM.16.M88.4 R152, [R189] ;  /* 0x00000000bd98783b */ /* 0x000fee0000000200 */
[C---:B-1----:R-:W-:Y:S01]  /*51c0*/  HMMA.16816.F32.BF16 R20, R148.reuse, R160, R20 ;  /* 0x000000a09414723c */ /* 0x042fe20000041814 */
[----:B------:R-:W-:Y:S07]  /*51d0*/  LDSM.16.M88.4 R156, [R188] ;  /* 0x00000000bc9c783b */ /* 0x000fee0000000200 */
[C---:B------:R-:W-:Y:S01]  /*51e0*/  HMMA.16816.F32.BF16 R24, R148.reuse, R162, R24 ;  /* 0x000000a29418723c */ /* 0x040fe20000041818 */
[----:B------:R-:W-:Y:S07]  /*51f0*/  LDSM.16.M88.4 R160, [R201+0x10100] ;  /* 0x01010000c9a0783b */ /* 0x000fee0000000200 */
[C---:B------:R-:W-:Y:S08]  /*5200*/  HMMA.16816.F32.BF16 R28, R148.reuse, R164, R28 ;  /* 0x000000a4941c723c */ /* 0x040ff0000004181c */
[----:B------:R-:W-:Y:S01]  /*5210*/  HMMA.16816.F32.BF16 R32, R148, R166, R32 ;  /* 0x000000a69420723c */ /* 0x000fe20000041820 */
[----:B------:R-:W1:Y:S07]  /*5220*/  LDSM.16.M88.4 R148, [R190] ;  /* 0x00000000be94783b */ /* 0x000e6e0000000200 */
[C---:B------:R-:W-:Y:S01]  /*5230*/  HMMA.16816.F32.BF16 R4, R168.reuse, R172, R4 ;  /* 0x000000aca804723c */ /* 0x040fe20000041804 */
[----:B------:R-:W1:Y:S07]  /*5240*/  LDSM.16.M88.4 R164, [R200+0x8100] ;  /* 0x00810000c8a4783b */ /* 0x000e6e0000000200 */
[C---:B------:R-:W-:Y:S01]  /*5250*/  HMMA.16816.F32.BF16 R8, R168.reuse, R174, R8 ;  /* 0x000000aea808723c */ /* 0x040fe20000041808 */
[----:B------:R-:W-:Y:S07]  /*5260*/  LDSM.16.M88.4 R172, [R192+0x2000] ;  /* 0x00200000c0ac783b */ /* 0x000fee0000000200 */
[C---:B---3--:R-:W-:Y:S08]  /*5270*/  HMMA.16816.F32.BF16 R12, R168.reuse, R136, R12 ;  /* 0x00000088a80c723c */ /* 0x048ff0000004180c */
[C---:B------:R-:W-:Y:S01]  /*5280*/  HMMA.16816.F32.BF16 R16, R168.reuse, R138, R16 ;  /* 0x0000008aa810723c */ /* 0x040fe20000041810 */
[----:B------:R-:W3:Y:S07]  /*5290*/  LDSM.16.M88.4 R136, [R200+0x8900] ;  /* 0x00890000c888783b */ /* 0x000eee0000000200 */
[C---:B------:R-:W-:Y:S08]  /*52a0*/  HMMA.16816.F32.BF16 R20, R168.reuse, R140, R20 ;  /* 0x0000008ca814723c */ /* 0x040ff00000041814 */
[C---:B------:R-:W-:Y:S01]  /*52b0*/  HMMA.16816.F32.BF16 R24, R168.reuse, R142, R24 ;  /* 0x0000008ea818723c */ /* 0x040fe20000041818 */
[----:B------:R-:W3:Y:S07]  /*52c0*/  LDSM.16.M88.4 R140, [R200+0x9100] ;  /* 0x00910000c88c783b */ /* 0x000eee0000000200 */
[C---:B--2---:R-:W-:Y:S08]  /*52d0*/  HMMA.16816.F32.BF16 R28, R168.reuse, R144, R28 ;  /* 0x00000090a81c723c */ /* 0x044ff0000004181c */
[----:B------:R-:W-:Y:S01]  /*52e0*/  HMMA.16816.F32.BF16 R32, R168, R146, R32 ;  /* 0x00000092a820723c */ /* 0x000fe20000041820 */
[----:B------:R-:W2:Y:S07]  /*52f0*/  LDSM.16.M88.4 R144, [R200+0x9900] ;  /* 0x00990000c890783b */ /* 0x000eae0000000200 */
[C---:B------:R-:W-:Y:S01]  /*5300*/  HMMA.16816.F32.BF16 R4, R176.reuse, R180, R4 ;  /* 0x000000b4b004723c */ /* 0x040fe20000041804 */
[----:B------:R-:W2:Y:S07]  /*5310*/  LDSM.16.M88.4 R168, [R199+0x10100] ;  /* 0x01010000c7a8783b */ /* 0x000eae0000000200 */
[C---:B------:R-:W-:Y:S01]  /*5320*/  HMMA.16816.F32.BF16 R8, R176.reuse, R182, R8 ;  /* 0x000000b6b008723c */ /* 0x040fe20000041808 */
[----:B------:R-:W-:Y:S07]  /*5330*/  LDSM.16.M88.4 R180, [R205+0xa100] ;  /* 0x00a10000cdb4783b */ /* 0x000fee0000000200 */
[C---:B-1----:R-:W-:Y:S08]  /*5340*/  HMMA.16816.F32.BF16 R12, R176.reuse, R148, R12 ;  /* 0x00000094b00c723c */ /* 0x042ff0000004180c */
[C---:B------:R-:W-:Y:S01]  /*5350*/  HMMA.16816.F32.BF16 R16, R176.reuse, R150, R16 ;  /* 0x00000096b010723c */ /* 0x040fe20000041810 */
[----:B------:R-:W1:Y:S07]  /*5360*/  LDSM.16.M88.4 R148, [R192+0x2800] ;  /* 0x00280000c094783b */ /* 0x000e6e0000000200 */
[C---:B------:R-:W-:Y:S08]  /*5370*/  HMMA.16816.F32.BF16 R20, R176.reuse, R152, R20 ;  /* 0x00000098b014723c */ /* 0x040ff00000041814 */
[C---:B------:R-:W-:Y:S01]  /*5380*/  HMMA.16816.F32.BF16 R24, R176.reuse, R154, R24 ;  /* 0x0000009ab018723c */ /* 0x040fe20000041818 */
[----:B------:R-:W1:Y:S07]  /*5390*/  LDSM.16.M88.4 R152, [R192+0x3000] ;  /* 0x00300000c098783b */ /* 0x000e6e0000000200 */
[C---:B------:R-:W-:Y:S08]  /*53a0*/  HMMA.16816.F32.BF16 R28, R176.reuse, R156, R28 ;  /* 0x0000009cb01c723c */ /* 0x040ff0000004181c */
[----:B------:R-:W-:Y:S01]  /*53b0*/  HMMA.16816.F32.BF16 R32, R176, R158, R32 ;  /* 0x0000009eb020723c */ /* 0x000fe20000041820 */
[----:B------:R-:W1:Y:S07]  /*53c0*/  LDSM.16.M88.4 R156, [R192+0x3800] ;  /* 0x00380000c09c783b */ /* 0x000e6e0000000200 */
[C---:B------:R-:W-:Y:S01]  /*53d0*/  HMMA.16816.F32.BF16 R4, R160.reuse, R164, R4 ;  /* 0x000000a4a004723c */ /* 0x040fe20000041804 */
[----:B------:R-:W1:Y:S07]  /*53e0*/  LDSM.16.M88.4 R176, [R206+0x14100] ;  /* 0x01410000ceb0783b */ /* 0x000e6e0000000200 */
[C---:B------:R-:W-:Y:S01]  /*53f0*/  HMMA.16816.F32.BF16 R8, R160.reuse, R166, R8 ;  /* 0x000000a6a008723c */ /* 0x040fe20000041808 */
[----:B------:R-:W-:Y:S07]  /*5400*/  LDSM.16.M88.4 R164, [R187] ;  /* 0x00000000bba4783b */ /* 0x000fee0000000200 */
        /* <DEDUP_REMOVED lines=15> */
[----:B------:R-:W1:Y:S07]  /*5500*/  LDSM.16.M88.4 R148, [R186] ;  /* 0x00000000ba94783b */ /* 0x000e6e0000000200 */
[C---:B------:R-:W-:Y:S08]  /*5510*/  HMMA.16816.F32.BF16 R20, R168.reuse, R152, R20 ;  /* 0x00000098a814723c */ /* 0x040ff00000041814 */
[C---:B------:R-:W-:Y:S01]  /*5520*/  HMMA.16816.F32.BF16 R24, R168.reuse, R154, R24 ;  /* 0x0000009aa818723c */ /* 0x040fe20000041818 */
[----:B------:R-:W1:Y:S07]  /*5530*/  LDSM.16.M88.4 R152, [R185] ;  /* 0x00000000b998783b */ /* 0x000e6e0000000200 */
[C---:B------:R-:W-:Y:S08]  /*5540*/  HMMA.16816.F32.BF16 R28, R168.reuse, R156, R28 ;  /* 0x0000009ca81c723c */ /* 0x040ff0000004181c */
[----:B------:R-:W-:Y:S01]  /*5550*/  HMMA.16816.F32.BF16 R32, R168, R158, R32 ;  /* 0x0000009ea820723c */ /* 0x000fe20000041820 */
[----:B------:R-:W1:Y:S07]  /*5560*/  LDSM.16.M88.4 R156, [R184] ;  /* 0x00000000b89c783b */ /* 0x000e6e0000000200 */
[----:B------:R-:W1:Y:S01]  /*5570*/  LDSM.16.M88.4 R168, [R201+0x14100] ;  /* 0x01410000c9a8783b */ /* 0x000e620000000200 */
[C---:B------:R-:W-:Y:S08]  /*5580*/  HMMA.16816.F32.BF16 R4, R176.reuse, R180, R4 ;  /* 0x000000b4b004723c */ /* 0x040ff00000041804 */
[C---:B------:R-:W-:Y:S01]  /*5590*/  HMMA.16816.F32.BF16 R8, R176.reuse, R182, R8 ;  /* 0x000000b6b008723c */ /* 0x040fe20000041808 */
[----:B------:R-:W-:Y:S07]  /*55a0*/  LDSM.16.M88.4 R180, [R192+0x4000] ;  /* 0x00400000c0b4783b */ /* 0x000fee0000000200 */
[C---:B---3--:R-:W-:Y:S08]  /*55b0*/  HMMA.16816.F32.BF16 R12, R176.reuse, R136, R12 ;  /* 0x00000088b00c723c */ /* 0x048ff0000004180c */
[C---:B------:R-:W-:Y:S01]  /*55c0*/  HMMA.16816.F32.BF16 R16, R176.reuse, R138, R16 ;  /* 0x0000008ab010723c */ /* 0x040fe20000041810 */
[----:B------:R-:W3:Y:S07]  /*55d0*/  LDSM.16.M88.4 R136, [R200+0xa900] ;  /* 0x00a90000c888783b */ /* 0x000eee0000000200 */
[C---:B------:R-:W-:Y:S08]  /*55e0*/  HMMA.16816.F32.BF16 R20, R176.reuse, R140, R20 ;  /* 0x0000008cb014723c */ /* 0x040ff00000041814 */
[C---:B------:R-:W-:Y:S01]  /*55f0*/  HMMA.16816.F32.BF16 R24, R176.reuse, R142, R24 ;  /* 0x0000008eb018723c */ /* 0x040fe20000041818 */
[----:B------:R-:W1:Y:S07]  /*5600*/  LDSM.16.M88.4 R140, [R200+0xb100] ;  /* 0x00b10000c88c783b */ /* 0x000e6e0000000200 */
[C---:B--2---:R-:W-:Y:S08]  /*5610*/  HMMA.16816.F32.BF16 R28, R176.reuse, R144, R28 ;  /* 0x00000090b01c723c */ /* 0x044ff0000004181c */
[----:B------:R-:W-:Y:S01]  /*5620*/  HMMA.16816.F32.BF16 R32, R176, R146, R32 ;  /* 0x00000092b020723c */ /* 0x000fe20000041820 */
[----:B------:R-:W2:Y:S07]  /*5630*/  LDSM.16.M88.4 R144, [R200+0xb900] ;  /* 0x00b90000c890783b */ /* 0x000eae0000000200 */
[----:B------:R-:W2:Y:S01]  /*5640*/  LDSM.16.M88.4 R176, [R199+0x14100] ;  /* 0x01410000c7b0783b */ /* 0x000ea20000000200 */
[C---:B------:R-:W-:Y:S08]  /*5650*/  HMMA.16816.F32.BF16 R4, R160.reuse, R164, R4 ;  /* 0x000000a4a004723c */ /* 0x040ff00000041804 */
[C---:B------:R-:W-:Y:S08]  /*5660*/  HMMA.16816.F32.BF16 R8, R160.reuse, R166, R8 ;  /* 0x000000a6a008723c */ /* 0x040ff00000041808 */
[C---:B-1----:R-:W-:Y:S08]  /*5670*/  HMMA.16816.F32.BF16 R12, R160.reuse, R148, R12 ;  /* 0x00000094a00c723c */ /* 0x042ff0000004180c */
[C---:B------:R-:W-:Y:S08]  /*5680*/  HMMA.16816.F32.BF16 R16, R160.reuse, R150, R16 ;  /* 0x00000096a010723c */ /* 0x040ff00000041810 */
[C---:B------:R-:W-:Y:S08]  /*5690*/  HMMA.16816.F32.BF16 R20, R160.reuse, R152, R20 ;  /* 0x00000098a014723c */ /* 0x040ff00000041814 */
[C---:B------:R-:W-:Y:S08]  /*56a0*/  HMMA.16816.F32.BF16 R24, R160.reuse, R154, R24 ;  /* 0x0000009aa018723c */ /* 0x040ff00000041818 */
[C---:B------:R-:W-:Y:S08]  /*56b0*/  HMMA.16816.F32.BF16 R28, R160.reuse, R156, R28 ;  /* 0x0000009ca01c723c */ /* 0x040ff0000004181c */
[----:B------:R-:W-:Y:S08]  /*56c0*/  HMMA.16816.F32.BF16 R32, R160, R158, R32 ;  /* 0x0000009ea020723c */ /* 0x000ff00000041820 */
[C---:B------:R-:W-:Y:S08]  /*56d0*/  HMMA.16816.F32.BF16 R4, R168.reuse, R172, R4 ;  /* 0x000000aca804723c */ /* 0x040ff00000041804 */
[C---:B------:R-:W-:Y:S08]  /*56e0*/  HMMA.16816.F32.BF16 R8, R168.reuse, R174, R8 ;  /* 0x000000aea808723c */ /* 0x040ff00000041808 */
[C---:B---3--:R-:W-:Y:S08]  /*56f0*/  HMMA.16816.F32.BF16 R12, R168.reuse, R136, R12 ;  /* 0x00000088a80c723c */ /* 0x048ff0000004180c */
[C---:B------:R-:W-:Y:S01]  /*5700*/  HMMA.16816.F32.BF16 R16, R168.reuse, R138, R16 ;  /* 0x0000008aa810723c */ /* 0x040fe20000041810 */
[----:B------:R-:W1:Y:S07]  /*5710*/  LDSM.16.M88.4 R136, [R192+0x4800] ;  /* 0x00480000c088783b */ /* 0x000e6e0000000200 */
[C---:B------:R-:W-:Y:S08]  /*5720*/  HMMA.16816.F32.BF16 R20, R168.reuse, R140, R20 ;  /* 0x0000008ca814723c */ /* 0x040ff00000041814 */
[C---:B------:R-:W-:Y:S01]  /*5730*/  HMMA.16816.F32.BF16 R24, R168.reuse, R142, R24 ;  /* 0x0000008ea818723c */ /* 0x040fe20000041818 */
[----:B------:R-:W3:Y:S07]  /*5740*/  LDSM.16.M88.4 R140, [R192+0x5000] ;  /* 0x00500000c08c783b */ /* 0x000eee0000000200 */
[C---:B--2---:R-:W-:Y:S08]  /*5750*/  HMMA.16816.F32.BF16 R28, R168.reuse, R144, R28 ;  /* 0x00000090a81c723c */ /* 0x044ff0000004181c */
[----:B------:R-:W-:Y:S08]  /*5760*/  HMMA.16816.F32.BF16 R32, R168, R146, R32 ;  /* 0x00000092a820723c */ /* 0x000ff00000041820 */
[C---:B------:R-:W-:Y:S08]  /*5770*/  HMMA.16816.F32.BF16 R4, R176.reuse, R180, R4 ;  /* 0x000000b4b004723c */ /* 0x040ff00000041804 */
[C---:B------:R-:W-:Y:S08]  /*5780*/  HMMA.16816.F32.BF16 R8, R176.reuse, R182, R8 ;  /* 0x000000b6b008723c */ /* 0x040ff00000041808 */
[C---:B-1----:R-:W-:Y:S08]  /*5790*/  HMMA.16816.F32.BF16 R12, R176.reuse, R136, R12 ;  /* 0x00000088b00c723c */ /* 0x042ff0000004180c */
[C---:B------:R-:W-:Y:S01]  /*57a0*/  HMMA.16816.F32.BF16 R16, R176.reuse, R138, R16 ;  /* 0x0000008ab010723c */ /* 0x040fe20000041810 */
[----:B------:R-:W1:Y:S01]  /*57b0*/  LDSM.16.M88.4 R136, [R192+0x5800] ;  /* 0x00580000c088783b */ /* 0x000e620000000200 */
[----:B------:R-:W-:Y:S04]  /*57c0*/  DEPBAR.LE SB0, 0x0 ;  /* 0x000080000000791a */ /* 0x000fe80000000000 */
[----:B------:R-:W-:Y:S02]  /*57d0*/  FMUL.FTZ R244, R4, c[0x0][0x320] ;  /* 0x0000c80004f47a20 */ /* 0x000fe40000410000 */
[C---:B---3--:R-:W-:Y:S04]  /*57e0*/  HMMA.16816.F32.BF16 R20, R176.reuse, R140, R20 ;  /* 0x0000008cb014723c */ /* 0x048fe80000041814 */
[----:B------:R-:W2:Y:S01]  /*57f0*/  MUFU.TANH R244, R244 ;  /* 0x000000f400f47308 */ /* 0x000ea20000002400 */
[----:B------:R-:W-:Y:S01]  /*5800*/  BAR.SYNC.DEFER_BLOCKING 0x0 ;  /* 0x0000000000007b1d */ /* 0x000fe20000010000 */
[----:B------:R-:W-:Y:S02]  /*5810*/  FMUL.FTZ R242, R5, c[0x0][0x320] ;  /* 0x0000c80005f27a20 */ /* 0x000fe40000410000 */
[C---:B------:R-:W-:Y:S04]  /*5820*/  HMMA.16816.F32.BF16 R24, R176.reuse, R142, R24 ;  /* 0x0000008eb018723c */ /* 0x040fe80000041818 */
[----:B------:R-:W-:Y:S02]  /*5830*/  FMUL.FTZ R245, R6, c[0x0][0x320] ;  /* 0x0000c80006f57a20 */ /* 0x000fe40000410000 */
[----:B------:R-:W3:Y:S01]  /*5840*/  MUFU.TANH R242, R242 ;  /* 0x000000f200f27308 */ /* 0x000ee20000002400 */
[----:B------:R-:W-:Y:S02]  /*5850*/  FMUL.FTZ R243, R7, c[0x0][0x320] ;  /* 0x0000c80007f37a20 */ /* 0x000fe40000410000 */
[----:B------:R-:W-:Y:S03]  /*5860*/  FMUL.FTZ R246, R8, c[0x0][0x320] ;  /* 0x0000c80008f67a20 */ /* 0x000fe60000410000 */
[----:B------:R-:W-:Y:S02]  /*5870*/  FMUL.FTZ R248, R9, c[0x0][0x320] ;  /* 0x0000c80009f87a20 */ /* 0x000fe40000410000 */
[----:B------:R-:W-:Y:S02]  /*5880*/  FMUL.FTZ R249, R10, c[0x0][0x320] ;  /* 0x0000c8000af97a20 */ /* 0x000fe40000410000 */
[----:B------:R-:W2:Y:S01]  /*5890*/  MUFU.TANH R245, R245 ;  /* 0x000000f500f57308 */ /* 0x000ea20000002400 */
[----:B------:R-:W-:Y:S02]  /*58a0*/  FMUL.FTZ R247, R11, c[0x0][0x320] ;  /* 0x0000c8000bf77a20 */ /* 0x000fe40000410000 */
[----:B------:R-:W-:Y:S02]  /*58b0*/  FMUL.FTZ R240, R12, c[0x0][0x320] ;  /* 0x0000c8000cf07a20 */ /* 0x000fe40000410000 */
[----:B------:R-:W-:Y:S02]  /*58c0*/  FMUL.FTZ R238, R13, c[0x0][0x320] ;  /* 0x0000c8000dee7a20 */ /* 0x000fe40000410000 */
[----:B------:R-:W-:Y:S01]  /*58d0*/  FMUL.FTZ R241, R14, c[0x0][0x320] ;  /* 0x0000c8000ef17a20 */ /* 0x000fe20000410000 */
[C---:B-1----:R-:W-:Y:S02]  /*58e0*/  HMMA.16816.F32.BF16 R28, R176.reuse, R136, R28 ;  /* 0x00000088b01c723c */ /* 0x042fe4000004181c */
[----:B------:R-:W1:Y:S01]  /*58f0*/  MUFU.TANH R243, R243 ;  /* 0x000000f300f37308 */ /* 0x000e620000002400 */
[----:B------:R-:W-:Y:S02]  /*5900*/  FMUL.FTZ R239, R15, c[0x0][0x320] ;  /* 0x0000c8000fef7a20 */ /* 0x000fe40000410000 */
[----:B------:R-:W-:Y:S02]  /*5910*/  FMUL.FTZ R236, R16, c[0x0][0x320] ;  /* 0x0000c80010ec7a20 */ /* 0x000fe40000410000 */
[----:B------:R-:W-:Y:S01]  /*5920*/  FMUL.FTZ R234, R17, c[0x0][0x320] ;  /* 0x0000c80011ea7a20 */ /* 0x000fe20000410000 */
[----:B------:R-:W-:Y:S04]  /*5930*/  HMMA.16816.F32.BF16 R32, R176, R138, R32 ;  /* 0x0000008ab020723c */ /* 0x000fe80000041820 */
[----:B------:R-:W1:Y:S01]  /*5940*/  MUFU.TANH R246, R246 ;  /* 0x000000f600f67308 */ /* 0x000e620000002400 */
[----:B------:R-:W-:Y:S02]  /*5950*/  FMUL.FTZ R237, R18, c[0x0][0x320] ;  /* 0x0000c80012ed7a20 */ /* 0x000fe40000410000 */
[----:B------:R-:W-:Y:S02]  /*5960*/  FMUL.FTZ R235, R19, c[0x0][0x320] ;  /* 0x0000c80013eb7a20 */ /* 0x000fe40000410000 */
[----:B------:R-:W-:Y:S03]  /*5970*/  FMUL.FTZ R232, R20, c[0x0][0x320] ;  /* 0x0000c80014e87a20 */ /* 0x000fe60000410000 */
[----:B------:R-:W-:Y:S02]  /*5980*/  FMUL.FTZ R230, R21, c[0x0][0x320] ;  /* 0x0000c80015e67a20 */ /* 0x000fe40000410000 */
[----:B------:R-:W1:Y:S01]  /*5990*/  MUFU.TANH R248, R248 ;  /* 0x000000f800f87308 */ /* 0x000e620000002400 */
[----:B------:R-:W-:Y:S02]  /*59a0*/  FMUL.FTZ R233, R22, c[0x0][0x320] ;  /* 0x0000c80016e97a20 */ /* 0x000fe40000410000 */
[----:B------:R-:W-:Y:S02]  /*59b0*/  FMUL.FTZ R231, R23, c[0x0][0x320] ;  /* 0x0000c80017e77a20 */ /* 0x000fe40000410000 */
[----:B----4-:R-:W-:Y:S02]  /*59c0*/  FMUL.FTZ R228, R24, c[0x0][0x320] ;  /* 0x0000c80018e47a20 */ /* 0x010fe40000410000 */
[----:B------:R-:W-:Y:S02]  /*59d0*/  FMUL.FTZ R226, R25, c[0x0][0x320] ;  /* 0x0000c80019e27a20 */ /* 0x000fe40000410000 */
[----:B------:R-:W-:Y:S01]  /*59e0*/  FMUL.FTZ R229, R26, c[0x0][0x320] ;  /* 0x0000c8001ae57a20 */ /* 0x000fe20000410000 */
[----:B------:R-:W4:Y:S01]  /*59f0*/  MUFU.TANH R249, R249 ;  /* 0x000000f900f97308 */ /* 0x000f220000002400 */
[----:B------:R-:W-:Y:S02]  /*5a00*/  FMUL.FTZ R227, R27, c[0x0][0x320] ;  /* 0x0000c8001be37a20 */ /* 0x000fe40000410000 */
[----:B-----5:R-:W-:Y:S02]  /*5a10*/  FMUL.FTZ R222, R28, c[0x0][0x320] ;  /* 0x0000c8001cde7a20 */ /* 0x020fe40000410000 */
[----:B------:R-:W-:Y:S02]  /*5a20*/  FMUL.FTZ R224, R29, c[0x0][0x320] ;  /* 0x0000c8001de07a20 */ /* 0x000fe40000410000 */
[----:B------:R-:W-:Y:S02]  /*5a30*/  FMUL.FTZ R225, R30, c[0x0][0x320] ;  /* 0x0000c8001ee17a20 */ /* 0x000fe40000410000 */
[----:B------:R-:W-:Y:S01]  /*5a40*/  FMUL.FTZ R223, R31, c[0x0][0x320] ;  /* 0x0000c8001fdf7a20 */ /* 0x000fe20000410000 */
[----:B------:R-:W1:Y:S01]  /*5a50*/  MUFU.TANH R247, R247 ;  /* 0x000000f700f77308 */ /* 0x000e620000002400 */
[----:B------:R-:W-:Y:S02]  /*5a60*/  FMUL.FTZ R220, R32, c[0x0][0x320] ;  /* 0x0000c80020dc7a20 */ /* 0x000fe40000410000 */
[----:B------:R-:W-:Y:S02]  /*5a70*/  FMUL.FTZ R218, R33, c[0x0][0x320] ;  /* 0x0000c80021da7a20 */ /* 0x000fe40000410000 */
[----:B------:R-:W-:Y:S02]  /*5a80*/  FMUL.FTZ R134, R34, c[0x0][0x320] ;  /* 0x0000c80022867a20 */ /* 0x000fe40000410000 */
[----:B------:R-:W-:Y:S03]  /*5a90*/  FMUL.FTZ R35, R35, c[0x0][0x320] ;  /* 0x0000c80023237a20 */ /* 0x000fe60000410000 */
[----:B------:R-:W1:Y:S10]  /*5aa0*/  MUFU.TANH R240, R240 ;  /* 0x000000f000f07308 */ /* 0x000e740000002400 */
        /* <DEDUP_REMOVED lines=22> */
[----:B------:R1:W1:Y:S02]  /*5c10*/  MUFU.TANH R133, R35 ;  /* 0x0000002300857308 */ /* 0x0002640000002400 */
[----:B-1234-:R-:W-:-:S05]  /*5c20*/  @P4 BRA `(.L_x_14) ;  /* 0xffffec4000004947 */ /* 0x01efca000383ffff */
.L_x_13:
[----:B------:R-:W-:Y:S01]  /*5c30*/  FMNMX.FTZ R2, R245, R0, !PT ;  /* 0x00000000f5027209 */ /* 0x000fe20007810000 */
[----:B-1----:R-:W-:Y:S01]  /*5c40*/  LDSM.16.MT88.4 R12, [R203+0x100] ;  /* 0x00010000cb0c783b */ /* 0x002fe20000004200 */
[----:B------:R-:W-:Y:S01]  /*5c50*/  FMNMX.FTZ R11, R244, R135, !PT ;  /* 0x00000087f40b7209 */ /* 0x000fe20007810000 */
[----:B------:R-:W-:Y:S01]  /*5c60*/  UISETP.GT.AND UP0, UPT, UR6, UR7, UPT ;  /* 0x000000070600728c */ /* 0x000fe2000bf04270 */
[----:B------:R-:W-:Y:S01]  /*5c70*/  FMNMX.FTZ R2, R243, R2, !PT ;  /* 0x00000002f3027209 */ /* 0x000fe20007810000 */
[----:B------:R-:W-:Y:S01]  /*5c80*/  UIADD3 UR6, UR6, -0x1, URZ ;  /* 0xffffffff06067890 */ /* 0x000fe2000fffe03f */
[----:B------:R-:W-:Y:S02]  /*5c90*/  FMNMX.FTZ R11, R242, R11, !PT ;  /* 0x0000000bf20b7209 */ /* 0x000fe40007810000 */
[----:B------:R-:W-:Y:S01]  /*5ca0*/  FMNMX.FTZ R2, R249, R2, !PT ;  /* 0x00000002f9027209 */ /* 0x000fe20007810000 */
[----:B------:R-:W-:Y:S01]  /*5cb0*/  LDSM.16.MT88.4 R20, [R198+0x100] ;  /* 0x00010000c614783b */ /* 0x000fe20000004200 */
[----:B------:R-:W-:Y:S02]  /*5cc0*/  FMNMX.FTZ R11, R246, R11, !PT ;  /* 0x0000000bf60b7209 */ /* 0x000fe40007810000 */
[----:B------:R-:W-:Y:S02]  /*5cd0*/  FMNMX.FTZ R2, R247, R2, !PT ;  /* 0x00000002f7027209 */ /* 0x000fe40007810000 */
        /* <DEDUP_REMOVED lines=31> */
[----:B------:R-:W-:Y:S01]  /*5ed0*/  PLOP3.LUT P4, PT, PT, PT, UP0, 0x80, 0x0 ;  /* 0x000000000000781c */ /* 0x000fe20003f8f008 */
[----:B------:R-:W-:Y:S08]  /*5ee0*/  SHFL.BFLY PT, R2, R7, 0x2, 0x1f ;  /* 0x0c401f0007027f89 */ /* 0x000ff000000e0000 */
[----:B------:R-:W1:Y:S08]  /*5ef0*/  SHFL.BFLY PT, R6, R5, 0x2, 0x1f ;  /* 0x0c401f0005067f89 */ /* 0x000e7000000e0000 */
[----:B------:R-:W-:Y:S08]  /*5f00*/  LDSM.16.MT88.4 R160, [R196+0x3900] ;  /* 0x00390000c4a0783b */ /* 0x000ff00000004200 */
[----:B------:R-:W-:Y:S08]  /*5f10*/  LDSM.16.MT88.4 R164, [R203+0x5900] ;  /* 0x00590000cba4783b */ /* 0x000ff00000004200 */
[----:B------:R-:W0:Y:S01]  /*5f20*/  LDGDEPBAR ;  /* 0x00000000000079af */ /* 0x000e220000000000 */
[----:B-1----:R-:W-:Y:S02]  /*5f30*/  FMNMX.FTZ R9, R5, R6, !PT ;  /* 0x0000000605097209 */ /* 0x002fe40007810000 */
[----:B------:R-:W-:Y:S05]  /*5f40*/  FMNMX.FTZ R4, R7, R2, !PT ;  /* 0x0000000207047209 */ /* 0x000fea0007810000 */
[----:B------:R-:W1:Y:S08]  /*5f50*/  SHFL.BFLY PT, R132, R9, 0x1, 0x1f ;  /* 0x0c201f0009847f89 */ /* 0x000e7000000e0000 */
[----:B------:R-:W2:Y:S01]  /*5f60*/  SHFL.BFLY PT, R3, R4, 0x1, 0x1f ;  /* 0x0c201f0004037f89 */ /* 0x000ea200000e0000 */
[----:B-1----:R-:W-:Y:S05]  /*5f70*/  FMNMX.FTZ R132, R9, R132, !PT ;  /* 0x0000008409847209 */ /* 0x002fea0007810000 */
[C---:B------:R-:W-:Y:S02]  /*5f80*/  FMUL.FTZ R145, R132.reuse, c[0x0][0x2d0] ;  /* 0x0000b40084917a20 */ /* 0x040fe40000410000 */
[----:B------:R-:W-:Y:S01]  /*5f90*/  FADD.FTZ R2, -R132, R135 ;  /* 0x0000008784027221 */ /* 0x000fe20000010100 */
[----:B--2---:R-:W-:Y:S01]  /*5fa0*/  FMNMX.FTZ R3, R3, R4, !PT ;  /* 0x0000000403037209 */ /* 0x004fe20007810000 */
[--C-:B------:R-:W-:Y:S01]  /*5fb0*/  FFMA.FTZ R175, R244, c[0x0][0x2d0], -R145.reuse ;  /* 0x0000b400f4af7a23 */ /* 0x100fe20000010891 */
[----:B------:R-:W-:Y:S01]  /*5fc0*/  MOV R135, R132 ;  /* 0x0000008400877202 */ /* 0x000fe20000000f00 */
[--C-:B------:R-:W-:Y:S02]  /*5fd0*/  FFMA.FTZ R174, R242, c[0x0][0x2d0], -R145.reuse ;  /* 0x0000b400f2ae7a23 */ /* 0x100fe40000010891 */
[C---:B------:R-:W-:Y:S02]  /*5fe0*/  FMUL.FTZ R144, R3.reuse, c[0x0][0x2d0] ;  /* 0x0000b40003907a20 */ /* 0x040fe40000410000 */
[----:B------:R-:W-:Y:S01]  /*5ff0*/  FADD.FTZ R5, -R3, R0 ;  /* 0x0000000003057221 */ /* 0x000fe20000010100 */
[----:B------:R-:W-:Y:S01]  /*6000*/  MUFU.EX2 R175, R175 ;  /* 0x000000af00af7308 */ /* 0x000fe20000000800 */
[--C-:B------:R-:W-:Y:S02]  /*6010*/  FFMA.FTZ R173, R246, c[0x0][0x2d0], -R145.reuse ;  /* 0x0000b400f6ad7a23 */ /* 0x100fe40000010891 */
[--C-:B------:R-:W-:Y:S02]  /*6020*/  FFMA.FTZ R172, R248, c[0x0][0x2d0], -R145.reuse ;  /* 0x0000b400f8ac7a23 */ /* 0x100fe40000010891 */
[--C-:B------:R-:W-:Y:S02]  /*6030*/  FFMA.FTZ R171, R245, c[0x0][0x2d0], -R144.reuse ;  /* 0x0000b400f5ab7a23 */ /* 0x100fe40000010890 */
[--C-:B------:R-:W-:Y:S02]  /*6040*/  FFMA.FTZ R170, R243, c[0x0][0x2d0], -R144.reuse ;  /* 0x0000b400f3aa7a23 */ /* 0x100fe40000010890 */
[--C-:B------:R-:W-:Y:S01]  /*6050*/  FFMA.FTZ R169, R249, c[0x0][0x2d0], -R144.reuse ;  /* 0x0000b400f9a97a23 */ /* 0x100fe20000010890 */
[----:B------:R-:W-:Y:S01]  /*6060*/  MUFU.EX2 R174, R174 ;  /* 0x000000ae00ae7308 */ /* 0x000fe20000000800 */
[--C-:B------:R-:W-:Y:S02]  /*6070*/  FFMA.FTZ R168, R247, c[0x0][0x2d0], -R144.reuse ;  /* 0x0000b400f7a87a23 */ /* 0x100fe40000010890 */
[----:B------:R-:W-:Y:S02]  /*6080*/  FMUL.FTZ R0, R5, c[0x0][0x2d0] ;  /* 0x0000b40005007a20 */ /* 0x000fe40000410000 */
[----:B------:R-:W-:Y:S02]  /*6090*/  FMUL.FTZ R6, R2, c[0x0][0x2d0] ;  /* 0x0000b40002067a20 */ /* 0x000fe40000410000 */
[--C-:B------:R-:W-:Y:S02]  /*60a0*/  FFMA.FTZ R176, R240, c[0x0][0x2d0], -R145.reuse ;  /* 0x0000b400f0b07a23 */ /* 0x100fe40000010891 */
[--C-:B------:R-:W-:Y:S01]  /*60b0*/  FFMA.FTZ R177, R238, c[0x0][0x2d0], -R145.reuse ;  /* 0x0000b400eeb17a23 */ /* 0x100fe20000010891 */
[----:B------:R-:W1:Y:S01]  /*60c0*/  MUFU.EX2 R2, R6 ;  /* 0x0000000600027308 */ /* 0x000e620000000800 */
[--C-:B------:R-:W-:Y:S02]  /*60d0*/  FFMA.FTZ R178, R241, c[0x0][0x2d0], -R144.reuse ;  /* 0x0000b400f1b27a23 */ /* 0x100fe40000010890 */
[--C-:B------:R-:W-:Y:S02]  /*60e0*/  FFMA.FTZ R179, R239, c[0x0][0x2d0], -R144.reuse ;  /* 0x0000b400efb37a23 */ /* 0x100fe40000010890 */
[--C-:B------:R-:W-:Y:S02]  /*60f0*/  FFMA.FTZ R180, R236, c[0x0][0x2d0], -R145.reuse ;  /* 0x0000b400ecb47a23 */ /* 0x100fe40000010891 */
[--C-:B------:R-:W-:Y:S02]  /*6100*/  FFMA.FTZ R181, R234, c[0x0][0x2d0], -R145.reuse ;  /* 0x0000b400eab57a23 */ /* 0x100fe40000010891 */
[--C-:B------:R-:W-:Y:S01]  /*6110*/  FFMA.FTZ R182, R237, c[0x0][0x2d0], -R144.reuse ;  /* 0x0000b400edb67a23 */ /* 0x100fe20000010890 */
[----:B------:R-:W2:Y:S01]  /*6120*/  MUFU.EX2 R0, R0 ;  /* 0x0000000000007308 */ /* 0x000ea20000000800 */
[--C-:B------:R-:W-:Y:S02]  /*6130*/  FFMA.FTZ R183, R235, c[0x0][0x2d0], -R144.reuse ;  /* 0x0000b400ebb77a23 */ /* 0x100fe40000010890 */
[--C-:B------:R-:W-:Y:S02]  /*6140*/  FFMA.FTZ R232, R232, c[0x0][0x2d0], -R145.reuse ;  /* 0x0000b400e8e87a23 */ /* 0x100fe40000010891 */
[--C-:B------:R-:W-:Y:S02]  /*6150*/  FFMA.FTZ R235, R230, c[0x0][0x2d0], -R145.reuse ;  /* 0x0000b400e6eb7a23 */ /* 0x100fe40000010891 */
[--C-:B------:R-:W-:Y:S02]  /*6160*/  FFMA.FTZ R230, R233, c[0x0][0x2d0], -R144.reuse ;  /* 0x0000b400e9e67a23 */ /* 0x100fe40000010890 */
[--C-:B------:R-:W-:Y:S01]  /*6170*/  FFMA.FTZ R231, R231, c[0x0][0x2d0], -R144.reuse ;  /* 0x0000b400e7e77a23 */ /* 0x100fe20000010890 */
[----:B------:R-:W-:Y:S01]  /*6180*/  MUFU.EX2 R173, R173 ;  /* 0x000000ad00ad7308 */ /* 0x000fe20000000800 */
[--C-:B------:R-:W-:Y:S02]  /*6190*/  FFMA.FTZ R228, R228, c[0x0][0x2d0], -R145.reuse ;  /* 0x0000b400e4e47a23 */ /* 0x100fe40000010891 */
[--C-:B------:R-:W-:Y:S02]  /*61a0*/  FFMA.FTZ R233, R226, c[0x0][0x2d0], -R145.reuse ;  /* 0x0000b400e2e97a23 */ /* 0x100fe40000010891 */
[----:B-1----:R-:W-:Y:S01]  /*61b0*/  FMUL.FTZ R4, R2, R128 ;  /* 0x0000008002047220 */ /* 0x002fe20000410000 */
[----:B------:R-:W-:Y:S01]  /*61c0*/  F2FP.BF16.PACK_AB R128, R174, R175 ;  /* 0x000000afae80723e */ /* 0x000fe200000010ff */
[C---:B------:R-:W-:Y:S02]  /*61d0*/  FMUL.FTZ R5, R2.reuse, R129 ;  /* 0x0000008102057220 */ /* 0x040fe40000410000 */
[C---:B------:R-:W-:Y:S01]  /*61e0*/  FMUL.FTZ R8, R2.reuse, R124 ;  /* 0x0000007c02087220 */ /* 0x040fe20000410000 */
[----:B------:R-:W1:Y:S01]  /*61f0*/  MUFU.EX2 R172, R172 ;  /* 0x000000ac00ac7308 */ /* 0x000e620000000800 */
[C---:B------:R-:W-:Y:S02]  /*6200*/  FMUL.FTZ R9, R2.reuse, R125 ;  /* 0x0000007d02097220 */ /* 0x040fe40000410000 */
[----:B------:R-:W-:Y:S02]  /*6210*/  FMUL.FTZ R16, R2, R116 ;  /* 0x0000007402107220 */ /* 0x000fe40000410000 */
[C---:B--2---:R-:W-:Y:S02]  /*6220*/  FMUL.FTZ R6, R0.reuse, R130 ;  /* 0x0000008200067220 */ /* 0x044fe40000410000 */
[C---:B------:R-:W-:Y:S02]  /*6230*/  FMUL.FTZ R7, R0.reuse, R131 ;  /* 0x0000008300077220 */ /* 0x040fe40000410000 */
[C---:B------:R-:W-:Y:S01]  /*6240*/  FMUL.FTZ R10, R0.reuse, R126 ;  /* 0x0000007e000a7220 */ /* 0x040fe20000410000 */
[----:B------:R-:W-:Y:S01]  /*6250*/  MUFU.EX2 R171, R171 ;  /* 0x000000ab00ab7308 */ /* 0x000fe20000000800 */
[----:B------:R-:W-:Y:S02]  /*6260*/  FMUL.FTZ R11, R0, R127 ;  /* 0x0000007f000b7220 */ /* 0x000fe40000410000 */
[----:B------:R-:W-:Y:S01]  /*6270*/  FMUL.FTZ R17, R2, R117 ;  /* 0x0000007502117220 */ /* 0x000fe20000410000 */
[----:B------:R-:W-:Y:S01]  /*6280*/  LDSM.16.MT88.4 R124, [R203+0x2900] ;  /* 0x00290000cb7c783b */ /* 0x000fe20000004200 */
[C---:B------:R-:W-:Y:S02]  /*6290*/  FMUL.FTZ R18, R0.reuse, R118 ;  /* 0x0000007600127220 */ /* 0x040fe40000410000 */
[----:B------:R-:W-:Y:S02]  /*62a0*/  FMUL.FTZ R19, R0, R119 ;  /* 0x0000007700137220 */ /* 0x000fe40000410000 */
[C---:B------:R-:W-:Y:S01]  /*62b0*/  FMUL.FTZ R24, R2.reuse, R108 ;  /* 0x0000006c02187220 */ /* 0x040fe20000410000 */
[----:B------:R-:W2:Y:S01]  /*62c0*/  MUFU.EX2 R170, R170 ;  /* 0x000000aa00aa7308 */ /* 0x000ea20000000800 */
[----:B------:R-:W-:Y:S01]  /*62d0*/  FMUL.FTZ R25, R2, R109 ;  /* 0x0000006d02197220 */ /* 0x000fe20000410000 */
[----:B------:R-:W-:Y:S01]  /*62e0*/  LDSM.16.MT88.4 R116, [R198+0x900] ;  /* 0x00090000c674783b */ /* 0x000fe20000004200 */
[----:B------:R-:W-:Y:S01]  /*62f0*/  FMUL.FTZ R26, R0, R110 ;  /* 0x0000006e001a7220 */ /* 0x000fe20000410000 */
[----:B-1----:R-:W-:Y:S01]  /*6300*/  F2FP.BF16.PACK_AB R130, R172, R173 ;  /* 0x000000adac82723e */ /* 0x002fe200000010ff */
[----:B------:R-:W-:Y:S02]  /*6310*/  FMUL.FTZ R27, R0, R111 ;  /* 0x0000006f001b7220 */ /* 0x000fe40000410000 */
[C---:B------:R-:W-:Y:S02]  /*6320*/  FMUL.FTZ R32, R2.reuse, R100 ;  /* 0x0000006402207220 */ /* 0x040fe40000410000 */
[----:B------:R-:W-:Y:S01]  /*6330*/  FMUL.FTZ R33, R2, R101 ;  /* 0x0000006502217220 */ /* 0x000fe20000410000 */
[----:B------:R-:W-:Y:S01]  /*6340*/  MUFU.EX2 R169, R169 ;  /* 0x000000a900a97308 */ /* 0x000fe20000000800 */
[----:B------:R-:W-:Y:S01]  /*6350*/  LDSM.16.MT88.4 R108, [R196+0x2100] ;  /* 0x00210000c46c783b */ /* 0x000fe20000004200 */
[C---:B------:R-:W-:Y:S02]  /*6360*/  FMUL.FTZ R34, R0.reuse, R102 ;  /* 0x0000006600227220 */ /* 0x040fe40000410000 */
[----:B------:R-:W-:Y:S02]  /*6370*/  FMUL.FTZ R35, R0, R103 ;  /* 0x0000006700237220 */ /* 0x000fe40000410000 */
[C---:B------:R-:W-:Y:S02]  /*6380*/  FMUL.FTZ R36, R2.reuse, R36 ;  /* 0x0000002402247220 */ /* 0x040fe40000410000 */
[----:B------:R-:W-:Y:S01]  /*6390*/  FMUL.FTZ R37, R2, R37 ;  /* 0x0000002502257220 */ /* 0x000fe20000410000 */
[----:B------:R-:W-:Y:S01]  /*63a0*/  LDSM.16.MT88.4 R100, [R197+0x2100] ;  /* 0x00210000c564783b */ /* 0x000fe20000004200 */
[----:B------:R-:W1:Y:S01]  /*63b0*/  MUFU.EX2 R168, R168 ;  /* 0x000000a800a87308 */ /* 0x000e620000000800 */
[C---:B------:R-:W-:Y:S02]  /*63c0*/  FMUL.FTZ R38, R0.reuse, R38 ;  /* 0x0000002600267220 */ /* 0x040fe40000410000 */
[----:B------:R-:W-:Y:S01]  /*63d0*/  FMUL.FTZ R39, R0, R39 ;  /* 0x0000002700277220 */ /* 0x000fe20000410000 */
[----:B--2---:R-:W-:Y:S01]  /*63e0*/  F2FP.BF16.PACK_AB R129, R170, R171 ;  /* 0x000000abaa81723e */ /* 0x004fe200000010ff */
[C---:B------:R-:W-:Y:S02]  /*63f0*/  FMUL.FTZ R40, R2.reuse, R40 ;  /* 0x0000002802287220 */ /* 0x040fe40000410000 */
[----:B------:R-:W-:Y:S02]  /*6400*/  FMUL.FTZ R41, R2, R41 ;  /* 0x0000002902297220 */ /* 0x000fe40000410000 */
[C---:B------:R-:W-:Y:S01]  /*6410*/  FMUL.FTZ R42, R0.reuse, R42 ;  /* 0x0000002a002a7220 */ /* 0x040fe20000410000 */
[----:B------:R-:W-:Y:S01]  /*6420*/  MUFU.EX2 R176, R176 ;  /* 0x000000b000b07308 */ /* 0x000fe20000000800 */
[----:B------:R-:W-:Y:S02]  /*6430*/  FMUL.FTZ R43, R0, R43 ;  /* 0x0000002b002b7220 */ /* 0x000fe40000410000 */
[C---:B------:R-:W-:Y:S02]  /*6440*/  FMUL.FTZ R44, R2.reuse, R44 ;  /* 0x0000002c022c7220 */ /* 0x040fe40000410000 */
[----:B------:R-:W-:Y:S02]  /*6450*/  FMUL.FTZ R45, R2, R45 ;  /* 0x0000002d022d7220 */ /* 0x000fe40000410000 */
[C---:B------:R-:W-:Y:S02]  /*6460*/  FMUL.FTZ R46, R0.reuse, R46 ;  /* 0x0000002e002e7220 */ /* 0x040fe40000410000 */
[----:B------:R-:W-:Y:S01]  /*6470*/  FMUL.FTZ R47, R0, R47 ;  /* 0x0000002f002f7220 */ /* 0x000fe20000410000 */
[----:B------:R-:W2:Y:S01]  /*6480*/  MUFU.EX2 R177, R177 ;  /* 0x000000b100b17308 */ /* 0x000ea20000000800 */
[C---:B------:R-:W-:Y:S02]  /*6490*/  FMUL.FTZ R48, R2.reuse, R48 ;  /* 0x0000003002307220 */ /* 0x040fe40000410000 */
[----:B------:R-:W-:Y:S01]  /*64a0*/  FMUL.FTZ R49, R2, R49 ;  /* 0x0000003102317220 */ /* 0x000fe20000410000 */
[----:B-1----:R-:W-:Y:S01]  /*64b0*/  F2FP.BF16.PACK_AB R131, R168, R169 ;  /* 0x000000a9a883723e */ /* 0x002fe200000010ff */
[C---:B------:R-:W-:Y:S02]  /*64c0*/  FMUL.FTZ R50, R0.reuse, R50 ;  /* 0x0000003200327220 */ /* 0x040fe40000410000 */
[----:B------:R-:W-:Y:S02]  /*64d0*/  FMUL.FTZ R51, R0, R51 ;  /* 0x0000003300337220 */ /* 0x000fe40000410000 */
[C---:B------:R-:W-:Y:S01]  /*64e0*/  FMUL.FTZ R52, R2.reuse, R52 ;  /* 0x0000003402347220 */ /* 0x040fe20000410000 */
[----:B------:R-:W-:Y:S01]  /*64f0*/  MUFU.EX2 R178, R178 ;  /* 0x000000b200b27308 */ /* 0x000fe20000000800 */
[C---:B------:R-:W-:Y:S05]  /*6500*/  HMMA.16816.F32.BF16 R4, R128.reuse, R12, R4 ;  /* 0x0000000c8004723c */ /* 0x040fea0000041804 */
[C---:B------:R-:W-:Y:S02]  /*6510*/  FMUL.FTZ R53, R2.reuse, R53 ;  /* 0x0000003502357220 */ /* 0x040fe40000410000 */
[C---:B------:R-:W-:Y:S01]  /*6520*/  FMUL.FTZ R12, R2.reuse, R120 ;  /* 0x00000078020c7220 */ /* 0x040fe20000410000 */
[C---:B------:R-:W-:Y:S01]  /*6530*/  HMMA.16816.F32.BF16 R8, R128.reuse, R14, R8 ;  /* 0x0000000e8008723c */ /* 0x040fe20000041808 */
[----:B------:R-:W1:Y:S03]  /*6540*/  MUFU.EX2 R179, R179 ;  /* 0x000000b300b37308 */ /* 0x000e660000000800 */
[----:B------:R-:W-:Y:S02]  /*6550*/  FMUL.FTZ R13, R2, R121 ;  /* 0x00000079020d7220 */ /* 0x000fe40000410000 */
[C---:B------:R-:W-:Y:S02]  /*6560*/  FMUL.FTZ R54, R0.reuse, R54 ;  /* 0x0000003600367220 */ /* 0x040fe40000410000 */
[C---:B------:R-:W-:Y:S03]  /*6570*/  FMUL.FTZ R14, R0.reuse, R122 ;  /* 0x0000007a000e7220 */ /* 0x040fe60000410000 */
[----:B------:R-:W-:Y:S01]  /*6580*/  MUFU.EX2 R180, R180 ;  /* 0x000000b400b47308 */ /* 0x000fe20000000800 */
[C---:B------:R-:W-:Y:S02]  /*6590*/  FMUL.FTZ R15, R0.reuse, R123 ;  /* 0x0000007b000f7220 */ /* 0x040fe40000410000 */
[----:B------:R-:W3:Y:S01]  /*65a0*/  LDSM.16.MT88.4 R120, [R196+0x100] ;  /* 0x00010000c478783b */ /* 0x000ee20000004200 */
[----:B------:R-:W-:Y:S02]  /*65b0*/  FMUL.FTZ R55, R0, R55 ;  /* 0x0000003700377220 */ /* 0x000fe40000410000 */
[C---:B------:R-:W-:Y:S02]  /*65c0*/  FMUL.FTZ R56, R2.reuse, R56 ;  /* 0x0000003802387220 */ /* 0x040fe40000410000 */
[C---:B------:R-:W-:Y:S02]  /*65d0*/  HMMA.16816.F32.BF16 R12, R128.reuse, R20, R12 ;  /* 0x00000014800c723c */ /* 0x040fe4000004180c */
[----:B------:R-:W4:Y:S01]  /*65e0*/  MUFU.EX2 R181, R181 ;  /* 0x000000b500b57308 */ /* 0x000f220000000800 */
[----:B------:R-:W-:Y:S02]  /*65f0*/  FMUL.FTZ R57, R2, R57 ;  /* 0x0000003902397220 */ /* 0x000fe40000410000 */
[----:B------:R-:W-:Y:S02]  /*6600*/  FMUL.FTZ R58, R0, R58 ;  /* 0x0000003a003a7220 */ /* 0x000fe40000410000 */
[C---:B------:R-:W-:Y:S01]  /*6610*/  FMUL.FTZ R20, R2.reuse, R112 ;  /* 0x0000007002147220 */ /* 0x040fe20000410000 */
[C---:B------:R-:W-:Y:S04]  /*6620*/  HMMA.16816.F32.BF16 R16, R128.reuse, R22, R16 ;  /* 0x000000168010723c */ /* 0x040fe80000041810 */
[----:B------:R-:W-:Y:S01]  /*6630*/  FMUL.FTZ R21, R2, R113 ;  /* 0x0000007102157220 */ /* 0x000fe20000410000 */
[----:B------:R-:W-:Y:S01]  /*6640*/  MUFU.EX2 R182, R182 ;  /* 0x000000b600b67308 */ /* 0x000fe20000000800 */
[C---:B------:R-:W-:Y:S02]  /*6650*/  FMUL.FTZ R59, R0.reuse, R59 ;  /* 0x0000003b003b7220 */ /* 0x040fe40000410000 */
[C---:B------:R-:W-:Y:S04]  /*6660*/  FMUL.FTZ R22, R0.reuse, R114 ;  /* 0x0000007200167220 */ /* 0x040fe80000410000 */
[----:B------:R-:W-:Y:S02]  /*6670*/  FMUL.FTZ R23, R0, R115 ;  /* 0x0000007300177220 */ /* 0x000fe40000410000 */
[----:B------:R-:W5:Y:S01]  /*6680*/  LDSM.16.MT88.4 R112, [R203+0x2100] ;  /* 0x00210000cb70783b */ /* 0x000f620000004200 */
[C---:B------:R-:W-:Y:S01]  /*6690*/  FMUL.FTZ R60, R2.reuse, R60 ;  /* 0x0000003c023c7220 */ /* 0x040fe20000410000 */
[----:B------:R-:W1:Y:S01]  /*66a0*/  MUFU.EX2 R183, R183 ;  /* 0x000000b700b77308 */ /* 0x000e620000000800 */
[----:B------:R-:W-:Y:S02]  /*66b0*/  FMUL.FTZ R61, R2, R61 ;  /* 0x0000003d023d7220 */ /* 0x000fe40000410000 */
[C---:B------:R-:W-:Y:S03]  /*66c0*/  HMMA.16816.F32.BF16 R20, R128.reuse, R28, R20 ;  /* 0x0000001c8014723c */ /* 0x040fe60000041814 */
[C---:B------:R-:W-:Y:S02]  /*66d0*/  FMUL.FTZ R62, R0.reuse, R62 ;  /* 0x0000003e003e7220 */ /* 0x040fe40000410000 */
[----:B------:R-:W-:Y:S02]  /*66e0*/  FMUL.FTZ R63, R0, R63 ;  /* 0x0000003f003f7220 */ /* 0x000fe40000410000 */
[C---:B------:R-:W-:Y:S01]  /*66f0*/  FMUL.FTZ R28, R2.reuse, R104 ;  /* 0x00000068021c7220 */ /* 0x040fe20000410000 */
[C---:B------:R-:W-:Y:S01]  /*6700*/  HMMA.16816.F32.BF16 R24, R128.reuse, R30, R24 ;  /* 0x0000001e8018723c */ /* 0x040fe20000041818 */
[----:B------:R-:W-:Y:S03]  /*6710*/  MUFU.EX2 R232, R232 ;  /* 0x000000e800e87308 */ /* 0x000fe60000000800 */
[C---:B------:R-:W-:Y:S02]  /*6720*/  FMUL.FTZ R29, R2.reuse, R105 ;  /* 0x00000069021d7220 */ /* 0x040fe40000410000 */
[----:B------:R-:W-:Y:S02]  /*6730*/  FMUL.FTZ R64, R2, R64 ;  /* 0x0000004002407220 */ /* 0x000fe40000410000 */
[C---:B------:R-:W-:Y:S03]  /*6740*/  FMUL.FTZ R30, R0.reuse, R106 ;  /* 0x0000006a001e7220 */ /* 0x040fe60000410000 */
[----:B------:R-:W1:Y:S01]  /*6750*/  MUFU.EX2 R235, R235 ;  /* 0x000000eb00eb7308 */ /* 0x000e620000000800 */
[----:B------:R-:W-:Y:S02]  /*6760*/  FMUL.FTZ R31, R0, R107 ;  /* 0x0000006b001f7220 */ /* 0x000fe40000410000 */
[----:B------:R-:W1:Y:S01]  /*6770*/  LDSM.16.MT88.4 R104, [R198+0x2100] ;  /* 0x00210000c668783b */ /* 0x000e620000004200 */
[----:B------:R-:W-:Y:S02]  /*6780*/  FMUL.FTZ R65, R2, R65 ;  /* 0x0000004102417220 */ /* 0x000fe40000410000 */
[C---:B------:R-:W-:Y:S02]  /*6790*/  FMUL.FTZ R66, R0.reuse, R66 ;  /* 0x0000004200427220 */ /* 0x040fe40000410000 */
[C---:B---3--:R-:W-:Y:S02]  /*67a0*/  HMMA.16816.F32.BF16 R28, R128.reuse, R120, R28 ;  /* 0x00000078801c723c */ /* 0x048fe4000004181c */
[----:B------:R-:W-:Y:S01]  /*67b0*/  MUFU.EX2 R230, R230 ;  /* 0x000000e600e67308 */ /* 0x000fe20000000800 */
[----:B------:R-:W-:Y:S02]  /*67c0*/  FMUL.FTZ R67, R0, R67 ;  /* 0x0000004300437220 */ /* 0x000fe40000410000 */
[C---:B------:R-:W-:Y:S02]  /*67d0*/  FMUL.FTZ R68, R2.reuse, R68 ;  /* 0x0000004402447220 */ /* 0x040fe40000410000 */
[----:B------:R-:W-:Y:S01]  /*67e0*/  FMUL.FTZ R69, R2, R69 ;  /* 0x0000004502457220 */ /* 0x000fe20000410000 */
[C---:B------:R-:W-:Y:S01]  /*67f0*/  HMMA.16816.F32.BF16 R32, R128.reuse, R122, R32 ;  /* 0x0000007a8020723c */ /* 0x040fe20000041820 */
[----:B------:R-:W-:Y:S03]  /*6800*/  LDSM.16.MT88.4 R120, [R196+0x900] ;  /* 0x00090000c478783b */ /* 0x000fe60000004200 */
[C---:B------:R-:W-:Y:S01]  /*6810*/  FMUL.FTZ R70, R0.reuse, R70 ;  /* 0x0000004600467220 */ /* 0x040fe20000410000 */
[----:B------:R-:W3:Y:S01]  /*6820*/  MUFU.EX2 R231, R231 ;  /* 0x000000e700e77308 */ /* 0x000ee20000000800 */
[----:B------:R-:W-:Y:S02]  /*6830*/  FMUL.FTZ R71, R0, R71 ;  /* 0x0000004700477220 */ /* 0x000fe40000410000 */
[C---:B-----5:R-:W-:Y:S04]  /*6840*/  HMMA.16816.F32.BF16 R36, R128.reuse, R112, R36 ;  /* 0x000000708024723c */ /* 0x060fe80000041824 */
[C---:B------:R-:W-:Y:S02]  /*6850*/  FMUL.FTZ R72, R2.reuse, R72 ;  /* 0x0000004802487220 */ /* 0x040fe40000410000 */
[----:B------:R-:W-:Y:S01]  /*6860*/  FMUL.FTZ R73, R2, R73 ;  /* 0x0000004902497220 */ /* 0x000fe20000410000 */
[----:B------:R-:W-:Y:S01]  /*6870*/  MUFU.EX2 R228, R228 ;  /* 0x000000e400e47308 */ /* 0x000fe20000000800 */
[C---:B------:R-:W-:Y:S01]  /*6880*/  HMMA.16816.F32.BF16 R40, R128.reuse, R114, R40 ;  /* 0x000000728028723c */ /* 0x040fe20000041828 */
[----:B------:R-:W-:Y:S03]  /*6890*/  LDSM.16.MT88.4 R112, [R203+0x900] ;  /* 0x00090000cb70783b */ /* 0x000fe60000004200 */
[C---:B------:R-:W-:Y:S02]  /*68a0*/  FMUL.FTZ R74, R0.reuse, R74 ;  /* 0x0000004a004a7220 */ /* 0x040fe40000410000 */
[----:B------:R-:W-:Y:S02]  /*68b0*/  FMUL.FTZ R75, R0, R75 ;  /* 0x0000004b004b7220 */ /* 0x000fe40000410000 */
[C---:B------:R-:W-:Y:S01]  /*68c0*/  FMUL.FTZ R76, R2.reuse, R76 ;  /* 0x0000004c024c7220 */ /* 0x040fe20000410000 */
[----:B------:R-:W5:Y:S01]  /*68d0*/  MUFU.EX2 R233, R233 ;  /* 0x000000e900e97308 */ /* 0x000f620000000800 */
[C---:B-1----:R-:W-:Y:S03]  /*68e0*/  HMMA.16816.F32.BF16 R44, R128.reuse, R104, R44 ;  /* 0x00000068802c723c */ /* 0x042fe6000004182c */
[----:B------:R-:W-:Y:S02]  /*68f0*/  FMUL.FTZ R77, R2, R77 ;  /* 0x0000004d024d7220 */ /* 0x000fe40000410000 */
[C---:B------:R-:W-:Y:S02]  /*6900*/  FMUL.FTZ R78, R0.reuse, R78 ;  /* 0x0000004e004e7220 */ /* 0x040fe40000410000 */
[----:B------:R-:W-:Y:S01]  /*6910*/  FMUL.FTZ R79, R0, R79 ;  /* 0x0000004f004f7220 */ /* 0x000fe20000410000 */
[C---:B------:R-:W-:Y:S01]  /*6920*/  HMMA.16816.F32.BF16 R48, R128.reuse, R106, R48 ;  /* 0x0000006a8030723c */ /* 0x040fe20000041830 */
[----:B------:R-:W1:Y:S03]  /*6930*/  LDSM.16.MT88.4 R104, [R203+0x4100] ;  /* 0x00410000cb68783b */ /* 0x000e660000004200 */
[C---:B------:R-:W-:Y:S02]  /*6940*/  FMUL.FTZ R80, R2.reuse, R80 ;  /* 0x0000005002507220 */ /* 0x040fe40000410000 */
[----:B------:R-:W-:Y:S02]  /*6950*/  FMUL.FTZ R81, R2, R81 ;  /* 0x0000005102517220 */ /* 0x000fe40000410000 */
[C---:B------:R-:W-:Y:S04]  /*6960*/  HMMA.16816.F32.BF16 R52, R128.reuse, R100, R52 ;  /* 0x000000648034723c */ /* 0x040fe80000041834 */
[C---:B------:R-:W-:Y:S02]  /*6970*/  FMUL.FTZ R82, R0.reuse, R82 ;  /* 0x0000005200527220 */ /* 0x040fe40000410000 */
[----:B------:R-:W-:Y:S02]  /*6980*/  FMUL.FTZ R83, R0, R83 ;  /* 0x0000005300537220 */ /* 0x000fe40000410000 */
[C---:B------:R-:W-:Y:S01]  /*6990*/  HMMA.16816.F32.BF16 R56, R128.reuse, R102, R56 ;  /* 0x000000668038723c */ /* 0x040fe20000041838 */
[----:B------:R-:W2:Y:S03]  /*69a0*/  LDSM.16.MT88.4 R100, [R198+0x4100] ;  /* 0x00410000c664783b */ /* 0x000ea60000004200 */
[C---:B------:R-:W-:Y:S02]  /*69b0*/  FMUL.FTZ R84, R2.reuse, R84 ;  /* 0x0000005402547220 */ /* 0x040fe40000410000 */
[----:B------:R-:W-:Y:S02]  /*69c0*/  FMUL.FTZ R85, R2, R85 ;  /* 0x0000005502557220 */ /* 0x000fe40000410000 */
[C---:B------:R-:W-:Y:S04]  /*69d0*/  HMMA.16816.F32.BF16 R60, R128.reuse, R108, R60 ;  /* 0x0000006c803c723c */ /* 0x040fe8000004183c */
[C---:B------:R-:W-:Y:S02]  /*69e0*/  FMUL.FTZ R86, R0.reuse, R86 ;  /* 0x0000005600567220 */ /* 0x040fe40000410000 */
[----:B------:R-:W-:Y:S02]  /*69f0*/  FMUL.FTZ R87, R0, R87 ;  /* 0x0000005700577220 */ /* 0x000fe40000410000 */
[C---:B------:R-:W-:Y:S01]  /*6a00*/  HMMA.16816.F32.BF16 R64, R128.reuse, R110, R64 ;  /* 0x0000006e8040723c */ /* 0x040fe20000041840 */
[----:B------:R-:W3:Y:S03]  /*6a10*/  LDSM.16.MT88.4 R108, [R197+0x4100] ;  /* 0x00410000c56c783b */ /* 0x000ee60000004200 */
[C---:B------:R-:W-:Y:S02]  /*6a20*/  FMUL.FTZ R88, R2.reuse, R88 ;  /* 0x0000005802587220 */ /* 0x040fe40000410000 */
[----:B------:R-:W-:Y:S02]  /*6a30*/  FMUL.FTZ R89, R2, R89 ;  /* 0x0000005902597220 */ /* 0x000fe40000410000 */
[C---:B------:R-:W-:Y:S01]  /*6a40*/  FMUL.FTZ R90, R0.reuse, R90 ;  /* 0x0000005a005a7220 */ /* 0x040fe20000410000 */
        /* <DEDUP_REMOVED lines=8> */
[C---:B--2---:R-:W-:Y:S04]  /*6ad0*/  HMMA.16816.F32.BF16 R76, R128.reuse, R100, R76 ;  /* 0x00000064804c723c */ /* 0x044fe8000004184c */
[C---:B------:R-:W-:Y:S02]  /*6ae0*/  FMUL.FTZ R96, R2.reuse, R96 ;  /* 0x0000006002607220 */ /* 0x040fe40000410000 */
[----:B------:R-:W-:Y:S01]  /*6af0*/  FMUL.FTZ R97, R2, R97 ;  /* 0x0000006102617220 */ /* 0x000fe20000410000 */
[----:B------:R-:W-:Y:S01]  /*6b00*/  F2FP.BF16.PACK_AB R100, R177, R176 ;  /* 0x000000b0b164723e */ /* 0x000fe200000010ff */
[C---:B------:R-:W-:Y:S04]  /*6b10*/  HMMA.16816.F32.BF16 R80, R128.reuse, R102, R80 ;  /* 0x000000668050723c */ /* 0x040fe80000041850 */
[C---:B------:R-:W-:Y:S01]  /*6b20*/  FMUL.FTZ R98, R0.reuse, R98 ;  /* 0x0000006200627220 */ /* 0x040fe20000410000 */
[----:B------:R-:W-:Y:S01]  /*6b30*/  F2FP.BF16.PACK_AB R101, R179, R178 ;  /* 0x000000b2b365723e */ /* 0x000fe200000010ff */
[----:B------:R-:W-:Y:S01]  /*6b40*/  FMUL.FTZ R99, R0, R99 ;  /* 0x0000006300637220 */ /* 0x000fe20000410000 */
[----:B----4-:R-:W-:Y:S01]  /*6b50*/  F2FP.BF16.PACK_AB R102, R181, R180 ;  /* 0x000000b4b566723e */ /* 0x010fe200000010ff */
[C---:B---3--:R-:W-:Y:S04]  /*6b60*/  HMMA.16816.F32.BF16 R84, R128.reuse, R108, R84 ;  /* 0x0000006c8054723c */ /* 0x048fe80000041854 */
[----:B------:R-:W-:Y:S01]  /*6b70*/  F2FP.BF16.PACK_AB R103, R183, R182 ;  /* 0x000000b6b767723e */ /* 0x000fe200000010ff */
[--C-:B------:R-:W-:Y:S02]  /*6b80*/  FFMA.FTZ R226, R229, c[0x0][0x2d0], -R144.reuse ;  /* 0x0000b400e5e27a23 */ /* 0x100fe40000010890 */
[--C-:B------:R-:W-:Y:S01]  /*6b90*/  FFMA.FTZ R227, R227, c[0x0][0x2d0], -R144.reuse ;  /* 0x0000b400e3e37a23 */ /* 0x100fe20000010890 */
[C---:B------:R-:W-:Y:S01]  /*6ba0*/  HMMA.16816.F32.BF16 R88, R128.reuse, R110, R88 ;  /* 0x0000006e8058723c */ /* 0x040fe20000041858 */
[----:B------:R-:W2:Y:S02]  /*6bb0*/  LDSM.16.MT88.4 R108, [R197+0x900] ;  /* 0x00090000c56c783b */ /* 0x000ea40000004200 */
[----:B------:R-:W-:Y:S01]  /*6bc0*/  MUFU.EX2 R226, R226 ;  /* 0x000000e200e27308 */ /* 0x000fe20000000800 */
[--C-:B------:R-:W-:Y:S02]  /*6bd0*/  FFMA.FTZ R222, R222, c[0x0][0x2d0], -R145.reuse ;  /* 0x0000b400dede7a23 */ /* 0x100fe40000010891 */
[--C-:B------:R-:W-:Y:S02]  /*6be0*/  FFMA.FTZ R229, R224, c[0x0][0x2d0], -R145.reuse ;  /* 0x0000b400e0e57a23 */ /* 0x100fe40000010891 */
[--C-:B------:R-:W-:Y:S01]  /*6bf0*/  FFMA.FTZ R224, R225, c[0x0][0x2d0], -R144.reuse ;  /* 0x0000b400e1e07a23 */ /* 0x100fe20000010890 */
[C---:B-1----:R-:W-:Y:S03]  /*6c00*/  HMMA.16816.F32.BF16 R92, R128.reuse, R104, R92 ;  /* 0x00000068805c723c */ /* 0x042fe6000004185c */
[--C-:B------:R-:W-:Y:S01]  /*6c10*/  FFMA.FTZ R223, R223, c[0x0][0x2d0], -R144.reuse ;  /* 0x0000b400dfdf7a23 */ /* 0x100fe20000010890 */
[----:B------:R-:W1:Y:S01]  /*6c20*/  MUFU.EX2 R227, R227 ;  /* 0x000000e300e37308 */ /* 0x000e620000000800 */
[--C-:B------:R-:W-:Y:S02]  /*6c30*/  FFMA.FTZ R220, R220, c[0x0][0x2d0], -R145.reuse ;  /* 0x0000b400dcdc7a23 */ /* 0x100fe40000010891 */
[----:B------:R-:W-:Y:S01]  /*6c40*/  FFMA.FTZ R145, R218, c[0x0][0x2d0], -R145 ;  /* 0x0000b400da917a23 */ /* 0x000fe20000010891 */
[----:B------:R-:W-:Y:S01]  /*6c50*/  HMMA.16816.F32.BF16 R96, R128, R106, R96 ;  /* 0x0000006a8060723c */ /* 0x000fe20000041860 */
[----:B------:R-:W3:Y:S03]  /*6c60*/  LDSM.16.MT88.4 R104, [R196+0x2900] ;  /* 0x00290000c468783b */ /* 0x000ee60000004200 */
[--C-:B------:R-:W-:Y:S02]  /*6c70*/  FFMA.FTZ R134, R134, c[0x0][0x2d0], -R144.reuse ;  /* 0x0000b40086867a23 */ /* 0x100fe40000010890 */
[----:B------:R-:W-:Y:S01]  /*6c80*/  FFMA.FTZ R144, R133, c[0x0][0x2d0], -R144 ;  /* 0x0000b40085907a23 */ /* 0x000fe20000010890 */
[----:B------:R-:W-:Y:S01]  /*6c90*/  MUFU.EX2 R225, R145 ;  /* 0x0000009100e17308 */ /* 0x000fe20000000800 */
[C---:B------:R-:W-:Y:S01]  /*6ca0*/  HMMA.16816.F32.BF16 R4, R100.reuse, R112, R4 ;  /* 0x000000706404723c */ /* 0x040fe20000041804 */
[----:B------:R-:W-:Y:S04]  /*6cb0*/  LDSM.16.MT88.4 R128, [R198+0x3100] ;  /* 0x00310000c680783b */ /* 0x000fe80000004200 */
[----:B------:R-:W-:Y:S02]  /*6cc0*/  FFMA.FTZ R175, R2, R221, R175 ;  /* 0x000000dd02af7223 */ /* 0x000fe400000100af */
[----:B------:R-:W-:Y:S01]  /*6cd0*/  FFMA.FTZ R171, R0, R219, R171 ;  /* 0x000000db00ab7223 */ /* 0x000fe200000100ab */
[C---:B------:R-:W-:Y:S01]  /*6ce0*/  HMMA.16816.F32.BF16 R8, R100.reuse, R114, R8 ;  /* 0x000000726408723c */ /* 0x040fe20000041808 */
[----:B------:R-:W-:Y:S01]  /*6cf0*/  LDSM.16.MT88.4 R112, [R198+0x4900] ;  /* 0x00490000c670783b */ /* 0x000fe20000004200 */
[----:B------:R4:W-:Y:S02]  /*6d00*/  MUFU.EX2 R133, R144 ;  /* 0x0000009000857308 */ /* 0x0009e40000000800 */
[----:B------:R-:W-:Y:S01]  /*6d10*/  MOV R0, R3 ;  /* 0x0000000300007202 */ /* 0x000fe20000000f00 */
[----:B------:R-:W-:Y:S02]  /*6d20*/  FADD.FTZ R174, R174, R175 ;  /* 0x000000afaeae7221 */ /* 0x000fe40000010000 */
[----:B------:R-:W-:Y:S01]  /*6d30*/  FADD.FTZ R170, R170, R171 ;  /* 0x000000abaaaa7221 */ /* 0x000fe20000010000 */
[C---:B------:R-:W-:Y:S04]  /*6d40*/  HMMA.16816.F32.BF16 R12, R100.reuse, R116, R12 ;  /* 0x00000074640c723c */ /* 0x040fe8000004180c */
[----:B------:R-:W-:Y:S01]  /*6d50*/  MUFU.EX2 R222, R222 ;  /* 0x000000de00de7308 */ /* 0x000fe20000000800 */
[----:B------:R-:W-:Y:S03]  /*6d60*/  FADD.FTZ R173, R173, R174 ;  /* 0x000000aeadad7221 */ /* 0x000fe60000010000 */
[C---:B------:R-:W-:Y:S01]  /*6d70*/  HMMA.16816.F32.BF16 R16, R100.reuse, R118, R16 ;  /* 0x000000766410723c */ /* 0x040fe20000041810 */
[----:B------:R-:W-:Y:S03]  /*6d80*/  LDSM.16.MT88.4 R116, [R197+0x4900] ;  /* 0x00490000c574783b */ /* 0x000fe60000004200 */
[----:B------:R-:W-:Y:S02]  /*6d90*/  FADD.FTZ R173, R172, R173 ;  /* 0x000000adacad7221 */ /* 0x000fe40000010000 */
[----:B------:R-:W1:Y:S02]  /*6da0*/  MUFU.EX2 R229, R229 ;  /* 0x000000e500e57308 */ /* 0x000e640000000800 */
[C---:B--2---:R-:W-:Y:S01]  /*6db0*/  HMMA.16816.F32.BF16 R20, R100.reuse, R108, R20 ;  /* 0x0000006c6414723c */ /* 0x044fe20000041814 */
[----:B----4-:R-:W-:Y:S03]  /*6dc0*/  LDSM.16.MT88.4 R144, [R196+0x1900] ;  /* 0x00190000c490783b */ /* 0x010fe60000004200 */
[----:B------:R-:W-:Y:S04]  /*6dd0*/  FADD.FTZ R176, R176, R173 ;  /* 0x000000adb0b07221 */ /* 0x000fe80000010000 */
[C---:B------:R-:W-:Y:S01]  /*6de0*/  HMMA.16816.F32.BF16 R24, R100.reuse, R110, R24 ;  /* 0x0000006e6418723c */ /* 0x040fe20000041818 */
[----:B------:R-:W-:Y:S01]  /*6df0*/  MUFU.EX2 R224, R224 ;  /* 0x000000e000e07308 */ /* 0x000fe20000000800 */
[----:B------:R-:W2:Y:S02]  /*6e00*/  LDSM.16.MT88.4 R108, [R203+0x4900] ;  /* 0x00490000cb6c783b */ /* 0x000ea40000004200 */
[----:B------:R-:W-:Y:S04]  /*6e10*/  FADD.FTZ R177, R177, R176 ;  /* 0x000000b0b1b17221 */ /* 0x000fe80000010000 */
[C---:B------:R-:W-:Y:S03]  /*6e20*/  HMMA.16816.F32.BF16 R28, R100.reuse, R120, R28 ;  /* 0x00000078641c723c */ /* 0x040fe6000004181c */
[----:B------:R-:W4:Y:S01]  /*6e30*/  MUFU.EX2 R223, R223 ;  /* 0x000000df00df7308 */ /* 0x000f220000000800 */
[----:B------:R-:W-:Y:S04]  /*6e40*/  FADD.FTZ R180, R180, R177 ;  /* 0x000000b1b4b47221 */ /* 0x000fe80000010000 */
[C---:B------:R-:W-:Y:S01]  /*6e50*/  HMMA.16816.F32.BF16 R32, R100.reuse, R122, R32 ;  /* 0x0000007a6420723c */ /* 0x040fe20000041820 */
[----:B------:R-:W-:Y:S03]  /*6e60*/  LDSM.16.MT88.4 R120, [R198+0x1100] ;  /* 0x00110000c678783b */ /* 0x000fe60000004200 */
[----:B------:R-:W-:Y:S01]  /*6e70*/  FADD.FTZ R181, R181, R180 ;  /* 0x000000b4b5b57221 */ /* 0x000fe20000010000 */
[----:B------:R-:W1:Y:S03]  /*6e80*/  MUFU.EX2 R220, R220 ;  /* 0x000000dc00dc7308 */ /* 0x000e660000000800 */
[C---:B------:R-:W-:Y:S07]  /*6e90*/  HMMA.16816.F32.BF16 R36, R100.reuse, R124, R36 ;  /* 0x0000007c6424723c */ /* 0x040fee0000041824 */
[----:B------:R-:W1:Y:S01]  /*6ea0*/  MUFU.EX2 R134, R134 ;  /* 0x0000008600867308 */ /* 0x000e620000000800 */
        /* <DEDUP_REMOVED lines=8> */
[C---:B---3--:R-:W-:Y:S08]  /*6f30*/  HMMA.16816.F32.BF16 R60, R100.reuse, R104, R60 ;  /* 0x00000068643c723c */ /* 0x048ff0000004183c */
[C---:B------:R-:W-:Y:S01]  /*6f40*/  HMMA.16816.F32.BF16 R64, R100.reuse, R106, R64 ;  /* 0x0000006a6440723c */ /* 0x040fe20000041840 */
[----:B------:R-:W3:Y:S07]  /*6f50*/  LDSM.16.MT88.4 R104, [R196+0x4900] ;  /* 0x00490000c468783b */ /* 0x000eee0000004200 */
[C---:B--2---:R-:W-:Y:S08]  /*6f60*/  HMMA.16816.F32.BF16 R68, R100.reuse, R108, R68 ;  /* 0x0000006c6444723c */ /* 0x044ff00000041844 */
[C---:B------:R-:W-:Y:S01]  /*6f70*/  HMMA.16816.F32.BF16 R72, R100.reuse, R110, R72 ;  /* 0x0000006e6448723c */ /* 0x040fe20000041848 */
[----:B------:R-:W2:Y:S07]  /*6f80*/  LDSM.16.MT88.4 R108, [R203+0x1100] ;  /* 0x00110000cb6c783b */ /* 0x000eae0000004200 */
[C---:B------:R-:W-:Y:S08]  /*6f90*/  HMMA.16816.F32.BF16 R76, R100.reuse, R112, R76 ;  /* 0x00000070644c723c */ /* 0x040ff0000004184c */
[C---:B------:R-:W-:Y:S01]  /*6fa0*/  HMMA.16816.F32.BF16 R80, R100.reuse, R114, R80 ;  /* 0x000000726450723c */ /* 0x040fe20000041850 */
[----:B------:R-:W1:Y:S07]  /*6fb0*/  LDSM.16.MT88.4 R112, [R197+0x1100] ;  /* 0x00110000c570783b */ /* 0x000e6e0000004200 */
[C---:B------:R-:W-:Y:S08]  /*6fc0*/  HMMA.16816.F32.BF16 R84, R100.reuse, R116, R84 ;  /* 0x000000746454723c */ /* 0x040ff00000041854 */
[C---:B------:R-:W-:Y:S01]  /*6fd0*/  HMMA.16816.F32.BF16 R88, R100.reuse, R118, R88 ;  /* 0x000000766458723c */ /* 0x040fe20000041858 */
[----:B------:R-:W4:Y:S07]  /*6fe0*/  LDSM.16.MT88.4 R116, [R203+0x3100] ;  /* 0x00310000cb74783b */ /* 0x000f2e0000004200 */
[C---:B---3--:R-:W-:Y:S08]  /*6ff0*/  HMMA.16816.F32.BF16 R92, R100.reuse, R104, R92 ;  /* 0x00000068645c723c */ /* 0x048ff0000004185c */
[----:B------:R-:W-:Y:S01]  /*7000*/  HMMA.16816.F32.BF16 R96, R100, R106, R96 ;  /* 0x0000006a6460723c */ /* 0x000fe20000041860 */
[----:B------:R-:W3:Y:S06]  /*7010*/  LDSM.16.MT88.4 R104, [R196+0x3100] ;  /* 0x00310000c468783b */ /* 0x000eec0000004200 */
[----:B------:R-:W-:Y:S01]  /*7020*/  F2FP.BF16.PACK_AB R100, R235, R232 ;  /* 0x000000e8eb64723e */ /* 0x000fe200000010ff */
[----:B------:R-:W-:Y:S01]  /*7030*/  FADD.FTZ R232, R232, R181 ;  /* 0x000000b5e8e87221 */ /* 0x000fe20000010000 */
[----:B------:R-:W-:Y:S03]  /*7040*/  F2FP.BF16.PACK_AB R101, R231, R230 ;  /* 0x000000e6e765723e */ /* 0x000fe600000010ff */
[----:B-----5:R-:W-:Y:S01]  /*7050*/  F2FP.BF16.PACK_AB R102, R233, R228 ;  /* 0x000000e4e966723e */ /* 0x020fe200000010ff */
[----:B------:R-:W-:Y:S01]  /*7060*/  FADD.FTZ R235, R235, R232 ;  /* 0x000000e8ebeb7221 */ /* 0x000fe20000010000 */
[----:B-1----:R-:W-:Y:S03]  /*7070*/  F2FP.BF16.PACK_AB R103, R227, R226 ;  /* 0x000000e2e367723e */ /* 0x002fe600000010ff */
[----:B------:R-:W-:Y:S04]  /*7080*/  FADD.FTZ R228, R228, R235 ;  /* 0x000000ebe4e47221 */ /* 0x000fe80000010000 */
[C---:B--2---:R-:W-:Y:S03]  /*7090*/  HMMA.16816.F32.BF16 R4, R100.reuse, R108, R4 ;  /* 0x0000006c6404723c */ /* 0x044fe60000041804 */
[----:B------:R-:W-:Y:S05]  /*70a0*/  FADD.FTZ R233, R233, R228 ;  /* 0x000000e4e9e97221 */ /* 0x000fea0000010000 */
[C---:B------:R-:W-:Y:S01]  /*70b0*/  HMMA.16816.F32.BF16 R8, R100.reuse, R110, R8 ;  /* 0x0000006e6408723c */ /* 0x040fe20000041808 */
[----:B------:R-:W1:Y:S07]  /*70c0*/  LDSM.16.MT88.4 R108, [R203+0x5100] ;  /* 0x00510000cb6c783b */ /* 0x000e6e0000004200 */
[C---:B------:R-:W-:Y:S08]  /*70d0*/  HMMA.16816.F32.BF16 R12, R100.reuse, R120, R12 ;  /* 0x00000078640c723c */ /* 0x040ff0000004180c */
[C---:B------:R-:W-:Y:S08]  /*70e0*/  HMMA.16816.F32.BF16 R16, R100.reuse, R122, R16 ;  /* 0x0000007a6410723c */ /* 0x040ff00000041810 */
[C---:B------:R-:W-:Y:S08]  /*70f0*/  HMMA.16816.F32.BF16 R20, R100.reuse, R112, R20 ;  /* 0x000000706414723c */ /* 0x040ff00000041814 */
[C---:B------:R-:W-:Y:S01]  /*7100*/  HMMA.16816.F32.BF16 R24, R100.reuse, R114, R24 ;  /* 0x000000726418723c */ /* 0x040fe20000041818 */
[----:B------:R-:W2:Y:S07]  /*7110*/  LDSM.16.MT88.4 R112, [R198+0x5100] ;  /* 0x00510000c670783b */ /* 0x000eae0000004200 */
[C---:B------:R-:W-:Y:S08]  /*7120*/  HMMA.16816.F32.BF16 R28, R100.reuse, R124, R28 ;  /* 0x0000007c641c723c */ /* 0x040ff0000004181c */
[C---:B------:R-:W-:Y:S01]  /*7130*/  HMMA.16816.F32.BF16 R32, R100.reuse, R126, R32 ;  /* 0x0000007e6420723c */ /* 0x040fe20000041820 */
[----:B------:R-:W-:Y:S07]  /*7140*/  LDSM.16.MT88.4 R124, [R203+0x1900] ;  /* 0x00190000cb7c783b */ /* 0x000fee0000004200 */
[C---:B----4-:R-:W-:Y:S08]  /*7150*/  HMMA.16816.F32.BF16 R36, R100.reuse, R116, R36 ;  /* 0x000000746424723c */ /* 0x050ff00000041824 */
[C---:B------:R-:W-:Y:S01]  /*7160*/  HMMA.16816.F32.BF16 R40, R100.reuse, R118, R40 ;  /* 0x000000766428723c */ /* 0x040fe20000041828 */
[----:B------:R-:W4:Y:S07]  /*7170*/  LDSM.16.MT88.4 R116, [R197+0x5100] ;  /* 0x00510000c574783b */ /* 0x000f2e0000004200 */
[C---:B------:R-:W-:Y:S08]  /*7180*/  HMMA.16816.F32.BF16 R44, R100.reuse, R128, R44 ;  /* 0x00000080642c723c */ /* 0x040ff0000004182c */
[C---:B------:R-:W-:Y:S08]  /*7190*/  HMMA.16816.F32.BF16 R48, R100.reuse, R130, R48 ;  /* 0x000000826430723c */ /* 0x040ff00000041830 */
[C---:B------:R-:W-:Y:S07]  /*71a0*/  HMMA.16816.F32.BF16 R52, R100.reuse, R136, R52 ;  /* 0x000000886434723c */ /* 0x040fee0000041834 */
[----:B------:R-:W-:Y:S01]  /*71b0*/  F2FP.BF16.PACK_AB R136, R229, R222 ;  /* 0x000000dee588723e */ /* 0x000fe200000010ff */
[C---:B------:R-:W-:Y:S04]  /*71c0*/  HMMA.16816.F32.BF16 R56, R100.reuse, R138, R56 ;  /* 0x0000008a6438723c */ /* 0x040fe80000041838 */
[----:B------:R-:W-:Y:S01]  /*71d0*/  F2FP.BF16.PACK_AB R137, R223, R224 ;  /* 0x000000e0df89723e */ /* 0x000fe200000010ff */
[----:B------:R-:W-:Y:S02]  /*71e0*/  FADD.FTZ R222, R222, R233 ;  /* 0x000000e9dede7221 */ /* 0x000fe40000010000 */
[----:B------:R-:W-:Y:S01]  /*71f0*/  F2FP.BF16.PACK_AB R138, R225, R220 ;  /* 0x000000dce18a723e */ /* 0x000fe200000010ff */
[C---:B---3--:R-:W-:Y:S04]  /*7200*/  HMMA.16816.F32.BF16 R60, R100.reuse, R104, R60 ;  /* 0x00000068643c723c */ /* 0x048fe8000004183c */
[----:B------:R-:W-:Y:S01]  /*7210*/  F2FP.BF16.PACK_AB R139, R133, R134 ;  /* 0x00000086858b723e */ /* 0x000fe200000010ff */
[----:B------:R-:W-:Y:S03]  /*7220*/  FADD.FTZ R229, R229, R222 ;  /* 0x000000dee5e57221 */ /* 0x000fe60000010000 */
[C---:B------:R-:W-:Y:S01]  /*7230*/  HMMA.16816.F32.BF16 R64, R100.reuse, R106, R64 ;  /* 0x0000006a6440723c */ /* 0x040fe20000041840 */
[----:B------:R-:W3:Y:S03]  /*7240*/  LDSM.16.MT88.4 R104, [R196+0x5100] ;  /* 0x00510000c468783b */ /* 0x000ee60000004200 */
[----:B------:R-:W-:Y:S04]  /*7250*/  FADD.FTZ R220, R220, R229 ;  /* 0x000000e5dcdc7221 */ /* 0x000fe80000010000 */
[C---:B-1----:R-:W-:Y:S04]  /*7260*/  HMMA.16816.F32.BF16 R68, R100.reuse, R108, R68 ;  /* 0x0000006c6444723c */ /* 0x042fe80000041844 */
[----:B------:R-:W-:Y:S04]  /*7270*/  FADD.FTZ R221, R225, R220 ;  /* 0x000000dce1dd7221 */ /* 0x000fe80000010000 */
[C---:B------:R-:W-:Y:S01]  /*7280*/  HMMA.16816.F32.BF16 R72, R100.reuse, R110, R72 ;  /* 0x0000006e6448723c */ /* 0x040fe20000041848 */
[----:B------:R-:W1:Y:S07]  /*7290*/  LDSM.16.MT88.4 R108, [R198+0x1900] ;  /* 0x00190000c66c783b */ /* 0x000e6e0000004200 */
[C---:B--2---:R-:W-:Y:S08]  /*72a0*/  HMMA.16816.F32.BF16 R76, R100.reuse, R112, R76 ;  /* 0x00000070644c723c */ /* 0x044ff0000004184c */
[C---:B------:R-:W-:Y:S08]  /*72b0*/  HMMA.16816.F32.BF16 R80, R100.reuse, R114, R80 ;  /* 0x000000726450723c */ /* 0x040ff00000041850 */
[C---:B----4-:R-:W-:Y:S08]  /*72c0*/  HMMA.16816.F32.BF16 R84, R100.reuse, R116, R84 ;  /* 0x000000746454723c */ /* 0x050ff00000041854 */
[C---:B------:R-:W-:Y:S08]  /*72d0*/  HMMA.16816.F32.BF16 R88, R100.reuse, R118, R88 ;  /* 0x000000766458723c */ /* 0x040ff00000041858 */
[C---:B---3--:R-:W-:Y:S08]  /*72e0*/  HMMA.16816.F32.BF16 R92, R100.reuse, R104, R92 ;  /* 0x00000068645c723c */ /* 0x048ff0000004185c */
[----:B------:R-:W-:Y:S08]  /*72f0*/  HMMA.16816.F32.BF16 R96, R100, R106, R96 ;  /* 0x0000006a6460723c */ /* 0x000ff00000041860 */
[C---:B------:R-:W-:Y:S01]  /*7300*/  HMMA.16816.F32.BF16 R128, R136.reuse, R124, R4 ;  /* 0x0000007c8880723c */ /* 0x040fe20000041804 */
[----:B------:R-:W2:Y:S07]  /*7310*/  LDSM.16.MT88.4 R4, [R198+0x5900] ;  /* 0x00590000c604783b */ /* 0x000eae0000004200 */
[C---:B------:R-:W-:Y:S01]  /*7320*/  HMMA.16816.F32.BF16 R124, R136.reuse, R126, R8 ;  /* 0x0000007e887c723c */ /* 0x040fe20000041808 */
[----:B------:R-:W3:Y:S07]  /*7330*/  LDSM.16.MT88.4 R8, [R197+0x5900] ;  /* 0x00590000c508783b */ /* 0x000eee0000004200 */
[C---:B-1----:R-:W-:Y:S01]  /*7340*/  HMMA.16816.F32.BF16 R120, R136.reuse, R108, R12 ;  /* 0x0000006c8878723c */ /* 0x042fe2000004180c */
[----:B------:R-:W1:Y:S07]  /*7350*/  LDSM.16.MT88.4 R12, [R196+0x5900] ;  /* 0x00590000c40c783b */ /* 0x000e6e0000004200 */
[C---:B------:R-:W-:Y:S08]  /*7360*/  HMMA.16816.F32.BF16 R116, R136.reuse, R110, R16 ;  /* 0x0000006e8874723c */ /* 0x040ff00000041810 */
        /* <DEDUP_REMOVED lines=14> */
[C---:B--2---:R-:W-:Y:S07]  /*7450*/  HMMA.16816.F32.BF16 R76, R136.reuse, R4, R76 ;  /* 0x00000004884c723c */ /* 0x044fee000004184c */
[----:B------:R-:W-:Y:S01]  /*7460*/  FADD.FTZ R5, R169, R170 ;  /* 0x000000aaa9057221 */ /* 0x000fe20000010000 */
[C---:B------:R-:W-:Y:S04]  /*7470*/  HMMA.16816.F32.BF16 R80, R136.reuse, R6, R80 ;  /* 0x000000068850723c */ /* 0x040fe80000041850 */
[----:B------:R-:W-:Y:S04]  /*7480*/  FADD.FTZ R5, R168, R5 ;  /* 0x00000005a8057221 */ /* 0x000fe80000010000 */
[C---:B---3--:R-:W-:Y:S04]  /*7490*/  HMMA.16816.F32.BF16 R84, R136.reuse, R8, R84 ;  /* 0x000000088854723c */ /* 0x048fe80000041854 */
[----:B------:R-:W-:Y:S04]  /*74a0*/  FADD.FTZ R178, R178, R5 ;  /* 0x00000005b2b27221 */ /* 0x000fe80000010000 */
[C---:B------:R-:W-:Y:S04]  /*74b0*/  HMMA.16816.F32.BF16 R88, R136.reuse, R10, R88 ;  /* 0x0000000a8858723c */ /* 0x040fe80000041858 */
[----:B------:R-:W-:Y:S04]  /*74c0*/  FADD.FTZ R179, R179, R178 ;  /* 0x000000b2b3b37221 */ /* 0x000fe80000010000 */
[----:B------:R-:W-:Y:S01]  /*74d0*/  FADD.FTZ R182, R182, R179 ;  /* 0x000000b3b6b67221 */ /* 0x000fe20000010000 */
[C---:B-1----:R-:W-:Y:S03]  /*74e0*/  HMMA.16816.F32.BF16 R92, R136.reuse, R12, R92 ;  /* 0x0000000c885c723c */ /* 0x042fe6000004185c */
[----:B------:R-:W-:Y:S04]  /*74f0*/  FADD.FTZ R183, R183, R182 ;  /* 0x000000b6b7b77221 */ /* 0x000fe80000010000 */
[----:B------:R-:W-:Y:S01]  /*7500*/  FADD.FTZ R230, R230, R183 ;  /* 0x000000b7e6e67221 */ /* 0x000fe20000010000 */
[----:B------:R-:W-:Y:S04]  /*7510*/  HMMA.16816.F32.BF16 R96, R136, R14, R96 ;  /* 0x0000000e8860723c */ /* 0x000fe80000041860 */
[----:B------:R-:W-:Y:S04]  /*7520*/  FADD.FTZ R231, R231, R230 ;  /* 0x000000e6e7e77221 */ /* 0x000fe80000010000 */
[----:B------:R-:W-:Y:S04]  /*7530*/  FADD.FTZ R226, R226, R231 ;  /* 0x000000e7e2e27221 */ /* 0x000fe80000010000 */
[----:B------:R-:W-:Y:S04]  /*7540*/  FADD.FTZ R227, R227, R226 ;  /* 0x000000e2e3e37221 */ /* 0x000fe80000010000 */
[----:B------:R-:W-:Y:S04]  /*7550*/  FADD.FTZ R224, R224, R227 ;  /* 0x000000e3e0e07221 */ /* 0x000fe80000010000 */
[----:B------:R-:W-:Y:S04]  /*7560*/  FADD.FTZ R223, R223, R224 ;  /* 0x000000e0dfdf7221 */ /* 0x000fe80000010000 */
[----:B------:R-:W-:Y:S04]  /*7570*/  FADD.FTZ R134, R134, R223 ;  /* 0x000000df86867221 */ /* 0x000fe80000010000 */
[----:B------:R-:W-:Y:S01]  /*7580*/  FADD.FTZ R219, R133, R134 ;  /* 0x0000008685db7221 */ /* 0x000fe20000010000 */
[----:B------:R-:W-:-:S05]  /*7590*/  @P4 BRA `(.L_x_12) ;  /* 0xffffd5f000004947 */ /* 0x000fca000383ffff */
.L_x_11:
[----:B------:R-:W1:Y:S01]  /*75a0*/  SHFL.BFLY PT, R6, R221, 0x2, 0x1f ;  /* 0x0c401f00dd067f89 */ /* 0x000e6200000e0000 */
[----:B------:R-:W-:-:S03]  /*75b0*/  PLOP3.LUT P2, PT, PT, PT, PT, 0x8, 0x0 ;  /* 0x000000000000781c */ /* 0x000fc60003f4e170 */
[----:B------:R-:W2:Y:S01]  /*75c0*/  SHFL.BFLY PT, R0, R219, 0x2, 0x1f ;  /* 0x0c401f00db007f89 */ /* 0x000ea200000e0000 */
[----:B-1----:R-:W-:Y:S02]  /*75d0*/  FADD.FTZ R6, R6, R221 ;  /* 0x000000dd06067221 */ /* 0x002fe40000010000 */
[----:B--2---:R-:W-:-:S03]  /*75e0*/  FADD.FTZ R7, R0, R219 ;  /* 0x000000db00077221 */ /* 0x004fc60000010000 */
[----:B------:R-:W1:Y:S01]  /*75f0*/  SHFL.BFLY PT, R5, R6, 0x1, 0x1f ;  /* 0x0c201f0006057f89 */ /* 0x000e6200000e0000 */
[----:B------:R-:W-:-:S03]  /*7600*/  MOV R0, RZ ;  /* 0x000000ff00007202 */ /* 0x000fc60000000f00 */
[----:B------:R-:W2:Y:S01]  /*7610*/  SHFL.BFLY PT, R2, R7, 0x1, 0x1f ;  /* 0x0c201f0007027f89 */ /* 0x000ea200000e0000 */
[----:B-1----:R-:W-:Y:S01]  /*7620*/  FADD.FTZ R4, R6, R5 ;  /* 0x0000000506047221 */ /* 0x002fe20000010000 */
[----:B------:R-:W-:Y:S01]  /*7630*/  MOV R5, RZ ;  /* 0x000000ff00057202 */ /* 0x000fe20000000f00 */
[----:B--2---:R-:W-:-:S03]  /*7640*/  FADD.FTZ R2, R2, R7 ;  /* 0x0000000702027221 */ /* 0x004fc60000010000 */
[----:B------:R-:W-:Y:S02]  /*7650*/  FSETP.NE.FTZ.AND P1, PT, R4, RZ, PT ;  /* 0x000000ff0400720b */ /* 0x000fe40003f35000 */
[----:B------:R-:W-:-:S11]  /*7660*/  FSETP.NE.FTZ.AND P0, PT, R2, RZ, PT ;  /* 0x000000ff0200720b */ /* 0x000fd60003f15000 */
[----:B------:R-:W1:Y:S01]  /*7670*/  @P1 MUFU.RCP R5, R4 ;  /* 0x0000000400051308 */ /* 0x000e620000001000 */
[----:B------:R-:W-:Y:S02]  /*7680*/  @P1 MOV R8, 0x3f317218 ;  /* 0x3f31721800081802 */ /* 0x000fe40000000f00 */
[----:B------:R-:W-:-:S05]  /*7690*/  @P0 MOV R9, 0x3f317218 ;  /* 0x3f31721800090802 */ /* 0x000fca0000000f00 */
[----:B------:R-:W2:Y:S08]  /*76a0*/  @P1 MUFU.LG2 R4, R4 ;  /* 0x0000000400041308 */ /* 0x000eb00000000c00 */
[----:B------:R-:W3:Y:S01]  /*76b0*/  @P0 MUFU.LG2 R6, R2 ;  /* 0x0000000200060308 */ /* 0x000ee20000000c00 */
[C---:B-1----:R-:W-:Y:S02]  /*76c0*/  FMUL.FTZ R128, R5.reuse, R128 ;  /* 0x0000008005807220 */ /* 0x042fe40000410000 */
[----:B------:R-:W-:-:S02]  /*76d0*/  FMUL.FTZ R129, R5, R129 ;  /* 0x0000008105817220 */ /* 0x000fc40000410000 */
[C---:B------:R-:W-:Y:S02]  /*76e0*/  FMUL.FTZ R124, R5.reuse, R124 ;  /* 0x0000007c057c7220 */ /* 0x040fe40000410000 */
[C---:B------:R-:W-:Y:S01]  /*76f0*/  FMUL.FTZ R125, R5.reuse, R125 ;  /* 0x0000007d057d7220 */ /* 0x040fe20000410000 */
[----:B------:R1:W4:Y:S01]  /*7700*/  @P0 MUFU.RCP R0, R2 ;  /* 0x0000000200000308 */ /* 0x0003220000001000 */
[----:B--2---:R-:W-:Y:S02]  /*7710*/  @P1 FMUL.FTZ R7, R4, 0.69314718246459960938 ;  /* 0x3f31721804071820 */ /* 0x004fe40000410000 */
[----:B------:R-:W-:Y:S02]  /*7720*/  @P1 FMUL.FTZ R4, R8, c[0x0][0x2d0] ;  /* 0x0000b40008041a20 */ /* 0x000fe40000410000 */
[C---:B------:R-:W-:Y:S02]  /*7730*/  FMUL.FTZ R120, R5.reuse, R120 ;  /* 0x0000007805787220 */ /* 0x040fe40000410000 */
[----:B------:R-:W-:-:S02]  /*7740*/  FMUL.FTZ R121, R5, R121 ;  /* 0x0000007905797220 */ /* 0x000fc40000410000 */
[----:B---3--:R-:W-:Y:S02]  /*7750*/  @P0 FMUL.FTZ R8, R6, 0.69314718246459960938 ;  /* 0x3f31721806080820 */ /* 0x008fe40000410000 */
[----:B------:R-:W-:Y:S02]  /*7760*/  @P0 FMUL.FTZ R6, R9, c[0x0][0x2d0] ;  /* 0x0000b40009060a20 */ /* 0x000fe40000410000 */
[C---:B------:R-:W-:Y:S02]  /*7770*/  FMUL.FTZ R116, R5.reuse, R116 ;  /* 0x0000007405747220 */ /* 0x040fe40000410000 */
[C---:B------:R-:W-:Y:S01]  /*7780*/  FMUL.FTZ R117, R5.reuse, R117 ;  /* 0x0000007505757220 */ /* 0x040fe20000410000 */
[----:B-1----:R-:W-:Y:S01]  /*7790*/  MOV R2, 0xff800000 ;  /* 0xff80000000027802 */ /* 0x002fe20000000f00 */
[C---:B------:R-:W-:Y:S02]  /*77a0*/  FMUL.FTZ R112, R5.reuse, R112 ;  /* 0x0000007005707220 */ /* 0x040fe40000410000 */
[----:B------:R-:W-:-:S02]  /*77b0*/  FMUL.FTZ R113, R5, R113 ;  /* 0x0000007105717220 */ /* 0x000fc40000410000 */
[C---:B------:R-:W-:Y:S02]  /*77c0*/  FMUL.FTZ R108, R5.reuse, R108 ;  /* 0x0000006c056c7220 */ /* 0x040fe40000410000 */
[C---:B------:R-:W-:Y:S02]  /*77d0*/  FMUL.FTZ R109, R5.reuse, R109 ;  /* 0x0000006d056d7220 */ /* 0x040fe40000410000 */
[C---:B------:R-:W-:Y:S02]  /*77e0*/  FMUL.FTZ R104, R5.reuse, R104 ;  /* 0x0000006805687220 */ /* 0x040fe40000410000 */
[C---:B------:R-:W-:Y:S02]  /*77f0*/  FMUL.FTZ R105, R5.reuse, R105 ;  /* 0x0000006905697220 */ /* 0x040fe40000410000 */
        /* <DEDUP_REMOVED lines=33> */
[----:B------:R-:W-:Y:S01]  /*7a10*/  FMUL.FTZ R97, R5, R97 ;  /* 0x0000006105617220 */ /* 0x000fe20000410000 */
[----:B------:R-:W-:Y:S01]  /*7a20*/  MOV R5, 0xff800000 ;  /* 0xff80000000057802 */ /* 0x000fe20000000f00 */
[C---:B----4-:R-:W-:Y:S02]  /*7a30*/  FMUL.FTZ R130, R0.reuse, R130 ;  /* 0x0000008200827220 */ /* 0x050fe40000410000 */
        /* <DEDUP_REMOVED lines=46> */
[----:B------:R-:W-:Y:S02]  /*7d20*/  FMUL.FTZ R99, R0, R99 ;  /* 0x0000006300637220 */ /* 0x000fe40000410000 */
[----:B------:R-:W-:Y:S02]  /*7d30*/  @P1 FFMA.FTZ R2, R4, R132, R7 ;  /* 0x0000008404021223 */ /* 0x000fe40000010007 */
[----:B------:R-:W-:Y:S02]  /*7d40*/  @P0 FFMA.FTZ R5, R6, R3, R8 ;  /* 0x0000000306050223 */ /* 0x000fe40000010008 */
.L_x_3:
[----:B------:R-:W-:Y:S05]  /*7d50*/  @P2 BRA `(.L_x_15) ;  /* 0x0000196000002947 */ /* 0x000fea0003800000 */
[----:B------:R-:W3:Y:S01]  /*7d60*/  S2R R11, SR_TID.X ;  /* 0x00000000000b7919 */ /* 0x000ee20000002100 */
[----:B------:R-:W-:Y:S01]  /*7d70*/  USHF.R.S32.HI UR6, URZ, 0x1f, UR10 ;  /* 0x0000001f3f067899 */ /* 0x000fe2000801140a */
[----:B------:R-:W-:Y:S01]  /*7d80*/  IMAD R6, RZ, RZ, -UR10 ;  /* 0x8000000aff067e24 */ /* 0x000fe2000f8e02ff */
[----:B------:R-:W-:Y:S01]  /*7d90*/  ULDC.64 UR4, c[0x0][0x4d0] ;  /* 0x0001340000047ab9 */ /* 0x000fe20000000a00 */
[----:B------:R-:W4:Y:S01]  /*7da0*/  S2R R3, SR_CTAID.Y ;  /* 0x0000000000037919 */ /* 0x000f220000002600 */
[----:B------:R-:W-:Y:S01]  /*7db0*/  UIMAD UR7, UR6, UR4, URZ ;  /* 0x00000004060772a4 */ /* 0x000fe2000f8e023f */
[----:B------:R-:W-:Y:S01]  /*7dc0*/  IMAD.MOV.U32 R9, RZ, RZ, c[0x0][0x4e8] ;  /* 0x00013a00ff097624 */ /* 0x000fe200078e00ff */
[----:B--2---:R-:W-:Y:S01]  /*7dd0*/  UIMAD.WIDE.U32 UR8, UR10, UR4, URZ ;  /* 0x000000040a0872a5 */ /* 0x004fe2000f8e003f */
[----:B------:R-:W2:Y:S01]  /*7de0*/  S2R R8, SR_CTAID.Z ;  /* 0x0000000000087919 */ /* 0x000ea20000002700 */
[----:B------:R-:W-:Y:S01]  /*7df0*/  UIMAD UR7, UR10, UR5, UR7 ;  /* 0x000000050a0772a4 */ /* 0x000fe2000f8e0207 */
[----:B------:R-:W-:Y:S01]  /*7e00*/  BSSY B0, `(.L_x_16) ;  /* 0x00000f9000007945 */ /* 0x000fe20003800000 */
[C---:B------:R-:W-:Y:S01]  /*7e10*/  ISETP.NE.AND P1, PT, R9.reuse, 0x1, PT ;  /* 0x000000010900780c */ /* 0x040fe20003f25270 */
[----:B------:R-:W-:Y:S01]  /*7e20*/  ULDC.64 UR4, c[0x0][0x438] ;  /* 0x00010e0000047ab9 */ /* 0x000fe20000000a00 */
[----:B------:R-:W-:Y:S01]  /*7e30*/  MOV R17, UR9 ;  /* 0x0000000900117c02 */ /* 0x000fe20008000f00 */
[----:B------:R-:W-:Y:S01]  /*7e40*/  UIMAD.WIDE.U32 UR14, UR10, UR4, URZ ;  /* 0x000000040a0e72a5 */ /* 0x000fe2000f8e003f */
[----:B------:R-:W-:Y:S01]  /*7e50*/  IMAD.U32 R16, RZ, RZ, UR8 ;  /* 0x00000008ff107e24 */ /* 0x000fe2000f8e00ff */
[----:B------:R-:W-:Y:S01]  /*7e60*/  UIMAD UR4, UR6, UR4, URZ ;  /* 0x00000004060472a4 */ /* 0x000fe2000f8e023f */
[----:B------:R-:W-:Y:S01]  /*7e70*/  IMAD R9, R9, c[0x0][0x388], RZ ;  /* 0x0000e20009097a24 */ /* 0x000fe200078e02ff */
[----:B------:R-:W-:-:S02]  /*7e80*/  UIADD3 UR7, UR9, UR7, URZ ;  /* 0x0000000709077290 */ /* 0x000fc4000fffe03f */
[----:B------:R-:W-:Y:S01]  /*7e90*/  UIMAD UR4, UR10, UR5, UR4 ;  /* 0x000000050a0472a4 */ /* 0x000fe2000f8e0204 */
[----:B------:R-:W-:Y:S01]  /*7ea0*/  MOV R14, UR14 ;  /* 0x0000000e000e7c02 */ /* 0x000fe20008000f00 */
[----:B------:R-:W-:Y:S01]  /*7eb0*/  IMAD.U32 R15, RZ, RZ, UR15 ;  /* 0x0000000fff0f7e24 */ /* 0x000fe2000f8e00ff */
[----:B---3--:R-:W-:Y:S01]  /*7ec0*/  SHF.R.S32.HI R0, RZ, 0x1f, R11 ;  /* 0x0000001fff007819 */ /* 0x008fe2000001140b */
[----:B------:R-:W-:Y:S01]  /*7ed0*/  UIADD3 UR4, UR15, UR4, URZ ;  /* 0x000000040f047290 */ /* 0x000fe2000fffe03f */
[----:B------:R-:W-:Y:S02]  /*7ee0*/  IMAD.U32 R17, RZ, RZ, UR7 ;  /* 0x00000007ff117e24 */ /* 0x000fe4000f8e00ff */
[-C--:B------:R-:W-:Y:S01]  /*7ef0*/  LEA.HI R13, R0, R11.reuse, RZ, 0x5 ;  /* 0x0000000b000d7211 */ /* 0x080fe200078f28ff */
[----:B----4-:R-:W-:Y:S01]  /*7f00*/  IMAD R6, R6, c[0x0][0x550], R3 ;  /* 0x0001540006067a24 */ /* 0x010fe200078e0203 */
[----:B------:R-:W-:Y:S01]  /*7f10*/  LEA.HI R0, R0, R11, RZ, 0x2 ;  /* 0x0000000b00007211 */ /* 0x000fe200078f10ff */
[----:B------:R-:W-:Y:S01]  /*7f20*/  IMAD.U32 R15, RZ, RZ, UR4 ;  /* 0x00000004ff0f7e24 */ /* 0x000fe2000f8e00ff */
[----:B-1----:R-:W-:Y:S01]  /*7f30*/  LOP3.LUT R4, R13, 0xffffffe0, RZ, 0xc0, !PT ;  /* 0xffffffe00d047812 */ /* 0x002fe200078ec0ff */
[----:B--2---:R-:W-:Y:S01]  /*7f40*/  IMAD.WIDE.U32 R16, R8, c[0x0][0x4d8], R16 ;  /* 0x0001360008107a25 */ /* 0x004fe200078e0010 */
[----:B------:R-:W-:-:S02]  /*7f50*/  SHF.R.S32.HI R10, RZ, 0x5, R13 ;  /* 0x00000005ff0a7819 */ /* 0x000fc4000001140d */
[----:B------:R-:W-:Y:S01]  /*7f60*/  SHF.R.S32.HI R13, RZ, 0x1f, R13 ;  /* 0x0000001fff0d7819 */ /* 0x000fe2000001140d */
[----:B------:R-:W-:Y:S01]  /*7f70*/  IMAD.IADD R4, R11, 0x1, -R4 ;  /* 0x000000010b047824 */ /* 0x000fe200078e0a04 */
[----:B------:R-:W-:Y:S01]  /*7f80*/  LOP3.LUT R0, R0, 0xfffffffc, RZ, 0xc0, !PT ;  /* 0xfffffffc00007812 */ /* 0x000fe200078ec0ff */
[----:B------:R-:W-:Y:S01]  /*7f90*/  IMAD.WIDE.U32 R14, R8, c[0x0][0x440], R14 ;  /* 0x00011000080e7a25 */ /* 0x000fe200078e000e */
[----:B------:R-:W-:Y:S02]  /*7fa0*/  LEA.HI R13, R13, R10, RZ, 0x3 ;  /* 0x0000000a0d0d7211 */ /* 0x000fe400078f18ff */
[----:B------:R-:W-:Y:S01]  /*7fb0*/  IADD3 R11, -R0, R11, RZ ;  /* 0x0000000b000b7210 */ /* 0x000fe20007ffe1ff */
[----:B------:R-:W-:Y:S01]  /*7fc0*/  IMAD.MOV.U32 R20, RZ, RZ, R14 ;  /* 0x000000ffff147224 */ /* 0x000fe200078e000e */
[----:B------:R-:W-:Y:S01]  /*7fd0*/  LOP3.LUT R13, R13, 0xffffff8, RZ, 0xc0, !PT ;  /* 0x0ffffff80d0d7812 */ /* 0x000fe200078ec0ff */
[----:B------:R-:W1:Y:S01]  /*7fe0*/  S2R R0, SR_CTAID.X ;  /* 0x0000000000007919 */ /* 0x000e620000002500 */
[----:B------:R-:W-:-:S02]  /*7ff0*/  SHF.R.S32.HI R3, RZ, 0x1f, R4 ;  /* 0x0000001fff037819 */ /* 0x000fc40000011404 */
[----:B------:R-:W-:Y:S01]  /*8000*/  SHF.R.S32.HI R7, RZ, 0x1f, R8 ;  /* 0x0000001fff077819 */ /* 0x000fe20000011408 */
[----:B------:R-:W-:Y:S01]  /*8010*/  IMAD.IADD R13, R10, 0x1, -R13 ;  /* 0x000000010a0d7824 */ /* 0x000fe200078e0a0d */
[----:B------:R-:W-:Y:S02]  /*8020*/  LEA.HI R10, R11, R11, RZ, 0x1 ;  /* 0x0000000b0b0a7211 */ /* 0x000fe400078f08ff */
[----:B------:R-:W-:Y:S02]  /*8030*/  LEA.HI R3, R3, R4, RZ, 0x2 ;  /* 0x0000000403037211 */ /* 0x000fe400078f10ff */
[----:B------:R-:W-:Y:S02]  /*8040*/  LOP3.LUT R10, R10, 0x1ffffffe, RZ, 0xc0, !PT ;  /* 0x1ffffffe0a0a7812 */ /* 0x000fe400078ec0ff */
[----:B------:R-:W-:Y:S02]  /*8050*/  SHF.R.S32.HI R12, RZ, 0x2, R3 ;  /* 0x00000002ff0c7819 */ /* 0x000fe40000011403 */
[----:B------:R-:W-:Y:S01]  /*8060*/  IADD3 R10, R11, -R10, RZ ;  /* 0x8000000a0b0a7210 */ /* 0x000fe20007ffe0ff */
[----:B------:R-:W-:Y:S01]  /*8070*/  IMAD R11, R7, c[0x0][0x4d8], RZ ;  /* 0x00013600070b7a24 */ /* 0x000fe200078e02ff */
[----:B------:R-:W-:Y:S01]  /*8080*/  LOP3.LUT R3, R3, 0x7ffffffc, RZ, 0xc0, !PT ;  /* 0x7ffffffc03037812 */ /* 0x000fe200078ec0ff */
[----:B------:R-:W-:-:S02]  /*8090*/  IMAD R13, R13, 0x10, R12 ;  /* 0x000000100d0d7824 */ /* 0x000fc400078e020c */
[----:B------:R-:W-:Y:S02]  /*80a0*/  IMAD R7, R7, c[0x0][0x440], RZ ;  /* 0x0001100007077a24 */ /* 0x000fe400078e02ff */
[----:B------:R-:W-:Y:S02]  /*80b0*/  IMAD R19, R10, 0x8, R13 ;  /* 0x000000080a137824 */ /* 0x000fe400078e020d */
[C---:B------:R-:W-:Y:S02]  /*80c0*/  IMAD R7, R8.reuse, c[0x0][0x444], R7 ;  /* 0x0001110008077a24 */ /* 0x040fe400078e0207 */
[----:B------:R-:W-:Y:S01]  /*80d0*/  IMAD R11, R8, c[0x0][0x4dc], R11 ;  /* 0x00013700080b7a24 */ /* 0x000fe200078e020b */
[C---:B-1----:R-:W-:Y:S01]  /*80e0*/  LEA R19, R0.reuse, R19, 0x7 ;  /* 0x0000001300137211 */ /* 0x042fe200078e38ff */
[----:B------:R-:W-:Y:S01]  /*80f0*/  IMAD.IADD R21, R15, 0x1, R7 ;  /* 0x000000010f157824 */ /* 0x000fe200078e0207 */
[----:B------:R-:W-:Y:S01]  /*8100*/  SHF.R.S32.HI R8, RZ, 0x1f, R6 ;  /* 0x0000001fff087819 */ /* 0x000fe20000011406 */
[----:B------:R-:W-:Y:S01]  /*8110*/  IMAD.IADD R17, R17, 0x1, R11 ;  /* 0x0000000111117824 */ /* 0x000fe200078e020b */
[----:B------:R-:W-:Y:S01]  /*8120*/  MOV R10, R19 ;  /* 0x00000013000a7202 */ /* 0x000fe20000000f00 */
[----:B------:R-:W-:Y:S01]  /*8130*/  @P1 IMAD.HI.U32 R7, R19, c[0x0][0x4ec], RZ ;  /* 0x00013b0013071a27 */ /* 0x000fe200078e00ff */
[----:B------:R-:W-:-:S03]  /*8140*/  LEA R0, R0, R13, 0x7 ;  /* 0x0000000d00007211 */ /* 0x000fc600078e38ff */
[C---:B------:R-:W-:Y:S01]  /*8150*/  IMAD R11, R8.reuse, c[0x0][0x4e0], RZ ;  /* 0x00013800080b7a24 */ /* 0x040fe200078e02ff */
[----:B------:R-:W-:Y:S01]  /*8160*/  @P1 SHF.R.U32.HI R10, RZ, c[0x0][0x4f0], R7 ;  /* 0x00013c00ff0a1a19 */ /* 0x000fe20000011607 */
[----:B------:R-:W-:Y:S01]  /*8170*/  IMAD R15, R8, c[0x0][0x448], RZ ;  /* 0x00011200080f7a24 */ /* 0x000fe200078e02ff */
[----:B------:R-:W-:Y:S01]  /*8180*/  MOV R7, R19 ;  /* 0x0000001300077202 */ /* 0x000fe20000000f00 */
[C---:B------:R-:W-:Y:S01]  /*8190*/  IMAD R11, R6.reuse, c[0x0][0x4e4], R11 ;  /* 0x00013900060b7a24 */ /* 0x040fe200078e020b */
[--C-:B------:R-:W-:Y:S01]  /*81a0*/  SHF.R.S32.HI R12, RZ, 0x1f, R10.reuse ;  /* 0x0000001fff0c7819 */ /* 0x100fe2000001140a */
[----:B------:R-:W-:Y:S02]  /*81b0*/  IMAD.MOV R8, RZ, RZ, -R10 ;  /* 0x000000ffff087224 */ /* 0x000fe400078e0a0a */
[C---:B------:R-:W-:Y:S02]  /*81c0*/  IMAD R15, R6.reuse, c[0x0][0x44c], R15 ;  /* 0x00011300060f7a24 */ /* 0x040fe400078e020f */
[----:B------:R-:W-:-:S04]  /*81d0*/  IMAD.WIDE.U32 R20, R6, c[0x0][0x448], R20 ;  /* 0x0001120006147a25 */ /* 0x000fc800078e0014 */
[----:B------:R-:W-:-:S04]  /*81e0*/  IMAD.WIDE.U32 R16, R6, c[0x0][0x4e0], R16 ;  /* 0x0001380006107a25 */ /* 0x000fc800078e0010 */
[----:B------:R-:W-:Y:S01]  /*81f0*/  @P1 IMAD.HI.U32 R6, R19, c[0x0][0x4ec], RZ ;  /* 0x00013b0013061a27 */ /* 0x000fe200078e00ff */
[----:B------:R-:W-:Y:S01]  /*8200*/  BAR.SYNC.DEFER_BLOCKING 0x1, 0x100 ;  /* 0x0044000000007b1d */ /* 0x000fe20000010000 */
[----:B------:R-:W-:Y:S02]  /*8210*/  IADD3 R10, P0, R10, R16, RZ ;  /* 0x000000100a0a7210 */ /* 0x000fe40007f1e0ff */
[----:B------:R-:W-:Y:S01]  /*8220*/  IMAD R8, R8, c[0x0][0x4e8], R19 ;  /* 0x00013a0008087a24 */ /* 0x000fe200078e0213 */
[----:B------:R-:W-:Y:S01]  /*8230*/  @P1 SHF.R.U32.HI R7, RZ, c[0x0][0x4f0], R6 ;  /* 0x00013c00ff071a19 */ /* 0x000fe20000011606 */
[----:B------:R-:W-:Y:S01]  /*8240*/  IMAD.IADD R21, R21, 0x1, R15 ;  /* 0x0000000115157824 */ /* 0x000fe200078e020f */
[----:B------:R-:W-:Y:S01]  /*8250*/  IADD3.X R11, R12, R17, R11, P0, !PT ;  /* 0x000000110c0b7210 */ /* 0x000fe200007fe40b */
[----:B------:R-:W-:Y:S01]  /*8260*/  IMAD.IADD R3, R4, 0x1, -R3 ;  /* 0x0000000104037824 */ /* 0x000fe200078e0a03 */
[----:B------:R-:W-:Y:S01]  /*8270*/  SHF.R.S32.HI R6, RZ, 0x1f, R8 ;  /* 0x0000001fff067819 */ /* 0x000fe20000011408 */
[C---:B------:R-:W-:Y:S01]  /*8280*/  IMAD.WIDE.U32 R20, R7.reuse, c[0x0][0x430], R20 ;  /* 0x00010c0007147a25 */ /* 0x040fe200078e0014 */
[----:B------:R-:W-:-:S02]  /*8290*/  IADD3 R12, -R7, RZ, RZ ;  /* 0x000000ff070c7210 */ /* 0x000fc40007ffe1ff */
[----:B------:R-:W-:Y:S01]  /*82a0*/  LOP3.LUT P1, RZ, R4, 0x3, RZ, 0xc0, !PT ;  /* 0x0000000304ff7812 */ /* 0x000fe2000782c0ff */
[----:B------:R-:W-:Y:S01]  /*82b0*/  IMAD R15, R6, c[0x0][0x4c8], RZ ;  /* 0x00013200060f7a24 */ /* 0x000fe200078e02ff */
[----:B------:R-:W-:Y:S01]  /*82c0*/  SHF.R.S32.HI R6, RZ, 0x1f, R7 ;  /* 0x0000001fff067819 */ /* 0x000fe20000011407 */
[----:B------:R-:W-:Y:S01]  /*82d0*/  IMAD.WIDE.U32 R10, R8, c[0x0][0x4c8], R10 ;  /* 0x00013200080a7a25 */ /* 0x000fe200078e000a */
[----:B------:R-:W-:-:S03]  /*82e0*/  ISETP.GE.OR P2, PT, R0, R9, P1 ;  /* 0x000000090000720c */ /* 0x000fc60000f46670 */
[----:B------:R-:W-:Y:S01]  /*82f0*/  IMAD R15, R8, c[0x0][0x4cc], R15 ;  /* 0x00013300080f7a24 */ /* 0x000fe200078e020f */
[----:B------:R-:W-:Y:S01]  /*8300*/  LEA R8, P0, R10, c[0x0][0x4a8], 0x2 ;  /* 0x00012a000a087a11 */ /* 0x000fe200078010ff */
[----:B------:R-:W-:Y:S02]  /*8310*/  IMAD R12, R12, c[0x0][0x4e8], R19 ;  /* 0x00013a000c0c7a24 */ /* 0x000fe400078e0213 */
[----:B------:R-:W-:Y:S02]  /*8320*/  IMAD.IADD R15, R11, 0x1, R15 ;  /* 0x000000010b0f7824 */ /* 0x000fe400078e020f */
[----:B------:R-:W-:Y:S01]  /*8330*/  IMAD R6, R6, c[0x0][0x430], RZ ;  /* 0x00010c0006067a24 */ /* 0x000fe200078e02ff */
[----:B------:R-:W-:Y:S02]  /*8340*/  SHFL.IDX PT, R16, R8, 0x1, 0x1c1f ;  /* 0x003c1f0008107f89 */ /* 0x000fe400000e0000 */
[----:B------:R-:W-:Y:S01]  /*8350*/  LEA.HI.X R15, R10, c[0x0][0x4ac], R15, 0x2, P0 ;  /* 0x00012b000a0f7a11 */ /* 0x000fe200000f140f */
[----:B------:R-:W-:Y:S01]  /*8360*/  IMAD R7, R7, c[0x0][0x434], R6 ;  /* 0x00010d0007077a24 */ /* 0x000fe200078e0206 */
[----:B------:R-:W-:Y:S01]  /*8370*/  SHFL.IDX PT, R10, R8, RZ, 0x1c1f ;  /* 0x001c1fff080a7589 */ /* 0x000fe200000e0000 */
[----:B------:R-:W-:-:S02]  /*8380*/  SHF.R.S32.HI R6, RZ, 0x1f, R12 ;  /* 0x0000001fff067819 */ /* 0x000fc4000001140c */
[----:B------:R-:W-:Y:S01]  /*8390*/  IMAD.IADD R21, R21, 0x1, R7 ;  /* 0x0000000115157824 */ /* 0x000fe200078e0207 */
[----:B------:R-:W1:Y:S02]  /*83a0*/  SHFL.IDX PT, R11, R15, RZ, 0x1c1f ;  /* 0x001c1fff0f0b7589 */ /* 0x000e6400000e0000 */
[----:B------:R-:W-:Y:S01]  /*83b0*/  IMAD R7, R6, c[0x0][0x428], RZ ;  /* 0x00010a0006077a24 */ /* 0x000fe200078e02ff */
[----:B------:R-:W-:Y:S01]  /*83c0*/  IADD3 R6, R0, 0x8, RZ ;  /* 0x0000000800067810 */ /* 0x000fe20007ffe0ff */
[----:B------:R-:W2:Y:S01]  /*83d0*/  SHFL.IDX PT, R17, R15, 0x1, 0x1c1f ;  /* 0x003c1f000f117f89 */ /* 0x000ea200000e0000 */
[----:B------:R-:W-:Y:S02]  /*83e0*/  IMAD.WIDE.U32 R20, R12, c[0x0][0x428], R20 ;  /* 0x00010a000c147a25 */ /* 0x000fe400078e0014 */
[----:B------:R-:W-:Y:S02]  /*83f0*/  ISETP.GE.OR P1, PT, R6, R9, P1 ;  /* 0x000000090600720c */ /* 0x000fe40000f26670 */
[----:B------:R-:W-:-:S05]  /*8400*/  IMAD R7, R12, c[0x0][0x42c], R7 ;  /* 0x00010b000c077a24 */ /* 0x000fca00078e0207 */
[----:B------:R-:W-:Y:S02]  /*8410*/  IADD3 R12, R21, R7, RZ ;  /* 0x00000007150c7210 */ /* 0x000fe40007ffe0ff */
[----:B------:R-:W-:-:S04]  /*8420*/  LEA R7, P0, R20, c[0x0][0x400], 0x2 ;  /* 0x0001000014077a11 */ /* 0x000fc800078010ff */
[----:B------:R-:W-:Y:S01]  /*8430*/  LEA.HI.X R12, R20, c[0x0][0x404], R12, 0x2, P0 ;  /* 0x00010100140c7a11 */ /* 0x000fe200000f140c */
[----:B------:R3:W4:Y:S01]  /*8440*/  SHFL.IDX PT, R14, R7, RZ, 0x1c1f ;  /* 0x001c1fff070e7589 */ /* 0x00072200000e0000 */
[----:B------:R-:W-:-:S03]  /*8450*/  ISETP.GE.AND P0, PT, R6, R9, PT ;  /* 0x000000090600720c */ /* 0x000fc60003f06270 */
[----:B-1----:R3:W-:Y:S04]  /*8460*/  @!P2 ST.E [R10.64], R2 ;  /* 0x000000020a00a985 */ /* 0x0027e8000c10190c */
[----:B--2---:R3:W-:Y:S01]  /*8470*/  @!P1 ST.E [R16.64], R5 ;  /* 0x0000000510009985 */ /* 0x0047e2000c10190c */
[----:B------:R-:W-:Y:S02]  /*8480*/  ISETP.GE.AND P1, PT, R0, R9, PT ;  /* 0x000000090000720c */ /* 0x000fe40003f26270 */
[----:B------:R-:W-:Y:S01]  /*8490*/  SHF.L.U32 R9, R3, 0x1, RZ ;  /* 0x0000000103097819 */ /* 0x000fe200000006ff */
[----:B------:R3:W1:Y:S10]  /*84a0*/  SHFL.IDX PT, R15, R12, RZ, 0x1c1f ;  /* 0x001c1fff0c0f7589 */ /* 0x00067400000e0000 */
[----:B------:R-:W-:Y:S05]  /*84b0*/  @P1 BRA `(.L_x_17) ;  /* 0x000008d000001947 */ /* 0x000fea0003800000 */
[C---:B------:R-:W-:Y:S02]  /*84c0*/  ISETP.GE.AND P1, PT, R9.reuse, c[0x0][0x3c8], PT ;  /* 0x0000f20009007a0c */ /* 0x040fe40003f26270 */
[----:B---3--:R-:W-:-:S02]  /*84d0*/  IADD3 R5, R9, 0x8, RZ ;  /* 0x0000000809057810 */ /* 0x008fc40007ffe0ff */
[C---:B------:R-:W-:Y:S02]  /*84e0*/  IADD3 R4, R9.reuse, 0x10, RZ ;  /* 0x0000001009047810 */ /* 0x040fe40007ffe0ff */
[----:B------:R-:W-:Y:S02]  /*84f0*/  IADD3 R3, R9, 0x18, RZ ;  /* 0x0000001809037810 */ /* 0x000fe40007ffe0ff */
[----:B------:R-:W-:Y:S02]  /*8500*/  ISETP.GE.AND P5, PT, R5, c[0x0][0x3c8], PT ;  /* 0x0000f20005007a0c */ /* 0x000fe40003fa6270 */
[----:B------:R-:W-:Y:S02]  /*8510*/  ISETP.GE.AND P4, PT, R4, c[0x0][0x3c8], PT ;  /* 0x0000f20004007a0c */ /* 0x000fe40003f86270 */
[C---:B------:R-:W-:Y:S01]  /*8520*/  IADD3 R2, R9.reuse, 0x20, RZ ;  /* 0x0000002009027810 */ /* 0x040fe20007ffe0ff */
[----:B-1--4-:R-:W-:Y:S01]  /*8530*/  @!P1 IMAD.WIDE R10, R9, 0x4, R14 ;  /* 0x00000004090a9825 */ /* 0x012fe200078e020e */
[----:B------:R-:W-:-:S02]  /*8540*/  ISETP.GE.AND P3, PT, R3, c[0x0][0x3c8], PT ;  /* 0x0000f20003007a0c */ /* 0x000fc40003f66270 */
[----:B------:R-:W-:Y:S02]  /*8550*/  ISETP.GE.AND P2, PT, R2, c[0x0][0x3c8], PT ;  /* 0x0000f20002007a0c */ /* 0x000fe40003f46270 */
[C---:B------:R-:W-:Y:S01]  /*8560*/  IADD3 R0, R9.reuse, 0x28, RZ ;  /* 0x0000002809007810 */ /* 0x040fe20007ffe0ff */
[----:B------:R1:W-:Y:S01]  /*8570*/  @!P1 ST.E.64 [R10.64], R128 ;  /* 0x000000800a009985 */ /* 0x0003e2000c101b0c */
[----:B------:R-:W-:Y:S02]  /*8580*/  IADD3 R6, R9, 0x30, RZ ;  /* 0x0000003009067810 */ /* 0x000fe40007ffe0ff */
[----:B------:R-:W-:Y:S02]  /*8590*/  ISETP.GE.AND P6, PT, R0, c[0x0][0x3c8], PT ;  /* 0x0000f20000007a0c */ /* 0x000fe40003fc6270 */
[----:B------:R-:W-:Y:S02]  /*85a0*/  @!P5 LEA.HI R5, R5, R5, RZ, 0x1 ;  /* 0x000000050505d211 */ /* 0x000fe400078f08ff */
[----:B------:R-:W-:-:S02]  /*85b0*/  ISETP.GE.AND P1, PT, R6, c[0x0][0x3c8], PT ;  /* 0x0000f20006007a0c */ /* 0x000fc40003f26270 */
[----:B------:R-:W-:Y:S02]  /*85c0*/  @!P4 LEA.HI R4, R4, R4, RZ, 0x1 ;  /* 0x000000040404c211 */ /* 0x000fe400078f08ff */
[----:B------:R-:W-:Y:S02]  /*85d0*/  @!P3 LEA.HI R3, R3, R3, RZ, 0x1 ;  /* 0x000000030303b211 */ /* 0x000fe400078f08ff */
[----:B------:R-:W-:Y:S02]  /*85e0*/  @!P5 LOP3.LUT R5, R5, 0xfffffffe, RZ, 0xc0, !PT ;  /* 0xfffffffe0505d812 */ /* 0x000fe400078ec0ff */
[----:B------:R-:W-:Y:S02]  /*85f0*/  @!P4 LOP3.LUT R13, R4, 0xfffffffe, RZ, 0xc0, !PT ;  /* 0xfffffffe040dc812 */ /* 0x000fe400078ec0ff */
[----:B------:R-:W-:Y:S01]  /*8600*/  @!P2 LEA.HI R2, R2, R2, RZ, 0x1 ;  /* 0x000000020202a211 */ /* 0x000fe200078f08ff */
[----:B------:R-:W-:Y:S01]  /*8610*/  @!P5 IMAD.WIDE R4, R5, 0x4, R14 ;  /* 0x000000040504d825 */ /* 0x000fe200078e020e */
[----:B------:R-:W-:-:S02]  /*8620*/  @!P3 LOP3.LUT R3, R3, 0xfffffffe, RZ, 0xc0, !PT ;  /* 0xfffffffe0303b812 */ /* 0x000fc400078ec0ff */
[----:B------:R-:W-:Y:S02]  /*8630*/  @!P2 LOP3.LUT R17, R2, 0xfffffffe, RZ, 0xc0, !PT ;  /* 0xfffffffe0211a812 */ /* 0x000fe400078ec0ff */
[----:B------:R-:W-:Y:S01]  /*8640*/  @!P6 LEA.HI R0, R0, R0, RZ, 0x1 ;  /* 0x000000000000e211 */ /* 0x000fe200078f08ff */
[--C-:B------:R-:W-:Y:S01]  /*8650*/  @!P3 IMAD.WIDE R2, R3, 0x4, R14.reuse ;  /* 0x000000040302b825 */ /* 0x100fe200078e020e */
[----:B------:R-:W-:Y:S01]  /*8660*/  @!P1 LEA.HI R6, R6, R6, RZ, 0x1 ;  /* 0x0000000606069211 */ /* 0x000fe200078f08ff */
[----:B------:R2:W-:Y:S01]  /*8670*/  @!P5 ST.E.64 [R4.64], R124 ;  /* 0x0000007c0400d985 */ /* 0x0005e2000c101b0c */
[----:B------:R-:W-:Y:S01]  /*8680*/  IADD3 R19, R9, 0x38, RZ ;  /* 0x0000003809137810 */ /* 0x000fe20007ffe0ff */
[--C-:B------:R-:W-:Y:S01]  /*8690*/  @!P2 IMAD.WIDE R16, R17, 0x4, R14.reuse ;  /* 0x000000041110a825 */ /* 0x100fe200078e020e */
[----:B------:R-:W-:Y:S02]  /*86a0*/  IADD3 R18, R9, 0x40, RZ ;  /* 0x0000004009127810 */ /* 0x000fe40007ffe0ff */
[----:B------:R-:W-:Y:S01]  /*86b0*/  ISETP.GE.AND P5, PT, R19, c[0x0][0x3c8], PT ;  /* 0x0000f20013007a0c */ /* 0x000fe20003fa6270 */
[----:B-1----:R-:W-:Y:S01]  /*86c0*/  @!P4 IMAD.WIDE R10, R13, 0x4, R14 ;  /* 0x000000040d0ac825 */ /* 0x002fe200078e020e */
[----:B------:R-:W-:-:S02]  /*86d0*/  IADD3 R13, R9, 0x48, RZ ;  /* 0x00000048090d7810 */ /* 0x000fc40007ffe0ff */
[----:B------:R-:W-:Y:S02]  /*86e0*/  IADD3 R8, R9, 0x50, RZ ;  /* 0x0000005009087810 */ /* 0x000fe40007ffe0ff */
[----:B------:R1:W-:Y:S01]  /*86f0*/  @!P4 ST.E.64 [R10.64], R120 ;  /* 0x000000780a00c985 */ /* 0x0003e2000c101b0c */
[----:B------:R-:W-:-:S03]  /*8700*/  ISETP.GE.AND P4, PT, R18, c[0x0][0x3c8], PT ;  /* 0x0000f20012007a0c */ /* 0x000fc60003f86270 */
[----:B------:R3:W-:Y:S01]  /*8710*/  @!P3 ST.E.64 [R2.64], R116 ;  /* 0x000000740200b985 */ /* 0x0007e2000c101b0c */
[----:B------:R-:W-:Y:S02]  /*8720*/  ISETP.GE.AND P3, PT, R13, c[0x0][0x3c8], PT ;  /* 0x0000f2000d007a0c */ /* 0x000fe40003f66270 */
[----:B------:R-:W-:Y:S01]  /*8730*/  @!P5 LEA.HI R19, R19, R19, RZ, 0x1 ;  /* 0x000000131313d211 */ /* 0x000fe200078f08ff */
[----:B------:R4:W-:Y:S01]  /*8740*/  @!P2 ST.E.64 [R16.64], R112 ;  /* 0x000000701000a985 */ /* 0x0009e2000c101b0c */
[----:B------:R-:W-:Y:S02]  /*8750*/  ISETP.GE.AND P2, PT, R8, c[0x0][0x3c8], PT ;  /* 0x0000f20008007a0c */ /* 0x000fe40003f46270 */
[----:B------:R-:W-:-:S03]  /*8760*/  @!P5 LOP3.LUT R19, R19, 0xfffffffe, RZ, 0xc0, !PT ;  /* 0xfffffffe1313d812 */ /* 0x000fc600078ec0ff */
[----:B------:R-:W-:Y:S02]  /*8770*/  @!P4 LEA.HI R18, R18, R18, RZ, 0x1 ;  /* 0x000000121212c211 */ /* 0x000fe400078f08ff */
[----:B--2---:R-:W-:Y:S02]  /*8780*/  @!P6 LOP3.LUT R5, R0, 0xfffffffe, RZ, 0xc0, !PT ;  /* 0xfffffffe0005e812 */ /* 0x004fe400078ec0ff */
[----:B------:R-:W-:Y:S02]  /*8790*/  IADD3 R0, R9, 0x58, RZ ;  /* 0x0000005809007810 */ /* 0x000fe40007ffe0ff */
[----:B------:R-:W-:Y:S01]  /*87a0*/  @!P3 LEA.HI R13, R13, R13, RZ, 0x1 ;  /* 0x0000000d0d0db211 */ /* 0x000fe200078f08ff */
[----:B------:R-:W-:Y:S01]  /*87b0*/  @!P6 IMAD.WIDE R4, R5, 0x4, R14 ;  /* 0x000000040504e825 */ /* 0x000fe200078e020e */
[----:B------:R-:W-:Y:S02]  /*87c0*/  @!P2 LEA.HI R8, R8, R8, RZ, 0x1 ;  /* 0x000000080808a211 */ /* 0x000fe400078f08ff */
[----:B------:R-:W-:-:S02]  /*87d0*/  @!P3 LOP3.LUT R13, R13, 0xfffffffe, RZ, 0xc0, !PT ;  /* 0xfffffffe0d0db812 */ /* 0x000fc400078ec0ff */
[----:B------:R2:W-:Y:S01]  /*87e0*/  @!P6 ST.E.64 [R4.64], R108 ;  /* 0x0000006c0400e985 */ /* 0x0005e2000c101b0c */
[----:B-1----:R-:W-:Y:S02]  /*87f0*/  @!P4 LOP3.LUT R11, R18, 0xfffffffe, RZ, 0xc0, !PT ;  /* 0xfffffffe120bc812 */ /* 0x002fe400078ec0ff */
[----:B------:R-:W-:Y:S02]  /*8800*/  IADD3 R18, R9, 0x68, RZ ;  /* 0x0000006809127810 */ /* 0x000fe40007ffe0ff */
[----:B---3--:R-:W-:Y:S01]  /*8810*/  @!P1 LOP3.LUT R3, R6, 0xfffffffe, RZ, 0xc0, !PT ;  /* 0xfffffffe06039812 */ /* 0x008fe200078ec0ff */
[----:B------:R-:W-:Y:S01]  /*8820*/  @!P4 IMAD.WIDE R10, R11, 0x4, R14 ;  /* 0x000000040b0ac825 */ /* 0x000fe200078e020e */
[----:B------:R-:W-:-:S03]  /*8830*/  IADD3 R6, R9, 0x60, RZ ;  /* 0x0000006009067810 */ /* 0x000fc60007ffe0ff */
[----:B------:R-:W-:Y:S01]  /*8840*/  @!P1 IMAD.WIDE R2, R3, 0x4, R14 ;  /* 0x0000000403029825 */ /* 0x000fe200078e020e */
[----:B------:R-:W-:-:S03]  /*8850*/  ISETP.GE.AND P6, PT, R6, c[0x0][0x3c8], PT ;  /* 0x0000f20006007a0c */ /* 0x000fc60003fc6270 */
[----:B----4-:R-:W-:Y:S01]  /*8860*/  @!P3 IMAD.WIDE R16, R13, 0x4, R14 ;  /* 0x000000040d10b825 */ /* 0x010fe200078e020e */
[----:B------:R1:W-:Y:S01]  /*8870*/  @!P1 ST.E.64 [R2.64], R104 ;  /* 0x0000006802009985 */ /* 0x0003e2000c101b0c */
[----:B------:R-:W-:Y:S02]  /*8880*/  ISETP.GE.AND P1, PT, R0, c[0x0][0x3c8], PT ;  /* 0x0000f20000007a0c */ /* 0x000fe40003f26270 */
[----:B------:R-:W-:-:S06]  /*8890*/  IADD3 R13, R9, 0x70, RZ ;  /* 0x00000070090d7810 */ /* 0x000fcc0007ffe0ff */
[----:B------:R-:W-:-:S05]  /*88a0*/  @!P6 LEA.HI R6, R6, R6, RZ, 0x1 ;  /* 0x000000060606e211 */ /* 0x000fca00078f08ff */
[----:B------:R-:W-:Y:S02]  /*88b0*/  @!P1 LEA.HI R0, R0, R0, RZ, 0x1 ;  /* 0x0000000000009211 */ /* 0x000fe400078f08ff */
[----:B--2---:R-:W-:Y:S02]  /*88c0*/  @!P2 LOP3.LUT R5, R8, 0xfffffffe, RZ, 0xc0, !PT ;  /* 0xfffffffe0805a812 */ /* 0x004fe400078ec0ff */
[----:B------:R-:W-:Y:S02]  /*88d0*/  @!P1 LOP3.LUT R21, R0, 0xfffffffe, RZ, 0xc0, !PT ;  /* 0xfffffffe00159812 */ /* 0x000fe400078ec0ff */
[----:B------:R-:W-:Y:S01]  /*88e0*/  IADD3 R8, R9, 0x78, RZ ;  /* 0x0000007809087810 */ /* 0x000fe20007ffe0ff */
[----:B------:R-:W-:Y:S01]  /*88f0*/  @!P2 IMAD.WIDE R4, R5, 0x4, R14 ;  /* 0x000000040504a825 */ /* 0x000fe200078e020e */
[----:B------:R-:W-:-:S03]  /*8900*/  IADD3 R0, R9, 0x88, RZ ;  /* 0x0000008809007810 */ /* 0x000fc60007ffe0ff */
[----:B-1----:R-:W-:Y:S01]  /*8910*/  @!P5 IMAD.WIDE R2, R19, 0x4, R14 ;  /* 0x000000041302d825 */ /* 0x002fe200078e020e */
[----:B------:R-:W-:-:S04]  /*8920*/  IADD3 R19, R9, 0x80, RZ ;  /* 0x0000008009137810 */ /* 0x000fc80007ffe0ff */
[----:B------:R1:W-:Y:S01]  /*8930*/  @!P5 ST.E.64 [R2.64], R100 ;  /* 0x000000640200d985 */ /* 0x0003e2000c101b0c */
[----:B------:R-:W-:-:S03]  /*8940*/  ISETP.GE.AND P5, PT, R18, c[0x0][0x3c8], PT ;  /* 0x0000f20012007a0c */ /* 0x000fc60003fa6270 */
[----:B------:R2:W-:Y:S01]  /*8950*/  @!P4 ST.E.64 [R10.64], R36 ;  /* 0x000000240a00c985 */ /* 0x0005e2000c101b0c */
[----:B------:R-:W-:-:S03]  /*8960*/  ISETP.GE.AND P4, PT, R13, c[0x0][0x3c8], PT ;  /* 0x0000f2000d007a0c */ /* 0x000fc60003f86270 */
[----:B------:R-:W-:Y:S01]  /*8970*/  @!P3 ST.E.64 [R16.64], R40 ;  /* 0x000000281000b985 */ /* 0x000fe2000c101b0c */
[----:B------:R-:W-:-:S03]  /*8980*/  ISETP.GE.AND P3, PT, R8, c[0x0][0x3c8], PT ;  /* 0x0000f20008007a0c */ /* 0x000fc60003f66270 */
[----:B------:R3:W-:Y:S01]  /*8990*/  @!P2 ST.E.64 [R4.64], R44 ;  /* 0x0000002c0400a985 */ /* 0x0007e2000c101b0c */
[----:B------:R-:W-:Y:S02]  /*89a0*/  ISETP.GE.AND P2, PT, R19, c[0x0][0x3c8], PT ;  /* 0x0000f20013007a0c */ /* 0x000fe40003f46270 */
[----:B------:R-:W-:-:S03]  /*89b0*/  @!P5 LEA.HI R18, R18, R18, RZ, 0x1 ;  /* 0x000000121212d211 */ /* 0x000fc600078f08ff */
[----:B------:R-:W-:-:S04]  /*89c0*/  @!P4 LEA.HI R13, R13, R13, RZ, 0x1 ;  /* 0x0000000d0d0dc211 */ /* 0x000fc800078f08ff */
[----:B------:R-:W-:Y:S02]  /*89d0*/  @!P3 LEA.HI R8, R8, R8, RZ, 0x1 ;  /* 0x000000080808b211 */ /* 0x000fe400078f08ff */
[----:B------:R-:W-:Y:S02]  /*89e0*/  @!P4 LOP3.LUT R13, R13, 0xfffffffe, RZ, 0xc0, !PT ;  /* 0xfffffffe0d0dc812 */ /* 0x000fe400078ec0ff */
[----:B------:R-:W-:Y:S02]  /*89f0*/  @!P2 LEA.HI R19, R19, R19, RZ, 0x1 ;  /* 0x000000131313a211 */ /* 0x000fe400078f08ff */
[----:B-1----:R-:W-:Y:S02]  /*8a00*/  @!P6 LOP3.LUT R3, R6, 0xfffffffe, RZ, 0xc0, !PT ;  /* 0xfffffffe0603e812 */ /* 0x002fe400078ec0ff */
[----:B------:R-:W-:Y:S01]  /*8a10*/  @!P2 LOP3.LUT R19, R19, 0xfffffffe, RZ, 0xc0, !PT ;  /* 0xfffffffe1313a812 */ /* 0x000fe200078ec0ff */
[----:B--2---:R-:W-:Y:S01]  /*8a20*/  @!P1 IMAD.WIDE R10, R21, 0x4, R14 ;  /* 0x00000004150a9825 */ /* 0x004fe200078e020e */
[----:B------:R-:W-:-:S03]  /*8a30*/  IADD3 R6, R9, 0x98, RZ ;  /* 0x0000009809067810 */ /* 0x000fc60007ffe0ff */
[--C-:B------:R-:W-:Y:S01]  /*8a40*/  @!P6 IMAD.WIDE R2, R3, 0x4, R14.reuse ;  /* 0x000000040302e825 */ /* 0x100fe200078e020e */
[----:B------:R1:W-:Y:S01]  /*8a50*/  @!P1 ST.E.64 [R10.64], R48 ;  /* 0x000000300a009985 */ /* 0x0003e2000c101b0c */
[----:B------:R-:W-:Y:S02]  /*8a60*/  ISETP.GE.AND P1, PT, R0, c[0x0][0x3c8], PT ;  /* 0x0000f20000007a0c */ /* 0x000fe40003f26270 */
[----:B---3--:R-:W-:Y:S01]  /*8a70*/  @!P5 LOP3.LUT R5, R18, 0xfffffffe, RZ, 0xc0, !PT ;  /* 0xfffffffe1205d812 */ /* 0x008fe200078ec0ff */
[----:B------:R2:W-:Y:S01]  /*8a80*/  @!P6 ST.E.64 [R2.64], R52 ;  /* 0x000000340200e985 */ /* 0x0005e2000c101b0c */
[----:B------:R-:W-:Y:S01]  /*8a90*/  @!P4 IMAD.WIDE R16, R13, 0x4, R14 ;  /* 0x000000040d10c825 */ /* 0x000fe200078e020e */
[----:B------:R-:W-:-:S03]  /*8aa0*/  IADD3 R13, R9, 0xa0, RZ ;  /* 0x000000a0090d7810 */ /* 0x000fc60007ffe0ff */
[----:B------:R-:W-:-:S04]  /*8ab0*/  @!P5 IMAD.WIDE R4, R5, 0x4, R14 ;  /* 0x000000040504d825 */ /* 0x000fc800078e020e */
[----:B------:R-:W-:Y:S01]  /*8ac0*/  @!P2 IMAD.WIDE R18, R19, 0x4, R14 ;  /* 0x000000041312a825 */ /* 0x000fe200078e020e */
[----:B------:R-:W-:Y:S01]  /*8ad0*/  @!P1 LEA.HI R0, R0, R0, RZ, 0x1 ;  /* 0x0000000000009211 */ /* 0x000fe200078f08ff */
[----:B------:R3:W-:Y:S01]  /*8ae0*/  @!P5 ST.E.64 [R4.64], R56 ;  /* 0x000000380400d985 */ /* 0x0007e2000c101b0c */
[----:B------:R-:W-:-:S03]  /*8af0*/  ISETP.GE.AND P5, PT, R6, c[0x0][0x3c8], PT ;  /* 0x0000f20006007a0c */ /* 0x000fc60003fa6270 */
[----:B------:R4:W-:Y:S01]  /*8b00*/  @!P4 ST.E.64 [R16.64], R60 ;  /* 0x0000003c1000c985 */ /* 0x0009e2000c101b0c */
[----:B------:R-:W-:Y:S02]  /*8b10*/  ISETP.GE.AND P4, PT, R13, c[0x0][0x3c8], PT ;  /* 0x0000f2000d007a0c */ /* 0x000fe40003f86270 */
[----:B-1----:R-:W-:Y:S02]  /*8b20*/  @!P3 LOP3.LUT R11, R8, 0xfffffffe, RZ, 0xc0, !PT ;  /* 0xfffffffe080bb812 */ /* 0x002fe400078ec0ff */
[----:B------:R-:W-:Y:S02]  /*8b30*/  IADD3 R8, R9, 0xa8, RZ ;  /* 0x000000a809087810 */ /* 0x000fe40007ffe0ff */
[----:B--2---:R-:W-:Y:S01]  /*8b40*/  @!P1 LOP3.LUT R3, R0, 0xfffffffe, RZ, 0xc0, !PT ;  /* 0xfffffffe00039812 */ /* 0x004fe200078ec0ff */
[--C-:B------:R-:W-:Y:S01]  /*8b50*/  @!P3 IMAD.WIDE R10, R11, 0x4, R14.reuse ;  /* 0x000000040b0ab825 */ /* 0x100fe200078e020e */
[----:B------:R-:W-:Y:S02]  /*8b60*/  IADD3 R0, R9, 0x90, RZ ;  /* 0x0000009009007810 */ /* 0x000fe40007ffe0ff */
[----:B------:R-:W-:Y:S01]  /*8b70*/  @!P5 LEA.HI R6, R6, R6, RZ, 0x1 ;  /* 0x000000060606d211 */ /* 0x000fe200078f08ff */
[----:B------:R-:W-:Y:S01]  /*8b80*/  @!P1 IMAD.WIDE R2, R3, 0x4, R14 ;  /* 0x0000000403029825 */ /* 0x000fe200078e020e */
[----:B------:R-:W-:Y:S01]  /*8b90*/  ISETP.GE.AND P6, PT, R0, c[0x0][0x3c8], PT ;  /* 0x0000f20000007a0c */ /* 0x000fe20003fc6270 */
[----:B------:R1:W-:Y:S01]  /*8ba0*/  @!P3 ST.E.64 [R10.64], R64 ;  /* 0x000000400a00b985 */ /* 0x0003e2000c101b0c */
[----:B------:R-:W-:-:S02]  /*8bb0*/  ISETP.GE.AND P3, PT, R8, c[0x0][0x3c8], PT ;  /* 0x0000f20008007a0c */ /* 0x000fc40003f66270 */
[----:B------:R-:W-:Y:S01]  /*8bc0*/  @!P4 LEA.HI R13, R13, R13, RZ, 0x1 ;  /* 0x0000000d0d0dc211 */ /* 0x000fe200078f08ff */
[----:B------:R2:W-:Y:S01]  /*8bd0*/  @!P2 ST.E.64 [R18.64], R68 ;  /* 0x000000441200a985 */ /* 0x0005e2000c101b0c */
[C---:B---3--:R-:W-:Y:S02]  /*8be0*/  IADD3 R5, R9.reuse, 0xb0, RZ ;  /* 0x000000b009057810 */ /* 0x048fe40007ffe0ff */
[----:B------:R-:W-:Y:S01]  /*8bf0*/  IADD3 R4, R9, 0xb8, RZ ;  /* 0x000000b809047810 */ /* 0x000fe20007ffe0ff */
[----:B------:R3:W-:Y:S01]  /*8c00*/  @!P1 ST.E.64 [R2.64], R72 ;  /* 0x0000004802009985 */ /* 0x0007e2000c101b0c */
[----:B------:R-:W-:Y:S02]  /*8c10*/  ISETP.GE.AND P2, PT, R5, c[0x0][0x3c8], PT ;  /* 0x0000f20005007a0c */ /* 0x000fe40003f46270 */
[----:B------:R-:W-:Y:S02]  /*8c20*/  ISETP.GE.AND P1, PT, R4, c[0x0][0x3c8], PT ;  /* 0x0000f20004007a0c */ /* 0x000fe40003f26270 */
[----:B------:R-:W-:-:S02]  /*8c30*/  @!P6 LEA.HI R0, R0, R0, RZ, 0x1 ;  /* 0x000000000000e211 */ /* 0x000fc400078f08ff */
[----:B------:R-:W-:Y:S02]  /*8c40*/  @!P3 LEA.HI R8, R8, R8, RZ, 0x1 ;  /* 0x000000080808b211 */ /* 0x000fe400078f08ff */
[----:B------:R-:W-:Y:S02]  /*8c50*/  @!P4 LOP3.LUT R13, R13, 0xfffffffe, RZ, 0xc0, !PT ;  /* 0xfffffffe0d0dc812 */ /* 0x000fe400078ec0ff */
[----:B----4-:R-:W-:-:S03]  /*8c60*/  @!P3 LOP3.LUT R17, R8, 0xfffffffe, RZ, 0xc0, !PT ;  /* 0xfffffffe0811b812 */ /* 0x010fc600078ec0ff */
[----:B------:R-:W-:Y:S01]  /*8c70*/  @!P2 LEA.HI R5, R5, R5, RZ, 0x1 ;  /* 0x000000050505a211 */ /* 0x000fe200078f08ff */
[--C-:B------:R-:W-:Y:S01]  /*8c80*/  @!P4 IMAD.WIDE R20, R13, 0x4, R14.reuse ;  /* 0x000000040d14c825 */ /* 0x100fe200078e020e */
[----:B------:R-:W-:Y:S02]  /*8c90*/  @!P1 LEA.HI R4, R4, R4, RZ, 0x1 ;  /* 0x0000000404049211 */ /* 0x000fe400078f08ff */
[----:B------:R-:W-:Y:S01]  /*8ca0*/  @!P2 LOP3.LUT R5, R5, 0xfffffffe, RZ, 0xc0, !PT ;  /* 0xfffffffe0505a812 */ /* 0x000fe200078ec0ff */
[----:B------:R-:W-:Y:S01]  /*8cb0*/  @!P3 IMAD.WIDE R16, R17, 0x4, R14 ;  /* 0x000000041110b825 */ /* 0x000fe200078e020e */
[----:B-1----:R-:W-:Y:S02]  /*8cc0*/  @!P5 LOP3.LUT R11, R6, 0xfffffffe, RZ, 0xc0, !PT ;  /* 0xfffffffe060bd812 */ /* 0x002fe400078ec0ff */
[----:B--2---:R-:W-:-:S03]  /*8cd0*/  @!P1 LOP3.LUT R19, R4, 0xfffffffe, RZ, 0xc0, !PT ;  /* 0xfffffffe04139812 */ /* 0x004fc600078ec0ff */
[----:B------:R-:W-:Y:S01]  /*8ce0*/  @!P5 IMAD.WIDE R10, R11, 0x4, R14 ;  /* 0x000000040b0ad825 */ /* 0x000fe200078e020e */
[----:B---3--:R-:W-:-:S03]  /*8cf0*/  @!P6 LOP3.LUT R3, R0, 0xfffffffe, RZ, 0xc0, !PT ;  /* 0xfffffffe0003e812 */ /* 0x008fc600078ec0ff */
[----:B------:R-:W-:-:S04]  /*8d00*/  @!P2 IMAD.WIDE R4, R5, 0x4, R14 ;  /* 0x000000040504a825 */ /* 0x000fc800078e020e */
[----:B------:R-:W-:-:S04]  /*8d10*/  @!P6 IMAD.WIDE R2, R3, 0x4, R14 ;  /* 0x000000040302e825 */ /* 0x000fc800078e020e */
[----:B------:R-:W-:Y:S01]  /*8d20*/  @!P1 IMAD.WIDE R14, R19, 0x4, R14 ;  /* 0x00000004130e9825 */ /* 0x000fe200078e020e */
[----:B------:R1:W-:Y:S04]  /*8d30*/  @!P6 ST.E.64 [R2.64], R76 ;  /* 0x0000004c0200e985 */ /* 0x0003e8000c101b0c */
[----:B------:R1:W-:Y:S04]  /*8d40*/  @!P5 ST.E.64 [R10.64], R80 ;  /* 0x000000500a00d985 */ /* 0x0003e8000c101b0c */
[----:B------:R1:W-:Y:S04]  /*8d50*/  @!P4 ST.E.64 [R20.64], R84 ;  /* 0x000000541400c985 */ /* 0x0003e8000c101b0c */
[----:B------:R1:W-:Y:S04]  /*8d60*/  @!P3 ST.E.64 [R16.64], R88 ;  /* 0x000000581000b985 */ /* 0x0003e8000c101b0c */
[----:B------:R1:W-:Y:S04]  /*8d70*/  @!P2 ST.E.64 [R4.64], R92 ;  /* 0x0000005c0400a985 */ /* 0x0003e8000c101b0c */
[----:B------:R1:W-:Y:S02]  /*8d80*/  @!P1 ST.E.64 [R14.64], R96 ;  /* 0x000000600e009985 */ /* 0x0003e4000c101b0c */
.L_x_17:
[----:B------:R-:W-:Y:S05]  /*8d90*/  BSYNC B0 ;  /* 0x0000000000007941 */ /* 0x000fea0003800000 */
.L_x_16:
[----:B-1-3--:R1:W2:Y:S04]  /*8da0*/  SHFL.IDX PT, R5, R12, 0x1, 0x1c1f ;  /* 0x003c1f000c057f89 */ /* 0x00a2a800000e0000 */
[----:B------:R1:W3:Y:S01]  /*8db0*/  SHFL.IDX PT, R4, R7, 0x1, 0x1c1f ;  /* 0x003c1f0007047f89 */ /* 0x0002e200000e0000 */
[----:B------:R-:W-:Y:S05]  /*8dc0*/  @P0 EXIT ;  /* 0x000000000000094d */ /* 0x000fea0003800000 */
[C---:B------:R-:W-:Y:S02]  /*8dd0*/  IADD3 R3, R9.reuse, 0x8, RZ ;  /* 0x0000000809037810 */ /* 0x040fe40007ffe0ff */
[----:B------:R-:W-:-:S02]  /*8de0*/  ISETP.GE.AND P1, PT, R9, c[0x0][0x3c8], PT ;  /* 0x0000f20009007a0c */ /* 0x000fc40003f26270 */
[----:B------:R-:W-:Y:S02]  /*8df0*/  ISETP.GE.AND P0, PT, R3, c[0x0][0x3c8], PT ;  /* 0x0000f20003007a0c */ /* 0x000fe40003f06270 */
[C---:B------:R-:W-:Y:S02]  /*8e00*/  IADD3 R2, R9.reuse, 0x10, RZ ;  /* 0x0000001009027810 */ /* 0x040fe40007ffe0ff */
[C---:B------:R-:W-:Y:S02]  /*8e10*/  IADD3 R0, R9.reuse, 0x18, RZ ;  /* 0x0000001809007810 */ /* 0x040fe40007ffe0ff */
[----:B------:R-:W-:Y:S02]  /*8e20*/  ISETP.GE.AND P6, PT, R2, c[0x0][0x3c8], PT ;  /* 0x0000f20002007a0c */ /* 0x000fe40003fc6270 */
[----:B------:R-:W-:Y:S02]  /*8e30*/  ISETP.GE.AND P5, PT, R0, c[0x0][0x3c8], PT ;  /* 0x0000f20000007a0c */ /* 0x000fe40003fa6270 */
[C---:B------:R-:W-:Y:S01]  /*8e40*/  IADD3 R10, R9.reuse, 0x20, RZ ;  /* 0x00000020090a7810 */ /* 0x040fe20007ffe0ff */
[C---:B-123--:R-:W-:Y:S01]  /*8e50*/  @!P1 IMAD.WIDE R12, R9.reuse, 0x4, R4 ;  /* 0x00000004090c9825 */ /* 0x04efe200078e0204 */
[----:B------:R-:W-:-:S02]  /*8e60*/  IADD3 R8, R9, 0x28, RZ ;  /* 0x0000002809087810 */ /* 0x000fc40007ffe0ff */
[----:B------:R-:W-:Y:S02]  /*8e70*/  @!P0 LEA.HI R3, R3, R3, RZ, 0x1 ;  /* 0x0000000303038211 */ /* 0x000fe400078f08ff */
[----:B------:R-:W-:Y:S01]  /*8e80*/  IADD3 R7, R9, 0x30, RZ ;  /* 0x0000003009077810 */ /* 0x000fe20007ffe0ff */
[----:B------:R1:W-:Y:S01]  /*8e90*/  @!P1 ST.E.64 [R12.64], R130 ;  /* 0x000000820c009985 */ /* 0x0003e2000c101b0c */
[----:B------:R-:W-:Y:S02]  /*8ea0*/  @!P0 LOP3.LUT R3, R3, 0xfffffffe, RZ, 0xc0, !PT ;  /* 0xfffffffe03038812 */ /* 0x000fe400078ec0ff */
[----:B------:R-:W-:Y:S02]  /*8eb0*/  IADD3 R6, R9, 0x38, RZ ;  /* 0x0000003809067810 */ /* 0x000fe40007ffe0ff */
[----:B------:R-:W-:Y:S01]  /*8ec0*/  ISETP.GE.AND P4, PT, R10, c[0x0][0x3c8], PT ;  /* 0x0000f2000a007a0c */ /* 0x000fe20003f86270 */
[----:B----4-:R-:W-:Y:S01]  /*8ed0*/  @!P0 IMAD.WIDE R14, R3, 0x4, R4 ;  /* 0x00000004030e8825 */ /* 0x010fe200078e0204 */
[----:B------:R-:W-:-:S02]  /*8ee0*/  IADD3 R3, R9, 0x40, RZ ;  /* 0x0000004009037810 */ /* 0x000fc40007ffe0ff */
[----:B------:R-:W-:Y:S02]  /*8ef0*/  ISETP.GE.AND P3, PT, R8, c[0x0][0x3c8], PT ;  /* 0x0000f20008007a0c */ /* 0x000fe40003f66270 */
[----:B------:R-:W-:Y:S01]  /*8f00*/  ISETP.GE.AND P2, PT, R7, c[0x0][0x3c8], PT ;  /* 0x0000f20007007a0c */ /* 0x000fe20003f46270 */
[----:B------:R2:W-:Y:S01]  /*8f10*/  @!P0 ST.E.64 [R14.64], R126 ;  /* 0x0000007e0e008985 */ /* 0x0005e2000c101b0c */
[----:B------:R-:W-:Y:S02]  /*8f20*/  ISETP.GE.AND P1, PT, R6, c[0x0][0x3c8], PT ;  /* 0x0000f20006007a0c */ /* 0x000fe40003f26270 */
[----:B------:R-:W-:Y:S02]  /*8f30*/  @!P6 LEA.HI R2, R2, R2, RZ, 0x1 ;  /* 0x000000020202e211 */ /* 0x000fe400078f08ff */
[----:B------:R-:W-:Y:S02]  /*8f40*/  ISETP.GE.AND P0, PT, R3, c[0x0][0x3c8], PT ;  /* 0x0000f20003007a0c */ /* 0x000fe40003f06270 */
[----:B------:R-:W-:-:S02]  /*8f50*/  @!P5 LEA.HI R0, R0, R0, RZ, 0x1 ;  /* 0x000000000000d211 */ /* 0x000fc400078f08ff */
[----:B------:R-:W-:Y:S02]  /*8f60*/  @!P6 LOP3.LUT R11, R2, 0xfffffffe, RZ, 0xc0, !PT ;  /* 0xfffffffe020be812 */ /* 0x000fe400078ec0ff */
[----:B------:R-:W-:Y:S02]  /*8f70*/  @!P4 LEA.HI R10, R10, R10, RZ, 0x1 ;  /* 0x0000000a0a0ac211 */ /* 0x000fe400078f08ff */
[----:B------:R-:W-:Y:S02]  /*8f80*/  @!P3 LEA.HI R8, R8, R8, RZ, 0x1 ;  /* 0x000000080808b211 */ /* 0x000fe400078f08ff */
[----:B------:R-:W-:Y:S02]  /*8f90*/  IADD3 R2, R9, 0x48, RZ ;  /* 0x0000004809027810 */ /* 0x000fe40007ffe0ff */
[----:B-1----:R-:W-:Y:S02]  /*8fa0*/  @!P5 LOP3.LUT R13, R0, 0xfffffffe, RZ, 0xc0, !PT ;  /* 0xfffffffe000dd812 */ /* 0x002fe400078ec0ff */
[----:B------:R-:W-:-:S02]  /*8fb0*/  @!P2 LEA.HI R7, R7, R7, RZ, 0x1 ;  /* 0x000000070707a211 */ /* 0x000fc400078f08ff */
[----:B------:R-:W-:Y:S01]  /*8fc0*/  IADD3 R0, R9, 0x50, RZ ;  /* 0x0000005009007810 */ /* 0x000fe20007ffe0ff */
[--C-:B------:R-:W-:Y:S01]  /*8fd0*/  @!P5 IMAD.WIDE R12, R13, 0x4, R4.reuse ;  /* 0x000000040d0cd825 */ /* 0x100fe200078e0204 */
[----:B------:R-:W-:Y:S02]  /*8fe0*/  @!P1 LEA.HI R6, R6, R6, RZ, 0x1 ;  /* 0x0000000606069211 */ /* 0x000fe400078f08ff */
[----:B------:R-:W-:Y:S02]  /*8ff0*/  @!P0 LEA.HI R3, R3, R3, RZ, 0x1 ;  /* 0x0000000303038211 */ /* 0x000fe400078f08ff */
[----:B------:R-:W-:Y:S01]  /*9000*/  @!P3 LOP3.LUT R17, R8, 0xfffffffe, RZ, 0xc0, !PT ;  /* 0xfffffffe0811b812 */ /* 0x000fe200078ec0ff */
[----:B--2---:R-:W-:Y:S01]  /*9010*/  @!P6 IMAD.WIDE R14, R11, 0x4, R4 ;  /* 0x000000040b0ee825 */ /* 0x004fe200078e0204 */
[----:B------:R-:W-:Y:S02]  /*9020*/  @!P4 LOP3.LUT R11, R10, 0xfffffffe, RZ, 0xc0, !PT ;  /* 0xfffffffe0a0bc812 */ /* 0x000fe400078ec0ff */
[----:B------:R-:W-:-:S02]  /*9030*/  @!P2 LOP3.LUT R7, R7, 0xfffffffe, RZ, 0xc0, !PT ;  /* 0xfffffffe0707a812 */ /* 0x000fc400078ec0ff */
[----:B------:R1:W-:Y:S01]  /*9040*/  @!P6 ST.E.64 [R14.64], R122 ;  /* 0x0000007a0e00e985 */ /* 0x0003e2000c101b0c */
[----:B------:R-:W-:Y:S01]  /*9050*/  ISETP.GE.AND P6, PT, R2, c[0x0][0x3c8], PT ;  /* 0x0000f20002007a0c */ /* 0x000fe20003fc6270 */
[----:B------:R-:W-:Y:S01]  /*9060*/  @!P4 IMAD.WIDE R10, R11, 0x4, R4 ;  /* 0x000000040b0ac825 */ /* 0x000fe200078e0204 */
[----:B------:R-:W-:Y:S01]  /*9070*/  @!P0 LOP3.LUT R3, R3, 0xfffffffe, RZ, 0xc0, !PT ;  /* 0xfffffffe03038812 */ /* 0x000fe200078ec0ff */
[----:B------:R2:W-:Y:S01]  /*9080*/  @!P5 ST.E.64 [R12.64], R118 ;  /* 0x000000760c00d985 */ /* 0x0005e2000c101b0c */
[----:B------:R-:W-:Y:S02]  /*9090*/  ISETP.GE.AND P5, PT, R0, c[0x0][0x3c8], PT ;  /* 0x0000f20000007a0c */ /* 0x000fe40003fa6270 */
[C---:B------:R-:W-:Y:S01]  /*90a0*/  IADD3 R20, R9.reuse, 0x58, RZ ;  /* 0x0000005809147810 */ /* 0x040fe20007ffe0ff */
[----:B------:R3:W-:Y:S01]  /*90b0*/  @!P4 ST.E.64 [R10.64], R114 ;  /* 0x000000720a00c985 */ /* 0x0007e2000c101b0c */
[C---:B------:R-:W-:Y:S02]  /*90c0*/  IADD3 R19, R9.reuse, 0x60, RZ ;  /* 0x0000006009137810 */ /* 0x040fe40007ffe0ff */
[----:B------:R-:W-:-:S02]  /*90d0*/  IADD3 R18, R9, 0x68, RZ ;  /* 0x0000006809127810 */ /* 0x000fc40007ffe0ff */
[----:B------:R-:W-:Y:S02]  /*90e0*/  IADD3 R8, R9, 0x70, RZ ;  /* 0x0000007009087810 */ /* 0x000fe40007ffe0ff */
[----:B------:R-:W-:Y:S02]  /*90f0*/  ISETP.GE.AND P4, PT, R20, c[0x0][0x3c8], PT ;  /* 0x0000f20014007a0c */ /* 0x000fe40003f86270 */
[----:B------:R-:W-:Y:S02]  /*9100*/  @!P6 LEA.HI R2, R2, R2, RZ, 0x1 ;  /* 0x000000020202e211 */ /* 0x000fe400078f08ff */
[----:B------:R-:W-:-:S09]  /*9110*/  @!P5 LEA.HI R0, R0, R0, RZ, 0x1 ;  /* 0x000000000000d211 */ /* 0x000fd200078f08ff */
[----:B------:R-:W-:Y:S01]  /*9120*/  @!P4 LEA.HI R20, R20, R20, RZ, 0x1 ;  /* 0x000000141414c211 */ /* 0x000fe200078f08ff */
[----:B-1----:R-:W-:Y:S01]  /*9130*/  @!P3 IMAD.WIDE R14, R17, 0x4, R4 ;  /* 0x00000004110eb825 */ /* 0x002fe200078e0204 */
[----:B--2---:R-:W-:-:S03]  /*9140*/  @!P1 LOP3.LUT R13, R6, 0xfffffffe, RZ, 0xc0, !PT ;  /* 0xfffffffe060d9812 */ /* 0x004fc600078ec0ff */
[--C-:B------:R-:W-:Y:S01]  /*9150*/  @!P2 IMAD.WIDE R6, R7, 0x4, R4.reuse ;  /* 0x000000040706a825 */ /* 0x100fe200078e0204 */
[----:B------:R1:W-:Y:S01]  /*9160*/  @!P3 ST.E.64 [R14.64], R110 ;  /* 0x0000006e0e00b985 */ /* 0x0003e2000c101b0c */
[----:B------:R-:W-:Y:S02]  /*9170*/  ISETP.GE.AND P3, PT, R19, c[0x0][0x3c8], PT ;  /* 0x0000f20013007a0c */ /* 0x000fe40003f66270 */
[--C-:B------:R-:W-:Y:S01]  /*9180*/  @!P1 IMAD.WIDE R12, R13, 0x4, R4.reuse ;  /* 0x000000040d0c9825 */ /* 0x100fe200078e0204 */
[----:B------:R2:W-:Y:S01]  /*9190*/  @!P2 ST.E.64 [R6.64], R106 ;  /* 0x0000006a0600a985 */ /* 0x0005e2000c101b0c */
[----:B------:R-:W-:Y:S02]  /*91a0*/  ISETP.GE.AND P2, PT, R18, c[0x0][0x3c8], PT ;  /* 0x0000f20012007a0c */ /* 0x000fe40003f46270 */
[----:B------:R-:W-:Y:S01]  /*91b0*/  @!P0 IMAD.WIDE R16, R3, 0x4, R4 ;  /* 0x0000000403108825 */ /* 0x000fe200078e0204 */
[----:B------:R-:W-:Y:S01]  /*91c0*/  IADD3 R3, R9, 0x78, RZ ;  /* 0x0000007809037810 */ /* 0x000fe20007ffe0ff */
[----:B------:R4:W-:Y:S01]  /*91d0*/  @!P1 ST.E.64 [R12.64], R102 ;  /* 0x000000660c009985 */ /* 0x0009e2000c101b0c */
[----:B------:R-:W-:-:S02]  /*91e0*/  ISETP.GE.AND P1, PT, R8, c[0x0][0x3c8], PT ;  /* 0x0000f20008007a0c */ /* 0x000fc40003f26270 */
[----:B---3--:R-:W-:Y:S01]  /*91f0*/  @!P5 LOP3.LUT R11, R0, 0xfffffffe, RZ, 0xc0, !PT ;  /* 0xfffffffe000bd812 */ /* 0x008fe200078ec0ff */
[----:B------:R3:W-:Y:S01]  /*9200*/  @!P0 ST.E.64 [R16.64], R38 ;  /* 0x0000002610008985 */ /* 0x0007e2000c101b0c */
[----:B------:R-:W-:Y:S02]  /*9210*/  ISETP.GE.AND P0, PT, R3, c[0x0][0x3c8], PT ;  /* 0x0000f20003007a0c */ /* 0x000fe40003f06270 */
[----:B------:R-:W-:Y:S01]  /*9220*/  @!P3 LEA.HI R19, R19, R19, RZ, 0x1 ;  /* 0x000000131313b211 */ /* 0x000fe200078f08ff */
[----:B------:R-:W-:Y:S01]  /*9230*/  @!P5 IMAD.WIDE R10, R11, 0x4, R4 ;  /* 0x000000040b0ad825 */ /* 0x000fe200078e0204 */
[----:B------:R-:W-:Y:S02]  /*9240*/  @!P2 LEA.HI R18, R18, R18, RZ, 0x1 ;  /* 0x000000121212a211 */ /* 0x000fe400078f08ff */
[----:B------:R-:W-:Y:S02]  /*9250*/  @!P3 LOP3.LUT R19, R19, 0xfffffffe, RZ, 0xc0, !PT ;  /* 0xfffffffe1313b812 */ /* 0x000fe400078ec0ff */
[----:B------:R-:W-:-:S02]  /*9260*/  IADD3 R0, R9, 0x88, RZ ;  /* 0x0000008809007810 */ /* 0x000fc40007ffe0ff */
[----:B------:R-:W-:-:S03]  /*9270*/  @!P1 LEA.HI R8, R8, R8, RZ, 0x1 ;  /* 0x0000000808089211 */ /* 0x000fc600078f08ff */
[----:B------:R-:W-:Y:S01]  /*9280*/  @!P0 LEA.HI R3, R3, R3, RZ, 0x1 ;  /* 0x0000000303038211 */ /* 0x000fe200078f08ff */
[--C-:B-1----:R-:W-:Y:S01]  /*9290*/  @!P3 IMAD.WIDE R14, R19, 0x4, R4.reuse ;  /* 0x00000004130eb825 */ /* 0x102fe200078e0204 */
[----:B------:R-:W-:Y:S02]  /*92a0*/  IADD3 R19, R9, 0x98, RZ ;  /* 0x0000009809137810 */ /* 0x000fe40007ffe0ff */
[----:B------:R-:W-:Y:S02]  /*92b0*/  @!P0 LOP3.LUT R3, R3, 0xfffffffe, RZ, 0xc0, !PT ;  /* 0xfffffffe03038812 */ /* 0x000fe400078ec0ff */
[----:B--2---:R-:W-:Y:S02]  /*92c0*/  @!P6 LOP3.LUT R7, R2, 0xfffffffe, RZ, 0xc0, !PT ;  /* 0xfffffffe0207e812 */ /* 0x004fe400078ec0ff */
[----:B------:R-:W-:Y:S02]  /*92d0*/  IADD3 R2, R9, 0x80, RZ ;  /* 0x0000008009027810 */ /* 0x000fe40007ffe0ff */
[----:B----4-:R-:W-:Y:S01]  /*92e0*/  @!P4 LOP3.LUT R13, R20, 0xfffffffe, RZ, 0xc0, !PT ;  /* 0xfffffffe140dc812 */ /* 0x010fe200078ec0ff */
[----:B------:R-:W-:Y:S01]  /*92f0*/  @!P6 IMAD.WIDE R6, R7, 0x4, R4 ;  /* 0x000000040706e825 */ /* 0x000fe200078e0204 */
[----:B------:R-:W-:-:S03]  /*9300*/  IADD3 R20, R9, 0x90, RZ ;  /* 0x0000009009147810 */ /* 0x000fc60007ffe0ff */
[--C-:B------:R-:W-:Y:S01]  /*9310*/  @!P4 IMAD.WIDE R12, R13, 0x4, R4.reuse ;  /* 0x000000040d0cc825 */ /* 0x100fe200078e0204 */
[----:B------:R1:W-:Y:S01]  /*9320*/  @!P6 ST.E.64 [R6.64], R42 ;  /* 0x0000002a0600e985 */ /* 0x0003e2000c101b0c */
[----:B------:R-:W-:Y:S02]  /*9330*/  ISETP.GE.AND P6, PT, R2, c[0x0][0x3c8], PT ;  /* 0x0000f20002007a0c */ /* 0x000fe40003fc6270 */
[----:B---3--:R-:W-:Y:S01]  /*9340*/  @!P0 IMAD.WIDE R16, R3, 0x4, R4 ;  /* 0x0000000403108825 */ /* 0x008fe200078e0204 */
[----:B------:R2:W-:Y:S01]  /*9350*/  @!P5 ST.E.64 [R10.64], R46 ;  /* 0x0000002e0a00d985 */ /* 0x0005e2000c101b0c */
[----:B------:R-:W-:Y:S02]  /*9360*/  ISETP.GE.AND P5, PT, R0, c[0x0][0x3c8], PT ;  /* 0x0000f20000007a0c */ /* 0x000fe40003fa6270 */
[----:B------:R-:W-:Y:S01]  /*9370*/  IADD3 R3, R9, 0xb0, RZ ;  /* 0x000000b009037810 */ /* 0x000fe20007ffe0ff */
[----:B------:R3:W-:Y:S01]  /*9380*/  @!P4 ST.E.64 [R12.64], R50 ;  /* 0x000000320c00c985 */ /* 0x0007e2000c101b0c */
[----:B------:R-:W-:-:S03]  /*9390*/  ISETP.GE.AND P4, PT, R20, c[0x0][0x3c8], PT ;  /* 0x0000f20014007a0c */ /* 0x000fc60003f86270 */
[----:B------:R4:W-:Y:S01]  /*93a0*/  @!P3 ST.E.64 [R14.64], R54 ;  /* 0x000000360e00b985 */ /* 0x0009e2000c101b0c */
[----:B------:R-:W-:Y:S02]  /*93b0*/  ISETP.GE.AND P3, PT, R19, c[0x0][0x3c8], PT ;  /* 0x0000f20013007a0c */ /* 0x000fe40003f66270 */
[----:B------:R-:W-:-:S03]  /*93c0*/  @!P6 LEA.HI R2, R2, R2, RZ, 0x1 ;  /* 0x000000020202e211 */ /* 0x000fc600078f08ff */
[----:B------:R-:W-:-:S04]  /*93d0*/  @!P5 LEA.HI R0, R0, R0, RZ, 0x1 ;  /* 0x000000000000d211 */ /* 0x000fc800078f08ff */
[----:B------:R-:W-:-:S04]  /*93e0*/  @!P4 LEA.HI R20, R20, R20, RZ, 0x1 ;  /* 0x000000141414c211 */ /* 0x000fc800078f08ff */
[----:B------:R-:W-:Y:S02]  /*93f0*/  @!P3 LEA.HI R19, R19, R19, RZ, 0x1 ;  /* 0x000000131313b211 */ /* 0x000fe400078f08ff */
[----:B-1----:R-:W-:Y:S02]  /*9400*/  @!P2 LOP3.LUT R7, R18, 0xfffffffe, RZ, 0xc0, !PT ;  /* 0xfffffffe1207a812 */ /* 0x002fe400078ec0ff */
[----:B------:R-:W-:Y:S02]  /*9410*/  IADD3 R18, R9, 0xa0, RZ ;  /* 0x000000a009127810 */ /* 0x000fe40007ffe0ff */
[----:B--2---:R-:W-:Y:S01]  /*9420*/  @!P1 LOP3.LUT R11, R8, 0xfffffffe, RZ, 0xc0, !PT ;  /* 0xfffffffe080b9812 */ /* 0x004fe200078ec0ff */
[--C-:B------:R-:W-:Y:S01]  /*9430*/  @!P2 IMAD.WIDE R6, R7, 0x4, R4.reuse ;  /* 0x000000040706a825 */ /* 0x100fe200078e0204 */
[----:B------:R-:W-:Y:S02]  /*9440*/  IADD3 R8, R9, 0xa8, RZ ;  /* 0x000000a809087810 */ /* 0x000fe40007ffe0ff */
[----:B---3--:R-:W-:Y:S01]  /*9450*/  @!P4 LOP3.LUT R13, R20, 0xfffffffe, RZ, 0xc0, !PT ;  /* 0xfffffffe140dc812 */ /* 0x008fe200078ec0ff */
[----:B------:R-:W-:Y:S01]  /*9460*/  @!P1 IMAD.WIDE R10, R11, 0x4, R4 ;  /* 0x000000040b0a9825 */ /* 0x000fe200078e0204 */
[----:B------:R1:W-:Y:S01]  /*9470*/  @!P2 ST.E.64 [R6.64], R58 ;  /* 0x0000003a0600a985 */ /* 0x0003e2000c101b0c */
[----:B------:R-:W-:-:S02]  /*9480*/  ISETP.GE.AND P2, PT, R18, c[0x0][0x3c8], PT ;  /* 0x0000f20012007a0c */ /* 0x000fc40003f46270 */
[----:B------:R-:W-:Y:S01]  /*9490*/  @!P3 LOP3.LUT R19, R19, 0xfffffffe, RZ, 0xc0, !PT ;  /* 0xfffffffe1313b812 */ /* 0x000fe200078ec0ff */
[----:B------:R2:W-:Y:S01]  /*94a0*/  @!P1 ST.E.64 [R10.64], R62 ;  /* 0x0000003e0a009985 */ /* 0x0005e2000c101b0c */
[----:B------:R-:W-:Y:S02]  /*94b0*/  ISETP.GE.AND P1, PT, R8, c[0x0][0x3c8], PT ;  /* 0x0000f20008007a0c */ /* 0x000fe40003f26270 */
[----:B------:R-:W-:Y:S01]  /*94c0*/  IADD3 R9, R9, 0xb8, RZ ;  /* 0x000000b809097810 */ /* 0x000fe20007ffe0ff */
[----:B------:R3:W-:Y:S01]  /*94d0*/  @!P0 ST.E.64 [R16.64], R66 ;  /* 0x0000004210008985 */ /* 0x0007e2000c101b0c */
[----:B------:R-:W-:-:S05]  /*94e0*/  ISETP.GE.AND P0, PT, R3, c[0x0][0x3c8], PT ;  /* 0x0000f20003007a0c */ /* 0x000fca0003f06270 */
[----:B------:R-:W-:-:S04]  /*94f0*/  @!P2 LEA.HI R18, R18, R18, RZ, 0x1 ;  /* 0x000000121212a211 */ /* 0x000fc800078f08ff */
[----:B------:R-:W-:Y:S02]  /*9500*/  @!P1 LEA.HI R8, R8, R8, RZ, 0x1 ;  /* 0x0000000808089211 */ /* 0x000fe400078f08ff */
[----:B----4-:R-:W-:Y:S02]  /*9510*/  @!P2 LOP3.LUT R15, R18, 0xfffffffe, RZ, 0xc0, !PT ;  /* 0xfffffffe120fa812 */ /* 0x010fe400078ec0ff */
[----:B------:R-:W-:-:S04]  /*9520*/  @!P0 LEA.HI R3, R3, R3, RZ, 0x1 ;  /* 0x0000000303038211 */ /* 0x000fc800078f08ff */
[----:B------:R-:W-:Y:S02]  /*9530*/  @!P0 LOP3.LUT R3, R3, 0xfffffffe, RZ, 0xc0, !PT ;  /* 0xfffffffe03038812 */ /* 0x000fe400078ec0ff */
[----:B-1----:R-:W-:-:S03]  /*9540*/  @!P6 LOP3.LUT R7, R2, 0xfffffffe, RZ, 0xc0, !PT ;  /* 0xfffffffe0207e812 */ /* 0x002fc600078ec0ff */
[----:B------:R-:W-:Y:S01]  /*9550*/  @!P0 IMAD.WIDE R2, R3, 0x4, R4 ;  /* 0x0000000403028825 */ /* 0x000fe200078e0204 */
[----:B--2---:R-:W-:-:S03]  /*9560*/  @!P5 LOP3.LUT R11, R0, 0xfffffffe, RZ, 0xc0, !PT ;  /* 0xfffffffe000bd812 */ /* 0x004fc600078ec0ff */
[----:B------:R-:W-:Y:S01]  /*9570*/  @!P6 IMAD.WIDE R6, R7, 0x4, R4 ;  /* 0x000000040706e825 */ /* 0x000fe200078e0204 */
[----:B---3--:R-:W-:-:S03]  /*9580*/  @!P1 LOP3.LUT R17, R8, 0xfffffffe, RZ, 0xc0, !PT ;  /* 0xfffffffe08119812 */ /* 0x008fc600078ec0ff */
[--C-:B------:R-:W-:Y:S01]  /*9590*/  @!P5 IMAD.WIDE R10, R11, 0x4, R4.reuse ;  /* 0x000000040b0ad825 */ /* 0x100fe200078e0204 */
[----:B------:R1:W-:Y:S04]  /*95a0*/  @!P6 ST.E.64 [R6.64], R70 ;  /* 0x000000460600e985 */ /* 0x0003e8000c101b0c */
[----:B------:R2:W-:Y:S01]  /*95b0*/  @!P5 ST.E.64 [R10.64], R74 ;  /* 0x0000004a0a00d985 */ /* 0x0005e2000c101b0c */
[----:B-1----:R-:W-:-:S04]  /*95c0*/  @!P4 IMAD.WIDE R6, R13, 0x4, R4 ;  /* 0x000000040d06c825 */ /* 0x002fc800078e0204 */
[--C-:B--2---:R-:W-:Y:S01]  /*95d0*/  @!P3 IMAD.WIDE R10, R19, 0x4, R4.reuse ;  /* 0x00000004130ab825 */ /* 0x104fe200078e0204 */
[----:B------:R1:W-:Y:S03]  /*95e0*/  @!P4 ST.E.64 [R6.64], R78 ;  /* 0x0000004e0600c985 */ /* 0x0003e6000c101b0c */
[--C-:B------:R-:W-:Y:S01]  /*95f0*/  @!P2 IMAD.WIDE R12, R15, 0x4, R4.reuse ;  /* 0x000000040f0ca825 */ /* 0x100fe200078e0204 */
[----:B------:R1:W-:Y:S03]  /*9600*/  @!P3 ST.E.64 [R10.64], R82 ;  /* 0x000000520a00b985 */ /* 0x0003e6000c101b0c */
[----:B------:R-:W-:Y:S01]  /*9610*/  @!P1 IMAD.WIDE R14, R17, 0x4, R4 ;  /* 0x00000004110e9825 */ /* 0x000fe200078e0204 */
[----:B------:R1:W-:Y:S04]  /*9620*/  @!P2 ST.E.64 [R12.64], R86 ;  /* 0x000000560c00a985 */ /* 0x0003e8000c101b0c */
[----:B------:R1:W-:Y:S04]  /*9630*/  @!P1 ST.E.64 [R14.64], R90 ;  /* 0x0000005a0e009985 */ /* 0x0003e8000c101b0c */
[----:B------:R1:W-:Y:S01]  /*9640*/  @!P0 ST.E.64 [R2.64], R94 ;  /* 0x0000005e02008985 */ /* 0x0003e2000c101b0c */
[----:B------:R-:W-:-:S13]  /*9650*/  ISETP.GE.AND P0, PT, R9, c[0x0][0x3c8], PT ;  /* 0x0000f20009007a0c */ /* 0x000fda0003f06270 */
[----:B------:R-:W-:Y:S05]  /*9660*/  @P0 EXIT ;  /* 0x000000000000094d */ /* 0x000fea0003800000 */
[----:B-1----:R-:W-:-:S04]  /*9670*/  LEA.HI R3, R9, R9, RZ, 0x1 ;  /* 0x0000000909037211 */ /* 0x002fc800078f08ff */
[----:B------:R-:W-:-:S05]  /*9680*/  LOP3.LUT R3, R3, 0xfffffffe, RZ, 0xc0, !PT ;  /* 0xfffffffe03037812 */ /* 0x000fca00078ec0ff */
[----:B------:R-:W-:-:S05]  /*9690*/  IMAD.WIDE R4, R3, 0x4, R4 ;  /* 0x0000000403047825 */ /* 0x000fca00078e0204 */
[----:B------:R-:W-:Y:S01]  /*96a0*/  ST.E.64 [R4.64], R98 ;  /* 0x0000006204007985 */ /* 0x000fe2000c101b0c */
[----:B------:R-:W-:Y:S05]  /*96b0*/  EXIT ;  /* 0x000000000000794d */ /* 0x000fea0003800000 */
.L_x_15:
[----:B-1----:R-:W1:Y:S02]  /*96c0*/  S2R R4, SR_TID.X ;  /* 0x0000000000047919 */ /* 0x002e640000002100 */
[----:B-1----:R-:W-:-:S13]  /*96d0*/  ISETP.GT.AND P0, PT, R4, 0x7f, PT ;  /* 0x0000007f0400780c */ /* 0x002fda0003f04270 */
[----:B------:R-:W-:Y:S05]  /*96e0*/  @P0 EXIT ;  /* 0x000000000000094d */ /* 0x000fea0003800000 */
[----:B------:R-:W1:Y:S01]  /*96f0*/  S2R R7, SR_CTAID.X ;  /* 0x0000000000077919 */ /* 0x000e620000002500 */
[----:B------:R-:W-:-:S05]  /*9700*/  MOV R0, c[0x0][0x4e8] ;  /* 0x00013a0000007a02 */ /* 0x000fca0000000f00 */
[----:B------:R-:W-:Y:S01]  /*9710*/  IMAD R2, R0, c[0x0][0x388], RZ ;  /* 0x0000e20000027a24 */ /* 0x000fe200078e02ff */
[----:B-1----:R-:W-:-:S04]  /*9720*/  LEA R7, R7, R4, 0x7 ;  /* 0x0000000407077211 */ /* 0x002fc800078e38ff */
[----:B------:R-:W-:-:S13]  /*9730*/  ISETP.GE.AND P0, PT, R7, R2, PT ;  /* 0x000000020700720c */ /* 0x000fda0003f06270 */
[----:B------:R-:W-:Y:S05]  /*9740*/  @P0 EXIT ;  /* 0x000000000000094d */ /* 0x000fea0003800000 */
[----:B------:R-:W1:Y:S01]  /*9750*/  S2R R5, SR_CTAID.Z ;  /* 0x0000000000057919 */ /* 0x000e620000002700 */
[----:B------:R-:W-:Y:S01]  /*9760*/  USHF.R.S32.HI UR6, URZ, 0x1f, UR10 ;  /* 0x0000001f3f067899 */ /* 0x000fe2000801140a */
[----:B------:R-:W-:Y:S01]  /*9770*/  ISETP.NE.AND P0, PT, R0, 0x1, PT ;  /* 0x000000010000780c */ /* 0x000fe20003f05270 */
[----:B------:R-:W-:Y:S01]  /*9780*/  ULDC.64 UR4, c[0x0][0x4d0] ;  /* 0x0001340000047ab9 */ /* 0x000fe20000000a00 */
[----:B------:R-:W3:Y:S01]  /*9790*/  S2R R3, SR_CTAID.Y ;  /* 0x0000000000037919 */ /* 0x000ee20000002600 */
[----:B------:R-:W-:Y:S01]  /*97a0*/  UIMAD UR6, UR6, UR4, URZ ;  /* 0x00000004060672a4 */ /* 0x000fe2000f8e023f */
[----:B------:R-:W-:Y:S01]  /*97b0*/  IADD3 R2, RZ, -UR10, RZ ;  /* 0x8000000aff027c10 */ /* 0x000fe2000fffe0ff */
[----:B--2---:R-:W-:Y:S01]  /*97c0*/  UIMAD.WIDE.U32 UR8, UR10, UR4, URZ ;  /* 0x000000040a0872a5 */ /* 0x004fe2000f8e003f */
[----:B------:R-:W-:Y:S01]  /*97d0*/  MOV R6, R7 ;  /* 0x0000000700067202 */ /* 0x000fe20000000f00 */
[----:B------:R-:W-:-:S04]  /*97e0*/  UIMAD UR4, UR10, UR5, UR6 ;  /* 0x000000050a0472a4 */ /* 0x000fc8000f8e0206 */
[----:B------:R-:W-:Y:S01]  /*97f0*/  UIADD3 UR4, UR9, UR4, URZ ;  /* 0x0000000409047290 */ /* 0x000fe2000fffe03f */
[----:B------:R-:W-:Y:S01]  /*9800*/  MOV R9, UR9 ;  /* 0x0000000900097c02 */ /* 0x000fe20008000f00 */
[----:B------:R-:W-:-:S04]  /*9810*/  @P0 IMAD.HI.U32 R4, R7, c[0x0][0x4ec], RZ ;  /* 0x00013b0007040a27 */ /* 0x000fc800078e00ff */
[----:B------:R-:W-:Y:S01]  /*9820*/  IMAD.U32 R8, RZ, RZ, UR8 ;  /* 0x00000008ff087e24 */ /* 0x000fe2000f8e00ff */
[----:B------:R-:W-:Y:S01]  /*9830*/  @P0 SHF.R.U32.HI R6, RZ, c[0x0][0x4f0], R4 ;  /* 0x00013c00ff060a19 */ /* 0x000fe20000011604 */
[----:B------:R-:W-:Y:S01]  /*9840*/  IMAD.U32 R9, RZ, RZ, UR4 ;  /* 0x00000004ff097e24 */ /* 0x000fe2000f8e00ff */
[----:B-1----:R-:W-:-:S03]  /*9850*/  SHF.R.S32.HI R0, RZ, 0x1f, R5 ;  /* 0x0000001fff007819 */ /* 0x002fc60000011405 */
[----:B------:R-:W-:Y:S01]  /*9860*/  IMAD.WIDE.U32 R8, R5, c[0x0][0x4d8], R8 ;  /* 0x0001360005087a25 */ /* 0x000fe200078e0008 */
[----:B------:R-:W-:-:S03]  /*9870*/  IADD3 R4, -R6, RZ, RZ ;  /* 0x000000ff06047210 */ /* 0x000fc60007ffe1ff */
[----:B------:R-:W-:Y:S02]  /*9880*/  IMAD R0, R0, c[0x0][0x4d8], RZ ;  /* 0x0001360000007a24 */ /* 0x000fe400078e02ff */
[----:B---3--:R-:W-:Y:S02]  /*9890*/  IMAD R2, R2, c[0x0][0x550], R3 ;  /* 0x0001540002027a24 */ /* 0x008fe400078e0203 */
[----:B------:R-:W-:Y:S02]  /*98a0*/  IMAD R0, R5, c[0x0][0x4dc], R0 ;  /* 0x0001370005007a24 */ /* 0x000fe400078e0200 */
[----:B------:R-:W-:Y:S01]  /*98b0*/  IMAD R4, R4, c[0x0][0x4e8], R7 ;  /* 0x00013a0004047a24 */ /* 0x000fe200078e0207 */
[----:B------:R-:W-:Y:S01]  /*98c0*/  SHF.R.S32.HI R3, RZ, 0x1f, R2 ;  /* 0x0000001fff037819 */ /* 0x000fe20000011402 */
[----:B------:R-:W-:Y:S01]  /*98d0*/  IMAD.IADD R9, R0, 0x1, R9 ;  /* 0x0000000100097824 */ /* 0x000fe200078e0209 */
[----:B------:R-:W-:-:S03]  /*98e0*/  SHF.R.S32.HI R0, RZ, 0x1f, R6 ;  /* 0x0000001fff007819 */ /* 0x000fc60000011406 */
[----:B------:R-:W-:Y:S02]  /*98f0*/  IMAD R3, R3, c[0x0][0x4e0], RZ ;  /* 0x0001380003037a24 */ /* 0x000fe400078e02ff */
[----:B------:R-:W-:-:S04]  /*9900*/  IMAD.WIDE.U32 R8, R2, c[0x0][0x4e0], R8 ;  /* 0x0001380002087a25 */ /* 0x000fc800078e0008 */
[----:B------:R-:W-:Y:S01]  /*9910*/  IMAD R3, R2, c[0x0][0x4e4], R3 ;  /* 0x0001390002037a24 */ /* 0x000fe200078e0203 */
[----:B------:R-:W-:Y:S02]  /*9920*/  SHF.R.S32.HI R2, RZ, 0x1f, R4 ;  /* 0x0000001fff027819 */ /* 0x000fe40000011404 */
[----:B------:R-:W-:-:S03]  /*9930*/  IADD3 R6, P0, R6, R8, RZ ;  /* 0x0000000806067210 */ /* 0x000fc60007f1e0ff */
[----:B------:R-:W-:Y:S01]  /*9940*/  IMAD R5, R2, c[0x0][0x4c8], RZ ;  /* 0x0001320002057a24 */ /* 0x000fe200078e02ff */
[----:B------:R-:W-:-:S03]  /*9950*/  IADD3.X R7, R0, R9, R3, P0, !PT ;  /* 0x0000000900077210 */ /* 0x000fc600007fe403 */
[C---:B------:R-:W-:Y:S02]  /*9960*/  IMAD R5, R4.reuse, c[0x0][0x4cc], R5 ;  /* 0x0001330004057a24 */ /* 0x040fe400078e0205 */
[----:B------:R-:W-:-:S05]  /*9970*/  IMAD.WIDE.U32 R6, R4, c[0x0][0x4c8], R6 ;  /* 0x0001320004067a25 */ /* 0x000fca00078e0006 */
[----:B------:R-:W-:Y:S02]  /*9980*/  IADD3 R5, R7, R5, RZ ;  /* 0x0000000507057210 */ /* 0x000fe40007ffe0ff */
[----:B------:R-:W-:-:S04]  /*9990*/  LEA R2, P0, R6, c[0x0][0x4a8], 0x2 ;  /* 0x00012a0006027a11 */ /* 0x000fc800078010ff */
[----:B------:R-:W-:Y:S02]  /*99a0*/  LEA.HI.X R3, R6, c[0x0][0x4ac], R5, 0x2, P0 ;  /* 0x00012b0006037a11 */ /* 0x000fe400000f1405 */
[----:B------:R-:W-:-:S05]  /*99b0*/  MOV R5, 0xff800000 ;  /* 0xff80000000057802 */ /* 0x000fca0000000f00 */
[----:B------:R-:W-:Y:S01]  /*99c0*/  STG.E [R2.64], R5 ;  /* 0x0000000502007986 */ /* 0x000fe2000c10190c */
[----:B------:R-:W-:Y:S05]  /*99d0*/  EXIT ;  /* 0x000000000000794d */ /* 0x000fea0003800000 */
.L_x_18:
[----:B------:R-:W-:-:S00]  /*99e0*/  BRA `(.L_x_18) ;  /* 0xfffffff000007947 */ /* 0x000fc0000383ffff */
[----:B------:R-:W-:-:S00]  /*99f0*/  NOP ;  /* 0x0000000000007918 */ /* 0x000fc00000000000 */
        /* <DEDUP_REMOVED lines=8> */
.L_x_3105:


//--------------------- .text._ZN7cutlass13device_kernelIN5flash19enable_sm80_to_sm89INS1_16FlashAttnFwdSm80INS1_25CollectiveMainloopFwdSm80ILi8ELi1ELb0EN4cute5tupleIJNS5_1CILi128EEENS7_ILi64EEENS7_ILi192EEEEEELi192ENS_10bfloat16_tEfNS_4arch4Sm80ELb0ELb0ELb1ELb1ELb1ELb0ELb1ELb1EEENS1_21CollectiveEpilogueFwdINS6_IJS8_SA_S9_EEENS6_IJNS7_ILi1EEESI_SI_EEESC_SE_Li256ELb1ELb1ELb1ELb0EEENS1_36VarlenDynamicPersistentTileSchedulerILi128ELi64ELi256ELi256ELb1ELb1ELb0ELb0ELb1ELb1EEEEEEEEEvNT_6ParamsE --------------------------
	.section	.text._ZN7cutlass13device_kernelIN5flash19enable_sm80_to_sm89INS1_16FlashAttnFwdSm80INS1_25CollectiveMainloopFwdSm80ILi8ELi1ELb0EN4cute5tupleIJNS5_1CILi128EEENS7_ILi64EEENS7_ILi192EEEEEELi192ENS_10bfloat16_tEfNS_4arch4Sm80ELb0ELb0ELb1ELb1ELb1ELb0ELb1ELb1EEENS1_21CollectiveEpilogueFwdINS6_IJS8_SA_S9_EEENS6_IJNS7_ILi1EEESI_SI_EEESC_SE_Li256ELb1ELb1ELb1ELb0EEENS1_36VarlenDynamicPersistentTileSchedulerILi128ELi64ELi256ELi256ELb1ELb1ELb0ELb0ELb1ELb1EEEEEEEEEvNT_6ParamsE,"ax",@progbits
	.sectioninfo	@"SHI_REGISTERS=255"
	.align	128
.text._ZN7cutlass13device_kernelIN5flash19enable_sm80_to_sm89INS1_16FlashAttnFwdSm80INS1_25CollectiveMainloopFwdSm80ILi8ELi1ELb0EN4cute5tupleIJNS5_1CILi128EEENS7_ILi64EEENS7_ILi192EEEEEELi192ENS_10bfloat16_tEfNS_4arch4Sm80ELb0ELb0ELb1ELb1ELb1ELb0ELb1ELb1EEENS1_21CollectiveEpilogueFwdINS6_IJS8_SA_S9_EEENS6_IJNS7_ILi1EEESI_SI_EEESC_SE_Li256ELb1ELb1ELb1ELb0EEENS1_36VarlenDynamicPersistentTileSchedulerILi128ELi64ELi256ELi256ELb1ELb1ELb0ELb0ELb1ELb1EEEEEEEEEvNT_6ParamsE:
        .type           _ZN7cutlass13device_kernelIN5flash19enable_sm80_to_sm89INS1_16FlashAttnFwdSm80INS1_25CollectiveMainloopFwdSm80ILi8ELi1ELb0EN4cute5tupleIJNS5_1CILi128EEENS7_ILi64EEENS7_ILi192EEEEEELi192ENS_10bfloat16_tEfNS_4arch4Sm80ELb0ELb0ELb1ELb1ELb1ELb0ELb1ELb1EEENS1_21CollectiveEpilogueFwdINS6_IJS8_SA_S9_EEENS6_IJNS7_ILi1EEESI_SI_EEESC_SE_Li256ELb1ELb1ELb1ELb0EEENS1_36VarlenDynamicPersistentTileSchedulerILi128ELi64ELi256ELi256ELb1ELb1ELb0ELb0ELb1ELb1EEEEEEEEEvNT_6ParamsE,@function
        .size           _ZN7cutlass13device_kernelIN5flash19enable_sm80_to_sm89INS1_16FlashAttnFwdSm80INS1_25CollectiveMainloopFwdSm80ILi8ELi1ELb0EN4cute5tupleIJNS5_1CILi128EEENS7_ILi64EEENS7_ILi192EEEEEELi192ENS_10bfloat16_tEfNS_4arch4Sm80ELb0ELb0ELb1ELb1ELb1ELb0ELb1ELb1EEENS1_21CollectiveEpilogueFwdINS6_IJS8_SA_S9_EEENS6_IJNS7_ILi1EEESI_SI_EEESC_SE_Li256ELb1ELb1ELb1ELb0EEENS1_36VarlenDynamicPersistentTileSchedulerILi128ELi64ELi256ELi256ELb1ELb1ELb0ELb0ELb1ELb1EEEEEEEEEvNT_6ParamsE,(.L_x_3106 - _ZN7cutlass13device_kernelIN5flash19enable_sm80_to_sm89INS1_16FlashAttnFwdSm80INS1_25CollectiveMainloopFwdSm80ILi8ELi1ELb0EN4cute5tupleIJNS5_1CILi128EEENS7_ILi64EEENS7_ILi192EEEEEELi192ENS_10bfloat16_tEfNS_4arch4Sm80ELb0ELb0ELb1ELb1ELb1ELb0ELb1ELb1EEENS1_21CollectiveEpilogueFwdINS6_IJS8_SA_S9_EEENS6_IJNS7_ILi1EEESI_SI_EEESC_SE_Li256ELb1ELb1ELb1ELb0EEENS1_36VarlenDynamicPersistentTileSchedulerILi128ELi64ELi256ELi256ELb1ELb1ELb0ELb0ELb1ELb1EEEEEEEEEvNT_6ParamsE)
        .other          _ZN7cutlass13device_kernelIN5flash19enable_sm80_to_sm89INS1_16FlashAttnFwdSm80INS1_25CollectiveMainloopFwdSm80ILi8ELi1ELb0EN4cute5tupleIJNS5_1CILi128EEENS7_ILi64EEENS7_ILi192EEEEEELi192ENS_10bfloat16_tEfNS_4arch4Sm80ELb0ELb0ELb1ELb1ELb1ELb0ELb1ELb1EEENS1_21CollectiveEpilogueFwdINS6_IJS8_SA_S9_EEENS6_IJNS7_ILi1EEESI_SI_EEESC_SE_Li256ELb1ELb1ELb1ELb0EEENS1_36VarlenDynamicPersistentTileSchedulerILi128ELi64ELi256ELi256ELb1ELb1ELb0ELb0ELb1ELb1EEEEEEEEEvNT_6ParamsE,@"STO_CUDA_ENTRY STV_DEFAULT"
_ZN7cutlass13device_kernelIN5flash19enable_sm80_to_sm89INS1_16FlashAttnFwdSm80INS1_25CollectiveMainloopFwdSm80ILi8ELi1ELb0EN4cute5tupleIJNS5_1CILi128EEENS7_ILi64EEENS7_ILi192EEEEEELi192ENS_10bfloat16_tEfNS_4arch4Sm80ELb0ELb0ELb1ELb1ELb1ELb0ELb1ELb1EEENS1_21CollectiveEpilogueFwdINS6_IJS8_SA_S9_EEENS6_IJNS7_ILi1EEESI_SI_EEESC_SE_Li256ELb1ELb1ELb1ELb0EEENS1_36VarlenDynamicPersistentTileSchedulerILi128ELi64ELi256ELi256ELb1ELb1ELb0ELb0ELb1ELb1EEEEEEEEEvNT_6ParamsE:
[----:B------:R-:W-:-:S03]  /*0000*/  MOV R1, c[0x0][0x28] ;  /* 0x00000a0000017a02 */ /* 0x000fc60000000f00 */
[----:B------:R-:W1:Y:S01]  /*0010*/  S2R R2, SR_TID.X ;  /* 0x0000000000027919 */ /* 0x000e620000002100 */
[----:B------:R-:W-:Y:S01]  /*0020*/  IADD3 R1, R1, -0x10, RZ ;  /* 0xfffffff001017810 */ /* 0x000fe20007ffe0ff */
[----:B------:R-:W-:Y:S01]  /*0030*/  ULDC.64 UR6, c[0x0][0x118] ;  /* 0x0000460000067ab9 */ /* 0x000fe20000000a00 */
[----:B-1----:R-:W-:-:S05]  /*0040*/  SHF.R.U32.HI R0, RZ, 0x5, R2 ;  /* 0x00000005ff007819 */ /* 0x002fca0000011602 */
[----:B------:R-:W1:Y:S02]  /*0050*/  SHFL.IDX PT, R3, R0, RZ, 0x1f ;  /* 0x00001fff00037589 */ /* 0x000e6400000e0000 */
[----:B-1----:R-:W-:Y:S02]  /*0060*/  ISETP.NE.AND P0, PT, R3, RZ, PT ;  /* 0x000000ff0300720c */ /* 0x002fe40003f05270 */
[----:B------:R1:W-:Y:S11]  /*0070*/  STL [R1+0x4], R3 ;  /* 0x0000040301007387 */ /* 0x0003f60000100800 */
[----:B------:R-:W-:Y:S06]  /*0080*/  @P0 BAR.SYNC.DEFER_BLOCKING 0x5, 0x100 ;  /* 0x0144000000000b1d */ /* 0x000fec0000010000 */
[----:B------:R-:W2:Y:S04]  /*0090*/  @P0 LDS.128 R212, [0x18100] ;  /* 0x01810000ffd40984 */ /* 0x000ea80000000c00 */
[----:B------:R-:W-:Y:S06]  /*00a0*/  @P0 BAR.ARV 0x4, 0x100 ;  /* 0x0104000000000b1d */ /* 0x000fec0000002000 */
[----:B------:R-:W-:Y:S05]  /*00b0*/  @P0 BRA `(.L_x_19) ;  /* 0x00000a7000000947 */ /* 0x000fea0003800000 */
[----:B-1----:R-:W-:Y:S01]  /*00c0*/  LOP3.LUT R12, R2, 0x1f, RZ, 0xc0, !PT ;  /* 0x0000001f020c7812 */ /* 0x002fe200078ec0ff */
[----:B------:R-:W-:Y:S01]  /*00d0*/  CS2R R8, SRZ ;  /* 0x0000000000087805 */ /* 0x000fe2000001ff00 */
[----:B------:R-:W-:-:S02]  /*00e0*/  IMAD.MOV.U32 R7, RZ, RZ, RZ ;  /* 0x000000ffff077224 */ /* 0x000fc400078e00ff */
[----:B------:R-:W-:-:S04]  /*00f0*/  ISETP.NE.AND P6, PT, R12, 0x1f, PT ;  /* 0x0000001f0c00780c */ /* 0x000fc80003fc5270 */
[----:B------:R-:W-:-:S13]  /*0100*/  ISETP.GE.OR P0, PT, R12, c[0x0][0x53c], !P6 ;  /* 0x00014f000c007a0c */ /* 0x000fda0007706670 */
[----:B------:R-:W-:Y:S02]  /*0110*/  @!P0 IMAD.MOV.U32 R4, RZ, RZ, 0x4 ;  /* 0x00000004ff048424 */ /* 0x000fe400078e00ff */
[----:B------:R-:W-:Y:S02]  /*0120*/  @!P0 IMAD.MOV.U32 R2, RZ, RZ, 0x4 ;  /* 0x00000004ff028424 */ /* 0x000fe400078e00ff */
[----:B------:R-:W-:-:S04]  /*0130*/  @!P0 IMAD.WIDE.U32 R4, R12, R4, c[0x0][0x580] ;  /* 0x000160000c048625 */ /* 0x000fc800078e0004 */
[C---:B------:R-:W-:Y:S01]  /*0140*/  @!P0 IMAD.WIDE.U32 R2, R12.reuse, R2, c[0x0][0x578] ;  /* 0x00015e000c028625 */ /* 0x040fe200078e0002 */
[----:B------:R-:W3:Y:S04]  /*0150*/  @!P0 LDG.E R8, [R4.64] ;  /* 0x0000000604088981 */ /* 0x000ee8000c1e1900 */
[----:B------:R-:W3:Y:S01]  /*0160*/  @!P0 LDG.E R7, [R2.64] ;  /* 0x0000000602078981 */ /* 0x000ee2000c1e1900 */
[C---:B------:R-:W-:Y:S01]  /*0170*/  ISETP.NE.AND P5, PT, R12.reuse, RZ, PT ;  /* 0x000000ff0c00720c */ /* 0x040fe20003fa5270 */
[----:B------:R-:W1:Y:S01]  /*0180*/  S2UR UR4, SR_CTAID.X ;  /* 0x00000000000479c3 */ /* 0x000e620000002500 */
[C---:B------:R-:W-:Y:S02]  /*0190*/  ISETP.GE.U32.AND P4, PT, R12.reuse, 0x2, PT ;  /* 0x000000020c00780c */ /* 0x040fe40003f86070 */
[----:B------:R-:W-:-:S02]  /*01a0*/  ISETP.GE.U32.AND P3, PT, R12, 0x4, PT ;  /* 0x000000040c00780c */ /* 0x000fc40003f66070 */
[C---:B------:R-:W-:Y:S02]  /*01b0*/  ISETP.GE.U32.AND P2, PT, R12.reuse, 0x8, PT ;  /* 0x000000080c00780c */ /* 0x040fe40003f46070 */
[----:B------:R-:W-:Y:S01]  /*01c0*/  ISETP.GE.U32.AND P1, PT, R12, 0x10, PT ;  /* 0x000000100c00780c */ /* 0x000fe20003f26070 */
[----:B---3--:R-:W-:-:S05]  /*01d0*/  IMAD R4, R8, R7, RZ ;  /* 0x0000000708047224 */ /* 0x008fca00078e02ff */
[----:B------:R-:W3:Y:S02]  /*01e0*/  SHFL.UP PT, R0, R4, 0x1, RZ ;  /* 0x0420000004007989 */ /* 0x000ee400000e00ff */
[----:B---3--:R-:W-:-:S05]  /*01f0*/  SEL R0, R0, RZ, P5 ;  /* 0x000000ff00007207 */ /* 0x008fca0002800000 */
[----:B------:R-:W-:-:S05]  /*0200*/  IMAD.IADD R4, R4, 0x1, R0 ;  /* 0x0000000104047824 */ /* 0x000fca00078e0200 */
        /* <DEDUP_REMOVED lines=12> */
[----:B------:R-:W3:Y:S02]  /*02d0*/  SHFL.IDX PT, R6, R4, 0x1f, 0x1f ;  /* 0x03e01f0004067f89 */ /* 0x000ee400000e0000 */
[----:B---3--:R-:W-:-:S04]  /*02e0*/  IMAD R6, R6, c[0x0][0x538], RZ ;  /* 0x00014e0006067a24 */ /* 0x008fc800078e02ff */
[----:B------:R-:W-:Y:S01]  /*02f0*/  IMAD.MOV.U32 R0, RZ, RZ, R6 ;  /* 0x000000ffff007224 */ /* 0x000fe200078e0006 */
[----:B-1----:R-:W-:-:S13]  /*0300*/  ISETP.GT.AND P0, PT, R6, UR4, PT ;  /* 0x0000000406007c0c */ /* 0x002fda000bf04270 */
[----:B------:R-:W-:Y:S05]  /*0310*/  @P0 BRA `(.L_x_20) ;  /* 0x0000027000000947 */ /* 0x000fea0003800000 */
[----:B------:R-:W-:Y:S02]  /*0320*/  MOV R6, R0 ;  /* 0x0000000000067202 */ /* 0x000fe40000000f00 */
[----:B------:R-:W-:-:S04]  /*0330*/  MOV R9, RZ ;  /* 0x000000ff00097202 */ /* 0x000fc80000000f00 */
.L_x_24:
[----:B------:R-:W-:-:S04]  /*0340*/  IADD3 R0, R9, 0x1f, RZ ;  /* 0x0000001f09007810 */ /* 0x000fc80007ffe0ff */
[----:B------:R-:W-:-:S13]  /*0350*/  ISETP.GE.AND P0, PT, R0, c[0x0][0x53c], PT ;  /* 0x00014f0000007a0c */ /* 0x000fda0003f06270 */
[----:B------:R-:W-:Y:S05]  /*0360*/  @P0 BRA `(.L_x_21) ;  /* 0x0000074000000947 */ /* 0x000fea0003800000 */
[----:B------:R-:W-:Y:S01]  /*0370*/  MOV R9, R0 ;  /* 0x0000000000097202 */ /* 0x000fe20000000f00 */
[----:B------:R-:W-:Y:S01]  /*0380*/  IMAD.MOV.U32 R7, RZ, RZ, RZ ;  /* 0x000000ffff077224 */ /* 0x000fe200078e00ff */
[----:B------:R-:W-:Y:S02]  /*0390*/  MOV R8, RZ ;  /* 0x000000ff00087202 */ /* 0x000fe40000000f00 */
[----:B------:R-:W-:-:S04]  /*03a0*/  IADD3 R0, R12, R9, RZ ;  /* 0x000000090c007210 */ /* 0x000fc80007ffe0ff */
[----:B------:R-:W-:-:S13]  /*03b0*/  ISETP.GE.OR P0, PT, R0, c[0x0][0x53c], !P6 ;  /* 0x00014f0000007a0c */ /* 0x000fda0007706670 */
[----:B------:R-:W-:Y:S01]  /*03c0*/  @!P0 MOV R2, 0x4 ;  /* 0x0000000400028802 */ /* 0x000fe20000000f00 */
[----:B------:R-:W-:-:S04]  /*03d0*/  @!P0 IMAD.MOV.U32 R3, RZ, RZ, 0x4 ;  /* 0x00000004ff038424 */ /* 0x000fc800078e00ff */
[----:B------:R-:W-:-:S04]  /*03e0*/  @!P0 IMAD.WIDE R4, R0, R2, c[0x0][0x580] ;  /* 0x0001600000048625 */ /* 0x000fc800078e0202 */
[----:B------:R-:W-:Y:S01]  /*03f0*/  @!P0 IMAD.WIDE R2, R0, R3, c[0x0][0x578] ;  /* 0x00015e0000028625 */ /* 0x000fe200078e0203 */
[----:B------:R-:W3:Y:S04]  /*0400*/  @!P0 LDG.E R8, [R4.64] ;  /* 0x0000000604088981 */ /* 0x000ee8000c1e1900 */
[----:B------:R-:W3:Y:S02]  /*0410*/  @!P0 LDG.E R7, [R2.64] ;  /* 0x0000000602078981 */ /* 0x000ee4000c1e1900 */
[----:B---3--:R-:W-:Y:S01]  /*0420*/  IMAD R5, R8, R7, RZ ;  /* 0x0000000708057224 */ /* 0x008fe200078e02ff */
[----:B------:R-:W-:Y:S05]  /*0430*/  BRA.DIV ~URZ, `(.L_x_22) ;  /* 0x0000cda27f007947 */ /* 0x000fea000b800000 */
[----:B------:R1:W3:Y:S02]  /*0440*/  SHFL.UP PT, R0, R5, 0x1, RZ ;  /* 0x0420000005007989 */ /* 0x0002e400000e00ff */
.L_x_122:
[----:B---3--:R-:W-:-:S04]  /*0450*/  SEL R0, R0, RZ, P5 ;  /* 0x000000ff00007207 */ /* 0x008fc80002800000 */
[----:B-1----:R-:W-:Y:S01]  /*0460*/  IADD3 R5, R5, R0, RZ ;  /* 0x0000000005057210 */ /* 0x002fe20007ffe0ff */
[----:B------:R-:W-:Y:S05]  /*0470*/  BRA.DIV ~URZ, `(.L_x_23) ;  /* 0x0000cdc27f007947 */ /* 0x000fea000b800000 */
[----:B------:R-:W1:Y:S02]  /*0480*/  SHFL.UP PT, R0, R5, 0x2, RZ ;  /* 0x0440000005007989 */ /* 0x000e6400000e00ff */
[----:B-1----:R-:W-:-:S05]  /*0490*/  SEL R0, R0, RZ, P4 ;  /* 0x000000ff00007207 */ /* 0x002fca0002000000 */
[----:B------:R-:W-:-:S05]  /*04a0*/  IMAD.IADD R0, R5, 0x1, R0 ;  /* 0x0000000105007824 */ /* 0x000fca00078e0200 */
        /* <DEDUP_REMOVED lines=9> */
[----:B------:R1:W3:Y:S02]  /*0540*/  SHFL.IDX PT, R0, R4, 0x1f, 0x1f ;  /* 0x03e01f0004007f89 */ /* 0x0002e400000e0000 */
.L_x_123:
[----:B---3--:R-:W-:-:S05]  /*0550*/  IMAD R0, R0, c[0x0][0x538], RZ ;  /* 0x00014e0000007a24 */ /* 0x008fca00078e02ff */
[----:B------:R-:W-:-:S04]  /*0560*/  IADD3 R6, R0, R6, RZ ;  /* 0x0000000600067210 */ /* 0x000fc80007ffe0ff */
[----:B------:R-:W-:-:S13]  /*0570*/  ISETP.GT.AND P0, PT, R6, UR4, PT ;  /* 0x0000000406007c0c */ /* 0x000fda000bf04270 */
[----:B-12---:R-:W-:Y:S05]  /*0580*/  @!P0 BRA `(.L_x_24) ;  /* 0xfffffdb000008947 */ /* 0x006fea000383ffff */
.L_x_20:
[----:B--2---:R-:W-:-:S05]  /*0590*/  IADD3 R212, -R0, R6, RZ ;  /* 0x0000000600d47210 */ /* 0x004fca0007ffe1ff */
[----:B------:R-:W-:-:S05]  /*05a0*/  IMAD R0, R4, c[0x0][0x538], R212 ;  /* 0x00014e0004007a24 */ /* 0x000fca00078e02d4 */
[----:B------:R-:W-:Y:S01]  /*05b0*/  ISETP.GT.AND P0, PT, R0, UR4, PT ;  /* 0x0000000400007c0c */ /* 0x000fe2000bf04270 */
[----:B------:R-:W-:-:S12]  /*05c0*/  BRA.DIV ~URZ, `(.L_x_25) ;  /* 0x0000ce327f007947 */ /* 0x000fd8000b800000 */
[----:B------:R-:W-:-:S04]  /*05d0*/  VOTE.ANY R0, PT, !P0 ;  /* 0x0000000000007806 */ /* 0x000fc800040e0100 */
.L_x_124:
[----:B------:R1:W2:Y:S01]  /*05e0*/  POPC R215, R0 ;  /* 0x0000000000d77309 */ /* 0x0002a20000000000 */
[----:B------:R-:W-:Y:S05]  /*05f0*/  BRA.DIV ~URZ, `(.L_x_26) ;  /* 0x0000ce427f007947 */ /* 0x000fea000b800000 */
[----:B--2---:R2:W3:Y:S01]  /*0600*/  SHFL.IDX PT, R11, R8, R215, 0x1f ;  /* 0x00001fd7080b7589 */ /* 0x0044e200000e0000 */
[----:B------:R-:W-:-:S03]  /*0610*/  MOV R6, RZ ;  /* 0x000000ff00067202 */ /* 0x000fc60000000f00 */
[----:B------:R2:W4:Y:S04]  /*0620*/  SHFL.IDX PT, R10, R7, R215, 0x1f ;  /* 0x00001fd7070a7589 */ /* 0x00052800000e0000 */
.L_x_125:
[----:B------:R-:W-:Y:S01]  /*0630*/  ISETP.NE.AND P0, PT, R0, RZ, PT ;  /* 0x000000ff0000720c */ /* 0x000fe20003f05270 */
[----:B------:R-:W-:-:S12]  /*0640*/  BSSY B0, `(.L_x_27) ;  /* 0x0000005000007945 */ /* 0x000fd80003800000 */
[----:B------:R-:W-:Y:S05]  /*0650*/  @!P0 BRA `(.L_x_28) ;  /* 0x0000003000008947 */ /* 0x000fea0003800000 */
[----:B------:R-:W-:Y:S01]  /*0660*/  IADD3 R20, R215, -0x1, RZ ;  /* 0xffffffffd7147810 */ /* 0x000fe20007ffe0ff */
[----:B------:R-:W-:Y:S05]  /*0670*/  BRA.DIV ~URZ, `(.L_x_29) ;  /* 0x0000cea27f007947 */ /* 0x000fea000b800000 */
[----:B------:R1:W2:Y:S02]  /*0680*/  SHFL.IDX PT, R6, R4, R20, 0x1f ;  /* 0x00001f1404067589 */ /* 0x0002a400000e0000 */
.L_x_28:
[----:B------:R-:W-:Y:S05]  /*0690*/  BSYNC B0 ;  /* 0x0000000000007941 */ /* 0x000fea0003800000 */
.L_x_27:
[----:B-1-3--:R-:W-:Y:S01]  /*06a0*/  IABS R0, R11 ;  /* 0x0000000b00007213 */ /* 0x00afe20000000000 */
[----:B--2---:R-:W-:Y:S02]  /*06b0*/  IMAD R212, R6, c[0x0][0x538], R212 ;  /* 0x00014e0006d47a24 */ /* 0x004fe400078e02d4 */
[----:B------:R-:W-:Y:S02]  /*06c0*/  IMAD.IADD R215, R215, 0x1, R9 ;  /* 0x00000001d7d77824 */ /* 0x000fe400078e0209 */
[----:B------:R-:W-:Y:S01]  /*06d0*/  IMAD.MOV.U32 R5, RZ, RZ, R0 ;  /* 0x000000ffff057224 */ /* 0x000fe200078e0000 */
[----:B----4-:R-:W-:Y:S02]  /*06e0*/  IABS R0, R10 ;  /* 0x0000000a00007213 */ /* 0x010fe40000000000 */
[----:B------:R-:W-:Y:S01]  /*06f0*/  IADD3 R213, -R212, UR4, RZ ;  /* 0x00000004d4d57c10 */ /* 0x000fe2000fffe1ff */
[----:B------:R-:W1:Y:S02]  /*0700*/  I2F.RP R2, R5 ;  /* 0x0000000500027306 */ /* 0x000e640000209400 */
[----:B------:R-:W-:Y:S01]  /*0710*/  IMAD.MOV.U32 R7, RZ, RZ, R0 ;  /* 0x000000ffff077224 */ /* 0x000fe200078e0000 */
[----:B------:R-:W-:-:S02]  /*0720*/  IABS R6, R213 ;  /* 0x000000d500067213 */ /* 0x000fc40000000000 */
[----:B------:R-:W-:-:S03]  /*0730*/  IABS R0, R11 ;  /* 0x0000000b00007213 */ /* 0x000fc60000000000 */
[----:B------:R-:W-:Y:S01]  /*0740*/  I2F.RP R8, R7 ;  /* 0x0000000700087306 */ /* 0x000fe20000209400 */
[----:B------:R-:W-:-:S07]  /*0750*/  IADD3 R0, RZ, -R0, RZ ;  /* 0x80000000ff007210 */ /* 0x000fce0007ffe0ff */
[----:B-1----:R-:W1:Y:S02]  /*0760*/  MUFU.RCP R2, R2 ;  /* 0x0000000200027308 */ /* 0x002e640000001000 */
[----:B-1----:R-:W-:-:S06]  /*0770*/  IADD3 R2, R2, 0xffffffe, RZ ;  /* 0x0ffffffe02027810 */ /* 0x002fcc0007ffe0ff */
[----:B------:R-:W1:Y:S02]  /*0780*/  F2I.FTZ.U32.TRUNC.NTZ R3, R2 ;  /* 0x0000000200037305 */ /* 0x000e64000021f000 */
[----:B-1----:R-:W-:-:S04]  /*0790*/  IMAD.MOV R2, RZ, RZ, -R3 ;  /* 0x000000ffff027224 */ /* 0x002fc800078e0a03 */
[----:B------:R-:W-:Y:S02]  /*07a0*/  IMAD R4, R2, R5, RZ ;  /* 0x0000000502047224 */ /* 0x000fe400078e02ff */
[----:B------:R-:W-:-:S04]  /*07b0*/  IMAD.MOV.U32 R2, RZ, RZ, RZ ;  /* 0x000000ffff027224 */ /* 0x000fc800078e00ff */
[----:B------:R-:W-:-:S04]  /*07c0*/  IMAD.HI.U32 R2, R3, R4, R2 ;  /* 0x0000000403027227 */ /* 0x000fc800078e0002 */
[----:B------:R-:W-:-:S04]  /*07d0*/  IMAD.MOV.U32 R3, RZ, RZ, R6 ;  /* 0x000000ffff037224 */ /* 0x000fc800078e0006 */
[----:B------:R-:W-:-:S04]  /*07e0*/  IMAD.HI.U32 R2, R2, R3, RZ ;  /* 0x0000000302027227 */ /* 0x000fc800078e00ff */
[----:B------:R-:W-:Y:S02]  /*07f0*/  IMAD R0, R2, R0, R3 ;  /* 0x0000000002007224 */ /* 0x000fe400078e0203 */
[----:B------:R-:W1:Y:S03]  /*0800*/  MUFU.RCP R3, R8 ;  /* 0x0000000800037308 */ /* 0x000e660000001000 */
[----:B------:R-:W-:Y:S02]  /*0810*/  ISETP.GT.U32.AND P1, PT, R5, R0, PT ;  /* 0x000000000500720c */ /* 0x000fe40003f24070 */
[----:B-1----:R-:W-:-:S11]  /*0820*/  IADD3 R3, R3, 0xffffffe, RZ ;  /* 0x0ffffffe03037810 */ /* 0x002fd60007ffe0ff */
[----:B------:R-:W-:Y:S01]  /*0830*/  @!P1 IMAD.IADD R0, R0, 0x1, -R5 ;  /* 0x0000000100009824 */ /* 0x000fe200078e0a05 */
[----:B------:R-:W-:Y:S02]  /*0840*/  @!P1 IADD3 R2, R2, 0x1, RZ ;  /* 0x0000000102029810 */ /* 0x000fe40007ffe0ff */
[----:B------:R-:W-:Y:S01]  /*0850*/  ISETP.NE.AND P1, PT, R11, RZ, PT ;  /* 0x000000ff0b00720c */ /* 0x000fe20003f25270 */
[----:B------:R-:W1:Y:S01]  /*0860*/  F2I.FTZ.U32.TRUNC.NTZ R3, R3 ;  /* 0x0000000300037305 */ /* 0x000e62000021f000 */
[----:B------:R-:W-:Y:S02]  /*0870*/  ISETP.GE.U32.AND P2, PT, R0, R5, PT ;  /* 0x000000050000720c */ /* 0x000fe40003f46070 */
[----:B------:R-:W-:-:S04]  /*0880*/  LOP3.LUT R0, R213, R11, RZ, 0x3c, !PT ;  /* 0x0000000bd5007212 */ /* 0x000fc800078e3cff */
[----:B------:R-:W-:-:S07]  /*0890*/  ISETP.GE.AND P0, PT, R0, RZ, PT ;  /* 0x000000ff0000720c */ /* 0x000fce0003f06270 */
[----:B------:R-:W-:Y:S02]  /*08a0*/  @P2 IADD3 R2, R2, 0x1, RZ ;  /* 0x0000000102022810 */ /* 0x000fe40007ffe0ff */
[----:B-1----:R-:W-:-:S03]  /*08b0*/  IADD3 R0, RZ, -R3, RZ ;  /* 0x80000003ff007210 */ /* 0x002fc60007ffe0ff */
[----:B------:R-:W-:Y:S02]  /*08c0*/  IMAD.MOV.U32 R4, RZ, RZ, R2 ;  /* 0x000000ffff047224 */ /* 0x000fe400078e0002 */
[----:B------:R-:W-:Y:S01]  /*08d0*/  IMAD.MOV.U32 R2, RZ, RZ, R0 ;  /* 0x000000ffff027224 */ /* 0x000fe200078e0000 */
[----:B------:R-:W-:Y:S01]  /*08e0*/  IABS R0, R10 ;  /* 0x0000000a00007213 */ /* 0x000fe20000000000 */
[----:B------:R-:W-:Y:S01]  /*08f0*/  @!P0 IMAD.MOV R4, RZ, RZ, -R4 ;  /* 0x000000ffff048224 */ /* 0x000fe200078e0a04 */
[----:B------:R-:W-:Y:S01]  /*0900*/  @!P1 LOP3.LUT R4, RZ, R11, RZ, 0x33, !PT ;  /* 0x0000000bff049212 */ /* 0x000fe200078e33ff */
[----:B------:R-:W-:Y:S01]  /*0910*/  IMAD R5, R2, R7, RZ ;  /* 0x0000000702057224 */ /* 0x000fe200078e02ff */
[----:B------:R-:W-:Y:S01]  /*0920*/  MOV R2, RZ ;  /* 0x000000ff00027202 */ /* 0x000fe20000000f00 */
[----:B------:R-:W-:Y:S01]  /*0930*/  IMAD.MOV R6, RZ, RZ, -R0 ;  /* 0x000000ffff067224 */ /* 0x000fe200078e0a00 */
[----:B------:R-:W-:-:S03]  /*0940*/  IABS R8, R4 ;  /* 0x0000000400087213 */ /* 0x000fc60000000000 */
[----:B------:R-:W-:-:S04]  /*0950*/  IMAD.HI.U32 R0, R3, R5, R2 ;  /* 0x0000000503007227 */ /* 0x000fc800078e0002 */
[----:B------:R-:W-:Y:S02]  /*0960*/  IMAD.MOV.U32 R2, RZ, RZ, R8 ;  /* 0x000000ffff027224 */ /* 0x000fe400078e0008 */
[----:B------:R-:W-:Y:S02]  /*0970*/  IMAD.MOV.U32 R3, RZ, RZ, R6 ;  /* 0x000000ffff037224 */ /* 0x000fe400078e0006 */
[----:B------:R-:W-:-:S04]  /*0980*/  IMAD.HI.U32 R0, R0, R2, RZ ;  /* 0x0000000200007227 */ /* 0x000fc800078e00ff */
[----:B------:R-:W-:Y:S02]  /*0990*/  IMAD R2, R0, R3, R2 ;  /* 0x0000000300027224 */ /* 0x000fe400078e0202 */
[----:B------:R-:W-:-:S03]  /*09a0*/  IMAD R3, R4, R11, RZ ;  /* 0x0000000b04037224 */ /* 0x000fc600078e02ff */
[----:B------:R-:W-:Y:S02]  /*09b0*/  ISETP.GT.U32.AND P1, PT, R7, R2, PT ;  /* 0x000000020700720c */ /* 0x000fe40003f24070 */
[----:B------:R-:W-:-:S11]  /*09c0*/  IADD3 R213, R213, -R3, RZ ;  /* 0x80000003d5d57210 */ /* 0x000fd60007ffe0ff */
[----:B------:R-:W-:Y:S01]  /*09d0*/  @!P1 IMAD.IADD R2, R2, 0x1, -R7 ;  /* 0x0000000102029824 */ /* 0x000fe200078e0a07 */
[----:B------:R-:W-:Y:S02]  /*09e0*/  @!P1 IADD3 R0, R0, 0x1, RZ ;  /* 0x0000000100009810 */ /* 0x000fe40007ffe0ff */
[----:B------:R-:W-:Y:S02]  /*09f0*/  ISETP.NE.AND P1, PT, R10, RZ, PT ;  /* 0x000000ff0a00720c */ /* 0x000fe40003f25270 */
[----:B------:R-:W-:Y:S02]  /*0a00*/  ISETP.GE.U32.AND P2, PT, R2, R7, PT ;  /* 0x000000070200720c */ /* 0x000fe40003f46070 */
[----:B------:R-:W-:-:S04]  /*0a10*/  LOP3.LUT R2, R4, R10, RZ, 0x3c, !PT ;  /* 0x0000000a04027212 */ /* 0x000fc800078e3cff */
[----:B------:R-:W-:-:S07]  /*0a20*/  ISETP.GE.AND P0, PT, R2, RZ, PT ;  /* 0x000000ff0200720c */ /* 0x000fce0003f06270 */
[----:B------:R-:W-:-:S06]  /*0a30*/  @P2 IADD3 R0, R0, 0x1, RZ ;  /* 0x0000000100002810 */ /* 0x000fcc0007ffe0ff */
[----:B------:R-:W-:Y:S02]  /*0a40*/  @!P0 IADD3 R0, -R0, RZ, RZ ;  /* 0x000000ff00008210 */ /* 0x000fe40007ffe1ff */
[----:B------:R-:W-:-:S05]  /*0a50*/  @!P1 LOP3.LUT R0, RZ, R10, RZ, 0x33, !PT ;  /* 0x0000000aff009212 */ /* 0x000fca00078e33ff */
[--C-:B------:R-:W-:Y:S02]  /*0a60*/  IMAD.MOV R2, RZ, RZ, -R0.reuse ;  /* 0x000000ffff027224 */ /* 0x100fe400078e0a00 */
[C---:B------:R-:W-:Y:S02]  /*0a70*/  IMAD R0, R10.reuse, 0x1000000, R0 ;  /* 0x010000000a007824 */ /* 0x040fe400078e0200 */
[----:B------:R-:W-:-:S04]  /*0a80*/  IMAD R2, R10, R2, R4 ;  /* 0x000000020a027224 */ /* 0x000fc800078e0204 */
[----:B------:R-:W-:Y:S01]  /*0a90*/  IMAD R214, R2, 0x10000, R0 ;  /* 0x0001000002d67824 */ /* 0x000fe200078e0200 */
[----:B------:R-:W-:Y:S05]  /*0aa0*/  BRA `(.L_x_30) ;  /* 0x0000004000007947 */ /* 0x000fea0003800000 */
.L_x_21:
[----:B--2---:R-:W-:Y:S01]  /*0ab0*/  IMAD.MOV.U32 R213, RZ, RZ, RZ ;  /* 0x000000ffffd57224 */ /* 0x004fe200078e00ff */
[----:B------:R-:W-:Y:S01]  /*0ac0*/  MOV R214, RZ ;  /* 0x000000ff00d67202 */ /* 0x000fe20000000f00 */
[----:B------:R-:W-:Y:S01]  /*0ad0*/  IMAD.U32 R212, RZ, RZ, UR4 ;  /* 0x00000004ffd47e24 */ /* 0x000fe2000f8e00ff */
[----:B------:R-:W-:Y:S02]  /*0ae0*/  MOV R215, c[0x0][0x53c] ;  /* 0x00014f0000d77a02 */ /* 0x000fe40000000f00 */
.L_x_30:
[----:B------:R-:W-:Y:S01]  /*0af0*/  ISETP.NE.AND P0, PT, R12, RZ, PT ;  /* 0x000000ff0c00720c */ /* 0x000fe20003f05270 */
[----:B------:R-:W-:-:S12]  /*0b00*/  WARPSYNC 0xffffffff ;  /* 0xffffffff00007948 */ /* 0x000fd80003800000 */
[----:B------:R1:W-:Y:S04]  /*0b10*/  @!P0 STS.128 [0x18100], R212 ;  /* 0x018100d4ff008388 */ /* 0x0003e80000000c00 */
[----:B------:R-:W-:Y:S06]  /*0b20*/  BAR.ARV 0x5, 0x100 ;  /* 0x0144000000007b1d */ /* 0x000fec0000002000 */
.L_x_19:
[----:B-12---:R-:W-:-:S13]  /*0b30*/  ISETP.GE.AND P0, PT, R215, c[0x0][0x53c], PT ;  /* 0x00014f00d7007a0c */ /* 0x006fda0003f06270 */
[----:B------:R-:W-:Y:S05]  /*0b40*/  @P0 EXIT ;  /* 0x000000000000094d */ /* 0x000fea0003800000 */
[----:B------:R-:W1:Y:S01]  /*0b50*/  S2R R17, SR_TID.X ;  /* 0x0000000000117919 */ /* 0x000e620000002100 */
[----:B------:R-:W-:Y:S02]  /*0b60*/  ULDC UR5, c[0x0][0x2ac] ;  /* 0x0000ab0000057ab9 */ /* 0x000fe40000000800 */
[----:B------:R-:W-:Y:S02]  /*0b70*/  ULDC UR4, c[0x0][0x1d0] ;  /* 0x0000740000047ab9 */ /* 0x000fe40000000800 */
[----:B------:R-:W-:Y:S01]  /*0b80*/  UIMAD UR5, UR5, UR4, URZ ;  /* 0x00000004050572a4 */ /* 0x000fe2000f8e023f */
[----:B-1----:R-:W-:-:S04]  /*0b90*/  SHF.R.S32.HI R9, RZ, 0x1f, R17 ;  /* 0x0000001fff097819 */ /* 0x002fc80000011411 */
[CC--:B------:R-:W-:Y:S02]  /*0ba0*/  LEA.HI R2, R9.reuse, R17.reuse, RZ, 0x4 ;  /* 0x0000001109027211 */ /* 0x0c0fe400078f20ff */
[CC--:B------:R-:W-:Y:S02]  /*0bb0*/  LEA.HI R15, R9.reuse, R17.reuse, RZ, 0x3 ;  /* 0x00000011090f7211 */ /* 0x0c0fe400078f18ff */
[----:B------:R-:W-:Y:S02]  /*0bc0*/  SHF.R.S32.HI R3, RZ, 0x4, R2 ;  /* 0x00000004ff037819 */ /* 0x000fe40000011402 */
[----:B------:R-:W-:Y:S02]  /*0bd0*/  LEA.HI R13, R9, R17, RZ, 0x2 ;  /* 0x00000011090d7211 */ /* 0x000fe400078f10ff */
[----:B------:R-:W-:Y:S02]  /*0be0*/  LEA.HI R0, R2, R3, RZ, 0x1 ;  /* 0x0000000302007211 */ /* 0x000fe400078f08ff */
[----:B------:R-:W-:-:S02]  /*0bf0*/  SHF.R.S32.HI R200, RZ, 0x3, R15 ;  /* 0x00000003ffc87819 */ /* 0x000fc4000001140f */
[----:B------:R-:W-:Y:S02]  /*0c00*/  LOP3.LUT R0, R0, 0xfffffffe, RZ, 0xc0, !PT ;  /* 0xfffffffe00007812 */ /* 0x000fe400078ec0ff */
[--C-:B------:R-:W-:Y:S02]  /*0c10*/  SHF.R.S32.HI R8, RZ, 0x2, R13.reuse ;  /* 0x00000002ff087819 */ /* 0x100fe4000001140d */
[----:B------:R-:W-:Y:S01]  /*0c20*/  LOP3.LUT R196, R15, 0xfffffff8, RZ, 0xc0, !PT ;  /* 0xfffffff80fc47812 */ /* 0x000fe200078ec0ff */
[----:B------:R-:W-:Y:S01]  /*0c30*/  IMAD.IADD R14, R3, 0x1, -R0 ;  /* 0x00000001030e7824 */ /* 0x000fe200078e0a00 */
[----:B------:R-:W-:Y:S01]  /*0c40*/  LOP3.LUT R0, R2, 0xfffffff0, RZ, 0xc0, !PT ;  /* 0xfffffff002007812 */ /* 0x000fe200078ec0ff */
[----:B------:R-:W-:Y:S01]  /*0c50*/  IMAD.SHL.U32 R3, R200, 0x40, RZ ;  /* 0x00000040c8037824 */ /* 0x000fe200078e00ff */
[----:B------:R-:W-:Y:S01]  /*0c60*/  SHF.R.S32.HI R2, RZ, 0x1f, R13 ;  /* 0x0000001fff027819 */ /* 0x000fe2000001140d */
[----:B------:R-:W-:Y:S01]  /*0c70*/  IMAD.IADD R196, R17, 0x1, -R196 ;  /* 0x0000000111c47824 */ /* 0x000fe200078e0ac4 */
[-C--:B------:R-:W-:Y:S01]  /*0c80*/  LEA.HI R7, R9, R17.reuse, RZ, 0x5 ;  /* 0x0000001109077211 */ /* 0x080fe200078f28ff */
[----:B------:R-:W-:Y:S01]  /*0c90*/  IMAD.IADD R0, R17, 0x1, -R0 ;  /* 0x0000000111007824 */ /* 0x000fe200078e0a00 */
[----:B------:R-:W-:Y:S01]  /*0ca0*/  LEA.HI R2, R2, R8, RZ, 0x3 ;  /* 0x0000000802027211 */ /* 0x000fe200078f18ff */
[----:B------:R-:W-:Y:S01]  /*0cb0*/  IMAD.SHL.U32 R192, R196, 0x8, RZ ;  /* 0x00000008c4c07824 */ /* 0x000fe200078e00ff */
[----:B------:R-:W-:-:S02]  /*0cc0*/  LEA.HI R9, R9, R17, RZ, 0x6 ;  /* 0x0000001109097211 */ /* 0x000fc400078f30ff */
[----:B------:R-:W-:Y:S02]  /*0cd0*/  SHF.R.S32.HI R5, RZ, 0x1f, R0 ;  /* 0x0000001fff057819 */ /* 0x000fe40000011400 */
[----:B------:R-:W-:Y:S01]  /*0ce0*/  LOP3.LUT R4, R2, 0xfffffff8, RZ, 0xc0, !PT ;  /* 0xfffffff802047812 */ /* 0x000fe200078ec0ff */
[----:B------:R-:W-:Y:S01]  /*0cf0*/  IMAD.SHL.U32 R9, R9, 0x8, RZ ;  /* 0x0000000809097824 */ /* 0x000fe200078e00ff */
[----:B------:R-:W-:Y:S02]  /*0d00*/  LEA.HI R10, R5, R0, RZ, 0x3 ;  /* 0x00000000050a7211 */ /* 0x000fe400078f18ff */
[----:B------:R-:W-:Y:S01]  /*0d10*/  LOP3.LUT R2, R3, 0x1c0, RZ, 0xc0, !PT ;  /* 0x000001c003027812 */ /* 0x000fe200078ec0ff */
[----:B------:R-:W-:Y:S01]  /*0d20*/  IMAD.IADD R8, R8, 0x1, -R4 ;  /* 0x0000000108087824 */ /* 0x000fe200078e0a04 */
[----:B------:R-:W-:Y:S02]  /*0d30*/  LOP3.LUT R3, R10, 0xfffffff8, RZ, 0xc0, !PT ;  /* 0xfffffff80a037812 */ /* 0x000fe400078ec0ff */
[----:B------:R-:W-:-:S02]  /*0d40*/  SHF.R.U32.HI R4, RZ, 0x3, R2 ;  /* 0x00000003ff047819 */ /* 0x000fc40000011602 */
[----:B------:R-:W-:Y:S01]  /*0d50*/  LOP3.LUT R2, R2, 0x38, R192, 0xf8, !PT ;  /* 0x0000003802027812 */ /* 0x000fe200078ef8c0 */
[----:B------:R-:W-:Y:S01]  /*0d60*/  IMAD.IADD R5, R0, 0x1, -R3 ;  /* 0x0000000100057824 */ /* 0x000fe200078e0a03 */
[----:B------:R-:W-:Y:S02]  /*0d70*/  LOP3.LUT R0, R7, 0xffffffe0, RZ, 0xc0, !PT ;  /* 0xffffffe007007812 */ /* 0x000fe400078ec0ff */
[----:B------:R-:W-:Y:S02]  /*0d80*/  LOP3.LUT R12, R2, R4, RZ, 0x3c, !PT ;  /* 0x00000004020c7212 */ /* 0x000fe400078e3cff */
[--C-:B------:R-:W-:Y:S01]  /*0d90*/  SHF.R.S32.HI R4, RZ, 0x5, R7.reuse ;  /* 0x00000005ff047819 */ /* 0x100fe20000011407 */
[----:B------:R-:W-:Y:S01]  /*0da0*/  IMAD.IADD R16, R17, 0x1, -R0 ;  /* 0x0000000111107824 */ /* 0x000fe200078e0a00 */
[----:B------:R-:W-:Y:S01]  /*0db0*/  SHF.R.S32.HI R2, RZ, 0x1f, R7 ;  /* 0x0000001fff027819 */ /* 0x000fe20000011407 */
[----:B------:R-:W-:Y:S01]  /*0dc0*/  IMAD.SHL.U32 R0, R196, 0x40, RZ ;  /* 0x00000040c4007824 */ /* 0x000fe200078e00ff */
[----:B------:R-:W-:-:S02]  /*0dd0*/  LOP3.LUT R6, R8, 0x1, RZ, 0xc0, !PT ;  /* 0x0000000108067812 */ /* 0x000fc400078ec0ff */
[----:B------:R-:W-:Y:S02]  /*0de0*/  LEA.HI R2, R2, R4, RZ, 0x3 ;  /* 0x0000000402027211 */ /* 0x000fe400078f18ff */
[----:B------:R-:W-:Y:S02]  /*0df0*/  SHF.R.S32.HI R11, RZ, 0x1f, R16 ;  /* 0x0000001fff0b7819 */ /* 0x000fe40000011410 */
[----:B------:R-:W-:Y:S02]  /*0e00*/  LOP3.LUT R0, R0, 0x1c0, RZ, 0xc0, !PT ;  /* 0x000001c000007812 */ /* 0x000fe400078ec0ff */
[----:B------:R-:W-:Y:S02]  /*0e10*/  LOP3.LUT R2, R2, 0xffffff8, RZ, 0xc0, !PT ;  /* 0x0ffffff802027812 */ /* 0x000fe400078ec0ff */
[----:B------:R-:W-:Y:S02]  /*0e20*/  ISETP.NE.U32.AND P0, PT, R6, 0x1, PT ;  /* 0x000000010600780c */ /* 0x000fe40003f05070 */
[----:B------:R-:W-:Y:S01]  /*0e30*/  LEA.HI R11, R11, R16, RZ, 0x2 ;  /* 0x000000100b0b7211 */ /* 0x000fe200078f10ff */
[----:B------:R-:W-:Y:S01]  /*0e40*/  IMAD.IADD R3, R4, 0x1, -R2 ;  /* 0x0000000104037824 */ /* 0x000fe200078e0a02 */
[----:B------:R-:W-:-:S02]  /*0e50*/  LOP3.LUT R7, R0, 0x8, R15, 0xf8, !PT ;  /* 0x0000000800077812 */ /* 0x000fc400078ef80f */
[----:B------:R-:W-:Y:S02]  /*0e60*/  SHF.R.U32.HI R6, RZ, 0x3, R0 ;  /* 0x00000003ff067819 */ /* 0x000fe40000011600 */
[----:B------:R-:W-:Y:S02]  /*0e70*/  LOP3.LUT R0, R13, 0xfffffffc, RZ, 0xc0, !PT ;  /* 0xfffffffc0d007812 */ /* 0x000fe400078ec0ff */
[----:B------:R-:W-:Y:S02]  /*0e80*/  SHF.R.S32.HI R2, RZ, 0x2, R11 ;  /* 0x00000002ff027819 */ /* 0x000fe4000001140b */
[----:B------:R-:W-:Y:S01]  /*0e90*/  LOP3.LUT R13, R7, R6, RZ, 0x3c, !PT ;  /* 0x00000006070d7212 */ /* 0x000fe200078e3cff */
[----:B------:R-:W-:Y:S01]  /*0ea0*/  IMAD.IADD R0, R17, 0x1, -R0 ;  /* 0x0000000111007824 */ /* 0x000fe200078e0a00 */
[----:B------:R-:W-:Y:S01]  /*0eb0*/  LOP3.LUT P4, RZ, R5, 0x2, RZ, 0xc0, !PT ;  /* 0x0000000205ff7812 */ /* 0x000fe2000788c0ff */
[----:B------:R-:W-:Y:S01]  /*0ec0*/  IMAD R15, R3, 0x10, R2 ;  /* 0x00000010030f7824 */ /* 0x000fe200078e0202 */
[C---:B------:R-:W-:Y:S01]  /*0ed0*/  LOP3.LUT P3, RZ, R5.reuse, 0x4, RZ, 0xc0, !PT ;  /* 0x0000000405ff7812 */ /* 0x040fe2000786c0ff */
[----:B------:R-:W-:Y:S01]  /*0ee0*/  IMAD.SHL.U32 R2, R5, 0x40, RZ ;  /* 0x0000004005027824 */ /* 0x000fe200078e00ff */
[----:B------:R-:W-:Y:S01]  /*0ef0*/  LEA.HI R3, R0, R0, RZ, 0x1 ;  /* 0x0000000000037211 */ /* 0x000fe200078f08ff */
[----:B------:R-:W-:Y:S01]  /*0f00*/  IMAD.SHL.U32 R7, R4, 0x400, RZ ;  /* 0x0000040004077824 */ /* 0x000fe200078e00ff */
[C---:B------:R-:W-:Y:S01]  /*0f10*/  R2P PR, R8.reuse, 0x6 ;  /* 0x0000000608007804 */ /* 0x040fe20000000000 */
[----:B------:R-:W-:Y:S01]  /*0f20*/  IMAD.SHL.U32 R4, R8, 0x40, RZ ;  /* 0x0000004008047824 */ /* 0x000fe200078e00ff */
[----:B------:R-:W-:Y:S01]  /*0f30*/  LOP3.LUT R2, R2, 0x1c0, RZ, 0xc0, !PT ;  /* 0x000001c002027812 */ /* 0x000fe200078ec0ff */
[----:B------:R-:W-:Y:S01]  /*0f40*/  IMAD.SHL.U32 R6, R14, 0x8, RZ ;  /* 0x000000080e067824 */ /* 0x000fe200078e00ff */
[----:B------:R-:W-:Y:S01]  /*0f50*/  LOP3.LUT R3, R3, 0x1ffffffe, RZ, 0xc0, !PT ;  /* 0x1ffffffe03037812 */ /* 0x000fe200078ec0ff */
[----:B------:R-:W-:Y:S01]  /*0f60*/  IMAD.SHL.U32 R8, R10, 0x40, RZ ;  /* 0x000000400a087824 */ /* 0x000fe200078e00ff */
[----:B------:R-:W-:Y:S01]  /*0f70*/  LOP3.LUT R4, R4, 0x1c0, RZ, 0xc0, !PT ;  /* 0x000001c004047812 */ /* 0x000fe200078ec0ff */
[----:B------:R-:W-:Y:S01]  /*0f80*/  IMAD R5, R0, 0x2, R7 ;  /* 0x0000000200057824 */ /* 0x000fe200078e0207 */
[----:B------:R-:W-:Y:S01]  /*0f90*/  LOP3.LUT R6, R2, 0x8, R6, 0xf8, !PT ;  /* 0x0000000802067812 */ /* 0x000fe200078ef806 */
[----:B------:R-:W-:Y:S01]  /*0fa0*/  IMAD.MOV.U32 R10, RZ, RZ, 0x40 ;  /* 0x00000040ff0a7424 */ /* 0x000fe200078e00ff */
[----:B------:R-:W-:Y:S01]  /*0fb0*/  LOP3.LUT R12, R12, 0x7ffffe00, R9, 0xf8, !PT ;  /* 0x7ffffe000c0c7812 */ /* 0x000fe200078ef809 */
[----:B------:R-:W-:Y:S01]  /*0fc0*/  IMAD.IADD R9, R0, 0x1, -R3 ;  /* 0x0000000100097824 */ /* 0x000fe200078e0a03 */
[----:B------:R-:W-:Y:S01]  /*0fd0*/  SHF.R.U32.HI R2, RZ, 0x3, R2 ;  /* 0x00000003ff027819 */ /* 0x000fe20000011602 */
[----:B------:R-:W-:Y:S01]  /*0fe0*/  STL [R1+0x8], R15 ;  /* 0x0000080f01007387 */ /* 0x000fe20000100800 */
[----:B------:R-:W-:Y:S01]  /*0ff0*/  LEA.HI R3, R4, R4, RZ, 0x1d ;  /* 0x0000000404037211 */ /* 0x000fe200078fe8ff */
[----:B------:R-:W-:Y:S01]  /*1000*/  IMAD R9, R9, 0x8, R15 ;  /* 0x0000000809097824 */ /* 0x000fe200078e020f */
[----:B------:R-:W-:Y:S01]  /*1010*/  LOP3.LUT R2, R6, R2, RZ, 0x3c, !PT ;  /* 0x0000000206027212 */ /* 0x000fe200078e3cff */
[----:B------:R-:W-:Y:S01]  /*1020*/  IMAD R0, R14, 0x200, R13 ;  /* 0x000002000e007824 */ /* 0x000fe200078e020d */
[----:B------:R-:W-:Y:S01]  /*1030*/  LOP3.LUT R4, R8, 0xfffffe00, RZ, 0xc0, !PT ;  /* 0xfffffe0008047812 */ /* 0x000fe200078ec0ff */
[----:B------:R-:W-:Y:S01]  /*1040*/  IMAD.IADD R8, R5, 0x1, R3 ;  /* 0x0000000105087824 */ /* 0x000fe200078e0203 */
[----:B------:R-:W-:Y:S01]  /*1050*/  IADD3 R197, R192, 0x40, RZ ;  /* 0x00000040c0c57810 */ /* 0x000fe20007ffe0ff */
[----:B------:R1:W-:Y:S01]  /*1060*/  STL [R1+0xc], R9 ;  /* 0x00000c0901007387 */ /* 0x0003e20000100800 */
[CC--:B------:R-:W-:Y:S01]  /*1070*/  IADD3 R3, R2.reuse, R4.reuse, R7 ;  /* 0x0000000402037210 */ /* 0x0c0fe20007ffe007 */
[----:B------:R-:W-:Y:S01]  /*1080*/  IMAD.MOV.U32 R7, RZ, RZ, 0x20 ;  /* 0x00000020ff077424 */ /* 0x000fe200078e00ff */
[----:B------:R-:W-:Y:S01]  /*1090*/  LOP3.LUT R4, R2, R4, RZ, 0xfc, !PT ;  /* 0x0000000402047212 */ /* 0x000fe200078efcff */
[----:B------:R-:W-:Y:S01]  /*10a0*/  IMAD.SHL.U32 R187, R12, 0x2, RZ ;  /* 0x000000020cbb7824 */ /* 0x000fe200078e00ff */
[----:B------:R-:W-:-:S02]  /*10b0*/  LOP3.LUT R2, R11, 0x7ffffffc, RZ, 0xc0, !PT ;  /* 0x7ffffffc0b027812 */ /* 0x000fc400078ec0ff */
[----:B------:R-:W-:Y:S02]  /*10c0*/  IADD3 R198, R192, 0x80, RZ ;  /* 0x00000080c0c67810 */ /* 0x000fe40007ffe0ff */
[----:B------:R-:W-:Y:S01]  /*10d0*/  SHF.R.S32.HI R5, RZ, 0x1f, R197 ;  /* 0x0000001fff057819 */ /* 0x000fe200000114c5 */
[----:B------:R-:W-:Y:S01]  /*10e0*/  IMAD.IADD R2, R16, 0x1, -R2 ;  /* 0x0000000110027824 */ /* 0x000fe200078e0a02 */
[C---:B------:R-:W-:Y:S02]  /*10f0*/  SEL R5, R7.reuse, 0xffffffe0, !P1 ;  /* 0xffffffe007057807 */ /* 0x040fe40004800000 */
[----:B------:R-:W-:Y:S01]  /*1100*/  SHF.R.S32.HI R6, RZ, 0x1f, R198 ;  /* 0x0000001fff067819 */ /* 0x000fe200000114c6 */
[----:B------:R-:W-:Y:S01]  /*1110*/  IMAD.SHL.U32 R222, R2, 0x2, RZ ;  /* 0x0000000202de7824 */ /* 0x000fe200078e00ff */
[----:B------:R-:W-:Y:S02]  /*1120*/  SEL R2, R7, 0xffffffe0, !P4 ;  /* 0xffffffe007027807 */ /* 0x000fe40006000000 */
[----:B------:R-:W-:-:S02]  /*1130*/  SEL R6, R10, 0xffffffc0, !P2 ;  /* 0xffffffc00a067807 */ /* 0x000fc40005000000 */
[C---:B------:R-:W-:Y:S02]  /*1140*/  IADD3 R249, R222.reuse, 0x8, RZ ;  /* 0x00000008def97810 */ /* 0x040fe40007ffe0ff */
[C---:B------:R-:W-:Y:S02]  /*1150*/  IADD3 R246, R222.reuse, 0x20, RZ ;  /* 0x00000020def67810 */ /* 0x040fe40007ffe0ff */
[C---:B------:R-:W-:Y:S02]  /*1160*/  IADD3 R243, R222.reuse, 0x38, RZ ;  /* 0x00000038def37810 */ /* 0x040fe40007ffe0ff */
[C---:B------:R-:W-:Y:S02]  /*1170*/  IADD3 R240, R222.reuse, 0x50, RZ ;  /* 0x00000050def07810 */ /* 0x040fe40007ffe0ff */
[----:B------:R-:W-:Y:S02]  /*1180*/  IADD3 R237, R222, 0x68, RZ ;  /* 0x00000068deed7810 */ /* 0x000fe40007ffe0ff */
[----:B------:R-:W-:-:S02]  /*1190*/  SHF.R.S32.HI R7, RZ, 0x1f, R249 ;  /* 0x0000001fff077819 */ /* 0x000fc400000114f9 */
[C---:B------:R-:W-:Y:S02]  /*11a0*/  IADD3 R234, R222.reuse, 0x80, RZ ;  /* 0x00000080deea7810 */ /* 0x040fe40007ffe0ff */
[----:B------:R-:W-:Y:S02]  /*11b0*/  SHF.R.S32.HI R7, RZ, 0x1f, R246 ;  /* 0x0000001fff077819 */ /* 0x000fe400000114f6 */
[C---:B------:R-:W-:Y:S02]  /*11c0*/  IADD3 R231, R222.reuse, 0x98, RZ ;  /* 0x00000098dee77810 */ /* 0x040fe40007ffe0ff */
[----:B------:R-:W-:Y:S02]  /*11d0*/  SHF.R.S32.HI R7, RZ, 0x1f, R243 ;  /* 0x0000001fff077819 */ /* 0x000fe400000114f3 */
[----:B------:R-:W-:Y:S02]  /*11e0*/  IADD3 R228, R222, 0xb0, RZ ;  /* 0x000000b0dee47810 */ /* 0x000fe40007ffe0ff */
[----:B------:R-:W-:-:S02]  /*11f0*/  LEA R223, R8, 0x80, 0x1 ;  /* 0x0000008008df7811 */ /* 0x000fc400078e08ff */
[----:B------:R-:W-:Y:S02]  /*1200*/  SHF.R.S32.HI R7, RZ, 0x1f, R240 ;  /* 0x0000001fff077819 */ /* 0x000fe400000114f0 */
[----:B------:R-:W-:Y:S01]  /*1210*/  SHF.R.S32.HI R7, RZ, 0x1f, R237 ;  /* 0x0000001fff077819 */ /* 0x000fe200000114ed */
[C---:B------:R-:W-:Y:S01]  /*1220*/  IMAD.IADD R226, R223.reuse, 0x1, R5 ;  /* 0x00000001dfe27824 */ /* 0x040fe200078e0205 */
[----:B------:R-:W-:Y:S02]  /*1230*/  SHF.R.S32.HI R7, RZ, 0x1f, R234 ;  /* 0x0000001fff077819 */ /* 0x000fe400000114ea */
[----:B------:R-:W-:Y:S01]  /*1240*/  SHF.R.S32.HI R7, RZ, 0x1f, R231 ;  /* 0x0000001fff077819 */ /* 0x000fe200000114e7 */
[----:B------:R-:W-:Y:S01]  /*1250*/  IMAD.IADD R252, R226, 0x1, R6 ;  /* 0x00000001e2fc7824 */ /* 0x000fe200078e0206 */
[----:B------:R-:W-:Y:S01]  /*1260*/  SHF.R.S32.HI R7, RZ, 0x1f, R228 ;  /* 0x0000001fff077819 */ /* 0x000fe200000114e4 */
[----:B------:R-:W-:Y:S01]  /*1270*/  IMAD.IADD R7, R223, 0x1, R6 ;  /* 0x00000001df077824 */ /* 0x000fe200078e0206 */
[----:B------:R-:W-:-:S02]  /*1280*/  IADD3 R247, R222, 0x18, RZ ;  /* 0x00000018def77810 */ /* 0x000fc40007ffe0ff */
[C---:B------:R-:W-:Y:S02]  /*1290*/  IADD3 R248, R222.reuse, 0x10, RZ ;  /* 0x00000010def87810 */ /* 0x040fe40007ffe0ff */
[----:B------:R2:W-:Y:S01]  /*12a0*/  STL [R1], R7 ;  /* 0x0000000701007387 */ /* 0x0005e20000100800 */
[C---:B------:R-:W-:Y:S02]  /*12b0*/  IADD3 R244, R222.reuse, 0x30, RZ ;  /* 0x00000030def47810 */ /* 0x040fe40007ffe0ff */
[C---:B------:R-:W-:Y:S02]  /*12c0*/  IADD3 R224, R223.reuse, -0x10, RZ ;  /* 0xfffffff0dfe07810 */ /* 0x040fe40007ffe0ff */
[C---:B------:R-:W-:Y:S02]  /*12d0*/  IADD3 R245, R222.reuse, 0x28, RZ ;  /* 0x00000028def57810 */ /* 0x040fe40007ffe0ff */
[----:B------:R-:W-:Y:S02]  /*12e0*/  IADD3 R241, R222, 0x48, RZ ;  /* 0x00000048def17810 */ /* 0x000fe40007ffe0ff */
[----:B------:R-:W-:-:S02]  /*12f0*/  @P0 IADD3 R224, R223, 0x10, RZ ;  /* 0x00000010dfe00810 */ /* 0x000fc40007ffe0ff */
[----:B------:R-:W-:Y:S02]  /*1300*/  LEA R183, R3, 0xc100, 0x1 ;  /* 0x0000c10003b77811 */ /* 0x000fe400078e08ff */
[----:B------:R-:W-:Y:S01]  /*1310*/  LEA R177, R4, 0x100, 0x1 ;  /* 0x0000010004b17811 */ /* 0x000fe200078e08ff */
[----:B------:R-:W-:Y:S01]  /*1320*/  IMAD.IADD R225, R5, 0x1, R224 ;  /* 0x0000000105e17824 */ /* 0x000fe200078e02e0 */
[C---:B------:R-:W-:Y:S01]  /*1330*/  IADD3 R242, R222.reuse, 0x40, RZ ;  /* 0x00000040def27810 */ /* 0x040fe20007ffe0ff */
[----:B------:R-:W-:Y:S01]  /*1340*/  IMAD.IADD R184, R183, 0x1, R2 ;  /* 0x00000001b7b87824 */ /* 0x000fe200078e0202 */
[----:B------:R-:W-:Y:S01]  /*1350*/  IADD3 R238, R222, 0x60, RZ ;  /* 0x00000060deee7810 */ /* 0x000fe20007ffe0ff */
[----:B------:R-:W-:Y:S01]  /*1360*/  IMAD.IADD R178, R2, 0x1, R177 ;  /* 0x0000000102b27824 */ /* 0x000fe200078e02b1 */
[----:B------:R-:W-:Y:S01]  /*1370*/  IADD3 R239, R222, 0x58, RZ ;  /* 0x00000058deef7810 */ /* 0x000fe20007ffe0ff */
[----:B------:R-:W-:Y:S01]  /*1380*/  IMAD.IADD R251, R6, 0x1, R224 ;  /* 0x0000000106fb7824 */ /* 0x000fe200078e02e0 */
[----:B------:R-:W-:Y:S01]  /*1390*/  IADD3 R235, R222, 0x78, RZ ;  /* 0x00000078deeb7810 */ /* 0x000fe20007ffe0ff */
[----:B------:R-:W-:Y:S01]  /*13a0*/  IMAD.IADD R250, R225, 0x1, R6 ;  /* 0x00000001e1fa7824 */ /* 0x000fe200078e0206 */
[----:B------:R-:W-:-:S02]  /*13b0*/  SHF.R.S32.HI R8, RZ, 0x1f, R247 ;  /* 0x0000001fff087819 */ /* 0x000fc400000114f7 */
[----:B------:R-:W-:Y:S02]  /*13c0*/  LEA R103, R0, 0x6100, 0x1 ;  /* 0x0000610000677811 */ /* 0x000fe400078e08ff */
[C---:B------:R-:W-:Y:S02]  /*13d0*/  IADD3 R236, R222.reuse, 0x70, RZ ;  /* 0x00000070deec7810 */ /* 0x040fe40007ffe0ff */
[----:B------:R-:W-:Y:S02]  /*13e0*/  IADD3 R232, R222, 0x90, RZ ;  /* 0x00000090dee87810 */ /* 0x000fe40007ffe0ff */
[----:B-1----:R-:W-:Y:S02]  /*13f0*/  SHF.R.S32.HI R9, RZ, 0x1f, R248 ;  /* 0x0000001fff097819 */ /* 0x002fe400000114f8 */
[----:B------:R-:W-:Y:S02]  /*1400*/  SHF.R.S32.HI R8, RZ, 0x1f, R244 ;  /* 0x0000001fff087819 */ /* 0x000fe400000114f4 */
[----:B------:R-:W-:-:S02]  /*1410*/  SEL R0, R10, 0xffffffc0, !P3 ;  /* 0xffffffc00a007807 */ /* 0x000fc40005800000 */
[C---:B------:R-:W-:Y:S02]  /*1420*/  IADD3 R233, R222.reuse, 0x88, RZ ;  /* 0x00000088dee97810 */ /* 0x040fe40007ffe0ff */
[----:B------:R-:W-:Y:S01]  /*1430*/  IADD3 R229, R222, 0xa8, RZ ;  /* 0x000000a8dee57810 */ /* 0x000fe20007ffe0ff */
[--C-:B------:R-:W-:Y:S01]  /*1440*/  IMAD.IADD R186, R183, 0x1, R0.reuse ;  /* 0x00000001b7ba7824 */ /* 0x100fe200078e0200 */
[----:B------:R-:W-:Y:S01]  /*1450*/  SHF.R.S32.HI R9, RZ, 0x1f, R245 ;  /* 0x0000001fff097819 */ /* 0x000fe200000114f5 */
[----:B------:R-:W-:Y:S01]  /*1460*/  IMAD.IADD R180, R0, 0x1, R177 ;  /* 0x0000000100b47824 */ /* 0x000fe200078e02b1 */
[----:B------:R-:W-:Y:S01]  /*1470*/  SHF.R.S32.HI R8, RZ, 0x1f, R241 ;  /* 0x0000001fff087819 */ /* 0x000fe200000114f1 */
[----:B------:R-:W-:Y:S01]  /*1480*/  IMAD.IADD R185, R184, 0x1, R0 ;  /* 0x00000001b8b97824 */ /* 0x000fe200078e0200 */
[----:B------:R-:W-:Y:S01]  /*1490*/  IADD3 R230, R222, 0xa0, RZ ;  /* 0x000000a0dee67810 */ /* 0x000fe20007ffe0ff */
[----:B------:R-:W-:Y:S01]  /*14a0*/  IMAD.IADD R179, R0, 0x1, R178 ;  /* 0x0000000100b37824 */ /* 0x000fe200078e02b2 */
[----:B------:R-:W-:-:S02]  /*14b0*/  IADD3 R227, R222, 0xb8, RZ ;  /* 0x000000b8dee37810 */ /* 0x000fc40007ffe0ff */
[----:B------:R-:W-:Y:S02]  /*14c0*/  SHF.R.S32.HI R9, RZ, 0x1f, R242 ;  /* 0x0000001fff097819 */ /* 0x000fe400000114f2 */
[----:B------:R-:W-:Y:S02]  /*14d0*/  SHF.R.S32.HI R8, RZ, 0x1f, R238 ;  /* 0x0000001fff087819 */ /* 0x000fe400000114ee */
[----:B------:R-:W-:Y:S02]  /*14e0*/  SHF.R.S32.HI R9, RZ, 0x1f, R239 ;  /* 0x0000001fff097819 */ /* 0x000fe400000114ef */
[----:B------:R-:W-:Y:S02]  /*14f0*/  SHF.R.S32.HI R8, RZ, 0x1f, R235 ;  /* 0x0000001fff087819 */ /* 0x000fe400000114eb */
[----:B------:R-:W-:Y:S02]  /*1500*/  SHF.R.S32.HI R9, RZ, 0x1f, R236 ;  /* 0x0000001fff097819 */ /* 0x000fe400000114ec */
[----:B------:R-:W-:-:S02]  /*1510*/  SHF.R.S32.HI R8, RZ, 0x1f, R232 ;  /* 0x0000001fff087819 */ /* 0x000fc400000114e8 */
[----:B------:R-:W-:Y:S02]  /*1520*/  SHF.R.S32.HI R9, RZ, 0x1f, R233 ;  /* 0x0000001fff097819 */ /* 0x000fe400000114e9 */
[----:B------:R-:W-:Y:S02]  /*1530*/  SHF.R.S32.HI R8, RZ, 0x1f, R229 ;  /* 0x0000001fff087819 */ /* 0x000fe400000114e5 */
[----:B------:R-:W-:Y:S02]  /*1540*/  SHF.R.S32.HI R11, RZ, 0x1f, R192 ;  /* 0x0000001fff0b7819 */ /* 0x000fe400000114c0 */
[----:B------:R-:W-:Y:S02]  /*1550*/  SHF.R.S32.HI R9, RZ, 0x1f, R230 ;  /* 0x0000001fff097819 */ /* 0x000fe400000114e6 */
[----:B--2---:R-:W-:Y:S02]  /*1560*/  SHF.R.S32.HI R8, RZ, 0x1f, R227 ;  /* 0x0000001fff087819 */ /* 0x004fe400000114e3 */
.L_x_121:
[----:B------:R-:W-:-:S04]  /*1570*/  IMAD.MOV.U32 R8, RZ, RZ, 0x4 ;  /* 0x00000004ff087424 */ /* 0x000fc800078e00ff */
[----:B------:R-:W-:-:S05]  /*1580*/  IMAD.WIDE R2, R215, R8, c[0x0][0x588] ;  /* 0x00016200d7027625 */ /* 0x000fca00078e0208 */
[----:B------:R-:W2:Y:S01]  /*1590*/  LDG.E R211, [R2.64] ;  /* 0x0000000602d37981 */ /* 0x000ea2000c1e1900 */
[----:B------:R-:W-:Y:S01]  /*15a0*/  ISETP.NE.U32.AND P4, PT, RZ, c[0x0][0x370], PT ;  /* 0x0000dc00ff007a0c */ /* 0x000fe20003f85070 */
[----:B------:R-:W-:Y:S01]  /*15b0*/  IMAD.MOV.U32 R201, RZ, RZ, RZ ;  /* 0x000000ffffc97224 */ /* 0x000fe200078e00ff */
[----:B------:R-:W-:Y:S01]  /*15c0*/  ISETP.NE.U32.AND P3, PT, RZ, c[0x0][0x360], PT ;  /* 0x0000d800ff007a0c */ /* 0x000fe20003f65070 */
[----:B------:R-:W-:Y:S01]  /*15d0*/  IMAD.MOV.U32 R11, RZ, RZ, RZ ;  /* 0x000000ffff0b7224 */ /* 0x000fe200078e00ff */
[----:B------:R-:W-:Y:S02]  /*15e0*/  ISETP.NE.AND.EX P4, PT, RZ, c[0x0][0x374], PT, P4 ;  /* 0x0000dd00ff007a0c */ /* 0x000fe40003f85340 */
[----:B------:R-:W-:Y:S02]  /*15f0*/  ISETP.NE.AND.EX P3, PT, RZ, c[0x0][0x364], PT, P3 ;  /* 0x0000d900ff007a0c */ /* 0x000fe40003f65330 */
[----:B------:R-:W-:-:S04]  /*1600*/  ISETP.NE.U32.AND P0, PT, RZ, c[0x0][0x348], PT ;  /* 0x0000d200ff007a0c */ /* 0x000fc80003f05070 */
[----:B------:R-:W-:Y:S02]  /*1610*/  ISETP.NE.AND.EX P0, PT, RZ, c[0x0][0x34c], PT, P0 ;  /* 0x0000d300ff007a0c */ /* 0x000fe40003f05300 */
[----:B--2---:R-:W-:Y:S01]  /*1620*/  SHF.R.S32.HI R220, RZ, 0x1f, R211 ;  /* 0x0000001fffdc7819 */ /* 0x004fe200000114d3 */
[C---:B------:R-:W-:Y:S02]  /*1630*/  IMAD.SHL.U32 R216, R211.reuse, 0x4, RZ ;  /* 0x00000004d3d87824 */ /* 0x040fe400078e00ff */
[C---:B------:R-:W-:Y:S02]  /*1640*/  @P4 LEA R6, P2, R211.reuse, c[0x0][0x370], 0x2 ;  /* 0x0000dc00d3064a11 */ /* 0x040fe400078410ff */
[C-C-:B------:R-:W-:Y:S02]  /*1650*/  SHF.L.U64.HI R217, R211.reuse, 0x2, R220.reuse ;  /* 0x00000002d3d97819 */ /* 0x140fe400000102dc */
[----:B------:R-:W-:Y:S02]  /*1660*/  @P4 LEA.HI.X R7, R211, c[0x0][0x374], R220, 0x2, P2 ;  /* 0x0000dd00d3074a11 */ /* 0x000fe400010f14dc */
[----:B------:R-:W-:-:S02]  /*1670*/  @P3 IADD3 R4, P1, R216, c[0x0][0x360], RZ ;  /* 0x0000d800d8043a10 */ /* 0x000fc40007f3e0ff */
[----:B------:R-:W-:Y:S01]  /*1680*/  IADD3 R2, P2, R216, c[0x0][0x348], RZ ;  /* 0x0000d200d8027a10 */ /* 0x000fe20007f5e0ff */
[----:B------:R1:W5:Y:S01]  /*1690*/  @P4 LDG.E R201, [R6.64] ;  /* 0x0000000606c94981 */ /* 0x000362000c1e1900 */
[C---:B------:R-:W-:Y:S02]  /*16a0*/  @P3 IADD3.X R5, R217.reuse, c[0x0][0x364], RZ, P1, !PT ;  /* 0x0000d900d9053a10 */ /* 0x040fe40000ffe4ff */
[----:B------:R-:W-:-:S03]  /*16b0*/  IADD3.X R3, R217, c[0x0][0x34c], RZ, P2, !PT ;  /* 0x0000d300d9037a10 */ /* 0x000fc600017fe4ff */
[----:B------:R1:W5:Y:S04]  /*16c0*/  @P3 LDG.E R15, [R4.64] ;  /* 0x00000006040f3981 */ /* 0x000368000c1e1900 */
[----:B------:R1:W5:Y:S01]  /*16d0*/  @P0 LDG.E R11, [R2.64] ;  /* 0x00000006020b0981 */ /* 0x000362000c1e1900 */
[----:B------:R-:W-:Y:S01]  /*16e0*/  YIELD ;  /* 0x0000000000007946 */ /* 0x000fe20003800000 */
[----:B------:R-:W-:Y:S05]  /*16f0*/  @P3 BRA `(.L_x_31) ;  /* 0x0000005000003947 */ /* 0x000fea0003800000 */
[----:B-----5:R-:W-:Y:S01]  /*1700*/  MOV R15, c[0x0][0x168] ;  /* 0x00005a00000f7a02 */ /* 0x020fe20000000f00 */
[----:B------:R-:W-:Y:S05]  /*1710*/  @!P0 BRA `(.L_x_31) ;  /* 0x0000003000008947 */ /* 0x000fea0003800000 */
[----:B------:R2:W3:Y:S04]  /*1720*/  LDG.E R0, [R2.64] ;  /* 0x0000000602007981 */ /* 0x0004e8000c1e1900 */
[----:B-12---:R-:W3:Y:S02]  /*1730*/  LDG.E R2, [R2.64+0x4] ;  /* 0x0000040602027981 */ /* 0x006ee4000c1e1900 */
[----:B---3--:R-:W-:-:S02]  /*1740*/  IADD3 R15, -R0, R2, RZ ;  /* 0x00000002000f7210 */ /* 0x008fc40007ffe1ff */
.L_x_31:
[----:B------:R-:W-:-:S04]  /*1750*/  ISETP.NE.U32.AND P1, PT, RZ, c[0x0][0x368], PT ;  /* 0x0000da00ff007a0c */ /* 0x000fc80003f25070 */
[----:B------:R-:W-:-:S13]  /*1760*/  ISETP.NE.AND.EX P1, PT, RZ, c[0x0][0x36c], PT, P1 ;  /* 0x0000db00ff007a0c */ /* 0x000fda0003f25310 */
[----:B------:R-:W-:Y:S05]  /*1770*/  @!P1 BRA `(.L_x_32) ;  /* 0x0000004000009947 */ /* 0x000fea0003800000 */
[----:B-1----:R-:W-:-:S04]  /*1780*/  IADD3 R2, P1, R216, c[0x0][0x368], RZ ;  /* 0x0000da00d8027a10 */ /* 0x002fc80007f3e0ff */
[----:B------:R-:W-:-:S05]  /*1790*/  IADD3.X R3, R217, c[0x0][0x36c], RZ, P1, !PT ;  /* 0x0000db00d9037a10 */ /* 0x000fca0000ffe4ff */
[----:B------:R1:W5:Y:S01]  /*17a0*/  LDG.E R0, [R2.64] ;  /* 0x0000000602007981 */ /* 0x000362000c1e1900 */
[----:B------:R-:W-:Y:S05]  /*17b0*/  BRA `(.L_x_33) ;  /* 0x0000008000007947 */ /* 0x000fea0003800000 */
.L_x_32:
[----:B------:R-:W-:Y:S01]  /*17c0*/  ISETP.NE.U32.AND P1, PT, RZ, c[0x0][0x350], PT ;  /* 0x0000d400ff007a0c */ /* 0x000fe20003f25070 */
[----:B------:R-:W-:-:S03]  /*17d0*/  IMAD.U32 R0, RZ, RZ, UR5 ;  /* 0x00000005ff007e24 */ /* 0x000fc6000f8e00ff */
[----:B------:R-:W-:-:S13]  /*17e0*/  ISETP.NE.AND.EX P1, PT, RZ, c[0x0][0x354], PT, P1 ;  /* 0x0000d500ff007a0c */ /* 0x000fda0003f25310 */
[----:B------:R-:W-:Y:S05]  /*17f0*/  @!P1 BRA `(.L_x_33) ;  /* 0x0000004000009947 */ /* 0x000fea0003800000 */
[----:B-1----:R-:W-:-:S05]  /*1800*/  IMAD.WIDE R2, R211, R8, c[0x0][0x350] ;  /* 0x0000d400d3027625 */ /* 0x002fca00078e0208 */
[----:B------:R-:W2:Y:S04]  /*1810*/  LDG.E R4, [R2.64] ;  /* 0x0000000602047981 */ /* 0x000ea8000c1e1900 */
[----:B------:R-:W2:Y:S02]  /*1820*/  LDG.E R0, [R2.64+0x4] ;  /* 0x0000040602007981 */ /* 0x000ea4000c1e1900 */
[----:B--2---:R-:W-:-:S05]  /*1830*/  IADD3 R0, -R4, R0, RZ ;  /* 0x0000000004007210 */ /* 0x004fca0007ffe1ff */
.L_x_33:
[----:B-----5:R-:W-:Y:S01]  /*1840*/  IMAD.IADD R16, R0, 0x1, -R201 ;  /* 0x0000000100107824 */ /* 0x020fe200078e0ac9 */
[C---:B-1----:R-:W-:Y:S01]  /*1850*/  LOP3.LUT R3, R214.reuse, 0xff000000, RZ, 0xc0, !PT ;  /* 0xff000000d6037812 */ /* 0x042fe200078ec0ff */
[----:B------:R-:W-:Y:S01]  /*1860*/  BSSY B0, `(.L_x_34) ;  /* 0x000002b000007945 */ /* 0x000fe20003800000 */
[----:B------:R-:W-:Y:S02]  /*1870*/  LOP3.LUT R4, R214, 0xff0000, RZ, 0xc0, !PT ;  /* 0x00ff0000d6047812 */ /* 0x000fe400078ec0ff */
[----:B------:R-:W-:-:S02]  /*1880*/  ISETP.GE.AND P1, PT, R16, 0x1, PT ;  /* 0x000000011000780c */ /* 0x000fc40003f26270 */
[----:B------:R-:W-:Y:S02]  /*1890*/  IADD3 R0, R16, 0x3f, RZ ;  /* 0x0000003f10007810 */ /* 0x000fe40007ffe0ff */
[----:B------:R-:W-:Y:S02]  /*18a0*/  SHF.R.U32.HI R3, RZ, 0x8, R3 ;  /* 0x00000008ff037819 */ /* 0x000fe40000011603 */
[----:B------:R-:W-:Y:S02]  /*18b0*/  SHF.R.S32.HI R2, RZ, 0x1f, R0 ;  /* 0x0000001fff027819 */ /* 0x000fe40000011400 */
[----:B------:R-:W-:Y:S02]  /*18c0*/  LEA.HI R3, R4, R3, RZ, 0x10 ;  /* 0x0000000304037211 */ /* 0x000fe400078f80ff */
[----:B------:R-:W-:Y:S01]  /*18d0*/  LEA.HI R0, R2, R0, RZ, 0x6 ;  /* 0x0000000002007211 */ /* 0x000fe200078f30ff */
[----:B------:R-:W-:Y:S01]  /*18e0*/  IMAD.MOV.U32 R2, RZ, RZ, RZ ;  /* 0x000000ffff027224 */ /* 0x000fe200078e00ff */
[----:B------:R-:W-:-:S02]  /*18f0*/  LOP3.LUT R221, R3, 0xff, RZ, 0xc0, !PT ;  /* 0x000000ff03dd7812 */ /* 0x000fc400078ec0ff */
[----:B------:R-:W-:Y:S02]  /*1900*/  SHF.R.U32.HI R218, RZ, 0x10, R3 ;  /* 0x00000010ffda7819 */ /* 0x000fe40000011603 */
[----:B------:R-:W-:Y:S01]  /*1910*/  SHF.R.S32.HI R10, RZ, 0x6, R0 ;  /* 0x00000006ff0a7819 */ /* 0x000fe20000011400 */
[----:B------:R-:W-:Y:S05]  /*1920*/  @!P1 BRA `(.L_x_35) ;  /* 0x000001e000009947 */ /* 0x000fea0003800000 */
[----:B------:R-:W-:Y:S01]  /*1930*/  ISETP.NE.AND P1, PT, R218, RZ, PT ;  /* 0x000000ffda00720c */ /* 0x000fe20003f25270 */
[----:B------:R-:W-:-:S03]  /*1940*/  IMAD.MOV.U32 R4, RZ, RZ, RZ ;  /* 0x000000ffff047224 */ /* 0x000fc600078e00ff */
[----:B------:R-:W-:-:S04]  /*1950*/  SEL R0, R218, c[0x0][0x338], P1 ;  /* 0x0000ce00da007a07 */ /* 0x000fc80000800000 */
[----:B------:R-:W-:Y:S02]  /*1960*/  IABS R3, R0 ;  /* 0x0000000000037213 */ /* 0x000fe40000000000 */
[----:B------:R-:W-:Y:S02]  /*1970*/  IADD3 R6, R10, -0x1, R0 ;  /* 0xffffffff0a067810 */ /* 0x000fe40007ffe000 */
[----:B------:R-:W1:Y:S02]  /*1980*/  I2F.RP R2, R3 ;  /* 0x0000000300027306 */ /* 0x000e640000209400 */
[----:B------:R-:W-:-:S06]  /*1990*/  IABS R9, R6 ;  /* 0x0000000600097213 */ /* 0x000fcc0000000000 */
[----:B-1----:R-:W1:Y:S02]  /*19a0*/  MUFU.RCP R2, R2 ;  /* 0x0000000200027308 */ /* 0x002e640000001000 */
[----:B-1----:R-:W-:-:S06]  /*19b0*/  IADD3 R2, R2, 0xffffffe, RZ ;  /* 0x0ffffffe02027810 */ /* 0x002fcc0007ffe0ff */
[----:B------:R-:W1:Y:S02]  /*19c0*/  F2I.FTZ.U32.TRUNC.NTZ R5, R2 ;  /* 0x0000000200057305 */ /* 0x000e64000021f000 */
[----:B-1----:R-:W-:-:S04]  /*19d0*/  IMAD.MOV R2, RZ, RZ, -R5 ;  /* 0x000000ffff027224 */ /* 0x002fc800078e0a05 */
[----:B------:R-:W-:Y:S01]  /*19e0*/  IMAD.MOV.U32 R7, RZ, RZ, R2 ;  /* 0x000000ffff077224 */ /* 0x000fe200078e0002 */
[----:B------:R-:W-:-:S03]  /*19f0*/  IABS R2, R0 ;  /* 0x0000000000027213 */ /* 0x000fc60000000000 */
[----:B------:R-:W-:Y:S02]  /*1a00*/  IMAD R7, R7, R3, RZ ;  /* 0x0000000307077224 */ /* 0x000fe400078e02ff */
[----:B------:R-:W-:Y:S02]  /*1a10*/  IMAD.MOV R8, RZ, RZ, -R2 ;  /* 0x000000ffff087224 */ /* 0x000fe400078e0a02 */
[----:B------:R-:W-:-:S04]  /*1a20*/  IMAD.HI.U32 R2, R5, R7, R4 ;  /* 0x0000000705027227 */ /* 0x000fc800078e0004 */
[----:B------:R-:W-:Y:S02]  /*1a30*/  IMAD.MOV.U32 R4, RZ, RZ, R9 ;  /* 0x000000ffff047224 */ /* 0x000fe400078e0009 */
[----:B------:R-:W-:Y:S02]  /*1a40*/  IMAD.MOV.U32 R5, RZ, RZ, R8 ;  /* 0x000000ffff057224 */ /* 0x000fe400078e0008 */
[----:B------:R-:W-:-:S04]  /*1a50*/  IMAD.HI.U32 R2, R2, R4, RZ ;  /* 0x0000000402027227 */ /* 0x000fc800078e00ff */
[----:B------:R-:W-:-:S05]  /*1a60*/  IMAD R4, R2, R5, R4 ;  /* 0x0000000502047224 */ /* 0x000fca00078e0204 */
[----:B------:R-:W-:-:S13]  /*1a70*/  ISETP.GT.U32.AND P2, PT, R3, R4, PT ;  /* 0x000000040300720c */ /* 0x000fda0003f44070 */
[----:B------:R-:W-:Y:S01]  /*1a80*/  @!P2 IMAD.IADD R4, R4, 0x1, -R3 ;  /* 0x000000010404a824 */ /* 0x000fe200078e0a03 */
[----:B------:R-:W-:Y:S02]  /*1a90*/  @!P2 IADD3 R2, R2, 0x1, RZ ;  /* 0x000000010202a810 */ /* 0x000fe40007ffe0ff */
[----:B------:R-:W-:Y:S02]  /*1aa0*/  ISETP.NE.AND P2, PT, R0, RZ, PT ;  /* 0x000000ff0000720c */ /* 0x000fe40003f45270 */
[----:B------:R-:W-:Y:S02]  /*1ab0*/  ISETP.GE.U32.AND P3, PT, R4, R3, PT ;  /* 0x000000030400720c */ /* 0x000fe40003f66070 */
[----:B------:R-:W-:-:S04]  /*1ac0*/  LOP3.LUT R3, R6, R0, RZ, 0x3c, !PT ;  /* 0x0000000006037212 */ /* 0x000fc800078e3cff */
[----:B------:R-:W-:-:S07]  /*1ad0*/  ISETP.GE.AND P1, PT, R3, RZ, PT ;  /* 0x000000ff0300720c */ /* 0x000fce0003f26270 */
[----:B------:R-:W-:-:S06]  /*1ae0*/  @P3 IADD3 R2, R2, 0x1, RZ ;  /* 0x0000000102023810 */ /* 0x000fcc0007ffe0ff */
[----:B------:R-:W-:Y:S01]  /*1af0*/  @!P1 IMAD.MOV R2, RZ, RZ, -R2 ;  /* 0x000000ffff029224 */ /* 0x000fe200078e0a02 */
[----:B------:R-:W-:Y:S02]  /*1b00*/  @!P2 LOP3.LUT R2, RZ, R0, RZ, 0x33, !PT ;  /* 0x00000000ff02a212 */ /* 0x000fe400078e33ff */
.L_x_35:
[----:B------:R-:W-:Y:S05]  /*1b10*/  BSYNC B0 ;  /* 0x0000000000007941 */ /* 0x000fea0003800000 */
.L_x_34:
[----:B------:R-:W-:Y:S01]  /*1b20*/  IMAD R199, R221, R2, RZ ;  /* 0x00000002ddc77224 */ /* 0x000fe200078e02ff */
[----:B------:R-:W-:Y:S01]  /*1b30*/  PRMT R0, RZ, 0x7610, R0 ;  /* 0x00007610ff007816 */ /* 0x000fe20000000000 */
[----:B------:R-:W-:Y:S01]  /*1b40*/  CS2R R22, SRZ ;  /* 0x0000000000167805 */ /* 0x000fe2000001ff00 */
[----:B------:R-:W-:Y:S01]  /*1b50*/  CS2R R26, SRZ ;  /* 0x00000000001a7805 */ /* 0x000fe2000001ff00 */
[----:B------:R-:W-:Y:S01]  /*1b60*/  IMAD.IADD R2, R199, 0x1, R2 ;  /* 0x00000001c7027824 */ /* 0x000fe200078e0202 */
[----:B------:R-:W-:Y:S01]  /*1b70*/  CS2R R24, SRZ ;  /* 0x0000000000187805 */ /* 0x000fe2000001ff00 */
[----:B------:R-:W-:Y:S01]  /*1b80*/  CS2R R42, SRZ ;  /* 0x00000000002a7805 */ /* 0x000fe2000001ff00 */
[----:B------:R-:W-:Y:S01]  /*1b90*/  CS2R R80, SRZ ;  /* 0x0000000000507805 */ /* 0x000fe2000001ff00 */
[----:B------:R-:W-:Y:S01]  /*1ba0*/  CS2R R62, SRZ ;  /* 0x00000000003e7805 */ /* 0x000fe2000001ff00 */
[----:B------:R-:W-:Y:S01]  /*1bb0*/  IMNMX R167, R10, R2, PT ;  /* 0x000000020aa77217 */ /* 0x000fe20003800200 */
[----:B------:R-:W-:Y:S01]  /*1bc0*/  CS2R R116, SRZ ;  /* 0x0000000000747805 */ /* 0x000fe2000001ff00 */
[----:B------:R-:W-:Y:S01]  /*1bd0*/  CS2R R70, SRZ ;  /* 0x0000000000467805 */ /* 0x000fe2000001ff00 */
[----:B------:R-:W-:Y:S01]  /*1be0*/  CS2R R120, SRZ ;  /* 0x0000000000787805 */ /* 0x000fe2000001ff00 */
[----:B------:R-:W-:Y:S01]  /*1bf0*/  ISETP.GT.AND P1, PT, R167, R199, PT ;  /* 0x000000c7a700720c */ /* 0x000fe20003f24270 */
        /* <DEDUP_REMOVED lines=41> */
[----:B------:R-:W-:-:S04]  /*1e90*/  ISETP.NE.U32.AND P1, PT, RZ, c[0x0][0x340], PT ;  /* 0x0000d000ff007a0c */ /* 0x000fc80003f25070 */
[----:B------:R-:W-:-:S13]  /*1ea0*/  ISETP.NE.AND.EX P1, PT, RZ, c[0x0][0x344], PT, P1 ;  /* 0x0000d100ff007a0c */ /* 0x000fda0003f25310 */
[----:B------:R-:W-:-:S04]  /*1eb0*/  @P1 IADD3 R2, P2, R216, c[0x0][0x340], RZ ;  /* 0x0000d000d8021a10 */ /* 0x000fc80007f5e0ff */
[----:B------:R-:W-:-:S05]  /*1ec0*/  @P1 IADD3.X R3, R217, c[0x0][0x344], RZ, P2, !PT ;  /* 0x0000d100d9031a10 */ /* 0x000fca00017fe4ff */
[----:B------:R1:W5:Y:S01]  /*1ed0*/  @P1 LDG.E R14, [R2.64] ;  /* 0x00000006020e1981 */ /* 0x000362000c1e1900 */
[----:B------:R-:W-:Y:S01]  /*1ee0*/  SHF.R.S32.HI R0, RZ, 0x1f, R11 ;  /* 0x0000001fff007819 */ /* 0x000fe2000001140b */
[----:B------:R-:W-:Y:S01]  /*1ef0*/  IMAD.MOV.U32 R4, RZ, RZ, c[0x0][0x2c4] ;  /* 0x0000b100ff047624 */ /* 0x000fe200078e00ff */
[----:B------:R-:W-:Y:S01]  /*1f00*/  LOP3.LUT R13, R214, 0xffff, RZ, 0xc0, !PT ;  /* 0x0000ffffd60d7812 */ /* 0x000fe200078ec0ff */
[----:B------:R-:W-:Y:S01]  /*1f10*/  IMAD R5, R196, 0x20, R200 ;  /* 0x00000020c4057824 */ /* 0x000fe200078e02c8 */
[----:B------:R-:W-:Y:S01]  /*1f20*/  SEL R6, R220, RZ, !P0 ;  /* 0x000000ffdc067207 */ /* 0x000fe20004000000 */
[----:B------:R-:W-:Y:S01]  /*1f30*/  IMAD R0, R0, c[0x0][0x178], RZ ;  /* 0x00005e0000007a24 */ /* 0x000fe200078e02ff */
[----:B------:R-:W-:Y:S01]  /*1f40*/  ISETP.NE.AND P2, PT, R4, 0x1, PT ;  /* 0x000000010400780c */ /* 0x000fe20003f45270 */
[----:B------:R-:W-:Y:S01]  /*1f50*/  IMAD R5, R213, 0x80, R5 ;  /* 0x00000080d5057824 */ /* 0x000fe200078e0205 */
[----:B------:R-:W-:Y:S01]  /*1f60*/  SEL R4, R211, RZ, !P0 ;  /* 0x000000ffd3047207 */ /* 0x000fe20004000000 */
[----:B------:R-:W-:Y:S01]  /*1f70*/  IMAD R0, R11, c[0x0][0x17c], R0 ;  /* 0x00005f000b007a24 */ /* 0x000fe200078e0200 */
[----:B------:R-:W-:Y:S01]  /*1f80*/  ISETP.GE.AND P6, PT, R192, c[0x0][0x198], PT ;  /* 0x00006600c0007a0c */ /* 0x000fe20003fc6270 */
[----:B------:R-:W-:Y:S01]  /*1f90*/  IMAD R6, R6, c[0x0][0x1c0], RZ ;  /* 0x0000700006067a24 */ /* 0x000fe200078e02ff */
[----:B------:R-:W-:-:S02]  /*1fa0*/  ISETP.GE.AND P5, PT, R197, c[0x0][0x198], PT ;  /* 0x00006600c5007a0c */ /* 0x000fc40003fa6270 */
[----:B------:R-:W-:Y:S01]  /*1fb0*/  ISETP.GE.AND P4, PT, R198, c[0x0][0x198], PT ;  /* 0x00006600c6007a0c */ /* 0x000fe20003f86270 */
[----:B------:R-:W-:Y:S01]  /*1fc0*/  IMAD R6, R4, c[0x0][0x1c4], R6 ;  /* 0x0000710004067a24 */ /* 0x000fe200078e0206 */
[----:B------:R-:W-:-:S03]  /*1fd0*/  IADD3 R104, R167, -0x1, RZ ;  /* 0xffffffffa7687810 */ /* 0x000fc60007ffe0ff */
[----:B------:R-:W-:-:S04]  /*1fe0*/  @P2 IMAD.HI.U32 R7, R5, c[0x0][0x2c8], RZ ;  /* 0x0000b20005072a27 */ /* 0x000fc800078e00ff */
[----:B-1----:R-:W-:-:S05]  /*1ff0*/  IMAD.WIDE.U32 R2, R11, c[0x0][0x178], RZ ;  /* 0x00005e000b027a25 */ /* 0x002fca00078e00ff */
[----:B------:R-:W-:Y:S02]  /*2000*/  IADD3 R3, R3, R0, RZ ;  /* 0x0000000003037210 */ /* 0x000fe40007ffe0ff */
[----:B------:R-:W-:Y:S02]  /*2010*/  MOV R0, R5 ;  /* 0x0000000500007202 */ /* 0x000fe40000000f00 */
[----:B------:R-:W-:Y:S01]  /*2020*/  @P2 SHF.R.U32.HI R0, RZ, c[0x0][0x2cc], R7 ;  /* 0x0000b300ff002a19 */ /* 0x000fe20000011607 */
[----:B------:R-:W-:-:S03]  /*2030*/  IMAD.WIDE.U32 R2, R13, c[0x0][0x1b8], R2 ;  /* 0x00006e000d027a25 */ /* 0x000fc600078e0002 */
[----:B------:R-:W-:Y:S01]  /*2040*/  SHF.R.S32.HI R7, RZ, 0x1f, R0 ;  /* 0x0000001fff077819 */ /* 0x000fe20000011400 */
[----:B------:R-:W-:-:S04]  /*2050*/  IMAD R3, R13, c[0x0][0x1bc], R3 ;  /* 0x00006f000d037a24 */ /* 0x000fc800078e0203 */
[----:B------:R-:W-:-:S04]  /*2060*/  IMAD.WIDE.U32 R2, R4, c[0x0][0x1c0], R2 ;  /* 0x0000700004027a25 */ /* 0x000fc800078e0002 */
[----:B------:R-:W-:Y:S01]  /*2070*/  IMAD.MOV R4, RZ, RZ, -R0 ;  /* 0x000000ffff047224 */ /* 0x000fe200078e0a00 */
[----:B------:R-:W-:-:S03]  /*2080*/  IADD3 R3, R3, R6, RZ ;  /* 0x0000000603037210 */ /* 0x000fc60007ffe0ff */
[----:B------:R-:W-:Y:S02]  /*2090*/  IMAD R4, R4, c[0x0][0x2c4], R5 ;  /* 0x0000b10004047a24 */ /* 0x000fe400078e0205 */
[----:B------:R-:W-:Y:S02]  /*20a0*/  IMAD R5, R7, c[0x0][0x1b0], RZ ;  /* 0x00006c0007057a24 */ /* 0x000fe400078e02ff */
[----:B------:R-:W-:-:S04]  /*20b0*/  IMAD.WIDE.U32 R2, R0, c[0x0][0x1b0], R2 ;  /* 0x00006c0000027a25 */ /* 0x000fc800078e0002 */
[----:B------:R-:W-:Y:S01]  /*20c0*/  IMAD R6, R0, c[0x0][0x1b4], R5 ;  /* 0x00006d0000067a24 */ /* 0x000fe200078e0205 */
[----:B------:R-:W-:-:S03]  /*20d0*/  SHF.R.S32.HI R5, RZ, 0x1f, R4 ;  /* 0x0000001fff057819 */ /* 0x000fc60000011404 */
[----:B------:R-:W-:Y:S02]  /*20e0*/  IMAD.IADD R3, R3, 0x1, R6 ;  /* 0x0000000103037824 */ /* 0x000fe400078e0206 */
[----:B------:R-:W-:Y:S02]  /*20f0*/  IMAD R0, R5, c[0x0][0x1a8], RZ ;  /* 0x00006a0005007a24 */ /* 0x000fe400078e02ff */
[----:B------:R-:W-:-:S04]  /*2100*/  IMAD.WIDE.U32 R2, R4, c[0x0][0x1a8], R2 ;  /* 0x00006a0004027a25 */ /* 0x000fc800078e0002 */
[----:B------:R-:W-:Y:S01]  /*2110*/  IMAD R0, R4, c[0x0][0x1ac], R0 ;  /* 0x00006b0004007a24 */ /* 0x000fe200078e0200 */
[----:B------:R-:W-:-:S04]  /*2120*/  LEA R12, P0, R2, c[0x0][0x160], 0x1 ;  /* 0x00005800020c7a11 */ /* 0x000fc800078008ff */
[----:B------:R-:W-:-:S04]  /*2130*/  IADD3 R0, R3, R0, RZ ;  /* 0x0000000003007210 */ /* 0x000fc80007ffe0ff */
[----:B------:R-:W-:Y:S01]  /*2140*/  LEA.HI.X R9, R2, c[0x0][0x164], R0, 0x1, P0 ;  /* 0x0000590002097a11 */ /* 0x000fe200000f0c00 */
[----:B------:R-:W-:Y:S01]  /*2150*/  @!P1 IMAD.MOV.U32 R14, RZ, RZ, R211 ;  /* 0x000000ffff0e9224 */ /* 0x000fe200078e00d3 */
[----:B------:R-:W-:Y:S05]  /*2160*/  BRA.DIV ~URZ, `(.L_x_37) ;  /* 0x0000b4127f007947 */ /* 0x000fea000b800000 */
[----:B------:R1:W2:Y:S02]  /*2170*/  SHFL.IDX PT, R8, R9, RZ, 0x181f ;  /* 0x00181fff09087589 */ /* 0x0002a400000e0000 */
.L_x_126:
[----:B------:R-:W-:Y:S05]  /*2180*/  BRA.DIV ~URZ, `(.L_x_38) ;  /* 0x0000b4627f007947 */ /* 0x000fea000b800000 */
[----:B------:R3:W4:Y:S02]  /*2190*/  SHFL.IDX PT, R0, R12, RZ, 0x181f ;  /* 0x00181fff0c007589 */ /* 0x00072400000e0000 */
.L_x_127:
[----:B------:R-:W-:Y:S01]  /*21a0*/  IMAD R11, R15, c[0x0][0x2c4], RZ ;  /* 0x0000b1000f0b7a24 */ /* 0x000fe200078e02ff */
[----:B------:R-:W-:Y:S01]  /*21b0*/  LEA R10, R213, R200, 0x7 ;  /* 0x000000c8d50a7211 */ /* 0x000fe200078e38ff */
[----:B------:R-:W-:Y:S03]  /*21c0*/  BSSY B0, `(.L_x_39) ;  /* 0x0000012000007945 */ /* 0x000fe60003800000 */
[----:B------:R-:W-:-:S13]  /*21d0*/  ISETP.GE.AND P0, PT, R10, R11, PT ;  /* 0x0000000b0a00720c */ /* 0x000fda0003f06270 */
[----:B------:R-:W-:Y:S05]  /*21e0*/  @P0 BRA `(.L_x_40) ;  /* 0x000000f000000947 */ /* 0x000fea0003800000 */
[-C--:B----4-:R-:W-:Y:S02]  /*21f0*/  LEA R6, P2, R192, R0.reuse, 0x1 ;  /* 0x00000000c0067211 */ /* 0x090fe400078408ff */
[----:B------:R-:W-:Y:S02]  /*2200*/  SHF.R.S32.HI R19, RZ, 0x1f, R192 ;  /* 0x0000001fff137819 */ /* 0x000fe400000114c0 */
[-C--:B------:R-:W-:Y:S02]  /*2210*/  LEA R4, P1, R197, R0.reuse, 0x1 ;  /* 0x00000000c5047211 */ /* 0x080fe400078208ff */
[----:B------:R-:W-:Y:S02]  /*2220*/  SHF.R.S32.HI R18, RZ, 0x1f, R197 ;  /* 0x0000001fff127819 */ /* 0x000fe400000114c5 */
[----:B------:R-:W-:Y:S02]  /*2230*/  SHF.R.S32.HI R17, RZ, 0x1f, R198 ;  /* 0x0000001fff117819 */ /* 0x000fe400000114c6 */
[----:B------:R-:W-:-:S02]  /*2240*/  LEA R2, P0, R198, R0, 0x1 ;  /* 0x00000000c6027211 */ /* 0x000fc400078008ff */
[-C--:B--2---:R-:W-:Y:S02]  /*2250*/  LEA.HI.X R7, R192, R8.reuse, R19, 0x1, P2 ;  /* 0x00000008c0077211 */ /* 0x084fe400010f0c13 */
[-C--:B------:R-:W-:Y:S02]  /*2260*/  LEA.HI.X R5, R197, R8.reuse, R18, 0x1, P1 ;  /* 0x00000008c5057211 */ /* 0x080fe400008f0c12 */
[----:B------:R-:W-:Y:S01]  /*2270*/  LEA.HI.X R3, R198, R8, R17, 0x1, P0 ;  /* 0x00000008c6037211 */ /* 0x000fe200000f0c11 */
[----:B------:R-:W-:Y:S01]  /*2280*/  @!PT LDS RZ, [RZ] ;  /* 0x00000000fffff984 */ /* 0x000fe20000000800 */
[----:B------:R-:W-:Y:S01]  /*2290*/  @!PT LDS RZ, [RZ] ;  /* 0x00000000fffff984 */ /* 0x000fe20000000800 */
[----:B------:R-:W-:Y:S01]  /*22a0*/  @!PT LDS RZ, [RZ] ;  /* 0x00000000fffff984 */ /* 0x000fe20000000800 */
[----:B------:R2:W-:Y:S04]  /*22b0*/  LDGSTS.E.BYPASS.LTC128B.128 [R187+0xc100], [R6.64], !P6 ;  /* 0x0c10000006bb7fae */ /* 0x0005e8000f101d46 */
[----:B------:R2:W-:Y:S04]  /*22c0*/  LDGSTS.E.BYPASS.LTC128B.128 [R187+0x10100], [R4.64], !P5 ;  /* 0x1010000004bb7fae */ /* 0x0005e8000e901d46 */
[----:B------:R2:W-:Y:S02]  /*22d0*/  LDGSTS.E.BYPASS.LTC128B.128 [R187+0x14100], [R2.64], !P4 ;  /* 0x1410000002bb7fae */ /* 0x0005e4000e101d46 */
.L_x_40:
[----:B------:R-:W-:Y:S05]  /*22e0*/  BSYNC B0 ;  /* 0x0000000000007941 */ /* 0x000fea0003800000 */
.L_x_39:
[----:B------:R-:W-:Y:S05]  /*22f0*/  BRA.DIV ~URZ, `(.L_x_41) ;  /* 0x0000b3627f007947 */ /* 0x000fea000b800000 */
[----:B--2---:R2:W1:Y:S04]  /*2300*/  SHFL.IDX PT, R8, R9, 0x1, 0x181f ;  /* 0x00381f0009087f89 */ /* 0x00446800000e0000 */
[----:B----4-:R2:W4:Y:S02]  /*2310*/  SHFL.IDX PT, R0, R12, 0x1, 0x181f ;  /* 0x00381f000c007f89 */ /* 0x01052400000e0000 */
.L_x_128:
[----:B------:R-:W-:Y:S01]  /*2320*/  IADD3 R2, R10, 0x20, RZ ;  /* 0x000000200a027810 */ /* 0x000fe20007ffe0ff */
        /* <DEDUP_REMOVED lines=9> */
[-C--:B-1----:R-:W-:Y:S02]  /*23c0*/  LEA.HI.X R7, R192, R8.reuse, R18, 0x1, P2 ;  /* 0x00000008c0077211 */ /* 0x082fe400010f0c12 */
        /* <DEDUP_REMOVED lines=8> */
.L_x_43:
[----:B------:R-:W-:Y:S05]  /*2450*/  BSYNC B0 ;  /* 0x0000000000007941 */ /* 0x000fea0003800000 */
.L_x_42:
[----:B------:R-:W-:Y:S05]  /*2460*/  BRA.DIV ~URZ, `(.L_x_44) ;  /* 0x0000b2c27f007947 */ /* 0x000fea000b800000 */
[----:B-1----:R1:W2:Y:S02]  /*2470*/  SHFL.IDX PT, R8, R9, 0x2, 0x181f ;  /* 0x00581f0009087f89 */ /* 0x0022a400000e0000 */
.L_x_129:
[----:B------:R-:W-:Y:S05]  /*2480*/  BRA.DIV ~URZ, `(.L_x_45) ;  /* 0x0000b3127f007947 */ /* 0x000fea000b800000 */
[----:B----4-:R4:W1:Y:S02]  /*2490*/  SHFL.IDX PT, R0, R12, 0x2, 0x181f ;  /* 0x00581f000c007f89 */ /* 0x01086400000e0000 */
.L_x_130:
[----:B------:R-:W-:Y:S01]  /*24a0*/  IADD3 R2, R10, 0x40, RZ ;  /* 0x000000400a027810 */ /* 0x000fe20007ffe0ff */
[----:B------:R-:W-:Y:S03]  /*24b0*/  BSSY B0, `(.L_x_46) ;  /* 0x0000012000007945 */ /* 0x000fe60003800000 */
[----:B------:R-:W-:-:S13]  /*24c0*/  ISETP.GE.AND P0, PT, R2, R11, PT ;  /* 0x0000000b0200720c */ /* 0x000fda0003f06270 */
[----:B------:R-:W-:Y:S05]  /*24d0*/  @P0 BRA `(.L_x_47) ;  /* 0x000000f000000947 */ /* 0x000fea0003800000 */
[-C--:B-1----:R-:W-:Y:S02]  /*24e0*/  LEA R6, P2, R192, R0.reuse, 0x1 ;  /* 0x00000000c0067211 */ /* 0x082fe400078408ff */
        /* <DEDUP_REMOVED lines=14> */
.L_x_47:
[----:B------:R-:W-:Y:S05]  /*25d0*/  BSYNC B0 ;  /* 0x0000000000007941 */ /* 0x000fea0003800000 */
.L_x_46:
[----:B------:R-:W-:Y:S05]  /*25e0*/  BRA.DIV ~URZ, `(.L_x_48) ;  /* 0x0000b2227f007947 */ /* 0x000fea000b800000 */
[----:B--2---:R2:W3:Y:S04]  /*25f0*/  SHFL.IDX PT, R8, R9, 0x3, 0x181f ;  /* 0x00781f0009087f89 */ /* 0x0044e800000e0000 */
[----:B-1----:R2:W1:Y:S02]  /*2600*/  SHFL.IDX PT, R0, R12, 0x3, 0x181f ;  /* 0x00781f000c007f89 */ /* 0x00246400000e0000 */
.L_x_131:
[----:B------:R-:W-:Y:S01]  /*2610*/  IADD3 R2, R10, 0x60, RZ ;  /* 0x000000600a027810 */ /* 0x000fe20007ffe0ff */
[----:B-----5:R-:W-:Y:S01]  /*2620*/  IMAD.WIDE.U32 R204, R14, c[0x0][0x2b0], RZ ;  /* 0x0000ac000ecc7a25 */ /* 0x020fe200078e00ff */
[----:B------:R-:W-:-:S02]  /*2630*/  SHF.R.S32.HI R18, RZ, 0x1f, R192 ;  /* 0x0000001fff127819 */ /* 0x000fc400000114c0 */
[----:B------:R-:W-:Y:S01]  /*2640*/  ISETP.GE.AND P3, PT, R2, R11, PT ;  /* 0x0000000b0200720c */ /* 0x000fe20003f66270 */
[----:B------:R-:W-:Y:S01]  /*2650*/  IMAD R105, R196, 0x20, R200 ;  /* 0x00000020c4697824 */ /* 0x000fe200078e02c8 */
[----:B------:R-:W-:Y:S02]  /*2660*/  SHF.R.S32.HI R17, RZ, 0x1f, R197 ;  /* 0x0000001fff117819 */ /* 0x000fe400000114c5 */
[----:B------:R-:W-:-:S09]  /*2670*/  SHF.R.S32.HI R15, RZ, 0x1f, R198 ;  /* 0x0000001fff0f7819 */ /* 0x000fd200000114c6 */
[-C--:B-1----:R-:W-:Y:S02]  /*2680*/  @!P3 LEA R6, P2, R192, R0.reuse, 0x1 ;  /* 0x00000000c006b211 */ /* 0x082fe400078408ff */
[CC--:B------:R-:W-:Y:S02]  /*2690*/  @!P3 LEA R4, P1, R197.reuse, R0.reuse, 0x1 ;  /* 0x00000000c504b211 */ /* 0x0c0fe400078208ff */
[----:B------:R-:W-:Y:S02]  /*26a0*/  @!P3 LEA R2, P0, R198, R0, 0x1 ;  /* 0x00000000c602b211 */ /* 0x000fe400078008ff */
[----:B------:R-:W-:Y:S02]  /*26b0*/  SHF.R.S32.HI R0, RZ, 0x1f, R14 ;  /* 0x0000001fff007819 */ /* 0x000fe4000001140e */
[-C--:B---3--:R-:W-:Y:S02]  /*26c0*/  @!P3 LEA.HI.X R7, R192, R8.reuse, R18, 0x1, P2 ;  /* 0x00000008c007b211 */ /* 0x088fe400010f0c12 */
[-C--:B------:R-:W-:Y:S01]  /*26d0*/  @!P3 LEA.HI.X R5, R197, R8.reuse, R17, 0x1, P1 ;  /* 0x00000008c505b211 */ /* 0x080fe200008f0c11 */
[----:B------:R-:W-:Y:S01]  /*26e0*/  IMAD R0, R0, c[0x0][0x2b0], RZ ;  /* 0x0000ac0000007a24 */ /* 0x000fe200078e02ff */
[----:B------:R-:W-:Y:S01]  /*26f0*/  @!P3 LEA.HI.X R3, R198, R8, R15, 0x1, P0 ;  /* 0x00000008c603b211 */ /* 0x000fe200000f0c0f */
[----:B------:R-:W-:Y:S01]  /*2700*/  @!PT LDS RZ, [RZ] ;  /* 0x00000000fffff984 */ /* 0x000fe20000000800 */
[----:B------:R-:W-:Y:S01]  /*2710*/  @!PT LDS RZ, [RZ] ;  /* 0x00000000fffff984 */ /* 0x000fe20000000800 */
[----:B------:R-:W-:Y:S01]  /*2720*/  @!PT LDS RZ, [RZ] ;  /* 0x00000000fffff984 */ /* 0x000fe20000000800 */
[----:B------:R1:W-:Y:S02]  /*2730*/  @!P3 LDGSTS.E.BYPASS.LTC128B.128 [R187+0xf100], [R6.64], !P6 ;  /* 0x0f10000006bbbfae */ /* 0x0003e4000f101d46 */
[----:B------:R-:W-:-:S02]  /*2740*/  IMAD R0, R14, c[0x0][0x2b4], R0 ;  /* 0x0000ad000e007a24 */ /* 0x000fc400078e0200 */
[----:B------:R1:W-:Y:S01]  /*2750*/  @!P3 LDGSTS.E.BYPASS.LTC128B.128 [R187+0x13100], [R4.64], !P5 ;  /* 0x1310000004bbbfae */ /* 0x0003e2000e901d46 */
[----:B------:R-:W-:Y:S01]  /*2760*/  ISETP.GE.AND P5, PT, R192, c[0x0][0x1d4], PT ;  /* 0x00007500c0007a0c */ /* 0x000fe20003fa6270 */
[----:B------:R-:W-:Y:S02]  /*2770*/  IMAD.IADD R209, R205, 0x1, R0 ;  /* 0x00000001cdd17824 */ /* 0x000fe400078e0200 */
[----:B------:R1:W-:Y:S01]  /*2780*/  @!P3 LDGSTS.E.BYPASS.LTC128B.128 [R187+0x17100], [R2.64], !P4 ;  /* 0x1710000002bbbfae */ /* 0x0003e2000e101d46 */
[----:B------:R-:W-:Y:S02]  /*2790*/  ISETP.GE.AND P4, PT, R197, c[0x0][0x1d4], PT ;  /* 0x00007500c5007a0c */ /* 0x000fe40003f86270 */
[----:B------:R-:W-:Y:S01]  /*27a0*/  ISETP.GE.AND P3, PT, R198, c[0x0][0x1d4], PT ;  /* 0x00007500c6007a0c */ /* 0x000fe20003f66270 */
[----:B------:R-:W0:Y:S01]  /*27b0*/  LDGDEPBAR ;  /* 0x00000000000079af */ /* 0x000e220000000000 */
[----:B------:R-:W-:Y:S03]  /*27c0*/  WARPSYNC 0xffffffff ;  /* 0xffffffff00007948 */ /* 0x000fe60003800000 */
[----:B------:R-:W-:Y:S01]  /*27d0*/  IMAD.MOV.U32 R0, RZ, RZ, c[0x0][0x2b8] ;  /* 0x0000ae00ff007624 */ /* 0x000fe200078e00ff */
[----:B------:R-:W-:Y:S01]  /*27e0*/  BAR.SYNC.DEFER_BLOCKING 0x0 ;  /* 0x0000000000007b1d */ /* 0x000fe20000010000 */
[----:B-1----:R-:W-:-:S02]  /*27f0*/  IMAD R2, R104, 0x40, R105 ;  /* 0x0000004068027824 */ /* 0x002fc400078e0269 */
[----:B------:R-:W-:Y:S01]  /*2800*/  IMAD.MOV.U32 R188, RZ, RZ, RZ ;  /* 0x000000ffffbc7224 */ /* 0x000fe200078e00ff */
[----:B------:R-:W-:Y:S02]  /*2810*/  ISETP.NE.AND P0, PT, R0, 0x1, PT ;  /* 0x000000010000780c */ /* 0x000fe40003f05270 */
[C---:B------:R-:W-:Y:S02]  /*2820*/  ISETP.GE.AND P2, PT, R2.reuse, R16, PT ;  /* 0x000000100200720c */ /* 0x040fe40003f46270 */
[----:B------:R-:W-:Y:S02]  /*2830*/  IADD3 R2, R2, R201, RZ ;  /* 0x000000c902027210 */ /* 0x000fe40007ffe0ff */
[----:B------:R-:W-:-:S03]  /*2840*/  ISETP.GT.OR P2, PT, R105, 0x3f, P2 ;  /* 0x0000003f6900780c */ /* 0x000fc60001744670 */
[----:B------:R-:W-:-:S04]  /*2850*/  IMAD.MOV.U32 R0, RZ, RZ, R2 ;  /* 0x000000ffff007224 */ /* 0x000fc800078e0002 */
[----:B------:R-:W-:-:S05]  /*2860*/  @P0 IMAD.HI.U32 R3, R2, c[0x0][0x2bc], RZ ;  /* 0x0000af0002030a27 */ /* 0x000fca00078e00ff */
[----:B------:R-:W-:-:S04]  /*2870*/  @P0 SHF.R.U32.HI R0, RZ, c[0x0][0x2c0], R3 ;  /* 0x0000b000ff000a19 */ /* 0x000fc80000011603 */
[----:B------:R-:W-:-:S04]  /*2880*/  @!P2 IADD3 R3, P1, R0, R204, RZ ;  /* 0x000000cc0003a210 */ /* 0x000fc80007f3e0ff */
[----:B------:R-:W-:Y:S02]  /*2890*/  @!P2 LEA.HI.X.SX32 R5, R0, R209, 0x1, P1 ;  /* 0x000000d10005a211 */ /* 0x000fe400008f0eff */
[----:B------:R-:W-:-:S04]  /*28a0*/  @!P2 LEA R4, P1, R3, c[0x0][0x2a0], 0x2 ;  /* 0x0000a8000304aa11 */ /* 0x000fc800078210ff */
[----:B------:R-:W-:-:S05]  /*28b0*/  @!P2 LEA.HI.X R5, R3, c[0x0][0x2a4], R5, 0x2, P1 ;  /* 0x0000a9000305aa11 */ /* 0x000fca00008f1405 */
[----:B------:R-:W3:Y:S01]  /*28c0*/  @!P2 LDG.E R188, [R4.64] ;  /* 0x0000000604bca981 */ /* 0x000ee2000c1e1900 */
[----:B------:R-:W-:Y:S01]  /*28d0*/  IADD3 R0, -R0, RZ, RZ ;  /* 0x000000ff00007210 */ /* 0x000fe20007ffe1ff */
[----:B------:R-:W-:Y:S01]  /*28e0*/  IMAD.WIDE.U32 R202, R13, c[0x0][0x1e8], RZ ;  /* 0x00007a000dca7a25 */ /* 0x000fe200078e00ff */
[----:B------:R-:W-:Y:S01]  /*28f0*/  SHF.L.U64.HI R100, R192, 0x1, R18 ;  /* 0x00000001c0647819 */ /* 0x000fe20000010212 */
[----:B------:R-:W-:Y:S01]  /*2900*/  BSSY B0, `(.L_x_49) ;  /* 0x0000193000007945 */ /* 0x000fe20003800000 */
[----:B------:R-:W-:Y:S01]  /*2910*/  SHF.L.U32 R109, R198, 0x1, RZ ;  /* 0x00000001c66d7819 */ /* 0x000fe200000006ff */
[----:B------:R-:W-:Y:S01]  /*2920*/  IMAD R189, R0, c[0x0][0x2b8], R2 ;  /* 0x0000ae0000bd7a24 */ /* 0x000fe200078e0202 */
[----:B------:R-:W-:Y:S01]  /*2930*/  SHF.L.U64.HI R101, R197, 0x1, R17 ;  /* 0x00000001c5657819 */ /* 0x000fe20000010211 */
[----:B------:R-:W-:Y:S01]  /*2940*/  IMAD R208, R13, c[0x0][0x1ec], R203 ;  /* 0x00007b000dd07a24 */ /* 0x000fe200078e02cb */
[----:B------:R-:W-:Y:S01]  /*2950*/  SHF.L.U64.HI R102, R198, 0x1, R15 ;  /* 0x00000001c6667819 */ /* 0x000fe2000001020f */
[----:B------:R-:W-:Y:S01]  /*2960*/  IMAD.WIDE.U32 R2, R189, c[0x0][0x1e0], RZ ;  /* 0x00007800bd027a25 */ /* 0x000fe200078e00ff */
[----:B------:R-:W-:-:S03]  /*2970*/  SHF.R.S32.HI R6, RZ, 0x1f, R189 ;  /* 0x0000001fff067819 */ /* 0x000fc600000114bd */
[----:B------:R-:W-:Y:S02]  /*2980*/  IMAD R106, R104, -0x40, R16 ;  /* 0xffffffc0686a7824 */ /* 0x000fe400078e0210 */
[----:B------:R-:W-:Y:S02]  /*2990*/  IMAD R0, R6, c[0x0][0x1e0], RZ ;  /* 0x0000780006007a24 */ /* 0x000fe400078e02ff */
[----:B------:R-:W-:Y:S02]  /*29a0*/  IMAD.IADD R22, R106, 0x1, -R200 ;  /* 0x000000016a167824 */ /* 0x000fe400078e0ac8 */
[----:B------:R-:W-:Y:S02]  /*29b0*/  IMAD R0, R189, c[0x0][0x1e4], R0 ;  /* 0x00007900bd007a24 */ /* 0x000fe400078e0200 */
[----:B------:R-:W-:Y:S01]  /*29c0*/  IMAD R6, R6, c[0x0][0x208], RZ ;  /* 0x0000820006067a24 */ /* 0x000fe200078e02ff */
[----:B------:R-:W-:Y:S01]  /*29d0*/  ISETP.GE.AND P2, PT, R22, 0x1, PT ;  /* 0x000000011600780c */ /* 0x000fe20003f46270 */
[----:B------:R-:W-:-:S02]  /*29e0*/  IMAD.IADD R3, R3, 0x1, R0 ;  /* 0x0000000103037824 */ /* 0x000fc400078e0200 */
[----:B------:R-:W-:Y:S02]  /*29f0*/  IMAD R6, R189, c[0x0][0x20c], R6 ;  /* 0x00008300bd067a24 */ /* 0x000fe400078e0206 */
[----:B------:R-:W-:-:S04]  /*2a00*/  IMAD.WIDE.U32 R206, R13, c[0x0][0x210], RZ ;  /* 0x000084000dce7a25 */ /* 0x000fc800078e00ff */
[----:B------:R-:W-:Y:S02]  /*2a10*/  IMAD R210, R13, c[0x0][0x214], R207 ;  /* 0x000085000dd27a24 */ /* 0x000fe400078e02cf */
[----:B------:R-:W-:Y:S02]  /*2a20*/  IMAD.SHL.U32 R107, R192, 0x2, RZ ;  /* 0x00000002c06b7824 */ /* 0x000fe400078e00ff */
[----:B------:R-:W-:Y:S01]  /*2a30*/  IMAD.SHL.U32 R108, R197, 0x2, RZ ;  /* 0x00000002c56c7824 */ /* 0x000fe200078e00ff */
[----:B---3--:R-:W-:Y:S01]  /*2a40*/  SHF.R.S32.HI R7, RZ, 0x1f, R188 ;  /* 0x0000001fff077819 */ /* 0x008fe200000114bc */
[----:B------:R-:W-:-:S04]  /*2a50*/  IMAD.WIDE.U32 R2, R188, c[0x0][0x1f0], R2 ;  /* 0x00007c00bc027a25 */ /* 0x000fc800078e0002 */
[C---:B------:R-:W-:Y:S02]  /*2a60*/  IMAD R0, R7.reuse, c[0x0][0x1f0], RZ ;  /* 0x00007c0007007a24 */ /* 0x040fe400078e02ff */
[----:B------:R-:W-:Y:S02]  /*2a70*/  IMAD R7, R7, c[0x0][0x218], RZ ;  /* 0x0000860007077a24 */ /* 0x000fe400078e02ff */
[----:B------:R-:W-:Y:S01]  /*2a80*/  IMAD R4, R188, c[0x0][0x1f4], R0 ;  /* 0x00007d00bc047a24 */ /* 0x000fe200078e0200 */
[----:B------:R-:W-:Y:S01]  /*2a90*/  IADD3 R0, P1, R2, R202, RZ ;  /* 0x000000ca02007210 */ /* 0x000fe20007f3e0ff */
[----:B--2-4-:R-:W-:-:S03]  /*2aa0*/  IMAD R12, R188, c[0x0][0x21c], R7 ;  /* 0x00008700bc0c7a24 */ /* 0x014fc600078e0207 */
[----:B------:R-:W-:Y:S02]  /*2ab0*/  IADD3.X R2, R208, R3, R4, P1, !PT ;  /* 0x00000003d0027210 */ /* 0x000fe40000ffe404 */
[----:B------:R-:W-:-:S04]  /*2ac0*/  LEA R4, P1, R0, c[0x0][0x1c8], 0x1 ;  /* 0x0000720000047a11 */ /* 0x000fc800078208ff */
[----:B------:R-:W-:Y:S01]  /*2ad0*/  LEA.HI.X R11, R0, c[0x0][0x1cc], R2, 0x1, P1 ;  /* 0x00007300000b7a11 */ /* 0x000fe200008f0c02 */
[----:B------:R-:W-:Y:S01]  /*2ae0*/  IMAD.WIDE.U32 R2, R189, c[0x0][0x208], RZ ;  /* 0x00008200bd027a25 */ /* 0x000fe200078e00ff */
[----:B------:R-:W1:Y:S04]  /*2af0*/  SHFL.IDX PT, R0, R4, RZ, 0x181f ;  /* 0x00181fff04007589 */ /* 0x000e6800000e0000 */
[----:B------:R-:W2:Y:S01]  /*2b00*/  SHFL.IDX PT, R5, R11, RZ, 0x181f ;  /* 0x00181fff0b057589 */ /* 0x000ea200000e0000 */
[----:B------:R-:W-:-:S03]  /*2b10*/  IADD3 R3, R3, R6, RZ ;  /* 0x0000000603037210 */ /* 0x000fc60007ffe0ff */
[----:B------:R3:W4:Y:S02]  /*2b20*/  SHFL.IDX PT, R10, R4, 0x1, 0x181f ;  /* 0x00381f00040a7f89 */ /* 0x00072400000e0000 */
[----:B------:R-:W-:Y:S02]  /*2b30*/  IMAD.WIDE.U32 R2, R188, c[0x0][0x218], R2 ;  /* 0x00008600bc027a25 */ /* 0x000fe400078e0002 */
[----:B------:R-:W5:Y:S01]  /*2b40*/  SHFL.IDX PT, R11, R11, 0x1, 0x181f ;  /* 0x00381f000b0b7f89 */ /* 0x000f6200000e0000 */
[CC--:B-1----:R-:W-:Y:S02]  /*2b50*/  @P2 LEA R8, P6, R192.reuse, R0.reuse, 0x1 ;  /* 0x00000000c0082211 */ /* 0x0c2fe400078c08ff */
[C---:B------:R-:W-:Y:S02]  /*2b60*/  @P2 LEA R6, P1, R197.reuse, R0, 0x1 ;  /* 0x00000000c5062211 */ /* 0x040fe400078208ff */
[-C--:B--2---:R-:W-:Y:S02]  /*2b70*/  @P2 LEA.HI.X R9, R192, R5.reuse, R18, 0x1, P6 ;  /* 0x00000005c0092211 */ /* 0x084fe400030f0c12 */
[----:B------:R-:W-:-:S02]  /*2b80*/  @P2 LEA.HI.X R7, R197, R5, R17, 0x1, P1 ;  /* 0x00000005c5072211 */ /* 0x000fc400008f0c11 */
[----:B---3--:R-:W-:Y:S01]  /*2b90*/  @P2 LEA R4, P6, R198, R0, 0x1 ;  /* 0x00000000c6042211 */ /* 0x008fe200078c08ff */
[----:B------:R4:W-:Y:S01]  /*2ba0*/  @P2 LDGSTS.E.BYPASS.LTC128B.128 [R187+0x6100], [R8.64], !P5 ;  /* 0x0610000008bb2fae */ /* 0x0009e2000e901d46 */
[----:B------:R-:W-:Y:S02]  /*2bb0*/  IADD3 R0, P1, R2, R206, RZ ;  /* 0x000000ce02007210 */ /* 0x000fe40007f3e0ff */
[----:B------:R-:W-:Y:S01]  /*2bc0*/  @P2 LEA.HI.X R5, R198, R5, R15, 0x1, P6 ;  /* 0x00000005c6052211 */ /* 0x000fe200030f0c0f */
[----:B------:R1:W-:Y:S01]  /*2bd0*/  @P2 LDGSTS.E.BYPASS.LTC128B.128 [R187+0x8100], [R6.64], !P4 ;  /* 0x0810000006bb2fae */ /* 0x0003e2000e101d46 */
[----:B------:R-:W-:Y:S02]  /*2be0*/  ISETP.GE.AND P6, PT, R22, 0x21, PT ;  /* 0x000000211600780c */ /* 0x000fe40003fc6270 */
[----:B------:R-:W-:Y:S01]  /*2bf0*/  IADD3.X R2, R210, R3, R12, P1, !PT ;  /* 0x00000003d2027210 */ /* 0x000fe20000ffe40c */
[----:B------:R2:W-:Y:S01]  /*2c00*/  @P2 LDGSTS.E.BYPASS.LTC128B.128 [R187+0xa100], [R4.64], !P3 ;  /* 0x0a10000004bb2fae */ /* 0x0005e2000d901d46 */
[----:B------:R-:W-:-:S04]  /*2c10*/  LEA R3, P1, R0, c[0x0][0x1f8], 0x1 ;  /* 0x00007e0000037a11 */ /* 0x000fc800078208ff */
[----:B------:R-:W-:Y:S01]  /*2c20*/  LEA.HI.X R12, R0, c[0x0][0x1fc], R2, 0x1, P1 ;  /* 0x00007f00000c7a11 */ /* 0x000fe200008f0c02 */
[----:B------:R-:W-:Y:S04]  /*2c30*/  SHFL.IDX PT, R21, R3, 0x1, 0x181f ;  /* 0x00381f0003157f89 */ /* 0x000fe800000e0000 */
[----:B------:R3:W3:Y:S04]  /*2c40*/  SHFL.IDX PT, R0, R3, RZ, 0x181f ;  /* 0x00181fff03007589 */ /* 0x0006e800000e0000 */
[----:B------:R-:W3:Y:S04]  /*2c50*/  SHFL.IDX PT, R2, R12, RZ, 0x181f ;  /* 0x00181fff0c027589 */ /* 0x000ee800000e0000 */
[----:B------:R3:W3:Y:S01]  /*2c60*/  SHFL.IDX PT, R20, R12, 0x1, 0x181f ;  /* 0x00381f000c147f89 */ /* 0x0006e200000e0000 */
[----:B----4-:R-:W-:-:S04]  /*2c70*/  @P6 LEA R8, P2, R192, R10, 0x1 ;  /* 0x0000000ac0086211 */ /* 0x010fc800078408ff */
[-C--:B-----5:R-:W-:Y:S02]  /*2c80*/  @P6 LEA.HI.X R9, R192, R11.reuse, R18, 0x1, P2 ;  /* 0x0000000bc0096211 */ /* 0x0a0fe400010f0c12 */
[CC--:B-1----:R-:W-:Y:S02]  /*2c90*/  @P6 LEA R6, P2, R197.reuse, R10.reuse, 0x1 ;  /* 0x0000000ac5066211 */ /* 0x0c2fe400078408ff */
[C---:B--2---:R-:W-:Y:S01]  /*2ca0*/  @P6 LEA R4, P1, R198.reuse, R10, 0x1 ;  /* 0x0000000ac6046211 */ /* 0x044fe200078208ff */
[----:B------:R1:W-:Y:S01]  /*2cb0*/  @P6 LDGSTS.E.BYPASS.LTC128B.128 [R187+0x7100], [R8.64], !P5 ;  /* 0x0710000008bb6fae */ /* 0x0003e2000e901d46 */
[-C--:B------:R-:W-:Y:S02]  /*2cc0*/  @P6 LEA.HI.X R7, R197, R11.reuse, R17, 0x1, P2 ;  /* 0x0000000bc5076211 */ /* 0x080fe400010f0c11 */
[----:B------:R-:W-:Y:S02]  /*2cd0*/  @P6 LEA.HI.X R5, R198, R11, R15, 0x1, P1 ;  /* 0x0000000bc6056211 */ /* 0x000fe400008f0c0f */
[----:B---3--:R-:W-:Y:S01]  /*2ce0*/  IADD3 R3, R103, 0x20, RZ ;  /* 0x0000002067037810 */ /* 0x008fe20007ffe0ff */
[----:B------:R2:W-:Y:S04]  /*2cf0*/  @P6 LDGSTS.E.BYPASS.LTC128B.128 [R187+0x9100], [R6.64], !P4 ;  /* 0x0910000006bb6fae */ /* 0x0005e8000e101d46 */
[----:B------:R2:W-:Y:S02]  /*2d00*/  @P6 LDGSTS.E.BYPASS.LTC128B.128 [R187+0xb100], [R4.64], !P3 ;  /* 0x0b10000004bb6fae */ /* 0x0005e4000d901d46 */
[----:B------:R-:W-:-:S02]  /*2d10*/  R2P PR, R196, 0x6 ;  /* 0x00000006c4007804 */ /* 0x000fc40000000000 */
[----:B------:R-:W0:Y:S01]  /*2d20*/  LDGDEPBAR ;  /* 0x00000000000079af */ /* 0x000e220000000000 */
[----:B------:R-:W-:-:S05]  /*2d30*/  IADD3 R16, P6, R0, R107, RZ ;  /* 0x0000006b00107210 */ /* 0x000fca0007fde0ff */
[----:B------:R-:W-:Y:S01]  /*2d40*/  IMAD.X R17, R2, 0x1, R100, P6 ;  /* 0x0000000102117824 */ /* 0x000fe200030e0664 */
[----:B------:R-:W-:-:S04]  /*2d50*/  IADD3 R12, P6, R0, R109, RZ ;  /* 0x0000006d000c7210 */ /* 0x000fc80007fde0ff */
[----:B------:R-:W-:Y:S02]  /*2d60*/  @P1 IADD3 R3, R103, -0x20, RZ ;  /* 0xffffffe067031810 */ /* 0x000fe40007ffe0ff */
[----:B------:R-:W-:Y:S02]  /*2d70*/  IADD3 R14, P1, R0, R108, RZ ;  /* 0x0000006c000e7210 */ /* 0x000fe40007f3e0ff */
[----:B------:R-:W-:Y:S02]  /*2d80*/  IADD3.X R13, R2, R102, RZ, P6, !PT ;  /* 0x00000066020d7210 */ /* 0x000fe400037fe4ff */
[----:B------:R-:W-:Y:S01]  /*2d90*/  ISETP.GE.AND P6, PT, R192, c[0x0][0x1d4], PT ;  /* 0x00007500c0007a0c */ /* 0x000fe20003fc6270 */
[----:B------:R-:W-:Y:S01]  /*2da0*/  IMAD.X R15, R2, 0x1, R101, P1 ;  /* 0x00000001020f7824 */ /* 0x000fe200008e0665 */
[----:B------:R-:W-:Y:S02]  /*2db0*/  IADD3 R18, P1, R21, R107, RZ ;  /* 0x0000006b15127210 */ /* 0x000fe40007f3e0ff */
[----:B------:R-:W-:-:S02]  /*2dc0*/  MOV R0, 0x40 ;  /* 0x0000004000007802 */ /* 0x000fc40000000f00 */
[----:B------:R-:W-:Y:S01]  /*2dd0*/  IADD3 R2, R3, 0x4000, RZ ;  /* 0x0000400003027810 */ /* 0x000fe20007ffe0ff */
[----:B------:R-:W-:-:S04]  /*2de0*/  DEPBAR.LE SB0, 0x1 ;  /* 0x000080400000791a */ /* 0x000fc80000000000 */
[----:B------:R-:W-:-:S04]  /*2df0*/  DEPBAR.LE SB0, 0x0 ;  /* 0x000080000000791a */ /* 0x000fc80000000000 */
[----:B------:R-:W-:Y:S01]  /*2e00*/  BAR.SYNC.DEFER_BLOCKING 0x0 ;  /* 0x0000000000007b1d */ /* 0x000fe20000010000 */
[----:B------:R-:W-:Y:S01]  /*2e10*/  IMAD.X R19, R20, 0x1, R100, P1 ;  /* 0x0000000114137824 */ /* 0x000fe200008e0664 */
[----:B------:R-:W-:Y:S02]  /*2e20*/  ISETP.LT.OR P1, PT, R22, 0x1, P6 ;  /* 0x000000011600780c */ /* 0x000fe40003721670 */
[----:B------:R-:W-:Y:S02]  /*2e30*/  ISETP.GE.AND P6, PT, R197, c[0x0][0x1d4], PT ;  /* 0x00007500c5007a0c */ /* 0x000fe40003fc6270 */
[----:B------:R-:W-:-:S04]  /*2e40*/  SEL R0, R0, 0xffffffc0, !P2 ;  /* 0xffffffc000007807 */ /* 0x000fc80005000000 */
[----:B------:R-:W-:Y:S01]  /*2e50*/  IADD3 R176, R2, R0, RZ ;  /* 0x0000000002b07210 */ /* 0x000fe20007ffe0ff */
[----:B--2---:R-:W-:Y:S04]  /*2e60*/  LDSM.16.M88.4 R4, [R183] ;  /* 0x00000000b704783b */ /* 0x004fe80000000200 */
[----:B------:R-:W2:Y:S04]  /*2e70*/  LDSM.16.M88.4 R24, [R103] ;  /* 0x000000006718783b */ /* 0x000ea80000000200 */
[----:B------:R-:W3:Y:S04]  /*2e80*/  LDSM.16.M88.4 R40, [R103+0x800] ;  /* 0x000800006728783b */ /* 0x000ee80000000200 */
[----:B------:R-:W4:Y:S04]  /*2e90*/  LDSM.16.M88.4 R36, [R103+0x1000] ;  /* 0x001000006724783b */ /* 0x000f280000000200 */
[----:B------:R-:W5:Y:S04]  /*2ea0*/  LDSM.16.M88.4 R32, [R103+0x1800] ;  /* 0x001800006720783b */ /* 0x000f680000000200 */
[----:B-1----:R-:W-:Y:S04]  /*2eb0*/  LDSM.16.M88.4 R8, [R184] ;  /* 0x00000000b808783b */ /* 0x002fe80000000200 */
[----:B------:R-:W1:Y:S04]  /*2ec0*/  LDSM.16.M88.4 R48, [R3] ;  /* 0x000000000330783b */ /* 0x000e680000000200 */
[----:B------:R-:W1:Y:S04]  /*2ed0*/  LDSM.16.M88.4 R68, [R3+0x800] ;  /* 0x000800000344783b */ /* 0x000e680000000200 */
[----:B------:R-:W1:Y:S04]  /*2ee0*/  LDSM.16.M88.4 R84, [R3+0x1000] ;  /* 0x001000000354783b */ /* 0x000e680000000200 */
[----:B------:R-:W1:Y:S04]  /*2ef0*/  LDSM.16.M88.4 R92, [R3+0x1800] ;  /* 0x00180000035c783b */ /* 0x000e680000000200 */
[----:B------:R-:W-:Y:S01]  /*2f00*/  @!PT LDS RZ, [RZ] ;  /* 0x00000000fffff984 */ /* 0x000fe20000000800 */
[----:B------:R-:W-:Y:S01]  /*2f10*/  @!PT LDS RZ, [RZ] ;  /* 0x00000000fffff984 */ /* 0x000fe20000000800 */
[----:B------:R-:W-:Y:S01]  /*2f20*/  @!PT LDS RZ, [RZ] ;  /* 0x00000000fffff984 */ /* 0x000fe20000000800 */
[----:B------:R1:W-:Y:S01]  /*2f30*/  LDGSTS.E.BYPASS.LTC128B.128 [R187+0x100], [R16.64], !P1 ;  /* 0x0010000010bb7fae */ /* 0x0003e2000c901d46 */
[----:B------:R-:W-:-:S02]  /*2f40*/  ISETP.LT.OR P1, PT, R22, 0x1, P6 ;  /* 0x000000011600780c */ /* 0x000fc40003721670 */
[----:B------:R-:W-:Y:S01]  /*2f50*/  ISETP.GE.AND P6, PT, R198, c[0x0][0x1d4], PT ;  /* 0x00007500c6007a0c */ /* 0x000fe20003fc6270 */
[C---:B--2---:R-:W-:Y:S08]  /*2f60*/  HMMA.16816.F32.BF16 R28, R4.reuse, R26, RZ ;  /* 0x0000001a041c723c */ /* 0x044ff000000418ff */
[C---:B---3--:R-:W-:Y:S02]  /*2f70*/  HMMA.16816.F32.BF16 R44, R4.reuse, R40, RZ ;  /* 0x00000028042c723c */ /* 0x048fe400000418ff */
[----:B------:R2:W-:Y:S06]  /*2f80*/  LDGSTS.E.BYPASS.LTC128B.128 [R187+0x2100], [R14.64], !P1 ;  /* 0x021000000ebb7fae */ /* 0x0005ec000c901d46 */
[C---:B------:R-:W-:Y:S08]  /*2f90*/  HMMA.16816.F32.BF16 R40, R4.reuse, R42, RZ ;  /* 0x0000002a0428723c */ /* 0x040ff000000418ff */
[C---:B----4-:R-:W-:Y:S08]  /*2fa0*/  HMMA.16816.F32.BF16 R52, R4.reuse, R36, RZ ;  /* 0x000000240434723c */ /* 0x050ff000000418ff */
[----:B------:R-:W-:Y:S01]  /*2fb0*/  HMMA.16816.F32.BF16 R60, R4, R38, RZ ;  /* 0x00000026043c723c */ /* 0x000fe200000418ff */
[----:B--2---:R-:W-:-:S07]  /*2fc0*/  IADD3 R14, P1, R21, R108, RZ ;  /* 0x0000006c150e7210 */ /* 0x004fce0007f3e0ff */
[----:B-----5:R-:W-:Y:S01]  /*2fd0*/  HMMA.16816.F32.BF16 R64, R4, R32, RZ ;  /* 0x000000200440723c */ /* 0x020fe200000418ff */
[----:B------:R-:W-:Y:S02]  /*2fe0*/  IADD3.X R15, R20, R101, RZ, P1, !PT ;  /* 0x00000065140f7210 */ /* 0x000fe40000ffe4ff */
[C---:B------:R-:W-:Y:S02]  /*2ff0*/  ISETP.LT.OR P1, PT, R22.reuse, 0x1, P6 ;  /* 0x000000011600780c */ /* 0x040fe40003721670 */
[----:B------:R-:W-:-:S03]  /*3000*/  ISETP.LT.OR P6, PT, R22, 0x21, P6 ;  /* 0x000000211600780c */ /* 0x000fc600037c1670 */
[----:B------:R-:W-:Y:S08]  /*3010*/  HMMA.16816.F32.BF16 R56, R4, R34, RZ ;  /* 0x000000220438723c */ /* 0x000ff000000418ff */
[----:B------:R2:W-:Y:S01]  /*3020*/  LDGSTS.E.BYPASS.LTC128B.128 [R187+0x4100], [R12.64], !P1 ;  /* 0x041000000cbb7fae */ /* 0x0005e2000c901d46 */
[C---:B-1----:R-:W-:Y:S08]  /*3030*/  HMMA.16816.F32.BF16 R28, R8.reuse, R50, R28 ;  /* 0x00000032081c723c */ /* 0x042ff0000004181c */
[C---:B------:R-:W-:Y:S08]  /*3040*/  HMMA.16816.F32.BF16 R32, R8.reuse, R68, R44 ;  /* 0x000000440820723c */ /* 0x040ff0000004182c */
[C---:B------:R-:W-:Y:S08]  /*3050*/  HMMA.16816.F32.BF16 R36, R8.reuse, R70, R40 ;  /* 0x000000460824723c */ /* 0x040ff00000041828 */
[----:B------:R-:W-:Y:S01]  /*3060*/  HMMA.16816.F32.BF16 R40, R8, R84, R52 ;  /* 0x000000540828723c */ /* 0x000fe20000041834 */
[----:B--2---:R-:W-:-:S05]  /*3070*/  IADD3 R12, P1, R21, R109, RZ ;  /* 0x0000006d150c7210 */ /* 0x004fca0007f3e0ff */
[----:B------:R-:W-:Y:S01]  /*3080*/  IMAD.X R13, R20, 0x1, R102, P1 ;  /* 0x00000001140d7824 */ /* 0x000fe200008e0666 */
[----:B------:R-:W-:Y:S01]  /*3090*/  ISETP.GE.AND P1, PT, R192, c[0x0][0x1d4], PT ;  /* 0x00007500c0007a0c */ /* 0x000fe20003f26270 */
[----:B------:R-:W-:Y:S03]  /*30a0*/  HMMA.16816.F32.BF16 R52, R8, R92, R64 ;  /* 0x0000005c0834723c */ /* 0x000fe60000041840 */
[----:B------:R-:W-:-:S05]  /*30b0*/  ISETP.LT.OR P1, PT, R22, 0x21, P1 ;  /* 0x000000211600780c */ /* 0x000fca0000f21670 */
[----:B------:R-:W-:Y:S08]  /*30c0*/  HMMA.16816.F32.BF16 R44, R8, R94, R56 ;  /* 0x0000005e082c723c */ /* 0x000ff00000041838 */
[----:B------:R1:W-:Y:S01]  /*30d0*/  LDGSTS.E.BYPASS.LTC128B.128 [R187+0x1100], [R18.64], !P1 ;  /* 0x0110000012bb7fae */ /* 0x0003e2000c901d46 */
[----:B------:R-:W-:-:S04]  /*30e0*/  ISETP.GE.AND P1, PT, R197, c[0x0][0x1d4], PT ;  /* 0x00007500c5007a0c */ /* 0x000fc80003f26270 */
[----:B------:R-:W-:Y:S11]  /*30f0*/  ISETP.LT.OR P1, PT, R22, 0x21, P1 ;  /* 0x000000211600780c */ /* 0x000ff60000f21670 */
[----:B------:R-:W-:Y:S02]  /*3100*/  @!UPT UIADD3 URZ, URZ, URZ, URZ ;  /* 0x0000003f3f3ff290 */ /* 0x000fe4000fffe03f */
[----:B------:R2:W-:Y:S01]  /*3110*/  LDGSTS.E.BYPASS.LTC128B.128 [R187+0x3100], [R14.64], !P1 ;  /* 0x031000000ebb7fae */ /* 0x0005e2000c901d46 */
[----:B------:R-:W-:-:S03]  /*3120*/  ISETP.GT.AND P1, PT, R104, R199, PT ;  /* 0x000000c76800720c */ /* 0x000fc60003f24270 */
[----:B------:R2:W-:Y:S01]  /*3130*/  LDGSTS.E.BYPASS.LTC128B.128 [R187+0x5100], [R12.64], !P6 ;  /* 0x051000000cbb7fae */ /* 0x0005e2000f101d46 */
[----:B------:R-:W-:-:S03]  /*3140*/  ISETP.GT.AND P6, PT, R105, 0x3f, PT ;  /* 0x0000003f6900780c */ /* 0x000fc60003fc4270 */
[----:B------:R-:W-:Y:S01]  /*3150*/  LDSM.16.M88.4 R80, [R176+-0x4000] ;  /* 0xffc00000b050783b */ /* 0x000fe20000000200 */
[----:B-1----:R-:W-:Y:S03]  /*3160*/  HMMA.16816.F32.BF16 R16, R4, R24, RZ ;  /* 0x000000180410723c */ /* 0x002fe600000418ff */
[----:B------:R-:W-:Y:S04]  /*3170*/  LDSM.16.M88.4 R4, [R186] ;  /* 0x00000000ba04783b */ /* 0x000fe80000000200 */
[----:B------:R-:W-:Y:S01]  /*3180*/  IMAD.IADD R24, R103, 0x1, R0 ;  /* 0x0000000167187824 */ /* 0x000fe200078e0200 */
[----:B------:R-:W-:Y:S04]  /*3190*/  LDSM.16.M88.4 R88, [R176+-0x3800] ;  /* 0xffc80000b058783b */ /* 0x000fe80000000200 */
[----:B------:R-:W1:Y:S04]  /*31a0*/  LDSM.16.M88.4 R72, [R24+0x800] ;  /* 0x000800001848783b */ /* 0x000e680000000200 */
[----:B------:R-:W-:Y:S04]  /*31b0*/  LDSM.16.M88.4 R76, [R24+0x1000] ;  /* 0x00100000184c783b */ /* 0x000fe80000000200 */
[----:B------:R-:W-:Y:S04]  /*31c0*/  LDSM.16.M88.4 R68, [R24+0x1800] ;  /* 0x001800001844783b */ /* 0x000fe80000000200 */
[----:B--2---:R-:W2:Y:S01]  /*31d0*/  LDSM.16.M88.4 R12, [R24] ;  /* 0x00000000180c783b */ /* 0x004ea20000000200 */
[C---:B------:R-:W-:Y:S03]  /*31e0*/  HMMA.16816.F32.BF16 R20, R8.reuse, R48, R16 ;  /* 0x000000300814723c */ /* 0x040fe60000041810 */
[----:B------:R-:W3:Y:S04]  /*31f0*/  LDSM.16.M88.4 R16, [R185] ;  /* 0x00000000b910783b */ /* 0x000ee80000000200 */
[----:B------:R-:W4:Y:S01]  /*3200*/  LDSM.16.M88.4 R96, [R176+-0x3000] ;  /* 0xffd00000b060783b */ /* 0x000f220000000200 */
[----:B------:R-:W-:Y:S03]  /*3210*/  HMMA.16816.F32.BF16 R48, R8, R86, R60 ;  /* 0x000000560830723c */ /* 0x000fe6000004183c */
[----:B------:R-:W5:Y:S04]  /*3220*/  LDSM.16.M88.4 R60, [R176+-0x2800] ;  /* 0xffd80000b03c783b */ /* 0x000f680000000200 */
[----:B------:R-:W-:Y:S04]  /*3230*/  LDSM.16.M88.4 R64, [R103+0x2000] ;  /* 0x002000006740783b */ /* 0x000fe80000000200 */
[----:B------:R-:W-:Y:S04]  /*3240*/  LDSM.16.M88.4 R84, [R103+0x2800] ;  /* 0x002800006754783b */ /* 0x000fe80000000200 */
[----:B------:R-:W-:Y:S01]  /*3250*/  LDSM.16.M88.4 R92, [R103+0x3000] ;  /* 0x00300000675c783b */ /* 0x000fe20000000200 */
[C---:B-1----:R-:W-:Y:S03]  /*3260*/  HMMA.16816.F32.BF16 R32, R4.reuse, R72, R32 ;  /* 0x000000480420723c */ /* 0x042fe60000041820 */
[----:B------:R-:W0:Y:S05]  /*3270*/  LDGDEPBAR ;  /* 0x00000000000079af */ /* 0x000e2a0000000000 */
[C---:B------:R-:W-:Y:S01]  /*3280*/  HMMA.16816.F32.BF16 R36, R4.reuse, R74, R36 ;  /* 0x0000004a0424723c */ /* 0x040fe20000041824 */
[----:B------:R-:W-:Y:S07]  /*3290*/  LDSM.16.M88.4 R72, [R3+0x2000] ;  /* 0x002000000348783b */ /* 0x000fee0000000200 */
[C---:B--2---:R-:W-:Y:S08]  /*32a0*/  HMMA.16816.F32.BF16 R20, R4.reuse, R12, R20 ;  /* 0x0000000c0414723c */ /* 0x044ff00000041814 */
[C---:B------:R-:W-:Y:S01]  /*32b0*/  HMMA.16816.F32.BF16 R8, R4.reuse, R14, R28 ;  /* 0x0000000e0408723c */ /* 0x040fe2000004181c */
[----:B------:R-:W1:Y:S07]  /*32c0*/  LDSM.16.M88.4 R12, [R183+0x4000] ;  /* 0x00400000b70c783b */ /* 0x000e6e0000000200 */
[C---:B------:R-:W-:Y:S08]  /*32d0*/  HMMA.16816.F32.BF16 R40, R4.reuse, R76, R40 ;  /* 0x0000004c0428723c */ /* 0x040ff00000041828 */
[C---:B------:R-:W-:Y:S01]  /*32e0*/  HMMA.16816.F32.BF16 R48, R4.reuse, R78, R48 ;  /* 0x0000004e0430723c */ /* 0x040fe20000041830 */
[----:B------:R-:W-:Y:S07]  /*32f0*/  LDSM.16.M88.4 R76, [R24+0x2000] ;  /* 0x00200000184c783b */ /* 0x000fee0000000200 */
[C---:B------:R-:W-:Y:S08]  /*3300*/  HMMA.16816.F32.BF16 R56, R4.reuse, R68, R52 ;  /* 0x000000440438723c */ /* 0x040ff00000041834 */
[----:B------:R-:W-:Y:S01]  /*3310*/  HMMA.16816.F32.BF16 R44, R4, R70, R44 ;  /* 0x00000046042c723c */ /* 0x000fe2000004182c */
[----:B------:R-:W2:Y:S07]  /*3320*/  LDSM.16.M88.4 R68, [R103+0x3800] ;  /* 0x003800006744783b */ /* 0x000eae0000000200 */
[C---:B---3--:R-:W-:Y:S08]  /*3330*/  HMMA.16816.F32.BF16 R28, R16.reuse, R80, R20 ;  /* 0x00000050101c723c */ /* 0x048ff00000041814 */
[C---:B------:R-:W-:Y:S01]  /*3340*/  HMMA.16816.F32.BF16 R20, R16.reuse, R82, R8 ;  /* 0x000000521014723c */ /* 0x040fe20000041808 */
[----:B------:R-:W3:Y:S04]  /*3350*/  LDSM.16.M88.4 R8, [R184+0x4000] ;  /* 0x00400000b808783b */ /* 0x000ee80000000200 */
[----:B------:R-:W1:Y:S03]  /*3360*/  LDSM.16.M88.4 R80, [R3+0x2800] ;  /* 0x002800000350783b */ /* 0x000e660000000200 */
[C---:B------:R-:W-:Y:S08]  /*3370*/  HMMA.16816.F32.BF16 R4, R16.reuse, R88, R32 ;  /* 0x000000581004723c */ /* 0x040ff00000041820 */
[C---:B------:R-:W-:Y:S01]  /*3380*/  HMMA.16816.F32.BF16 R36, R16.reuse, R90, R36 ;  /* 0x0000005a1024723c */ /* 0x040fe20000041824 */
[----:B------:R-:W-:Y:S07]  /*3390*/  LDSM.16.M88.4 R88, [R24+0x3000] ;  /* 0x003000001858783b */ /* 0x000fee0000000200 */
[C---:B----4-:R-:W-:Y:S08]  /*33a0*/  HMMA.16816.F32.BF16 R40, R16.reuse, R96, R40 ;  /* 0x000000601028723c */ /* 0x050ff00000041828 */
[C---:B------:R-:W-:Y:S01]  /*33b0*/  HMMA.16816.F32.BF16 R48, R16.reuse, R98, R48 ;  /* 0x000000621030723c */ /* 0x040fe20000041830 */
[----:B------:R-:W4:Y:S07]  /*33c0*/  LDSM.16.M88.4 R96, [R3+0x3000] ;  /* 0x003000000360783b */ /* 0x000f2e0000000200 */
[C---:B-----5:R-:W-:Y:S08]  /*33d0*/  HMMA.16816.F32.BF16 R56, R16.reuse, R60, R56 ;  /* 0x0000003c1038723c */ /* 0x060ff00000041838 */
[----:B------:R-:W-:Y:S08]  /*33e0*/  HMMA.16816.F32.BF16 R44, R16, R62, R44 ;  /* 0x0000003e102c723c */ /* 0x000ff0000004182c */
[C---:B-1----:R-:W-:Y:S08]  /*33f0*/  HMMA.16816.F32.BF16 R32, R12.reuse, R64, R28 ;  /* 0x000000400c20723c */ /* 0x042ff0000004181c */
[C---:B------:R-:W-:Y:S01]  /*3400*/  HMMA.16816.F32.BF16 R28, R12.reuse, R66, R20 ;  /* 0x000000420c1c723c */ /* 0x040fe20000041814 */
[----:B------:R-:W1:Y:S07]  /*3410*/  LDSM.16.M88.4 R64, [R3+0x3800] ;  /* 0x003800000340783b */ /* 0x000e6e0000000200 */
[C---:B------:R-:W-:Y:S01]  /*3420*/  HMMA.16816.F32.BF16 R20, R12.reuse, R84, R4 ;  /* 0x000000540c14723c */ /* 0x040fe20000041804 */
[----:B------:R-:W5:Y:S07]  /*3430*/  LDSM.16.M88.4 R4, [R186+0x4000] ;  /* 0x00400000ba04783b */ /* 0x000f6e0000000200 */
[C---:B------:R-:W-:Y:S01]  /*3440*/  HMMA.16816.F32.BF16 R16, R12.reuse, R86, R36 ;  /* 0x000000560c10723c */ /* 0x040fe20000041824 */
[----:B------:R-:W1:Y:S07]  /*3450*/  LDSM.16.M88.4 R84, [R24+0x2800] ;  /* 0x002800001854783b */ /* 0x000e6e0000000200 */
[C---:B------:R-:W-:Y:S08]  /*3460*/  HMMA.16816.F32.BF16 R40, R12.reuse, R92, R40 ;  /* 0x0000005c0c28723c */ /* 0x040ff00000041828 */
[C---:B------:R-:W-:Y:S08]  /*3470*/  HMMA.16816.F32.BF16 R52, R12.reuse, R94, R48 ;  /* 0x0000005e0c34723c */ /* 0x040ff00000041830 */
[C---:B--2---:R-:W-:Y:S08]  /*3480*/  HMMA.16816.F32.BF16 R48, R12.reuse, R68, R56 ;  /* 0x000000440c30723c */ /* 0x044ff00000041838 */
[----:B------:R-:W-:Y:S01]  /*3490*/  HMMA.16816.F32.BF16 R44, R12, R70, R44 ;  /* 0x000000460c2c723c */ /* 0x000fe2000004182c */
[----:B------:R-:W2:Y:S07]  /*34a0*/  LDSM.16.M88.4 R68, [R24+0x3800] ;  /* 0x003800001844783b */ /* 0x000eae0000000200 */
[C---:B---3--:R-:W-:Y:S08]  /*34b0*/  HMMA.16816.F32.BF16 R36, R8.reuse, R72, R32 ;  /* 0x000000480824723c */ /* 0x048ff00000041820 */
[C---:B------:R-:W-:Y:S01]  /*34c0*/  HMMA.16816.F32.BF16 R32, R8.reuse, R74, R28 ;  /* 0x0000004a0820723c */ /* 0x040fe2000004181c */
[----:B------:R-:W-:Y:S07]  /*34d0*/  LDSM.16.M88.4 R72, [R176+-0x2000] ;  /* 0xffe00000b048783b */ /* 0x000fee0000000200 */
[C---:B------:R-:W-:Y:S01]  /*34e0*/  HMMA.16816.F32.BF16 R28, R8.reuse, R80, R20 ;  /* 0x00000050081c723c */ /* 0x040fe20000041814 */
[----:B------:R-:W3:Y:S07]  /*34f0*/  LDSM.16.M88.4 R20, [R185+0x4000] ;  /* 0x00400000b914783b */ /* 0x000eee0000000200 */
[C---:B------:R-:W-:Y:S01]  /*3500*/  HMMA.16816.F32.BF16 R16, R8.reuse, R82, R16 ;  /* 0x000000520810723c */ /* 0x040fe20000041810 */
[----:B------:R-:W2:Y:S07]  /*3510*/  LDSM.16.M88.4 R80, [R176+-0x1800] ;  /* 0xffe80000b050783b */ /* 0x000eae0000000200 */
[C---:B----4-:R-:W-:Y:S08]  /*3520*/  HMMA.16816.F32.BF16 R12, R8.reuse, R96, R40 ;  /* 0x00000060080c723c */ /* 0x050ff00000041828 */
[C---:B------:R-:W-:Y:S08]  /*3530*/  HMMA.16816.F32.BF16 R60, R8.reuse, R98, R52 ;  /* 0x00000062083c723c */ /* 0x040ff00000041834 */
[C---:B-1----:R-:W-:Y:S08]  /*3540*/  HMMA.16816.F32.BF16 R52, R8.reuse, R64, R48 ;  /* 0x000000400834723c */ /* 0x042ff00000041830 */
[----:B------:R-:W-:Y:S01]  /*3550*/  HMMA.16816.F32.BF16 R48, R8, R66, R44 ;  /* 0x000000420830723c */ /* 0x000fe2000004182c */
[----:B------:R-:W-:Y:S04]  /*3560*/  LDSM.16.M88.4 R64, [R103+0x4000] ;  /* 0x004000006740783b */ /* 0x000fe80000000200 */
[----:B------:R-:W-:Y:S03]  /*3570*/  LDSM.16.M88.4 R44, [R176+-0x1000] ;  /* 0xfff00000b02c783b */ /* 0x000fe60000000200 */
[C---:B-----5:R-:W-:Y:S08]  /*3580*/  HMMA.16816.F32.BF16 R40, R4.reuse, R76, R36 ;  /* 0x0000004c0428723c */ /* 0x060ff00000041824 */
[C---:B------:R-:W-:Y:S01]  /*3590*/  HMMA.16816.F32.BF16 R56, R4.reuse, R86, R16 ;  /* 0x000000560438723c */ /* 0x040fe20000041810 */
[----:B------:R-:W1:Y:S07]  /*35a0*/  LDSM.16.M88.4 R16, [R183+0x8000] ;  /* 0x00800000b710783b */ /* 0x000e6e0000000200 */
[C---:B------:R-:W-:Y:S08]  /*35b0*/  HMMA.16816.F32.BF16 R36, R4.reuse, R84, R28 ;  /* 0x000000540424723c */ /* 0x040ff0000004181c */
[C---:B------:R-:W-:Y:S01]  /*35c0*/  HMMA.16816.F32.BF16 R28, R4.reuse, R88, R12 ;  /* 0x00000058041c723c */ /* 0x040fe2000004180c */
[----:B------:R-:W-:Y:S07]  /*35d0*/  LDSM.16.M88.4 R12, [R184+0x8000] ;  /* 0x00800000b80c783b */ /* 0x000fee0000000200 */
[C---:B------:R-:W-:Y:S01]  /*35e0*/  HMMA.16816.F32.BF16 R8, R4.reuse, R90, R60 ;  /* 0x0000005a0408723c */ /* 0x040fe2000004183c */
[----:B------:R-:W4:Y:S04]  /*35f0*/  LDSM.16.M88.4 R88, [R176+-0x800] ;  /* 0xfff80000b058783b */ /* 0x000f280000000200 */
[----:B------:R-:W-:Y:S03]  /*3600*/  LDSM.16.M88.4 R60, [R176] ;  /* 0x00000000b03c783b */ /* 0x000fe60000000200 */
[C---:B------:R-:W-:Y:S01]  /*3610*/  HMMA.16816.F32.BF16 R32, R4.reuse, R78, R32 ;  /* 0x0000004e0420723c */ /* 0x040fe20000041820 */
[----:B------:R-:W-:Y:S07]  /*3620*/  LDSM.16.M88.4 R76, [R103+0x5800] ;  /* 0x00580000674c783b */ /* 0x000fee0000000200 */
[C---:B--2---:R-:W-:Y:S08]  /*3630*/  HMMA.16816.F32.BF16 R52, R4.reuse, R68, R52 ;  /* 0x000000440434723c */ /* 0x044ff00000041834 */
[----:B------:R-:W-:Y:S01]  /*3640*/  HMMA.16816.F32.BF16 R96, R4, R70, R48 ;  /* 0x000000460460723c */ /* 0x000fe20000041830 */
[----:B------:R-:W-:Y:S07]  /*3650*/  LDSM.16.M88.4 R48, [R103+0x5000] ;  /* 0x005000006730783b */ /* 0x000fee0000000200 */
[C---:B---3--:R-:W-:Y:S01]  /*3660*/  HMMA.16816.F32.BF16 R4, R20.reuse, R72, R40 ;  /* 0x000000481404723c */ /* 0x048fe20000041828 */
[----:B------:R-:W2:Y:S07]  /*3670*/  LDSM.16.M88.4 R40, [R3+0x4000] ;  /* 0x004000000328783b */ /* 0x000eae0000000200 */
[C---:B------:R-:W-:Y:S01]  /*3680*/  HMMA.16816.F32.BF16 R32, R20.reuse, R74, R32 ;  /* 0x0000004a1420723c */ /* 0x040fe20000041820 */
[----:B------:R-:W-:Y:S07]  /*3690*/  LDSM.16.M88.4 R72, [R3+0x4800] ;  /* 0x004800000348783b */ /* 0x000fee0000000200 */
[----:B------:R-:W-:Y:S01]  /*36a0*/  HMMA.16816.F32.BF16 R68, R20, R82, R56 ;  /* 0x000000521444723c */ /* 0x000fe20000041838 */
[----:B------:R-:W3:Y:S07]  /*36b0*/  LDSM.16.M88.4 R56, [R103+0x4800] ;  /* 0x004800006738783b */ /* 0x000eee0000000200 */
[----:B-1----:R-:W-:Y:S08]  /*36c0*/  HMMA.16816.F32.BF16 R4, R16, R64, R4 ;  /* 0x000000401004723c */ /* 0x002ff00000041804 */
[C---:B------:R-:W-:Y:S08]  /*36d0*/  HMMA.16816.F32.BF16 R36, R20.reuse, R80, R36 ;  /* 0x000000501424723c */ /* 0x040ff00000041824 */
[C---:B------:R-:W-:Y:S01]  /*36e0*/  HMMA.16816.F32.BF16 R80, R20.reuse, R46, R8 ;  /* 0x0000002e1450723c */ /* 0x040fe20000041808 */
[----:B------:R-:W-:Y:S07]  /*36f0*/  LDSM.16.M88.4 R8, [R186+0x8000] ;  /* 0x00800000ba08783b */ /* 0x000fee0000000200 */
[----:B----4-:R-:W-:Y:S01]  /*3700*/  HMMA.16816.F32.BF16 R92, R20, R88, R52 ;  /* 0x00000058145c723c */ /* 0x010fe20000041834 */
[----:B------:R-:W1:Y:S07]  /*3710*/  LDSM.16.M88.4 R52, [R24+0x4000] ;  /* 0x004000001834783b */ /* 0x000e6e0000000200 */
[----:B------:R-:W-:Y:S01]  /*3720*/  HMMA.16816.F32.BF16 R32, R16, R66, R32 ;  /* 0x000000421020723c */ /* 0x000fe20000041820 */
[----:B------:R-:W-:Y:S07]  /*3730*/  LDSM.16.M88.4 R64, [R24+0x4800] ;  /* 0x004800001840783b */ /* 0x000fee0000000200 */
[----:B------:R-:W-:Y:S08]  /*3740*/  HMMA.16816.F32.BF16 R84, R20, R44, R28 ;  /* 0x0000002c1454723c */ /* 0x000ff0000004181c */
[----:B--2---:R-:W-:Y:S01]  /*3750*/  HMMA.16816.F32.BF16 R28, R12, R40, R4 ;  /* 0x000000280c1c723c */ /* 0x004fe20000041804 */
[----:B------:R-:W2:Y:S07]  /*3760*/  LDSM.16.M88.4 R4, [R185+0x8000] ;  /* 0x00800000b904783b */ /* 0x000eae0000000200 */
[----:B---3--:R-:W-:Y:S08]  /*3770*/  HMMA.16816.F32.BF16 R36, R16, R56, R36 ;  /* 0x000000381024723c */ /* 0x008ff00000041824 */
[----:B------:R-:W-:Y:S08]  /*3780*/  HMMA.16816.F32.BF16 R32, R12, R42, R32 ;  /* 0x0000002a0c20723c */ /* 0x000ff00000041820 */
[----:B-1----:R-:W-:Y:S08]  /*3790*/  HMMA.16816.F32.BF16 R28, R8, R52, R28 ;  /* 0x00000034081c723c */ /* 0x002ff0000004181c */
[----:B------:R-:W-:Y:S01]  /*37a0*/  HMMA.16816.F32.BF16 R44, R16, R58, R68 ;  /* 0x0000003a102c723c */ /* 0x000fe20000041844 */
[----:B------:R-:W1:Y:S04]  /*37b0*/  LDSM.16.M88.4 R68, [R3+0x5000] ;  /* 0x005000000344783b */ /* 0x000e680000000200 */
[----:B------:R-:W3:Y:S03]  /*37c0*/  LDSM.16.M88.4 R56, [R176+0x800] ;  /* 0x00080000b038783b */ /* 0x000ee60000000200 */
[----:B------:R-:W-:Y:S08]  /*37d0*/  HMMA.16816.F32.BF16 R40, R12, R72, R36 ;  /* 0x000000480c28723c */ /* 0x000ff00000041824 */
[----:B------:R-:W-:Y:S08]  /*37e0*/  HMMA.16816.F32.BF16 R36, R8, R54, R32 ;  /* 0x000000360824723c */ /* 0x000ff00000041820 */
[----:B--2---:R-:W-:Y:S08]  /*37f0*/  HMMA.16816.F32.BF16 R52, R4, R60, R28 ;  /* 0x0000003c0434723c */ /* 0x004ff0000004181c */
[----:B------:R-:W-:Y:S08]  /*3800*/  HMMA.16816.F32.BF16 R28, R16, R48, R84 ;  /* 0x00000030101c723c */ /* 0x000ff00000041854 */
[----:B------:R-:W-:Y:S08]  /*3810*/  HMMA.16816.F32.BF16 R88, R20, R90, R96 ;  /* 0x0000005a1458723c */ /* 0x000ff00000041860 */
[----:B------:R-:W-:Y:S01]  /*3820*/  HMMA.16816.F32.BF16 R20, R12, R74, R44 ;  /* 0x0000004a0c14723c */ /* 0x000fe2000004182c */
[----:B------:R-:W-:-:S07]  /*3830*/  FMUL.FTZ R0, R52, c[0x0][0x320] ;  /* 0x0000c80034007a20 */ /* 0x000fce0000410000 */
[----:B------:R-:W-:Y:S08]  /*3840*/  HMMA.16816.F32.BF16 R32, R8, R64, R40 ;  /* 0x000000400820723c */ /* 0x000ff00000041828 */
[----:B------:R-:W-:Y:S01]  /*3850*/  HMMA.16816.F32.BF16 R48, R16, R50, R80 ;  /* 0x000000321030723c */ /* 0x000fe20000041850 */
[----:B------:R2:W4:Y:S07]  /*3860*/  MUFU.TANH R80, R0 ;  /* 0x0000000000507308 */ /* 0x00052e0000002400 */
[----:B------:R-:W-:Y:S01]  /*3870*/  HMMA.16816.F32.BF16 R40, R4, R62, R36 ;  /* 0x0000003e0428723c */ /* 0x000fe20000041824 */
[----:B------:R-:W5:Y:S07]  /*3880*/  LDSM.16.M88.4 R60, [R24+0x5000] ;  /* 0x00500000183c783b */ /* 0x000f6e0000000200 */
[----:B------:R-:W-:Y:S01]  /*3890*/  HMMA.16816.F32.BF16 R72, R16, R76, R92 ;  /* 0x0000004c1048723c */ /* 0x000fe2000004185c */
[----:B--2---:R-:W-:-:S04]  /*38a0*/  FMUL.FTZ R0, R53, c[0x0][0x320] ;  /* 0x0000c80035007a20 */ /* 0x004fc80000410000 */
[----:B------:R2:W2:Y:S03]  /*38b0*/  MUFU.TANH R76, R0 ;  /* 0x00000000004c7308 */ /* 0x0004a60000002400 */
[----:B-1----:R-:W-:Y:S08]  /*38c0*/  HMMA.16816.F32.BF16 R36, R12, R68, R28 ;  /* 0x000000440c24723c */ /* 0x002ff0000004181c */
[----:B------:R-:W-:Y:S01]  /*38d0*/  HMMA.16816.F32.BF16 R20, R8, R66, R20 ;  /* 0x000000420814723c */ /* 0x000fe20000041814 */
[----:B--2---:R-:W-:-:S07]  /*38e0*/  FMUL.FTZ R0, R54, c[0x0][0x320] ;  /* 0x0000c80036007a20 */ /* 0x004fce0000410000 */
[----:B------:R-:W-:Y:S01]  /*38f0*/  HMMA.16816.F32.BF16 R44, R12, R70, R48 ;  /* 0x000000460c2c723c */ /* 0x000fe20000041830 */
[----:B------:R1:W2:Y:S01]  /*3900*/  MUFU.TANH R68, R0 ;  /* 0x0000000000447308 */ /* 0x0002a20000002400 */
[----:B------:R-:W-:Y:S06]  /*3910*/  LDSM.16.M88.4 R48, [R176+0x1000] ;  /* 0x00100000b030783b */ /* 0x000fec0000000200 */
[----:B---3--:R-:W-:Y:S08]  /*3920*/  HMMA.16816.F32.BF16 R28, R4, R56, R32 ;  /* 0x00000038041c723c */ /* 0x008ff00000041820 */
[----:B-----5:R-:W-:Y:S01]  /*3930*/  HMMA.16816.F32.BF16 R36, R8, R60, R36 ;  /* 0x0000003c0824723c */ /* 0x020fe20000041824 */
[----:B-1----:R-:W-:-:S02]  /*3940*/  FMUL.FTZ R0, R55, c[0x0][0x320] ;  /* 0x0000c80037007a20 */ /* 0x002fc40000410000 */
[----:B------:R-:W1:Y:S02]  /*3950*/  LDSM.16.M88.4 R52, [R3+0x5800] ;  /* 0x005800000334783b */ /* 0x000e640000000200 */
[----:B------:R3:W1:Y:S03]  /*3960*/  MUFU.TANH R67, R0 ;  /* 0x0000000000437308 */ /* 0x0006660000002400 */
[----:B------:R-:W-:Y:S08]  /*3970*/  HMMA.16816.F32.BF16 R32, R4, R58, R20 ;  /* 0x0000003a0420723c */ /* 0x000ff00000041814 */
[----:B------:R-:W-:Y:S01]  /*3980*/  HMMA.16816.F32.BF16 R16, R16, R78, R88 ;  /* 0x0000004e1010723c */ /* 0x000fe20000041858 */
[----:B---3--:R-:W-:-:S04]  /*3990*/  FMUL.FTZ R0, R40, c[0x0][0x320] ;  /* 0x0000c80028007a20 */ /* 0x008fc80000410000 */
[----:B------:R3:W1:Y:S02]  /*39a0*/  MUFU.TANH R66, R0 ;  /* 0x0000000000427308 */ /* 0x0006640000002400 */
[----:B---3--:R-:W-:Y:S01]  /*39b0*/  FMUL.FTZ R0, R41, c[0x0][0x320] ;  /* 0x0000c80029007a20 */ /* 0x008fe20000410000 */
[C---:B-1----:R-:W-:Y:S05]  /*39c0*/  HMMA.16816.F32.BF16 R20, R12.reuse, R52, R72 ;  /* 0x000000340c14723c */ /* 0x042fea0000041848 */
[----:B------:R1:W3:Y:S11]  /*39d0*/  MUFU.TANH R65, R0 ;  /* 0x0000000000417308 */ /* 0x0002f60000002400 */
[----:B------:R-:W-:Y:S01]  /*39e0*/  HMMA.16816.F32.BF16 R12, R12, R54, R16 ;  /* 0x000000360c0c723c */ /* 0x000fe20000041810 */
[----:B-1----:R-:W-:-:S04]  /*39f0*/  FMUL.FTZ R0, R42, c[0x0][0x320] ;  /* 0x0000c8002a007a20 */ /* 0x002fc80000410000 */
[----:B------:R1:W1:Y:S02]  /*3a00*/  MUFU.TANH R64, R0 ;  /* 0x0000000000407308 */ /* 0x0002640000002400 */
[----:B-1----:R-:W-:Y:S02]  /*3a10*/  FMUL.FTZ R0, R43, c[0x0][0x320] ;  /* 0x0000c8002b007a20 */ /* 0x002fe40000410000 */
[----:B------:R1:W5:Y:S04]  /*3a20*/  LDSM.16.M88.4 R40, [R24+0x5800] ;  /* 0x005800001828783b */ /* 0x0003680000000200 */
[----:B------:R2:W1:Y:S02]  /*3a30*/  MUFU.TANH R60, R0 ;  /* 0x00000000003c7308 */ /* 0x0004640000002400 */
[----:B--2---:R-:W-:-:S06]  /*3a40*/  FMUL.FTZ R0, R28, c[0x0][0x320] ;  /* 0x0000c8001c007a20 */ /* 0x004fcc0000410000 */
[----:B------:R2:W2:Y:S01]  /*3a50*/  MUFU.TANH R57, R0 ;  /* 0x0000000000397308 */ /* 0x0004a20000002400 */
[----:B-1----:R-:W-:Y:S01]  /*3a60*/  HMMA.16816.F32.BF16 R24, R8, R62, R44 ;  /* 0x0000003e0818723c */ /* 0x002fe2000004182c */
[----:B--2---:R-:W-:-:S07]  /*3a70*/  FMUL.FTZ R0, R29, c[0x0][0x320] ;  /* 0x0000c8001d007a20 */ /* 0x004fce0000410000 */
[----:B-----5:R-:W-:Y:S01]  /*3a80*/  HMMA.16816.F32.BF16 R16, R8, R40, R20 ;  /* 0x000000280810723c */ /* 0x020fe20000041814 */
[----:B------:R1:W2:Y:S11]  /*3a90*/  MUFU.TANH R56, R0 ;  /* 0x0000000000387308 */ /* 0x0002b60000002400 */
[----:B------:R-:W-:Y:S04]  /*3aa0*/  @!UPT UIADD3 URZ, URZ, URZ, URZ ;  /* 0x0000003f3f3ff290 */ /* 0x000fe8000fffe03f */
[----:B------:R-:W-:Y:S08]  /*3ab0*/  HMMA.16816.F32.BF16 R20, R4, R50, R24 ;  /* 0x000000320414723c */ /* 0x000ff00000041818 */
[----:B------:R-:W-:Y:S01]  /*3ac0*/  HMMA.16816.F32.BF16 R8, R8, R42, R12 ;  /* 0x0000002a0808723c */ /* 0x000fe2000004180c */
[----:B-1----:R-:W-:-:S04]  /*3ad0*/  FMUL.FTZ R0, R30, c[0x0][0x320] ;  /* 0x0000c8001e007a20 */ /* 0x002fc80000410000 */
[----:B------:R1:W1:Y:S02]  /*3ae0*/  MUFU.TANH R52, R0 ;  /* 0x0000000000347308 */ /* 0x0002640000002400 */
[----:B-1----:R-:W-:Y:S02]  /*3af0*/  FMUL.FTZ R0, R31, c[0x0][0x320] ;  /* 0x0000c8001f007a20 */ /* 0x002fe40000410000 */
[----:B------:R-:W-:Y:S01]  /*3b00*/  HMMA.16816.F32.BF16 R28, R4, R48, R36 ;  /* 0x00000030041c723c */ /* 0x000fe20000041824 */
[----:B------:R-:W1:Y:S03]  /*3b10*/  LDSM.16.M88.4 R36, [R176+0x1800] ;  /* 0x00180000b024783b */ /* 0x000e660000000200 */
[----:B------:R5:W1:Y:S01]  /*3b20*/  MUFU.TANH R47, R0 ;  /* 0x00000000002f7308 */ /* 0x000a620000002400 */
[----:B------:R-:W-:-:S04]  /*3b30*/  DEPBAR.LE SB0, 0x0 ;  /* 0x000080000000791a */ /* 0x000fc80000000000 */
[----:B-----5:R-:W-:-:S04]  /*3b40*/  FMUL.FTZ R0, R32, c[0x0][0x320] ;  /* 0x0000c80020007a20 */ /* 0x020fc80000410000 */
[----:B------:R5:W1:Y:S02]  /*3b50*/  MUFU.TANH R46, R0 ;  /* 0x00000000002e7308 */ /* 0x000a640000002400 */
[----:B-----5:R-:W-:Y:S01]  /*3b60*/  FMUL.FTZ R0, R33, c[0x0][0x320] ;  /* 0x0000c80021007a20 */ /* 0x020fe20000410000 */
[C---:B-1----:R-:W-:Y:S05]  /*3b70*/  HMMA.16816.F32.BF16 R12, R4.reuse, R36, R16 ;  /* 0x00000024040c723c */ /* 0x042fea0000041810 */
[----:B------:R1:W1:Y:S03]  /*3b80*/  MUFU.TANH R48, R0 ;  /* 0x0000000000307308 */ /* 0x0002660000002400 */
[----:B------:R-:W-:Y:S01]  /*3b90*/  HMMA.16816.F32.BF16 R4, R4, R38, R8 ;  /* 0x000000260404723c */ /* 0x000fe20000041808 */
[----:B-1----:R-:W-:-:S04]  /*3ba0*/  FMUL.FTZ R0, R34, c[0x0][0x320] ;  /* 0x0000c80022007a20 */ /* 0x002fc80000410000 */
[----:B------:R1:W1:Y:S02]  /*3bb0*/  MUFU.TANH R45, R0 ;  /* 0x00000000002d7308 */ /* 0x0002640000002400 */
[----:B-1----:R-:W-:-:S06]  /*3bc0*/  FMUL.FTZ R0, R35, c[0x0][0x320] ;  /* 0x0000c80023007a20 */ /* 0x002fcc0000410000 */
        /* <DEDUP_REMOVED lines=32> */
[----:B------:R1:W1:Y:S01]  /*3dd0*/  MUFU.TANH R12, R0 ;  /* 0x00000000000c7308 */ /* 0x0002620000002400 */
[----:B------:R-:W-:Y:S06]  /*3de0*/  BAR.SYNC.DEFER_BLOCKING 0x0 ;  /* 0x0000000000007b1d */ /* 0x000fec0000010000 */
[----:B------:R-:W-:Y:S05]  /*3df0*/  @!P1 BRA `(.L_x_50) ;  /* 0x0000043000009947 */ /* 0x000fea0003800000 */
[----:B--234-:R-:W-:Y:S02]  /*3e00*/  IMAD R2, R104, 0x40, R201 ;  /* 0x0000004068027824 */ /* 0x01cfe400078e02c9 */
[----:B------:R-:W-:-:S03]  /*3e10*/  IMAD.MOV.U32 R188, RZ, RZ, RZ ;  /* 0x000000ffffbc7224 */ /* 0x000fc600078e00ff */
[----:B------:R-:W-:-:S05]  /*3e20*/  IADD3 R2, R2, -0x40, R105 ;  /* 0xffffffc002027810 */ /* 0x000fca0007ffe069 */
[----:B------:R-:W-:-:S04]  /*3e30*/  @P0 IMAD.HI.U32 R3, R2, c[0x0][0x2bc], RZ ;  /* 0x0000af0002030a27 */ /* 0x000fc800078e00ff */
[----:B-1----:R-:W-:Y:S01]  /*3e40*/  IMAD.MOV.U32 R0, RZ, RZ, R2 ;  /* 0x000000ffff007224 */ /* 0x002fe200078e0002 */
[----:B------:R-:W-:-:S04]  /*3e50*/  @P0 SHF.R.U32.HI R0, RZ, c[0x0][0x2c0], R3 ;  /* 0x0000b000ff000a19 */ /* 0x000fc80000011603 */
[----:B------:R-:W-:-:S04]  /*3e60*/  @!P6 IADD3 R3, P0, R0, R204, RZ ;  /* 0x000000cc0003e210 */ /* 0x000fc80007f1e0ff */
[----:B------:R-:W-:Y:S02]  /*3e70*/  @!P6 LEA.HI.X.SX32 R5, R0, R209, 0x1, P0 ;  /* 0x000000d10005e211 */ /* 0x000fe400000f0eff */
[----:B------:R-:W-:-:S04]  /*3e80*/  @!P6 LEA R4, P0, R3, c[0x0][0x2a0], 0x2 ;  /* 0x0000a8000304ea11 */ /* 0x000fc800078010ff */
[----:B------:R-:W-:-:S05]  /*3e90*/  @!P6 LEA.HI.X R5, R3, c[0x0][0x2a4], R5, 0x2, P0 ;  /* 0x0000a9000305ea11 */ /* 0x000fca00000f1405 */
[----:B------:R-:W2:Y:S01]  /*3ea0*/  @!P6 LDG.E R188, [R4.64] ;  /* 0x0000000604bce981 */ /* 0x000ea2000c1e1900 */
[----:B------:R-:W-:Y:S01]  /*3eb0*/  IMAD.MOV R0, RZ, RZ, -R0 ;  /* 0x000000ffff007224 */ /* 0x000fe200078e0a00 */
[----:B------:R-:W-:-:S03]  /*3ec0*/  SEL R11, RZ, 0x10, P3 ;  /* 0x00000010ff0b7807 */ /* 0x000fc60001800000 */
[----:B------:R-:W-:-:S04]  /*3ed0*/  IMAD R189, R0, c[0x0][0x2b8], R2 ;  /* 0x0000ae0000bd7a24 */ /* 0x000fc800078e0202 */
[----:B------:R-:W-:Y:S01]  /*3ee0*/  IMAD.WIDE.U32 R2, R189, c[0x0][0x1e0], RZ ;  /* 0x00007800bd027a25 */ /* 0x000fe200078e00ff */
[----:B------:R-:W-:-:S05]  /*3ef0*/  SHF.R.S32.HI R0, RZ, 0x1f, R189 ;  /* 0x0000001fff007819 */ /* 0x000fca00000114bd */
[----:B------:R-:W-:-:S04]  /*3f00*/  IMAD R0, R0, c[0x0][0x1e0], RZ ;  /* 0x0000780000007a24 */ /* 0x000fc800078e02ff */
[----:B------:R-:W-:-:S04]  /*3f10*/  IMAD R0, R189, c[0x0][0x1e4], R0 ;  /* 0x00007900bd007a24 */ /* 0x000fc800078e0200 */
[----:B------:R-:W-:Y:S01]  /*3f20*/  IMAD.IADD R3, R3, 0x1, R0 ;  /* 0x0000000103037824 */ /* 0x000fe200078e0200 */
[----:B--2---:R-:W-:-:S03]  /*3f30*/  SHF.R.S32.HI R0, RZ, 0x1f, R188 ;  /* 0x0000001fff007819 */ /* 0x004fc600000114bc */
[----:B------:R-:W-:-:S04]  /*3f40*/  IMAD.WIDE.U32 R2, R188, c[0x0][0x1f0], R2 ;  /* 0x00007c00bc027a25 */ /* 0x000fc800078e0002 */
[----:B------:R-:W-:Y:S01]  /*3f50*/  IMAD R4, R0, c[0x0][0x1f0], RZ ;  /* 0x00007c0000047a24 */ /* 0x000fe200078e02ff */
[----:B------:R-:W-:-:S03]  /*3f60*/  IADD3 R0, P1, R202, R2, RZ ;  /* 0x00000002ca007210 */ /* 0x000fc60007f3e0ff */
[----:B------:R-:W-:Y:S01]  /*3f70*/  IMAD R2, R188, c[0x0][0x1f4], R4 ;  /* 0x00007d00bc027a24 */ /* 0x000fe200078e0204 */
[----:B------:R-:W-:-:S04]  /*3f80*/  LEA R10, P0, R0, c[0x0][0x1c8], 0x1 ;  /* 0x00007200000a7a11 */ /* 0x000fc800078008ff */
[----:B------:R-:W-:-:S04]  /*3f90*/  IADD3.X R2, R208, R3, R2, P1, !PT ;  /* 0x00000003d0027210 */ /* 0x000fc80000ffe402 */
[----:B------:R-:W-:Y:S01]  /*3fa0*/  LEA.HI.X R5, R0, c[0x0][0x1cc], R2, 0x1, P0 ;  /* 0x0000730000057a11 */ /* 0x000fe200000f0c02 */
[----:B------:R-:W-:Y:S05]  /*3fb0*/  BRA.DIV ~URZ, `(.L_x_51) ;  /* 0x000099227f007947 */ /* 0x000fea000b800000 */
[----:B------:R1:W2:Y:S02]  /*3fc0*/  SHFL.IDX PT, R4, R5, RZ, 0x181f ;  /* 0x00181fff05047589 */ /* 0x0002a400000e0000 */
.L_x_132:
[----:B------:R-:W-:Y:S05]  /*3fd0*/  BRA.DIV ~URZ, `(.L_x_52) ;  /* 0x000099727f007947 */ /* 0x000fea000b800000 */
[----:B------:R-:W3:Y:S02]  /*3fe0*/  SHFL.IDX PT, R0, R10, RZ, 0x181f ;  /* 0x00181fff0a007589 */ /* 0x000ee400000e0000 */
[C---:B---3--:R-:W-:Y:S02]  /*3ff0*/  IADD3 R8, P2, R0.reuse, R107, RZ ;  /* 0x0000006b00087210 */ /* 0x048fe40007f5e0ff */
[C---:B------:R-:W-:Y:S02]  /*4000*/  IADD3 R6, P1, R0.reuse, R108, RZ ;  /* 0x0000006c00067210 */ /* 0x040fe40007f3e0ff */
[----:B------:R-:W-:Y:S01]  /*4010*/  IADD3 R2, P0, R0, R109, RZ ;  /* 0x0000006d00027210 */ /* 0x000fe20007f1e0ff */
[C---:B--2---:R-:W-:Y:S01]  /*4020*/  IMAD.X R9, R4.reuse, 0x1, R100, P2 ;  /* 0x0000000104097824 */ /* 0x044fe200010e0664 */
[----:B------:R-:W2:Y:S01]  /*4030*/  SHFL.IDX PT, R0, R10, 0x1, 0x181f ;  /* 0x00381f000a007f89 */ /* 0x000ea200000e0000 */
[----:B------:R-:W-:-:S02]  /*4040*/  IMAD.X R7, R4, 0x1, R101, P1 ;  /* 0x0000000104077824 */ /* 0x000fc400008e0665 */
[----:B------:R-:W-:Y:S01]  /*4050*/  IMAD.X R3, R4, 0x1, R102, P0 ;  /* 0x0000000104037824 */ /* 0x000fe200000e0666 */
[----:B------:R-:W-:Y:S01]  /*4060*/  @!PT LDS RZ, [RZ] ;  /* 0x00000000fffff984 */ /* 0x000fe20000000800 */
[----:B------:R3:W-:Y:S01]  /*4070*/  LDGSTS.E.BYPASS.LTC128B.128 [R187+0x6100], [R8.64], !P5 ;  /* 0x0610000008bb7fae */ /* 0x0007e2000e901d46 */
[----:B------:R-:W-:-:S03]  /*4080*/  SEL R4, RZ, 0x10, P5 ;  /* 0x00000010ff047807 */ /* 0x000fc60002800000 */
[----:B------:R4:W-:Y:S04]  /*4090*/  LDGSTS.E.BYPASS.LTC128B.128 [R187+0x8100], [R6.64], !P4 ;  /* 0x0810000006bb7fae */ /* 0x0009e8000e101d46 */
[----:B------:R4:W-:Y:S04]  /*40a0*/  LDGSTS.E.BYPASS.LTC128B.128 [R187+0xa100], [R2.64], !P3 ;  /* 0x0a10000002bb7fae */ /* 0x0009e8000d901d46 */
[----:B---3--:R3:W1:Y:S01]  /*40b0*/  SHFL.IDX PT, R8, R5, 0x1, 0x181f ;  /* 0x00381f0005087f89 */ /* 0x00866200000e0000 */
[----:B------:R-:W-:Y:S01]  /*40c0*/  IMAD.MOV.U32 R9, RZ, RZ, R11 ;  /* 0x000000ffff097224 */ /* 0x000fe200078e000b */
[----:B-1-3--:R-:W-:-:S02]  /*40d0*/  SEL R5, RZ, 0x10, P4 ;  /* 0x00000010ff057807 */ /* 0x00afc40002000000 */
.L_x_133:
[----:B--2-4-:R-:W-:Y:S02]  /*40e0*/  IADD3 R2, -R4, 0x10, RZ ;  /* 0x0000001004027810 */ /* 0x014fe40007ffe1ff */
[----:B------:R-:W-:-:S02]  /*40f0*/  IADD3 R3, -R5, 0x10, RZ ;  /* 0x0000001005037810 */ /* 0x000fc40007ffe1ff */
[----:B------:R-:W-:Y:S02]  /*4100*/  LOP3.LUT R2, R2, 0xf, RZ, 0xc0, !PT ;  /* 0x0000000f02027812 */ /* 0x000fe400078ec0ff */
[----:B------:R-:W-:Y:S02]  /*4110*/  IADD3 R7, -R9, 0x10, RZ ;  /* 0x0000001009077810 */ /* 0x000fe40007ffe1ff */
[----:B------:R-:W-:Y:S02]  /*4120*/  IADD3 R6, P3, P2, R2, R0, R107 ;  /* 0x0000000002067210 */ /* 0x000fe40007a7e06b */
[----:B------:R-:W-:Y:S02]  /*4130*/  LOP3.LUT R3, R3, 0xf, RZ, 0xc0, !PT ;  /* 0x0000000f03037812 */ /* 0x000fe400078ec0ff */
[----:B------:R-:W-:Y:S02]  /*4140*/  LOP3.LUT R2, R7, 0xf, RZ, 0xc0, !PT ;  /* 0x0000000f07027812 */ /* 0x000fe400078ec0ff */
[----:B------:R-:W-:-:S02]  /*4150*/  ISETP.NE.U32.AND P4, PT, R4, RZ, PT ;  /* 0x000000ff0400720c */ /* 0x000fc40003f85070 */
[----:B------:R-:W-:Y:S02]  /*4160*/  IADD3.X R7, RZ, R8, R100, P3, P2 ;  /* 0x00000008ff077210 */ /* 0x000fe40001fe4464 */
[----:B------:R-:W-:Y:S02]  /*4170*/  IADD3 R4, P1, P0, R3, R0, R108 ;  /* 0x0000000003047210 */ /* 0x000fe4000783e06c */
[----:B------:R-:W-:Y:S02]  /*4180*/  ISETP.NE.U32.AND P3, PT, R5, RZ, PT ;  /* 0x000000ff0500720c */ /* 0x000fe40003f65070 */
[----:B------:R-:W-:Y:S02]  /*4190*/  ISETP.NE.U32.AND P2, PT, R9, RZ, PT ;  /* 0x000000ff0900720c */ /* 0x000fe40003f45070 */
[----:B------:R-:W-:Y:S02]  /*41a0*/  IADD3.X R5, RZ, R8, R101, P1, P0 ;  /* 0x00000008ff057210 */ /* 0x000fe40000fe0465 */
[----:B------:R-:W-:Y:S01]  /*41b0*/  IADD3 R2, P1, P0, R2, R0, R109 ;  /* 0x0000000002027210 */ /* 0x000fe2000783e06d */
[----:B------:R-:W-:Y:S01]  /*41c0*/  @!PT LDS RZ, [RZ] ;  /* 0x00000000fffff984 */ /* 0x000fe20000000800 */
[----:B------:R-:W-:Y:S01]  /*41d0*/  @!PT LDS RZ, [RZ] ;  /* 0x00000000fffff984 */ /* 0x000fe20000000800 */
[----:B------:R-:W-:Y:S01]  /*41e0*/  @!PT LDS RZ, [RZ] ;  /* 0x00000000fffff984 */ /* 0x000fe20000000800 */
[----:B------:R1:W-:Y:S03]  /*41f0*/  LDGSTS.E.BYPASS.LTC128B.128.ZFILL [R187+0x7100], [R6.64], P4 ;  /* 0x0710000006bb7fae */ /* 0x0003e6000a141d46 */
[----:B------:R-:W-:-:S03]  /*4200*/  IADD3.X R3, RZ, R8, R102, P1, P0 ;  /* 0x00000008ff037210 */ /* 0x000fc60000fe0466 */
[----:B------:R1:W-:Y:S04]  /*4210*/  LDGSTS.E.BYPASS.LTC128B.128.ZFILL [R187+0x9100], [R4.64], P3 ;  /* 0x0910000004bb7fae */ /* 0x0003e80009941d46 */
[----:B------:R1:W-:Y:S02]  /*4220*/  LDGSTS.E.BYPASS.LTC128B.128.ZFILL [R187+0xb100], [R2.64], P2 ;  /* 0x0b10000002bb7fae */ /* 0x0003e40009141d46 */
.L_x_50:
[----:B--234-:R-:W-:Y:S05]  /*4230*/  BSYNC B0 ;  /* 0x0000000000007941 */ /* 0x01cfea0003800000 */
.L_x_49:
[----:B-1----:R-:W-:Y:S01]  /*4240*/  IMAD.IADD R0, R106, 0x1, -R222 ;  /* 0x000000016a007824 */ /* 0x002fe200078e0ade */
[----:B------:R-:W0:Y:S04]  /*4250*/  LDGDEPBAR ;  /* 0x00000000000079af */ /* 0x000e280000000000 */
[C---:B------:R-:W-:Y:S02]  /*4260*/  ISETP.GT.AND P0, PT, R0.reuse, RZ, PT ;  /* 0x000000ff0000720c */ /* 0x040fe40003f04270 */
[----:B------:R-:W-:-:S02]  /*4270*/  ISETP.GT.AND P4, PT, R0, 0x1, PT ;  /* 0x000000010000780c */ /* 0x000fc40003f84270 */
[----:B------:R-:W-:Y:S02]  /*4280*/  ISETP.GT.AND P3, PT, R0, 0x8, PT ;  /* 0x000000080000780c */ /* 0x000fe40003f64270 */
[----:B------:R-:W-:Y:S02]  /*4290*/  FSEL R6, R80, -INF , P0 ;  /* 0xff80000050067808 */ /* 0x000fe40000000000 */
[----:B------:R-:W-:Y:S02]  /*42a0*/  FSEL R7, R76, -INF , P4 ;  /* 0xff8000004c077808 */ /* 0x000fe40002000000 */
[----:B------:R-:W-:Y:S02]  /*42b0*/  FSEL R10, R68, -INF , P0 ;  /* 0xff800000440a7808 */ /* 0x000fe40000000000 */
[----:B------:R-:W-:Y:S02]  /*42c0*/  FSEL R11, R67, -INF , P4 ;  /* 0xff800000430b7808 */ /* 0x000fe40002000000 */
[----:B------:R-:W-:-:S02]  /*42d0*/  ISETP.GT.AND P2, PT, R0, 0x9, PT ;  /* 0x000000090000780c */ /* 0x000fc40003f44270 */
[----:B------:R-:W-:Y:S02]  /*42e0*/  FSEL R8, R66, -INF , P3 ;  /* 0xff80000042087808 */ /* 0x000fe40001800000 */
[----:B------:R-:W-:Y:S02]  /*42f0*/  FMNMX.FTZ R2, R6, R7, !PT ;  /* 0x0000000706027209 */ /* 0x000fe40007810000 */
[----:B------:R-:W-:Y:S02]  /*4300*/  FSEL R13, R64, -INF , P3 ;  /* 0xff800000400d7808 */ /* 0x000fe40001800000 */
[----:B------:R-:W-:Y:S02]  /*4310*/  FMNMX.FTZ R3, R10, R11, !PT ;  /* 0x0000000b0a037209 */ /* 0x000fe40007810000 */
[----:B------:R-:W-:Y:S02]  /*4320*/  ISETP.GT.AND P1, PT, R0, 0x10, PT ;  /* 0x000000100000780c */ /* 0x000fe40003f24270 */
[----:B------:R-:W-:-:S02]  /*4330*/  FSEL R9, R65, -INF , P2 ;  /* 0xff80000041097808 */ /* 0x000fc40001000000 */
[----:B------:R-:W-:Y:S02]  /*4340*/  FMNMX.FTZ R2, R8, R2, !PT ;  /* 0x0000000208027209 */ /* 0x000fe40007810000 */
[----:B------:R-:W-:Y:S02]  /*4350*/  FSEL R14, R60, -INF , P2 ;  /* 0xff8000003c0e7808 */ /* 0x000fe40001000000 */
[----:B------:R-:W-:Y:S02]  /*4360*/  FMNMX.FTZ R3, R13, R3, !PT ;  /* 0x000000030d037209 */ /* 0x000fe40007810000 */
[----:B------:R-:W-:Y:S02]  /*4370*/  ISETP.GT.AND P0, PT, R0, 0x11, PT ;  /* 0x000000110000780c */ /* 0x000fe40003f04270 */
[----:B------:R-:W-:Y:S02]  /*4380*/  FSEL R15, R57, -INF , P1 ;  /* 0xff800000390f7808 */ /* 0x000fe40000800000 */
[----:B------:R-:W-:-:S02]  /*4390*/  FMNMX.FTZ R2, R9, R2, !PT ;  /* 0x0000000209027209 */ /* 0x000fc40007810000 */
[----:B------:R-:W-:Y:S02]  /*43a0*/  FSEL R23, R52, -INF , P1 ;  /* 0xff80000034177808 */ /* 0x000fe40000800000 */
[----:B------:R-:W-:Y:S02]  /*43b0*/  FMNMX.FTZ R3, R14, R3, !PT ;  /* 0x000000030e037209 */ /* 0x000fe40007810000 */
[----:B------:R-:W-:Y:S02]  /*43c0*/  ISETP.GT.AND P4, PT, R0, 0x18, PT ;  /* 0x000000180000780c */ /* 0x000fe40003f84270 */
[----:B------:R-:W-:Y:S02]  /*43d0*/  FSEL R20, R56, -INF , P0 ;  /* 0xff80000038147808 */ /* 0x000fe40000000000 */
[----:B------:R-:W-:Y:S02]  /*43e0*/  FMNMX.FTZ R2, R15, R2, !PT ;  /* 0x000000020f027209 */ /* 0x000fe40007810000 */
[----:B------:R-:W-:-:S02]  /*43f0*/  FSEL R24, R47, -INF , P0 ;  /* 0xff8000002f187808 */ /* 0x000fc40000000000 */
[----:B------:R-:W-:Y:S02]  /*4400*/  FMNMX.FTZ R3, R23, R3, !PT ;  /* 0x0000000317037209 */ /* 0x000fe40007810000 */
[----:B------:R-:W-:Y:S02]  /*4410*/  ISETP.GT.AND P3, PT, R0, 0x19, PT ;  /* 0x000000190000780c */ /* 0x000fe40003f64270 */
[----:B------:R-:W-:Y:S02]  /*4420*/  FSEL R22, R46, -INF , P4 ;  /* 0xff8000002e167808 */ /* 0x000fe40002000000 */
[----:B------:R-:W-:Y:S02]  /*4430*/  FMNMX.FTZ R2, R20, R2, !PT ;  /* 0x0000000214027209 */ /* 0x000fe40007810000 */
[----:B------:R-:W-:Y:S02]  /*4440*/  FSEL R26, R45, -INF , P4 ;  /* 0xff8000002d1a7808 */ /* 0x000fe40002000000 */
[----:B------:R-:W-:-:S02]  /*4450*/  FMNMX.FTZ R3, R24, R3, !PT ;  /* 0x0000000318037209 */ /* 0x000fc40007810000 */
[----:B------:R-:W-:Y:S02]  /*4460*/  ISETP.GT.AND P2, PT, R0, 0x20, PT ;  /* 0x000000200000780c */ /* 0x000fe40003f44270 */
[----:B------:R-:W-:Y:S02]  /*4470*/  FSEL R21, R48, -INF , P3 ;  /* 0xff80000030157808 */ /* 0x000fe40001800000 */
[----:B------:R-:W-:Y:S02]  /*4480*/  FMNMX.FTZ R2, R22, R2, !PT ;  /* 0x0000000216027209 */ /* 0x000fe40007810000 */
[----:B------:R-:W-:Y:S02]  /*4490*/  FSEL R25, R44, -INF , P3 ;  /* 0xff8000002c197808 */ /* 0x000fe40001800000 */
[----:B------:R-:W-:Y:S02]  /*44a0*/  FMNMX.FTZ R3, R26, R3, !PT ;  /* 0x000000031a037209 */ /* 0x000fe40007810000 */
        /* <DEDUP_REMOVED lines=10> */
[----:B------:R-:W-:Y:S02]  /*4550*/  FSEL R89, R30, -INF , P0 ;  /* 0xff8000001e597808 */ /* 0x000fe40000000000 */
[----:B------:R-:W-:Y:S02]  /*4560*/  FSEL R73, R32, -INF , P0 ;  /* 0xff80000020497808 */ /* 0x000fe40000000000 */
[----:B------:R-:W-:-:S02]  /*4570*/  ISETP.GT.AND P4, PT, R0, 0x29, PT ;  /* 0x000000290000780c */ /* 0x000fc40003f84270 */
[C---:B------:R-:W-:Y:S02]  /*4580*/  ISETP.GT.AND P3, PT, R0.reuse, 0x30, PT ;  /* 0x000000300000780c */ /* 0x040fe40003f64270 */
[C---:B------:R-:W-:Y:S02]  /*4590*/  ISETP.GT.AND P2, PT, R0.reuse, 0x31, PT ;  /* 0x000000310000780c */ /* 0x040fe40003f44270 */
[C---:B------:R-:W-:Y:S02]  /*45a0*/  ISETP.GT.AND P1, PT, R0.reuse, 0x38, PT ;  /* 0x000000380000780c */ /* 0x040fe40003f24270 */
[----:B------:R-:W-:Y:S02]  /*45b0*/  ISETP.GT.AND P0, PT, R0, 0x39, PT ;  /* 0x000000390000780c */ /* 0x000fe40003f04270 */
[----:B------:R-:W-:Y:S02]  /*45c0*/  FMNMX.FTZ R0, R75, R2, !PT ;  /* 0x000000024b007209 */ /* 0x000fe40007810000 */
[----:B------:R-:W-:-:S02]  /*45d0*/  FMNMX.FTZ R2, R90, R3, !PT ;  /* 0x000000035a027209 */ /* 0x000fc40007810000 */
[----:B------:R-:W-:Y:S02]  /*45e0*/  FSEL R74, R31, -INF , P4 ;  /* 0xff8000001f4a7808 */ /* 0x000fe40002000000 */
[----:B------:R-:W-:Y:S02]  /*45f0*/  FSEL R72, R33, -INF , P4 ;  /* 0xff80000021487808 */ /* 0x000fe40002000000 */
[----:B------:R-:W-:Y:S02]  /*4600*/  FMNMX.FTZ R0, R73, R0, !PT ;  /* 0x0000000049007209 */ /* 0x000fe40007810000 */
[----:B------:R-:W-:Y:S02]  /*4610*/  FMNMX.FTZ R2, R89, R2, !PT ;  /* 0x0000000259027209 */ /* 0x000fe40007810000 */
[----:B------:R-:W-:Y:S02]  /*4620*/  FSEL R157, R27, -INF , P3 ;  /* 0xff8000001b9d7808 */ /* 0x000fe40001800000 */
[----:B------:R-:W-:-:S02]  /*4630*/  FSEL R155, R29, -INF , P3 ;  /* 0xff8000001d9b7808 */ /* 0x000fc40001800000 */
[----:B------:R-:W-:Y:S02]  /*4640*/  FMNMX.FTZ R0, R72, R0, !PT ;  /* 0x0000000048007209 */ /* 0x000fe40007810000 */
[----:B------:R-:W-:Y:S02]  /*4650*/  FMNMX.FTZ R2, R74, R2, !PT ;  /* 0x000000024a027209 */ /* 0x000fe40007810000 */
[----:B------:R-:W-:Y:S02]  /*4660*/  FSEL R156, R19, -INF , P2 ;  /* 0xff800000139c7808 */ /* 0x000fe40001000000 */
[----:B------:R-:W-:Y:S02]  /*4670*/  FSEL R153, R28, -INF , P2 ;  /* 0xff8000001c997808 */ /* 0x000fe40001000000 */
        /* <DEDUP_REMOVED lines=10> */
[----:B------:R-:W-:Y:S02]  /*4720*/  FMNMX.FTZ R4, R101, R0, !PT ;  /* 0x0000000065047209 */ /* 0x000fe40007810000 */
[----:B------:R-:W-:Y:S01]  /*4730*/  FMNMX.FTZ R5, R152, R2, !PT ;  /* 0x0000000298057209 */ /* 0x000fe20007810000 */
[----:B------:R-:W-:Y:S05]  /*4740*/  BRA.DIV ~URZ, `(.L_x_53) ;  /* 0x000094127f007947 */ /* 0x000fea000b800000 */
[----:B------:R-:W1:Y:S04]  /*4750*/  SHFL.BFLY PT, R0, R4, 0x2, 0x1f ;  /* 0x0c401f0004007f89 */ /* 0x000e6800000e0000 */
[----:B------:R-:W2:Y:S01]  /*4760*/  SHFL.BFLY PT, R3, R5, 0x2, 0x1f ;  /* 0x0c401f0005037f89 */ /* 0x000ea200000e0000 */
[----:B-1----:R-:W-:-:S02]  /*4770*/  FMNMX.FTZ R0, R4, R0, !PT ;  /* 0x0000000004007209 */ /* 0x002fc40007810000 */
[----:B--2---:R-:W-:-:S03]  /*4780*/  FMNMX.FTZ R5, R5, R3, !PT ;  /* 0x0000000305057209 */ /* 0x004fc60007810000 */
[----:B------:R-:W1:Y:S04]  /*4790*/  SHFL.BFLY PT, R2, R0, 0x1, 0x1f ;  /* 0x0c201f0000027f89 */ /* 0x000e6800000e0000 */
[----:B------:R2:W3:Y:S01]  /*47a0*/  SHFL.BFLY PT, R3, R5, 0x1, 0x1f ;  /* 0x0c201f0005037f89 */ /* 0x0004e200000e0000 */
[----:B-1----:R-:W-:-:S05]  /*47b0*/  FMNMX.FTZ R100, R0, R2, !PT ;  /* 0x0000000200647209 */ /* 0x002fca0007810000 */
.L_x_134:
[C---:B------:R-:W-:Y:S01]  /*47c0*/  FMUL.FTZ R2, R100.reuse, c[0x0][0x2d0] ;  /* 0x0000b40064027a20 */ /* 0x040fe20000410000 */
[----:B------:R-:W-:Y:S01]  /*47d0*/  FSETP.NEU.FTZ.AND P0, PT, R100, -INF , PT ;  /* 0xff8000006400780b */ /* 0x000fe20003f1d000 */
[----:B------:R-:W-:Y:S01]  /*47e0*/  WARPSYNC 0xffffffff ;  /* 0xffffffff00007948 */ /* 0x000fe20003800000 */
[----:B---3--:R-:W-:Y:S01]  /*47f0*/  FMNMX.FTZ R12, R3, R5, !PT ;  /* 0x00000005030c7209 */ /* 0x008fe20007810000 */
[----:B------:R-:W-:Y:S01]  /*4800*/  LDSM.16.MT88.4 R16, [R177] ;  /* 0x00000000b110783b */ /* 0x000fe20000004200 */
[----:B------:R-:W-:-:S02]  /*4810*/  FSEL R2, R2, RZ, P0 ;  /* 0x000000ff02027208 */ /* 0x000fc40000000000 */
[----:B------:R-:W-:Y:S01]  /*4820*/  FSETP.NEU.FTZ.AND P0, PT, R12, -INF , PT ;  /* 0xff8000000c00780b */ /* 0x000fe20003f1d000 */
[----:B------:R-:W-:Y:S02]  /*4830*/  LDSM.16.MT88.4 R32, [R180] ;  /* 0x00000000b420783b */ /* 0x000fe40000004200 */
[--C-:B------:R-:W-:Y:S02]  /*4840*/  FFMA.FTZ R0, R6, c[0x0][0x2d0], -R2.reuse ;  /* 0x0000b40006007a23 */ /* 0x100fe40000010802 */
[--C-:B------:R-:W-:Y:S01]  /*4850*/  FFMA.FTZ R3, R8, c[0x0][0x2d0], -R2.reuse ;  /* 0x0000b40008037a23 */ /* 0x100fe20000010802 */
[----:B------:R-:W-:Y:S01]  /*4860*/  LDSM.16.MT88.4 R44, [R178+0x800] ;  /* 0x00080000b22c783b */ /* 0x000fe20000004200 */
[----:B------:R1:W-:Y:S03]  /*4870*/  MUFU.EX2 R169, R0 ;  /* 0x0000000000a97308 */ /* 0x0003e60000000800 */
[----:B------:R-:W-:Y:S04]  /*4880*/  LDSM.16.MT88.4 R48, [R177+0x800] ;  /* 0x00080000b130783b */ /* 0x000fe80000004200 */
[----:B------:R-:W-:Y:S01]  /*4890*/  LDSM.16.MT88.4 R40, [R180+0x800] ;  /* 0x00080000b428783b */ /* 0x000fe20000004200 */
[----:B------:R3:W-:Y:S03]  /*48a0*/  MUFU.EX2 R173, R3 ;  /* 0x0000000300ad7308 */ /* 0x0007e60000000800 */
[----:B------:R-:W-:Y:S04]  /*48b0*/  LDSM.16.MT88.4 R64, [R178+0x2000] ;  /* 0x00200000b240783b */ /* 0x000fe80000004200 */
[----:B------:R-:W-:Y:S01]  /*48c0*/  LDSM.16.MT88.4 R60, [R177+0x2000] ;  /* 0x00200000b13c783b */ /* 0x000fe20000004200 */
[----:B-1----:R-:W-:-:S03]  /*48d0*/  FFMA.FTZ R0, R7, c[0x0][0x2d0], -R2 ;  /* 0x0000b40007007a23 */ /* 0x002fc60000010802 */
[----:B--2---:R-:W1:Y:S01]  /*48e0*/  LDSM.16.MT88.4 R4, [R178] ;  /* 0x00000000b204783b */ /* 0x004e620000004200 */
[----:B------:R2:W4:Y:S03]  /*48f0*/  MUFU.EX2 R168, R0 ;  /* 0x0000000000a87308 */ /* 0x0005260000000800 */
[----:B------:R-:W-:Y:S01]  /*4900*/  LDSM.16.MT88.4 R68, [R177+0x4000] ;  /* 0x00400000b144783b */ /* 0x000fe20000004200 */
[----:B---3--:R-:W-:-:S04]  /*4910*/  FFMA.FTZ R3, R9, c[0x0][0x2d0], -R2 ;  /* 0x0000b40009037a23 */ /* 0x008fc80000010802 */
[----:B------:R3:W5:Y:S01]  /*4920*/  MUFU.EX2 R172, R3 ;  /* 0x0000000300ac7308 */ /* 0x0007620000000800 */
[----:B--2---:R-:W-:Y:S01]  /*4930*/  FMUL.FTZ R0, R12, c[0x0][0x2d0] ;  /* 0x0000b4000c007a20 */ /* 0x004fe20000410000 */
[----:B----4-:R-:W-:-:S04]  /*4940*/  F2FP.BF16.PACK_AB R8, R168, R169 ;  /* 0x000000a9a808723e */ /* 0x010fc800000010ff */
[----:B------:R-:W-:-:S05]  /*4950*/  FSEL R0, R0, RZ, P0 ;  /* 0x000000ff00007208 */ /* 0x000fca0000000000 */
[----:B---3--:R-:W-:Y:S01]  /*4960*/  FFMA.FTZ R3, R10, c[0x0][0x2d0], -R0 ;  /* 0x0000b4000a037a23 */ /* 0x008fe20000010800 */
[----:B-----5:R-:W-:-:S03]  /*4970*/  F2FP.BF16.PACK_AB R10, R172, R173 ;  /* 0x000000adac0a723e */ /* 0x020fc600000010ff */
[----:B------:R2:W-:Y:S02]  /*4980*/  MUFU.EX2 R166, R3 ;  /* 0x0000000300a67308 */ /* 0x0005e40000000800 */
[----:B--2---:R-:W-:-:S06]  /*4990*/  FFMA.FTZ R3, R11, c[0x0][0x2d0], -R0 ;  /* 0x0000b4000b037a23 */ /* 0x004fcc0000010800 */
[----:B------:R2:W3:Y:S02]  /*49a0*/  MUFU.EX2 R165, R3 ;  /* 0x0000000300a57308 */ /* 0x0004e40000000800 */
[----:B--2---:R-:W-:Y:S01]  /*49b0*/  FFMA.FTZ R3, R13, c[0x0][0x2d0], -R0 ;  /* 0x0000b4000d037a23 */ /* 0x004fe20000010800 */
[----:B---3--:R-:W-:-:S05]  /*49c0*/  F2FP.BF16.PACK_AB R9, R165, R166 ;  /* 0x000000a6a509723e */ /* 0x008fca00000010ff */
[----:B------:R2:W-:Y:S02]  /*49d0*/  MUFU.EX2 R171, R3 ;  /* 0x0000000300ab7308 */ /* 0x0005e40000000800 */
[----:B--2---:R-:W-:-:S06]  /*49e0*/  FFMA.FTZ R3, R14, c[0x0][0x2d0], -R0 ;  /* 0x0000b4000e037a23 */ /* 0x004fcc0000010800 */
[----:B------:R2:W3:Y:S02]  /*49f0*/  MUFU.EX2 R170, R3 ;  /* 0x0000000300aa7308 */ /* 0x0004e40000000800 */
[----:B--2---:R-:W-:Y:S01]  /*4a00*/  FFMA.FTZ R3, R15, c[0x0][0x2d0], -R2 ;  /* 0x0000b4000f037a23 */ /* 0x004fe20000010802 */
[----:B---3--:R-:W-:-:S05]  /*4a10*/  F2FP.BF16.PACK_AB R11, R170, R171 ;  /* 0x000000abaa0b723e */ /* 0x008fca00000010ff */
[----:B------:R2:W-:Y:S02]  /*4a20*/  MUFU.EX2 R190, R3 ;  /* 0x0000000300be7308 */ /* 0x0005e40000000800 */
[C---:B-1----:R-:W-:Y:S08]  /*4a30*/  HMMA.16816.F32.BF16 R36, R8.reuse, R4, RZ ;  /* 0x000000040824723c */ /* 0x042ff000000418ff */
[----:B------:R-:W-:Y:S01]  /*4a40*/  HMMA.16816.F32.BF16 R56, R8, R16, RZ ;  /* 0x000000100838723c */ /* 0x000fe200000418ff */
[----:B--2---:R-:W-:-:S04]  /*4a50*/  FFMA.FTZ R3, R20, c[0x0][0x2d0], -R2 ;  /* 0x0000b40014037a23 */ /* 0x004fc80000010802 */
[----:B------:R1:W2:Y:S03]  /*4a60*/  MUFU.EX2 R195, R3 ;  /* 0x0000000300c37308 */ /* 0x0002a60000000800 */
[C---:B------:R-:W-:Y:S08]  /*4a70*/  HMMA.16816.F32.BF16 R52, R8.reuse, R18, RZ ;  /* 0x000000120834723c */ /* 0x040ff000000418ff */
[----:B------:R-:W-:Y:S01]  /*4a80*/  HMMA.16816.F32.BF16 R28, R8, R6, RZ ;  /* 0x00000006081c723c */ /* 0x000fe200000418ff */
[----:B-1----:R-:W-:-:S07]  /*4a90*/  FFMA.FTZ R3, R22, c[0x0][0x2d0], -R2 ;  /* 0x0000b40016037a23 */ /* 0x002fce0000010802 */
[----:B------:R-:W-:Y:S01]  /*4aa0*/  HMMA.16816.F32.BF16 R16, R8, R34, RZ ;  /* 0x000000220810723c */ /* 0x000fe200000418ff */
[----:B--2---:R-:W-:Y:S01]  /*4ab0*/  F2FP.BF16.PACK_AB R4, R195, R190 ;  /* 0x000000bec304723e */ /* 0x004fe200000010ff */
[----:B------:R1:W-:Y:S02]  /*4ac0*/  MUFU.EX2 R191, R3 ;  /* 0x0000000300bf7308 */ /* 0x0003e40000000800 */
[----:B-1----:R-:W-:-:S06]  /*4ad0*/  FFMA.FTZ R3, R21, c[0x0][0x2d0], -R2 ;  /* 0x0000b40015037a23 */ /* 0x002fcc0000010802 */
[----:B------:R1:W2:Y:S02]  /*4ae0*/  MUFU.EX2 R219, R3 ;  /* 0x0000000300db7308 */ /* 0x0002a40000000800 */
[--C-:B-1----:R-:W-:Y:S01]  /*4af0*/  FFMA.FTZ R3, R23, c[0x0][0x2d0], -R0.reuse ;  /* 0x0000b40017037a23 */ /* 0x102fe20000010800 */
[----:B--2---:R-:W-:Y:S01]  /*4b00*/  F2FP.BF16.PACK_AB R6, R219, R191 ;  /* 0x000000bfdb06723e */ /* 0x004fe200000010ff */
[----:B------:R-:W-:Y:S04]  /*4b10*/  HMMA.16816.F32.BF16 R20, R8, R32, RZ ;  /* 0x000000200814723c */ /* 0x000fe800000418ff */
[----:B------:R1:W-:Y:S02]  /*4b20*/  MUFU.EX2 R175, R3 ;  /* 0x0000000300af7308 */ /* 0x0003e40000000800 */
[----:B-1----:R-:W-:-:S06]  /*4b30*/  FFMA.FTZ R3, R24, c[0x0][0x2d0], -R0 ;  /* 0x0000b40018037a23 */ /* 0x002fcc0000010800 */
[----:B------:R1:W2:Y:S02]  /*4b40*/  MUFU.EX2 R182, R3 ;  /* 0x0000000300b67308 */ /* 0x0002a40000000800 */
[----:B-1----:R-:W-:Y:S01]  /*4b50*/  FFMA.FTZ R3, R26, c[0x0][0x2d0], -R0 ;  /* 0x0000b4001a037a23 */ /* 0x002fe20000010800 */
[----:B--2---:R-:W-:-:S05]  /*4b60*/  F2FP.BF16.PACK_AB R5, R182, R175 ;  /* 0x000000afb605723e */ /* 0x004fca00000010ff */
[----:B------:R1:W-:Y:S02]  /*4b70*/  MUFU.EX2 R174, R3 ;  /* 0x0000000300ae7308 */ /* 0x0003e40000000800 */
[----:B-1----:R-:W-:Y:S02]  /*4b80*/  FFMA.FTZ R3, R25, c[0x0][0x2d0], -R0 ;  /* 0x0000b40019037a23 */ /* 0x002fe40000010800 */
[----:B------:R-:W1:Y:S04]  /*4b90*/  LDSM.16.MT88.4 R24, [R179] ;  /* 0x00000000b318783b */ /* 0x000e680000004200 */
[----:B------:R-:W2:Y:S02]  /*4ba0*/  MUFU.EX2 R181, R3 ;  /* 0x0000000300b57308 */ /* 0x000ea40000000800 */
[----:B--2---:R-:W-:Y:S01]  /*4bb0*/  F2FP.BF16.PACK_AB R7, R181, R174 ;  /* 0x000000aeb507723e */ /* 0x004fe200000010ff */
[----:B------:R-:W-:-:S05]  /*4bc0*/  FFMA.FTZ R3, R88, c[0x0][0x2d0], -R2 ;  /* 0x0000b40058037a23 */ /* 0x000fca0000010802 */
[----:B------:R2:W-:Y:S01]  /*4bd0*/  MUFU.EX2 R160, R3 ;  /* 0x0000000300a07308 */ /* 0x0005e20000000800 */
[C---:B------:R-:W-:Y:S01]  /*4be0*/  HMMA.16816.F32.BF16 R144, R4.reuse, R44, R36 ;  /* 0x0000002c0490723c */ /* 0x040fe20000041824 */
[----:B------:R-:W3:Y:S07]  /*4bf0*/  LDSM.16.MT88.4 R36, [R178+0x2800] ;  /* 0x00280000b224783b */ /* 0x000eee0000004200 */
[----:B------:R-:W-:Y:S01]  /*4c00*/  HMMA.16816.F32.BF16 R132, R4, R48, R56 ;  /* 0x000000300484723c */ /* 0x000fe20000041838 */
[----:B------:R-:W4:Y:S01]  /*4c10*/  LDSM.16.MT88.4 R56, [R179+0x2000] ;  /* 0x00200000b338783b */ /* 0x000f220000004200 */
[----:B--2---:R-:W-:-:S06]  /*4c20*/  FFMA.FTZ R3, R75, c[0x0][0x2d0], -R2 ;  /* 0x0000b4004b037a23 */ /* 0x004fcc0000010802 */
[C---:B------:R-:W-:Y:S01]  /*4c30*/  HMMA.16816.F32.BF16 R124, R4.reuse, R50, R52 ;  /* 0x00000032047c723c */ /* 0x040fe20000041834 */
[----:B------:R-:W2:Y:S01]  /*4c40*/  LDSM.16.MT88.4 R52, [R179+0x800] ;  /* 0x00080000b334783b */ /* 0x000ea20000004200 */
[----:B------:R5:W1:Y:S03]  /*4c50*/  MUFU.EX2 R163, R3 ;  /* 0x0000000300a37308 */ /* 0x000a660000000800 */
[----:B------:R-:W-:Y:S03]  /*4c60*/  LDSM.16.MT88.4 R48, [R180+0x2000] ;  /* 0x00200000b430783b */ /* 0x000fe60000004200 */
[----:B------:R-:W-:Y:S08]  /*4c70*/  HMMA.16816.F32.BF16 R136, R4, R42, R16 ;  /* 0x0000002a0488723c */ /* 0x000ff00000041810 */
[----:B------:R-:W-:Y:S01]  /*4c80*/  HMMA.16816.F32.BF16 R16, R8, R66, RZ ;  /* 0x000000420810723c */ /* 0x000fe200000418ff */
[----:B-----5:R-:W-:-:S04]  /*4c90*/  FFMA.FTZ R3, R73, c[0x0][0x2d0], -R2 ;  /* 0x0000b40049037a23 */ /* 0x020fc80000010802 */
[----:B------:R5:W-:Y:S03]  /*4ca0*/  MUFU.EX2 R162, R3 ;  /* 0x0000000300a27308 */ /* 0x000be60000000800 */
[----:B------:R-:W-:Y:S01]  /*4cb0*/  HMMA.16816.F32.BF16 R140, R4, R40, R20 ;  /* 0x00000028048c723c */ /* 0x000fe20000041814 */
[----:B------:R-:W-:Y:S07]  /*4cc0*/  LDSM.16.MT88.4 R40, [R177+0x2800] ;  /* 0x00280000b128783b */ /* 0x000fee0000004200 */
[----:B------:R-:W-:Y:S01]  /*4cd0*/  HMMA.16816.F32.BF16 R20, R8, R64, RZ ;  /* 0x000000400814723c */ /* 0x000fe200000418ff */
[----:B------:R-:W2:Y:S01]  /*4ce0*/  LDSM.16.MT88.4 R64, [R179+0x2800] ;  /* 0x00280000b340783b */ /* 0x000ea20000004200 */
[----:B-----5:R-:W-:-:S06]  /*4cf0*/  FFMA.FTZ R3, R72, c[0x0][0x2d0], -R2 ;  /* 0x0000b40048037a23 */ /* 0x020fcc0000010802 */
[----:B-1----:R-:W-:Y:S01]  /*4d00*/  HMMA.16816.F32.BF16 R32, R8, R26, RZ ;  /* 0x0000001a0820723c */ /* 0x002fe200000418ff */
[----:B------:R1:W5:Y:S07]  /*4d10*/  MUFU.EX2 R164, R3 ;  /* 0x0000000300a47308 */ /* 0x00036e0000000800 */
[----:B---3--:R-:W-:Y:S08]  /*4d20*/  HMMA.16816.F32.BF16 R104, R4, R38, R16 ;  /* 0x000000260468723c */ /* 0x008ff00000041810 */
[----:B----4-:R-:W-:Y:S01]  /*4d30*/  HMMA.16816.F32.BF16 R16, R8, R56, RZ ;  /* 0x000000380810723c */ /* 0x010fe200000418ff */
[----:B-1----:R-:W-:-:S04]  /*4d40*/  FFMA.FTZ R3, R91, c[0x0][0x2d0], -R0 ;  /* 0x0000b4005b037a23 */ /* 0x002fc80000010800 */
[----:B------:R1:W-:Y:S03]  /*4d50*/  MUFU.EX2 R15, R3 ;  /* 0x00000003000f7308 */ /* 0x0003e60000000800 */
[C---:B------:R-:W-:Y:S08]  /*4d60*/  HMMA.16816.F32.BF16 R116, R4.reuse, R46, R28 ;  /* 0x0000002e0474723c */ /* 0x040ff0000004181c */
[----:B------:R-:W-:Y:S01]  /*4d70*/  HMMA.16816.F32.BF16 R120, R4, R36, R20 ;  /* 0x000000240478723c */ /* 0x000fe20000041814 */
[----:B------:R-:W3:Y:S01]  /*4d80*/  LDSM.16.MT88.4 R36, [R177+0x4800] ;  /* 0x00480000b124783b */ /* 0x000ee20000004200 */
[----:B-1----:R-:W-:-:S06]  /*4d90*/  FFMA.FTZ R3, R90, c[0x0][0x2d0], -R0 ;  /* 0x0000b4005a037a23 */ /* 0x002fcc0000010800 */
[----:B------:R-:W-:Y:S01]  /*4da0*/  HMMA.16816.F32.BF16 R28, R8, R60, RZ ;  /* 0x0000003c081c723c */ /* 0x000fe200000418ff */
[----:B------:R1:W4:Y:S07]  /*4db0*/  MUFU.EX2 R159, R3 ;  /* 0x00000003009f7308 */ /* 0x00032e0000000800 */
[----:B--2---:R-:W-:Y:S01]  /*4dc0*/  HMMA.16816.F32.BF16 R112, R4, R54, R32 ;  /* 0x000000360470723c */ /* 0x004fe20000041820 */
[----:B------:R-:W2:Y:S07]  /*4dd0*/  LDSM.16.MT88.4 R32, [R178+0x4000] ;  /* 0x00400000b220783b */ /* 0x000eae0000004200 */
[----:B------:R-:W-:Y:S01]  /*4de0*/  HMMA.16816.F32.BF16 R44, R8, R24, RZ ;  /* 0x00000018082c723c */ /* 0x000fe200000418ff */
[----:B-1----:R-:W-:-:S04]  /*4df0*/  FFMA.FTZ R3, R89, c[0x0][0x2d0], -R0 ;  /* 0x0000b40059037a23 */ /* 0x002fc80000010800 */
[----:B------:R1:W-:Y:S03]  /*4e00*/  MUFU.EX2 R158, R3 ;  /* 0x00000003009e7308 */ /* 0x0003e60000000800 */
[----:B------:R-:W-:Y:S08]  /*4e10*/  HMMA.16816.F32.BF16 R84, R4, R64, R16 ;  /* 0x000000400454723c */ /* 0x000ff00000041810 */
[----:B------:R-:W-:Y:S01]  /*4e20*/  HMMA.16816.F32.BF16 R16, R8, R68, RZ ;  /* 0x000000440810723c */ /* 0x000fe200000418ff */
[----:B-1----:R-:W-:-:S07]  /*4e30*/  FFMA.FTZ R3, R74, c[0x0][0x2d0], -R0 ;  /* 0x0000b4004a037a23 */ /* 0x002fce0000010800 */
[----:B------:R-:W-:Y:S01]  /*4e40*/  HMMA.16816.F32.BF16 R24, R8, R62, RZ ;  /* 0x0000003e0818723c */ /* 0x000fe200000418ff */
[----:B------:R-:W1:Y:S01]  /*4e50*/  LDSM.16.MT88.4 R60, [R180+0x2800] ;  /* 0x00280000b43c783b */ /* 0x000e620000004200 */
[----:B------:R2:W1:Y:S06]  /*4e60*/  MUFU.EX2 R161, R3 ;  /* 0x0000000300a17308 */ /* 0x00046c0000000800 */
[C---:B------:R-:W-:Y:S01]  /*4e70*/  HMMA.16816.F32.BF16 R128, R4.reuse, R40, R28 ;  /* 0x000000280480723c */ /* 0x040fe2000004181c */
[----:B------:R-:W1:Y:S07]  /*4e80*/  LDSM.16.MT88.4 R28, [R178+0x4800] ;  /* 0x00480000b21c783b */ /* 0x000e6e0000004200 */
[----:B------:R-:W-:Y:S01]  /*4e90*/  HMMA.16816.F32.BF16 R148, R4, R52, R44 ;  /* 0x000000340494723c */ /* 0x000fe2000004182c */
[----:B--2---:R-:W-:-:S07]  /*4ea0*/  FFMA.FTZ R3, R155, c[0x0][0x2d0], -R2 ;  /* 0x0000b4009b037a23 */ /* 0x004fce0000010802 */
[C---:B------:R-:W-:Y:S08]  /*4eb0*/  HMMA.16816.F32.BF16 R20, R8.reuse, R50, RZ ;  /* 0x000000320814723c */ /* 0x040ff000000418ff */
[----:B------:R-:W-:Y:S08]  /*4ec0*/  HMMA.16816.F32.BF16 R44, R8, R48, RZ ;  /* 0x00000030082c723c */ /* 0x000ff000000418ff */
[----:B---3--:R-:W-:Y:S08]  /*4ed0*/  HMMA.16816.F32.BF16 R76, R4, R36, R16 ;  /* 0x00000024044c723c */ /* 0x008ff00000041810 */
[----:B------:R-:W-:Y:S08]  /*4ee0*/  HMMA.16816.F32.BF16 R16, R8, R34, RZ ;  /* 0x000000220810723c */ /* 0x000ff000000418ff */
[----:B------:R-:W-:Y:S08]  /*4ef0*/  HMMA.16816.F32.BF16 R108, R4, R42, R24 ;  /* 0x0000002a046c723c */ /* 0x000ff00000041818 */
[----:B------:R-:W-:Y:S08]  /*4f00*/  HMMA.16816.F32.BF16 R24, R8, R58, RZ ;  /* 0x0000003a0818723c */ /* 0x000ff000000418ff */
[C---:B-1----:R-:W-:Y:S08]  /*4f10*/  HMMA.16816.F32.BF16 R92, R4.reuse, R62, R20 ;  /* 0x0000003e045c723c */ /* 0x042ff00000041814 */
[----:B------:R-:W-:Y:S08]  /*4f20*/  HMMA.16816.F32.BF16 R96, R4, R60, R44 ;  /* 0x0000003c0460723c */ /* 0x000ff0000004182c */
[----:B------:R-:W-:Y:S01]  /*4f30*/  HMMA.16816.F32.BF16 R20, R8, R32, RZ ;  /* 0x000000200814723c */ /* 0x000fe200000418ff */
[----:B------:R-:W1:Y:S07]  /*4f40*/  LDSM.16.MT88.4 R32, [R180+0x4000] ;  /* 0x00400000b420783b */ /* 0x000e6e0000004200 */
[C---:B------:R-:W-:Y:S01]  /*4f50*/  HMMA.16816.F32.BF16 R44, R4.reuse, R30, R16 ;  /* 0x0000001e042c723c */ /* 0x040fe20000041810 */
[----:B------:R-:W2:Y:S07]  /*4f60*/  LDSM.16.MT88.4 R16, [R179+0x4000] ;  /* 0x00400000b310783b */ /* 0x000eae0000004200 */
[----:B------:R-:W-:Y:S08]  /*4f70*/  HMMA.16816.F32.BF16 R80, R4, R66, R24 ;  /* 0x000000420450723c */ /* 0x000ff00000041818 */
[----:B------:R-:W-:Y:S08]  /*4f80*/  HMMA.16816.F32.BF16 R24, R8, R70, RZ ;  /* 0x000000460818723c */ /* 0x000ff000000418ff */
[----:B------:R-:W-:Y:S01]  /*4f90*/  HMMA.16816.F32.BF16 R48, R4, R28, R20 ;  /* 0x0000001c0430723c */ /* 0x000fe20000041814 */
[----:B------:R-:W3:Y:S07]  /*4fa0*/  LDSM.16.MT88.4 R28, [R180+0x4800] ;  /* 0x00480000b41c783b */ /* 0x000eee0000004200 */
[----:B-1----:R-:W-:Y:S08]  /*4fb0*/  HMMA.16816.F32.BF16 R20, R8, R34, RZ ;  /* 0x000000220814723c */ /* 0x002ff000000418ff */
[----:B------:R-:W-:Y:S08]  /*4fc0*/  HMMA.16816.F32.BF16 R52, R4, R38, R24 ;  /* 0x000000260434723c */ /* 0x000ff00000041818 */
[C---:B------:R-:W-:Y:S08]  /*4fd0*/  HMMA.16816.F32.BF16 R24, R8.reuse, R32, RZ ;  /* 0x000000200818723c */ /* 0x040ff000000418ff */
[C---:B--2---:R-:W-:Y:S08]  /*4fe0*/  HMMA.16816.F32.BF16 R32, R8.reuse, R16, RZ ;  /* 0x000000100820723c */ /* 0x044ff000000418ff */
[----:B------:R-:W-:Y:S01]  /*4ff0*/  HMMA.16816.F32.BF16 R8, R8, R18, RZ ;  /* 0x000000120808723c */ /* 0x000fe200000418ff */
[----:B------:R-:W1:Y:S07]  /*5000*/  LDSM.16.MT88.4 R16, [R179+0x4800] ;  /* 0x00480000b310783b */ /* 0x000e6e0000004200 */
[C---:B---3--:R-:W-:Y:S08]  /*5010*/  HMMA.16816.F32.BF16 R24, R4.reuse, R28, R24 ;  /* 0x0000001c0418723c */ /* 0x048ff00000041818 */
[C---:B------:R-:W-:Y:S08]  /*5020*/  HMMA.16816.F32.BF16 R20, R4.reuse, R30, R20 ;  /* 0x0000001e0414723c */ /* 0x040ff00000041814 */
[C---:B-1----:R-:W-:Y:S08]  /*5030*/  HMMA.16816.F32.BF16 R32, R4.reuse, R16, R32 ;  /* 0x000000100420723c */ /* 0x042ff00000041820 */
[----:B------:R-:W-:Y:S01]  /*5040*/  HMMA.16816.F32.BF16 R16, R4, R18, R8 ;  /* 0x000000120410723c */ /* 0x000fe20000041808 */
[----:B------:R-:W1:Y:S06]  /*5050*/  LDSM.16.MT88.4 R8, [R177+0x1000] ;  /* 0x00100000b108783b */ /* 0x000e6c0000004200 */
[----:B------:R-:W-:-:S02]  /*5060*/  F2FP.BF16.PACK_AB R4, R163, R160 ;  /* 0x000000a0a304723e */ /* 0x000fc400000010ff */
[----:B-----5:R-:W-:Y:S02]  /*5070*/  F2FP.BF16.PACK_AB R6, R164, R162 ;  /* 0x000000a2a406723e */ /* 0x020fe400000010ff */
[----:B----4-:R-:W-:Y:S02]  /*5080*/  F2FP.BF16.PACK_AB R5, R159, R15 ;  /* 0x0000000f9f05723e */ /* 0x010fe400000010ff */
[----:B------:R-:W-:-:S07]  /*5090*/  F2FP.BF16.PACK_AB R7, R161, R158 ;  /* 0x0000009ea107723e */ /* 0x000fce00000010ff */
[C---:B-1----:R-:W-:Y:S08]  /*50a0*/  HMMA.16816.F32.BF16 R132, R4.reuse, R8, R132 ;  /* 0x000000080484723c */ /* 0x042ff00000041884 */
[C---:B------:R-:W-:Y:S01]  /*50b0*/  HMMA.16816.F32.BF16 R28, R4.reuse, R10, R124 ;  /* 0x0000000a041c723c */ /* 0x040fe2000004187c */
[----:B------:R-:W1:Y:S07]  /*50c0*/  LDSM.16.MT88.4 R8, [R178+0x1000] ;  /* 0x00100000b208783b */ /* 0x000e6e0000004200 */
        /* <DEDUP_REMOVED lines=8> */
[----:B------:R-:W1:Y:S04]  /*5150*/  LDSM.16.MT88.4 R8, [R177+0x3000] ;  /* 0x00300000b108783b */ /* 0x000e680000004200 */
[----:B------:R-:W-:Y:S03]  /*5160*/  LDSM.16.MT88.4 R112, [R180+0x1800] ;  /* 0x00180000b470783b */ /* 0x000fe60000004200 */
[C---:B-1----:R-:W-:Y:S01]  /*5170*/  HMMA.16816.F32.BF16 R60, R4.reuse, R8, R128 ;  /* 0x00000008043c723c */ /* 0x042fe20000041880 */
[----:B------:R-:W-:Y:S07]  /*5180*/  LDSM.16.MT88.4 R128, [R177+0x1800] ;  /* 0x00180000b180783b */ /* 0x000fee0000004200 */
[C---:B------:R-:W-:Y:S01]  /*5190*/  HMMA.16816.F32.BF16 R64, R4.reuse, R10, R108 ;  /* 0x0000000a0440723c */ /* 0x040fe2000004186c */
[----:B------:R-:W1:Y:S07]  /*51a0*/  LDSM.16.MT88.4 R8, [R178+0x3000] ;  /* 0x00300000b208783b */ /* 0x000e6e0000004200 */
[C---:B-1----:R-:W-:Y:S01]  /*51b0*/  HMMA.16816.F32.BF16 R68, R4.reuse, R8, R120 ;  /* 0x000000080444723c */ /* 0x042fe20000041878 */
[----:B------:R-:W-:Y:S07]  /*51c0*/  LDSM.16.MT88.4 R120, [R178+0x1800] ;  /* 0x00180000b278783b */ /* 0x000fee0000004200 */
[C---:B------:R-:W-:Y:S01]  /*51d0*/  HMMA.16816.F32.BF16 R72, R4.reuse, R10, R104 ;  /* 0x0000000a0448723c */ /* 0x040fe20000041868 */
[----:B------:R-:W1:Y:S04]  /*51e0*/  LDSM.16.MT88.4 R8, [R180+0x3000] ;  /* 0x00300000b408783b */ /* 0x000e680000004200 */
[----:B------:R-:W-:Y:S03]  /*51f0*/  LDSM.16.MT88.4 R104, [R179+0x1800] ;  /* 0x00180000b368783b */ /* 0x000fe60000004200 */
        /* <DEDUP_REMOVED lines=9> */
[C---:B-1----:R-:W-:Y:S01]  /*5290*/  HMMA.16816.F32.BF16 R140, R4.reuse, R8, R48 ;  /* 0x00000008048c723c */ /* 0x042fe20000041830 */
[----:B------:R-:W-:Y:S07]  /*52a0*/  LDSM.16.MT88.4 R48, [R178+0x3800] ;  /* 0x00380000b230783b */ /* 0x000fee0000004200 */
[C---:B------:R-:W-:Y:S01]  /*52b0*/  HMMA.16816.F32.BF16 R92, R4.reuse, R10, R44 ;  /* 0x0000000a045c723c */ /* 0x040fe2000004182c */
[----:B------:R-:W1:Y:S07]  /*52c0*/  LDSM.16.MT88.4 R8, [R180+0x5000] ;  /* 0x00500000b408783b */ /* 0x000e6e0000004200 */
[C---:B-1----:R-:W-:Y:S08]  /*52d0*/  HMMA.16816.F32.BF16 R24, R4.reuse, R8, R24 ;  /* 0x000000080418723c */ /* 0x042ff00000041818 */
[C---:B------:R-:W-:Y:S01]  /*52e0*/  HMMA.16816.F32.BF16 R20, R4.reuse, R10, R20 ;  /* 0x0000000a0414723c */ /* 0x040fe20000041814 */
[----:B------:R-:W1:Y:S07]  /*52f0*/  LDSM.16.MT88.4 R8, [R179+0x5000] ;  /* 0x00500000b308783b */ /* 0x000e6e0000004200 */
[C---:B-1----:R-:W-:Y:S01]  /*5300*/  HMMA.16816.F32.BF16 R16, R4.reuse, R10, R16 ;  /* 0x0000000a0410723c */ /* 0x042fe20000041810 */
[----:B------:R1:W-:Y:S07]  /*5310*/  MUFU.EX2 R11, R3 ;  /* 0x00000003000b7308 */ /* 0x0003ee0000000800 */
[----:B------:R-:W-:Y:S07]  /*5320*/  HMMA.16816.F32.BF16 R32, R4, R8, R32 ;  /* 0x000000080420723c */ /* 0x000fee0000041820 */
[----:B------:R-:W-:-:S02]  /*5330*/  FADD.FTZ R4, R166, R165 ;  /* 0x000000a5a6047221 */ /* 0x000fc40000010000 */
[----:B-1----:R-:W-:-:S04]  /*5340*/  FFMA.FTZ R3, R153, c[0x0][0x2d0], -R2 ;  /* 0x0000b40099037a23 */ /* 0x002fc80000010802 */
[----:B------:R1:W2:Y:S02]  /*5350*/  MUFU.EX2 R14, R3 ;  /* 0x00000003000e7308 */ /* 0x0002a40000000800 */
[--C-:B-1----:R-:W-:Y:S01]  /*5360*/  FFMA.FTZ R3, R102, c[0x0][0x2d0], -R2.reuse ;  /* 0x0000b40066037a23 */ /* 0x102fe20000010802 */
[----:B--2---:R-:W-:Y:S01]  /*5370*/  F2FP.BF16.PACK_AB R96, R14, R11 ;  /* 0x0000000b0e60723e */ /* 0x004fe200000010ff */
[----:B------:R-:W-:-:S04]  /*5380*/  FFMA.FTZ R2, R101, c[0x0][0x2d0], -R2 ;  /* 0x0000b40065027a23 */ /* 0x000fc80000010802 */
[----:B------:R1:W-:Y:S08]  /*5390*/  MUFU.EX2 R13, R3 ;  /* 0x00000003000d7308 */ /* 0x0003f00000000800 */
[----:B------:R2:W3:Y:S01]  /*53a0*/  MUFU.EX2 R193, R2 ;  /* 0x0000000200c17308 */ /* 0x0004e20000000800 */
[----:B-1----:R-:W-:Y:S02]  /*53b0*/  FADD.FTZ R3, R169, R168 ;  /* 0x000000a8a9037221 */ /* 0x002fe40000010000 */
[----:B--2---:R-:W-:Y:S01]  /*53c0*/  FFMA.FTZ R2, R157, c[0x0][0x2d0], -R0 ;  /* 0x0000b4009d027a23 */ /* 0x004fe20000010800 */
[----:B---3--:R-:W-:-:S04]  /*53d0*/  F2FP.BF16.PACK_AB R98, R193, R13 ;  /* 0x0000000dc162723e */ /* 0x008fc800000010ff */
[----:B------:R1:W-:Y:S02]  /*53e0*/  MUFU.EX2 R9, R2 ;  /* 0x0000000200097308 */ /* 0x0003e40000000800 */
[----:B-1----:R-:W-:-:S06]  /*53f0*/  FFMA.FTZ R2, R156, c[0x0][0x2d0], -R0 ;  /* 0x0000b4009c027a23 */ /* 0x002fcc0000010800 */
[----:B------:R1:W2:Y:S02]  /*5400*/  MUFU.EX2 R10, R2 ;  /* 0x00000002000a7308 */ /* 0x0002a40000000800 */
[--C-:B-1----:R-:W-:Y:S01]  /*5410*/  FFMA.FTZ R2, R154, c[0x0][0x2d0], -R0.reuse ;  /* 0x0000b4009a027a23 */ /* 0x102fe20000010800 */
[----:B--2---:R-:W-:Y:S01]  /*5420*/  F2FP.BF16.PACK_AB R97, R10, R9 ;  /* 0x000000090a61723e */ /* 0x004fe200000010ff */
[----:B------:R-:W-:-:S04]  /*5430*/  FFMA.FTZ R0, R152, c[0x0][0x2d0], -R0 ;  /* 0x0000b40098007a23 */ /* 0x000fc80000010800 */
[----:B------:R1:W-:Y:S08]  /*5440*/  MUFU.EX2 R8, R2 ;  /* 0x0000000200087308 */ /* 0x0003f00000000800 */
[----:B------:R-:W2:Y:S01]  /*5450*/  MUFU.EX2 R194, R0 ;  /* 0x0000000000c27308 */ /* 0x000ea20000000800 */
[----:B-1----:R-:W-:-:S04]  /*5460*/  FADD.FTZ R2, R173, R3 ;  /* 0x00000003ad027221 */ /* 0x002fc80000010000 */
[----:B------:R-:W-:Y:S01]  /*5470*/  FADD.FTZ R2, R172, R2 ;  /* 0x00000002ac027221 */ /* 0x000fe20000010000 */
[----:B--2---:R-:W-:Y:S01]  /*5480*/  F2FP.BF16.PACK_AB R99, R194, R8 ;  /* 0x00000008c263723e */ /* 0x004fe200000010ff */
[----:B------:R-:W-:Y:S02]  /*5490*/  FADD.FTZ R0, R171, R4 ;  /* 0x00000004ab007221 */ /* 0x000fe40000010000 */
[----:B------:R-:W-:Y:S01]  /*54a0*/  FADD.FTZ R2, R190, R2 ;  /* 0x00000002be027221 */ /* 0x000fe20000010000 */
[----:B------:R-:W-:Y:S01]  /*54b0*/  LDSM.16.MT88.4 R4, [R179+0x5800] ;  /* 0x00580000b304783b */ /* 0x000fe20000004200 */
[----:B------:R-:W-:Y:S02]  /*54c0*/  FADD.FTZ R0, R170, R0 ;  /* 0x00000000aa007221 */ /* 0x000fe40000010000 */
[----:B------:R-:W-:Y:S01]  /*54d0*/  HMMA.16816.F32.BF16 R116, R96, R112, R116 ;  /* 0x000000706074723c */ /* 0x000fe20000041874 */
[----:B------:R-:W-:Y:S02]  /*54e0*/  FADD.FTZ R2, R195, R2 ;  /* 0x00000002c3027221 */ /* 0x000fe40000010000 */
[----:B------:R-:W-:-:S02]  /*54f0*/  FADD.FTZ R0, R175, R0 ;  /* 0x00000000af007221 */ /* 0x000fc40000010000 */
[----:B------:R-:W-:Y:S02]  /*5500*/  FADD.FTZ R2, R191, R2 ;  /* 0x00000002bf027221 */ /* 0x000fe40000010000 */
[----:B------:R-:W-:Y:S01]  /*5510*/  FADD.FTZ R0, R182, R0 ;  /* 0x00000000b6007221 */ /* 0x000fe20000010000 */
[C---:B------:R-:W-:Y:S01]  /*5520*/  HMMA.16816.F32.BF16 R112, R96.reuse, R114, R40 ;  /* 0x000000726070723c */ /* 0x040fe20000041828 */
[----:B------:R-:W1:Y:S01]  /*5530*/  LDSM.16.MT88.4 R40, [R177+0x3800] ;  /* 0x00380000b128783b */ /* 0x000e620000004200 */
[----:B------:R-:W-:Y:S02]  /*5540*/  FADD.FTZ R2, R219, R2 ;  /* 0x00000002db027221 */ /* 0x000fe40000010000 */
[----:B------:R-:W-:Y:S02]  /*5550*/  FADD.FTZ R0, R174, R0 ;  /* 0x00000000ae007221 */ /* 0x000fe40000010000 */
[----:B------:R-:W-:Y:S02]  /*5560*/  FADD.FTZ R2, R160, R2 ;  /* 0x00000002a0027221 */ /* 0x000fe40000010000 */
[----:B------:R-:W-:Y:S01]  /*5570*/  HMMA.16816.F32.BF16 R124, R96, R120, R124 ;  /* 0x00000078607c723c */ /* 0x000fe2000004187c */
[----:B------:R-:W-:-:S02]  /*5580*/  FADD.FTZ R0, R181, R0 ;  /* 0x00000000b5007221 */ /* 0x000fc40000010000 */
[----:B------:R-:W-:Y:S02]  /*5590*/  FADD.FTZ R2, R163, R2 ;  /* 0x00000002a3027221 */ /* 0x000fe40000010000 */
[----:B------:R-:W-:Y:S02]  /*55a0*/  FADD.FTZ R0, R15, R0 ;  /* 0x000000000f007221 */ /* 0x000fe40000010000 */
[----:B------:R-:W-:Y:S01]  /*55b0*/  FADD.FTZ R2, R162, R2 ;  /* 0x00000002a2027221 */ /* 0x000fe20000010000 */
[----:B------:R-:W-:Y:S01]  /*55c0*/  HMMA.16816.F32.BF16 R120, R96, R122, R36 ;  /* 0x0000007a6078723c */ /* 0x000fe20000041824 */
[----:B------:R-:W-:Y:S02]  /*55d0*/  FADD.FTZ R0, R159, R0 ;  /* 0x000000009f007221 */ /* 0x000fe40000010000 */
[----:B------:R-:W-:Y:S02]  /*55e0*/  FADD.FTZ R2, R164, R2 ;  /* 0x00000002a4027221 */ /* 0x000fe40000010000 */
[----:B------:R-:W-:-:S02]  /*55f0*/  FADD.FTZ R0, R158, R0 ;  /* 0x000000009e007221 */ /* 0x000fc40000010000 */
[----:B------:R-:W-:Y:S01]  /*5600*/  FADD.FTZ R3, R11, R2 ;  /* 0x000000020b037221 */ /* 0x000fe20000010000 */
[C---:B------:R-:W-:Y:S01]  /*5610*/  HMMA.16816.F32.BF16 R108, R96.reuse, R104, R148 ;  /* 0x00000068606c723c */ /* 0x040fe20000041894 */
[----:B------:R-:W-:Y:S02]  /*5620*/  FADD.FTZ R0, R161, R0 ;  /* 0x00000000a1007221 */ /* 0x000fe40000010000 */
[----:B------:R-:W-:Y:S02]  /*5630*/  FADD.FTZ R3, R14, R3 ;  /* 0x000000030e037221 */ /* 0x000fe40000010000 */
[----:B------:R-:W-:Y:S01]  /*5640*/  FADD.FTZ R2, R9, R0 ;  /* 0x0000000009027221 */ /* 0x000fe20000010000 */
[----:B------:R-:W-:Y:S01]  /*5650*/  IADD3 R0, R167, -0x2, RZ ;  /* 0xfffffffea7007810 */ /* 0x000fe20007ffe0ff */
[----:B------:R-:W-:Y:S01]  /*5660*/  FADD.FTZ R3, R13, R3 ;  /* 0x000000030d037221 */ /* 0x000fe20000010000 */
[----:B------:R-:W-:Y:S01]  /*5670*/  HMMA.16816.F32.BF16 R104, R96, R106, R56 ;  /* 0x0000006a6068723c */ /* 0x000fe20000041838 */
[----:B------:R-:W2:Y:S01]  /*5680*/  LDSM.16.MT88.4 R56, [R180+0x3800] ;  /* 0x00380000b438783b */ /* 0x000ea20000004200 */
[----:B------:R-:W-:Y:S01]  /*5690*/  ISETP.GE.AND P0, PT, R0, R199, PT ;  /* 0x000000c70000720c */ /* 0x000fe20003f06270 */
[----:B------:R-:W-:-:S02]  /*56a0*/  FADD.FTZ R2, R10, R2 ;  /* 0x000000020a027221 */ /* 0x000fc40000010000 */
[----:B------:R-:W-:Y:S02]  /*56b0*/  FADD.FTZ R193, R193, R3 ;  /* 0x00000003c1c17221 */ /* 0x000fe40000010000 */
[----:B------:R-:W-:Y:S01]  /*56c0*/  FADD.FTZ R2, R8, R2 ;  /* 0x0000000208027221 */ /* 0x000fe20000010000 */
[----:B------:R-:W-:Y:S03]  /*56d0*/  HMMA.16816.F32.BF16 R44, R96, R48, R68 ;  /* 0x00000030602c723c */ /* 0x000fe60000041844 */
[----:B------:R-:W-:-:S05]  /*56e0*/  FADD.FTZ R194, R194, R2 ;  /* 0x00000002c2c27221 */ /* 0x000fca0000010000 */
[C---:B-1----:R-:W-:Y:S08]  /*56f0*/  HMMA.16816.F32.BF16 R36, R96.reuse, R40, R60 ;  /* 0x000000286024723c */ /* 0x042ff0000004183c */
[C---:B------:R-:W-:Y:S01]  /*5700*/  HMMA.16816.F32.BF16 R40, R96.reuse, R42, R64 ;  /* 0x0000002a6028723c */ /* 0x040fe20000041840 */
[----:B------:R-:W1:Y:S07]  /*5710*/  LDSM.16.MT88.4 R64, [R179+0x3800] ;  /* 0x00380000b340783b */ /* 0x000e6e0000004200 */
[C---:B------:R-:W-:Y:S01]  /*5720*/  HMMA.16816.F32.BF16 R48, R96.reuse, R50, R72 ;  /* 0x000000326030723c */ /* 0x040fe20000041848 */
[----:B------:R-:W3:Y:S07]  /*5730*/  LDSM.16.MT88.4 R72, [R177+0x5800] ;  /* 0x00580000b148783b */ /* 0x000eee0000004200 */
[C---:B------:R-:W-:Y:S08]  /*5740*/  HMMA.16816.F32.BF16 R132, R96.reuse, R128, R132 ;  /* 0x000000806084723c */ /* 0x040ff00000041884 */
        /* <DEDUP_REMOVED lines=8> */
[C---:B------:R-:W-:Y:S08]  /*57d0*/  HMMA.16816.F32.BF16 R72, R96.reuse, R74, R136 ;  /* 0x0000004a6048723c */ /* 0x040ff00000041888 */
[C---:B--2---:R-:W-:Y:S08]  /*57e0*/  HMMA.16816.F32.BF16 R84, R96.reuse, R88, R24 ;  /* 0x000000586054723c */ /* 0x044ff00000041818 */
[C---:B------:R-:W-:Y:S08]  /*57f0*/  HMMA.16816.F32.BF16 R88, R96.reuse, R90, R20 ;  /* 0x0000005a6058723c */ /* 0x040ff00000041814 */
[C---:B-1----:R-:W-:Y:S08]  /*5800*/  HMMA.16816.F32.BF16 R76, R96.reuse, R80, R140 ;  /* 0x00000050604c723c */ /* 0x042ff0000004188c */
[C---:B------:R-:W-:Y:S08]  /*5810*/  HMMA.16816.F32.BF16 R80, R96.reuse, R82, R92 ;  /* 0x000000526050723c */ /* 0x040ff0000004185c */
[C---:B------:R-:W-:Y:S08]  /*5820*/  HMMA.16816.F32.BF16 R92, R96.reuse, R4, R32 ;  /* 0x00000004605c723c */ /* 0x040ff00000041820 */
[----:B------:R-:W-:Y:S01]  /*5830*/  HMMA.16816.F32.BF16 R96, R96, R6, R16 ;  /* 0x000000066060723c */ /* 0x000fe20000041810 */
[----:B------:R-:W-:Y:S07]  /*5840*/  @!UPT UIADD3 URZ, URZ, URZ, URZ ;  /* 0x0000003f3f3ff290 */ /* 0x000fee000fffe03f */
[----:B------:R-:W-:Y:S11]  /*5850*/  @!P0 BRA `(.L_x_54) ;  /* 0x0000321000008947 */ /* 0x000ff60003800000 */
[----:B------:R-:W-:Y:S02]  /*5860*/  MOV R191, R0 ;  /* 0x0000000000bf7202 */ /* 0x000fe40000000f00 */
[----:B------:R-:W-:-:S02]  /*5870*/  MOV R102, R12 ;  /* 0x0000000c00667202 */ /* 0x000fc40000000f00 */
[----:B------:R-:W-:Y:S02]  /*5880*/  MOV R101, R100 ;  /* 0x0000006400657202 */ /* 0x000fe40000000f00 */
.L_x_61:
[----:B------:R-:W-:Y:S01]  /*5890*/  SHF.R.S32.HI R0, RZ, 0x1f, R189 ;  /* 0x0000001fff007819 */ /* 0x000fe200000114bd */
[----:B------:R-:W-:Y:S04]  /*58a0*/  DEPBAR.LE SB0, 0x0 ;  /* 0x000080000000791a */ /* 0x000fe80000000000 */
[----:B------:R-:W-:Y:S01]  /*58b0*/  SHF.R.S32.HI R4, RZ, 0x1f, R188 ;  /* 0x0000001fff047819 */ /* 0x000fe200000114bc */
[----:B------:R-:W-:Y:S01]  /*58c0*/  WARPSYNC 0xffffffff ;  /* 0xffffffff00007948 */ /* 0x000fe20003800000 */
[----:B------:R-:W-:Y:S01]  /*58d0*/  R2P PR, R196, 0x6 ;  /* 0x00000006c4007804 */ /* 0x000fe20000000000 */
[----:B------:R-:W-:Y:S01]  /*58e0*/  BAR.SYNC.DEFER_BLOCKING 0x0 ;  /* 0x0000000000007b1d */ /* 0x000fe20000010000 */
[----:B------:R-:W-:Y:S01]  /*58f0*/  SHF.R.S32.HI R5, RZ, 0x1f, R198 ;  /* 0x0000001fff057819 */ /* 0x000fe200000114c6 */
[----:B------:R-:W-:Y:S01]  /*5900*/  IMAD R0, R0, c[0x0][0x208], RZ ;  /* 0x0000820000007a24 */ /* 0x000fe200078e02ff */
[----:B------:R-:W-:Y:S01]  /*5910*/  IADD3 R100, R103, 0x40, RZ ;  /* 0x0000004067647810 */ /* 0x000fe20007ffe0ff */
[C---:B------:R-:W-:Y:S01]  /*5920*/  IMAD.WIDE.U32 R2, R189.reuse, c[0x0][0x208], RZ ;  /* 0x00008200bd027a25 */ /* 0x040fe200078e00ff */
[----:B------:R-:W-:Y:S02]  /*5930*/  SHF.R.S32.HI R12, RZ, 0x1f, R197 ;  /* 0x0000001fff0c7819 */ /* 0x000fe400000114c5 */
[----:B------:R-:W-:Y:S01]  /*5940*/  SHF.L.U64.HI R22, R198, 0x1, R5 ;  /* 0x00000001c6167819 */ /* 0x000fe20000010205 */
[----:B------:R-:W-:Y:S01]  /*5950*/  IMAD R0, R189, c[0x0][0x20c], R0 ;  /* 0x00008300bd007a24 */ /* 0x000fe200078e0200 */
[----:B------:R-:W-:Y:S01]  /*5960*/  SHF.R.S32.HI R5, RZ, 0x1f, R192 ;  /* 0x0000001fff057819 */ /* 0x000fe200000114c0 */
[----:B------:R-:W-:Y:S01]  /*5970*/  IMAD R4, R4, c[0x0][0x218], RZ ;  /* 0x0000860004047a24 */ /* 0x000fe200078e02ff */
[----:B------:R-:W-:Y:S01]  /*5980*/  SHF.L.U64.HI R14, R197, 0x1, R12 ;  /* 0x00000001c50e7819 */ /* 0x000fe2000001020c */
[----:B------:R-:W-:Y:S01]  /*5990*/  IMAD.IADD R3, R3, 0x1, R0 ;  /* 0x0000000103037824 */ /* 0x000fe200078e0200 */
[C---:B------:R-:W-:Y:S01]  /*59a0*/  IADD3 R0, R103.reuse, 0x20, RZ ;  /* 0x0000002067007810 */ /* 0x040fe20007ffe0ff */
[C---:B------:R-:W-:Y:S01]  /*59b0*/  IMAD R4, R188.reuse, c[0x0][0x21c], R4 ;  /* 0x00008700bc047a24 */ /* 0x040fe200078e0204 */
[C---:B------:R-:W-:Y:S01]  /*59c0*/  @P2 IADD3 R100, R103.reuse, -0x40, RZ ;  /* 0xffffffc067642810 */ /* 0x040fe20007ffe0ff */
[----:B------:R-:W-:Y:S01]  /*59d0*/  IMAD.WIDE.U32 R2, R188, c[0x0][0x218], R2 ;  /* 0x00008600bc027a25 */ /* 0x000fe200078e0002 */
[----:B------:R-:W-:Y:S02]  /*59e0*/  @P1 IADD3 R0, R103, -0x20, RZ ;  /* 0xffffffe067001810 */ /* 0x000fe40007ffe0ff */
[C---:B------:R-:W-:Y:S01]  /*59f0*/  ISETP.GE.AND P1, PT, R198.reuse, c[0x0][0x1d4], PT ;  /* 0x00007500c6007a0c */ /* 0x040fe20003f26270 */
[----:B------:R-:W-:Y:S01]  /*5a00*/  IMAD.SHL.U32 R28, R198, 0x2, RZ ;  /* 0x00000002c61c7824 */ /* 0x000fe200078e00ff */
[----:B------:R-:W-:Y:S01]  /*5a10*/  IADD3 R2, P0, R206, R2, RZ ;  /* 0x00000002ce027210 */ /* 0x000fe20007f1e0ff */
[C---:B------:R-:W-:Y:S01]  /*5a20*/  IMAD.SHL.U32 R15, R197.reuse, 0x2, RZ ;  /* 0x00000002c50f7824 */ /* 0x040fe200078e00ff */
[----:B------:R-:W-:Y:S01]  /*5a30*/  SHF.L.U64.HI R13, R192, 0x1, R5 ;  /* 0x00000001c00d7819 */ /* 0x000fe20000010205 */
[----:B------:R-:W1:Y:S01]  /*5a40*/  LDSM.16.M88.4 R32, [R183] ;  /* 0x00000000b720783b */ /* 0x000e620000000200 */
[----:B------:R-:W-:Y:S01]  /*5a50*/  IADD3.X R3, R210, R3, R4, P0, !PT ;  /* 0x00000003d2037210 */ /* 0x000fe200007fe404 */
[----:B------:R-:W-:Y:S01]  /*5a60*/  IMAD.SHL.U32 R12, R192, 0x2, RZ ;  /* 0x00000002c00c7824 */ /* 0x000fe200078e00ff */
[----:B------:R-:W-:Y:S01]  /*5a70*/  LEA R6, P0, R2, c[0x0][0x1f8], 0x1 ;  /* 0x00007e0002067a11 */ /* 0x000fe200078008ff */
[----:B------:R-:W2:Y:S01]  /*5a80*/  LDSM.16.M88.4 R8, [R103] ;  /* 0x000000006708783b */ /* 0x000ea20000000200 */
[----:B------:R-:W-:Y:S02]  /*5a90*/  IADD3 R173, R0, 0x5800, RZ ;  /* 0x0000580000ad7810 */ /* 0x000fe40007ffe0ff */
[----:B------:R-:W-:Y:S01]  /*5aa0*/  LEA.HI.X R7, R2, c[0x0][0x1fc], R3, 0x1, P0 ;  /* 0x00007f0002077a11 */ /* 0x000fe200000f0c03 */
[----:B------:R-:W3:Y:S01]  /*5ab0*/  LDSM.16.M88.4 R16, [R103+0x800] ;  /* 0x000800006710783b */ /* 0x000ee20000000200 */
[----:B------:R-:W-:Y:S02]  /*5ac0*/  ISETP.GE.AND P0, PT, R197, c[0x0][0x1d4], PT ;  /* 0x00007500c5007a0c */ /* 0x000fe40003f06270 */
[C---:B------:R-:W-:Y:S01]  /*5ad0*/  IADD3 R172, R0.reuse, 0x5000, RZ ;  /* 0x0000500000ac7810 */ /* 0x040fe20007ffe0ff */
[----:B------:R-:W4:Y:S01]  /*5ae0*/  LDSM.16.M88.4 R24, [R103+0x1000] ;  /* 0x001000006718783b */ /* 0x000f220000000200 */
[C---:B------:R-:W-:Y:S02]  /*5af0*/  IADD3 R171, R0.reuse, 0x4800, RZ ;  /* 0x0000480000ab7810 */ /* 0x040fe40007ffe0ff */
[C---:B------:R-:W-:Y:S01]  /*5b00*/  IADD3 R170, R0.reuse, 0x4000, RZ ;  /* 0x0000400000aa7810 */ /* 0x040fe20007ffe0ff */
[----:B------:R-:W1:Y:S01]  /*5b10*/  LDSM.16.M88.4 R136, [R103+0x1800] ;  /* 0x001800006788783b */ /* 0x000e620000000200 */
[C---:B------:R-:W-:Y:S02]  /*5b20*/  IADD3 R165, R0.reuse, 0x3800, RZ ;  /* 0x0000380000a57810 */ /* 0x040fe40007ffe0ff */
[C---:B------:R-:W-:Y:S01]  /*5b30*/  IADD3 R164, R0.reuse, 0x3000, RZ ;  /* 0x0000300000a47810 */ /* 0x040fe20007ffe0ff */
[----:B------:R-:W1:Y:S01]  /*5b40*/  LDSM.16.M88.4 R140, [R184] ;  /* 0x00000000b88c783b */ /* 0x000e620000000200 */
[C---:B------:R-:W-:Y:S02]  /*5b50*/  IADD3 R163, R0.reuse, 0x2800, RZ ;  /* 0x0000280000a37810 */ /* 0x040fe40007ffe0ff */
[----:B------:R-:W-:Y:S01]  /*5b60*/  IADD3 R162, R0, 0x2000, RZ ;  /* 0x0000200000a27810 */ /* 0x000fe20007ffe0ff */
[----:B------:R-:W1:Y:S01]  /*5b70*/  LDSM.16.M88.4 R144, [R0] ;  /* 0x000000000090783b */ /* 0x000e620000000200 */
[C---:B------:R-:W-:Y:S02]  /*5b80*/  IADD3 R182, R100.reuse, 0x5800, RZ ;  /* 0x0000580064b67810 */ /* 0x040fe40007ffe0ff */
[C---:B------:R-:W-:Y:S01]  /*5b90*/  IADD3 R181, R100.reuse, 0x5000, RZ ;  /* 0x0000500064b57810 */ /* 0x040fe20007ffe0ff */
[----:B------:R-:W1:Y:S01]  /*5ba0*/  LDSM.16.M88.4 R148, [R0+0x800] ;  /* 0x000800000094783b */ /* 0x000e620000000200 */
[C---:B------:R-:W-:Y:S02]  /*5bb0*/  IADD3 R175, R100.reuse, 0x4800, RZ ;  /* 0x0000480064af7810 */ /* 0x040fe40007ffe0ff */
[C---:B------:R-:W-:Y:S01]  /*5bc0*/  IADD3 R174, R100.reuse, 0x4000, RZ ;  /* 0x0000400064ae7810 */ /* 0x040fe20007ffe0ff */
[----:B------:R-:W1:Y:S01]  /*5bd0*/  LDSM.16.M88.4 R152, [R0+0x1000] ;  /* 0x001000000098783b */ /* 0x000e620000000200 */
[C---:B------:R-:W-:Y:S02]  /*5be0*/  IADD3 R169, R100.reuse, 0x3800, RZ ;  /* 0x0000380064a97810 */ /* 0x040fe40007ffe0ff */
[C---:B------:R-:W-:Y:S01]  /*5bf0*/  IADD3 R168, R100.reuse, 0x3000, RZ ;  /* 0x0000300064a87810 */ /* 0x040fe20007ffe0ff */
[----:B------:R5:W1:Y:S01]  /*5c00*/  LDSM.16.M88.4 R156, [R0+0x1800] ;  /* 0x00180000009c783b */ /* 0x000a620000000200 */
[C---:B------:R-:W-:Y:S02]  /*5c10*/  IADD3 R167, R100.reuse, 0x2800, RZ ;  /* 0x0000280064a77810 */ /* 0x040fe40007ffe0ff */
[C---:B------:R-:W-:Y:S02]  /*5c20*/  IADD3 R166, R100.reuse, 0x2000, RZ ;  /* 0x0000200064a67810 */ /* 0x040fe40007ffe0ff */
[C---:B------:R-:W-:Y:S02]  /*5c30*/  IADD3 R161, R100.reuse, 0x1800, RZ ;  /* 0x0000180064a17810 */ /* 0x040fe40007ffe0ff */
[C---:B------:R-:W-:Y:S02]  /*5c40*/  IADD3 R160, R100.reuse, 0x1000, RZ ;  /* 0x0000100064a07810 */ /* 0x040fe40007ffe0ff */
[----:B-----5:R-:W-:Y:S01]  /*5c50*/  IADD3 R0, R100, 0x800, RZ ;  /* 0x0000080064007810 */ /* 0x020fe20007ffe0ff */
[----:B------:R-:W-:-:S05]  /*5c60*/  BRA.DIV ~URZ, `(.L_x_55) ;  /* 0x000080227f007947 */ /* 0x000fca000b800000 */
[----:B--234-:R2:W3:Y:S02]  /*5c70*/  SHFL.IDX PT, R2, R7, RZ, 0x181f ;  /* 0x00181fff07027589 */ /* 0x01c4e400000e0000 */
.L_x_135:
[----:B------:R-:W4:Y:S01]  /*5c80*/  SHFL.IDX PT, R3, R6, RZ, 0x181f ;  /* 0x00181fff06037589 */ /* 0x000f2200000e0000 */
[----:B------:R-:W-:Y:S01]  /*5c90*/  SEL R190, RZ, 0x10, P5 ;  /* 0x00000010ffbe7807 */ /* 0x000fe20002800000 */
[----:B------:R-:W-:Y:S06]  /*5ca0*/  BSSY B0, `(.L_x_56) ;  /* 0x0000141000007945 */ /* 0x000fec0003800000 */
[----:B------:R-:W5:Y:S08]  /*5cb0*/  SHFL.IDX PT, R20, R6, 0x1, 0x181f ;  /* 0x00381f0006147f89 */ /* 0x000f7000000e0000 */
[----:B------:R-:W2:Y:S01]  /*5cc0*/  SHFL.IDX PT, R21, R7, 0x1, 0x181f ;  /* 0x00381f0007157f89 */ /* 0x000ea200000e0000 */
[C---:B----4-:R-:W-:Y:S04]  /*5cd0*/  IADD3 R4, P2, R3.reuse, R12, RZ ;  /* 0x0000000c03047210 */ /* 0x050fe80007f5e0ff */
[C---:B---3--:R-:W-:Y:S05]  /*5ce0*/  IADD3.X R5, R2.reuse, R13, RZ, P2, !PT ;  /* 0x0000000d02057210 */ /* 0x048fea00017fe4ff */
[----:B------:R3:W-:Y:S02]  /*5cf0*/  LDGSTS.E.BYPASS.LTC128B.128 [R187+0x100], [R4.64], !P5 ;  /* 0x0010000004bb7fae */ /* 0x0007e4000e901d46 */
[C---:B---3--:R-:W-:Y:S04]  /*5d00*/  IADD3 R4, P2, R3.reuse, R15, RZ ;  /* 0x0000000f03047210 */ /* 0x048fe80007f5e0ff */
[----:B------:R-:W-:Y:S05]  /*5d10*/  IADD3.X R5, R2, R14, RZ, P2, !PT ;  /* 0x0000000e02057210 */ /* 0x000fea00017fe4ff */
[----:B------:R3:W-:Y:S02]  /*5d20*/  LDGSTS.E.BYPASS.LTC128B.128 [R187+0x2100], [R4.64], !P0 ;  /* 0x0210000004bb7fae */ /* 0x0007e4000c101d46 */
[----:B---3--:R-:W-:Y:S02]  /*5d30*/  IADD3 R5, -R190, 0x10, RZ ;  /* 0x00000010be057810 */ /* 0x008fe40007ffe1ff */
[----:B------:R-:W-:Y:S02]  /*5d40*/  IADD3 R4, P3, R3, R28, RZ ;  /* 0x0000001c03047210 */ /* 0x000fe40007f7e0ff */
[----:B------:R-:W-:Y:S04]  /*5d50*/  LOP3.LUT R5, R5, 0xf, RZ, 0xc0, !PT ;  /* 0x0000000f05057812 */ /* 0x000fe800078ec0ff */
[----:B-----5:R-:W-:Y:S02]  /*5d60*/  IADD3 R12, P4, P2, R5, R20, R12 ;  /* 0x00000014050c7210 */ /* 0x020fe40007a9e00c */
[----:B------:R-:W-:Y:S02]  /*5d70*/  IADD3.X R5, R2, R22, RZ, P3, !PT ;  /* 0x0000001602057210 */ /* 0x000fe40001ffe4ff */
[----:B------:R-:W-:Y:S02]  /*5d80*/  ISETP.NE.U32.AND P3, PT, R190, RZ, PT ;  /* 0x000000ffbe00720c */ /* 0x000fe40003f65070 */
[----:B------:R-:W-:Y:S01]  /*5d90*/  SEL R2, RZ, 0x10, P0 ;  /* 0x00000010ff027807 */ /* 0x000fe20000000000 */
[----:B------:R3:W-:Y:S01]  /*5da0*/  LDGSTS.E.BYPASS.LTC128B.128 [R187+0x4100], [R4.64], !P1 ;  /* 0x0410000004bb7fae */ /* 0x0007e2000c901d46 */
[-C--:B--2---:R-:W-:Y:S02]  /*5db0*/  IADD3.X R13, RZ, R21.reuse, R13, P4, P2 ;  /* 0x00000015ff0d7210 */ /* 0x084fe400027e440d */
[C---:B------:R-:W-:Y:S02]  /*5dc0*/  ISETP.NE.U32.AND P2, PT, R2.reuse, RZ, PT ;  /* 0x000000ff0200720c */ /* 0x040fe40003f45070 */
[----:B------:R-:W-:Y:S04]  /*5dd0*/  IADD3 R2, -R2, 0x10, RZ ;  /* 0x0000001002027810 */ /* 0x000fe80007ffe1ff */
[----:B------:R-:W-:Y:S01]  /*5de0*/  LOP3.LUT R2, R2, 0xf, RZ, 0xc0, !PT ;  /* 0x0000000f02027812 */ /* 0x000fe200078ec0ff */
[----:B------:R2:W-:Y:S03]  /*5df0*/  LDGSTS.E.BYPASS.LTC128B.128.ZFILL [R187+0x1100], [R12.64], P3 ;  /* 0x011000000cbb7fae */ /* 0x0005e60009941d46 */
[-C--:B------:R-:W-:Y:S04]  /*5e00*/  IADD3 R2, P4, P3, R2, R20.reuse, R15 ;  /* 0x0000001402027210 */ /* 0x080fe80007b9e00f */
[-C--:B------:R-:W-:Y:S05]  /*5e10*/  IADD3.X R3, RZ, R21.reuse, R14, P4, P3 ;  /* 0x00000015ff037210 */ /* 0x080fea00027e640e */
[----:B------:R4:W-:Y:S01]  /*5e20*/  LDGSTS.E.BYPASS.LTC128B.128.ZFILL [R187+0x3100], [R2.64], P2 ;  /* 0x0310000002bb7fae */ /* 0x0009e20009141d46 */
[C---:B-1-3--:R-:W-:Y:S08]  /*5e30*/  HMMA.16816.F32.BF16 R4, R32.reuse, R8, RZ ;  /* 0x000000082004723c */ /* 0x04aff000000418ff */
[C---:B------:R-:W-:Y:S01]  /*5e40*/  HMMA.16816.F32.BF16 R8, R32.reuse, R10, RZ ;  /* 0x0000000a2008723c */ /* 0x040fe200000418ff */
[----:B--2---:R-:W-:Y:S04]  /*5e50*/  SEL R12, RZ, 0x10, P1 ;  /* 0x00000010ff0c7807 */ /* 0x004fe80000800000 */
[C---:B------:R-:W-:Y:S02]  /*5e60*/  ISETP.NE.U32.AND P4, PT, R12.reuse, RZ, PT ;  /* 0x000000ff0c00720c */ /* 0x040fe40003f85070 */
[----:B------:R-:W-:Y:S02]  /*5e70*/  IADD3 R23, -R12, 0x10, RZ ;  /* 0x000000100c177810 */ /* 0x000fe40007ffe1ff */
[C---:B------:R-:W-:Y:S03]  /*5e80*/  HMMA.16816.F32.BF16 R12, R32.reuse, R16, RZ ;  /* 0x00000010200c723c */ /* 0x040fe600000418ff */
[----:B----4-:R-:W-:Y:S04]  /*5e90*/  LOP3.LUT R2, R23, 0xf, RZ, 0xc0, !PT ;  /* 0x0000000f17027812 */ /* 0x010fe800078ec0ff */
[----:B------:R-:W-:Y:S01]  /*5ea0*/  IADD3 R2, P3, P2, R2, R20, R28 ;  /* 0x0000001402027210 */ /* 0x000fe20007a7e01c */
[C---:B------:R-:W-:Y:S04]  /*5eb0*/  HMMA.16816.F32.BF16 R16, R32.reuse, R18, RZ ;  /* 0x000000122010723c */ /* 0x040fe800000418ff */
[----:B------:R-:W-:Y:S02]  /*5ec0*/  IADD3.X R3, RZ, R21, R22, P3, P2 ;  /* 0x00000015ff037210 */ /* 0x000fe40001fe4416 */
[----:B------:R-:W-:Y:S02]  /*5ed0*/  ISETP.GT.AND P2, PT, R191, R199, PT ;  /* 0x000000c7bf00720c */ /* 0x000fe40003f44270 */
[C---:B------:R-:W-:Y:S01]  /*5ee0*/  HMMA.16816.F32.BF16 R20, R32.reuse, R24, RZ ;  /* 0x000000182014723c */ /* 0x040fe200000418ff */
[----:B------:R1:W-:Y:S07]  /*5ef0*/  LDGSTS.E.BYPASS.LTC128B.128.ZFILL [R187+0x5100], [R2.64], P4 ;  /* 0x0510000002bb7fae */ /* 0x0003ee000a141d46 */
[C---:B------:R-:W-:Y:S01]  /*5f00*/  HMMA.16816.F32.BF16 R24, R32.reuse, R26, RZ ;  /* 0x0000001a2018723c */ /* 0x040fe200000418ff */
[----:B------:R-:W0:Y:S07]  /*5f10*/  LDGDEPBAR ;  /* 0x00000000000079af */ /* 0x000e2e0000000000 */
[C---:B------:R-:W-:Y:S08]  /*5f20*/  HMMA.16816.F32.BF16 R28, R32.reuse, R136, RZ ;  /* 0x00000088201c723c */ /* 0x040ff000000418ff */
[----:B------:R-:W-:Y:S01]  /*5f30*/  HMMA.16816.F32.BF16 R32, R32, R138, RZ ;  /* 0x0000008a2020723c */ /* 0x000fe200000418ff */
[----:B------:R-:W-:Y:S07]  /*5f40*/  LDSM.16.M88.4 R136, [R186] ;  /* 0x00000000ba88783b */ /* 0x000fee0000000200 */
[C---:B------:R-:W-:Y:S08]  /*5f50*/  HMMA.16816.F32.BF16 R4, R140.reuse, R144, R4 ;  /* 0x000000908c04723c */ /* 0x040ff00000041804 */
[C---:B------:R-:W-:Y:S01]  /*5f60*/  HMMA.16816.F32.BF16 R8, R140.reuse, R146, R8 ;  /* 0x000000928c08723c */ /* 0x040fe20000041808 */
[----:B------:R-:W2:Y:S07]  /*5f70*/  LDSM.16.M88.4 R144, [R100] ;  /* 0x000000006490783b */ /* 0x000eae0000000200 */
[C---:B------:R-:W-:Y:S08]  /*5f80*/  HMMA.16816.F32.BF16 R12, R140.reuse, R148, R12 ;  /* 0x000000948c0c723c */ /* 0x040ff0000004180c */
[C---:B------:R-:W-:Y:S01]  /*5f90*/  HMMA.16816.F32.BF16 R16, R140.reuse, R150, R16 ;  /* 0x000000968c10723c */ /* 0x040fe20000041810 */
[----:B------:R-:W3:Y:S07]  /*5fa0*/  LDSM.16.M88.4 R148, [R0] ;  /* 0x000000000094783b */ /* 0x000eee0000000200 */
[C---:B------:R-:W-:Y:S08]  /*5fb0*/  HMMA.16816.F32.BF16 R20, R140.reuse, R152, R20 ;  /* 0x000000988c14723c */ /* 0x040ff00000041814 */
[C---:B------:R-:W-:Y:S01]  /*5fc0*/  HMMA.16816.F32.BF16 R24, R140.reuse, R154, R24 ;  /* 0x0000009a8c18723c */ /* 0x040fe20000041818 */
[----:B------:R-:W4:Y:S07]  /*5fd0*/  LDSM.16.M88.4 R152, [R160] ;  /* 0x00000000a098783b */ /* 0x000f2e0000000200 */
[C---:B------:R-:W-:Y:S08]  /*5fe0*/  HMMA.16816.F32.BF16 R28, R140.reuse, R156, R28 ;  /* 0x0000009c8c1c723c */ /* 0x040ff0000004181c */
[----:B------:R-:W-:Y:S01]  /*5ff0*/  HMMA.16816.F32.BF16 R32, R140, R158, R32 ;  /* 0x0000009e8c20723c */ /* 0x000fe20000041820 */
[----:B------:R-:W5:Y:S07]  /*6000*/  LDSM.16.M88.4 R140, [R161] ;  /* 0x00000000a18c783b */ /* 0x000f6e0000000200 */
[C---:B--2---:R-:W-:Y:S01]  /*6010*/  HMMA.16816.F32.BF16 R4, R136.reuse, R144, R4 ;  /* 0x000000908804723c */ /* 0x044fe20000041804 */
[----:B------:R-:W-:Y:S07]  /*6020*/  LDSM.16.M88.4 R156, [R176+-0x3000] ;  /* 0xffd00000b09c783b */ /* 0x000fee0000000200 */
[C---:B------:R-:W-:Y:S01]  /*6030*/  HMMA.16816.F32.BF16 R8, R136.reuse, R146, R8 ;  /* 0x000000928808723c */ /* 0x040fe20000041808 */
[----:B------:R-:W-:Y:S07]  /*6040*/  LDSM.16.M88.4 R144, [R185] ;  /* 0x00000000b990783b */ /* 0x000fee0000000200 */
[C---:B---3--:R-:W-:Y:S08]  /*6050*/  HMMA.16816.F32.BF16 R12, R136.reuse, R148, R12 ;  /* 0x00000094880c723c */ /* 0x048ff0000004180c */
[C---:B------:R-:W-:Y:S01]  /*6060*/  HMMA.16816.F32.BF16 R16, R136.reuse, R150, R16 ;  /* 0x000000968810723c */ /* 0x040fe20000041810 */
[----:B------:R-:W2:Y:S07]  /*6070*/  LDSM.16.M88.4 R148, [R176+-0x4000] ;  /* 0xffc00000b094783b */ /* 0x000eae0000000200 */
[C---:B----4-:R-:W-:Y:S08]  /*6080*/  HMMA.16816.F32.BF16 R20, R136.reuse, R152, R20 ;  /* 0x000000988814723c */ /* 0x050ff00000041814 */
[C---:B------:R-:W-:Y:S01]  /*6090*/  HMMA.16816.F32.BF16 R24, R136.reuse, R154, R24 ;  /* 0x0000009a8818723c */ /* 0x040fe20000041818 */
[----:B------:R-:W3:Y:S07]  /*60a0*/  LDSM.16.M88.4 R152, [R176+-0x3800] ;  /* 0xffc80000b098783b */ /* 0x000eee0000000200 */
[C---:B-----5:R-:W-:Y:S08]  /*60b0*/  HMMA.16816.F32.BF16 R28, R136.reuse, R140, R28 ;  /* 0x0000008c881c723c */ /* 0x060ff0000004181c */
[----:B------:R-:W-:Y:S01]  /*60c0*/  HMMA.16816.F32.BF16 R32, R136, R142, R32 ;  /* 0x0000008e8820723c */ /* 0x000fe20000041820 */
[----:B------:R-:W4:Y:S07]  /*60d0*/  LDSM.16.M88.4 R136, [R176+-0x2800] ;  /* 0xffd80000b088783b */ /* 0x000f2e0000000200 */
[C---:B--2---:R-:W-:Y:S01]  /*60e0*/  HMMA.16816.F32.BF16 R4, R144.reuse, R148, R4 ;  /* 0x000000949004723c */ /* 0x044fe20000041804 */
[----:B------:R-:W-:Y:S07]  /*60f0*/  LDSM.16.M88.4 R140, [R183+0x4000] ;  /* 0x00400000b78c783b */ /* 0x000fee0000000200 */
[C---:B------:R-:W-:Y:S01]  /*6100*/  HMMA.16816.F32.BF16 R8, R144.reuse, R150, R8 ;  /* 0x000000969008723c */ /* 0x040fe20000041808 */
[----:B------:R-:W2:Y:S07]  /*6110*/  LDSM.16.M88.4 R148, [R103+0x2000] ;  /* 0x002000006794783b */ /* 0x000eae0000000200 */
[C---:B---3--:R-:W-:Y:S08]  /*6120*/  HMMA.16816.F32.BF16 R12, R144.reuse, R152, R12 ;  /* 0x00000098900c723c */ /* 0x048ff0000004180c */
[C---:B------:R-:W-:Y:S01]  /*6130*/  HMMA.16816.F32.BF16 R16, R144.reuse, R154, R16 ;  /* 0x0000009a9010723c */ /* 0x040fe20000041810 */
[----:B------:R-:W3:Y:S07]  /*6140*/  LDSM.16.M88.4 R152, [R103+0x2800] ;  /* 0x002800006798783b */ /* 0x000eee0000000200 */
[C---:B------:R-:W-:Y:S08]  /*6150*/  HMMA.16816.F32.BF16 R20, R144.reuse, R156, R20 ;  /* 0x0000009c9014723c */ /* 0x040ff00000041814 */
[C---:B------:R-:W-:Y:S01]  /*6160*/  HMMA.16816.F32.BF16 R24, R144.reuse, R158, R24 ;  /* 0x0000009e9018723c */ /* 0x040fe20000041818 */
[----:B------:R-:W5:Y:S07]  /*6170*/  LDSM.16.M88.4 R156, [R103+0x3000] ;  /* 0x00300000679c783b */ /* 0x000f6e0000000200 */
[C---:B----4-:R-:W-:Y:S08]  /*6180*/  HMMA.16816.F32.BF16 R28, R144.reuse, R136, R28 ;  /* 0x00000088901c723c */ /* 0x050ff0000004181c */
[----:B------:R-:W-:Y:S01]  /*6190*/  HMMA.16816.F32.BF16 R32, R144, R138, R32 ;  /* 0x0000008a9020723c */ /* 0x000fe20000041820 */
[----:B------:R-:W4:Y:S07]  /*61a0*/  LDSM.16.M88.4 R136, [R103+0x3800] ;  /* 0x003800006788783b */ /* 0x000f2e0000000200 */
[C---:B--2---:R-:W-:Y:S01]  /*61b0*/  HMMA.16816.F32.BF16 R4, R140.reuse, R148, R4 ;  /* 0x000000948c04723c */ /* 0x044fe20000041804 */
[----:B------:R-:W-:Y:S07]  /*61c0*/  LDSM.16.M88.4 R144, [R184+0x4000] ;  /* 0x00400000b890783b */ /* 0x000fee0000000200 */
[C---:B------:R-:W-:Y:S01]  /*61d0*/  HMMA.16816.F32.BF16 R8, R140.reuse, R150, R8 ;  /* 0x000000968c08723c */ /* 0x040fe20000041808 */
[----:B------:R-:W2:Y:S07]  /*61e0*/  LDSM.16.M88.4 R148, [R162] ;  /* 0x00000000a294783b */ /* 0x000eae0000000200 */
[C---:B---3--:R-:W-:Y:S08]  /*61f0*/  HMMA.16816.F32.BF16 R12, R140.reuse, R152, R12 ;  /* 0x000000988c0c723c */ /* 0x048ff0000004180c */
[C---:B------:R-:W-:Y:S01]  /*6200*/  HMMA.16816.F32.BF16 R16, R140.reuse, R154, R16 ;  /* 0x0000009a8c10723c */ /* 0x040fe20000041810 */
[----:B------:R-:W3:Y:S07]  /*6210*/  LDSM.16.M88.4 R152, [R163] ;  /* 0x00000000a398783b */ /* 0x000eee0000000200 */
[C---:B-----5:R-:W-:Y:S01]  /*6220*/  HMMA.16816.F32.BF16 R20, R140.reuse, R156, R20 ;  /* 0x0000009c8c14723c */ /* 0x060fe20000041814 */
[----:B------:R-:W-:Y:S07]  /*6230*/  LDSM.16.M88.4 R160, [R165] ;  /* 0x00000000a5a0783b */ /* 0x000fee0000000200 */
[C---:B------:R-:W-:Y:S01]  /*6240*/  HMMA.16816.F32.BF16 R24, R140.reuse, R158, R24 ;  /* 0x0000009e8c18723c */ /* 0x040fe20000041818 */
[----:B------:R-:W5:Y:S07]  /*6250*/  LDSM.16.M88.4 R156, [R164] ;  /* 0x00000000a49c783b */ /* 0x000f6e0000000200 */
[C---:B----4-:R-:W-:Y:S08]  /*6260*/  HMMA.16816.F32.BF16 R28, R140.reuse, R136, R28 ;  /* 0x000000888c1c723c */ /* 0x050ff0000004181c */
[----:B------:R-:W-:Y:S01]  /*6270*/  HMMA.16816.F32.BF16 R32, R140, R138, R32 ;  /* 0x0000008a8c20723c */ /* 0x000fe20000041820 */
[----:B------:R-:W-:Y:S07]  /*6280*/  LDSM.16.M88.4 R140, [R166] ;  /* 0x00000000a68c783b */ /* 0x000fee0000000200 */
[C---:B--2---:R-:W-:Y:S01]  /*6290*/  HMMA.16816.F32.BF16 R4, R144.reuse, R148, R4 ;  /* 0x000000949004723c */ /* 0x044fe20000041804 */
[----:B------:R-:W2:Y:S07]  /*62a0*/  LDSM.16.M88.4 R136, [R186+0x4000] ;  /* 0x00400000ba88783b */ /* 0x000eae0000000200 */
[C---:B------:R-:W-:Y:S01]  /*62b0*/  HMMA.16816.F32.BF16 R8, R144.reuse, R150, R8 ;  /* 0x000000969008723c */ /* 0x040fe20000041808 */
[----:B------:R-:W4:Y:S07]  /*62c0*/  LDSM.16.M88.4 R148, [R167] ;  /* 0x00000000a794783b */ /* 0x000f2e0000000200 */
[C---:B---3--:R-:W-:Y:S01]  /*62d0*/  HMMA.16816.F32.BF16 R12, R144.reuse, R152, R12 ;  /* 0x00000098900c723c */ /* 0x048fe2000004180c */
[----:B------:R-:W3:Y:S07]  /*62e0*/  LDSM.16.M88.4 R164, [R168] ;  /* 0x00000000a8a4783b */ /* 0x000eee0000000200 */
[C---:B------:R-:W-:Y:S01]  /*62f0*/  HMMA.16816.F32.BF16 R16, R144.reuse, R154, R16 ;  /* 0x0000009a9010723c */ /* 0x040fe20000041810 */
[----:B------:R-:W-:Y:S07]  /*6300*/  LDSM.16.M88.4 R152, [R185+0x4000] ;  /* 0x00400000b998783b */ /* 0x000fee0000000200 */
[C---:B-----5:R-:W-:Y:S08]  /*6310*/  HMMA.16816.F32.BF16 R20, R144.reuse, R156, R20 ;  /* 0x0000009c9014723c */ /* 0x060ff00000041814 */
[C---:B------:R-:W-:Y:S01]  /*6320*/  HMMA.16816.F32.BF16 R24, R144.reuse, R158, R24 ;  /* 0x0000009e9018723c */ /* 0x040fe20000041818 */
[----:B------:R-:W-:Y:S07]  /*6330*/  LDSM.16.M88.4 R156, [R176+-0x2000] ;  /* 0xffe00000b09c783b */ /* 0x000fee0000000200 */
[C---:B------:R-:W-:Y:S08]  /*6340*/  HMMA.16816.F32.BF16 R28, R144.reuse, R160, R28 ;  /* 0x000000a0901c723c */ /* 0x040ff0000004181c */
[----:B------:R-:W-:Y:S01]  /*6350*/  HMMA.16816.F32.BF16 R32, R144, R162, R32 ;  /* 0x000000a29020723c */ /* 0x000fe20000041820 */
[----:B------:R-:W5:Y:S07]  /*6360*/  LDSM.16.M88.4 R144, [R169] ;  /* 0x00000000a990783b */ /* 0x000f6e0000000200 */
[C---:B--2---:R-:W-:Y:S01]  /*6370*/  HMMA.16816.F32.BF16 R4, R136.reuse, R140, R4 ;  /* 0x0000008c8804723c */ /* 0x044fe20000041804 */
[----:B------:R-:W2:Y:S07]  /*6380*/  LDSM.16.M88.4 R160, [R176+-0x1800] ;  /* 0xffe80000b0a0783b */ /* 0x000eae0000000200 */
[C---:B------:R-:W-:Y:S01]  /*6390*/  HMMA.16816.F32.BF16 R8, R136.reuse, R142, R8 ;  /* 0x0000008e8808723c */ /* 0x040fe20000041808 */
[----:B------:R-:W1:Y:S07]  /*63a0*/  LDSM.16.M88.4 R140, [R176+-0x1000] ;  /* 0xfff00000b08c783b */ /* 0x000e6e0000000200 */
[C---:B----4-:R-:W-:Y:S08]  /*63b0*/  HMMA.16816.F32.BF16 R12, R136.reuse, R148, R12 ;  /* 0x00000094880c723c */ /* 0x050ff0000004180c */
[C---:B------:R-:W-:Y:S01]  /*63c0*/  HMMA.16816.F32.BF16 R16, R136.reuse, R150, R16 ;  /* 0x000000968810723c */ /* 0x040fe20000041810 */
[----:B------:R-:W4:Y:S07]  /*63d0*/  LDSM.16.M88.4 R148, [R176+-0x800] ;  /* 0xfff80000b094783b */ /* 0x000f2e0000000200 */
[C---:B---3--:R-:W-:Y:S08]  /*63e0*/  HMMA.16816.F32.BF16 R20, R136.reuse, R164, R20 ;  /* 0x000000a48814723c */ /* 0x048ff00000041814 */
[C---:B------:R-:W-:Y:S01]  /*63f0*/  HMMA.16816.F32.BF16 R24, R136.reuse, R166, R24 ;  /* 0x000000a68818723c */ /* 0x040fe20000041818 */
[----:B------:R-:W-:Y:S07]  /*6400*/  LDSM.16.M88.4 R164, [R103+0x5000] ;  /* 0x0050000067a4783b */ /* 0x000fee0000000200 */
[C---:B-----5:R-:W-:Y:S08]  /*6410*/  HMMA.16816.F32.BF16 R28, R136.reuse, R144, R28 ;  /* 0x00000090881c723c */ /* 0x060ff0000004181c */
[----:B------:R-:W-:Y:S01]  /*6420*/  HMMA.16816.F32.BF16 R32, R136, R146, R32 ;  /* 0x000000928820723c */ /* 0x000fe20000041820 */
[----:B------:R-:W-:Y:S07]  /*6430*/  LDSM.16.M88.4 R136, [R183+0x8000] ;  /* 0x00800000b788783b */ /* 0x000fee0000000200 */
[C---:B------:R-:W-:Y:S01]  /*6440*/  HMMA.16816.F32.BF16 R4, R152.reuse, R156, R4 ;  /* 0x0000009c9804723c */ /* 0x040fe20000041804 */
[----:B------:R-:W3:Y:S07]  /*6450*/  LDSM.16.M88.4 R144, [R103+0x4000] ;  /* 0x004000006790783b */ /* 0x000eee0000000200 */
[C---:B------:R-:W-:Y:S01]  /*6460*/  HMMA.16816.F32.BF16 R8, R152.reuse, R158, R8 ;  /* 0x0000009e9808723c */ /* 0x040fe20000041808 */
[----:B------:R-:W5:Y:S07]  /*6470*/  LDSM.16.M88.4 R156, [R103+0x4800] ;  /* 0x00480000679c783b */ /* 0x000f6e0000000200 */
[C---:B--2---:R-:W-:Y:S08]  /*6480*/  HMMA.16816.F32.BF16 R12, R152.reuse, R160, R12 ;  /* 0x000000a0980c723c */ /* 0x044ff0000004180c */
[C---:B------:R-:W-:Y:S01]  /*6490*/  HMMA.16816.F32.BF16 R16, R152.reuse, R162, R16 ;  /* 0x000000a29810723c */ /* 0x040fe20000041810 */
[----:B------:R-:W-:Y:S07]  /*64a0*/  LDSM.16.M88.4 R160, [R171] ;  /* 0x00000000aba0783b */ /* 0x000fee0000000200 */
[C---:B-1----:R-:W-:Y:S08]  /*64b0*/  HMMA.16816.F32.BF16 R20, R152.reuse, R140, R20 ;  /* 0x0000008c9814723c */ /* 0x042ff00000041814 */
[C---:B------:R-:W-:Y:S01]  /*64c0*/  HMMA.16816.F32.BF16 R24, R152.reuse, R142, R24 ;  /* 0x0000008e9818723c */ /* 0x040fe20000041818 */
[----:B------:R-:W1:Y:S07]  /*64d0*/  LDSM.16.M88.4 R140, [R103+0x5800] ;  /* 0x00580000678c783b */ /* 0x000e6e0000000200 */
[C---:B----4-:R-:W-:Y:S08]  /*64e0*/  HMMA.16816.F32.BF16 R28, R152.reuse, R148, R28 ;  /* 0x00000094981c723c */ /* 0x050ff0000004181c */
[----:B------:R-:W-:Y:S01]  /*64f0*/  HMMA.16816.F32.BF16 R32, R152, R150, R32 ;  /* 0x000000969820723c */ /* 0x000fe20000041820 */
[----:B------:R-:W-:Y:S07]  /*6500*/  LDSM.16.M88.4 R152, [R170] ;  /* 0x00000000aa98783b */ /* 0x000fee0000000200 */
[C---:B---3--:R-:W-:Y:S01]  /*6510*/  HMMA.16816.F32.BF16 R4, R136.reuse, R144, R4 ;  /* 0x000000908804723c */ /* 0x048fe20000041804 */
[----:B------:R-:W2:Y:S07]  /*6520*/  LDSM.16.M88.4 R148, [R184+0x8000] ;  /* 0x00800000b894783b */ /* 0x000eae0000000200 */
[C---:B------:R-:W-:Y:S01]  /*6530*/  HMMA.16816.F32.BF16 R8, R136.reuse, R146, R8 ;  /* 0x000000928808723c */ /* 0x040fe20000041808 */
[----:B------:R-:W3:Y:S07]  /*6540*/  LDSM.16.M88.4 R168, [R172] ;  /* 0x00000000aca8783b */ /* 0x000eee0000000200 */
[C---:B-----5:R-:W-:Y:S01]  /*6550*/  HMMA.16816.F32.BF16 R12, R136.reuse, R156, R12 ;  /* 0x0000009c880c723c */ /* 0x060fe2000004180c */
[----:B------:R-:W4:Y:S07]  /*6560*/  LDSM.16.M88.4 R144, [R173] ;  /* 0x00000000ad90783b */ /* 0x000f2e0000000200 */
[C---:B------:R-:W-:Y:S01]  /*6570*/  HMMA.16816.F32.BF16 R16, R136.reuse, R158, R16 ;  /* 0x0000009e8810723c */ /* 0x040fe20000041810 */
[----:B------:R-:W-:Y:S07]  /*6580*/  LDSM.16.M88.4 R156, [R186+0x8000] ;  /* 0x00800000ba9c783b */ /* 0x000fee0000000200 */
[C---:B------:R-:W-:Y:S08]  /*6590*/  HMMA.16816.F32.BF16 R20, R136.reuse, R164, R20 ;  /* 0x000000a48814723c */ /* 0x040ff00000041814 */
[C---:B------:R-:W-:Y:S01]  /*65a0*/  HMMA.16816.F32.BF16 R24, R136.reuse, R166, R24 ;  /* 0x000000a68818723c */ /* 0x040fe20000041818 */
[----:B------:R-:W5:Y:S07]  /*65b0*/  LDSM.16.M88.4 R164, [R174] ;  /* 0x00000000aea4783b */ /* 0x000f6e0000000200 */
[C---:B-1----:R-:W-:Y:S08]  /*65c0*/  HMMA.16816.F32.BF16 R28, R136.reuse, R140, R28 ;  /* 0x0000008c881c723c */ /* 0x042ff0000004181c */
[----:B------:R-:W-:Y:S01]  /*65d0*/  HMMA.16816.F32.BF16 R32, R136, R142, R32 ;  /* 0x0000008e8820723c */ /* 0x000fe20000041820 */
[----:B------:R-:W1:Y:S07]  /*65e0*/  LDSM.16.M88.4 R136, [R175] ;  /* 0x00000000af88783b */ /* 0x000e6e0000000200 */
[C---:B--2---:R-:W-:Y:S01]  /*65f0*/  HMMA.16816.F32.BF16 R4, R148.reuse, R152, R4 ;  /* 0x000000989404723c */ /* 0x044fe20000041804 */
[----:B------:R-:W2:Y:S07]  /*6600*/  LDSM.16.M88.4 R140, [R181] ;  /* 0x00000000b58c783b */ /* 0x000eae0000000200 */
[C---:B------:R-:W-:Y:S01]  /*6610*/  HMMA.16816.F32.BF16 R8, R148.reuse, R154, R8 ;  /* 0x0000009a9408723c */ /* 0x040fe20000041808 */
[----:B------:R-:W1:Y:S07]  /*6620*/  LDSM.16.M88.4 R152, [R182] ;  /* 0x00000000b698783b */ /* 0x000e6e0000000200 */
[C---:B------:R-:W-:Y:S01]  /*6630*/  HMMA.16816.F32.BF16 R12, R148.reuse, R160, R12 ;  /* 0x000000a0940c723c */ /* 0x040fe2000004180c */
[----:B------:R-:W-:Y:S07]  /*6640*/  LDSM.16.M88.4 R172, [R176] ;  /* 0x00000000b0ac783b */ /* 0x000fee0000000200 */
[C---:B------:R-:W-:Y:S01]  /*6650*/  HMMA.16816.F32.BF16 R16, R148.reuse, R162, R16 ;  /* 0x000000a29410723c */ /* 0x040fe20000041810 */
[----:B------:R-:W1:Y:S07]  /*6660*/  LDSM.16.M88.4 R160, [R185+0x8000] ;  /* 0x00800000b9a0783b */ /* 0x000e6e0000000200 */
[C---:B---3--:R-:W-:Y:S08]  /*6670*/  HMMA.16816.F32.BF16 R20, R148.reuse, R168, R20 ;  /* 0x000000a89414723c */ /* 0x048ff00000041814 */
[C---:B------:R-:W-:Y:S08]  /*6680*/  HMMA.16816.F32.BF16 R24, R148.reuse, R170, R24 ;  /* 0x000000aa9418723c */ /* 0x040ff00000041818 */
[C---:B----4-:R-:W-:Y:S08]  /*6690*/  HMMA.16816.F32.BF16 R28, R148.reuse, R144, R28 ;  /* 0x00000090941c723c */ /* 0x050ff0000004181c */
[----:B------:R-:W-:Y:S08]  /*66a0*/  HMMA.16816.F32.BF16 R32, R148, R146, R32 ;  /* 0x000000929420723c */ /* 0x000ff00000041820 */
[C---:B-----5:R-:W-:Y:S08]  /*66b0*/  HMMA.16816.F32.BF16 R4, R156.reuse, R164, R4 ;  /* 0x000000a49c04723c */ /* 0x060ff00000041804 */
[C---:B------:R-:W-:Y:S08]  /*66c0*/  HMMA.16816.F32.BF16 R8, R156.reuse, R166, R8 ;  /* 0x000000a69c08723c */ /* 0x040ff00000041808 */
[C---:B-1----:R-:W-:Y:S08]  /*66d0*/  HMMA.16816.F32.BF16 R12, R156.reuse, R136, R12 ;  /* 0x000000889c0c723c */ /* 0x042ff0000004180c */
[C---:B------:R-:W-:Y:S01]  /*66e0*/  HMMA.16816.F32.BF16 R16, R156.reuse, R138, R16 ;  /* 0x0000008a9c10723c */ /* 0x040fe20000041810 */
[----:B------:R-:W1:Y:S07]  /*66f0*/  LDSM.16.M88.4 R136, [R176+0x800] ;  /* 0x00080000b088783b */ /* 0x000e6e0000000200 */
[C---:B--2---:R-:W-:Y:S08]  /*6700*/  HMMA.16816.F32.BF16 R20, R156.reuse, R140, R20 ;  /* 0x0000008c9c14723c */ /* 0x044ff00000041814 */
[C---:B------:R-:W-:Y:S08]  /*6710*/  HMMA.16816.F32.BF16 R24, R156.reuse, R142, R24 ;  /* 0x0000008e9c18723c */ /* 0x040ff00000041818 */
[C---:B------:R-:W-:Y:S08]  /*6720*/  HMMA.16816.F32.BF16 R28, R156.reuse, R152, R28 ;  /* 0x000000989c1c723c */ /* 0x040ff0000004181c */
[----:B------:R-:W-:Y:S08]  /*6730*/  HMMA.16816.F32.BF16 R32, R156, R154, R32 ;  /* 0x0000009a9c20723c */ /* 0x000ff00000041820 */
[C---:B------:R-:W-:Y:S08]  /*6740*/  HMMA.16816.F32.BF16 R4, R160.reuse, R172, R4 ;  /* 0x000000aca004723c */ /* 0x040ff00000041804 */
[C---:B------:R-:W-:Y:S08]  /*6750*/  HMMA.16816.F32.BF16 R8, R160.reuse, R174, R8 ;  /* 0x000000aea008723c */ /* 0x040ff00000041808 */
[C---:B-1----:R-:W-:Y:S08]  /*6760*/  HMMA.16816.F32.BF16 R12, R160.reuse, R136, R12 ;  /* 0x00000088a00c723c */ /* 0x042ff0000004180c */
[----:B------:R-:W-:Y:S01]  /*6770*/  FMUL.FTZ R0, R4, c[0x0][0x320] ;  /* 0x0000c80004007a20 */ /* 0x000fe20000410000 */
[C---:B------:R-:W-:Y:S03]  /*6780*/  HMMA.16816.F32.BF16 R16, R160.reuse, R138, R16 ;  /* 0x0000008aa010723c */ /* 0x040fe60000041810 */
[----:B------:R1:W2:Y:S04]  /*6790*/  MUFU.TANH R140, R0 ;  /* 0x00000000008c7308 */ /* 0x0002a80000002400 */
[----:B------:R-:W-:Y:S02]  /*67a0*/  FMUL.FTZ R10, R10, c[0x0][0x320] ;  /* 0x0000c8000a0a7a20 */ /* 0x000fe40000410000 */
[----:B------:R-:W-:Y:S04]  /*67b0*/  FMUL.FTZ R3, R11, c[0x0][0x320] ;  /* 0x0000c8000b037a20 */ /* 0x000fe80000410000 */
[----:B------:R-:W3:Y:S02]  /*67c0*/  MUFU.TANH R141, R10 ;  /* 0x0000000a008d7308 */ /* 0x000ee40000002400 */
[----:B------:R-:W-:Y:S08]  /*67d0*/  FMUL.FTZ R2, R12, c[0x0][0x320] ;  /* 0x0000c8000c027a20 */ /* 0x000ff00000410000 */
[----:B------:R4:W2:Y:S01]  /*67e0*/  MUFU.TANH R152, R2 ;  /* 0x0000000200987308 */ /* 0x0008a20000002400 */
[----:B-1----:R-:W-:Y:S09]  /*67f0*/  FMUL.FTZ R0, R5, c[0x0][0x320] ;  /* 0x0000c80005007a20 */ /* 0x002ff20000410000 */
[----:B------:R1:W1:Y:S10]  /*6800*/  MUFU.TANH R144, R0 ;  /* 0x0000000000907308 */ /* 0x0002740000002400 */
[----:B------:R-:W2:Y:S01]  /*6810*/  MUFU.TANH R137, R3 ;  /* 0x0000000300897308 */ /* 0x000ea20000002400 */
[----:B----4-:R-:W-:Y:S09]  /*6820*/  FMUL.FTZ R2, R19, c[0x0][0x320] ;  /* 0x0000c80013027a20 */ /* 0x010ff20000410000 */
[----:B------:R-:W4:Y:S01]  /*6830*/  MUFU.TANH R154, R2 ;  /* 0x00000002009a7308 */ /* 0x000f220000002400 */
[----:B-1----:R-:W-:Y:S09]  /*6840*/  FMUL.FTZ R0, R6, c[0x0][0x320] ;  /* 0x0000c80006007a20 */ /* 0x002ff20000410000 */
[----:B------:R1:W1:Y:S02]  /*6850*/  MUFU.TANH R143, R0 ;  /* 0x00000000008f7308 */ /* 0x0002640000002400 */
[----:B-1----:R-:W-:Y:S02]  /*6860*/  FMUL.FTZ R0, R7, c[0x0][0x320] ;  /* 0x0000c80007007a20 */ /* 0x002fe40000410000 */
[----:B------:R-:W1:Y:S06]  /*6870*/  LDSM.16.M88.4 R4, [R176+0x1000] ;  /* 0x00100000b004783b */ /* 0x000e6c0000000200 */
[----:B------:R5:W1:Y:S02]  /*6880*/  MUFU.TANH R145, R0 ;  /* 0x0000000000917308 */ /* 0x000a640000002400 */
[----:B-----5:R-:W-:Y:S08]  /*6890*/  FMUL.FTZ R0, R8, c[0x0][0x320] ;  /* 0x0000c80008007a20 */ /* 0x020ff00000410000 */
[----:B------:R5:W2:Y:S01]  /*68a0*/  MUFU.TANH R142, R0 ;  /* 0x00000000008e7308 */ /* 0x000aa20000002400 */
[C---:B-1----:R-:W-:Y:S08]  /*68b0*/  HMMA.16816.F32.BF16 R20, R160.reuse, R4, R20 ;  /* 0x00000004a014723c */ /* 0x042ff00000041814 */
[C---:B------:R-:W-:Y:S04]  /*68c0*/  HMMA.16816.F32.BF16 R24, R160.reuse, R6, R24 ;  /* 0x00000006a018723c */ /* 0x040fe80000041818 */
[----:B-----5:R-:W-:Y:S02]  /*68d0*/  FMUL.FTZ R0, R9, c[0x0][0x320] ;  /* 0x0000c80009007a20 */ /* 0x020fe40000410000 */
[----:B------:R-:W1:Y:S02]  /*68e0*/  LDSM.16.M88.4 R8, [R176+0x1800] ;  /* 0x00180000b008783b */ /* 0x000e640000000200 */
[----:B------:R-:W-:Y:S04]  /*68f0*/  DEPBAR.LE SB0, 0x0 ;  /* 0x000080000000791a */ /* 0x000fe80000000000 */
[----:B------:R5:W1:Y:S02]  /*6900*/  MUFU.TANH R136, R0 ;  /* 0x0000000000887308 */ /* 0x000a640000002400 */
[----:B------:R-:W-:Y:S01]  /*6910*/  BAR.SYNC.DEFER_BLOCKING 0x0 ;  /* 0x0000000000007b1d */ /* 0x000fe20000010000 */
[----:B-----5:R-:W-:Y:S07]  /*6920*/  FMUL.FTZ R0, R13, c[0x0][0x320] ;  /* 0x0000c8000d007a20 */ /* 0x020fee0000410000 */
[----:B------:R5:W2:Y:S01]  /*6930*/  MUFU.TANH R150, R0 ;  /* 0x0000000000967308 */ /* 0x000aa20000002400 */
[C---:B-1----:R-:W-:Y:S08]  /*6940*/  HMMA.16816.F32.BF16 R28, R160.reuse, R8, R28 ;  /* 0x00000008a01c723c */ /* 0x042ff0000004181c */
[----:B------:R-:W-:Y:S04]  /*6950*/  HMMA.16816.F32.BF16 R32, R160, R10, R32 ;  /* 0x0000000aa020723c */ /* 0x000fe80000041820 */
[----:B-----5:R-:W-:Y:S04]  /*6960*/  FMUL.FTZ R0, R14, c[0x0][0x320] ;  /* 0x0000c8000e007a20 */ /* 0x020fe80000410000 */
[----:B------:R1:W1:Y:S04]  /*6970*/  MUFU.TANH R151, R0 ;  /* 0x0000000000977308 */ /* 0x0002680000002400 */
[----:B-1----:R-:W-:Y:S06]  /*6980*/  FMUL.FTZ R0, R15, c[0x0][0x320] ;  /* 0x0000c8000f007a20 */ /* 0x002fec0000410000 */
[----:B------:R1:W1:Y:S02]  /*6990*/  MUFU.TANH R153, R0 ;  /* 0x0000000000997308 */ /* 0x0002640000002400 */
[----:B-1----:R-:W-:Y:S08]  /*69a0*/  FMUL.FTZ R0, R16, c[0x0][0x320] ;  /* 0x0000c80010007a20 */ /* 0x002ff00000410000 */
        /* <DEDUP_REMOVED lines=36> */
[----:B------:R1:W1:Y:S01]  /*6bf0*/  MUFU.TANH R161, R0 ;  /* 0x0000000000a17308 */ /* 0x0002620000002400 */
[----:B------:R-:W-:-:S05]  /*6c00*/  @!P2 BRA `(.L_x_57) ;  /* 0x000004a00000a947 */ /* 0x000fca0003800000 */
[----:B-1234-:R-:W-:Y:S01]  /*6c10*/  IMAD.MOV.U32 R0, RZ, RZ, 0x1 ;  /* 0x00000001ff007424 */ /* 0x01efe200078e00ff */
[----:B------:R-:W-:Y:S01]  /*6c20*/  SHF.R.S32.HI R195, RZ, 0x1f, R198 ;  /* 0x0000001fffc37819 */ /* 0x000fe200000114c6 */
[----:B------:R-:W-:Y:S01]  /*6c30*/  IMAD R2, R191, 0x40, R201 ;  /* 0x00000040bf027824 */ /* 0x000fe200078e02c9 */
[----:B------:R-:W-:Y:S01]  /*6c40*/  SHF.R.S32.HI R219, RZ, 0x1f, R197 ;  /* 0x0000001fffdb7819 */ /* 0x000fe200000114c5 */
[----:B------:R-:W-:Y:S01]  /*6c50*/  IMAD.MOV.U32 R188, RZ, RZ, RZ ;  /* 0x000000ffffbc7224 */ /* 0x000fe200078e00ff */
[----:B------:R-:W-:Y:S01]  /*6c60*/  ISETP.NE.AND P2, PT, R0, c[0x0][0x2b8], PT ;  /* 0x0000ae0000007a0c */ /* 0x000fe20003f45270 */
[----:B------:R-:W-:Y:S01]  /*6c70*/  IMAD R0, R196, 0x20, R200 ;  /* 0x00000020c4007824 */ /* 0x000fe200078e02c8 */
[C---:B------:R-:W-:Y:S01]  /*6c80*/  SHF.L.U64.HI R11, R198.reuse, 0x1, R195 ;  /* 0x00000001c60b7819 */ /* 0x040fe200000102c3 */
[----:B------:R-:W-:Y:S01]  /*6c90*/  IMAD.SHL.U32 R14, R198, 0x2, RZ ;  /* 0x00000002c60e7824 */ /* 0x000fe200078e00ff */
[----:B------:R-:W-:Y:S01]  /*6ca0*/  SHF.R.S32.HI R195, RZ, 0x1f, R192 ;  /* 0x0000001fffc37819 */ /* 0x000fe200000114c0 */
[C---:B------:R-:W-:Y:S01]  /*6cb0*/  IMAD.SHL.U32 R13, R197.reuse, 0x2, RZ ;  /* 0x00000002c50d7824 */ /* 0x040fe200078e00ff */
[----:B------:R-:W-:Y:S01]  /*6cc0*/  IADD3 R2, R2, -0x40, R0 ;  /* 0xffffffc002027810 */ /* 0x000fe20007ffe000 */
[C---:B------:R-:W-:Y:S01]  /*6cd0*/  IMAD.SHL.U32 R12, R192.reuse, 0x2, RZ ;  /* 0x00000002c00c7824 */ /* 0x040fe200078e00ff */
[----:B------:R-:W-:Y:S02]  /*6ce0*/  SHF.L.U64.HI R9, R197, 0x1, R219 ;  /* 0x00000001c5097819 */ /* 0x000fe400000102db */
[----:B------:R-:W-:Y:S01]  /*6cf0*/  SHF.L.U64.HI R10, R192, 0x1, R195 ;  /* 0x00000001c00a7819 */ /* 0x000fe200000102c3 */
[----:B------:R-:W-:Y:S02]  /*6d00*/  IMAD.MOV.U32 R0, RZ, RZ, R2 ;  /* 0x000000ffff007224 */ /* 0x000fe400078e0002 */
[----:B------:R-:W-:Y:S05]  /*6d10*/  @P2 IMAD.HI.U32 R3, R2, c[0x0][0x2bc], RZ ;  /* 0x0000af0002032a27 */ /* 0x000fea00078e00ff */
[----:B------:R-:W-:Y:S04]  /*6d20*/  @P2 SHF.R.U32.HI R0, RZ, c[0x0][0x2c0], R3 ;  /* 0x0000b000ff002a19 */ /* 0x000fe80000011603 */
[C---:B------:R-:W-:Y:S04]  /*6d30*/  @!P6 IADD3 R3, P2, R0.reuse, R204, RZ ;  /* 0x000000cc0003e210 */ /* 0x040fe80007f5e0ff */
[----:B------:R-:W-:Y:S01]  /*6d40*/  @!P6 LEA.HI.X.SX32 R5, R0, R209, 0x1, P2 ;  /* 0x000000d10005e211 */ /* 0x000fe200010f0eff */
[----:B------:R-:W-:Y:S01]  /*6d50*/  IMAD.MOV R0, RZ, RZ, -R0 ;  /* 0x000000ffff007224 */ /* 0x000fe200078e0a00 */
[C---:B------:R-:W-:Y:S03]  /*6d60*/  @!P6 LEA R4, P2, R3.reuse, c[0x0][0x2a0], 0x2 ;  /* 0x0000a8000304ea11 */ /* 0x040fe600078410ff */
[----:B------:R-:W-:Y:S01]  /*6d70*/  IMAD R189, R0, c[0x0][0x2b8], R2 ;  /* 0x0000ae0000bd7a24 */ /* 0x000fe200078e0202 */
[----:B------:R-:W-:Y:S03]  /*6d80*/  @!P6 LEA.HI.X R5, R3, c[0x0][0x2a4], R5, 0x2, P2 ;  /* 0x0000a9000305ea11 */ /* 0x000fe600010f1405 */
[C---:B------:R-:W-:Y:S01]  /*6d90*/  IMAD.WIDE.U32 R2, R189.reuse, c[0x0][0x1e0], RZ ;  /* 0x00007800bd027a25 */ /* 0x040fe200078e00ff */
[----:B------:R-:W-:Y:S01]  /*6da0*/  SHF.R.S32.HI R0, RZ, 0x1f, R189 ;  /* 0x0000001fff007819 */ /* 0x000fe200000114bd */
[----:B------:R-:W2:Y:S04]  /*6db0*/  @!P6 LDG.E R188, [R4.64] ;  /* 0x0000000604bce981 */ /* 0x000ea8000c1e1900 */
[----:B------:R-:W-:Y:S04]  /*6dc0*/  IMAD R0, R0, c[0x0][0x1e0], RZ ;  /* 0x0000780000007a24 */ /* 0x000fe800078e02ff */
[----:B------:R-:W-:Y:S04]  /*6dd0*/  IMAD R0, R189, c[0x0][0x1e4], R0 ;  /* 0x00007900bd007a24 */ /* 0x000fe800078e0200 */
[----:B------:R-:W-:Y:S01]  /*6de0*/  IMAD.IADD R3, R3, 0x1, R0 ;  /* 0x0000000103037824 */ /* 0x000fe200078e0200 */
[----:B--2---:R-:W-:Y:S03]  /*6df0*/  SHF.R.S32.HI R0, RZ, 0x1f, R188 ;  /* 0x0000001fff007819 */ /* 0x004fe600000114bc */
[----:B------:R-:W-:Y:S04]  /*6e00*/  IMAD.WIDE.U32 R2, R188, c[0x0][0x1f0], R2 ;  /* 0x00007c00bc027a25 */ /* 0x000fe800078e0002 */
[----:B------:R-:W-:Y:S01]  /*6e10*/  IMAD R4, R0, c[0x0][0x1f0], RZ ;  /* 0x00007c0000047a24 */ /* 0x000fe200078e02ff */
[----:B------:R-:W-:Y:S03]  /*6e20*/  IADD3 R0, P2, R202, R2, RZ ;  /* 0x00000002ca007210 */ /* 0x000fe60007f5e0ff */
[----:B------:R-:W-:Y:S05]  /*6e30*/  IMAD R4, R188, c[0x0][0x1f4], R4 ;  /* 0x00007d00bc047a24 */ /* 0x000fea00078e0204 */
[----:B------:R-:W-:Y:S02]  /*6e40*/  IADD3.X R2, R208, R3, R4, P2, !PT ;  /* 0x00000003d0027210 */ /* 0x000fe400017fe404 */
[C---:B------:R-:W-:Y:S04]  /*6e50*/  LEA R8, P2, R0.reuse, c[0x0][0x1c8], 0x1 ;  /* 0x0000720000087a11 */ /* 0x040fe800078408ff */
[----:B------:R-:W-:Y:S01]  /*6e60*/  LEA.HI.X R5, R0, c[0x0][0x1cc], R2, 0x1, P2 ;  /* 0x0000730000057a11 */ /* 0x000fe200010f0c02 */
[----:B------:R-:W-:-:S06]  /*6e70*/  BRA.DIV ~URZ, `(.L_x_58) ;  /* 0x00006e827f007947 */ /* 0x000fcc000b800000 */
[----:B------:R1:W2:Y:S02]  /*6e80*/  SHFL.IDX PT, R4, R5, RZ, 0x181f ;  /* 0x00181fff05047589 */ /* 0x0002a400000e0000 */
.L_x_136:
[----:B------:R-:W-:-:S05]  /*6e90*/  BRA.DIV ~URZ, `(.L_x_59) ;  /* 0x00006ed27f007947 */ /* 0x000fca000b800000 */
[----:B------:R-:W3:Y:S01]  /*6ea0*/  SHFL.IDX PT, R0, R8, RZ, 0x181f ;  /* 0x00181fff08007589 */ /* 0x000ee200000e0000 */
[C---:B------:R-:W-:Y:S02]  /*6eb0*/  IADD3 R2, -R190.reuse, 0x10, RZ ;  /* 0x00000010be027810 */ /* 0x040fe40007ffe1ff */
[----:B------:R-:W-:Y:S02]  /*6ec0*/  ISETP.NE.U32.AND P2, PT, R190, RZ, PT ;  /* 0x000000ffbe00720c */ /* 0x000fe40003f45070 */
[----:B------:R-:W-:Y:S04]  /*6ed0*/  LOP3.LUT R2, R2, 0xf, RZ, 0xc0, !PT ;  /* 0x0000000f02027812 */ /* 0x000fe800078ec0ff */
[----:B---3--:R-:W-:Y:S04]  /*6ee0*/  IADD3 R2, P4, P3, R2, R0, R12 ;  /* 0x0000000002027210 */ /* 0x008fe80007b9e00c */
[----:B--2---:R-:W-:Y:S05]  /*6ef0*/  IADD3.X R3, RZ, R4, R10, P4, P3 ;  /* 0x00000004ff037210 */ /* 0x004fea00027e640a */
[----:B------:R-:W-:Y:S01]  /*6f00*/  @!PT LDS RZ, [RZ] ;  /* 0x00000000fffff984 */ /* 0x000fe20000000800 */
[----:B------:R-:W-:Y:S01]  /*6f10*/  @!PT LDS RZ, [RZ] ;  /* 0x00000000fffff984 */ /* 0x000fe20000000800 */
[----:B------:R2:W-:Y:S01]  /*6f20*/  LDGSTS.E.BYPASS.LTC128B.128.ZFILL [R187+0x6100], [R2.64], P2 ;  /* 0x0610000002bb7fae */ /* 0x0005e20009141d46 */
[----:B------:R-:W-:Y:S05]  /*6f30*/  IADD3 R6, P2, R0, R13, RZ ;  /* 0x0000000d00067210 */ /* 0x000fea0007f5e0ff */
[----:B------:R-:W-:Y:S05]  /*6f40*/  IMAD.X R7, R4, 0x1, R9, P2 ;  /* 0x0000000104077824 */ /* 0x000fea00010e0609 */
[----:B------:R3:W-:Y:S01]  /*6f50*/  LDGSTS.E.BYPASS.LTC128B.128 [R187+0x8100], [R6.64], !P0 ;  /* 0x0810000006bb7fae */ /* 0x0007e2000c101d46 */
[----:B--2---:R-:W-:Y:S03]  /*6f60*/  IADD3 R2, P2, R0, R14, RZ ;  /* 0x0000000e00027210 */ /* 0x004fe60007f5e0ff */
[----:B------:R3:W2:Y:S02]  /*6f70*/  SHFL.IDX PT, R0, R8, 0x1, 0x181f ;  /* 0x00381f0008007f89 */ /* 0x0006a400000e0000 */
[----:B------:R-:W-:Y:S02]  /*6f80*/  IMAD.X R3, R4, 0x1, R11, P2 ;  /* 0x0000000104037824 */ /* 0x000fe400010e060b */
[----:B------:R3:W4:Y:S04]  /*6f90*/  SHFL.IDX PT, R4, R5, 0x1, 0x181f ;  /* 0x00381f0005047f89 */ /* 0x00072800000e0000 */
[----:B------:R3:W-:Y:S02]  /*6fa0*/  LDGSTS.E.BYPASS.LTC128B.128 [R187+0xa100], [R2.64], !P1 ;  /* 0x0a10000002bb7fae */ /* 0x0007e4000c901d46 */
.L_x_137:
[----:B---3--:R-:W-:Y:S02]  /*6fb0*/  IADD3 R2, -R190, 0x10, RZ ;  /* 0x00000010be027810 */ /* 0x008fe40007ffe1ff */
[----:B--2---:R-:W-:Y:S02]  /*6fc0*/  IADD3 R6, P2, R0, R13, RZ ;  /* 0x0000000d00067210 */ /* 0x004fe40007f5e0ff */
[----:B------:R-:W-:Y:S03]  /*6fd0*/  LOP3.LUT R2, R2, 0xf, RZ, 0xc0, !PT ;  /* 0x0000000f02027812 */ /* 0x000fe600078ec0ff */
[----:B----4-:R-:W-:Y:S01]  /*6fe0*/  IMAD.X R7, R4, 0x1, R9, P2 ;  /* 0x0000000104077824 */ /* 0x010fe200010e0609 */
[----:B------:R-:W-:Y:S02]  /*6ff0*/  IADD3 R8, P4, P3, R2, R0, R12 ;  /* 0x0000000002087210 */ /* 0x000fe40007b9e00c */
[----:B------:R-:W-:Y:S02]  /*7000*/  IADD3 R2, P2, R0, R14, RZ ;  /* 0x0000000e00027210 */ /* 0x000fe40007f5e0ff */
[----:B------:R-:W-:Y:S03]  /*7010*/  IADD3.X R9, RZ, R4, R10, P4, P3 ;  /* 0x00000004ff097210 */ /* 0x000fe600027e640a */
[----:B------:R-:W-:Y:S01]  /*7020*/  IMAD.X R3, R4, 0x1, R11, P2 ;  /* 0x0000000104037824 */ /* 0x000fe200010e060b */
[----:B------:R-:W-:Y:S11]  /*7030*/  ISETP.NE.U32.AND P2, PT, R190, RZ, PT ;  /* 0x000000ffbe00720c */ /* 0x000ff60003f45070 */
[----:B------:R-:W-:Y:S02]  /*7040*/  @!UPT UIADD3 URZ, URZ, URZ, URZ ;  /* 0x0000003f3f3ff290 */ /* 0x000fe4000fffe03f */
[----:B------:R-:W-:Y:S01]  /*7050*/  @!PT LDS RZ, [RZ] ;  /* 0x00000000fffff984 */ /* 0x000fe20000000800 */
[----:B------:R-:W-:Y:S01]  /*7060*/  @!PT LDS RZ, [RZ] ;  /* 0x00000000fffff984 */ /* 0x000fe20000000800 */
[----:B------:R-:W-:Y:S01]  /*7070*/  @!PT LDS RZ, [RZ] ;  /* 0x00000000fffff984 */ /* 0x000fe20000000800 */
[----:B------:R2:W-:Y:S04]  /*7080*/  LDGSTS.E.BYPASS.LTC128B.128.ZFILL [R187+0x7100], [R8.64], P2 ;  /* 0x0710000008bb7fae */ /* 0x0005e80009141d46 */
[----:B------:R2:W-:Y:S04]  /*7090*/  LDGSTS.E.BYPASS.LTC128B.128 [R187+0x9100], [R6.64], !P0 ;  /* 0x0910000006bb7fae */ /* 0x0005e8000c101d46 */
[----:B------:R2:W-:Y:S02]  /*70a0*/  LDGSTS.E.BYPASS.LTC128B.128 [R187+0xb100], [R2.64], !P1 ;  /* 0x0b10000002bb7fae */ /* 0x0005e4000c901d46 */
.L_x_57:
[----:B--234-:R-:W-:Y:S05]  /*70b0*/  BSYNC B0 ;  /* 0x0000000000007941 */ /* 0x01cfea0003800000 */
.L_x_56:
[----:B------:R-:W-:Y:S01]  /*70c0*/  FMNMX.FTZ R2, R140, R101, !PT ;  /* 0x000000658c027209 */ /* 0x000fe20007810000 */
[----:B------:R-:W0:Y:S01]  /*70d0*/  LDGDEPBAR ;  /* 0x00000000000079af */ /* 0x000e220000000000 */
[----:B-1----:R-:W-:Y:S02]  /*70e0*/  FMNMX.FTZ R0, R143, R102, !PT ;  /* 0x000000668f007209 */ /* 0x002fe40007810000 */
[----:B------:R-:W-:Y:S02]  /*70f0*/  FMNMX.FTZ R2, R144, R2, !PT ;  /* 0x0000000290027209 */ /* 0x000fe40007810000 */
        /* <DEDUP_REMOVED lines=28> */
[----:B------:R-:W-:Y:S01]  /*72c0*/  FMNMX.FTZ R5, R161, R0, !PT ;  /* 0x00000000a1057209 */ /* 0x000fe20007810000 */
[----:B------:R-:W-:-:S05]  /*72d0*/  BRA.DIV ~URZ, `(.L_x_60) ;  /* 0x00006ca27f007947 */ /* 0x000fca000b800000 */
[----:B------:R-:W1:Y:S04]  /*72e0*/  SHFL.BFLY PT, R2, R4, 0x2, 0x1f ;  /* 0x0c401f0004027f89 */ /* 0x000e6800000e0000 */
[----:B------:R-:W2:Y:S01]  /*72f0*/  SHFL.BFLY PT, R0, R5, 0x2, 0x1f ;  /* 0x0c401f0005007f89 */ /* 0x000ea200000e0000 */
[----:B-1----:R-:W-:Y:S02]  /*7300*/  FMNMX.FTZ R2, R4, R2, !PT ;  /* 0x0000000204027209 */ /* 0x002fe40007810000 */
[----:B--2---:R-:W-:Y:S03]  /*7310*/  FMNMX.FTZ R4, R5, R0, !PT ;  /* 0x0000000005047209 */ /* 0x004fe60007810000 */
[----:B------:R-:W1:Y:S04]  /*7320*/  SHFL.BFLY PT, R3, R2, 0x1, 0x1f ;  /* 0x0c201f0002037f89 */ /* 0x000e6800000e0000 */
[----:B------:R2:W3:Y:S01]  /*7330*/  SHFL.BFLY PT, R0, R4, 0x1, 0x1f ;  /* 0x0c201f0004007f89 */ /* 0x0004e200000e0000 */
[----:B-1----:R-:W-:Y:S05]  /*7340*/  FMNMX.FTZ R100, R2, R3, !PT ;  /* 0x0000000302647209 */ /* 0x002fea0007810000 */
.L_x_138:
[C---:B------:R-:W-:Y:S01]  /*7350*/  FMUL.FTZ R147, R100.reuse, c[0x0][0x2d0] ;  /* 0x0000b40064937a20 */ /* 0x040fe20000410000 */
[----:B------:R-:W-:Y:S01]  /*7360*/  WARPSYNC 0xffffffff ;  /* 0xffffffff00007948 */ /* 0x000fe20003800000 */
[----:B------:R-:W-:Y:S01]  /*7370*/  FADD.FTZ R2, -R100, R101 ;  /* 0x0000006564027221 */ /* 0x000fe20000010100 */
[----:B------:R-:W-:Y:S01]  /*7380*/  ISETP.GT.AND P0, PT, R191, R199, PT ;  /* 0x000000c7bf00720c */ /* 0x000fe20003f04270 */
[--C-:B------:R-:W-:Y:S02]  /*7390*/  FFMA.FTZ R3, R140, c[0x0][0x2d0], -R147.reuse ;  /* 0x0000b4008c037a23 */ /* 0x100fe40000010893 */
[----:B------:R-:W-:Y:S02]  /*73a0*/  FMUL.FTZ R2, R2, c[0x0][0x2d0] ;  /* 0x0000b40002027a20 */ /* 0x000fe40000410000 */
[----:B------:R1:W-:Y:S10]  /*73b0*/  MUFU.EX2 R6, R3 ;  /* 0x0000000300067308 */ /* 0x0003f40000000800 */
[----:B------:R-:W4:Y:S01]  /*73c0*/  MUFU.EX2 R2, R2 ;  /* 0x0000000200027308 */ /* 0x000f220000000800 */
[--C-:B-1----:R-:W-:Y:S09]  /*73d0*/  FFMA.FTZ R3, R144, c[0x0][0x2d0], -R147.reuse ;  /* 0x0000b40090037a23 */ /* 0x102ff20000010893 */
[----:B------:R1:W5:Y:S02]  /*73e0*/  MUFU.EX2 R172, R3 ;  /* 0x0000000300ac7308 */ /* 0x0003640000000800 */
[--C-:B-1----:R-:W-:Y:S02]  /*73f0*/  FFMA.FTZ R3, R142, c[0x0][0x2d0], -R147.reuse ;  /* 0x0000b4008e037a23 */ /* 0x102fe40000010893 */
[C---:B----4-:R-:W-:Y:S06]  /*7400*/  FMUL.FTZ R8, R2.reuse, R128 ;  /* 0x0000008002087220 */ /* 0x050fec0000410000 */
[----:B------:R1:W-:Y:S01]  /*7410*/  MUFU.EX2 R174, R3 ;  /* 0x0000000300ae7308 */ /* 0x0003e20000000800 */
[C---:B------:R-:W-:Y:S02]  /*7420*/  FMUL.FTZ R9, R2.reuse, R129 ;  /* 0x0000008102097220 */ /* 0x040fe40000410000 */
        /* <DEDUP_REMOVED lines=10> */
[----:B------:R-:W-:Y:S01]  /*74d0*/  FMUL.FTZ R20, R2, R116 ;  /* 0x0000007402147220 */ /* 0x000fe20000410000 */
[----:B-1-3--:R-:W-:Y:S01]  /*74e0*/  FMNMX.FTZ R3, R0, R4, !PT ;  /* 0x0000000400037209 */ /* 0x00afe20007810000 */
[--C-:B------:R-:W-:Y:S01]  /*74f0*/  FFMA.FTZ R0, R136, c[0x0][0x2d0], -R147.reuse ;  /* 0x0000b40088007a23 */ /* 0x100fe20000010893 */
[----:B-----5:R-:W-:Y:S01]  /*7500*/  F2FP.BF16.PACK_AB R136, R172, R6 ;  /* 0x00000006ac88723e */ /* 0x020fe200000010ff */
[C---:B------:R-:W-:Y:S02]  /*7510*/  FMUL.FTZ R28, R2.reuse, R108 ;  /* 0x0000006c021c7220 */ /* 0x040fe40000410000 */
[----:B------:R-:W-:Y:S01]  /*7520*/  FMUL.FTZ R144, R3, c[0x0][0x2d0] ;  /* 0x0000b40003907a20 */ /* 0x000fe20000410000 */
[----:B------:R-:W1:Y:S01]  /*7530*/  MUFU.EX2 R175, R0 ;  /* 0x0000000000af7308 */ /* 0x000e620000000800 */
[C---:B------:R-:W-:Y:S02]  /*7540*/  FMUL.FTZ R29, R2.reuse, R109 ;  /* 0x0000006d021d7220 */ /* 0x040fe40000410000 */
[----:B--2---:R-:W-:Y:S02]  /*7550*/  FFMA.FTZ R4, R143, c[0x0][0x2d0], -R144 ;  /* 0x0000b4008f047a23 */ /* 0x004fe40000010890 */
[C---:B------:R-:W-:Y:S02]  /*7560*/  FMUL.FTZ R36, R2.reuse, R36 ;  /* 0x0000002402247220 */ /* 0x040fe40000410000 */
[C---:B------:R-:W-:Y:S02]  /*7570*/  FMUL.FTZ R37, R2.reuse, R37 ;  /* 0x0000002502257220 */ /* 0x040fe40000410000 */
[C---:B------:R-:W-:Y:S01]  /*7580*/  FMUL.FTZ R40, R2.reuse, R40 ;  /* 0x0000002802287220 */ /* 0x040fe20000410000 */
[----:B------:R2:W-:Y:S01]  /*7590*/  MUFU.EX2 R171, R4 ;  /* 0x0000000400ab7308 */ /* 0x0005e20000000800 */
[C---:B------:R-:W-:Y:S02]  /*75a0*/  FMUL.FTZ R41, R2.reuse, R41 ;  /* 0x0000002902297220 */ /* 0x040fe40000410000 */
[C---:B------:R-:W-:Y:S02]  /*75b0*/  FMUL.FTZ R44, R2.reuse, R44 ;  /* 0x0000002c022c7220 */ /* 0x040fe40000410000 */
[C---:B------:R-:W-:Y:S02]  /*75c0*/  FMUL.FTZ R45, R2.reuse, R45 ;  /* 0x0000002d022d7220 */ /* 0x040fe40000410000 */
[C---:B------:R-:W-:Y:S02]  /*75d0*/  FMUL.FTZ R48, R2.reuse, R48 ;  /* 0x0000003002307220 */ /* 0x040fe40000410000 */
[C---:B------:R-:W-:Y:S02]  /*75e0*/  FMUL.FTZ R49, R2.reuse, R49 ;  /* 0x0000003102317220 */ /* 0x040fe40000410000 */
[C---:B------:R-:W-:Y:S02]  /*75f0*/  FMUL.FTZ R52, R2.reuse, R52 ;  /* 0x0000003402347220 */ /* 0x040fe40000410000 */
[C---:B------:R-:W-:Y:S01]  /*7600*/  FMUL.FTZ R53, R2.reuse, R53 ;  /* 0x0000003502357220 */ /* 0x040fe20000410000 */
[----:B-1----:R-:W-:Y:S01]  /*7610*/  F2FP.BF16.PACK_AB R138, R175, R174 ;  /* 0x000000aeaf8a723e */ /* 0x002fe200000010ff */
[----:B------:R-:W-:Y:S02]  /*7620*/  FADD.FTZ R0, -R3, R102 ;  /* 0x0000006603007221 */ /* 0x000fe40000010100 */
[----:B------:R-:W-:Y:S02]  /*7630*/  FFMA.FTZ R102, R2, R193, R6 ;  /* 0x000000c102667223 */ /* 0x000fe40000010006 */
[----:B------:R-:W-:Y:S02]  /*7640*/  FMUL.FTZ R0, R0, c[0x0][0x2d0] ;  /* 0x0000b40000007a20 */ /* 0x000fe40000410000 */
[C---:B------:R-:W-:Y:S02]  /*7650*/  FMUL.FTZ R56, R2.reuse, R56 ;  /* 0x0000003802387220 */ /* 0x040fe40000410000 */
[C---:B------:R-:W-:Y:S02]  /*7660*/  FMUL.FTZ R57, R2.reuse, R57 ;  /* 0x0000003902397220 */ /* 0x040fe40000410000 */
[--C-:B--2---:R-:W-:Y:S01]  /*7670*/  FFMA.FTZ R4, R145, c[0x0][0x2d0], -R144.reuse ;  /* 0x0000b40091047a23 */ /* 0x104fe20000010890 */
[----:B------:R-:W1:Y:S01]  /*7680*/  MUFU.EX2 R0, R0 ;  /* 0x0000000000007308 */ /* 0x000e620000000800 */
[C---:B------:R-:W-:Y:S02]  /*7690*/  FMUL.FTZ R60, R2.reuse, R60 ;  /* 0x0000003c023c7220 */ /* 0x040fe40000410000 */
[C---:B------:R-:W-:Y:S02]  /*76a0*/  FMUL.FTZ R61, R2.reuse, R61 ;  /* 0x0000003d023d7220 */ /* 0x040fe40000410000 */
[C---:B------:R-:W-:Y:S02]  /*76b0*/  FMUL.FTZ R64, R2.reuse, R64 ;  /* 0x0000004002407220 */ /* 0x040fe40000410000 */
[C---:B------:R-:W-:Y:S02]  /*76c0*/  FMUL.FTZ R65, R2.reuse, R65 ;  /* 0x0000004102417220 */ /* 0x040fe40000410000 */
[C---:B------:R-:W-:Y:S01]  /*76d0*/  FMUL.FTZ R68, R2.reuse, R68 ;  /* 0x0000004402447220 */ /* 0x040fe20000410000 */
[----:B------:R2:W3:Y:S01]  /*76e0*/  MUFU.EX2 R145, R4 ;  /* 0x0000000400917308 */ /* 0x0004e20000000800 */
[C---:B------:R-:W-:Y:S02]  /*76f0*/  FMUL.FTZ R69, R2.reuse, R69 ;  /* 0x0000004502457220 */ /* 0x040fe40000410000 */
[C---:B------:R-:W-:Y:S02]  /*7700*/  FMUL.FTZ R72, R2.reuse, R72 ;  /* 0x0000004802487220 */ /* 0x040fe40000410000 */
[C---:B------:R-:W-:Y:S02]  /*7710*/  FMUL.FTZ R73, R2.reuse, R73 ;  /* 0x0000004902497220 */ /* 0x040fe40000410000 */
[C---:B------:R-:W-:Y:S02]  /*7720*/  FMUL.FTZ R76, R2.reuse, R76 ;  /* 0x0000004c024c7220 */ /* 0x040fe40000410000 */
[C---:B------:R-:W-:Y:S02]  /*7730*/  FMUL.FTZ R77, R2.reuse, R77 ;  /* 0x0000004d024d7220 */ /* 0x040fe40000410000 */
[C---:B------:R-:W-:Y:S02]  /*7740*/  FMUL.FTZ R80, R2.reuse, R80 ;  /* 0x0000005002507220 */ /* 0x040fe40000410000 */
[----:B------:R-:W-:Y:S02]  /*7750*/  FMUL.FTZ R81, R2, R81 ;  /* 0x0000005102517220 */ /* 0x000fe40000410000 */
[C---:B-1----:R-:W-:Y:S02]  /*7760*/  FMUL.FTZ R10, R0.reuse, R130 ;  /* 0x00000082000a7220 */ /* 0x042fe40000410000 */
[C---:B------:R-:W-:Y:S02]  /*7770*/  FMUL.FTZ R11, R0.reuse, R131 ;  /* 0x00000083000b7220 */ /* 0x040fe40000410000 */
[----:B------:R-:W-:Y:S01]  /*7780*/  LDSM.16.MT88.4 R128, [R178] ;  /* 0x00000000b280783b */ /* 0x000fe20000004200 */
[C---:B------:R-:W-:Y:S02]  /*7790*/  FMUL.FTZ R18, R0.reuse, R122 ;  /* 0x0000007a00127220 */ /* 0x040fe40000410000 */
[C---:B------:R-:W-:Y:S02]  /*77a0*/  FMUL.FTZ R19, R0.reuse, R123 ;  /* 0x0000007b00137220 */ /* 0x040fe40000410000 */
[--C-:B--2---:R-:W-:Y:S02]  /*77b0*/  FFMA.FTZ R4, R141, c[0x0][0x2d0], -R144.reuse ;  /* 0x0000b4008d047a23 */ /* 0x104fe40000010890 */
[C---:B------:R-:W-:Y:S01]  /*77c0*/  FMUL.FTZ R6, R0.reuse, R134 ;  /* 0x0000008600067220 */ /* 0x040fe20000410000 */
[----:B------:R-:W1:Y:S01]  /*77d0*/  LDSM.16.MT88.4 R140, [R177] ;  /* 0x00000000b18c783b */ /* 0x000e620000004200 */
[----:B------:R2:W-:Y:S01]  /*77e0*/  MUFU.EX2 R173, R4 ;  /* 0x0000000400ad7308 */ /* 0x0005e20000000800 */
[C---:B------:R-:W-:Y:S02]  /*77f0*/  FMUL.FTZ R7, R0.reuse, R135 ;  /* 0x0000008700077220 */ /* 0x040fe40000410000 */
[C---:B------:R-:W-:Y:S02]  /*7800*/  FMUL.FTZ R26, R0.reuse, R114 ;  /* 0x00000072001a7220 */ /* 0x040fe40000410000 */
[C---:B------:R-:W-:Y:S02]  /*7810*/  FMUL.FTZ R27, R0.reuse, R115 ;  /* 0x00000073001b7220 */ /* 0x040fe40000410000 */
[----:B------:R-:W4:Y:S01]  /*7820*/  LDSM.16.MT88.4 R120, [R180] ;  /* 0x00000000b478783b */ /* 0x000f220000004200 */
[C---:B------:R-:W-:Y:S02]  /*7830*/  FMUL.FTZ R14, R0.reuse, R126 ;  /* 0x0000007e000e7220 */ /* 0x040fe40000410000 */
[C---:B------:R-:W-:Y:S02]  /*7840*/  FMUL.FTZ R15, R0.reuse, R127 ;  /* 0x0000007f000f7220 */ /* 0x040fe40000410000 */
[C---:B------:R-:W-:Y:S02]  /*7850*/  FMUL.FTZ R34, R0.reuse, R106 ;  /* 0x0000006a00227220 */ /* 0x040fe40000410000 */
[C---:B------:R-:W-:Y:S01]  /*7860*/  FMUL.FTZ R35, R0.reuse, R107 ;  /* 0x0000006b00237220 */ /* 0x040fe20000410000 */
[----:B------:R-:W5:Y:S01]  /*7870*/  LDSM.16.MT88.4 R112, [R179] ;  /* 0x00000000b370783b */ /* 0x000f620000004200 */
[C---:B------:R-:W-:Y:S02]  /*7880*/  FMUL.FTZ R22, R0.reuse, R118 ;  /* 0x0000007600167220 */ /* 0x040fe40000410000 */
[C---:B------:R-:W-:Y:S02]  /*7890*/  FMUL.FTZ R23, R0.reuse, R119 ;  /* 0x0000007700177220 */ /* 0x040fe40000410000 */
[C---:B------:R-:W-:Y:S02]  /*78a0*/  FMUL.FTZ R30, R0.reuse, R110 ;  /* 0x0000006e001e7220 */ /* 0x040fe40000410000 */
[C---:B------:R-:W-:Y:S01]  /*78b0*/  FMUL.FTZ R31, R0.reuse, R111 ;  /* 0x0000006f001f7220 */ /* 0x040fe20000410000 */
[----:B------:R-:W4:Y:S01]  /*78c0*/  LDSM.16.MT88.4 R104, [R177+0x2000] ;  /* 0x00200000b168783b */ /* 0x000f220000004200 */
[--C-:B--2---:R-:W-:Y:S01]  /*78d0*/  FFMA.FTZ R4, R137, c[0x0][0x2d0], -R144.reuse ;  /* 0x0000b40089047a23 */ /* 0x104fe20000010890 */
[----:B---3--:R-:W-:Y:S01]  /*78e0*/  F2FP.BF16.PACK_AB R137, R145, R171 ;  /* 0x000000ab9189723e */ /* 0x008fe200000010ff */
[C---:B------:R-:W-:Y:S02]  /*78f0*/  FMUL.FTZ R38, R0.reuse, R38 ;  /* 0x0000002600267220 */ /* 0x040fe40000410000 */
[----:B------:R-:W2:Y:S01]  /*7900*/  MUFU.EX2 R195, R4 ;  /* 0x0000000400c37308 */ /* 0x000ea20000000800 */
[C---:B------:R-:W-:Y:S02]  /*7910*/  FMUL.FTZ R39, R0.reuse, R39 ;  /* 0x0000002700277220 */ /* 0x040fe40000410000 */
[C---:B------:R-:W-:Y:S01]  /*7920*/  FMUL.FTZ R42, R0.reuse, R42 ;  /* 0x0000002a002a7220 */ /* 0x040fe20000410000 */
[----:B------:R-:W-:Y:S01]  /*7930*/  LDSM.16.MT88.4 R108, [R177+0x800] ;  /* 0x00080000b16c783b */ /* 0x000fe20000004200 */
        /* <DEDUP_REMOVED lines=10> */
[----:B--2---:R-:W-:Y:S01]  /*79e0*/  F2FP.BF16.PACK_AB R139, R195, R173 ;  /* 0x000000adc38b723e */ /* 0x004fe200000010ff */
[----:B------:R-:W-:Y:S02]  /*79f0*/  FMUL.FTZ R4, R2, R132 ;  /* 0x0000008402047220 */ /* 0x000fe40000410000 */
[C---:B------:R-:W-:Y:S02]  /*7a00*/  FMUL.FTZ R63, R0.reuse, R63 ;  /* 0x0000003f003f7220 */ /* 0x040fe40000410000 */
[C---:B------:R-:W-:Y:S02]  /*7a10*/  FMUL.FTZ R66, R0.reuse, R66 ;  /* 0x0000004200427220 */ /* 0x040fe40000410000 */
[----:B------:R-:W-:Y:S01]  /*7a20*/  FMUL.FTZ R67, R0, R67 ;  /* 0x0000004300437220 */ /* 0x000fe20000410000 */
[C---:B-1----:R-:W-:Y:S05]  /*7a30*/  HMMA.16816.F32.BF16 R4, R136.reuse, R140, R4 ;  /* 0x0000008c8804723c */ /* 0x042fea0000041804 */
[C---:B------:R-:W-:Y:S02]  /*7a40*/  FMUL.FTZ R84, R2.reuse, R84 ;  /* 0x0000005402547220 */ /* 0x040fe40000410000 */
[C---:B------:R-:W-:Y:S01]  /*7a50*/  FMUL.FTZ R85, R2.reuse, R85 ;  /* 0x0000005502557220 */ /* 0x040fe20000410000 */
[C---:B------:R-:W-:Y:S04]  /*7a60*/  HMMA.16816.F32.BF16 R8, R136.reuse, R142, R8 ;  /* 0x0000008e8808723c */ /* 0x040fe80000041808 */
[C---:B------:R-:W-:Y:S02]  /*7a70*/  FMUL.FTZ R88, R2.reuse, R88 ;  /* 0x0000005802587220 */ /* 0x040fe40000410000 */
[----:B------:R-:W-:Y:S02]  /*7a80*/  FMUL.FTZ R89, R2, R89 ;  /* 0x0000005902597220 */ /* 0x000fe40000410000 */
[C---:B------:R-:W-:Y:S04]  /*7a90*/  HMMA.16816.F32.BF16 R12, R136.reuse, R128, R12 ;  /* 0x00000080880c723c */ /* 0x040fe8000004180c */
[C---:B------:R-:W-:Y:S02]  /*7aa0*/  FMUL.FTZ R70, R0.reuse, R70 ;  /* 0x0000004600467220 */ /* 0x040fe40000410000 */
[C---:B------:R-:W-:Y:S02]  /*7ab0*/  FMUL.FTZ R71, R0.reuse, R71 ;  /* 0x0000004700477220 */ /* 0x040fe40000410000 */
[C---:B------:R-:W-:Y:S01]  /*7ac0*/  HMMA.16816.F32.BF16 R16, R136.reuse, R130, R16 ;  /* 0x000000828810723c */ /* 0x040fe20000041810 */
[----:B------:R-:W-:Y:S03]  /*7ad0*/  LDSM.16.MT88.4 R128, [R177+0x1800] ;  /* 0x00180000b180783b */ /* 0x000fe60000004200 */
[C---:B------:R-:W-:Y:S02]  /*7ae0*/  FMUL.FTZ R74, R0.reuse, R74 ;  /* 0x0000004a004a7220 */ /* 0x040fe40000410000 */
[C---:B------:R-:W-:Y:S02]  /*7af0*/  FMUL.FTZ R75, R0.reuse, R75 ;  /* 0x0000004b004b7220 */ /* 0x040fe40000410000 */
[C---:B----4-:R-:W-:Y:S04]  /*7b00*/  HMMA.16816.F32.BF16 R20, R136.reuse, R120, R20 ;  /* 0x000000788814723c */ /* 0x050fe80000041814 */
[C---:B------:R-:W-:Y:S02]  /*7b10*/  FMUL.FTZ R78, R0.reuse, R78 ;  /* 0x0000004e004e7220 */ /* 0x040fe40000410000 */
[C---:B------:R-:W-:Y:S02]  /*7b20*/  FMUL.FTZ R79, R0.reuse, R79 ;  /* 0x0000004f004f7220 */ /* 0x040fe40000410000 */
[C---:B------:R-:W-:Y:S04]  /*7b30*/  HMMA.16816.F32.BF16 R24, R136.reuse, R122, R24 ;  /* 0x0000007a8818723c */ /* 0x040fe80000041818 */
[--C-:B------:R-:W-:Y:S02]  /*7b40*/  FFMA.FTZ R120, R169, c[0x0][0x2d0], -R147.reuse ;  /* 0x0000b400a9787a23 */ /* 0x100fe40000010893 */
[C---:B------:R-:W-:Y:S02]  /*7b50*/  FMUL.FTZ R82, R0.reuse, R82 ;  /* 0x0000005200527220 */ /* 0x040fe40000410000 */
[C---:B-----5:R-:W-:Y:S01]  /*7b60*/  HMMA.16816.F32.BF16 R28, R136.reuse, R112, R28 ;  /* 0x00000070881c723c */ /* 0x060fe2000004181c */
[----:B------:R-:W-:Y:S03]  /*7b70*/  MUFU.EX2 R143, R120 ;  /* 0x00000078008f7308 */ /* 0x000fe60000000800 */
[C---:B------:R-:W-:Y:S02]  /*7b80*/  FMUL.FTZ R83, R0.reuse, R83 ;  /* 0x0000005300537220 */ /* 0x040fe40000410000 */
[C---:B------:R-:W-:Y:S02]  /*7b90*/  FMUL.FTZ R86, R0.reuse, R86 ;  /* 0x0000005600567220 */ /* 0x040fe40000410000 */
[C---:B------:R-:W-:Y:S01]  /*7ba0*/  HMMA.16816.F32.BF16 R32, R136.reuse, R114, R32 ;  /* 0x000000728820723c */ /* 0x040fe20000041820 */
[----:B------:R-:W-:Y:S03]  /*7bb0*/  LDSM.16.MT88.4 R112, [R178+0x800] ;  /* 0x00080000b270783b */ /* 0x000fe60000004200 */
[C---:B------:R-:W-:Y:S02]  /*7bc0*/  FMUL.FTZ R87, R0.reuse, R87 ;  /* 0x0000005700577220 */ /* 0x040fe40000410000 */
[C---:B------:R-:W-:Y:S02]  /*7bd0*/  FMUL.FTZ R90, R0.reuse, R90 ;  /* 0x0000005a005a7220 */ /* 0x040fe40000410000 */
[C---:B------:R-:W-:Y:S04]  /*7be0*/  HMMA.16816.F32.BF16 R36, R136.reuse, R104, R36 ;  /* 0x000000688824723c */ /* 0x040fe80000041824 */
[----:B------:R-:W-:Y:S02]  /*7bf0*/  FMUL.FTZ R91, R0, R91 ;  /* 0x0000005b005b7220 */ /* 0x000fe40000410000 */
[C---:B------:R-:W-:Y:S02]  /*7c00*/  FMUL.FTZ R92, R2.reuse, R92 ;  /* 0x0000005c025c7220 */ /* 0x040fe40000410000 */
[C---:B------:R-:W-:Y:S01]  /*7c10*/  HMMA.16816.F32.BF16 R40, R136.reuse, R106, R40 ;  /* 0x0000006a8828723c */ /* 0x040fe20000041828 */
[----:B------:R-:W1:Y:S03]  /*7c20*/  LDSM.16.MT88.4 R104, [R178+0x2000] ;  /* 0x00200000b268783b */ /* 0x000e660000004200 */
[C---:B------:R-:W-:Y:S02]  /*7c30*/  FMUL.FTZ R93, R2.reuse, R93 ;  /* 0x0000005d025d7220 */ /* 0x040fe40000410000 */
[C---:B------:R-:W-:Y:S02]  /*7c40*/  FMUL.FTZ R96, R2.reuse, R96 ;  /* 0x0000006002607220 */ /* 0x040fe40000410000 */
[----:B------:R-:W-:Y:S04]  /*7c50*/  FMUL.FTZ R97, R2, R97 ;  /* 0x0000006102617220 */ /* 0x000fe80000410000 */
[----:B------:R-:W-:Y:S02]  /*7c60*/  FFMA.FTZ R2, R152, c[0x0][0x2d0], -R147 ;  /* 0x0000b40098027a23 */ /* 0x000fe40000010893 */
[----:B------:R-:W-:Y:S02]  /*7c70*/  FFMA.FTZ R101, R153, c[0x0][0x2d0], -R144 ;  /* 0x0000b40099657a23 */ /* 0x000fe40000010890 */
[----:B------:R2:W-:Y:S01]  /*7c80*/  MUFU.EX2 R124, R2 ;  /* 0x00000002007c7308 */ /* 0x0005e20000000800 */
[C---:B------:R-:W-:Y:S02]  /*7c90*/  FMUL.FTZ R94, R0.reuse, R94 ;  /* 0x0000005e005e7220 */ /* 0x040fe40000410000 */
[C---:B------:R-:W-:Y:S02]  /*7ca0*/  FMUL.FTZ R95, R0.reuse, R95 ;  /* 0x0000005f005f7220 */ /* 0x040fe40000410000 */
[C---:B------:R-:W-:Y:S02]  /*7cb0*/  FMUL.FTZ R98, R0.reuse, R98 ;  /* 0x0000006200627220 */ /* 0x040fe40000410000 */
[C---:B------:R-:W-:Y:S02]  /*7cc0*/  FMUL.FTZ R99, R0.reuse, R99 ;  /* 0x0000006300637220 */ /* 0x040fe40000410000 */
[----:B------:R-:W-:Y:S01]  /*7cd0*/  FFMA.FTZ R0, R0, R194, R171 ;  /* 0x000000c200007223 */ /* 0x000fe200000100ab */
[----:B------:R3:W-:Y:S03]  /*7ce0*/  MUFU.EX2 R125, R101 ;  /* 0x00000065007d7308 */ /* 0x0007e60000000800 */
[----:B------:R-:W-:Y:S02]  /*7cf0*/  FADD.FTZ R116, R145, R0 ;  /* 0x0000000091747221 */ /* 0x000fe40000010000 */
[--C-:B------:R-:W-:Y:S02]  /*7d00*/  FFMA.FTZ R0, R168, c[0x0][0x2d0], -R147.reuse ;  /* 0x0000b400a8007a23 */ /* 0x100fe40000010893 */
[----:B------:R-:W-:Y:S02]  /*7d10*/  FADD.FTZ R122, R173, R116 ;  /* 0x00000074ad7a7221 */ /* 0x000fe40000010000 */
[----:B------:R-:W-:Y:S01]  /*7d20*/  LDSM.16.MT88.4 R116, [R180+0x1000] ;  /* 0x00100000b474783b */ /* 0x000fe20000004200 */
[----:B------:R4:W-:Y:S01]  /*7d30*/  MUFU.EX2 R152, R0 ;  /* 0x0000000000987308 */ /* 0x0009e20000000800 */
[--C-:B--2---:R-:W-:Y:S01]  /*7d40*/  FFMA.FTZ R2, R150, c[0x0][0x2d0], -R147.reuse ;  /* 0x0000b40096027a23 */ /* 0x104fe20000010893 */
[C---:B-1----:R-:W-:Y:S08]  /*7d50*/  HMMA.16816.F32.BF16 R44, R136.reuse, R104, R44 ;  /* 0x00000068882c723c */ /* 0x042ff0000004182c */
[----:B------:R1:W-:Y:S01]  /*7d60*/  MUFU.EX2 R126, R2 ;  /* 0x00000002007e7308 */ /* 0x0003e20000000800 */
[C---:B------:R-:W-:Y:S01]  /*7d70*/  HMMA.16816.F32.BF16 R48, R136.reuse, R106, R48 ;  /* 0x0000006a8830723c */ /* 0x040fe20000041830 */
[----:B------:R-:W2:Y:S02]  /*7d80*/  LDSM.16.MT88.4 R104, [R180+0x2000] ;  /* 0x00200000b468783b */ /* 0x000ea40000004200 */
[--C-:B---3--:R-:W-:Y:S02]  /*7d90*/  FFMA.FTZ R101, R158, c[0x0][0x2d0], -R147.reuse ;  /* 0x0000b4009e657a23 */ /* 0x108fe40000010893 */
[--C-:B----4-:R-:W-:Y:S02]  /*7da0*/  FFMA.FTZ R0, R165, c[0x0][0x2d0], -R147.reuse ;  /* 0x0000b400a5007a23 */ /* 0x110fe40000010893 */
[--C-:B-1----:R-:W-:Y:S04]  /*7db0*/  FFMA.FTZ R2, R148, c[0x0][0x2d0], -R147.reuse ;  /* 0x0000b40094027a23 */ /* 0x102fe80000010893 */
[----:B------:R1:W-:Y:S01]  /*7dc0*/  MUFU.EX2 R182, R2 ;  /* 0x0000000200b67308 */ /* 0x0003e20000000800 */
[C---:B--2---:R-:W-:Y:S08]  /*7dd0*/  HMMA.16816.F32.BF16 R52, R136.reuse, R104, R52 ;  /* 0x000000688834723c */ /* 0x044ff00000041834 */
[C---:B------:R-:W-:Y:S01]  /*7de0*/  HMMA.16816.F32.BF16 R56, R136.reuse, R106, R56 ;  /* 0x0000006a8838723c */ /* 0x040fe20000041838 */
[----:B------:R-:W2:Y:S03]  /*7df0*/  LDSM.16.MT88.4 R104, [R179+0x2000] ;  /* 0x00200000b368783b */ /* 0x000ea60000004200 */
[--C-:B-1----:R-:W-:Y:S02]  /*7e00*/  FFMA.FTZ R2, R146, c[0x0][0x2d0], -R147.reuse ;  /* 0x0000b40092027a23 */ /* 0x102fe40000010893 */
[----:B------:R1:W-:Y:S10]  /*7e10*/  MUFU.EX2 R146, R101 ;  /* 0x0000006500927308 */ /* 0x0003f40000000800 */
[----:B------:R3:W-:Y:S01]  /*7e20*/  MUFU.EX2 R190, R2 ;  /* 0x0000000200be7308 */ /* 0x0007e20000000800 */
[--C-:B-1----:R-:W-:Y:S09]  /*7e30*/  FFMA.FTZ R101, R161, c[0x0][0x2d0], -R144.reuse ;  /* 0x0000b400a1657a23 */ /* 0x102ff20000010890 */
[----:B------:R-:W-:Y:S01]  /*7e40*/  MUFU.EX2 R101, R101 ;  /* 0x0000006500657308 */ /* 0x000fe20000000800 */
[--C-:B---3--:R-:W-:Y:S01]  /*7e50*/  FFMA.FTZ R2, R151, c[0x0][0x2d0], -R144.reuse ;  /* 0x0000b40097027a23 */ /* 0x108fe20000010890 */
[C---:B--2---:R-:W-:Y:S08]  /*7e60*/  HMMA.16816.F32.BF16 R60, R136.reuse, R104, R60 ;  /* 0x00000068883c723c */ /* 0x044ff0000004183c */
[----:B------:R1:W2:Y:S01]  /*7e70*/  MUFU.EX2 R123, R2 ;  /* 0x00000002007b7308 */ /* 0x0002a20000000800 */
[C---:B------:R-:W-:Y:S01]  /*7e80*/  HMMA.16816.F32.BF16 R64, R136.reuse, R106, R64 ;  /* 0x0000006a8840723c */ /* 0x040fe20000041840 */
[----:B------:R-:W3:Y:S02]  /*7e90*/  LDSM.16.MT88.4 R104, [R177+0x4000] ;  /* 0x00400000b168783b */ /* 0x000ee40000004200 */
[--C-:B-1----:R-:W-:Y:S06]  /*7ea0*/  FFMA.FTZ R2, R149, c[0x0][0x2d0], -R144.reuse ;  /* 0x0000b40095027a23 */ /* 0x102fec0000010890 */
[----:B------:R1:W-:Y:S01]  /*7eb0*/  MUFU.EX2 R181, R2 ;  /* 0x0000000200b57308 */ /* 0x0003e20000000800 */
[C---:B---3--:R-:W-:Y:S08]  /*7ec0*/  HMMA.16816.F32.BF16 R68, R136.reuse, R104, R68 ;  /* 0x000000688844723c */ /* 0x048ff00000041844 */
[C---:B------:R-:W-:Y:S01]  /*7ed0*/  HMMA.16816.F32.BF16 R72, R136.reuse, R106, R72 ;  /* 0x0000006a8848723c */ /* 0x040fe20000041848 */
[----:B------:R-:W3:Y:S03]  /*7ee0*/  LDSM.16.MT88.4 R104, [R178+0x4000] ;  /* 0x00400000b268783b */ /* 0x000ee60000004200 */
[----:B-1----:R-:W-:Y:S02]  /*7ef0*/  FFMA.FTZ R2, R154, c[0x0][0x2d0], -R144 ;  /* 0x0000b4009a027a23 */ /* 0x002fe40000010890 */
[----:B------:R1:W-:Y:S10]  /*7f00*/  MUFU.EX2 R154, R0 ;  /* 0x00000000009a7308 */ /* 0x0003f40000000800 */
[----:B------:R4:W5:Y:S01]  /*7f10*/  MUFU.EX2 R171, R2 ;  /* 0x0000000200ab7308 */ /* 0x0009620000000800 */
[--C-:B-1----:R-:W-:Y:S09]  /*7f20*/  FFMA.FTZ R0, R156, c[0x0][0x2d0], -R147.reuse ;  /* 0x0000b4009c007a23 */ /* 0x102ff20000010893 */
[----:B------:R1:W-:Y:S01]  /*7f30*/  MUFU.EX2 R153, R0 ;  /* 0x0000000000997308 */ /* 0x0003e20000000800 */
[----:B----4-:R-:W-:Y:S01]  /*7f40*/  FADD.FTZ R2, R172, R102 ;  /* 0x00000066ac027221 */ /* 0x010fe20000010000 */
[C---:B---3--:R-:W-:Y:S03]  /*7f50*/  HMMA.16816.F32.BF16 R76, R136.reuse, R104, R76 ;  /* 0x00000068884c723c */ /* 0x048fe6000004184c */
[--C-:B------:R-:W-:Y:S05]  /*7f60*/  FFMA.FTZ R102, R159, c[0x0][0x2d0], -R147.reuse ;  /* 0x0000b4009f667a23 */ /* 0x100fea0000010893 */
[----:B------:R-:W3:Y:S01]  /*7f70*/  MUFU.EX2 R145, R102 ;  /* 0x0000006600917308 */ /* 0x000ee20000000800 */
[C---:B------:R-:W-:Y:S01]  /*7f80*/  HMMA.16816.F32.BF16 R80, R136.reuse, R106, R80 ;  /* 0x0000006a8850723c */ /* 0x040fe20000041850 */
[----:B------:R-:W4:Y:S02]  /*7f90*/  LDSM.16.MT88.4 R104, [R180+0x4000] ;  /* 0x00400000b468783b */ /* 0x000f240000004200 */
[--C-:B-1----:R-:W-:Y:S06]  /*7fa0*/  FFMA.FTZ R0, R155, c[0x0][0x2d0], -R147.reuse ;  /* 0x0000b4009b007a23 */ /* 0x102fec0000010893 */
[----:B------:R1:W-:Y:S03]  /*7fb0*/  MUFU.EX2 R155, R0 ;  /* 0x00000000009b7308 */ /* 0x0003e60000000800 */
[--C-:B-1----:R-:W-:Y:S01]  /*7fc0*/  FFMA.FTZ R0, R166, c[0x0][0x2d0], -R144.reuse ;  /* 0x0000b400a6007a23 */ /* 0x102fe20000010890 */
[C---:B----4-:R-:W-:Y:S06]  /*7fd0*/  HMMA.16816.F32.BF16 R84, R136.reuse, R104, R84 ;  /* 0x000000688854723c */ /* 0x050fec0000041854 */
[----:B------:R1:W-:Y:S02]  /*7fe0*/  MUFU.EX2 R151, R0 ;  /* 0x0000000000977308 */ /* 0x0003e40000000800 */
[C---:B------:R-:W-:Y:S01]  /*7ff0*/  HMMA.16816.F32.BF16 R88, R136.reuse, R106, R88 ;  /* 0x0000006a8858723c */ /* 0x040fe20000041858 */
[----:B------:R-:W4:Y:S03]  /*8000*/  LDSM.16.MT88.4 R104, [R179+0x4000] ;  /* 0x00400000b368783b */ /* 0x000f260000004200 */
[--C-:B-1----:R-:W-:Y:S04]  /*8010*/  FFMA.FTZ R0, R167, c[0x0][0x2d0], -R144.reuse ;  /* 0x0000b400a7007a23 */ /* 0x102fe80000010890 */
[----:B------:R1:W-:Y:S01]  /*8020*/  MUFU.EX2 R150, R0 ;  /* 0x0000000000967308 */ /* 0x0003e20000000800 */
[C---:B----4-:R-:W-:Y:S03]  /*8030*/  HMMA.16816.F32.BF16 R92, R136.reuse, R104, R92 ;  /* 0x00000068885c723c */ /* 0x050fe6000004185c */
[--C-:B-1----:R-:W-:Y:S04]  /*8040*/  FFMA.FTZ R0, R164, c[0x0][0x2d0], -R144.reuse ;  /* 0x0000b400a4007a23 */ /* 0x102fe80000010890 */
[----:B--2---:R-:W-:Y:S01]  /*8050*/  F2FP.BF16.PACK_AB R105, R125, R123 ;  /* 0x0000007b7d69723e */ /* 0x004fe200000010ff */
[----:B------:R-:W-:Y:S01]  /*8060*/  HMMA.16816.F32.BF16 R96, R136, R106, R96 ;  /* 0x0000006a8860723c */ /* 0x000fe20000041860 */
[----:B------:R1:W-:Y:S03]  /*8070*/  MUFU.EX2 R149, R0 ;  /* 0x0000000000957308 */ /* 0x0003e60000000800 */
[----:B------:R-:W-:Y:S03]  /*8080*/  F2FP.BF16.PACK_AB R104, R126, R124 ;  /* 0x0000007c7e68723e */ /* 0x000fe600000010ff */
[----:B------:R-:W-:Y:S02]  /*8090*/  F2FP.BF16.PACK_AB R106, R190, R182 ;  /* 0x000000b6be6a723e */ /* 0x000fe400000010ff */
[----:B-----5:R-:W-:Y:S03]  /*80a0*/  F2FP.BF16.PACK_AB R107, R171, R181 ;  /* 0x000000b5ab6b723e */ /* 0x020fe600000010ff */
[----:B---3--:R-:W-:Y:S04]  /*80b0*/  F2FP.BF16.PACK_AB R136, R145, R143 ;  /* 0x0000008f9188723e */ /* 0x008fe800000010ff */
[C---:B------:R-:W-:Y:S08]  /*80c0*/  HMMA.16816.F32.BF16 R4, R104.reuse, R108, R4 ;  /* 0x0000006c6804723c */ /* 0x040ff00000041804 */
[C---:B------:R-:W-:Y:S01]  /*80d0*/  HMMA.16816.F32.BF16 R8, R104.reuse, R110, R8 ;  /* 0x0000006e6808723c */ /* 0x040fe20000041808 */
[----:B------:R-:W2:Y:S03]  /*80e0*/  LDSM.16.MT88.4 R108, [R180+0x800] ;  /* 0x00080000b46c783b */ /* 0x000ea60000004200 */
[----:B-1----:R-:W-:Y:S04]  /*80f0*/  FFMA.FTZ R0, R170, c[0x0][0x2d0], -R144 ;  /* 0x0000b400aa007a23 */ /* 0x002fe80000010890 */
[C---:B------:R-:W-:Y:S01]  /*8100*/  HMMA.16816.F32.BF16 R12, R104.reuse, R112, R12 ;  /* 0x00000070680c723c */ /* 0x040fe2000004180c */
[----:B------:R1:W-:Y:S07]  /*8110*/  MUFU.EX2 R148, R0 ;  /* 0x0000000000947308 */ /* 0x0003ee0000000800 */
[C---:B------:R-:W-:Y:S01]  /*8120*/  HMMA.16816.F32.BF16 R16, R104.reuse, R114, R16 ;  /* 0x000000726810723c */ /* 0x040fe20000041810 */
[----:B------:R-:W3:Y:S03]  /*8130*/  LDSM.16.MT88.4 R112, [R179+0x800] ;  /* 0x00080000b370783b */ /* 0x000ee60000004200 */
[----:B-1----:R-:W-:Y:S02]  /*8140*/  FADD.FTZ R0, R174, R2 ;  /* 0x00000002ae007221 */ /* 0x002fe40000010000 */
[----:B------:R-:W-:Y:S02]  /*8150*/  FFMA.FTZ R2, R157, c[0x0][0x2d0], -R147 ;  /* 0x0000b4009d027a23 */ /* 0x000fe40000010893 */
[----:B------:R-:W-:Y:S02]  /*8160*/  FADD.FTZ R121, R175, R0 ;  /* 0x00000000af797221 */ /* 0x000fe40000010000 */
[----:B------:R1:W4:Y:S02]  /*8170*/  MUFU.EX2 R147, R2 ;  /* 0x0000000200937308 */ /* 0x0003240000000800 */
[----:B------:R-:W-:Y:S01]  /*8180*/  FFMA.FTZ R0, R160, c[0x0][0x2d0], -R144 ;  /* 0x0000b400a0007a23 */ /* 0x000fe20000010890 */
[C---:B--2---:R-:W-:Y:S03]  /*8190*/  HMMA.16816.F32.BF16 R20, R104.reuse, R108, R20 ;  /* 0x0000006c6814723c */ /* 0x044fe60000041814 */
[----:B------:R-:W-:Y:S05]  /*81a0*/  FADD.FTZ R102, R124, R121 ;  /* 0x000000797c667221 */ /* 0x000fea0000010000 */
[C---:B------:R-:W-:Y:S01]  /*81b0*/  HMMA.16816.F32.BF16 R24, R104.reuse, R110, R24 ;  /* 0x0000006e6818723c */ /* 0x040fe20000041818 */
[----:B------:R-:W2:Y:S01]  /*81c0*/  LDSM.16.MT88.4 R108, [R177+0x2800] ;  /* 0x00280000b16c783b */ /* 0x000ea20000004200 */
[----:B------:R5:W-:Y:S06]  /*81d0*/  MUFU.EX2 R142, R0 ;  /* 0x00000000008e7308 */ /* 0x000bec0000000800 */
[C---:B---3--:R-:W-:Y:S04]  /*81e0*/  HMMA.16816.F32.BF16 R28, R104.reuse, R112, R28 ;  /* 0x00000070681c723c */ /* 0x048fe8000004181c */
[----:B-1----:R-:W-:Y:S01]  /*81f0*/  FADD.FTZ R2, R195, R122 ;  /* 0x0000007ac3027221 */ /* 0x002fe20000010000 */
[----:B----4-:R-:W-:Y:S03]  /*8200*/  F2FP.BF16.PACK_AB R138, R147, R146 ;  /* 0x00000092938a723e */ /* 0x010fe600000010ff */
[C---:B------:R-:W-:Y:S01]  /*8210*/  HMMA.16816.F32.BF16 R32, R104.reuse, R114, R32 ;  /* 0x000000726820723c */ /* 0x040fe20000041820 */
[----:B------:R-:W1:Y:S03]  /*8220*/  LDSM.16.MT88.4 R112, [R178+0x2800] ;  /* 0x00280000b270783b */ /* 0x000e660000004200 */
[----:B------:R-:W-:Y:S04]  /*8230*/  FADD.FTZ R2, R123, R2 ;  /* 0x000000027b027221 */ /* 0x000fe80000010000 */
[----:B------:R-:W-:Y:S01]  /*8240*/  FADD.FTZ R2, R125, R2 ;  /* 0x000000027d027221 */ /* 0x000fe20000010000 */
[----:B------:R-:W-:Y:S03]  /*8250*/  LDSM.16.MT88.4 R120, [R178+0x1800] ;  /* 0x00180000b278783b */ /* 0x000fe60000004200 */
[----:B-----5:R-:W-:Y:S02]  /*8260*/  FFMA.FTZ R0, R163, c[0x0][0x2d0], -R144 ;  /* 0x0000b400a3007a23 */ /* 0x020fe40000010890 */
[----:B------:R-:W-:Y:S02]  /*8270*/  FADD.FTZ R2, R181, R2 ;  /* 0x00000002b5027221 */ /* 0x000fe40000010000 */
[----:B------:R-:W3:Y:S02]  /*8280*/  MUFU.EX2 R141, R0 ;  /* 0x00000000008d7308 */ /* 0x000ee40000000800 */
[----:B------:R-:W-:Y:S04]  /*8290*/  FADD.FTZ R2, R171, R2 ;  /* 0x00000002ab027221 */ /* 0x000fe80000010000 */
[----:B------:R-:W-:Y:S01]  /*82a0*/  FADD.FTZ R2, R151, R2 ;  /* 0x0000000297027221 */ /* 0x000fe20000010000 */
[C---:B--2---:R-:W-:Y:S03]  /*82b0*/  HMMA.16816.F32.BF16 R36, R104.reuse, R108, R36 ;  /* 0x0000006c6824723c */ /* 0x044fe60000041824 */
[----:B------:R-:W-:Y:S04]  /*82c0*/  FADD.FTZ R2, R150, R2 ;  /* 0x0000000296027221 */ /* 0x000fe80000010000 */
[----:B------:R-:W-:Y:S01]  /*82d0*/  FADD.FTZ R2, R149, R2 ;  /* 0x0000000295027221 */ /* 0x000fe20000010000 */
[C---:B------:R-:W-:Y:S01]  /*82e0*/  HMMA.16816.F32.BF16 R40, R104.reuse, R110, R40 ;  /* 0x0000006e6828723c */ /* 0x040fe20000041828 */
[----:B------:R-:W2:Y:S03]  /*82f0*/  LDSM.16.MT88.4 R108, [R180+0x2800] ;  /* 0x00280000b46c783b */ /* 0x000ea60000004200 */
[----:B---3--:R-:W-:Y:S04]  /*8300*/  F2FP.BF16.PACK_AB R137, R141, R142 ;  /* 0x0000008e8d89723e */ /* 0x008fe800000010ff */
[C---:B-1----:R-:W-:Y:S04]  /*8310*/  HMMA.16816.F32.BF16 R44, R104.reuse, R112, R44 ;  /* 0x00000070682c723c */ /* 0x042fe8000004182c */
[----:B------:R-:W-:Y:S04]  /*8320*/  FFMA.FTZ R0, R162, c[0x0][0x2d0], -R144 ;  /* 0x0000b400a2007a23 */ /* 0x000fe80000010890 */
[C---:B------:R-:W-:Y:S01]  /*8330*/  HMMA.16816.F32.BF16 R48, R104.reuse, R114, R48 ;  /* 0x000000726830723c */ /* 0x040fe20000041830 */
[----:B------:R-:W1:Y:S01]  /*8340*/  LDSM.16.MT88.4 R112, [R179+0x2800] ;  /* 0x00280000b370783b */ /* 0x000e620000004200 */
[----:B------:R-:W3:Y:S06]  /*8350*/  MUFU.EX2 R140, R0 ;  /* 0x00000000008c7308 */ /* 0x000eec0000000800 */
[C---:B--2---:R-:W-:Y:S04]  /*8360*/  HMMA.16816.F32.BF16 R52, R104.reuse, R108, R52 ;  /* 0x0000006c6834723c */ /* 0x044fe80000041834 */
[----:B---3--:R-:W-:Y:S01]  /*8370*/  F2FP.BF16.PACK_AB R139, R101, R140 ;  /* 0x0000008c658b723e */ /* 0x008fe200000010ff */
[----:B------:R-:W-:Y:S01]  /*8380*/  FADD.FTZ R0, R126, R102 ;  /* 0x000000667e007221 */ /* 0x000fe20000010000 */
[----:B------:R-:W-:Y:S02]  /*8390*/  MOV R102, R3 ;  /* 0x0000000300667202 */ /* 0x000fe40000000f00 */
[C---:B------:R-:W-:Y:S01]  /*83a0*/  HMMA.16816.F32.BF16 R56, R104.reuse, R110, R56 ;  /* 0x0000006e6838723c */ /* 0x040fe20000041838 */
[----:B------:R-:W2:Y:S03]  /*83b0*/  LDSM.16.MT88.4 R108, [R177+0x4800] ;  /* 0x00480000b16c783b */ /* 0x000ea60000004200 */
[----:B------:R-:W-:Y:S04]  /*83c0*/  FADD.FTZ R0, R182, R0 ;  /* 0x00000000b6007221 */ /* 0x000fe80000010000 */
[C---:B-1----:R-:W-:Y:S04]  /*83d0*/  HMMA.16816.F32.BF16 R60, R104.reuse, R112, R60 ;  /* 0x00000070683c723c */ /* 0x042fe8000004183c */
[----:B------:R-:W-:Y:S04]  /*83e0*/  FADD.FTZ R0, R190, R0 ;  /* 0x00000000be007221 */ /* 0x000fe80000010000 */
[C---:B------:R-:W-:Y:S01]  /*83f0*/  HMMA.16816.F32.BF16 R64, R104.reuse, R114, R64 ;  /* 0x000000726840723c */ /* 0x040fe20000041840 */
[----:B------:R-:W1:Y:S03]  /*8400*/  LDSM.16.MT88.4 R112, [R178+0x4800] ;  /* 0x00480000b270783b */ /* 0x000e660000004200 */
[----:B------:R-:W-:Y:S04]  /*8410*/  FADD.FTZ R0, R152, R0 ;  /* 0x0000000098007221 */ /* 0x000fe80000010000 */
[C---:B------:R-:W-:Y:S04]  /*8420*/  FADD.FTZ R0, R154.reuse, R0 ;  /* 0x000000009a007221 */ /* 0x040fe80000010000 */
[----:B------:R-:W-:Y:S04]  /*8430*/  FADD.FTZ R0, R153, R0 ;  /* 0x0000000099007221 */ /* 0x000fe80000010000 */
[C---:B------:R-:W-:Y:S01]  /*8440*/  FADD.FTZ R0, R155.reuse, R0 ;  /* 0x000000009b007221 */ /* 0x040fe20000010000 */
[C---:B--2---:R-:W-:Y:S08]  /*8450*/  HMMA.16816.F32.BF16 R68, R104.reuse, R108, R68 ;  /* 0x0000006c6844723c */ /* 0x044ff00000041844 */
[C---:B------:R-:W-:Y:S01]  /*8460*/  HMMA.16816.F32.BF16 R72, R104.reuse, R110, R72 ;  /* 0x0000006e6848723c */ /* 0x040fe20000041848 */
[----:B------:R-:W2:Y:S07]  /*8470*/  LDSM.16.MT88.4 R108, [R180+0x4800] ;  /* 0x00480000b46c783b */ /* 0x000eae0000004200 */
[C---:B-1----:R-:W-:Y:S08]  /*8480*/  HMMA.16816.F32.BF16 R76, R104.reuse, R112, R76 ;  /* 0x00000070684c723c */ /* 0x042ff0000004184c */
[C---:B------:R-:W-:Y:S01]  /*8490*/  HMMA.16816.F32.BF16 R80, R104.reuse, R114, R80 ;  /* 0x000000726850723c */ /* 0x040fe20000041850 */
[----:B------:R-:W1:Y:S07]  /*84a0*/  LDSM.16.MT88.4 R112, [R179+0x4800] ;  /* 0x00480000b370783b */ /* 0x000e6e0000004200 */
[C---:B--2---:R-:W-:Y:S08]  /*84b0*/  HMMA.16816.F32.BF16 R84, R104.reuse, R108, R84 ;  /* 0x0000006c6854723c */ /* 0x044ff00000041854 */
[C---:B------:R-:W-:Y:S01]  /*84c0*/  HMMA.16816.F32.BF16 R88, R104.reuse, R110, R88 ;  /* 0x0000006e6858723c */ /* 0x040fe20000041858 */
[----:B------:R-:W2:Y:S07]  /*84d0*/  LDSM.16.MT88.4 R108, [R177+0x1000] ;  /* 0x00100000b16c783b */ /* 0x000eae0000004200 */
[C---:B-1----:R-:W-:Y:S08]  /*84e0*/  HMMA.16816.F32.BF16 R92, R104.reuse, R112, R92 ;  /* 0x00000070685c723c */ /* 0x042ff0000004185c */
[----:B------:R-:W-:Y:S01]  /*84f0*/  HMMA.16816.F32.BF16 R96, R104, R114, R96 ;  /* 0x000000726860723c */ /* 0x000fe20000041860 */
[----:B------:R-:W1:Y:S06]  /*8500*/  LDSM.16.MT88.4 R112, [R178+0x1000] ;  /* 0x00100000b270783b */ /* 0x000e6c0000004200 */
[----:B------:R-:W-:Y:S02]  /*8510*/  F2FP.BF16.PACK_AB R104, R154, R152 ;  /* 0x000000989a68723e */ /* 0x000fe400000010ff */
[----:B------:R-:W-:Y:S03]  /*8520*/  F2FP.BF16.PACK_AB R106, R155, R153 ;  /* 0x000000999b6a723e */ /* 0x000fe600000010ff */
[----:B------:R-:W-:Y:S02]  /*8530*/  F2FP.BF16.PACK_AB R105, R150, R151 ;  /* 0x000000979669723e */ /* 0x000fe400000010ff */
[C---:B------:R-:W-:Y:S07]  /*8540*/  F2FP.BF16.PACK_AB R107, R148.reuse, R149 ;  /* 0x00000095946b723e */ /* 0x040fee00000010ff */
[C---:B--2---:R-:W-:Y:S08]  /*8550*/  HMMA.16816.F32.BF16 R4, R104.reuse, R108, R4 ;  /* 0x0000006c6804723c */ /* 0x044ff00000041804 */
[C---:B------:R-:W-:Y:S01]  /*8560*/  HMMA.16816.F32.BF16 R8, R104.reuse, R110, R8 ;  /* 0x0000006e6808723c */ /* 0x040fe20000041808 */
[----:B------:R-:W2:Y:S07]  /*8570*/  LDSM.16.MT88.4 R108, [R179+0x1000] ;  /* 0x00100000b36c783b */ /* 0x000eae0000004200 */
[C---:B-1----:R-:W-:Y:S08]  /*8580*/  HMMA.16816.F32.BF16 R12, R104.reuse, R112, R12 ;  /* 0x00000070680c723c */ /* 0x042ff0000004180c */
[C---:B------:R-:W-:Y:S01]  /*8590*/  HMMA.16816.F32.BF16 R16, R104.reuse, R114, R16 ;  /* 0x000000726810723c */ /* 0x040fe20000041810 */
[----:B------:R-:W1:Y:S07]  /*85a0*/  LDSM.16.MT88.4 R112, [R177+0x3000] ;  /* 0x00300000b170783b */ /* 0x000e6e0000004200 */
[C---:B------:R-:W-:Y:S08]  /*85b0*/  HMMA.16816.F32.BF16 R20, R104.reuse, R116, R20 ;  /* 0x000000746814723c */ /* 0x040ff00000041814 */
[C---:B------:R-:W-:Y:S01]  /*85c0*/  HMMA.16816.F32.BF16 R24, R104.reuse, R118, R24 ;  /* 0x000000766818723c */ /* 0x040fe20000041818 */
[----:B------:R-:W3:Y:S07]  /*85d0*/  LDSM.16.MT88.4 R116, [R178+0x3000] ;  /* 0x00300000b274783b */ /* 0x000eee0000004200 */
        /* <DEDUP_REMOVED lines=19> */
[C---:B------:R-:W-:Y:S08]  /*8710*/  HMMA.16816.F32.BF16 R80, R104.reuse, R110, R80 ;  /* 0x0000006e6850723c */ /* 0x040ff00000041850 */
[C---:B-1----:R-:W-:Y:S08]  /*8720*/  HMMA.16816.F32.BF16 R84, R104.reuse, R112, R84 ;  /* 0x000000706854723c */ /* 0x042ff00000041854 */
[C---:B------:R-:W-:Y:S01]  /*8730*/  HMMA.16816.F32.BF16 R88, R104.reuse, R114, R88 ;  /* 0x000000726858723c */ /* 0x040fe20000041858 */
[----:B------:R-:W1:Y:S07]  /*8740*/  LDSM.16.MT88.4 R112, [R180+0x1800] ;  /* 0x00180000b470783b */ /* 0x000e6e0000004200 */
[C---:B---3--:R-:W-:Y:S08]  /*8750*/  HMMA.16816.F32.BF16 R92, R104.reuse, R116, R92 ;  /* 0x00000074685c723c */ /* 0x048ff0000004185c */
[----:B------:R-:W-:Y:S01]  /*8760*/  HMMA.16816.F32.BF16 R96, R104, R118, R96 ;  /* 0x000000766860723c */ /* 0x000fe20000041860 */
[----:B------:R-:W2:Y:S07]  /*8770*/  LDSM.16.MT88.4 R104, [R179+0x1800] ;  /* 0x00180000b368783b */ /* 0x000eae0000004200 */
[C---:B------:R-:W-:Y:S01]  /*8780*/  HMMA.16816.F32.BF16 R132, R136.reuse, R128, R4 ;  /* 0x000000808884723c */ /* 0x040fe20000041804 */
[----:B------:R-:W3:Y:S07]  /*8790*/  LDSM.16.MT88.4 R4, [R177+0x3800] ;  /* 0x00380000b104783b */ /* 0x000eee0000004200 */
[C---:B------:R-:W-:Y:S01]  /*87a0*/  HMMA.16816.F32.BF16 R128, R136.reuse, R130, R8 ;  /* 0x000000828880723c */ /* 0x040fe20000041808 */
[----:B------:R-:W4:Y:S07]  /*87b0*/  LDSM.16.MT88.4 R8, [R178+0x3800] ;  /* 0x00380000b208783b */ /* 0x000f2e0000004200 */
[C---:B------:R-:W-:Y:S01]  /*87c0*/  HMMA.16816.F32.BF16 R124, R136.reuse, R120, R12 ;  /* 0x00000078887c723c */ /* 0x040fe2000004180c */
[----:B------:R-:W5:Y:S07]  /*87d0*/  LDSM.16.MT88.4 R12, [R180+0x3800] ;  /* 0x00380000b40c783b */ /* 0x000f6e0000004200 */
[C---:B------:R-:W-:Y:S01]  /*87e0*/  HMMA.16816.F32.BF16 R120, R136.reuse, R122, R16 ;  /* 0x0000007a8878723c */ /* 0x040fe20000041810 */
[----:B------:R-:W4:Y:S07]  /*87f0*/  LDSM.16.MT88.4 R16, [R179+0x3800] ;  /* 0x00380000b310783b */ /* 0x000f2e0000004200 */
[C---:B-1----:R-:W-:Y:S08]  /*8800*/  HMMA.16816.F32.BF16 R116, R136.reuse, R112, R20 ;  /* 0x000000708874723c */ /* 0x042ff00000041814 */
[C---:B------:R-:W-:Y:S08]  /*8810*/  HMMA.16816.F32.BF16 R112, R136.reuse, R114, R24 ;  /* 0x000000728870723c */ /* 0x040ff00000041818 */
[C---:B--2---:R-:W-:Y:S08]  /*8820*/  HMMA.16816.F32.BF16 R108, R136.reuse, R104, R28 ;  /* 0x00000068886c723c */ /* 0x044ff0000004181c */
[C---:B------:R-:W-:Y:S08]  /*8830*/  HMMA.16816.F32.BF16 R104, R136.reuse, R106, R32 ;  /* 0x0000006a8868723c */ /* 0x040ff00000041820 */
[C---:B---3--:R-:W-:Y:S08]  /*8840*/  HMMA.16816.F32.BF16 R36, R136.reuse, R4, R36 ;  /* 0x000000048824723c */ /* 0x048ff00000041824 */
[C---:B------:R-:W-:Y:S01]  /*8850*/  HMMA.16816.F32.BF16 R40, R136.reuse, R6, R40 ;  /* 0x000000068828723c */ /* 0x040fe20000041828 */
[----:B------:R-:W1:Y:S07]  /*8860*/  LDSM.16.MT88.4 R4, [R177+0x5800] ;  /* 0x00580000b104783b */ /* 0x000e6e0000004200 */
[C---:B----4-:R-:W-:Y:S08]  /*8870*/  HMMA.16816.F32.BF16 R44, R136.reuse, R8, R44 ;  /* 0x00000008882c723c */ /* 0x050ff0000004182c */
[C---:B------:R-:W-:Y:S01]  /*8880*/  HMMA.16816.F32.BF16 R48, R136.reuse, R10, R48 ;  /* 0x0000000a8830723c */ /* 0x040fe20000041830 */
[----:B------:R-:W2:Y:S07]  /*8890*/  LDSM.16.MT88.4 R8, [R178+0x5800] ;  /* 0x00580000b208783b */ /* 0x000eae0000004200 */
[C---:B-----5:R-:W-:Y:S08]  /*88a0*/  HMMA.16816.F32.BF16 R52, R136.reuse, R12, R52 ;  /* 0x0000000c8834723c */ /* 0x060ff00000041834 */
[C---:B------:R-:W-:Y:S01]  /*88b0*/  HMMA.16816.F32.BF16 R56, R136.reuse, R14, R56 ;  /* 0x0000000e8838723c */ /* 0x040fe20000041838 */
[----:B------:R-:W3:Y:S07]  /*88c0*/  LDSM.16.MT88.4 R12, [R180+0x5800] ;  /* 0x00580000b40c783b */ /* 0x000eee0000004200 */
[C---:B------:R-:W-:Y:S08]  /*88d0*/  HMMA.16816.F32.BF16 R60, R136.reuse, R16, R60 ;  /* 0x00000010883c723c */ /* 0x040ff0000004183c */
[C---:B------:R-:W-:Y:S01]  /*88e0*/  HMMA.16816.F32.BF16 R64, R136.reuse, R18, R64 ;  /* 0x000000128840723c */ /* 0x040fe20000041840 */
[----:B------:R-:W4:Y:S07]  /*88f0*/  LDSM.16.MT88.4 R16, [R179+0x5800] ;  /* 0x00580000b310783b */ /* 0x000f2e0000004200 */
[C---:B-1----:R-:W-:Y:S07]  /*8900*/  HMMA.16816.F32.BF16 R68, R136.reuse, R4, R68 ;  /* 0x000000048844723c */ /* 0x042fee0000041844 */
[----:B------:R-:W-:Y:S01]  /*8910*/  FADD.FTZ R4, R148, R2 ;  /* 0x0000000294047221 */ /* 0x000fe20000010000 */
[C---:B------:R-:W-:Y:S04]  /*8920*/  HMMA.16816.F32.BF16 R72, R136.reuse, R6, R72 ;  /* 0x000000068848723c */ /* 0x040fe80000041848 */
[----:B------:R-:W-:Y:S02]  /*8930*/  FADD.FTZ R2, R143, R0 ;  /* 0x000000008f027221 */ /* 0x000fe40000010000 */
[----:B------:R-:W-:Y:S02]  /*8940*/  FADD.FTZ R0, R142, R4 ;  /* 0x000000048e007221 */ /* 0x000fe40000010000 */
[C---:B--2---:R-:W-:Y:S04]  /*8950*/  HMMA.16816.F32.BF16 R76, R136.reuse, R8, R76 ;  /* 0x00000008884c723c */ /* 0x044fe8000004184c */
[----:B------:R-:W-:Y:S02]  /*8960*/  FADD.FTZ R2, R145, R2 ;  /* 0x0000000291027221 */ /* 0x000fe40000010000 */
[----:B------:R-:W-:Y:S02]  /*8970*/  FADD.FTZ R0, R141, R0 ;  /* 0x000000008d007221 */ /* 0x000fe40000010000 */
[C---:B------:R-:W-:Y:S04]  /*8980*/  HMMA.16816.F32.BF16 R80, R136.reuse, R10, R80 ;  /* 0x0000000a8850723c */ /* 0x040fe80000041850 */
[----:B------:R-:W-:Y:S02]  /*8990*/  FADD.FTZ R4, R146, R2 ;  /* 0x0000000292047221 */ /* 0x000fe40000010000 */
[----:B------:R-:W-:Y:S01]  /*89a0*/  FADD.FTZ R2, R140, R0 ;  /* 0x000000008c027221 */ /* 0x000fe20000010000 */
[----:B------:R-:W-:Y:S01]  /*89b0*/  IADD3 R0, R191, -0x1, RZ ;  /* 0xffffffffbf007810 */ /* 0x000fe20007ffe0ff */
[C---:B---3--:R-:W-:Y:S04]  /*89c0*/  HMMA.16816.F32.BF16 R84, R136.reuse, R12, R84 ;  /* 0x0000000c8854723c */ /* 0x048fe80000041854 */
[----:B------:R-:W-:Y:S01]  /*89d0*/  FADD.FTZ R193, R147, R4 ;  /* 0x0000000493c17221 */ /* 0x000fe20000010000 */
[----:B------:R-:W-:Y:S01]  /*89e0*/  MOV R191, R0 ;  /* 0x0000000000bf7202 */ /* 0x000fe20000000f00 */
[----:B------:R-:W-:Y:S01]  /*89f0*/  FADD.FTZ R194, R101, R2 ;  /* 0x0000000265c27221 */ /* 0x000fe20000010000 */
[----:B------:R-:W-:Y:S01]  /*8a00*/  MOV R12, R3 ;  /* 0x00000003000c7202 */ /* 0x000fe20000000f00 */
[C---:B------:R-:W-:Y:S04]  /*8a10*/  HMMA.16816.F32.BF16 R88, R136.reuse, R14, R88 ;  /* 0x0000000e8858723c */ /* 0x040fe80000041858 */
[----:B------:R-:W-:Y:S04]  /*8a20*/  MOV R101, R100 ;  /* 0x0000006400657202 */ /* 0x000fe80000000f00 */
[C---:B----4-:R-:W-:Y:S08]  /*8a30*/  HMMA.16816.F32.BF16 R92, R136.reuse, R16, R92 ;  /* 0x00000010885c723c */ /* 0x050ff0000004185c */
[----:B------:R-:W-:Y:S01]  /*8a40*/  HMMA.16816.F32.BF16 R96, R136, R18, R96 ;  /* 0x000000128860723c */ /* 0x000fe20000041860 */
[----:B------:R-:W-:Y:S07]  /*8a50*/  @!UPT UIADD3 URZ, URZ, URZ, URZ ;  /* 0x0000003f3f3ff290 */ /* 0x000fee000fffe03f */
[----:B------:R-:W-:-:S11]  /*8a60*/  @P0 BRA `(.L_x_61) ;  /* 0xffffce2000000947 */ /* 0x000fd6000383ffff */
.L_x_54:
[----:B------:R-:W-:Y:S05]  /*8a70*/  BRA.DIV ~URZ, `(.L_x_62) ;  /* 0x000056127f007947 */ /* 0x000fea000b800000 */
[----:B------:R1:W2:Y:S02]  /*8a80*/  SHFL.BFLY PT, R0, R193, 0x2, 0x1f ;  /* 0x0c401f00c1007f89 */ /* 0x0002a400000e0000 */
.L_x_139:
[----:B--2---:R-:W-:Y:S01]  /*8a90*/  FADD.FTZ R5, R0, R193 ;  /* 0x000000c100057221 */ /* 0x004fe20000010000 */
[----:B------:R-:W-:Y:S05]  /*8aa0*/  BRA.DIV ~URZ, `(.L_x_63) ;  /* 0x000056327f007947 */ /* 0x000fea000b800000 */
[----:B------:R-:W2:Y:S04]  /*8ab0*/  SHFL.BFLY PT, R0, R194, 0x2, 0x1f ;  /* 0x0c401f00c2007f89 */ /* 0x000ea800000e0000 */
[----:B------:R-:W3:Y:S01]  /*8ac0*/  SHFL.BFLY PT, R2, R5, 0x1, 0x1f ;  /* 0x0c201f0005027f89 */ /* 0x000ee200000e0000 */
[----:B--2---:R-:W-:-:S02]  /*8ad0*/  FADD.FTZ R4, R0, R194 ;  /* 0x000000c200047221 */ /* 0x004fc40000010000 */
[----:B---3--:R-:W-:-:S03]  /*8ae0*/  FADD.FTZ R5, R5, R2 ;  /* 0x0000000205057221 */ /* 0x008fc60000010000 */
[----:B------:R2:W3:Y:S04]  /*8af0*/  SHFL.BFLY PT, R3, R4, 0x1, 0x1f ;  /* 0x0c201f0004037f89 */ /* 0x0004e800000e0000 */
.L_x_140:
[----:B------:R-:W-:Y:S01]  /*8b00*/  FSETP.NE.FTZ.AND P1, PT, R5, RZ, PT ;  /* 0x000000ff0500720b */ /* 0x000fe20003f35000 */
[----:B---3--:R-:W-:Y:S01]  /*8b10*/  FADD.FTZ R3, R3, R4 ;  /* 0x0000000403037221 */ /* 0x008fe20000010000 */
[----:B------:R-:W-:Y:S02]  /*8b20*/  MOV R2, RZ ;  /* 0x000000ff00027202 */ /* 0x000fe40000000f00 */
[----:B------:R-:W-:Y:S02]  /*8b30*/  MOV R23, 0xff800000 ;  /* 0xff80000000177802 */ /* 0x000fe40000000f00 */
[----:B------:R-:W-:Y:S02]  /*8b40*/  FSETP.NE.FTZ.AND P0, PT, R3, RZ, PT ;  /* 0x000000ff0300720b */ /* 0x000fe40003f15000 */
[----:B------:R-:W-:Y:S02]  /*8b50*/  MOV R0, RZ ;  /* 0x000000ff00007202 */ /* 0x000fe40000000f00 */
[----:B------:R-:W-:-:S03]  /*8b60*/  MOV R22, 0xff800000 ;  /* 0xff80000000167802 */ /* 0x000fc60000000f00 */
[----:B------:R-:W3:Y:S01]  /*8b70*/  @P1 MUFU.LG2 R6, R5 ;  /* 0x0000000500061308 */ /* 0x000ee20000000c00 */
[----:B--2---:R-:W-:-:S05]  /*8b80*/  @P1 MOV R4, 0x3f317218 ;  /* 0x3f31721800041802 */ /* 0x004fca0000000f00 */
[----:B------:R-:W-:Y:S02]  /*8b90*/  @P1 FMUL.FTZ R4, R4, c[0x0][0x2d0] ;  /* 0x0000b40004041a20 */ /* 0x000fe40000410000 */
[----:B------:R-:W2:Y:S01]  /*8ba0*/  @P1 MUFU.RCP R2, R5 ;  /* 0x0000000500021308 */ /* 0x000ea20000001000 */
[----:B---3--:R-:W-:-:S07]  /*8bb0*/  @P1 FMUL.FTZ R6, R6, 0.69314718246459960938 ;  /* 0x3f31721806061820 */ /* 0x008fce0000410000 */
[----:B------:R-:W3:Y:S01]  /*8bc0*/  @P0 MUFU.RCP R0, R3 ;  /* 0x0000000300000308 */ /* 0x000ee20000001000 */
[----:B------:R-:W-:Y:S01]  /*8bd0*/  @P1 FFMA.FTZ R23, R4, R100, R6 ;  /* 0x0000006404171223 */ /* 0x000fe20000010006 */
[----:B------:R-:W-:Y:S01]  /*8be0*/  MOV R4, 0x1 ;  /* 0x0000000100047802 */ /* 0x000fe20000000f00 */
[C---:B--2---:R-:W-:Y:S02]  /*8bf0*/  FMUL.FTZ R100, R2.reuse, R112 ;  /* 0x0000007002647220 */ /* 0x044fe40000410000 */
        /* <DEDUP_REMOVED lines=46> */
[----:B------:R-:W-:Y:S02]  /*8ee0*/  FMUL.FTZ R25, R2, R97 ;  /* 0x0000006102197220 */ /* 0x000fe40000410000 */
[----:B------:R2:W4:Y:S01]  /*8ef0*/  @P0 MUFU.LG2 R2, R3 ;  /* 0x0000000300020308 */ /* 0x0005220000000c00 */
[C---:B---3--:R-:W-:Y:S02]  /*8f00*/  FMUL.FTZ R88, R0.reuse, R118 ;  /* 0x0000007600587220 */ /* 0x048fe40000410000 */
[C---:B------:R-:W-:Y:S02]  /*8f10*/  FMUL.FTZ R89, R0.reuse, R119 ;  /* 0x0000007700597220 */ /* 0x040fe40000410000 */
[C---:B------:R-:W-:Y:S02]  /*8f20*/  FMUL.FTZ R118, R0.reuse, R114 ;  /* 0x0000007200767220 */ /* 0x040fe40000410000 */
[C---:B------:R-:W-:Y:S02]  /*8f30*/  FMUL.FTZ R119, R0.reuse, R115 ;  /* 0x0000007300777220 */ /* 0x040fe40000410000 */
[----:B------:R-:W-:-:S02]  /*8f40*/  FMUL.FTZ R84, R0, R130 ;  /* 0x0000008200547220 */ /* 0x000fc40000410000 */
[C---:B------:R-:W-:Y:S02]  /*8f50*/  FMUL.FTZ R85, R0.reuse, R131 ;  /* 0x0000008300557220 */ /* 0x040fe40000410000 */
[C---:B------:R-:W-:Y:S02]  /*8f60*/  FMUL.FTZ R92, R0.reuse, R106 ;  /* 0x0000006a005c7220 */ /* 0x040fe40000410000 */
[----:B------:R-:W-:Y:S01]  /*8f70*/  FMUL.FTZ R93, R0, R107 ;  /* 0x0000006b005d7220 */ /* 0x000fe20000410000 */
[----:B--2---:R-:W-:Y:S01]  /*8f80*/  @P0 MOV R3, 0x3f317218 ;  /* 0x3f31721800030802 */ /* 0x004fe20000000f00 */
[----:B----4-:R-:W-:Y:S02]  /*8f90*/  @P0 FMUL.FTZ R2, R2, 0.69314718246459960938 ;  /* 0x3f31721802020820 */ /* 0x010fe40000410000 */
[----:B------:R-:W-:Y:S02]  /*8fa0*/  FMUL.FTZ R124, R0, R38 ;  /* 0x00000026007c7220 */ /* 0x000fe40000410000 */
[----:B------:R-:W-:-:S02]  /*8fb0*/  @P0 FMUL.FTZ R3, R3, c[0x0][0x2d0] ;  /* 0x0000b40003030a20 */ /* 0x000fc40000410000 */
        /* <DEDUP_REMOVED lines=38> */
[----:B------:R-:W-:Y:S01]  /*9220*/  FMUL.FTZ R27, R0, R99 ;  /* 0x00000063001b7220 */ /* 0x000fe20000410000 */
[----:B------:R-:W-:Y:S01]  /*9230*/  PRMT R0, R4, 0x7610, R0 ;  /* 0x0000761004007816 */ /* 0x000fe20000000000 */
[----:B------:R-:W-:Y:S02]  /*9240*/  @P0 FFMA.FTZ R22, R3, R12, R2 ;  /* 0x0000000c03160223 */ /* 0x000fe40000010002 */
.L_x_36:
[----:B------:R-:W2:Y:S01]  /*9250*/  S2R R2, SR_TID.X ;  /* 0x0000000000027919 */ /* 0x000ea20000002100 */
[----:B------:R-:W-:Y:S01]  /*9260*/  BSSY B0, `(.L_x_64) ;  /* 0x0000010000007945 */ /* 0x000fe20003800000 */
[----:B--2---:R-:W-:-:S13]  /*9270*/  LOP3.LUT P0, RZ, R2, 0xff, RZ, 0xc0, !PT ;  /* 0x000000ff02ff7812 */ /* 0x004fda000780c0ff */
[----:B------:R-:W-:Y:S05]  /*9280*/  @P0 BRA `(.L_x_65) ;  /* 0x000000d000000947 */ /* 0x000fea0003800000 */
[----:B------:R-:W2:Y:S01]  /*9290*/  S2R R4, SR_LANEID ;  /* 0x0000000000047919 */ /* 0x000ea20000000000 */
[----:B------:R-:W-:Y:S01]  /*92a0*/  VOTEU.ANY UR4, UPT, PT ;  /* 0x0000000000047886 */ /* 0x000fe200038e0100 */
[----:B------:R-:W-:Y:S01]  /*92b0*/  IMAD.MOV.U32 R5, RZ, RZ, c[0x0][0x564] ;  /* 0x00015900ff057624 */ /* 0x000fe200078e00ff */
[----:B------:R-:W2:Y:S08]  /*92c0*/  FLO.U32 R3, UR4 ;  /* 0x0000000400037d00 */ /* 0x000eb000080e0000 */
[----:B------:R-:W3:Y:S01]  /*92d0*/  POPC R2, UR4 ;  /* 0x0000000400027d09 */ /* 0x000ee20008000000 */
[----:B--2---:R-:W-:Y:S01]  /*92e0*/  ISETP.EQ.U32.AND P0, PT, R3, R4, PT ;  /* 0x000000040300720c */ /* 0x004fe20003f02070 */
[----:B------:R-:W-:-:S12]  /*92f0*/  IMAD.MOV.U32 R4, RZ, RZ, c[0x0][0x560] ;  /* 0x00015800ff047624 */ /* 0x000fd800078e00ff */
[----:B---3--:R2:W3:Y:S04]  /*9300*/  @P0 ATOMG.E.ADD.STRONG.GPU PT, R2, [R4.64], R2 ;  /* 0x00000002040209a8 */ /* 0x0084e800081ee1c6 */
[----:B--2---:R-:W2:Y:S04]  /*9310*/  S2R R4, SR_LTMASK ;  /* 0x0000000000047919 */ /* 0x004ea80000003900 */
[----:B---3--:R2:W3:Y:S02]  /*9320*/  SHFL.IDX PT, R3, R2, R3, 0x1f ;  /* 0x00001f0302037589 */ /* 0x0084e400000e0000 */
[----:B--2---:R-:W-:-:S06]  /*9330*/  LOP3.LUT R2, R4, UR4, RZ, 0xc0, !PT ;  /* 0x0000000404027c12 */ /* 0x004fcc000f8ec0ff */
[----:B------:R-:W3:Y:S02]  /*9340*/  POPC R2, R2 ;  /* 0x0000000200027309 */ /* 0x000ee40000000000 */
[----:B---3--:R-:W-:-:S06]  /*9350*/  IADD3 R212, R3, c[0x0][0xc], R2 ;  /* 0x0000030003d47a10 */ /* 0x008fcc0007ffe002 */
.L_x_65:
[----:B------:R-:W-:Y:S05]  /*9360*/  BSYNC B0 ;  /* 0x0000000000007941 */ /* 0x000fea0003800000 */
.L_x_64:
[----:B------:R-:W-:Y:S01]  /*9370*/  PRMT R0, R0, 0x9910, RZ ;  /* 0x0000991000007816 */ /* 0x000fe200000000ff */
[----:B------:R-:W-:Y:S01]  /*9380*/  BSSY B1, `(.L_x_66) ;  /* 0x000032d000017945 */ /* 0x000fe20003800000 */
[----:B------:R-:W-:Y:S02]  /*9390*/  IMAD.MOV.U32 R78, RZ, RZ, R212 ;  /* 0x000000ffff4e7224 */ /* 0x000fe400078e00d4 */
[----:B------:R-:W-:-:S13]  /*93a0*/  ISETP.NE.AND P0, PT, R0, RZ, PT ;  /* 0x000000ff0000720c */ /* 0x000fda0003f05270 */
[----:B------:R-:W-:Y:S05]  /*93b0*/  @!P0 BRA `(.L_x_67) ;  /* 0x0000260000008947 */ /* 0x000fea0003800000 */
[----:B------:R-:W2:Y:S01]  /*93c0*/  LDL R5, [R1] ;  /* 0x0000000001057983 */ /* 0x000ea20000100800 */
[----:B------:R-:W-:Y:S01]  /*93d0*/  WARPSYNC 0xffffffff ;  /* 0xffffffff00007948 */ /* 0x000fe20003800000 */
[----:B------:R-:W-:Y:S01]  /*93e0*/  F2FP.BF16.PACK_AB R0, R133, R132 ;  /* 0x000000848500723e */ /* 0x000fe200000010ff */
[----:B------:R-:W-:Y:S01]  /*93f0*/  IMAD.MOV.U32 R14, RZ, RZ, c[0x0][0x388] ;  /* 0x0000e200ff0e7624 */ /* 0x000fe200078e00ff */
[----:B------:R-:W-:Y:S01]  /*9400*/  BAR.SYNC.DEFER_BLOCKING 0x1, 0x100 ;  /* 0x0044000000007b1d */ /* 0x000fe20000010000 */
[----:B------:R-:W-:Y:S02]  /*9410*/  F2FP.BF16.PACK_AB R2, R97, R96 ;  /* 0x000000606102723e */ /* 0x000fe400000010ff */
[----:B------:R-:W-:Y:S02]  /*9420*/  F2FP.BF16.PACK_AB R3, R29, R28 ;  /* 0x0000001c1d03723e */ /* 0x000fe400000010ff */
[----:B------:R-:W-:Y:S02]  /*9430*/  F2FP.BF16.PACK_AB R4, R57, R56 ;  /* 0x000000383904723e */ /* 0x000fe400000010ff */
[----:B------:R-:W-:-:S02]  /*9440*/  ISETP.NE.U32.AND P2, PT, RZ, c[0x0][0x500], PT ;  /* 0x00014000ff007a0c */ /* 0x000fc40003f45070 */
[----:B------:R-:W-:Y:S02]  /*9450*/  ISETP.NE.U32.AND P3, PT, RZ, c[0x0][0x508], PT ;  /* 0x00014200ff007a0c */ /* 0x000fe40003f65070 */
[----:B------:R-:W-:Y:S02]  /*9460*/  ISETP.NE.AND.EX P2, PT, RZ, c[0x0][0x504], PT, P2 ;  /* 0x00014100ff007a0c */ /* 0x000fe40003f45320 */
[----:B------:R-:W-:Y:S01]  /*9470*/  ISETP.NE.AND.EX P3, PT, RZ, c[0x0][0x50c], PT, P3 ;  /* 0x00014300ff007a0c */ /* 0x000fe20003f65330 */
[----:B------:R3:W-:Y:S04]  /*9480*/  STS [R223], R0 ;  /* 0x00000000df007388 */ /* 0x0007e80000000800 */
[----:B------:R4:W-:Y:S04]  /*9490*/  STS [R223+0x400], R2 ;  /* 0x00040002df007388 */ /* 0x0009e80000000800 */
[----:B------:R1:W-:Y:S01]  /*94a0*/  STS [R224], R3 ;  /* 0x00000003e0007388 */ /* 0x0003e20000000800 */
[----:B---3--:R-:W-:-:S02]  /*94b0*/  F2FP.BF16.PACK_AB R0, R85, R84 ;  /* 0x000000545500723e */ /* 0x008fc400000010ff */
[----:B----4-:R-:W-:-:S03]  /*94c0*/  F2FP.BF16.PACK_AB R2, R31, R30 ;  /* 0x0000001e1f02723e */ /* 0x010fc600000010ff */
[----:B------:R3:W-:Y:S01]  /*94d0*/  STS [R224+0x400], R0 ;  /* 0x00040000e0007388 */ /* 0x0007e20000000800 */
[----:B-1----:R-:W-:-:S03]  /*94e0*/  F2FP.BF16.PACK_AB R3, R127, R126 ;  /* 0x0000007e7f03723e */ /* 0x002fc600000010ff */
[----:B------:R1:W-:Y:S04]  /*94f0*/  STS [R226], R2 ;  /* 0x00000002e2007388 */ /* 0x0003e80000000800 */
[----:B------:R4:W-:Y:S01]  /*9500*/  STS [R226+0x400], R3 ;  /* 0x00040003e2007388 */ /* 0x0009e20000000800 */
[----:B---3--:R-:W-:Y:S02]  /*9510*/  F2FP.BF16.PACK_AB R0, R33, R32 ;  /* 0x000000202100723e */ /* 0x008fe400000010ff */
[----:B-1----:R-:W-:-:S03]  /*9520*/  F2FP.BF16.PACK_AB R2, R123, R122 ;  /* 0x0000007a7b02723e */ /* 0x002fc600000010ff */
[----:B------:R1:W-:Y:S01]  /*9530*/  STS [R225], R0 ;  /* 0x00000000e1007388 */ /* 0x0003e20000000800 */
[----:B----4-:R-:W-:-:S03]  /*9540*/  F2FP.BF16.PACK_AB R3, R35, R34 ;  /* 0x000000222303723e */ /* 0x010fc600000010ff */
[----:B------:R3:W-:Y:S01]  /*9550*/  STS [R225+0x400], R2 ;  /* 0x00040002e1007388 */ /* 0x0007e20000000800 */
[----:B-1----:R-:W-:Y:S02]  /*9560*/  F2FP.BF16.PACK_AB R0, R89, R88 ;  /* 0x000000585900723e */ /* 0x002fe400000010ff */
[----:B---3--:R-:W-:Y:S01]  /*9570*/  F2FP.BF16.PACK_AB R2, R101, R100 ;  /* 0x000000646502723e */ /* 0x008fe200000010ff */
[----:B--2---:R1:W-:Y:S04]  /*9580*/  STS [R5], R3 ;  /* 0x0000000305007388 */ /* 0x0043e80000000800 */
[----:B------:R2:W-:Y:S04]  /*9590*/  STS [R5+0x400], R0 ;  /* 0x0004000005007388 */ /* 0x0005e80000000800 */
[----:B------:R3:W-:Y:S01]  /*95a0*/  STS [R251], R2 ;  /* 0x00000002fb007388 */ /* 0x0007e20000000800 */
[----:B-1----:R-:W-:-:S02]  /*95b0*/  F2FP.BF16.PACK_AB R3, R119, R118 ;  /* 0x000000767703723e */ /* 0x002fc400000010ff */
[----:B--2---:R-:W-:-:S03]  /*95c0*/  F2FP.BF16.PACK_AB R0, R109, R108 ;  /* 0x0000006c6d00723e */ /* 0x004fc600000010ff */
[----:B------:R1:W-:Y:S01]  /*95d0*/  STS [R251+0x400], R3 ;  /* 0x00040003fb007388 */ /* 0x0003e20000000800 */
[----:B---3--:R-:W-:-:S03]  /*95e0*/  F2FP.BF16.PACK_AB R2, R111, R110 ;  /* 0x0000006e6f02723e */ /* 0x008fc600000010ff */
[----:B------:R2:W-:Y:S04]  /*95f0*/  STS [R252], R0 ;  /* 0x00000000fc007388 */ /* 0x0005e80000000800 */
[----:B------:R3:W-:Y:S01]  /*9600*/  STS [R252+0x400], R2 ;  /* 0x00040002fc007388 */ /* 0x0007e20000000800 */
[----:B-1----:R-:W-:Y:S02]  /*9610*/  F2FP.BF16.PACK_AB R3, R105, R104 ;  /* 0x000000686903723e */ /* 0x002fe400000010ff */
[----:B--2---:R-:W-:-:S03]  /*9620*/  F2FP.BF16.PACK_AB R0, R93, R92 ;  /* 0x0000005c5d00723e */ /* 0x004fc600000010ff */
[----:B------:R1:W-:Y:S01]  /*9630*/  STS [R250], R3 ;  /* 0x00000003fa007388 */ /* 0x0003e20000000800 */
[----:B---3--:R-:W-:-:S03]  /*9640*/  F2FP.BF16.PACK_AB R2, R37, R36 ;  /* 0x000000242502723e */ /* 0x008fc600000010ff */
[----:B------:R2:W-:Y:S04]  /*9650*/  STS [R250+0x400], R0 ;  /* 0x00040000fa007388 */ /* 0x0005e80000000800 */
[----:B------:R3:W-:Y:S01]  /*9660*/  STS [R223+0x4000], R2 ;  /* 0x00400002df007388 */ /* 0x0007e20000000800 */
[----:B-1----:R-:W-:Y:S02]  /*9670*/  F2FP.BF16.PACK_AB R3, R125, R124 ;  /* 0x0000007c7d03723e */ /* 0x002fe400000010ff */
[----:B--2---:R-:W-:-:S03]  /*9680*/  F2FP.BF16.PACK_AB R0, R41, R40 ;  /* 0x000000282900723e */ /* 0x004fc600000010ff */
[----:B------:R1:W-:Y:S01]  /*9690*/  STS [R223+0x4400], R3 ;  /* 0x00440003df007388 */ /* 0x0003e20000000800 */
        /* <DEDUP_REMOVED lines=14> */
[----:B------:R3:W-:Y:S04]  /*9780*/  STS [R5+0x4400], R2 ;  /* 0x0044000205007388 */ /* 0x0007e80000000800 */
[----:B------:R4:W-:Y:S01]  /*9790*/  STS [R251+0x4000], R4 ;  /* 0x00400004fb007388 */ /* 0x0009e20000000800 */
[----:B-1----:R-:W-:Y:S02]  /*97a0*/  F2FP.BF16.PACK_AB R3, R61, R60 ;  /* 0x0000003c3d03723e */ /* 0x002fe400000010ff */
[----:B--2---:R-:W-:-:S02]  /*97b0*/  F2FP.BF16.PACK_AB R0, R51, R50 ;  /* 0x000000323300723e */ /* 0x004fc400000010ff */
[----:B---3--:R-:W-:-:S03]  /*97c0*/  F2FP.BF16.PACK_AB R2, R65, R64 ;  /* 0x000000404102723e */ /* 0x008fc600000010ff */
[----:B------:R1:W-:Y:S01]  /*97d0*/  STS [R251+0x4400], R0 ;  /* 0x00440000fb007388 */ /* 0x0003e20000000800 */
[----:B----4-:R-:W-:-:S03]  /*97e0*/  F2FP.BF16.PACK_AB R4, R131, R130 ;  /* 0x000000828304723e */ /* 0x010fc600000010ff */
[----:B------:R2:W-:Y:S04]  /*97f0*/  STS [R252+0x4000], R3 ;  /* 0x00400003fc007388 */ /* 0x0005e80000000800 */
[----:B------:R3:W-:Y:S04]  /*9800*/  STS [R252+0x4400], R4 ;  /* 0x00440004fc007388 */ /* 0x0007e80000000800 */
[----:B------:R4:W-:Y:S01]  /*9810*/  STS [R250+0x4000], R2 ;  /* 0x00400002fa007388 */ /* 0x0009e20000000800 */
[----:B-1----:R-:W-:Y:S02]  /*9820*/  F2FP.BF16.PACK_AB R0, R67, R66 ;  /* 0x000000424300723e */ /* 0x002fe400000010ff */
[----:B--2---:R-:W-:-:S03]  /*9830*/  F2FP.BF16.PACK_AB R3, R39, R38 ;  /* 0x000000262703723e */ /* 0x004fc600000010ff */
[----:B------:R1:W-:Y:S01]  /*9840*/  STS [R250+0x4400], R0 ;  /* 0x00440000fa007388 */ /* 0x0003e20000000800 */
[----:B---3--:R-:W-:-:S03]  /*9850*/  F2FP.BF16.PACK_AB R4, R113, R112 ;  /* 0x000000707104723e */ /* 0x008fc600000010ff */
[----:B------:R2:W-:Y:S01]  /*9860*/  STS [R223+0x8400], R3 ;  /* 0x00840003df007388 */ /* 0x0005e20000000800 */
[----:B----4-:R-:W-:-:S03]  /*9870*/  F2FP.BF16.PACK_AB R2, R69, R68 ;  /* 0x000000444502723e */ /* 0x010fc600000010ff */
        /* <DEDUP_REMOVED lines=13> */
[----:B---3--:R-:W-:Y:S02]  /*9950*/  F2FP.BF16.PACK_AB R4, R71, R70 ;  /* 0x000000464704723e */ /* 0x008fe400000010ff */
[----:B----4-:R-:W-:Y:S02]  /*9960*/  F2FP.BF16.PACK_AB R2, R63, R62 ;  /* 0x0000003e3f02723e */ /* 0x010fe400000010ff */
[----:B-1----:R-:W-:-:S05]  /*9970*/  F2FP.BF16.PACK_AB R0, R121, R120 ;  /* 0x000000787900723e */ /* 0x002fca00000010ff */
[----:B------:R1:W-:Y:S04]  /*9980*/  STS [R5+0x8000], R0 ;  /* 0x0080000005007388 */ /* 0x0003e80000000800 */
[----:B------:R2:W-:Y:S04]  /*9990*/  STS [R5+0x8400], R4 ;  /* 0x0084000405007388 */ /* 0x0005e80000000800 */
[----:B------:R3:W-:Y:S04]  /*99a0*/  STS [R251+0x8000], R3 ;  /* 0x00800003fb007388 */ /* 0x0007e80000000800 */
[----:B------:R4:W-:Y:S01]  /*99b0*/  STS [R251+0x8400], R2 ;  /* 0x00840002fb007388 */ /* 0x0009e20000000800 */
[----:B-1----:R-:W-:-:S02]  /*99c0*/  F2FP.BF16.PACK_AB R0, R81, R80 ;  /* 0x000000505100723e */ /* 0x002fc400000010ff */
[----:B--2---:R-:W-:-:S03]  /*99d0*/  @P3 IADD3 R4, P0, R216, c[0x0][0x508], RZ ;  /* 0x00014200d8043a10 */ /* 0x004fc60007f1e0ff */
[----:B------:R1:W-:Y:S01]  /*99e0*/  STS [R252+0x8000], R0 ;  /* 0x00800000fc007388 */ /* 0x0003e20000000800 */
[----:B---3--:R-:W-:Y:S02]  /*99f0*/  F2FP.BF16.PACK_AB R3, R27, R26 ;  /* 0x0000001a1b03723e */ /* 0x008fe400000010ff */
[----:B------:R-:W-:Y:S02]  /*9a00*/  @P3 IADD3.X R5, R217, c[0x0][0x50c], RZ, P0, !PT ;  /* 0x00014300d9053a10 */ /* 0x000fe400007fe4ff */
[----:B----4-:R-:W-:-:S05]  /*9a10*/  F2FP.BF16.PACK_AB R2, R43, R42 ;  /* 0x0000002a2b02723e */ /* 0x010fca00000010ff */
[----:B------:R2:W-:Y:S04]  /*9a20*/  STS [R252+0x8400], R2 ;  /* 0x00840002fc007388 */ /* 0x0005e80000000800 */
[----:B------:R3:W-:Y:S01]  /*9a30*/  STS [R250+0x8400], R3 ;  /* 0x00840003fa007388 */ /* 0x0007e20000000800 */
[----:B-1----:R-:W-:-:S05]  /*9a40*/  F2FP.BF16.PACK_AB R0, R25, R24 ;  /* 0x000000181900723e */ /* 0x002fca00000010ff */
[----:B------:R1:W-:Y:S04]  /*9a50*/  STS [R250+0x8000], R0 ;  /* 0x00800000fa007388 */ /* 0x0003e80000000800 */
[----:B------:R-:W-:Y:S01]  /*9a60*/  BAR.SYNC.DEFER_BLOCKING 0x1, 0x100 ;  /* 0x0044000000007b1d */ /* 0x000fe20000010000 */
[----:B--2---:R-:W-:-:S04]  /*9a70*/  IADD3 R2, P1, R216, c[0x0][0x500], RZ ;  /* 0x00014000d8027a10 */ /* 0x004fc80007f3e0ff */
[----:B---3--:R-:W-:Y:S01]  /*9a80*/  IADD3.X R3, R217, c[0x0][0x504], RZ, P1, !PT ;  /* 0x00014100d9037a10 */ /* 0x008fe20000ffe4ff */
[----:B-1----:R-:W-:Y:S01]  /*9a90*/  IMAD.MOV.U32 R0, RZ, RZ, RZ ;  /* 0x000000ffff007224 */ /* 0x002fe200078e00ff */
[C---:B------:R-:W-:Y:S01]  /*9aa0*/  ISETP.NE.AND P0, PT, R218.reuse, RZ, PT ;  /* 0x000000ffda00720c */ /* 0x040fe20003f05270 */
[----:B------:R1:W5:Y:S04]  /*9ab0*/  @P3 LDG.E R14, [R4.64] ;  /* 0x00000006040e3981 */ /* 0x000368000c1e1900 */
[----:B------:R2:W5:Y:S01]  /*9ac0*/  @P2 LDG.E R0, [R2.64] ;  /* 0x0000000602002981 */ /* 0x000562000c1e1900 */
[----:B-1----:R-:W-:Y:S01]  /*9ad0*/  SEL R5, R218, c[0x0][0x3d4], P0 ;  /* 0x0000f500da057a07 */ /* 0x002fe20000000000 */
[----:B------:R-:W-:Y:S05]  /*9ae0*/  @P3 BRA `(.L_x_68) ;  /* 0x0000004000003947 */ /* 0x000fea0003800000 */
[----:B------:R-:W-:Y:S05]  /*9af0*/  @!P2 BRA `(.L_x_68) ;  /* 0x000000300000a947 */ /* 0x000fea0003800000 */
[----:B------:R1:W3:Y:S04]  /*9b00*/  LDG.E R4, [R2.64] ;  /* 0x0000000602047981 */ /* 0x0002e8000c1e1900 */
[----:B-12---:R-:W3:Y:S02]  /*9b10*/  LDG.E R2, [R2.64+0x4] ;  /* 0x0000040602027981 */ /* 0x006ee4000c1e1900 */
[----:B---3-5:R-:W-:-:S02]  /*9b20*/  IADD3 R14, -R4, R2, RZ ;  /* 0x00000002040e7210 */ /* 0x028fc40007ffe1ff */
.L_x_68:
[----:B--2---:R-:W2:Y:S01]  /*9b30*/  LDL R3, [R1+0xc] ;  /* 0x00000c0001037983 */ /* 0x004ea20000100800 */
[----:B------:R-:W-:Y:S01]  /*9b40*/  IMAD.MOV.U32 R9, RZ, RZ, 0x368 ;  /* 0x00000368ff097424 */ /* 0x000fe200078e00ff */
[----:B------:R-:W-:Y:S01]  /*9b50*/  ISETP.GT.AND P3, PT, R5, 0x1, PT ;  /* 0x000000010500780c */ /* 0x000fe20003f64270 */
[----:B------:R-:W-:Y:S01]  /*9b60*/  IMAD.MOV.U32 R2, RZ, RZ, c[0x0][0x4e8] ;  /* 0x00013a00ff027624 */ /* 0x000fe200078e00ff */
[----:B------:R-:W3:Y:S01]  /*9b70*/  LDL R82, [R1+0x8] ;  /* 0x0000080001527983 */ /* 0x000ee20000100800 */
[----:B------:R-:W-:-:S02]  /*9b80*/  ISETP.NE.U32.AND P0, PT, RZ, c[0x0][0x500], PT ;  /* 0x00014000ff007a0c */ /* 0x000fc40003f05070 */
[----:B------:R-:W-:Y:S02]  /*9b90*/  SEL R9, R9, 0x328, P3 ;  /* 0x0000032809097807 */ /* 0x000fe40001800000 */
[----:B------:R-:W-:Y:S02]  /*9ba0*/  ISETP.NE.AND.EX P0, PT, RZ, c[0x0][0x504], PT, P0 ;  /* 0x00014100ff007a0c */ /* 0x000fe40003f05300 */
[----:B------:R-:W1:Y:S01]  /*9bb0*/  LDC.64 R4, c[0x0][R9+0x170] ;  /* 0x00005c0009047b82 */ /* 0x000e620000000a00 */
[----:B------:R-:W-:Y:S02]  /*9bc0*/  ISETP.NE.AND P2, PT, R2, 0x1, PT ;  /* 0x000000010200780c */ /* 0x000fe40003f45270 */
[----:B------:R-:W-:-:S05]  /*9bd0*/  SEL R8, R211, RZ, !P0 ;  /* 0x000000ffd3087207 */ /* 0x000fca0004000000 */
[----:B------:R-:W4:Y:S08]  /*9be0*/  LDC.64 R16, c[0x0][R9+0x168] ;  /* 0x00005a0009107b82 */ /* 0x000f300000000a00 */
[----:B------:R1:W2:Y:S08]  /*9bf0*/  LDC.64 R18, c[0x0][R9+0x178] ;  /* 0x00005e0009127b82 */ /* 0x0002b00000000a00 */
[----:B------:R1:W2:Y:S01]  /*9c00*/  LDC.64 R20, c[0x0][R9+0x160] ;  /* 0x0000580009147b82 */ /* 0x0002a20000000a00 */
[----:B------:R-:W-:Y:S01]  /*9c10*/  LOP3.LUT R10, R214, 0xffff, RZ, 0xc0, !PT ;  /* 0x0000ffffd60a7812 */ /* 0x000fe200078ec0ff */
[----:B------:R-:W4:Y:S01]  /*9c20*/  S2R R83, SR_TID.X ;  /* 0x0000000000537919 */ /* 0x000f220000002100 */
[----:B-1----:R-:W-:-:S03]  /*9c30*/  IMAD R2, R5, R8, RZ ;  /* 0x0000000805027224 */ /* 0x002fc600078e02ff */
[----:B----4-:R-:W-:-:S04]  /*9c40*/  IMAD.WIDE.U32 R6, R16, R10, RZ ;  /* 0x0000000a10067225 */ /* 0x010fc800078e00ff */
[----:B------:R-:W-:Y:S01]  /*9c50*/  IMAD R9, R17, R10, RZ ;  /* 0x0000000a11097224 */ /* 0x000fe200078e02ff */
[----:B------:R-:W-:-:S04]  /*9c60*/  SHF.R.S32.HI R79, RZ, 0x1f, R83 ;  /* 0x0000001fff4f7819 */ /* 0x000fc80000011453 */
[----:B------:R-:W-:-:S04]  /*9c70*/  LEA.HI R79, R79, R83, RZ, 0x5 ;  /* 0x000000534f4f7211 */ /* 0x000fc800078f28ff */
[----:B------:R-:W-:-:S05]  /*9c80*/  LOP3.LUT R79, R79, 0xffffffe0, RZ, 0xc0, !PT ;  /* 0xffffffe04f4f7812 */ /* 0x000fca00078ec0ff */
[----:B------:R-:W-:Y:S02]  /*9c90*/  IMAD.IADD R79, R83, 0x1, -R79 ;  /* 0x00000001534f7824 */ /* 0x000fe400078e0a4f */
[----:B--2---:R-:W-:Y:S01]  /*9ca0*/  IMAD R12, R213, 0x80, R3 ;  /* 0x00000080d50c7824 */ /* 0x004fe200078e0203 */
[----:B------:R-:W-:-:S05]  /*9cb0*/  SEL R3, R220, RZ, !P0 ;  /* 0x000000ffdc037207 */ /* 0x000fca0004000000 */
[----:B------:R-:W-:Y:S02]  /*9cc0*/  IMAD R11, R4, R3, R2 ;  /* 0x00000003040b7224 */ /* 0x000fe400078e0202 */
[----:B------:R-:W-:-:S04]  /*9cd0*/  @P2 IMAD.HI.U32 R3, R12, c[0x0][0x4ec], RZ ;  /* 0x00013b000c032a27 */ /* 0x000fc800078e00ff */
[----:B------:R-:W-:-:S04]  /*9ce0*/  IMAD.WIDE.U32 R4, R4, R8, RZ ;  /* 0x0000000804047225 */ /* 0x000fc800078e00ff */
[----:B------:R-:W-:Y:S01]  /*9cf0*/  IMAD.MOV.U32 R2, RZ, RZ, R12 ;  /* 0x000000ffff027224 */ /* 0x000fe200078e000c */
[----:B------:R-:W-:Y:S02]  /*9d00*/  @P2 SHF.R.U32.HI R2, RZ, c[0x0][0x4f0], R3 ;  /* 0x00013c00ff022a19 */ /* 0x000fe40000011603 */
[----:B------:R-:W-:Y:S02]  /*9d10*/  SEL R3, R221, RZ, P3 ;  /* 0x000000ffdd037207 */ /* 0x000fe40001800000 */
[--C-:B-----5:R-:W-:Y:S01]  /*9d20*/  IADD3 R15, P1, P0, R4, R6, R0.reuse ;  /* 0x00000006040f7210 */ /* 0x120fe2000783e000 */
[----:B------:R-:W-:Y:S01]  /*9d30*/  IMAD.IADD R6, R7, 0x1, R9 ;  /* 0x0000000107067824 */ /* 0x000fe200078e0209 */
[----:B------:R-:W-:Y:S01]  /*9d40*/  SHF.R.S32.HI R9, RZ, 0x1f, R0 ;  /* 0x0000001fff097819 */ /* 0x000fe20000011400 */
[----:B------:R-:W-:Y:S02]  /*9d50*/  IMAD.IADD R13, R5, 0x1, R11 ;  /* 0x00000001050d7824 */ /* 0x000fe400078e020b */
[----:B------:R-:W-:-:S02]  /*9d60*/  IMAD.MOV R7, RZ, RZ, -R2 ;  /* 0x000000ffff077224 */ /* 0x000fc400078e0a02 */
[-C--:B------:R-:W-:Y:S02]  /*9d70*/  IMAD R11, R19, R3.reuse, RZ ;  /* 0x00000003130b7224 */ /* 0x080fe400078e02ff */
[----:B------:R-:W-:Y:S01]  /*9d80*/  IMAD.WIDE.U32 R4, R18, R3, RZ ;  /* 0x0000000312047225 */ /* 0x000fe200078e00ff */
[----:B------:R-:W-:-:S03]  /*9d90*/  IADD3.X R13, R13, R6, R9, P1, P0 ;  /* 0x000000060d0d7210 */ /* 0x000fc60000fe0409 */
[----:B------:R-:W-:Y:S01]  /*9da0*/  IMAD R3, R7, c[0x0][0x4e8], R12 ;  /* 0x00013a0007037a24 */ /* 0x000fe200078e020c */
[----:B------:R-:W-:Y:S01]  /*9db0*/  IADD3 R4, P1, P0, R2, R15, R4 ;  /* 0x0000000f02047210 */ /* 0x000fe2000783e004 */
[----:B------:R-:W-:Y:S01]  /*9dc0*/  IMAD.IADD R11, R5, 0x1, R11 ;  /* 0x00000001050b7824 */ /* 0x000fe200078e020b */
[----:B------:R-:W-:Y:S01]  /*9dd0*/  SHF.R.S32.HI R5, RZ, 0x1f, R2 ;  /* 0x0000001fff057819 */ /* 0x000fe20000011402 */
[----:B------:R-:W-:Y:S01]  /*9de0*/  IMAD R2, R21, R3, RZ ;  /* 0x0000000315027224 */ /* 0x000fe200078e02ff */
[----:B------:R-:W-:Y:S02]  /*9df0*/  SHF.R.S32.HI R6, RZ, 0x1f, R3 ;  /* 0x0000001fff067819 */ /* 0x000fe40000011403 */
[----:B------:R-:W-:Y:S01]  /*9e00*/  IADD3.X R5, R5, R13, R11, P1, P0 ;  /* 0x0000000d05057210 */ /* 0x000fe20000fe040b */
[----:B------:R-:W-:Y:S02]  /*9e10*/  IMAD.MOV.U32 R7, RZ, RZ, c[0x0][0x4a8] ;  /* 0x00012a00ff077624 */ /* 0x000fe400078e00ff */
[----:B------:R-:W-:-:S02]  /*9e20*/  IMAD R6, R20, R6, R2 ;  /* 0x0000000614067224 */ /* 0x000fc400078e0202 */
[----:B------:R-:W-:Y:S01]  /*9e30*/  IMAD.WIDE.U32 R2, R20, R3, R4 ;  /* 0x0000000314027225 */ /* 0x000fe200078e0004 */
[----:B------:R-:W-:-:S03]  /*9e40*/  SEL R4, R7, c[0x0][0x450], P3 ;  /* 0x0001140007047a07 */ /* 0x000fc60001800000 */
[----:B------:R-:W-:Y:S01]  /*9e50*/  IMAD.MOV.U32 R5, RZ, RZ, c[0x0][0x4ac] ;  /* 0x00012b00ff057624 */ /* 0x000fe200078e00ff */
[----:B------:R-:W-:Y:S01]  /*9e60*/  LEA R4, P0, R2, R4, 0x2 ;  /* 0x0000000402047211 */ /* 0x000fe200078010ff */
[----:B------:R-:W-:-:S03]  /*9e70*/  IMAD.IADD R3, R3, 0x1, R6 ;  /* 0x0000000103037824 */ /* 0x000fc600078e0206 */
[----:B------:R-:W-:-:S04]  /*9e80*/  SEL R5, R5, c[0x0][0x454], P3 ;  /* 0x0001150005057a07 */ /* 0x000fc80001800000 */
[----:B------:R-:W-:Y:S01]  /*9e90*/  LEA.HI.X R2, R2, R5, R3, 0x2, P0 ;  /* 0x0000000502027211 */ /* 0x000fe200000f1403 */
[----:B------:R-:W-:Y:S04]  /*9ea0*/  SHFL.IDX PT, R6, R4, RZ, 0x1c1f ;  /* 0x001c1fff04067589 */ /* 0x000fe800000e0000 */
[----:B------:R-:W1:Y:S04]  /*9eb0*/  SHFL.IDX PT, R7, R2, RZ, 0x1c1f ;  /* 0x001c1fff02077589 */ /* 0x000e6800000e0000 */
[----:B------:R-:W-:Y:S04]  /*9ec0*/  SHFL.IDX PT, R4, R4, 0x1, 0x1c1f ;  /* 0x003c1f0004047f89 */ /* 0x000fe800000e0000 */
[----:B------:R3:W2:Y:S01]  /*9ed0*/  SHFL.IDX PT, R5, R2, 0x1, 0x1c1f ;  /* 0x003c1f0002057f89 */ /* 0x0006a200000e0000 */
[----:B------:R-:W-:Y:S01]  /*9ee0*/  IMAD R11, R14, c[0x0][0x4e8], RZ ;  /* 0x00013a000e0b7a24 */ /* 0x000fe200078e02ff */
[----:B------:R-:W-:Y:S01]  /*9ef0*/  LOP3.LUT P0, RZ, R79, 0x3, RZ, 0xc0, !PT ;  /* 0x000000034fff7812 */ /* 0x000fe2000780c0ff */
[----:B---3--:R-:W-:-:S05]  /*9f00*/  IMAD R2, R213, 0x80, R82 ;  /* 0x00000080d5027824 */ /* 0x008fca00078e0252 */
[C---:B------:R-:W-:Y:S02]  /*9f10*/  IADD3 R3, R2.reuse, 0x8, RZ ;  /* 0x0000000802037810 */ /* 0x040fe40007ffe0ff */
[-C--:B------:R-:W-:Y:S02]  /*9f20*/  ISETP.GE.OR P1, PT, R2, R11.reuse, P0 ;  /* 0x0000000b0200720c */ /* 0x080fe40000726670 */
[----:B------:R-:W-:-:S11]  /*9f30*/  ISETP.GE.OR P0, PT, R3, R11, P0 ;  /* 0x0000000b0300720c */ /* 0x000fd60000706670 */
[----:B-1----:R1:W-:Y:S01]  /*9f40*/  @!P1 ST.E [R6.64], R23 ;  /* 0x0000001706009985 */ /* 0x0023e2000c101906 */
[----:B------:R-:W-:-:S03]  /*9f50*/  ISETP.GE.AND P1, PT, R2, R11, PT ;  /* 0x0000000b0200720c */ /* 0x000fc60003f26270 */
[----:B--2---:R1:W-:Y:S01]  /*9f60*/  @!P0 ST.E [R4.64], R22 ;  /* 0x0000001604008985 */ /* 0x0043e2000c101906 */
[----:B------:R-:W-:Y:S01]  /*9f70*/  ISETP.GE.AND P0, PT, R3, R11, PT ;  /* 0x0000000b0300720c */ /* 0x000fe20003f06270 */
[----:B------:R-:W-:Y:S05]  /*9f80*/  @P3 BRA `(.L_x_69) ;  /* 0x0000088000003947 */ /* 0x000fea0003800000 */
[----:B-1----:R-:W-:Y:S01]  /*9f90*/  IMAD R4, R9, c[0x0][0x3a0], RZ ;  /* 0x0000e80009047a24 */ /* 0x002fe200078e02ff */
[----:B------:R-:W-:Y:S01]  /*9fa0*/  SHF.R.S32.HI R5, RZ, 0x1f, R8 ;  /* 0x0000001fff057819 */ /* 0x000fe20000011408 */
[C---:B------:R-:W-:Y:S01]  /*9fb0*/  IMAD.WIDE.U32 R2, R0.reuse, c[0x0][0x3a0], RZ ;  /* 0x0000e80000027a25 */ /* 0x040fe200078e00ff */
[----:B------:R1:W2:Y:S03]  /*9fc0*/  LDS.128 R28, [R187+0x80] ;  /* 0x00008000bb1c7984 */ /* 0x0002a60000000c00 */
[----:B------:R-:W-:Y:S01]  /*9fd0*/  IMAD R0, R0, c[0x0][0x3a4], R4 ;  /* 0x0000e90000007a24 */ /* 0x000fe200078e0204 */
[----:B------:R-:W-:Y:S01]  /*9fe0*/  LEA R4, R196, R200, 0x5 ;  /* 0x000000c8c4047211 */ /* 0x000fe200078e28ff */
[----:B------:R1:W3:Y:S01]  /*9ff0*/  LDS.128 R40, [R187+0x1080] ;  /* 0x00108000bb287984 */ /* 0x0002e20000000c00 */
[----:B------:R-:W-:-:S02]  /*a000*/  IMAD R5, R5, c[0x0][0x3f0], RZ ;  /* 0x0000fc0005057a24 */ /* 0x000fc400078e02ff */
[----:B------:R-:W-:Y:S01]  /*a010*/  IADD3 R3, R3, R0, RZ ;  /* 0x0000000003037210 */ /* 0x000fe20007ffe0ff */
[----:B------:R1:W4:Y:S01]  /*a020*/  LDS.128 R52, [R187+0x2080] ;  /* 0x00208000bb347984 */ /* 0x0003220000000c00 */
[----:B------:R-:W-:Y:S01]  /*a030*/  LEA R4, R213, R4, 0x7 ;  /* 0x00000004d5047211 */ /* 0x000fe200078e38ff */
[----:B------:R-:W-:Y:S02]  /*a040*/  IMAD R7, R8, c[0x0][0x3f4], R5 ;  /* 0x0000fd0008077a24 */ /* 0x000fe400078e0205 */
[----:B------:R-:W-:Y:S01]  /*a050*/  IMAD.WIDE.U32 R2, R10, c[0x0][0x3e8], R2 ;  /* 0x0000fa000a027a25 */ /* 0x000fe200078e0002 */
[----:B------:R1:W1:Y:S01]  /*a060*/  LDS.128 R60, [R187+0x3080] ;  /* 0x00308000bb3c7984 */ /* 0x0002620000000c00 */
[----:B------:R-:W-:Y:S02]  /*a070*/  MOV R0, R4 ;  /* 0x0000000400007202 */ /* 0x000fe40000000f00 */
[----:B------:R-:W-:Y:S01]  /*a080*/  @P2 IMAD.HI.U32 R6, R4, c[0x0][0x4ec], RZ ;  /* 0x00013b0004062a27 */ /* 0x000fe200078e00ff */
[----:B------:R1:W1:Y:S03]  /*a090*/  LDS.128 R24, [R187+0x4080] ;  /* 0x00408000bb187984 */ /* 0x0002660000000c00 */
[----:B------:R-:W-:Y:S01]  /*a0a0*/  IMAD R3, R10, c[0x0][0x3ec], R3 ;  /* 0x0000fb000a037a24 */ /* 0x000fe200078e0203 */
[----:B------:R1:W1:Y:S01]  /*a0b0*/  LDS.128 R36, [R187+0x5080] ;  /* 0x00508000bb247984 */ /* 0x0002620000000c00 */
[----:B------:R-:W-:-:S02]  /*a0c0*/  @P2 SHF.R.U32.HI R0, RZ, c[0x0][0x4f0], R6 ;  /* 0x00013c00ff002a19 */ /* 0x000fc40000011606 */
[----:B------:R-:W-:Y:S01]  /*a0d0*/  IMAD.WIDE.U32 R2, R8, c[0x0][0x3f0], R2 ;  /* 0x0000fc0008027a25 */ /* 0x000fe200078e0002 */
[----:B------:R1:W1:Y:S01]  /*a0e0*/  LDS.128 R48, [R187+0x6080] ;  /* 0x00608000bb307984 */ /* 0x0002620000000c00 */
[----:B------:R-:W-:Y:S02]  /*a0f0*/  SHF.R.S32.HI R6, RZ, 0x1f, R0 ;  /* 0x0000001fff067819 */ /* 0x000fe40000011400 */
[----:B------:R-:W-:Y:S01]  /*a100*/  IADD3 R5, -R0, RZ, RZ ;  /* 0x000000ff00057210 */ /* 0x000fe20007ffe1ff */
[----:B------:R1:W1:Y:S01]  /*a110*/  LDS.128 R56, [R187+0x7080] ;  /* 0x00708000bb387984 */ /* 0x0002620000000c00 */
[----:B------:R-:W-:Y:S01]  /*a120*/  IADD3 R3, R3, R7, RZ ;  /* 0x0000000703037210 */ /* 0x000fe20007ffe0ff */
[----:B------:R-:W-:Y:S02]  /*a130*/  IMAD R6, R6, c[0x0][0x3e0], RZ ;  /* 0x0000f80006067a24 */ /* 0x000fe400078e02ff */
[----:B------:R1:W1:Y:S01]  /*a140*/  LDS.128 R16, [R187+0x8080] ;  /* 0x00808000bb107984 */ /* 0x0002620000000c00 */
[----:B------:R-:W-:-:S02]  /*a150*/  IMAD R4, R5, c[0x0][0x4e8], R4 ;  /* 0x00013a0005047a24 */ /* 0x000fc400078e0204 */
[C---:B------:R-:W-:Y:S01]  /*a160*/  IMAD R5, R0.reuse, c[0x0][0x3e4], R6 ;  /* 0x0000f90000057a24 */ /* 0x040fe200078e0206 */
[----:B------:R1:W1:Y:S01]  /*a170*/  LDS.128 R32, [R187+0x9080] ;  /* 0x00908000bb207984 */ /* 0x0002620000000c00 */
[----:B------:R-:W-:Y:S01]  /*a180*/  IMAD.WIDE.U32 R2, R0, c[0x0][0x3e0], R2 ;  /* 0x0000f80000027a25 */ /* 0x000fe200078e0002 */
[----:B------:R-:W-:Y:S02]  /*a190*/  SHF.R.S32.HI R0, RZ, 0x1f, R4 ;  /* 0x0000001fff007819 */ /* 0x000fe40000011404 */
[----:B------:R1:W1:Y:S02]  /*a1a0*/  LDS.128 R44, [R187+0xa080] ;  /* 0x00a08000bb2c7984 */ /* 0x0002640000000c00 */
[----:B------:R-:W-:Y:S01]  /*a1b0*/  IADD3 R3, R3, R5, RZ ;  /* 0x0000000503037210 */ /* 0x000fe20007ffe0ff */
[----:B------:R-:W-:Y:S01]  /*a1c0*/  IMAD R0, R0, c[0x0][0x3d8], RZ ;  /* 0x0000f60000007a24 */ /* 0x000fe200078e02ff */
[----:B------:R1:W1:Y:S03]  /*a1d0*/  LDS.128 R64, [R187+0xb080] ;  /* 0x00b08000bb407984 */ /* 0x0002660000000c00 */
[----:B------:R-:W-:-:S04]  /*a1e0*/  IMAD.WIDE.U32 R2, R4, c[0x0][0x3d8], R2 ;  /* 0x0000f60004027a25 */ /* 0x000fc800078e0002 */
[----:B------:R-:W-:Y:S01]  /*a1f0*/  IMAD R0, R4, c[0x0][0x3dc], R0 ;  /* 0x0000f70004007a24 */ /* 0x000fe200078e0200 */
[----:B------:R-:W-:-:S04]  /*a200*/  LEA R12, P0, R2, c[0x0][0x380], 0x1 ;  /* 0x0000e000020c7a11 */ /* 0x000fc800078008ff */
[----:B------:R-:W-:-:S04]  /*a210*/  IADD3 R0, R3, R0, RZ ;  /* 0x0000000003007210 */ /* 0x000fc80007ffe0ff */
[----:B------:R-:W-:Y:S01]  /*a220*/  LEA.HI.X R9, R2, c[0x0][0x384], R0, 0x1, P0 ;  /* 0x0000e10002097a11 */ /* 0x000fe200000f0c00 */
[----:B------:R-:W-:Y:S05]  /*a230*/  BRA.DIV ~URZ, `(.L_x_70) ;  /* 0x00003f927f007947 */ /* 0x000fea000b800000 */
[----:B--234-:R2:W3:Y:S02]  /*a240*/  SHFL.IDX PT, R8, R9, RZ, 0x181f ;  /* 0x00181fff09087589 */ /* 0x01c4e400000e0000 */
.L_x_141:
[----:B------:R-:W-:Y:S05]  /*a250*/  BRA.DIV ~URZ, `(.L_x_71) ;  /* 0x00003fe27f007947 */ /* 0x000fea000b800000 */
[----:B------:R4:W2:Y:S02]  /*a260*/  SHFL.IDX PT, R0, R12, RZ, 0x181f ;  /* 0x00181fff0c007589 */ /* 0x0008a400000e0000 */
.L_x_142:
[----:B------:R-:W-:Y:S01]  /*a270*/  LEA R10, R213, R200, 0x7 ;  /* 0x000000c8d50a7211 */ /* 0x000fe200078e38ff */
[----:B------:R-:W-:Y:S03]  /*a280*/  BSSY B0, `(.L_x_72) ;  /* 0x0000012000007945 */ /* 0x000fe60003800000 */
[----:B------:R-:W-:-:S13]  /*a290*/  ISETP.GE.AND P0, PT, R10, R11, PT ;  /* 0x0000000b0a00720c */ /* 0x000fda0003f06270 */
[----:B------:R-:W-:Y:S05]  /*a2a0*/  @P0 BRA `(.L_x_73) ;  /* 0x000000f000000947 */ /* 0x000fea0003800000 */
[----:B------:R-:W-:Y:S02]  /*a2b0*/  ISETP.GE.AND P5, PT, R192, c[0x0][0x3c8], PT ;  /* 0x0000f200c0007a0c */ /* 0x000fe40003fa6270 */
[----:B------:R-:W-:Y:S02]  /*a2c0*/  ISETP.GE.AND P4, PT, R197, c[0x0][0x3c8], PT ;  /* 0x0000f200c5007a0c */ /* 0x000fe40003f86270 */
[----:B------:R-:W-:Y:S02]  /*a2d0*/  ISETP.GE.AND P3, PT, R198, c[0x0][0x3c8], PT ;  /* 0x0000f200c6007a0c */ /* 0x000fe40003f66270 */
[----:B------:R-:W-:Y:S02]  /*a2e0*/  SHF.R.S32.HI R15, RZ, 0x1f, R192 ;  /* 0x0000001fff0f7819 */ /* 0x000fe400000114c0 */
[----:B------:R-:W-:Y:S02]  /*a2f0*/  SHF.R.S32.HI R14, RZ, 0x1f, R197 ;  /* 0x0000001fff0e7819 */ /* 0x000fe400000114c5 */
[----:B------:R-:W-:-:S03]  /*a300*/  SHF.R.S32.HI R13, RZ, 0x1f, R198 ;  /* 0x0000001fff0d7819 */ /* 0x000fc600000114c6 */
[-C--:B--2---:R-:W-:Y:S02]  /*a310*/  @!P5 LEA R6, P2, R192, R0.reuse, 0x1 ;  /* 0x00000000c006d211 */ /* 0x084fe400078408ff */
[CC--:B------:R-:W-:Y:S02]  /*a320*/  @!P4 LEA R4, P1, R197.reuse, R0.reuse, 0x1 ;  /* 0x00000000c504c211 */ /* 0x0c0fe400078208ff */
[----:B------:R-:W-:Y:S02]  /*a330*/  @!P3 LEA R2, P0, R198, R0, 0x1 ;  /* 0x00000000c602b211 */ /* 0x000fe400078008ff */
[-C--:B---3--:R-:W-:Y:S02]  /*a340*/  @!P5 LEA.HI.X R7, R192, R8.reuse, R15, 0x1, P2 ;  /* 0x00000008c007d211 */ /* 0x088fe400010f0c0f */
[-C--:B------:R-:W-:Y:S02]  /*a350*/  @!P4 LEA.HI.X R5, R197, R8.reuse, R14, 0x1, P1 ;  /* 0x00000008c505c211 */ /* 0x080fe400008f0c0e */
[----:B------:R-:W-:Y:S01]  /*a360*/  @!P3 LEA.HI.X R3, R198, R8, R13, 0x1, P0 ;  /* 0x00000008c603b211 */ /* 0x000fe200000f0c0d */
[----:B------:R2:W-:Y:S04]  /*a370*/  @!P5 ST.E.128 [R6.64], R28 ;  /* 0x0000001c0600d985 */ /* 0x0005e8000c101d06 */
[----:B-1----:R2:W-:Y:S04]  /*a380*/  @!P4 ST.E.128 [R4.64], R24 ;  /* 0x000000180400c985 */ /* 0x0025e8000c101d06 */
[----:B------:R2:W-:Y:S02]  /*a390*/  @!P3 ST.E.128 [R2.64], R16 ;  /* 0x000000100200b985 */ /* 0x0005e4000c101d06 */
.L_x_73:
[----:B------:R-:W-:Y:S05]  /*a3a0*/  BSYNC B0 ;  /* 0x0000000000007941 */ /* 0x000fea0003800000 */
.L_x_72:
[----:B------:R-:W-:Y:S05]  /*a3b0*/  BRA.DIV ~URZ, `(.L_x_74) ;  /* 0x00003ef27f007947 */ /* 0x000fea000b800000 */
[----:B---3--:R3:W4:Y:S04]  /*a3c0*/  SHFL.IDX PT, R8, R9, 0x1, 0x181f ;  /* 0x00381f0009087f89 */ /* 0x00872800000e0000 */
[----:B--2---:R3:W2:Y:S02]  /*a3d0*/  SHFL.IDX PT, R0, R12, 0x1, 0x181f ;  /* 0x00381f000c007f89 */ /* 0x0046a400000e0000 */
.L_x_143:
[----:B------:R-:W-:Y:S01]  /*a3e0*/  IADD3 R2, R10, 0x20, RZ ;  /* 0x000000200a027810 */ /* 0x000fe20007ffe0ff */
        /* <DEDUP_REMOVED lines=12> */
[-C--:B----4-:R-:W-:Y:S02]  /*a4b0*/  @!P2 LEA.HI.X R7, R192, R8.reuse, R15, 0x1, P5 ;  /* 0x00000008c007a211 */ /* 0x090fe400028f0c0f */
[-C--:B------:R-:W-:Y:S02]  /*a4c0*/  @!P1 LEA.HI.X R5, R197, R8.reuse, R14, 0x1, P4 ;  /* 0x00000008c5059211 */ /* 0x080fe400020f0c0e */
[----:B------:R-:W-:Y:S01]  /*a4d0*/  @!P0 LEA.HI.X R3, R198, R8, R13, 0x1, P3 ;  /* 0x00000008c6038211 */ /* 0x000fe200018f0c0d */
[----:B------:R2:W-:Y:S04]  /*a4e0*/  @!P2 ST.E.128 [R6.64], R40 ;  /* 0x000000280600a985 */ /* 0x0005e8000c101d06 */
[----:B-1----:R2:W-:Y:S04]  /*a4f0*/  @!P1 ST.E.128 [R4.64], R36 ;  /* 0x0000002404009985 */ /* 0x0025e8000c101d06 */
[----:B------:R2:W-:Y:S02]  /*a500*/  @!P0 ST.E.128 [R2.64], R32 ;  /* 0x0000002002008985 */ /* 0x0005e4000c101d06 */
.L_x_76:
[----:B------:R-:W-:Y:S05]  /*a510*/  BSYNC B0 ;  /* 0x0000000000007941 */ /* 0x000fea0003800000 */
.L_x_75:
[----:B------:R-:W-:Y:S05]  /*a520*/  BRA.DIV ~URZ, `(.L_x_77) ;  /* 0x00003e527f007947 */ /* 0x000fea000b800000 */
[----:B----4-:R4:W3:Y:S02]  /*a530*/  SHFL.IDX PT, R8, R9, 0x2, 0x181f ;  /* 0x00581f0009087f89 */ /* 0x0108e400000e0000 */
.L_x_144:
[----:B------:R-:W-:Y:S05]  /*a540*/  BRA.DIV ~URZ, `(.L_x_78) ;  /* 0x00003ea27f007947 */ /* 0x000fea000b800000 */
[----:B--2---:R2:W4:Y:S02]  /*a550*/  SHFL.IDX PT, R0, R12, 0x2, 0x181f ;  /* 0x00581f000c007f89 */ /* 0x00452400000e0000 */
.L_x_145:
        /* <DEDUP_REMOVED lines=10> */
[-C--:B----4-:R-:W-:Y:S02]  /*a600*/  @!P2 LEA R6, P5, R192, R0.reuse, 0x1 ;  /* 0x00000000c006a211 */ /* 0x090fe400078a08ff */
        /* <DEDUP_REMOVED lines=8> */
.L_x_80:
[----:B------:R-:W-:Y:S05]  /*a690*/  BSYNC B0 ;  /* 0x0000000000007941 */ /* 0x000fea0003800000 */
.L_x_79:
[----:B------:R-:W-:Y:S05]  /*a6a0*/  BRA.DIV ~URZ, `(.L_x_81) ;  /* 0x00003db27f007947 */ /* 0x000fea000b800000 */
[----:B---3--:R3:W2:Y:S04]  /*a6b0*/  SHFL.IDX PT, R6, R9, 0x3, 0x181f ;  /* 0x00781f0009067f89 */ /* 0x0086a800000e0000 */
[----:B----4-:R3:W4:Y:S02]  /*a6c0*/  SHFL.IDX PT, R0, R12, 0x3, 0x181f ;  /* 0x00781f000c007f89 */ /* 0x01072400000e0000 */
.L_x_146:
[----:B------:R-:W-:-:S04]  /*a6d0*/  IADD3 R2, R10, 0x60, RZ ;  /* 0x000000600a027810 */ /* 0x000fc80007ffe0ff */
[----:B------:R-:W-:-:S13]  /*a6e0*/  ISETP.GE.AND P0, PT, R2, R11, PT ;  /* 0x0000000b0200720c */ /* 0x000fda0003f06270 */
[----:B------:R-:W-:Y:S05]  /*a6f0*/  @P0 BRA `(.L_x_82) ;  /* 0x00001f5000000947 */ /* 0x000fea0003800000 */
[----:B------:R-:W-:Y:S02]  /*a700*/  ISETP.GE.AND P1, PT, R192, c[0x0][0x3c8], PT ;  /* 0x0000f200c0007a0c */ /* 0x000fe40003f26270 */
[----:B------:R-:W-:Y:S02]  /*a710*/  ISETP.GE.AND P0, PT, R197, c[0x0][0x3c8], PT ;  /* 0x0000f200c5007a0c */ /* 0x000fe40003f06270 */
[----:B------:R-:W-:Y:S02]  /*a720*/  SHF.R.S32.HI R8, RZ, 0x1f, R192 ;  /* 0x0000001fff087819 */ /* 0x000fe400000114c0 */
[----:B------:R-:W-:-:S07]  /*a730*/  SHF.R.S32.HI R7, RZ, 0x1f, R197 ;  /* 0x0000001fff077819 */ /* 0x000fce00000114c5 */
[CC--:B----4-:R-:W-:Y:S02]  /*a740*/  @!P1 LEA R4, P3, R192.reuse, R0.reuse, 0x1 ;  /* 0x00000000c0049211 */ /* 0x0d0fe400078608ff */
[C---:B------:R-:W-:Y:S02]  /*a750*/  @!P0 LEA R2, P2, R197.reuse, R0, 0x1 ;  /* 0x00000000c5028211 */ /* 0x040fe400078408ff */
[-C--:B--2---:R-:W-:Y:S02]  /*a760*/  @!P1 LEA.HI.X R5, R192, R6.reuse, R8, 0x1, P3 ;  /* 0x00000006c0059211 */ /* 0x084fe400018f0c08 */
[----:B------:R-:W-:-:S03]  /*a770*/  @!P0 LEA.HI.X R3, R197, R6, R7, 0x1, P2 ;  /* 0x00000006c5038211 */ /* 0x000fc600010f0c07 */
[----:B-1----:R1:W-:Y:S04]  /*a780*/  @!P1 ST.E.128 [R4.64], R60 ;  /* 0x0000003c04009985 */ /* 0x0023e8000c101d06 */
[----:B------:R1:W-:Y:S01]  /*a790*/  @!P0 ST.E.128 [R2.64], R56 ;  /* 0x0000003802008985 */ /* 0x0003e2000c101d06 */
[----:B------:R-:W-:-:S13]  /*a7a0*/  ISETP.GE.AND P0, PT, R198, c[0x0][0x3c8], PT ;  /* 0x0000f200c6007a0c */ /* 0x000fda0003f06270 */
[----:B------:R-:W-:Y:S05]  /*a7b0*/  @P0 BRA `(.L_x_82) ;  /* 0x00001e9000000947 */ /* 0x000fea0003800000 */
[----:B------:R-:W-:Y:S02]  /*a7c0*/  SHF.R.S32.HI R7, RZ, 0x1f, R198 ;  /* 0x0000001fff077819 */ /* 0x000fe400000114c6 */
[----:B-1----:R-:W-:-:S04]  /*a7d0*/  LEA R2, P0, R198, R0, 0x1 ;  /* 0x00000000c6027211 */ /* 0x002fc800078008ff */
[----:B------:R-:W-:-:S05]  /*a7e0*/  LEA.HI.X R3, R198, R6, R7, 0x1, P0 ;  /* 0x00000006c6037211 */ /* 0x000fca00000f0c07 */
[----:B------:R1:W-:Y:S01]  /*a7f0*/  ST.E.128 [R2.64], R64 ;  /* 0x0000004002007985 */ /* 0x0003e2000c101d06 */
[----:B------:R-:W-:Y:S05]  /*a800*/  BRA `(.L_x_82) ;  /* 0x00001e4000007947 */ /* 0x000fea0003800000 */
.L_x_69:
[----:B-1----:R-:W-:Y:S02]  /*a810*/  IMAD R4, R9, c[0x0][0x408], RZ ;  /* 0x0001020009047a24 */ /* 0x002fe400078e02ff */
[----:B------:R-:W-:-:S04]  /*a820*/  IMAD.WIDE.U32 R2, R0, c[0x0][0x408], RZ ;  /* 0x0001020000027a25 */ /* 0x000fc800078e00ff */
[----:B------:R-:W-:Y:S02]  /*a830*/  IMAD R0, R0, c[0x0][0x40c], R4 ;  /* 0x0001030000007a24 */ /* 0x000fe400078e0204 */
[----:B------:R-:W-:-:S03]  /*a840*/  @P2 IMAD.HI.U32 R5, R12, c[0x0][0x4ec], RZ ;  /* 0x00013b000c052a27 */ /* 0x000fc600078e00ff */
[----:B------:R-:W-:Y:S02]  /*a850*/  IADD3 R3, R3, R0, RZ ;  /* 0x0000000003037210 */ /* 0x000fe40007ffe0ff */
[----:B------:R-:W-:-:S03]  /*a860*/  SHF.R.S32.HI R0, RZ, 0x1f, R8 ;  /* 0x0000001fff007819 */ /* 0x000fc60000011408 */
[----:B------:R-:W-:-:S04]  /*a870*/  IMAD.WIDE.U32 R2, R10, c[0x0][0x438], R2 ;  /* 0x00010e000a027a25 */ /* 0x000fc800078e0002 */
[----:B------:R-:W-:Y:S02]  /*a880*/  IMAD R0, R0, c[0x0][0x440], RZ ;  /* 0x0001100000007a24 */ /* 0x000fe400078e02ff */
[----:B------:R-:W-:Y:S02]  /*a890*/  IMAD R3, R10, c[0x0][0x43c], R3 ;  /* 0x00010f000a037a24 */ /* 0x000fe400078e0203 */
[C---:B------:R-:W-:Y:S01]  /*a8a0*/  IMAD R4, R8.reuse, c[0x0][0x444], R0 ;  /* 0x0001110008047a24 */ /* 0x040fe200078e0200 */
[----:B------:R-:W-:Y:S01]  /*a8b0*/  MOV R0, R12 ;  /* 0x0000000c00007202 */ /* 0x000fe20000000f00 */
[----:B------:R-:W-:Y:S01]  /*a8c0*/  IMAD.WIDE.U32 R2, R8, c[0x0][0x440], R2 ;  /* 0x0001100008027a25 */ /* 0x000fe200078e0002 */
[----:B------:R-:W-:-:S04]  /*a8d0*/  @P2 SHF.R.U32.HI R0, RZ, c[0x0][0x4f0], R5 ;  /* 0x00013c00ff002a19 */ /* 0x000fc80000011605 */
[----:B------:R-:W-:Y:S02]  /*a8e0*/  IADD3 R3, R3, R4, RZ ;  /* 0x0000000403037210 */ /* 0x000fe40007ffe0ff */
[----:B------:R-:W-:Y:S02]  /*a8f0*/  SHF.R.S32.HI R5, RZ, 0x1f, R0 ;  /* 0x0000001fff057819 */ /* 0x000fe40000011400 */
[----:B------:R-:W-:Y:S01]  /*a900*/  IADD3 R4, -R0, RZ, RZ ;  /* 0x000000ff00047210 */ /* 0x000fe20007ffe1ff */
[----:B------:R-:W-:-:S04]  /*a910*/  IMAD.WIDE.U32 R2, R221, c[0x0][0x448], R2 ;  /* 0x00011200dd027a25 */ /* 0x000fc800078e0002 */
[----:B------:R-:W-:Y:S02]  /*a920*/  IMAD R5, R5, c[0x0][0x430], RZ ;  /* 0x00010c0005057a24 */ /* 0x000fe400078e02ff */
[----:B------:R-:W-:Y:S02]  /*a930*/  IMAD R3, R221, c[0x0][0x44c], R3 ;  /* 0x00011300dd037a24 */ /* 0x000fe400078e0203 */
[----:B------:R-:W-:Y:S02]  /*a940*/  IMAD R4, R4, c[0x0][0x4e8], R12 ;  /* 0x00013a0004047a24 */ /* 0x000fe400078e020c */
[C---:B------:R-:W-:Y:S02]  /*a950*/  IMAD R5, R0.reuse, c[0x0][0x434], R5 ;  /* 0x00010d0000057a24 */ /* 0x040fe400078e0205 */
[----:B------:R-:W-:Y:S01]  /*a960*/  IMAD.WIDE.U32 R2, R0, c[0x0][0x430], R2 ;  /* 0x00010c0000027a25 */ /* 0x000fe200078e0002 */
[----:B------:R-:W-:-:S04]  /*a970*/  SHF.R.S32.HI R0, RZ, 0x1f, R4 ;  /* 0x0000001fff007819 */ /* 0x000fc80000011404 */
[----:B------:R-:W-:Y:S01]  /*a980*/  IADD3 R3, R3, R5, RZ ;  /* 0x0000000503037210 */ /* 0x000fe20007ffe0ff */
[----:B------:R-:W-:-:S04]  /*a990*/  IMAD R0, R0, c[0x0][0x428], RZ ;  /* 0x00010a0000007a24 */ /* 0x000fc800078e02ff */
[----:B------:R-:W-:-:S04]  /*a9a0*/  IMAD.WIDE.U32 R2, R4, c[0x0][0x428], R2 ;  /* 0x00010a0004027a25 */ /* 0x000fc800078e0002 */
[----:B------:R-:W-:Y:S01]  /*a9b0*/  IMAD R4, R4, c[0x0][0x42c], R0 ;  /* 0x00010b0004047a24 */ /* 0x000fe200078e0200 */
[----:B------:R-:W-:-:S04]  /*a9c0*/  LEA R12, P2, R2, c[0x0][0x400], 0x2 ;  /* 0x00010000020c7a11 */ /* 0x000fc800078410ff */
[----:B------:R-:W-:-:S04]  /*a9d0*/  IADD3 R4, R3, R4, RZ ;  /* 0x0000000403047210 */ /* 0x000fc80007ffe0ff */
[----:B------:R-:W-:Y:S01]  /*a9e0*/  LEA.HI.X R5, R2, c[0x0][0x404], R4, 0x2, P2 ;  /* 0x0001010002057a11 */ /* 0x000fe200010f1404 */
[----:B------:R-:W-:Y:S05]  /*a9f0*/  BRA.DIV ~URZ, `(.L_x_83) ;  /* 0x00003b327f007947 */ /* 0x000fea000b800000 */
[----:B------:R1:W2:Y:S02]  /*aa00*/  SHFL.IDX PT, R4, R5, RZ, 0x1c1f ;  /* 0x001c1fff05047589 */ /* 0x0002a400000e0000 */
.L_x_147:
[----:B------:R-:W-:Y:S05]  /*aa10*/  BRA.DIV ~URZ, `(.L_x_84) ;  /* 0x00003b827f007947 */ /* 0x000fea000b800000 */
[----:B------:R3:W4:Y:S02]  /*aa20*/  SHFL.IDX PT, R0, R12, RZ, 0x1c1f ;  /* 0x001c1fff0c007589 */ /* 0x00072400000e0000 */
.L_x_148:
[----:B------:R-:W-:Y:S01]  /*aa30*/  BSSY B0, `(.L_x_85) ;  /* 0x000007a000007945 */ /* 0x000fe20003800000 */
[----:B------:R-:W-:Y:S05]  /*aa40*/  @P1 BRA `(.L_x_86) ;  /* 0x0000078000001947 */ /* 0x000fea0003800000 */
[----:B------:R-:W-:Y:S02]  /*aa50*/  ISETP.GE.AND P4, PT, R222, c[0x0][0x3c8], PT ;  /* 0x0000f200de007a0c */ /* 0x000fe40003f86270 */
[----:B------:R-:W-:Y:S02]  /*aa60*/  ISETP.GE.AND P2, PT, R249, c[0x0][0x3c8], PT ;  /* 0x0000f200f9007a0c */ /* 0x000fe40003f46270 */
[----:B------:R-:W-:Y:S02]  /*aa70*/  ISETP.GE.AND P5, PT, R248, c[0x0][0x3c8], PT ;  /* 0x0000f200f8007a0c */ /* 0x000fe40003fa6270 */
[----:B------:R-:W-:Y:S02]  /*aa80*/  ISETP.GE.AND P1, PT, R247, c[0x0][0x3c8], PT ;  /* 0x0000f200f7007a0c */ /* 0x000fe40003f26270 */
[----:B------:R-:W-:-:S02]  /*aa90*/  SHF.R.S32.HI R8, RZ, 0x1f, R249 ;  /* 0x0000001fff087819 */ /* 0x000fc400000114f9 */
[----:B------:R-:W-:Y:S02]  /*aaa0*/  ISETP.GE.AND P6, PT, R246, c[0x0][0x3c8], PT ;  /* 0x0000f200f6007a0c */ /* 0x000fe40003fc6270 */
[----:B------:R-:W-:Y:S01]  /*aab0*/  SHF.R.S32.HI R9, RZ, 0x1f, R248 ;  /* 0x0000001fff097819 */ /* 0x000fe200000114f8 */
[----:B----4-:R-:W-:Y:S01]  /*aac0*/  @!P4 IMAD.MOV.U32 R6, RZ, RZ, R0 ;  /* 0x000000ffff06c224 */ /* 0x010fe200078e0000 */
[----:B------:R-:W-:Y:S01]  /*aad0*/  SHF.R.S32.HI R10, RZ, 0x1f, R234 ;  /* 0x0000001fff0a7819 */ /* 0x000fe200000114ea */
[----:B--2---:R-:W-:Y:S01]  /*aae0*/  @!P4 IMAD.MOV.U32 R7, RZ, RZ, R4 ;  /* 0x000000ffff07c224 */ /* 0x004fe200078e0004 */
[C---:B------:R-:W-:Y:S02]  /*aaf0*/  @!P2 LEA R2, P3, R249.reuse, R0, 0x2 ;  /* 0x00000000f902a211 */ /* 0x040fe400078610ff */
[----:B------:R-:W-:Y:S01]  /*ab00*/  SHF.R.S32.HI R11, RZ, 0x1f, R233 ;  /* 0x0000001fff0b7819 */ /* 0x000fe200000114e9 */
[----:B------:R-:W-:Y:S01]  /*ab10*/  @!P4 IMAD.WIDE R6, R222, 0x4, R6 ;  /* 0x00000004de06c825 */ /* 0x000fe200078e0206 */
[----:B------:R-:W-:-:S02]  /*ab20*/  @!P2 LEA.HI.X R3, R249, R4, R8, 0x2, P3 ;  /* 0x00000004f903a211 */ /* 0x000fc400018f1408 */
[----:B------:R-:W-:Y:S02]  /*ab30*/  SHF.R.S32.HI R8, RZ, 0x1f, R247 ;  /* 0x0000001fff087819 */ /* 0x000fe400000114f7 */
[----:B------:R2:W-:Y:S01]  /*ab40*/  @!P4 ST.E.64 [R6.64], R132 ;  /* 0x000000840600c985 */ /* 0x0005e2000c101b06 */
[----:B------:R-:W-:Y:S02]  /*ab50*/  SHF.R.S32.HI R13, RZ, 0x1f, R230 ;  /* 0x0000001fff0d7819 */ /* 0x000fe400000114e6 */
[----:B------:R-:W-:Y:S01]  /*ab60*/  SHF.R.S32.HI R15, RZ, 0x1f, R229 ;  /* 0x0000001fff0f7819 */ /* 0x000fe200000114e5 */
[----:B------:R4:W-:Y:S01]  /*ab70*/  @!P2 ST.E.64 [R2.64], R28 ;  /* 0x0000001c0200a985 */ /* 0x0009e2000c101b06 */
[----:B------:R-:W-:Y:S02]  /*ab80*/  ISETP.GE.AND P2, PT, R245, c[0x0][0x3c8], PT ;  /* 0x0000f200f5007a0c */ /* 0x000fe40003f46270 */
[----:B------:R-:W-:Y:S02]  /*ab90*/  SHF.R.S32.HI R14, RZ, 0x1f, R228 ;  /* 0x0000001fff0e7819 */ /* 0x000fe400000114e4 */
[----:B--2---:R-:W-:-:S02]  /*aba0*/  @!P5 LEA R6, P4, R248, R0, 0x2 ;  /* 0x00000000f806d211 */ /* 0x004fc400078810ff */
[C---:B----4-:R-:W-:Y:S02]  /*abb0*/  @!P1 LEA R2, P3, R247.reuse, R0, 0x2 ;  /* 0x00000000f7029211 */ /* 0x050fe400078610ff */
[-C--:B------:R-:W-:Y:S02]  /*abc0*/  @!P5 LEA.HI.X R7, R248, R4.reuse, R9, 0x2, P4 ;  /* 0x00000004f807d211 */ /* 0x080fe400020f1409 */
[----:B------:R-:W-:Y:S02]  /*abd0*/  @!P1 LEA.HI.X R3, R247, R4, R8, 0x2, P3 ;  /* 0x00000004f7039211 */ /* 0x000fe400018f1408 */
[----:B------:R-:W-:Y:S01]  /*abe0*/  SHF.R.S32.HI R9, RZ, 0x1f, R246 ;  /* 0x0000001fff097819 */ /* 0x000fe200000114f6 */
[----:B------:R2:W-:Y:S01]  /*abf0*/  @!P5 ST.E.64 [R6.64], R30 ;  /* 0x0000001e0600d985 */ /* 0x0005e2000c101b06 */
[----:B------:R-:W-:Y:S02]  /*ac00*/  ISETP.GE.AND P5, PT, R244, c[0x0][0x3c8], PT ;  /* 0x0000f200f4007a0c */ /* 0x000fe40003fa6270 */
[----:B------:R-:W-:Y:S01]  /*ac10*/  SHF.R.S32.HI R8, RZ, 0x1f, R245 ;  /* 0x0000001fff087819 */ /* 0x000fe200000114f5 */
[----:B------:R4:W-:Y:S01]  /*ac20*/  @!P1 ST.E.64 [R2.64], R32 ;  /* 0x0000002002009985 */ /* 0x0009e2000c101b06 */
[----:B------:R-:W-:-:S02]  /*ac30*/  ISETP.GE.AND P1, PT, R243, c[0x0][0x3c8], PT ;  /* 0x0000f200f3007a0c */ /* 0x000fc40003f26270 */
[CC--:B--2---:R-:W-:Y:S02]  /*ac40*/  @!P6 LEA R6, P4, R246.reuse, R0.reuse, 0x2 ;  /* 0x00000000f606e211 */ /* 0x0c4fe400078810ff */
[C---:B----4-:R-:W-:Y:S02]  /*ac50*/  @!P2 LEA R2, P3, R245.reuse, R0, 0x2 ;  /* 0x00000000f502a211 */ /* 0x050fe400078610ff */
[-C--:B------:R-:W-:Y:S02]  /*ac60*/  @!P6 LEA.HI.X R7, R246, R4.reuse, R9, 0x2, P4 ;  /* 0x00000004f607e211 */ /* 0x080fe400020f1409 */
[----:B------:R-:W-:Y:S02]  /*ac70*/  @!P2 LEA.HI.X R3, R245, R4, R8, 0x2, P3 ;  /* 0x00000004f503a211 */ /* 0x000fe400018f1408 */
[----:B------:R-:W-:Y:S01]  /*ac80*/  SHF.R.S32.HI R9, RZ, 0x1f, R244 ;  /* 0x0000001fff097819 */ /* 0x000fe200000114f4 */
[----:B------:R2:W-:Y:S01]  /*ac90*/  @!P6 ST.E.64 [R6.64], R34 ;  /* 0x000000220600e985 */ /* 0x0005e2000c101b06 */
[----:B------:R-:W-:-:S02]  /*aca0*/  ISETP.GE.AND P6, PT, R242, c[0x0][0x3c8], PT ;  /* 0x0000f200f2007a0c */ /* 0x000fc40003fc6270 */
[----:B------:R-:W-:Y:S01]  /*acb0*/  SHF.R.S32.HI R8, RZ, 0x1f, R243 ;  /* 0x0000001fff087819 */ /* 0x000fe200000114f3 */
[----:B------:R4:W-:Y:S01]  /*acc0*/  @!P2 ST.E.64 [R2.64], R100 ;  /* 0x000000640200a985 */ /* 0x0009e2000c101b06 */
[----:B------:R-:W-:Y:S02]  /*acd0*/  ISETP.GE.AND P2, PT, R241, c[0x0][0x3c8], PT ;  /* 0x0000f200f1007a0c */ /* 0x000fe40003f46270 */
[CC--:B--2---:R-:W-:Y:S02]  /*ace0*/  @!P5 LEA R6, P4, R244.reuse, R0.reuse, 0x2 ;  /* 0x00000000f406d211 */ /* 0x0c4fe400078810ff */
[C---:B----4-:R-:W-:Y:S02]  /*acf0*/  @!P1 LEA R2, P3, R243.reuse, R0, 0x2 ;  /* 0x00000000f3029211 */ /* 0x050fe400078610ff */
[-C--:B------:R-:W-:Y:S02]  /*ad00*/  @!P5 LEA.HI.X R7, R244, R4.reuse, R9, 0x2, P4 ;  /* 0x00000004f407d211 */ /* 0x080fe400020f1409 */
[----:B------:R-:W-:-:S02]  /*ad10*/  @!P1 LEA.HI.X R3, R243, R4, R8, 0x2, P3 ;  /* 0x00000004f3039211 */ /* 0x000fc400018f1408 */
[----:B------:R-:W-:Y:S01]  /*ad20*/  SHF.R.S32.HI R9, RZ, 0x1f, R242 ;  /* 0x0000001fff097819 */ /* 0x000fe200000114f2 */
[----:B------:R2:W-:Y:S01]  /*ad30*/  @!P5 ST.E.64 [R6.64], R108 ;  /* 0x0000006c0600d985 */ /* 0x0005e2000c101b06 */
[----:B------:R-:W-:Y:S02]  /*ad40*/  ISETP.GE.AND P5, PT, R240, c[0x0][0x3c8], PT ;  /* 0x0000f200f0007a0c */ /* 0x000fe40003fa6270 */
[----:B------:R-:W-:Y:S01]  /*ad50*/  SHF.R.S32.HI R8, RZ, 0x1f, R241 ;  /* 0x0000001fff087819 */ /* 0x000fe200000114f1 */
[----:B------:R4:W-:Y:S01]  /*ad60*/  @!P1 ST.E.64 [R2.64], R104 ;  /* 0x0000006802009985 */ /* 0x0009e2000c101b06 */
[----:B------:R-:W-:Y:S02]  /*ad70*/  ISETP.GE.AND P1, PT, R239, c[0x0][0x3c8], PT ;  /* 0x0000f200ef007a0c */ /* 0x000fe40003f26270 */
[-C--:B--2---:R-:W-:Y:S02]  /*ad80*/  @!P6 LEA R6, P4, R242, R0.reuse, 0x2 ;  /* 0x00000000f206e211 */ /* 0x084fe400078810ff */
[----:B----4-:R-:W-:-:S02]  /*ad90*/  @!P2 LEA R2, P3, R241, R0, 0x2 ;  /* 0x00000000f102a211 */ /* 0x010fc400078610ff */
        /* <DEDUP_REMOVED lines=25> */
[----:B------:R-:W-:Y:S01]  /*af30*/  ISETP.GE.AND P4, PT, R233, c[0x0][0x3c8], PT ;  /* 0x0000f200e9007a0c */ /* 0x000fe20003f86270 */
[----:B------:R4:W-:Y:S01]  /*af40*/  @!P2 ST.E.64 [R2.64], R56 ;  /* 0x000000380200a985 */ /* 0x0009e2000c101b06 */
[----:B------:R-:W-:Y:S02]  /*af50*/  SHF.R.S32.HI R8, RZ, 0x1f, R235 ;  /* 0x0000001fff087819 */ /* 0x000fe400000114eb */
[-C--:B--2---:R-:W-:Y:S02]  /*af60*/  @!P5 LEA R6, P3, R236, R0.reuse, 0x2 ;  /* 0x00000000ec06d211 */ /* 0x084fe400078610ff */
[----:B----4-:R-:W-:-:S02]  /*af70*/  @!P1 LEA R2, P2, R235, R0, 0x2 ;  /* 0x00000000eb029211 */ /* 0x010fc400078410ff */
[-C--:B------:R-:W-:Y:S02]  /*af80*/  @!P5 LEA.HI.X R7, R236, R4.reuse, R9, 0x2, P3 ;  /* 0x00000004ec07d211 */ /* 0x080fe400018f1409 */
[----:B------:R-:W-:Y:S02]  /*af90*/  ISETP.GE.AND P3, PT, R232, c[0x0][0x3c8], PT ;  /* 0x0000f200e8007a0c */ /* 0x000fe40003f66270 */
[----:B------:R-:W-:Y:S01]  /*afa0*/  @!P1 LEA.HI.X R3, R235, R4, R8, 0x2, P2 ;  /* 0x00000004eb039211 */ /* 0x000fe200010f1408 */
[----:B------:R2:W-:Y:S01]  /*afb0*/  @!P5 ST.E.64 [R6.64], R60 ;  /* 0x0000003c0600d985 */ /* 0x0005e2000c101b06 */
[----:B------:R-:W-:-:S03]  /*afc0*/  @!P6 LEA R8, P2, R234, R0, 0x2 ;  /* 0x00000000ea08e211 */ /* 0x000fc600078410ff */
[----:B------:R4:W-:Y:S01]  /*afd0*/  @!P1 ST.E.64 [R2.64], R64 ;  /* 0x0000004002009985 */ /* 0x0009e2000c101b06 */
[----:B------:R-:W-:Y:S02]  /*afe0*/  ISETP.GE.AND P1, PT, R231, c[0x0][0x3c8], PT ;  /* 0x0000f200e7007a0c */ /* 0x000fe40003f26270 */
[----:B------:R-:W-:Y:S02]  /*aff0*/  @!P6 LEA.HI.X R9, R234, R4, R10, 0x2, P2 ;  /* 0x00000004ea09e211 */ /* 0x000fe400010f140a */
[----:B------:R-:W-:-:S03]  /*b000*/  SHF.R.S32.HI R10, RZ, 0x1f, R232 ;  /* 0x0000001fff0a7819 */ /* 0x000fc600000114e8 */
[----:B------:R-:W-:Y:S01]  /*b010*/  @!P6 ST.E.64 [R8.64], R112 ;  /* 0x000000700800e985 */ /* 0x000fe2000c101b06 */
[----:B------:R-:W-:Y:S02]  /*b020*/  ISETP.GE.AND P6, PT, R230, c[0x0][0x3c8], PT ;  /* 0x0000f200e6007a0c */ /* 0x000fe40003fc6270 */
[CC--:B--2---:R-:W-:Y:S02]  /*b030*/  @!P3 LEA R6, P2, R232.reuse, R0.reuse, 0x2 ;  /* 0x00000000e806b211 */ /* 0x0c4fe400078410ff */
[C---:B----4-:R-:W-:Y:S02]  /*b040*/  @!P4 LEA R2, P5, R233.reuse, R0, 0x2 ;  /* 0x00000000e902c211 */ /* 0x050fe400078a10ff */
[-C--:B------:R-:W-:Y:S02]  /*b050*/  @!P3 LEA.HI.X R7, R232, R4.reuse, R10, 0x2, P2 ;  /* 0x00000004e807b211 */ /* 0x080fe400010f140a */
[----:B------:R-:W-:Y:S02]  /*b060*/  @!P4 LEA.HI.X R3, R233, R4, R11, 0x2, P5 ;  /* 0x00000004e903c211 */ /* 0x000fe400028f140b */
[----:B------:R-:W-:-:S02]  /*b070*/  ISETP.GE.AND P5, PT, R229, c[0x0][0x3c8], PT ;  /* 0x0000f200e5007a0c */ /* 0x000fc40003fa6270 */
[----:B------:R-:W-:Y:S01]  /*b080*/  SHF.R.S32.HI R10, RZ, 0x1f, R231 ;  /* 0x0000001fff0a7819 */ /* 0x000fe200000114e7 */
[----:B------:R2:W-:Y:S01]  /*b090*/  @!P4 ST.E.64 [R2.64], R68 ;  /* 0x000000440200c985 */ /* 0x0005e2000c101b06 */
[----:B------:R-:W-:-:S03]  /*b0a0*/  ISETP.GE.AND P4, PT, R228, c[0x0][0x3c8], PT ;  /* 0x0000f200e4007a0c */ /* 0x000fc60003f86270 */
[----:B------:R4:W-:Y:S01]  /*b0b0*/  @!P3 ST.E.64 [R6.64], R72 ;  /* 0x000000480600b985 */ /* 0x0009e2000c101b06 */
[----:B------:R-:W-:Y:S02]  /*b0c0*/  ISETP.GE.AND P3, PT, R227, c[0x0][0x3c8], PT ;  /* 0x0000f200e3007a0c */ /* 0x000fe40003f66270 */
[----:B--2---:R-:W-:-:S04]  /*b0d0*/  @!P1 LEA R2, P2, R231, R0, 0x2 ;  /* 0x00000000e7029211 */ /* 0x004fc800078410ff */
[----:B------:R-:W-:Y:S02]  /*b0e0*/  @!P1 LEA.HI.X R3, R231, R4, R10, 0x2, P2 ;  /* 0x00000004e7039211 */ /* 0x000fe400010f140a */
[----:B------:R-:W-:-:S03]  /*b0f0*/  @!P6 LEA R10, P2, R230, R0, 0x2 ;  /* 0x00000000e60ae211 */ /* 0x000fc600078410ff */
[----:B------:R2:W-:Y:S01]  /*b100*/  @!P1 ST.E.64 [R2.64], R76 ;  /* 0x0000004c02009985 */ /* 0x0005e2000c101b06 */
[C---:B------:R-:W-:Y:S02]  /*b110*/  @!P5 LEA R8, P1, R229.reuse, R0, 0x2 ;  /* 0x00000000e508d211 */ /* 0x040fe400078210ff */
[----:B------:R-:W-:Y:S02]  /*b120*/  @!P6 LEA.HI.X R11, R230, R4, R13, 0x2, P2 ;  /* 0x00000004e60be211 */ /* 0x000fe400010f140d */
[C---:B----4-:R-:W-:Y:S02]  /*b130*/  @!P4 LEA R6, P2, R228.reuse, R0, 0x2 ;  /* 0x00000000e406c211 */ /* 0x050fe400078410ff */
[-C--:B------:R-:W-:Y:S01]  /*b140*/  @!P5 LEA.HI.X R9, R229, R4.reuse, R15, 0x2, P1 ;  /* 0x00000004e509d211 */ /* 0x080fe200008f140f */
[----:B------:R4:W-:Y:S01]  /*b150*/  @!P6 ST.E.64 [R10.64], R120 ;  /* 0x000000780a00e985 */ /* 0x0009e2000c101b06 */
[----:B------:R-:W-:Y:S02]  /*b160*/  SHF.R.S32.HI R13, RZ, 0x1f, R227 ;  /* 0x0000001fff0d7819 */ /* 0x000fe400000114e3 */
[----:B------:R-:W-:Y:S01]  /*b170*/  @!P4 LEA.HI.X R7, R228, R4, R14, 0x2, P2 ;  /* 0x00000004e407c211 */ /* 0x000fe200010f140e */
[----:B------:R4:W-:Y:S04]  /*b180*/  @!P5 ST.E.64 [R8.64], R116 ;  /* 0x000000740800d985 */ /* 0x0009e8000c101b06 */
[----:B------:R4:W-:Y:S01]  /*b190*/  @!P4 ST.E.64 [R6.64], R80 ;  /* 0x000000500600c985 */ /* 0x0009e2000c101b06 */
[----:B--2---:R-:W-:-:S04]  /*b1a0*/  @!P3 LEA R2, P1, R227, R0, 0x2 ;  /* 0x00000000e302b211 */ /* 0x004fc800078210ff */
[----:B------:R-:W-:-:S05]  /*b1b0*/  @!P3 LEA.HI.X R3, R227, R4, R13, 0x2, P1 ;  /* 0x00000004e303b211 */ /* 0x000fca00008f140d */
[----:B------:R4:W-:Y:S04]  /*b1c0*/  @!P3 ST.E.64 [R2.64], R24 ;  /* 0x000000180200b985 */ /* 0x0009e8000c101b06 */
.L_x_86:
[----:B------:R-:W-:Y:S05]  /*b1d0*/  BSYNC B0 ;  /* 0x0000000000007941 */ /* 0x000fea0003800000 */
.L_x_85:
[----:B------:R-:W-:Y:S05]  /*b1e0*/  BRA.DIV ~URZ, `(.L_x_87) ;  /* 0x000034227f007947 */ /* 0x000fea000b800000 */
[----:B--2---:R2:W1:Y:S04]  /*b1f0*/  SHFL.IDX PT, R4, R5, 0x1, 0x1c1f ;  /* 0x003c1f0005047f89 */ /* 0x00446800000e0000 */
[----:B----4-:R2:W4:Y:S02]  /*b200*/  SHFL.IDX PT, R0, R12, 0x1, 0x1c1f ;  /* 0x003c1f000c007f89 */ /* 0x01052400000e0000 */
.L_x_149:
[----:B------:R-:W-:Y:S05]  /*b210*/  @P0 BRA `(.L_x_82) ;  /* 0x0000143000000947 */ /* 0x000fea0003800000 */
[----:B------:R-:W-:Y:S02]  /*b220*/  ISETP.GE.AND P4, PT, R222, c[0x0][0x3c8], PT ;  /* 0x0000f200de007a0c */ /* 0x000fe40003f86270 */
[----:B------:R-:W-:Y:S02]  /*b230*/  ISETP.GE.AND P3, PT, R249, c[0x0][0x3c8], PT ;  /* 0x0000f200f9007a0c */ /* 0x000fe40003f66270 */
[----:B------:R-:W-:Y:S02]  /*b240*/  ISETP.GE.AND P2, PT, R248, c[0x0][0x3c8], PT ;  /* 0x0000f200f8007a0c */ /* 0x000fe40003f46270 */
[----:B------:R-:W-:-:S02]  /*b250*/  ISETP.GE.AND P1, PT, R247, c[0x0][0x3c8], PT ;  /* 0x0000f200f7007a0c */ /* 0x000fc40003f26270 */
[----:B------:R-:W-:Y:S02]  /*b260*/  ISETP.GE.AND P0, PT, R246, c[0x0][0x3c8], PT ;  /* 0x0000f200f6007a0c */ /* 0x000fe40003f06270 */
[----:B-12---:R-:W-:Y:S02]  /*b270*/  SHF.R.S32.HI R5, RZ, 0x1f, R249 ;  /* 0x0000001fff057819 */ /* 0x006fe400000114f9 */
[----:B------:R-:W-:Y:S01]  /*b280*/  SHF.R.S32.HI R10, RZ, 0x1f, R247 ;  /* 0x0000001fff0a7819 */ /* 0x000fe200000114f7 */
[----:B----4-:R-:W-:Y:S01]  /*b290*/  @!P4 IMAD.MOV.U32 R6, RZ, RZ, R0 ;  /* 0x000000ffff06c224 */ /* 0x010fe200078e0000 */
[----:B------:R-:W-:Y:S01]  /*b2a0*/  SHF.R.S32.HI R11, RZ, 0x1f, R236 ;  /* 0x0000001fff0b7819 */ /* 0x000fe200000114ec */
[----:B------:R-:W-:Y:S01]  /*b2b0*/  @!P4 IMAD.MOV.U32 R7, RZ, RZ, R4 ;  /* 0x000000ffff07c224 */ /* 0x000fe200078e0004 */
[CC--:B------:R-:W-:Y:S02]  /*b2c0*/  @!P3 LEA R2, P5, R249.reuse, R0.reuse, 0x2 ;  /* 0x00000000f902b211 */ /* 0x0c0fe400078a10ff */
[----:B------:R-:W-:Y:S01]  /*b2d0*/  @!P2 LEA R8, P6, R248, R0, 0x2 ;  /* 0x00000000f808a211 */ /* 0x000fe200078c10ff */
[----:B------:R-:W-:Y:S01]  /*b2e0*/  @!P4 IMAD.WIDE R6, R222, 0x4, R6 ;  /* 0x00000004de06c825 */ /* 0x000fe200078e0206 */
[----:B------:R-:W-:-:S02]  /*b2f0*/  @!P3 LEA.HI.X R3, R249, R4, R5, 0x2, P5 ;  /* 0x00000004f903b211 */ /* 0x000fc400028f1405 */
[----:B------:R-:W-:Y:S02]  /*b300*/  SHF.R.S32.HI R5, RZ, 0x1f, R248 ;  /* 0x0000001fff057819 */ /* 0x000fe400000114f8 */
[----:B------:R1:W-:Y:S01]  /*b310*/  @!P4 ST.E.64 [R6.64], R96 ;  /* 0x000000600600c985 */ /* 0x0003e2000c101b06 */
[----:B------:R-:W-:Y:S02]  /*b320*/  ISETP.GE.AND P5, PT, R245, c[0x0][0x3c8], PT ;  /* 0x0000f200f5007a0c */ /* 0x000fe40003fa6270 */
[----:B------:R-:W-:Y:S01]  /*b330*/  ISETP.GE.AND P4, PT, R244, c[0x0][0x3c8], PT ;  /* 0x0000f200f4007a0c */ /* 0x000fe20003f86270 */
[----:B------:R2:W-:Y:S01]  /*b340*/  @!P3 ST.E.64 [R2.64], R84 ;  /* 0x000000540200b985 */ /* 0x0005e2000c101b06 */
[----:B------:R-:W-:Y:S02]  /*b350*/  @!P2 LEA.HI.X R9, R248, R4, R5, 0x2, P6 ;  /* 0x00000004f809a211 */ /* 0x000fe400030f1405 */
[----:B------:R-:W-:Y:S02]  /*b360*/  SHF.R.S32.HI R5, RZ, 0x1f, R246 ;  /* 0x0000001fff057819 */ /* 0x000fe400000114f6 */
[----:B------:R-:W-:Y:S01]  /*b370*/  SHF.R.S32.HI R13, RZ, 0x1f, R230 ;  /* 0x0000001fff0d7819 */ /* 0x000fe200000114e6 */
[----:B------:R4:W-:Y:S01]  /*b380*/  @!P2 ST.E.64 [R8.64], R126 ;  /* 0x0000007e0800a985 */ /* 0x0009e2000c101b06 */
[----:B------:R-:W-:-:S02]  /*b390*/  ISETP.GE.AND P2, PT, R242, c[0x0][0x3c8], PT ;  /* 0x0000f200f2007a0c */ /* 0x000fc40003f46270 */
[----:B---3--:R-:W-:Y:S02]  /*b3a0*/  SHF.R.S32.HI R12, RZ, 0x1f, R229 ;  /* 0x0000001fff0c7819 */ /* 0x008fe400000114e5 */
[CC--:B-1----:R-:W-:Y:S02]  /*b3b0*/  @!P1 LEA R6, P3, R247.reuse, R0.reuse, 0x2 ;  /* 0x00000000f7069211 */ /* 0x0c2fe400078610ff */
[C---:B--2---:R-:W-:Y:S02]  /*b3c0*/  @!P0 LEA R2, P6, R246.reuse, R0, 0x2 ;  /* 0x00000000f6028211 */ /* 0x044fe400078c10ff */
[-C--:B------:R-:W-:Y:S02]  /*b3d0*/  @!P1 LEA.HI.X R7, R247, R4.reuse, R10, 0x2, P3 ;  /* 0x00000004f7079211 */ /* 0x080fe400018f140a */
[----:B------:R-:W-:Y:S02]  /*b3e0*/  ISETP.GE.AND P3, PT, R243, c[0x0][0x3c8], PT ;  /* 0x0000f200f3007a0c */ /* 0x000fe40003f66270 */
[----:B------:R-:W-:Y:S01]  /*b3f0*/  @!P0 LEA.HI.X R3, R246, R4, R5, 0x2, P6 ;  /* 0x00000004f6038211 */ /* 0x000fe200030f1405 */
[----:B------:R1:W-:Y:S01]  /*b400*/  @!P1 ST.E.64 [R6.64], R122 ;  /* 0x0000007a06009985 */ /* 0x0003e2000c101b06 */
[----:B----4-:R-:W-:-:S02]  /*b410*/  @!P5 LEA R8, P1, R245, R0, 0x2 ;  /* 0x00000000f508d211 */ /* 0x010fc400078210ff */
[----:B------:R-:W-:Y:S01]  /*b420*/  SHF.R.S32.HI R5, RZ, 0x1f, R245 ;  /* 0x0000001fff057819 */ /* 0x000fe200000114f5 */
[----:B------:R2:W-:Y:S01]  /*b430*/  @!P0 ST.E.64 [R2.64], R88 ;  /* 0x0000005802008985 */ /* 0x0005e2000c101b06 */
[----:B------:R-:W-:Y:S02]  /*b440*/  SHF.R.S32.HI R10, RZ, 0x1f, R244 ;  /* 0x0000001fff0a7819 */ /* 0x000fe400000114f4 */
[----:B------:R-:W-:Y:S02]  /*b450*/  @!P5 LEA.HI.X R9, R245, R4, R5, 0x2, P1 ;  /* 0x00000004f509d211 */ /* 0x000fe400008f1405 */
[----:B------:R-:W-:Y:S02]  /*b460*/  ISETP.GE.AND P1, PT, R241, c[0x0][0x3c8], PT ;  /* 0x0000f200f1007a0c */ /* 0x000fe40003f26270 */
[----:B------:R-:W-:Y:S01]  /*b470*/  SHF.R.S32.HI R5, RZ, 0x1f, R243 ;  /* 0x0000001fff057819 */ /* 0x000fe200000114f3 */
[----:B------:R3:W-:Y:S01]  /*b480*/  @!P5 ST.E.64 [R8.64], R118 ;  /* 0x000000760800d985 */ /* 0x0007e2000c101b06 */
[----:B------:R-:W-:-:S02]  /*b490*/  ISETP.GE.AND P5, PT, R239, c[0x0][0x3c8], PT ;  /* 0x0000f200ef007a0c */ /* 0x000fc40003fa6270 */
[----:B-1----:R-:W-:-:S04]  /*b4a0*/  @!P4 LEA R6, P0, R244, R0, 0x2 ;  /* 0x00000000f406c211 */ /* 0x002fc800078010ff */
[----:B------:R-:W-:Y:S02]  /*b4b0*/  @!P4 LEA.HI.X R7, R244, R4, R10, 0x2, P0 ;  /* 0x00000004f407c211 */ /* 0x000fe400000f140a */
[----:B------:R-:W-:Y:S02]  /*b4c0*/  ISETP.GE.AND P0, PT, R240, c[0x0][0x3c8], PT ;  /* 0x0000f200f0007a0c */ /* 0x000fe40003f06270 */
[C---:B--2---:R-:W-:Y:S01]  /*b4d0*/  @!P3 LEA R2, P6, R243.reuse, R0, 0x2 ;  /* 0x00000000f302b211 */ /* 0x044fe200078c10ff */
[----:B------:R1:W-:Y:S01]  /*b4e0*/  @!P4 ST.E.64 [R6.64], R110 ;  /* 0x0000006e0600c985 */ /* 0x0003e2000c101b06 */
[----:B------:R-:W-:Y:S02]  /*b4f0*/  ISETP.GE.AND P4, PT, R238, c[0x0][0x3c8], PT ;  /* 0x0000f200ee007a0c */ /* 0x000fe40003f86270 */
[----:B------:R-:W-:Y:S02]  /*b500*/  @!P3 LEA.HI.X R3, R243, R4, R5, 0x2, P6 ;  /* 0x00000004f303b211 */ /* 0x000fe400030f1405 */
[----:B---3--:R-:W-:-:S02]  /*b510*/  @!P2 LEA R8, P6, R242, R0, 0x2 ;  /* 0x00000000f208a211 */ /* 0x008fc400078c10ff */
[----:B------:R-:W-:Y:S01]  /*b520*/  SHF.R.S32.HI R5, RZ, 0x1f, R242 ;  /* 0x0000001fff057819 */ /* 0x000fe200000114f2 */
[----:B------:R2:W-:Y:S01]  /*b530*/  @!P3 ST.E.64 [R2.64], R92 ;  /* 0x0000005c0200b985 */ /* 0x0005e2000c101b06 */
[----:B------:R-:W-:Y:S02]  /*b540*/  SHF.R.S32.HI R10, RZ, 0x1f, R241 ;  /* 0x0000001fff0a7819 */ /* 0x000fe400000114f1 */
[----:B------:R-:W-:Y:S02]  /*b550*/  @!P2 LEA.HI.X R9, R242, R4, R5, 0x2, P6 ;  /* 0x00000004f209a211 */ /* 0x000fe400030f1405 */
[----:B------:R-:W-:-:S03]  /*b560*/  SHF.R.S32.HI R5, RZ, 0x1f, R240 ;  /* 0x0000001fff057819 */ /* 0x000fc600000114f0 */
[----:B------:R3:W-:Y:S01]  /*b570*/  @!P2 ST.E.64 [R8.64], R124 ;  /* 0x0000007c0800a985 */ /* 0x0007e2000c101b06 */
[----:B------:R-:W-:Y:S02]  /*b580*/  ISETP.GE.AND P2, PT, R236, c[0x0][0x3c8], PT ;  /* 0x0000f200ec007a0c */ /* 0x000fe40003f46270 */
[----:B-1----:R-:W-:-:S04]  /*b590*/  @!P1 LEA R6, P3, R241, R0, 0x2 ;  /* 0x00000000f1069211 */ /* 0x002fc800078610ff */
[----:B------:R-:W-:Y:S02]  /*b5a0*/  @!P1 LEA.HI.X R7, R241, R4, R10, 0x2, P3 ;  /* 0x00000004f1079211 */ /* 0x000fe400018f140a */
[----:B------:R-:W-:Y:S02]  /*b5b0*/  ISETP.GE.AND P3, PT, R237, c[0x0][0x3c8], PT ;  /* 0x0000f200ed007a0c */ /* 0x000fe40003f66270 */
[C---:B--2---:R-:W-:Y:S01]  /*b5c0*/  @!P0 LEA R2, P6, R240.reuse, R0, 0x2 ;  /* 0x00000000f0028211 */ /* 0x044fe200078c10ff */
[----:B------:R1:W-:Y:S01]  /*b5d0*/  @!P1 ST.E.64 [R6.64], R106 ;  /* 0x0000006a06009985 */ /* 0x0003e2000c101b06 */
[----:B------:R-:W-:Y:S02]  /*b5e0*/  SHF.R.S32.HI R10, RZ, 0x1f, R238 ;  /* 0x0000001fff0a7819 */ /* 0x000fe400000114ee */
[----:B------:R-:W-:Y:S02]  /*b5f0*/  @!P0 LEA.HI.X R3, R240, R4, R5, 0x2, P6 ;  /* 0x00000004f0038211 */ /* 0x000fe400030f1405 */
[----:B------:R-:W-:-:S02]  /*b600*/  SHF.R.S32.HI R5, RZ, 0x1f, R239 ;  /* 0x0000001fff057819 */ /* 0x000fc400000114ef */
[----:B---3--:R-:W-:Y:S01]  /*b610*/  @!P5 LEA R8, P6, R239, R0, 0x2 ;  /* 0x00000000ef08d211 */ /* 0x008fe200078c10ff */
[----:B------:R2:W-:Y:S01]  /*b620*/  @!P0 ST.E.64 [R2.64], R46 ;  /* 0x0000002e02008985 */ /* 0x0005e2000c101b06 */
[----:B------:R-:W-:Y:S02]  /*b630*/  ISETP.GE.AND P1, PT, R235, c[0x0][0x3c8], PT ;  /* 0x0000f200eb007a0c */ /* 0x000fe40003f26270 */
[----:B------:R-:W-:Y:S02]  /*b640*/  @!P5 LEA.HI.X R9, R239, R4, R5, 0x2, P6 ;  /* 0x00000004ef09d211 */ /* 0x000fe400030f1405 */
[----:B------:R-:W-:-:S03]  /*b650*/  SHF.R.S32.HI R5, RZ, 0x1f, R237 ;  /* 0x0000001fff057819 */ /* 0x000fc600000114ed */
[----:B------:R3:W-:Y:S01]  /*b660*/  @!P5 ST.E.64 [R8.64], R128 ;  /* 0x000000800800d985 */ /* 0x0007e2000c101b06 */
[----:B-1----:R-:W-:-:S04]  /*b670*/  @!P4 LEA R6, P0, R238, R0, 0x2 ;  /* 0x00000000ee06c211 */ /* 0x002fc800078010ff */
[----:B------:R-:W-:Y:S02]  /*b680*/  @!P4 LEA.HI.X R7, R238, R4, R10, 0x2, P0 ;  /* 0x00000004ee07c211 */ /* 0x000fe400000f140a */
[----:B------:R-:W-:Y:S02]  /*b690*/  ISETP.GE.AND P0, PT, R234, c[0x0][0x3c8], PT ;  /* 0x0000f200ea007a0c */ /* 0x000fe40003f06270 */
[----:B--2---:R-:W-:Y:S01]  /*b6a0*/  @!P3 LEA R2, P6, R237, R0, 0x2 ;  /* 0x00000000ed02b211 */ /* 0x004fe200078c10ff */
[----:B------:R1:W-:Y:S01]  /*b6b0*/  @!P4 ST.E.64 [R6.64], R114 ;  /* 0x000000720600c985 */ /* 0x0003e2000c101b06 */
[----:B------:R-:W-:Y:S02]  /*b6c0*/  ISETP.GE.AND P4, PT, R233, c[0x0][0x3c8], PT ;  /* 0x0000f200e9007a0c */ /* 0x000fe40003f86270 */
[----:B------:R-:W-:Y:S02]  /*b6d0*/  @!P3 LEA.HI.X R3, R237, R4, R5, 0x2, P6 ;  /* 0x00000004ed03b211 */ /* 0x000fe400030f1405 */
[----:B------:R-:W-:-:S02]  /*b6e0*/  SHF.R.S32.HI R10, RZ, 0x1f, R235 ;  /* 0x0000001fff0a7819 */ /* 0x000fc400000114eb */
[C---:B---3--:R-:W-:Y:S01]  /*b6f0*/  @!P2 LEA R8, P5, R236.reuse, R0, 0x2 ;  /* 0x00000000ec08a211 */ /* 0x048fe200078a10ff */
[----:B------:R2:W-:Y:S01]  /*b700*/  @!P3 ST.E.64 [R2.64], R50 ;  /* 0x000000320200b985 */ /* 0x0005e2000c101b06 */
[----:B------:R-:W-:Y:S02]  /*b710*/  SHF.R.S32.HI R5, RZ, 0x1f, R234 ;  /* 0x0000001fff057819 */ /* 0x000fe400000114ea */
[----:B------:R-:W-:Y:S02]  /*b720*/  @!P2 LEA.HI.X R9, R236, R4, R11, 0x2, P5 ;  /* 0x00000004ec09a211 */ /* 0x000fe400028f140b */
[----:B------:R-:W-:-:S03]  /*b730*/  ISETP.GE.AND P5, PT, R232, c[0x0][0x3c8], PT ;  /* 0x0000f200e8007a0c */ /* 0x000fc60003fa6270 */
[----:B------:R-:W-:Y:S01]  /*b740*/  @!P2 ST.E.64 [R8.64], R130 ;  /* 0x000000820800a985 */ /* 0x000fe2000c101b06 */
[----:B------:R-:W-:Y:S02]  /*b750*/  ISETP.GE.AND P2, PT, R230, c[0x0][0x3c8], PT ;  /* 0x0000f200e6007a0c */ /* 0x000fe40003f46270 */
[----:B-1----:R-:W-:-:S04]  /*b760*/  @!P1 LEA R6, P6, R235, R0, 0x2 ;  /* 0x00000000eb069211 */ /* 0x002fc800078c10ff */
[----:B------:R-:W-:Y:S02]  /*b770*/  @!P1 LEA.HI.X R7, R235, R4, R10, 0x2, P6 ;  /* 0x00000004eb079211 */ /* 0x000fe400030f140a */
[----:B------:R-:W-:Y:S02]  /*b780*/  SHF.R.S32.HI R10, RZ, 0x1f, R233 ;  /* 0x0000001fff0a7819 */ /* 0x000fe400000114e9 */
[C---:B--2---:R-:W-:Y:S01]  /*b790*/  @!P0 LEA R2, P3, R234.reuse, R0, 0x2 ;  /* 0x00000000ea028211 */ /* 0x044fe200078610ff */
[----:B------:R1:W-:Y:S01]  /*b7a0*/  @!P1 ST.E.64 [R6.64], R66 ;  /* 0x0000004206009985 */ /* 0x0003e2000c101b06 */
[----:B------:R-:W-:Y:S02]  /*b7b0*/  ISETP.GE.AND P1, PT, R229, c[0x0][0x3c8], PT ;  /* 0x0000f200e5007a0c */ /* 0x000fe40003f26270 */
[----:B------:R-:W-:Y:S02]  /*b7c0*/  @!P0 LEA.HI.X R3, R234, R4, R5, 0x2, P3 ;  /* 0x00000004ea038211 */ /* 0x000fe400018f1405 */
[----:B------:R-:W-:-:S02]  /*b7d0*/  ISETP.GE.AND P3, PT, R231, c[0x0][0x3c8], PT ;  /* 0x0000f200e7007a0c */ /* 0x000fc40003f66270 */
[----:B------:R-:W-:Y:S01]  /*b7e0*/  SHF.R.S32.HI R5, RZ, 0x1f, R232 ;  /* 0x0000001fff057819 */ /* 0x000fe200000114e8 */
[----:B------:R2:W-:Y:S01]  /*b7f0*/  @!P0 ST.E.64 [R2.64], R38 ;  /* 0x0000002602008985 */ /* 0x0005e2000c101b06 */
[----:B-1----:R-:W-:-:S04]  /*b800*/  @!P4 LEA R6, P0, R233, R0, 0x2 ;  /* 0x00000000e906c211 */ /* 0x002fc800078010ff */
[----:B------:R-:W-:Y:S02]  /*b810*/  @!P4 LEA.HI.X R7, R233, R4, R10, 0x2, P0 ;  /* 0x00000004e907c211 */ /* 0x000fe400000f140a */
[----:B------:R-:W-:Y:S02]  /*b820*/  ISETP.GE.AND P0, PT, R228, c[0x0][0x3c8], PT ;  /* 0x0000f200e4007a0c */ /* 0x000fe40003f06270 */
[CC--:B--2---:R-:W-:Y:S01]  /*b830*/  @!P5 LEA R2, P6, R232.reuse, R0.reuse, 0x2 ;  /* 0x00000000e802d211 */ /* 0x0c4fe200078c10ff */
[----:B------:R1:W-:Y:S01]  /*b840*/  @!P4 ST.E.64 [R6.64], R54 ;  /* 0x000000360600c985 */ /* 0x0003e2000c101b06 */
[----:B------:R-:W-:Y:S02]  /*b850*/  @!P3 LEA R10, P4, R231, R0, 0x2 ;  /* 0x00000000e70ab211 */ /* 0x000fe400078810ff */
[----:B------:R-:W-:Y:S02]  /*b860*/  @!P5 LEA.HI.X R3, R232, R4, R5, 0x2, P6 ;  /* 0x00000004e803d211 */ /* 0x000fe400030f1405 */
[----:B------:R-:W-:-:S02]  /*b870*/  SHF.R.S32.HI R5, RZ, 0x1f, R231 ;  /* 0x0000001fff057819 */ /* 0x000fc400000114e7 */
[C---:B------:R-:W-:Y:S01]  /*b880*/  @!P2 LEA R8, P6, R230.reuse, R0, 0x2 ;  /* 0x00000000e608a211 */ /* 0x040fe200078c10ff */
[----:B------:R2:W-:Y:S01]  /*b890*/  @!P5 ST.E.64 [R2.64], R58 ;  /* 0x0000003a0200d985 */ /* 0x0005e2000c101b06 */
[-C--:B------:R-:W-:Y:S02]  /*b8a0*/  @!P3 LEA.HI.X R11, R231, R4.reuse, R5, 0x2, P4 ;  /* 0x00000004e70bb211 */ /* 0x080fe400020f1405 */
[----:B------:R-:W-:Y:S02]  /*b8b0*/  SHF.R.S32.HI R5, RZ, 0x1f, R228 ;  /* 0x0000001fff057819 */ /* 0x000fe400000114e4 */
[----:B------:R-:W-:Y:S01]  /*b8c0*/  @!P2 LEA.HI.X R9, R230, R4, R13, 0x2, P6 ;  /* 0x00000004e609a211 */ /* 0x000fe200030f140d */
[----:B------:R3:W-:Y:S04]  /*b8d0*/  @!P3 ST.E.64 [R10.64], R74 ;  /* 0x0000004a0a00b985 */ /* 0x0007e8000c101b06 */
[----:B------:R3:W-:Y:S01]  /*b8e0*/  @!P2 ST.E.64 [R8.64], R70 ;  /* 0x000000460800a985 */ /* 0x0007e2000c101b06 */
[----:B-1----:R-:W-:-:S04]  /*b8f0*/  @!P1 LEA R6, P5, R229, R0, 0x2 ;  /* 0x00000000e5069211 */ /* 0x002fc800078a10ff */
[----:B------:R-:W-:Y:S02]  /*b900*/  @!P1 LEA.HI.X R7, R229, R4, R12, 0x2, P5 ;  /* 0x00000004e5079211 */ /* 0x000fe400028f140c */
[----:B--2---:R-:W-:-:S03]  /*b910*/  @!P0 LEA R2, P4, R228, R0, 0x2 ;  /* 0x00000000e4028211 */ /* 0x004fc600078810ff */
[----:B------:R3:W-:Y:S01]  /*b920*/  @!P1 ST.E.64 [R6.64], R62 ;  /* 0x0000003e06009985 */ /* 0x0007e2000c101b06 */
[----:B------:R-:W-:-:S05]  /*b930*/  @!P0 LEA.HI.X R3, R228, R4, R5, 0x2, P4 ;  /* 0x00000004e4038211 */ /* 0x000fca00020f1405 */
[----:B------:R3:W-:Y:S01]  /*b940*/  @!P0 ST.E.64 [R2.64], R42 ;  /* 0x0000002a02008985 */ /* 0x0007e2000c101b06 */
[----:B------:R-:W-:-:S13]  /*b950*/  ISETP.GE.AND P0, PT, R227, c[0x0][0x3c8], PT ;  /* 0x0000f200e3007a0c */ /* 0x000fda0003f06270 */
[----:B------:R-:W-:Y:S05]  /*b960*/  @P0 BRA `(.L_x_82) ;  /* 0x00000ce000000947 */ /* 0x000fea0003800000 */
[----:B------:R-:W-:Y:S02]  /*b970*/  SHF.R.S32.HI R5, RZ, 0x1f, R227 ;  /* 0x0000001fff057819 */ /* 0x000fe400000114e3 */
[----:B---3--:R-:W-:-:S04]  /*b980*/  LEA R2, P0, R227, R0, 0x2 ;  /* 0x00000000e3027211 */ /* 0x008fc800078010ff */
[----:B------:R-:W-:-:S05]  /*b990*/  LEA.HI.X R3, R227, R4, R5, 0x2, P0 ;  /* 0x00000004e3037211 */ /* 0x000fca00000f1405 */
[----:B------:R1:W-:Y:S01]  /*b9a0*/  ST.E.64 [R2.64], R26 ;  /* 0x0000001a02007985 */ /* 0x0003e2000c101b06 */
[----:B------:R-:W-:Y:S05]  /*b9b0*/  BRA `(.L_x_82) ;  /* 0x00000c9000007947 */ /* 0x000fea0003800000 */
.L_x_67:
[----:B------:R-:W-:Y:S01]  /*b9c0*/  ISETP.NE.U32.AND P1, PT, RZ, c[0x0][0x508], PT ;  /* 0x00014200ff007a0c */ /* 0x000fe20003f25070 */
[----:B------:R-:W-:Y:S01]  /*b9d0*/  IMAD.MOV.U32 R8, RZ, RZ, RZ ;  /* 0x000000ffff087224 */ /* 0x000fe200078e00ff */
[----:B------:R-:W-:Y:S01]  /*b9e0*/  ISETP.NE.U32.AND P3, PT, RZ, c[0x0][0x500], PT ;  /* 0x00014000ff007a0c */ /* 0x000fe20003f65070 */
[----:B------:R-:W-:Y:S01]  /*b9f0*/  IMAD.MOV.U32 R22, RZ, RZ, c[0x0][0x388] ;  /* 0x0000e200ff167624 */ /* 0x000fe200078e00ff */
[----:B------:R-:W-:Y:S02]  /*ba00*/  ISETP.NE.AND.EX P1, PT, RZ, c[0x0][0x50c], PT, P1 ;  /* 0x00014300ff007a0c */ /* 0x000fe40003f25310 */
[----:B------:R-:W-:Y:S02]  /*ba10*/  ISETP.NE.AND.EX P3, PT, RZ, c[0x0][0x504], PT, P3 ;  /* 0x00014100ff007a0c */ /* 0x000fe40003f65330 */
[----:B------:R-:W-:-:S04]  /*ba20*/  IADD3 R2, P2, R216, c[0x0][0x500], RZ ;  /* 0x00014000d8027a10 */ /* 0x000fc80007f5e0ff */
[----:B------:R-:W-:-:S05]  /*ba30*/  IADD3.X R3, R217, c[0x0][0x504], RZ, P2, !PT ;  /* 0x00014100d9037a10 */ /* 0x000fca00017fe4ff */
[----:B------:R-:W-:Y:S02]  /*ba40*/  @P1 IADD3 R4, P0, R216, c[0x0][0x508], RZ ;  /* 0x00014200d8041a10 */ /* 0x000fe40007f1e0ff */
[----:B------:R2:W5:Y:S02]  /*ba50*/  @P3 LDG.E R8, [R2.64] ;  /* 0x0000000602083981 */ /* 0x000564000c1e1900 */
[----:B------:R-:W-:-:S05]  /*ba60*/  @P1 IADD3.X R5, R217, c[0x0][0x50c], RZ, P0, !PT ;  /* 0x00014300d9051a10 */ /* 0x000fca00007fe4ff */
[----:B------:R2:W5:Y:S01]  /*ba70*/  @P1 LDG.E R22, [R4.64] ;  /* 0x0000000604161981 */ /* 0x000562000c1e1900 */
[----:B------:R-:W-:-:S04]  /*ba80*/  ISETP.NE.AND P0, PT, R218, RZ, PT ;  /* 0x000000ffda00720c */ /* 0x000fc80003f05270 */
[----:B------:R-:W-:Y:S01]  /*ba90*/  SEL R19, R218, c[0x0][0x3d4], P0 ;  /* 0x0000f500da137a07 */ /* 0x000fe20000000000 */
[----:B------:R-:W-:Y:S05]  /*baa0*/  @P1 BRA `(.L_x_88) ;  /* 0x0000004000001947 */ /* 0x000fea0003800000 */
[----:B------:R-:W-:Y:S05]  /*bab0*/  @!P3 BRA `(.L_x_88) ;  /* 0x000000300000b947 */ /* 0x000fea0003800000 */
[----:B------:R3:W4:Y:S04]  /*bac0*/  LDG.E R0, [R2.64] ;  /* 0x0000000602007981 */ /* 0x000728000c1e1900 */
[----:B--23--:R-:W4:Y:S02]  /*bad0*/  LDG.E R2, [R2.64+0x4] ;  /* 0x0000040602027981 */ /* 0x00cf24000c1e1900 */
[----:B----45:R-:W-:Y:S02]  /*bae0*/  IADD3 R22, -R0, R2, RZ ;  /* 0x0000000200167210 */ /* 0x030fe40007ffe1ff */
.L_x_88:
[----:B--2---:R-:W2:Y:S01]  /*baf0*/  S2R R2, SR_TID.X ;  /* 0x0000000000027919 */ /* 0x004ea20000002100 */
[----:B------:R-:W-:Y:S01]  /*bb00*/  BSSY B0, `(.L_x_89) ;  /* 0x0000036000007945 */ /* 0x000fe20003800000 */
[----:B------:R-:W-:Y:S02]  /*bb10*/  LOP3.LUT R14, R214, 0xffff, RZ, 0xc0, !PT ;  /* 0x0000ffffd60e7812 */ /* 0x000fe400078ec0ff */
[----:B------:R-:W-:-:S02]  /*bb20*/  SEL R15, R211, RZ, !P3 ;  /* 0x000000ffd30f7207 */ /* 0x000fc40005800000 */
[----:B------:R-:W-:Y:S02]  /*bb30*/  SEL R20, R220, RZ, !P3 ;  /* 0x000000ffdc147207 */ /* 0x000fe40005800000 */
[----:B-----5:R-:W-:Y:S02]  /*bb40*/  SHF.R.S32.HI R18, RZ, 0x1f, R8 ;  /* 0x0000001fff127819 */ /* 0x020fe40000011408 */
[----:B--2---:R-:W-:-:S13]  /*bb50*/  ISETP.GT.AND P0, PT, R2, 0x7f, PT ;  /* 0x0000007f0200780c */ /* 0x004fda0003f04270 */
[----:B------:R-:W-:Y:S05]  /*bb60*/  @P0 BRA `(.L_x_90) ;  /* 0x000002f000000947 */ /* 0x000fea0003800000 */
[----:B------:R-:W-:Y:S01]  /*bb70*/  IMAD R0, R22, c[0x0][0x4e8], RZ ;  /* 0x00013a0016007a24 */ /* 0x000fe200078e02ff */
[----:B------:R-:W-:-:S04]  /*bb80*/  LEA R9, R213, R2, 0x7 ;  /* 0x00000002d5097211 */ /* 0x000fc800078e38ff */
[----:B------:R-:W-:-:S13]  /*bb90*/  ISETP.GE.AND P0, PT, R9, R0, PT ;  /* 0x000000000900720c */ /* 0x000fda0003f06270 */
[----:B------:R-:W-:Y:S05]  /*bba0*/  @P0 BRA `(.L_x_90) ;  /* 0x000002b000000947 */ /* 0x000fea0003800000 */
[----:B------:R-:W-:Y:S01]  /*bbb0*/  IMAD.MOV.U32 R0, RZ, RZ, 0x368 ;  /* 0x00000368ff007424 */ /* 0x000fe200078e00ff */
[----:B------:R-:W-:-:S04]  /*bbc0*/  ISETP.GT.AND P2, PT, R19, 0x1, PT ;  /* 0x000000011300780c */ /* 0x000fc80003f44270 */
[----:B------:R-:W-:-:S04]  /*bbd0*/  SEL R0, R0, 0x328, P2 ;  /* 0x0000032800007807 */ /* 0x000fc80001000000 */
[----:B------:R2:W3:Y:S08]  /*bbe0*/  LDC.64 R6, c[0x0][R0+0x170] ;  /* 0x00005c0000067b82 */ /* 0x0004f00000000a00 */
[----:B------:R2:W4:Y:S08]  /*bbf0*/  LDC.64 R4, c[0x0][R0+0x168] ;  /* 0x00005a0000047b82 */ /* 0x0005300000000a00 */
[----:B------:R2:W5:Y:S08]  /*bc00*/  LDC.64 R12, c[0x0][R0+0x178] ;  /* 0x00005e00000c7b82 */ /* 0x0005700000000a00 */
[----:B------:R2:W1:Y:S02]  /*bc10*/  LDC.64 R10, c[0x0][R0+0x160] ;  /* 0x00005800000a7b82 */ /* 0x0004640000000a00 */
[----:B--2---:R-:W-:-:S02]  /*bc20*/  IMAD.MOV.U32 R0, RZ, RZ, c[0x0][0x4e8] ;  /* 0x00013a00ff007624 */ /* 0x004fc400078e00ff */
[-C--:B---3--:R-:W-:Y:S02]  /*bc30*/  IMAD R7, R7, R15.reuse, RZ ;  /* 0x0000000f07077224 */ /* 0x088fe400078e02ff */
[----:B------:R-:W-:Y:S01]  /*bc40*/  IMAD.WIDE.U32 R2, R6, R15, RZ ;  /* 0x0000000f06027225 */ /* 0x000fe200078e00ff */
[----:B------:R-:W-:Y:S02]  /*bc50*/  ISETP.NE.AND P0, PT, R0, 0x1, PT ;  /* 0x000000010000780c */ /* 0x000fe40003f05270 */
[----:B------:R-:W-:Y:S01]  /*bc60*/  MOV R0, R9 ;  /* 0x0000000900007202 */ /* 0x000fe20000000f00 */
[----:B------:R-:W-:Y:S01]  /*bc70*/  IMAD R7, R6, R20, R7 ;  /* 0x0000001406077224 */ /* 0x000fe200078e0207 */
[----:B------:R-:W-:Y:S01]  /*bc80*/  SEL R6, R221, RZ, P2 ;  /* 0x000000ffdd067207 */ /* 0x000fe20001000000 */
[-C--:B----4-:R-:W-:Y:S02]  /*bc90*/  IMAD R16, R5, R14.reuse, RZ ;  /* 0x0000000e05107224 */ /* 0x090fe400078e02ff */
[----:B------:R-:W-:Y:S01]  /*bca0*/  IMAD.WIDE.U32 R4, R4, R14, RZ ;  /* 0x0000000e04047225 */ /* 0x000fe200078e00ff */
[----:B------:R-:W-:-:S03]  /*bcb0*/  IADD3 R3, R3, R7, RZ ;  /* 0x0000000703037210 */ /* 0x000fc60007ffe0ff */
[----:B------:R-:W-:Y:S02]  /*bcc0*/  IMAD.IADD R16, R5, 0x1, R16 ;  /* 0x0000000105107824 */ /* 0x000fe400078e0210 */
[----:B------:R-:W-:-:S04]  /*bcd0*/  @P0 IMAD.HI.U32 R17, R9, c[0x0][0x4ec], RZ ;  /* 0x00013b0009110a27 */ /* 0x000fc800078e00ff */
[----:B-----5:R-:W-:Y:S01]  /*bce0*/  IMAD R7, R13, R6, RZ ;  /* 0x000000060d077224 */ /* 0x020fe200078e02ff */
[----:B------:R-:W-:Y:S02]  /*bcf0*/  @P0 SHF.R.U32.HI R0, RZ, c[0x0][0x4f0], R17 ;  /* 0x00013c00ff000a19 */ /* 0x000fe40000011611 */
[----:B------:R-:W-:Y:S01]  /*bd00*/  IADD3 R17, P1, P0, R2, R4, R8 ;  /* 0x0000000402117210 */ /* 0x000fe2000783e008 */
[----:B------:R-:W-:-:S04]  /*bd10*/  IMAD.WIDE.U32 R4, R12, R6, RZ ;  /* 0x000000060c047225 */ /* 0x000fc800078e00ff */
[----:B------:R-:W-:Y:S01]  /*bd20*/  IMAD.MOV R2, RZ, RZ, -R0 ;  /* 0x000000ffff027224 */ /* 0x000fe200078e0a00 */
[----:B------:R-:W-:Y:S01]  /*bd30*/  IADD3 R5, R5, R7, RZ ;  /* 0x0000000705057210 */ /* 0x000fe20007ffe0ff */
[----:B------:R-:W-:Y:S02]  /*bd40*/  IMAD.MOV.U32 R7, RZ, RZ, c[0x0][0x4a8] ;  /* 0x00012a00ff077624 */ /* 0x000fe400078e00ff */
[----:B------:R-:W-:Y:S01]  /*bd50*/  IMAD R2, R2, c[0x0][0x4e8], R9 ;  /* 0x00013a0002027a24 */ /* 0x000fe200078e0209 */
[----:B------:R-:W-:Y:S02]  /*bd60*/  IADD3.X R9, R3, R16, R18, P1, P0 ;  /* 0x0000001003097210 */ /* 0x000fe40000fe0412 */
[----:B------:R-:W-:Y:S02]  /*bd70*/  IADD3 R4, P1, P0, R0, R17, R4 ;  /* 0x0000001100047210 */ /* 0x000fe4000783e004 */
[----:B------:R-:W-:Y:S01]  /*bd80*/  SHF.R.S32.HI R3, RZ, 0x1f, R0 ;  /* 0x0000001fff037819 */ /* 0x000fe20000011400 */
[----:B-1----:R-:W-:Y:S01]  /*bd90*/  IMAD R0, R11, R2, RZ ;  /* 0x000000020b007224 */ /* 0x002fe200078e02ff */
[----:B------:R-:W-:-:S02]  /*bda0*/  SHF.R.S32.HI R6, RZ, 0x1f, R2 ;  /* 0x0000001fff067819 */ /* 0x000fc40000011402 */
[----:B------:R-:W-:-:S03]  /*bdb0*/  IADD3.X R5, R3, R9, R5, P1, P0 ;  /* 0x0000000903057210 */ /* 0x000fc60000fe0405 */
[C---:B------:R-:W-:Y:S02]  /*bdc0*/  IMAD R0, R10.reuse, R6, R0 ;  /* 0x000000060a007224 */ /* 0x040fe400078e0200 */
[----:B------:R-:W-:Y:S01]  /*bdd0*/  IMAD.WIDE.U32 R2, R10, R2, R4 ;  /* 0x000000020a027225 */ /* 0x000fe200078e0004 */
[----:B------:R-:W-:Y:S02]  /*bde0*/  MOV R5, c[0x0][0x4ac] ;  /* 0x00012b0000057a02 */ /* 0x000fe40000000f00 */
[----:B------:R-:W-:Y:S01]  /*bdf0*/  SEL R4, R7, c[0x0][0x450], P2 ;  /* 0x0001140007047a07 */ /* 0x000fe20001000000 */
[----:B------:R-:W-:Y:S01]  /*be00*/  IMAD.IADD R0, R3, 0x1, R0 ;  /* 0x0000000103007824 */ /* 0x000fe200078e0200 */
[----:B------:R-:W-:Y:S02]  /*be10*/  SEL R5, R5, c[0x0][0x454], P2 ;  /* 0x0001150005057a07 */ /* 0x000fe40001000000 */
[----:B------:R-:W-:-:S04]  /*be20*/  LEA R4, P0, R2, R4, 0x2 ;  /* 0x0000000402047211 */ /* 0x000fc800078010ff */
[----:B------:R-:W-:Y:S02]  /*be30*/  LEA.HI.X R5, R2, R5, R0, 0x2, P0 ;  /* 0x0000000502057211 */ /* 0x000fe400000f1400 */
[----:B------:R-:W-:-:S05]  /*be40*/  MOV R0, 0xff800000 ;  /* 0xff80000000007802 */ /* 0x000fca0000000f00 */
[----:B------:R1:W-:Y:S02]  /*be50*/  STG.E [R4.64], R0 ;  /* 0x0000000004007986 */ /* 0x0003e4000c101906 */
.L_x_90:
[----:B------:R-:W-:Y:S05]  /*be60*/  BSYNC B0 ;  /* 0x0000000000007941 */ /* 0x000fea0003800000 */
.L_x_89:
[----:B------:R-:W-:-:S13]  /*be70*/  ISETP.GT.AND P0, PT, R19, 0x1, PT ;  /* 0x000000011300780c */ /* 0x000fda0003f04270 */
[----:B------:R-:W-:Y:S05]  /*be80*/  @P0 BRA `(.L_x_82) ;  /* 0x000007c000000947 */ /* 0x000fea0003800000 */
[----:B------:R-:W-:Y:S01]  /*be90*/  MOV R2, c[0x0][0x4e8] ;  /* 0x00013a0000027a02 */ /* 0x000fe20000000f00 */
[----:B-1----:R-:W-:Y:S01]  /*bea0*/  IMAD R0, R18, c[0x0][0x3a0], RZ ;  /* 0x0000e80012007a24 */ /* 0x002fe200078e02ff */
[----:B------:R-:W-:Y:S01]  /*beb0*/  LEA R4, R196, R200, 0x5 ;  /* 0x000000c8c4047211 */ /* 0x000fe200078e28ff */
[----:B------:R-:W-:Y:S01]  /*bec0*/  IMAD R5, R20, c[0x0][0x3f0], RZ ;  /* 0x0000fc0014057a24 */ /* 0x000fe200078e02ff */
[----:B------:R-:W-:Y:S01]  /*bed0*/  ISETP.NE.AND P0, PT, R2, 0x1, PT ;  /* 0x000000010200780c */ /* 0x000fe20003f05270 */
[----:B------:R-:W-:Y:S01]  /*bee0*/  IMAD.WIDE.U32 R2, R8, c[0x0][0x3a0], RZ ;  /* 0x0000e80008027a25 */ /* 0x000fe200078e00ff */
[----:B------:R-:W-:-:S03]  /*bef0*/  LEA R4, R213, R4, 0x7 ;  /* 0x00000004d5047211 */ /* 0x000fc600078e38ff */
[----:B------:R-:W-:Y:S02]  /*bf00*/  IMAD R0, R8, c[0x0][0x3a4], R0 ;  /* 0x0000e90008007a24 */ /* 0x000fe400078e0200 */
[----:B------:R-:W-:-:S03]  /*bf10*/  IMAD R7, R15, c[0x0][0x3f4], R5 ;  /* 0x0000fd000f077a24 */ /* 0x000fc600078e0205 */
[----:B------:R-:W-:Y:S02]  /*bf20*/  IADD3 R3, R3, R0, RZ ;  /* 0x0000000003037210 */ /* 0x000fe40007ffe0ff */
[----:B------:R-:W-:Y:S01]  /*bf30*/  MOV R0, R4 ;  /* 0x0000000400007202 */ /* 0x000fe20000000f00 */
[----:B------:R-:W-:-:S04]  /*bf40*/  @P0 IMAD.HI.U32 R6, R4, c[0x0][0x4ec], RZ ;  /* 0x00013b0004060a27 */ /* 0x000fc800078e00ff */
[----:B------:R-:W-:Y:S01]  /*bf50*/  IMAD.WIDE.U32 R2, R14, c[0x0][0x3e8], R2 ;  /* 0x0000fa000e027a25 */ /* 0x000fe200078e0002 */
[----:B------:R-:W-:-:S03]  /*bf60*/  @P0 SHF.R.U32.HI R0, RZ, c[0x0][0x4f0], R6 ;  /* 0x00013c00ff000a19 */ /* 0x000fc60000011606 */
[----:B------:R-:W-:Y:S01]  /*bf70*/  IMAD R3, R14, c[0x0][0x3ec], R3 ;  /* 0x0000fb000e037a24 */ /* 0x000fe200078e0203 */
[----:B------:R-:W-:Y:S02]  /*bf80*/  SHF.R.S32.HI R6, RZ, 0x1f, R0 ;  /* 0x0000001fff067819 */ /* 0x000fe40000011400 */
[----:B------:R-:W-:Y:S01]  /*bf90*/  IADD3 R5, -R0, RZ, RZ ;  /* 0x000000ff00057210 */ /* 0x000fe20007ffe1ff */
[----:B------:R-:W-:-:S04]  /*bfa0*/  IMAD.WIDE.U32 R2, R15, c[0x0][0x3f0], R2 ;  /* 0x0000fc000f027a25 */ /* 0x000fc800078e0002 */
[----:B------:R-:W-:Y:S01]  /*bfb0*/  IMAD R6, R6, c[0x0][0x3e0], RZ ;  /* 0x0000f80006067a24 */ /* 0x000fe200078e02ff */
[----:B------:R-:W-:Y:S01]  /*bfc0*/  IADD3 R3, R3, R7, RZ ;  /* 0x0000000703037210 */ /* 0x000fe20007ffe0ff */
        /* <DEDUP_REMOVED lines=13> */
.L_x_150:
[----:B------:R-:W-:Y:S05]  /*c0a0*/  BRA.DIV ~URZ, `(.L_x_92) ;  /* 0x000026a27f007947 */ /* 0x000fea000b800000 */
[----:B------:R3:W4:Y:S02]  /*c0b0*/  SHFL.IDX PT, R0, R12, RZ, 0x181f ;  /* 0x00181fff0c007589 */ /* 0x00072400000e0000 */
.L_x_151:
[----:B------:R-:W-:Y:S01]  /*c0c0*/  IMAD R11, R22, c[0x0][0x4e8], RZ ;  /* 0x00013a00160b7a24 */ /* 0x000fe200078e02ff */
        /* <DEDUP_REMOVED lines=13> */
[-C--:B--2---:R-:W-:Y:S02]  /*c1a0*/  @!P2 LEA.HI.X R7, R192, R8.reuse, R15, 0x1, P5 ;  /* 0x00000008c007a211 */ /* 0x084fe400028f0c0f */
[-C--:B------:R-:W-:Y:S02]  /*c1b0*/  @!P1 LEA.HI.X R5, R197, R8.reuse, R14, 0x1, P4 ;  /* 0x00000008c5059211 */ /* 0x080fe400020f0c0e */
[----:B------:R-:W-:Y:S01]  /*c1c0*/  @!P0 LEA.HI.X R3, R198, R8, R13, 0x1, P3 ;  /* 0x00000008c6038211 */ /* 0x000fe200018f0c0d */
[----:B------:R2:W-:Y:S04]  /*c1d0*/  @!P2 ST.E.128 [R6.64], RZ ;  /* 0x000000ff0600a985 */ /* 0x0005e8000c101d06 */
[----:B------:R2:W-:Y:S04]  /*c1e0*/  @!P1 ST.E.128 [R4.64], RZ ;  /* 0x000000ff04009985 */ /* 0x0005e8000c101d06 */
[----:B------:R2:W-:Y:S02]  /*c1f0*/  @!P0 ST.E.128 [R2.64], RZ ;  /* 0x000000ff02008985 */ /* 0x0005e4000c101d06 */
.L_x_94:
[----:B------:R-:W-:Y:S05]  /*c200*/  BSYNC B0 ;  /* 0x0000000000007941 */ /* 0x000fea0003800000 */
.L_x_93:
[----:B------:R-:W-:Y:S05]  /*c210*/  BRA.DIV ~URZ, `(.L_x_95) ;  /* 0x000025a27f007947 */ /* 0x000fea000b800000 */
[----:B--2---:R2:W1:Y:S04]  /*c220*/  SHFL.IDX PT, R8, R9, 0x1, 0x181f ;  /* 0x00381f0009087f89 */ /* 0x00446800000e0000 */
[----:B----4-:R2:W4:Y:S02]  /*c230*/  SHFL.IDX PT, R0, R12, 0x1, 0x181f ;  /* 0x00381f000c007f89 */ /* 0x01052400000e0000 */
.L_x_152:
        /* <DEDUP_REMOVED lines=13> */
[-C--:B-1----:R-:W-:Y:S02]  /*c310*/  @!P2 LEA.HI.X R7, R192, R8.reuse, R15, 0x1, P5 ;  /* 0x00000008c007a211 */ /* 0x082fe400028f0c0f */
[-C--:B------:R-:W-:Y:S02]  /*c320*/  @!P1 LEA.HI.X R5, R197, R8.reuse, R14, 0x1, P4 ;  /* 0x00000008c5059211 */ /* 0x080fe400020f0c0e */
[----:B------:R-:W-:Y:S01]  /*c330*/  @!P0 LEA.HI.X R3, R198, R8, R13, 0x1, P3 ;  /* 0x00000008c6038211 */ /* 0x000fe200018f0c0d */
[----:B------:R1:W-:Y:S04]  /*c340*/  @!P2 ST.E.128 [R6.64], RZ ;  /* 0x000000ff0600a985 */ /* 0x0003e8000c101d06 */
[----:B------:R1:W-:Y:S04]  /*c350*/  @!P1 ST.E.128 [R4.64], RZ ;  /* 0x000000ff04009985 */ /* 0x0003e8000c101d06 */
[----:B------:R1:W-:Y:S02]  /*c360*/  @!P0 ST.E.128 [R2.64], RZ ;  /* 0x000000ff02008985 */ /* 0x0003e4000c101d06 */
.L_x_97:
[----:B------:R-:W-:Y:S05]  /*c370*/  BSYNC B0 ;  /* 0x0000000000007941 */ /* 0x000fea0003800000 */
.L_x_96:
[----:B------:R-:W-:Y:S05]  /*c380*/  BRA.DIV ~URZ, `(.L_x_98) ;  /* 0x000025027f007947 */ /* 0x000fea000b800000 */
[----:B-1----:R1:W2:Y:S02]  /*c390*/  SHFL.IDX PT, R8, R9, 0x2, 0x181f ;  /* 0x00581f0009087f89 */ /* 0x0022a400000e0000 */
.L_x_153:
[----:B------:R-:W-:Y:S05]  /*c3a0*/  BRA.DIV ~URZ, `(.L_x_99) ;  /* 0x000025527f007947 */ /* 0x000fea000b800000 */
[----:B----4-:R4:W1:Y:S02]  /*c3b0*/  SHFL.IDX PT, R0, R12, 0x2, 0x181f ;  /* 0x00581f000c007f89 */ /* 0x01086400000e0000 */
.L_x_154:
        /* <DEDUP_REMOVED lines=10> */
[-C--:B-1----:R-:W-:Y:S02]  /*c460*/  @!P2 LEA R6, P5, R192, R0.reuse, 0x1 ;  /* 0x00000000c006a211 */ /* 0x082fe400078a08ff */
        /* <DEDUP_REMOVED lines=8> */
.L_x_101:
[----:B------:R-:W-:Y:S05]  /*c4f0*/  BSYNC B0 ;  /* 0x0000000000007941 */ /* 0x000fea0003800000 */
.L_x_100:
[----:B------:R-:W-:Y:S05]  /*c500*/  BRA.DIV ~URZ, `(.L_x_102) ;  /* 0x000024627f007947 */ /* 0x000fea000b800000 */
[----:B--2---:R2:W3:Y:S04]  /*c510*/  SHFL.IDX PT, R8, R9, 0x3, 0x181f ;  /* 0x00781f0009087f89 */ /* 0x0044e800000e0000 */
[----:B-1----:R2:W1:Y:S02]  /*c520*/  SHFL.IDX PT, R0, R12, 0x3, 0x181f ;  /* 0x00781f000c007f89 */ /* 0x00246400000e0000 */
.L_x_155:
[----:B------:R-:W-:-:S04]  /*c530*/  IADD3 R2, R10, 0x60, RZ ;  /* 0x000000600a027810 */ /* 0x000fc80007ffe0ff */
[----:B------:R-:W-:-:S13]  /*c540*/  ISETP.GE.AND P0, PT, R2, R11, PT ;  /* 0x0000000b0200720c */ /* 0x000fda0003f06270 */
[----:B------:R-:W-:Y:S05]  /*c550*/  @P0 BRA `(.L_x_82) ;  /* 0x000000f000000947 */ /* 0x000fea0003800000 */
[----:B------:R-:W-:Y:S02]  /*c560*/  ISETP.GE.AND P2, PT, R192, c[0x0][0x3c8], PT ;  /* 0x0000f200c0007a0c */ /* 0x000fe40003f46270 */
[----:B------:R-:W-:Y:S02]  /*c570*/  ISETP.GE.AND P1, PT, R197, c[0x0][0x3c8], PT ;  /* 0x0000f200c5007a0c */ /* 0x000fe40003f26270 */
[----:B------:R-:W-:Y:S02]  /*c580*/  ISETP.GE.AND P0, PT, R198, c[0x0][0x3c8], PT ;  /* 0x0000f200c6007a0c */ /* 0x000fe40003f06270 */
[----:B------:R-:W-:Y:S02]  /*c590*/  SHF.R.S32.HI R13, RZ, 0x1f, R192 ;  /* 0x0000001fff0d7819 */ /* 0x000fe400000114c0 */
[----:B--234-:R-:W-:Y:S02]  /*c5a0*/  SHF.R.S32.HI R12, RZ, 0x1f, R197 ;  /* 0x0000001fff0c7819 */ /* 0x01cfe400000114c5 */
[----:B------:R-:W-:-:S03]  /*c5b0*/  SHF.R.S32.HI R9, RZ, 0x1f, R198 ;  /* 0x0000001fff097819 */ /* 0x000fc600000114c6 */
[-C--:B-1----:R-:W-:Y:S02]  /*c5c0*/  @!P2 LEA R6, P5, R192, R0.reuse, 0x1 ;  /* 0x00000000c006a211 */ /* 0x082fe400078a08ff */
[CC--:B------:R-:W-:Y:S02]  /*c5d0*/  @!P1 LEA R4, P4, R197.reuse, R0.reuse, 0x1 ;  /* 0x00000000c5049211 */ /* 0x0c0fe400078808ff */
[----:B------:R-:W-:Y:S02]  /*c5e0*/  @!P0 LEA R2, P3, R198, R0, 0x1 ;  /* 0x00000000c6028211 */ /* 0x000fe400078608ff */
[-C--:B------:R-:W-:Y:S02]  /*c5f0*/  @!P2 LEA.HI.X R7, R192, R8.reuse, R13, 0x1, P5 ;  /* 0x00000008c007a211 */ /* 0x080fe400028f0c0d */
[-C--:B------:R-:W-:Y:S02]  /*c600*/  @!P1 LEA.HI.X R5, R197, R8.reuse, R12, 0x1, P4 ;  /* 0x00000008c5059211 */ /* 0x080fe400020f0c0c */
[----:B------:R-:W-:Y:S01]  /*c610*/  @!P0 LEA.HI.X R3, R198, R8, R9, 0x1, P3 ;  /* 0x00000008c6038211 */ /* 0x000fe200018f0c09 */
[----:B------:R1:W-:Y:S04]  /*c620*/  @!P2 ST.E.128 [R6.64], RZ ;  /* 0x000000ff0600a985 */ /* 0x0003e8000c101d06 */
[----:B------:R1:W-:Y:S04]  /*c630*/  @!P1 ST.E.128 [R4.64], RZ ;  /* 0x000000ff04009985 */ /* 0x0003e8000c101d06 */
[----:B------:R1:W-:Y:S02]  /*c640*/  @!P0 ST.E.128 [R2.64], RZ ;  /* 0x000000ff02008985 */ /* 0x0003e4000c101d06 */
.L_x_82:
[----:B------:R-:W-:Y:S05]  /*c650*/  BSYNC B1 ;  /* 0x0000000000017941 */ /* 0x000fea0003800000 */
.L_x_66:
[----:B-1--4-:R-:W4:Y:S02]  /*c660*/  LDL R0, [R1+0x4] ;  /* 0x0000040001007983 */ /* 0x012f240000100800 */
[----:B----4-:R-:W-:-:S13]  /*c670*/  ISETP.NE.AND P0, PT, R0, RZ, PT ;  /* 0x000000ff0000720c */ /* 0x010fda0003f05270 */
[----:B------:R-:W-:Y:S01]  /*c680*/  @P0 WARPSYNC 0xffffffff ;  /* 0xffffffff00000948 */ /* 0x000fe20003800000 */
[----:B------:R-:W-:Y:S06]  /*c690*/  @P0 BAR.SYNC.DEFER_BLOCKING 0x5, 0x100 ;  /* 0x0144000000000b1d */ /* 0x000fec0000010000 */
[----:B------:R-:W1:Y:S04]  /*c6a0*/  @P0 LDS.128 R212, [0x18100] ;  /* 0x01810000ffd40984 */ /* 0x000e680000000c00 */
[----:B------:R-:W-:Y:S06]  /*c6b0*/  @P0 BAR.ARV 0x4, 0x100 ;  /* 0x0104000000000b1d */ /* 0x000fec0000002000 */
[----:B------:R-:W-:Y:S05]  /*c6c0*/  @P0 BRA `(.L_x_103) ;  /* 0x00000ad000000947 */ /* 0x000fea0003800000 */
[----:B------:R-:W4:Y:S01]  /*c6d0*/  S2R R0, SR_TID.X ;  /* 0x0000000000007919 */ /* 0x000f220000002100 */
[----:B---3--:R-:W-:Y:S01]  /*c6e0*/  IMAD.MOV.U32 R7, RZ, RZ, RZ ;  /* 0x000000ffff077224 */ /* 0x008fe200078e00ff */
[----:B----4-:R-:W-:-:S04]  /*c6f0*/  LOP3.LUT R13, R0, 0x1f, RZ, 0xc0, !PT ;  /* 0x0000001f000d7812 */ /* 0x010fc800078ec0ff */
[----:B------:R-:W-:Y:S01]  /*c700*/  ISETP.NE.AND P5, PT, R13, 0x1f, PT ;  /* 0x0000001f0d00780c */ /* 0x000fe20003fa5270 */
[----:B------:R-:W-:Y:S10]  /*c710*/  BRA.DIV ~URZ, `(.L_x_104) ;  /* 0x000023227f007947 */ /* 0x000ff4000b800000 */
[----:B--2---:R2:W3:Y:S02]  /*c720*/  SHFL.IDX PT, R9, R78, RZ, 0x1f ;  /* 0x00001fff4e097589 */ /* 0x0044e400000e0000 */
.L_x_156:
[----:B------:R-:W-:Y:S05]  /*c730*/  BRA.DIV ~URZ, `(.L_x_105) ;  /* 0x000023727f007947 */ /* 0x000fea000b800000 */
[----:B------:R4:W2:Y:S02]  /*c740*/  SHFL.IDX PT, R8, R78, 0x1, 0x1f ;  /* 0x00201f004e087f89 */ /* 0x0008a400000e0000 */
.L_x_157:
[----:B-1----:R-:W-:Y:S02]  /*c750*/  IMAD.IADD R0, R215, 0x1, R13 ;  /* 0x00000001d7007824 */ /* 0x002fe400078e020d */
[----:B------:R-:W-:-:S03]  /*c760*/  IMAD.MOV.U32 R6, RZ, RZ, RZ ;  /* 0x000000ffff067224 */ /* 0x000fc600078e00ff */
[----:B------:R-:W-:-:S13]  /*c770*/  ISETP.GE.OR P0, PT, R0, c[0x0][0x53c], !P5 ;  /* 0x00014f0000007a0c */ /* 0x000fda0006f06670 */
[----:B------:R-:W-:Y:S01]  /*c780*/  @!P0 IMAD.MOV.U32 R2, RZ, RZ, 0x4 ;  /* 0x00000004ff028424 */ /* 0x000fe200078e00ff */
[----:B------:R-:W-:-:S03]  /*c790*/  @!P0 MOV R3, 0x4 ;  /* 0x0000000400038802 */ /* 0x000fc60000000f00 */
[----:B------:R-:W-:-:S04]  /*c7a0*/  @!P0 IMAD.WIDE R4, R0, R2, c[0x0][0x580] ;  /* 0x0001600000048625 */ /* 0x000fc800078e0202 */
[----:B------:R-:W-:Y:S01]  /*c7b0*/  @!P0 IMAD.WIDE R2, R0, R3, c[0x0][0x578] ;  /* 0x00015e0000028625 */ /* 0x000fe200078e0203 */
[----:B------:R-:W5:Y:S04]  /*c7c0*/  @!P0 LDG.E R6, [R4.64] ;  /* 0x0000000604068981 */ /* 0x000f68000c1e1900 */
[----:B------:R-:W5:Y:S01]  /*c7d0*/  @!P0 LDG.E R7, [R2.64] ;  /* 0x0000000602078981 */ /* 0x000f62000c1e1900 */
[C---:B------:R-:W-:Y:S02]  /*c7e0*/  ISETP.GE.U32.AND P4, PT, R13.reuse, 0x10, PT ;  /* 0x000000100d00780c */ /* 0x040fe40003f86070 */
[C---:B------:R-:W-:Y:S02]  /*c7f0*/  ISETP.GE.U32.AND P3, PT, R13.reuse, 0x8, PT ;  /* 0x000000080d00780c */ /* 0x040fe40003f66070 */
[----:B------:R-:W-:-:S02]  /*c800*/  ISETP.GE.U32.AND P2, PT, R13, 0x4, PT ;  /* 0x000000040d00780c */ /* 0x000fc40003f46070 */
[C---:B------:R-:W-:Y:S02]  /*c810*/  ISETP.GE.U32.AND P1, PT, R13.reuse, 0x2, PT ;  /* 0x000000020d00780c */ /* 0x040fe40003f26070 */
[----:B------:R-:W-:Y:S02]  /*c820*/  ISETP.NE.AND P0, PT, R13, RZ, PT ;  /* 0x000000ff0d00720c */ /* 0x000fe40003f05270 */
[----:B------:R-:W-:Y:S01]  /*c830*/  MOV R10, RZ ;  /* 0x000000ff000a7202 */ /* 0x000fe20000000f00 */
[----:B-----5:R-:W-:Y:S01]  /*c840*/  IMAD R0, R7, R6, RZ ;  /* 0x0000000607007224 */ /* 0x020fe200078e02ff */
[----:B------:R-:W-:Y:S07]  /*c850*/  BRA.DIV ~URZ, `(.L_x_106) ;  /* 0x000022c27f007947 */ /* 0x000fee000b800000 */
[----:B------:R1:W4:Y:S02]  /*c860*/  SHFL.UP PT, R4, R0, 0x1, RZ ;  /* 0x0420000000047989 */ /* 0x00032400000e00ff */
.L_x_158:
[----:B----4-:R-:W-:-:S04]  /*c870*/  SEL R4, R4, RZ, P0 ;  /* 0x000000ff04047207 */ /* 0x010fc80000000000 */
        /* <DEDUP_REMOVED lines=14> */
[----:B------:R1:W4:Y:S02]  /*c960*/  SHFL.IDX PT, R0, R4, 0x1f, 0x1f ;  /* 0x03e01f0004007f89 */ /* 0x00032400000e0000 */
.L_x_159:
[----:B----4-:R-:W-:Y:S01]  /*c970*/  IMAD R0, R0, c[0x0][0x538], RZ ;  /* 0x00014e0000007a24 */ /* 0x010fe200078e02ff */
[----:B------:R-:W-:Y:S04]  /*c980*/  BSSY B1, `(.L_x_108) ;  /* 0x000007c000017945 */ /* 0x000fe80003800000 */
[----:B--2---:R-:W-:-:S04]  /*c990*/  IADD3 R8, R0, R8, RZ ;  /* 0x0000000800087210 */ /* 0x004fc80007ffe0ff */
[----:B---3--:R-:W-:-:S13]  /*c9a0*/  ISETP.GT.AND P6, PT, R8, R9, PT ;  /* 0x000000090800720c */ /* 0x008fda0003fc4270 */
[----:B------:R-:W-:Y:S05]  /*c9b0*/  @P6 BRA `(.L_x_109) ;  /* 0x0000024000006947 */ /* 0x000fea0003800000 */
.L_x_113:
[----:B------:R-:W-:-:S04]  /*c9c0*/  IADD3 R0, R215, 0x1f, RZ ;  /* 0x0000001fd7007810 */ /* 0x000fc80007ffe0ff */
[----:B------:R-:W-:-:S13]  /*c9d0*/  ISETP.GE.AND P6, PT, R0, c[0x0][0x53c], PT ;  /* 0x00014f0000007a0c */ /* 0x000fda0003fc6270 */
[----:B------:R-:W-:Y:S05]  /*c9e0*/  @P6 BRA `(.L_x_110) ;  /* 0x0000071000006947 */ /* 0x000fea0003800000 */
[----:B------:R-:W-:Y:S01]  /*c9f0*/  MOV R215, R0 ;  /* 0x0000000000d77202 */ /* 0x000fe20000000f00 */
[----:B------:R-:W-:-:S03]  /*ca00*/  CS2R R6, SRZ ;  /* 0x0000000000067805 */ /* 0x000fc6000001ff00 */
[----:B------:R-:W-:-:S04]  /*ca10*/  IADD3 R0, R215, R13, RZ ;  /* 0x0000000dd7007210 */ /* 0x000fc80007ffe0ff */
[----:B------:R-:W-:-:S13]  /*ca20*/  ISETP.GE.OR P6, PT, R0, c[0x0][0x53c], !P5 ;  /* 0x00014f0000007a0c */ /* 0x000fda0006fc6670 */
[----:B------:R-:W-:Y:S02]  /*ca30*/  @!P6 MOV R2, 0x4 ;  /* 0x000000040002e802 */ /* 0x000fe40000000f00 */
[----:B------:R-:W-:-:S03]  /*ca40*/  @!P6 MOV R3, 0x4 ;  /* 0x000000040003e802 */ /* 0x000fc60000000f00 */
[----:B-1----:R-:W-:-:S04]  /*ca50*/  @!P6 IMAD.WIDE R4, R0, R2, c[0x0][0x580] ;  /* 0x000160000004e625 */ /* 0x002fc800078e0202 */
[----:B------:R-:W-:Y:S01]  /*ca60*/  @!P6 IMAD.WIDE R2, R0, R3, c[0x0][0x578] ;  /* 0x00015e000002e625 */ /* 0x000fe200078e0203 */
[----:B------:R-:W2:Y:S04]  /*ca70*/  @!P6 LDG.E R6, [R4.64] ;  /* 0x000000060406e981 */ /* 0x000ea8000c1e1900 */
[----:B------:R-:W2:Y:S02]  /*ca80*/  @!P6 LDG.E R7, [R2.64] ;  /* 0x000000060207e981 */ /* 0x000ea4000c1e1900 */
[----:B--2---:R-:W-:Y:S01]  /*ca90*/  IMAD R0, R7, R6, RZ ;  /* 0x0000000607007224 */ /* 0x004fe200078e02ff */
[----:B------:R-:W-:Y:S05]  /*caa0*/  BRA.DIV ~URZ, `(.L_x_111) ;  /* 0x000022627f007947 */ /* 0x000fea000b800000 */
[----:B------:R1:W2:Y:S02]  /*cab0*/  SHFL.UP PT, R2, R0, 0x1, RZ ;  /* 0x0420000000027989 */ /* 0x0002a400000e00ff */
.L_x_160:
[----:B--2---:R-:W-:-:S04]  /*cac0*/  SEL R2, R2, RZ, P0 ;  /* 0x000000ff02027207 */ /* 0x004fc80000000000 */
        /* <DEDUP_REMOVED lines=14> */
[----:B------:R1:W2:Y:S02]  /*cbb0*/  SHFL.IDX PT, R0, R4, 0x1f, 0x1f ;  /* 0x03e01f0004007f89 */ /* 0x0002a400000e0000 */
.L_x_161:
[----:B--2---:R-:W-:-:S05]  /*cbc0*/  IMAD R0, R0, c[0x0][0x538], RZ ;  /* 0x00014e0000007a24 */ /* 0x004fca00078e02ff */
[----:B------:R-:W-:-:S04]  /*cbd0*/  IADD3 R8, R0, R8, RZ ;  /* 0x0000000800087210 */ /* 0x000fc80007ffe0ff */
[----:B------:R-:W-:-:S13]  /*cbe0*/  ISETP.GT.AND P6, PT, R8, R9, PT ;  /* 0x000000090800720c */ /* 0x000fda0003fc4270 */
[----:B-1----:R-:W-:Y:S05]  /*cbf0*/  @!P6 BRA `(.L_x_113) ;  /* 0xfffffdc00000e947 */ /* 0x002fea000383ffff */
.L_x_109:
[----:B------:R-:W-:-:S05]  /*cc00*/  IADD3 R8, -R0, R8, RZ ;  /* 0x0000000800087210 */ /* 0x000fca0007ffe1ff */
[----:B------:R-:W-:-:S05]  /*cc10*/  IMAD R0, R4, c[0x0][0x538], R8 ;  /* 0x00014e0004007a24 */ /* 0x000fca00078e0208 */
[----:B------:R-:W-:Y:S01]  /*cc20*/  ISETP.GT.AND P0, PT, R0, R9, PT ;  /* 0x000000090000720c */ /* 0x000fe20003f04270 */
[----:B------:R-:W-:-:S12]  /*cc30*/  BRA.DIV ~URZ, `(.L_x_114) ;  /* 0x000022d27f007947 */ /* 0x000fd8000b800000 */
[----:B------:R-:W-:-:S04]  /*cc40*/  VOTE.ANY R0, PT, !P0 ;  /* 0x0000000000007806 */ /* 0x000fc800040e0100 */
.L_x_162:
[----:B------:R2:W3:Y:S01]  /*cc50*/  POPC R11, R0 ;  /* 0x00000000000b7309 */ /* 0x0004e20000000000 */
[----:B------:R-:W-:Y:S05]  /*cc60*/  BRA.DIV ~URZ, `(.L_x_115) ;  /* 0x000022e27f007947 */ /* 0x000fea000b800000 */
[----:B---3--:R3:W4:Y:S04]  /*cc70*/  SHFL.IDX PT, R6, R6, R11, 0x1f ;  /* 0x00001f0b06067589 */ /* 0x00872800000e0000 */
[----:B------:R3:W1:Y:S02]  /*cc80*/  SHFL.IDX PT, R7, R7, R11, 0x1f ;  /* 0x00001f0b07077589 */ /* 0x00066400000e0000 */
.L_x_163:
[----:B------:R-:W-:Y:S01]  /*cc90*/  ISETP.NE.AND P0, PT, R0, RZ, PT ;  /* 0x000000ff0000720c */ /* 0x000fe20003f05270 */
[----:B------:R-:W-:-:S12]  /*cca0*/  BSSY B0, `(.L_x_116) ;  /* 0x0000005000007945 */ /* 0x000fd80003800000 */
[----:B------:R-:W-:Y:S05]  /*ccb0*/  @!P0 BRA `(.L_x_117) ;  /* 0x0000003000008947 */ /* 0x000fea0003800000 */
[----:B--2---:R-:W-:Y:S01]  /*ccc0*/  IADD3 R0, R11, -0x1, RZ ;  /* 0xffffffff0b007810 */ /* 0x004fe20007ffe0ff */
[----:B------:R-:W-:Y:S05]  /*ccd0*/  BRA.DIV ~URZ, `(.L_x_118) ;  /* 0x000023427f007947 */ /* 0x000fea000b800000 */
[----:B------:R2:W3:Y:S02]  /*cce0*/  SHFL.IDX PT, R10, R4, R0, 0x1f ;  /* 0x00001f00040a7589 */ /* 0x0004e400000e0000 */
.L_x_117:
[----:B------:R-:W-:Y:S05]  /*ccf0*/  BSYNC B0 ;  /* 0x0000000000007941 */ /* 0x000fea0003800000 */
.L_x_116:
[-C--:B-12-4-:R-:W-:Y:S01]  /*cd00*/  IABS R4, R6.reuse ;  /* 0x0000000600047213 */ /* 0x096fe20000000000 */
[----:B---3--:R-:W-:Y:S01]  /*cd10*/  IMAD R212, R10, c[0x0][0x538], R8 ;  /* 0x00014e000ad47a24 */ /* 0x008fe200078e0208 */
[----:B------:R-:W-:Y:S01]  /*cd20*/  IABS R0, R7 ;  /* 0x0000000700007213 */ /* 0x000fe20000000000 */
[----:B------:R-:W-:Y:S01]  /*cd30*/  IMAD.IADD R215, R11, 0x1, R215 ;  /* 0x000000010bd77824 */ /* 0x000fe200078e02d7 */
[----:B------:R-:W1:Y:S01]  /*cd40*/  I2F.RP R2, R4 ;  /* 0x0000000400027306 */ /* 0x000e620000209400 */
[----:B------:R-:W-:Y:S02]  /*cd50*/  IMAD.IADD R10, R9, 0x1, -R212 ;  /* 0x00000001090a7824 */ /* 0x000fe400078e0ad4 */
[----:B------:R-:W-:Y:S01]  /*cd60*/  IMAD.MOV.U32 R5, RZ, RZ, R0 ;  /* 0x000000ffff057224 */ /* 0x000fe200078e0000 */
[----:B------:R-:W-:Y:S02]  /*cd70*/  IABS R0, R6 ;  /* 0x0000000600007213 */ /* 0x000fe40000000000 */
[----:B------:R-:W-:-:S02]  /*cd80*/  IABS R9, R10 ;  /* 0x0000000a00097213 */ /* 0x000fc40000000000 */
[----:B------:R-:W-:Y:S01]  /*cd90*/  I2F.RP R12, R5 ;  /* 0x00000005000c7306 */ /* 0x000fe20000209400 */
[----:B------:R-:W-:-:S07]  /*cda0*/  IMAD.MOV R0, RZ, RZ, -R0 ;  /* 0x000000ffff007224 */ /* 0x000fce00078e0a00 */
[----:B-1----:R-:W1:Y:S02]  /*cdb0*/  MUFU.RCP R2, R2 ;  /* 0x0000000200027308 */ /* 0x002e640000001000 */
[----:B-1----:R-:W-:-:S06]  /*cdc0*/  IADD3 R2, R2, 0xffffffe, RZ ;  /* 0x0ffffffe02027810 */ /* 0x002fcc0007ffe0ff */
[----:B------:R-:W1:Y:S02]  /*cdd0*/  F2I.FTZ.U32.TRUNC.NTZ R3, R2 ;  /* 0x0000000200037305 */ /* 0x000e64000021f000 */
[----:B-1----:R-:W-:-:S04]  /*cde0*/  IMAD.MOV R2, RZ, RZ, -R3 ;  /* 0x000000ffff027224 */ /* 0x002fc800078e0a03 */
[----:B------:R-:W-:Y:S01]  /*cdf0*/  IMAD R8, R2, R4, RZ ;  /* 0x0000000402087224 */ /* 0x000fe200078e02ff */
[----:B------:R-:W-:-:S05]  /*ce00*/  MOV R2, RZ ;  /* 0x000000ff00027202 */ /* 0x000fca0000000f00 */
[----:B------:R-:W-:-:S04]  /*ce10*/  IMAD.HI.U32 R8, R3, R8, R2 ;  /* 0x0000000803087227 */ /* 0x000fc800078e0002 */
[----:B------:R-:W-:Y:S02]  /*ce20*/  IMAD.MOV.U32 R2, RZ, RZ, R9 ;  /* 0x000000ffff027224 */ /* 0x000fe400078e0009 */
[----:B------:R-:W-:Y:S02]  /*ce30*/  IMAD.MOV.U32 R3, RZ, RZ, R0 ;  /* 0x000000ffff037224 */ /* 0x000fe400078e0000 */
[----:B------:R-:W-:-:S04]  /*ce40*/  IMAD.HI.U32 R0, R8, R2, RZ ;  /* 0x0000000208007227 */ /* 0x000fc800078e00ff */
[----:B------:R-:W-:Y:S02]  /*ce50*/  IMAD R2, R0, R3, R2 ;  /* 0x0000000300027224 */ /* 0x000fe400078e0202 */
[----:B------:R-:W1:Y:S03]  /*ce60*/  MUFU.RCP R3, R12 ;  /* 0x0000000c00037308 */ /* 0x000e660000001000 */
[----:B------:R-:W-:Y:S02]  /*ce70*/  ISETP.GT.U32.AND P1, PT, R4, R2, PT ;  /* 0x000000020400720c */ /* 0x000fe40003f24070 */
[----:B-1----:R-:W-:-:S11]  /*ce80*/  IADD3 R3, R3, 0xffffffe, RZ ;  /* 0x0ffffffe03037810 */ /* 0x002fd60007ffe0ff */
[-C--:B------:R-:W-:Y:S02]  /*ce90*/  @!P1 IADD3 R2, R2, -R4.reuse, RZ ;  /* 0x8000000402029210 */ /* 0x080fe40007ffe0ff */
[----:B------:R-:W-:Y:S01]  /*cea0*/  @!P1 IADD3 R0, R0, 0x1, RZ ;  /* 0x0000000100009810 */ /* 0x000fe20007ffe0ff */
[----:B------:R-:W1:Y:S01]  /*ceb0*/  F2I.FTZ.U32.TRUNC.NTZ R3, R3 ;  /* 0x0000000300037305 */ /* 0x000e62000021f000 */
[----:B------:R-:W-:Y:S02]  /*cec0*/  ISETP.GE.U32.AND P2, PT, R2, R4, PT ;  /* 0x000000040200720c */ /* 0x000fe40003f46070 */
[----:B------:R-:W-:Y:S02]  /*ced0*/  LOP3.LUT R2, R10, R6, RZ, 0x3c, !PT ;  /* 0x000000060a027212 */ /* 0x000fe400078e3cff */
[----:B------:R-:W-:Y:S02]  /*cee0*/  ISETP.NE.AND P1, PT, R6, RZ, PT ;  /* 0x000000ff0600720c */ /* 0x000fe40003f25270 */
[----:B------:R-:W-:-:S07]  /*cef0*/  ISETP.GE.AND P0, PT, R2, RZ, PT ;  /* 0x000000ff0200720c */ /* 0x000fce0003f06270 */
[----:B------:R-:W-:Y:S01]  /*cf00*/  @P2 IADD3 R0, R0, 0x1, RZ ;  /* 0x0000000100002810 */ /* 0x000fe20007ffe0ff */
[----:B-1----:R-:W-:-:S04]  /*cf10*/  IMAD.MOV R2, RZ, RZ, -R3 ;  /* 0x000000ffff027224 */ /* 0x002fc800078e0a03 */
[----:B------:R-:W-:Y:S01]  /*cf20*/  IMAD.MOV.U32 R4, RZ, RZ, R2 ;  /* 0x000000ffff047224 */ /* 0x000fe200078e0002 */
[----:B------:R-:W-:Y:S01]  /*cf30*/  IABS R2, R7 ;  /* 0x0000000700027213 */ /* 0x000fe20000000000 */
[----:B------:R-:W-:Y:S01]  /*cf40*/  @!P0 IMAD.MOV R0, RZ, RZ, -R0 ;  /* 0x000000ffff008224 */ /* 0x000fe200078e0a00 */
[----:B------:R-:W-:Y:S01]  /*cf50*/  @!P1 LOP3.LUT R0, RZ, R6, RZ, 0x33, !PT ;  /* 0x00000006ff009212 */ /* 0x000fe200078e33ff */
[----:B------:R-:W-:Y:S01]  /*cf60*/  IMAD R4, R4, R5, RZ ;  /* 0x0000000504047224 */ /* 0x000fe200078e02ff */
[----:B------:R-:W-:Y:S01]  /*cf70*/  IADD3 R8, RZ, -R2, RZ ;  /* 0x80000002ff087210 */ /* 0x000fe20007ffe0ff */
[----:B------:R-:W-:Y:S01]  /*cf80*/  IMAD.MOV.U32 R2, RZ, RZ, RZ ;  /* 0x000000ffff027224 */ /* 0x000fe200078e00ff */
[----:B------:R-:W-:Y:S01]  /*cf90*/  IABS R9, R0 ;  /* 0x0000000000097213 */ /* 0x000fe20000000000 */
[----:B------:R-:W-:Y:S02]  /*cfa0*/  IMAD R6, R0, R6, RZ ;  /* 0x0000000600067224 */ /* 0x000fe400078e02ff */
[----:B------:R-:W-:Y:S01]  /*cfb0*/  IMAD.HI.U32 R2, R3, R4, R2 ;  /* 0x0000000403027227 */ /* 0x000fe200078e0002 */
[----:B------:R-:W-:-:S02]  /*cfc0*/  MOV R4, R8 ;  /* 0x0000000800047202 */ /* 0x000fc40000000f00 */
[----:B------:R-:W-:Y:S01]  /*cfd0*/  IADD3 R213, R10, -R6, RZ ;  /* 0x800000060ad57210 */ /* 0x000fe20007ffe0ff */
[----:B------:R-:W-:-:S04]  /*cfe0*/  IMAD.MOV.U32 R3, RZ, RZ, R9 ;  /* 0x000000ffff037224 */ /* 0x000fc800078e0009 */
        /* <DEDUP_REMOVED lines=11> */
[----:B------:R-:W-:-:S04]  /*d0a0*/  @!P1 LOP3.LUT R2, RZ, R7, RZ, 0x33, !PT ;  /* 0x00000007ff029212 */ /* 0x000fc800078e33ff */
[----:B------:R-:W-:Y:S01]  /*d0b0*/  IADD3 R3, -R2, RZ, RZ ;  /* 0x000000ff02037210 */ /* 0x000fe20007ffe1ff */
[----:B------:R-:W-:-:S04]  /*d0c0*/  IMAD R2, R7, 0x1000000, R2 ;  /* 0x0100000007027824 */ /* 0x000fc800078e0202 */
[----:B------:R-:W-:-:S04]  /*d0d0*/  IMAD R0, R7, R3, R0 ;  /* 0x0000000307007224 */ /* 0x000fc800078e0200 */
[----:B------:R-:W-:Y:S01]  /*d0e0*/  IMAD R214, R0, 0x10000, R2 ;  /* 0x0001000000d67824 */ /* 0x000fe200078e0202 */
[----:B------:R-:W-:Y:S05]  /*d0f0*/  BRA `(.L_x_119) ;  /* 0x0000004000007947 */ /* 0x000fea0003800000 */
.L_x_110:
[----:B------:R-:W-:Y:S01]  /*d100*/  IMAD.MOV.U32 R212, RZ, RZ, R9 ;  /* 0x000000ffffd47224 */ /* 0x000fe200078e0009 */
[----:B------:R-:W-:Y:S01]  /*d110*/  MOV R214, RZ ;  /* 0x000000ff00d67202 */ /* 0x000fe20000000f00 */
[----:B------:R-:W-:Y:S01]  /*d120*/  IMAD.MOV.U32 R213, RZ, RZ, RZ ;  /* 0x000000ffffd57224 */ /* 0x000fe200078e00ff */
[----:B------:R-:W-:Y:S02]  /*d130*/  MOV R215, c[0x0][0x53c] ;  /* 0x00014f0000d77a02 */ /* 0x000fe40000000f00 */
.L_x_119:
[----:B------:R-:W-:Y:S05]  /*d140*/  BSYNC B1 ;  /* 0x0000000000017941 */ /* 0x000fea0003800000 */
.L_x_108:
[----:B------:R-:W-:Y:S01]  /*d150*/  WARPSYNC 0xffffffff ;  /* 0xffffffff00007948 */ /* 0x000fe20003800000 */
[----:B------:R-:W-:Y:S01]  /*d160*/  BAR.SYNC.DEFER_BLOCKING 0x4, 0x100 ;  /* 0x0104000000007b1d */ /* 0x000fe20000010000 */
[----:B------:R-:W-:-:S13]  /*d170*/  ISETP.NE.AND P0, PT, R13, RZ, PT ;  /* 0x000000ff0d00720c */ /* 0x000fda0003f05270 */
[----:B------:R2:W-:Y:S04]  /*d180*/  @!P0 STS.128 [0x18100], R212 ;  /* 0x018100d4ff008388 */ /* 0x0005e80000000c00 */
[----:B------:R-:W-:Y:S06]  /*d190*/  BAR.ARV 0x5, 0x100 ;  /* 0x0144000000007b1d */ /* 0x000fec0000002000 */
.L_x_103:
[----:B-1----:R-:W-:-:S13]  /*d1a0*/  ISETP.GE.AND P0, PT, R215, c[0x0][0x53c], PT ;  /* 0x00014f00d7007a0c */ /* 0x002fda0003f06270 */
[----:B--23--:R-:W-:Y:S01]  /*d1b0*/  @P0 CALL.REL.NOINC `(.L_x_120) ;  /* 0x0000001000000944 */ /* 0x00cfe20003c00000 */
[----:B------:R-:W-:Y:S05]  /*d1c0*/  BRA `(.L_x_121) ;  /* 0xffff43a000007947 */ /* 0x000fea000383ffff */
.L_x_120:
[----:B------:R-:W-:Y:S05]  /*d1d0*/  EXIT ;  /* 0x000000000000794d */ /* 0x000fea0003800000 */
.L_x_22:
[----:B------:R-:W-:Y:S01]  /*d1e0*/  IMAD.MOV.U32 R0, RZ, RZ, R5 ;  /* 0x000000ffff007224 */ /* 0x000fe200078e0005 */
[----:B------:R-:W-:Y:S02]  /*d1f0*/  MOV R2, 0x1 ;  /* 0x0000000100027802 */ /* 0x000fe40000000f00 */
[----:B------:R-:W-:Y:S02]  /*d200*/  MOV R3, 0xd220 ;  /* 0x0000d22000037802 */ /* 0x000fe40000000f00 */
[----:B--2---:R-:W-:Y:S05]  /*d210*/  CALL.REL.NOINC `($__internal_2_$__cuda_sm70_shflsync_up_p) ;  /* 0x00001f2000007944 */ /* 0x004fea0003c00000 */
[----:B------:R-:W-:Y:S01]  /*d220*/  MOV R0, R4 ;  /* 0x0000000400007202 */ /* 0x000fe20000000f00 */
[----:B------:R-:W-:Y:S05]  /*d230*/  BRA `(.L_x_122) ;  /* 0xffff321000007947 */ /* 0x000fea000383ffff */
.L_x_23:
[----:B------:R-:W-:Y:S01]  /*d240*/  IMAD.MOV.U32 R0, RZ, RZ, R5 ;  /* 0x000000ffff007224 */ /* 0x000fe200078e0005 */
[----:B------:R-:W-:Y:S02]  /*d250*/  MOV R2, 0x2 ;  /* 0x0000000200027802 */ /* 0x000fe40000000f00 */
[----:B------:R-:W-:Y:S02]  /*d260*/  MOV R3, 0xd280 ;  /* 0x0000d28000037802 */ /* 0x000fe40000000f00 */
[----:B--2---:R-:W-:Y:S05]  /*d270*/  CALL.REL.NOINC `($__internal_2_$__cuda_sm70_shflsync_up_p) ;  /* 0x00001ec000007944 */ /* 0x004fea0003c00000 */
[----:B------:R-:W-:Y:S01]  /*d280*/  SEL R0, R4, RZ, P4 ;  /* 0x000000ff04007207 */ /* 0x000fe20002000000 */
[----:B------:R-:W-:Y:S01]  /*d290*/  IMAD.MOV.U32 R2, RZ, RZ, 0x4 ;  /* 0x00000004ff027424 */ /* 0x000fe200078e00ff */
[----:B------:R-:W-:-:S03]  /*d2a0*/  MOV R3, 0xd2d0 ;  /* 0x0000d2d000037802 */ /* 0x000fc60000000f00 */
[----:B------:R-:W-:Y:S02]  /*d2b0*/  IMAD.IADD R0, R5, 0x1, R0 ;  /* 0x0000000105007824 */ /* 0x000fe400078e0200 */
[----:B------:R-:W-:Y:S05]  /*d2c0*/  CALL.REL.NOINC `($__internal_2_$__cuda_sm70_shflsync_up_p) ;  /* 0x00001e7000007944 */ /* 0x000fea0003c00000 */
        /* <DEDUP_REMOVED lines=12> */
[----:B------:R-:W-:Y:S02]  /*d390*/  MOV R3, 0x1f ;  /* 0x0000001f00037802 */ /* 0x000fe40000000f00 */
[----:B------:R-:W-:Y:S01]  /*d3a0*/  MOV R2, 0xd3e0 ;  /* 0x0000d3e000027802 */ /* 0x000fe20000000f00 */
[----:B------:R-:W-:-:S04]  /*d3b0*/  IMAD.IADD R4, R0, 0x1, R4 ;  /* 0x0000000100047824 */ /* 0x000fc800078e0204 */
[----:B------:R-:W-:Y:S02]  /*d3c0*/  IMAD.MOV.U32 R21, RZ, RZ, R4 ;  /* 0x000000ffff157224 */ /* 0x000fe400078e0004 */
[----:B------:R-:W-:Y:S05]  /*d3d0*/  CALL.REL.NOINC `($__internal_1_$__cuda_sm70_shflsync_idx_p) ;  /* 0x00001d1000007944 */ /* 0x000fea0003c00000 */
[----:B------:R-:W-:Y:S01]  /*d3e0*/  MOV R0, R21 ;  /* 0x0000001500007202 */ /* 0x000fe20000000f00 */
[----:B------:R-:W-:Y:S05]  /*d3f0*/  BRA `(.L_x_123) ;  /* 0xffff315000007947 */ /* 0x000fea000383ffff */
.L_x_25:
[----:B------:R-:W-:Y:S02]  /*d400*/  SEL R0, RZ, 0x1, P0 ;  /* 0x00000001ff007807 */ /* 0x000fe40000000000 */
[----:B------:R-:W-:Y:S02]  /*d410*/  MOV R2, 0xd430 ;  /* 0x0000d43000027802 */ /* 0x000fe40000000f00 */
[----:B------:R-:W-:Y:S05]  /*d420*/  CALL.REL.NOINC `($__internal_3_$__cuda_sm70_votesync_ballot) ;  /* 0x00001d8000007944 */ /* 0x000fea0003c00000 */
[----:B------:R-:W-:Y:S05]  /*d430*/  BRA `(.L_x_124) ;  /* 0xffff31a000007947 */ /* 0x000fea000383ffff */
.L_x_26:
[----:B------:R-:W-:Y:S01]  /*d440*/  IMAD.MOV.U32 R21, RZ, RZ, R8 ;  /* 0x000000ffff157224 */ /* 0x000fe200078e0008 */
[----:B--2---:R-:W-:Y:S01]  /*d450*/  MOV R20, R215 ;  /* 0x000000d700147202 */ /* 0x004fe20000000f00 */
[----:B------:R-:W-:Y:S01]  /*d460*/  IMAD.MOV.U32 R3, RZ, RZ, 0x1f ;  /* 0x0000001fff037424 */ /* 0x000fe200078e00ff */
[----:B------:R-:W-:Y:S02]  /*d470*/  MOV R2, 0xd490 ;  /* 0x0000d49000027802 */ /* 0x000fe40000000f00 */
[----:B-1----:R-:W-:Y:S05]  /*d480*/  CALL.REL.NOINC `($__internal_1_$__cuda_sm70_shflsync_idx_p) ;  /* 0x00001c6000007944 */ /* 0x002fea0003c00000 */
[----:B------:R-:W-:Y:S01]  /*d490*/  IMAD.MOV.U32 R11, RZ, RZ, R21 ;  /* 0x000000ffff0b7224 */ /* 0x000fe200078e0015 */
[----:B------:R-:W-:Y:S01]  /*d4a0*/  MOV R21, R7 ;  /* 0x0000000700157202 */ /* 0x000fe20000000f00 */
[----:B------:R-:W-:Y:S01]  /*d4b0*/  IMAD.MOV.U32 R6, RZ, RZ, RZ ;  /* 0x000000ffff067224 */ /* 0x000fe200078e00ff */
[----:B------:R-:W-:Y:S01]  /*d4c0*/  MOV R20, R215 ;  /* 0x000000d700147202 */ /* 0x000fe20000000f00 */
[----:B------:R-:W-:Y:S01]  /*d4d0*/  IMAD.MOV.U32 R3, RZ, RZ, 0x1f ;  /* 0x0000001fff037424 */ /* 0x000fe200078e00ff */
[----:B------:R-:W-:-:S02]  /*d4e0*/  MOV R2, 0xd500 ;  /* 0x0000d50000027802 */ /* 0x000fc40000000f00 */
[----:B------:R-:W-:Y:S05]  /*d4f0*/  CALL.REL.NOINC `($__internal_1_$__cuda_sm70_shflsync_idx_p) ;  /* 0x00001bf000007944 */ /* 0x000fea0003c00000 */
[----:B------:R-:W-:Y:S01]  /*d500*/  MOV R10, R21 ;  /* 0x00000015000a7202 */ /* 0x000fe20000000f00 */
[----:B------:R-:W-:Y:S05]  /*d510*/  BRA `(.L_x_125) ;  /* 0xffff311000007947 */ /* 0x000fea000383ffff */
.L_x_29:
[----:B------:R-:W-:Y:S01]  /*d520*/  IMAD.MOV.U32 R21, RZ, RZ, R4 ;  /* 0x000000ffff157224 */ /* 0x000fe200078e0004 */
[----:B------:R-:W-:-:S02]  /*d530*/  MOV R3, 0x1f ;  /* 0x0000001f00037802 */ /* 0x000fc40000000f00 */
[----:B------:R-:W-:Y:S02]  /*d540*/  MOV R2, 0xd560 ;  /* 0x0000d56000027802 */ /* 0x000fe40000000f00 */
[----:B-1234-:R-:W-:Y:S05]  /*d550*/  CALL.REL.NOINC `($__internal_1_$__cuda_sm70_shflsync_idx_p) ;  /* 0x00001b9000007944 */ /* 0x01efea0003c00000 */
[----:B------:R-:W-:Y:S01]  /*d560*/  MOV R6, R21 ;  /* 0x0000001500067202 */ /* 0x000fe20000000f00 */
[----:B------:R-:W-:Y:S05]  /*d570*/  BRA `(.L_x_28) ;  /* 0xffff311000007947 */ /* 0x000fea000383ffff */
.L_x_37:
[----:B------:R-:W-:Y:S01]  /*d580*/  IMAD.MOV.U32 R21, RZ, RZ, R9 ;  /* 0x000000ffff157224 */ /* 0x000fe200078e0009 */
[----:B------:R-:W-:Y:S01]  /*d590*/  MOV R20, RZ ;  /* 0x000000ff00147202 */ /* 0x000fe20000000f00 */
[----:B------:R-:W-:Y:S01]  /*d5a0*/  IMAD.MOV.U32 R3, RZ, RZ, 0x181f ;  /* 0x0000181fff037424 */ /* 0x000fe200078e00ff */
[----:B------:R-:W-:Y:S02]  /*d5b0*/  MOV R2, 0xd5d0 ;  /* 0x0000d5d000027802 */ /* 0x000fe40000000f00 */
[----:B-----5:R-:W-:Y:S05]  /*d5c0*/  CALL.REL.NOINC `($__internal_1_$__cuda_sm70_shflsync_idx_p) ;  /* 0x00001b2000007944 */ /* 0x020fea0003c00000 */
[----:B------:R-:W-:Y:S01]  /*d5d0*/  MOV R8, R21 ;  /* 0x0000001500087202 */ /* 0x000fe20000000f00 */
[----:B------:R-:W-:Y:S05]  /*d5e0*/  BRA `(.L_x_126) ;  /* 0xffff4b9000007947 */ /* 0x000fea000383ffff */
.L_x_38:
[----:B------:R-:W-:Y:S01]  /*d5f0*/  IMAD.MOV.U32 R21, RZ, RZ, R12 ;  /* 0x000000ffff157224 */ /* 0x000fe200078e000c */
[----:B------:R-:W-:Y:S01]  /*d600*/  MOV R20, RZ ;  /* 0x000000ff00147202 */ /* 0x000fe20000000f00 */
[----:B------:R-:W-:Y:S01]  /*d610*/  IMAD.MOV.U32 R3, RZ, RZ, 0x181f ;  /* 0x0000181fff037424 */ /* 0x000fe200078e00ff */
[----:B------:R-:W-:Y:S02]  /*d620*/  MOV R2, 0xd640 ;  /* 0x0000d64000027802 */ /* 0x000fe40000000f00 */
[----:B-12--5:R-:W-:Y:S05]  /*d630*/  CALL.REL.NOINC `($__internal_1_$__cuda_sm70_shflsync_idx_p) ;  /* 0x00001ab000007944 */ /* 0x026fea0003c00000 */
[----:B------:R-:W-:Y:S01]  /*d640*/  MOV R0, R21 ;  /* 0x0000001500007202 */ /* 0x000fe20000000f00 */
[----:B------:R-:W-:Y:S05]  /*d650*/  BRA `(.L_x_127) ;  /* 0xffff4b4000007947 */ /* 0x000fea000383ffff */
.L_x_41:
[----:B------:R-:W-:Y:S01]  /*d660*/  IMAD.MOV.U32 R21, RZ, RZ, R9 ;  /* 0x000000ffff157224 */ /* 0x000fe200078e0009 */
[----:B------:R-:W-:Y:S01]  /*d670*/  MOV R20, 0x1 ;  /* 0x0000000100147802 */ /* 0x000fe20000000f00 */
[----:B--2---:R-:W-:Y:S01]  /*d680*/  IMAD.MOV.U32 R3, RZ, RZ, 0x181f ;  /* 0x0000181fff037424 */ /* 0x004fe200078e00ff */
[----:B------:R-:W-:-:S02]  /*d690*/  MOV R2, 0xd6b0 ;  /* 0x0000d6b000027802 */ /* 0x000fc40000000f00 */
[----:B-1-345:R-:W-:Y:S05]  /*d6a0*/  CALL.REL.NOINC `($__internal_1_$__cuda_sm70_shflsync_idx_p) ;  /* 0x00001a4000007944 */ /* 0x03afea0003c00000 */
[----:B------:R-:W-:Y:S01]  /*d6b0*/  IMAD.MOV.U32 R8, RZ, RZ, R21 ;  /* 0x000000ffff087224 */ /* 0x000fe200078e0015 */
[----:B------:R-:W-:Y:S01]  /*d6c0*/  MOV R20, 0x1 ;  /* 0x0000000100147802 */ /* 0x000fe20000000f00 */
[----:B------:R-:W-:Y:S01]  /*d6d0*/  IMAD.MOV.U32 R21, RZ, RZ, R12 ;  /* 0x000000ffff157224 */ /* 0x000fe200078e000c */
[----:B------:R-:W-:-:S02]  /*d6e0*/  MOV R3, 0x181f ;  /* 0x0000181f00037802 */ /* 0x000fc40000000f00 */
[----:B------:R-:W-:Y:S02]  /*d6f0*/  MOV R2, 0xd710 ;  /* 0x0000d71000027802 */ /* 0x000fe40000000f00 */
[----:B------:R-:W-:Y:S05]  /*d700*/  CALL.REL.NOINC `($__internal_1_$__cuda_sm70_shflsync_idx_p) ;  /* 0x000019e000007944 */ /* 0x000fea0003c00000 */
[----:B------:R-:W-:Y:S01]  /*d710*/  MOV R0, R21 ;  /* 0x0000001500007202 */ /* 0x000fe20000000f00 */
[----:B------:R-:W-:Y:S05]  /*d720*/  BRA `(.L_x_128) ;  /* 0xffff4bf000007947 */ /* 0x000fea000383ffff */
.L_x_44:
[----:B------:R-:W-:Y:S01]  /*d730*/  IMAD.MOV.U32 R21, RZ, RZ, R9 ;  /* 0x000000ffff157224 */ /* 0x000fe200078e0009 */
[----:B------:R-:W-:Y:S01]  /*d740*/  MOV R20, 0x2 ;  /* 0x0000000200147802 */ /* 0x000fe20000000f00 */
[----:B-1----:R-:W-:Y:S01]  /*d750*/  IMAD.MOV.U32 R3, RZ, RZ, 0x181f ;  /* 0x0000181fff037424 */ /* 0x002fe200078e00ff */
[----:B------:R-:W-:Y:S02]  /*d760*/  MOV R2, 0xd780 ;  /* 0x0000d78000027802 */ /* 0x000fe40000000f00 */
[----:B--2345:R-:W-:Y:S05]  /*d770*/  CALL.REL.NOINC `($__internal_1_$__cuda_sm70_shflsync_idx_p) ;  /* 0x0000197000007944 */ /* 0x03cfea0003c00000 */
[----:B------:R-:W-:Y:S01]  /*d780*/  MOV R8, R21 ;  /* 0x0000001500087202 */ /* 0x000fe20000000f00 */
[----:B------:R-:W-:Y:S05]  /*d790*/  BRA `(.L_x_129) ;  /* 0xffff4ce000007947 */ /* 0x000fea000383ffff */
.L_x_45:
[----:B------:R-:W-:Y:S01]  /*d7a0*/  IMAD.MOV.U32 R21, RZ, RZ, R12 ;  /* 0x000000ffff157224 */ /* 0x000fe200078e000c */
[----:B------:R-:W-:Y:S01]  /*d7b0*/  MOV R20, 0x2 ;  /* 0x0000000200147802 */ /* 0x000fe20000000f00 */
[----:B------:R-:W-:Y:S01]  /*d7c0*/  IMAD.MOV.U32 R3, RZ, RZ, 0x181f ;  /* 0x0000181fff037424 */ /* 0x000fe200078e00ff */
[----:B------:R-:W-:Y:S02]  /*d7d0*/  MOV R2, 0xd7f0 ;  /* 0x0000d7f000027802 */ /* 0x000fe40000000f00 */
[----:B-12345:R-:W-:Y:S05]  /*d7e0*/  CALL.REL.NOINC `($__internal_1_$__cuda_sm70_shflsync_idx_p) ;  /* 0x0000190000007944 */ /* 0x03efea0003c00000 */
[----:B------:R-:W-:Y:S01]  /*d7f0*/  MOV R0, R21 ;  /* 0x0000001500007202 */ /* 0x000fe20000000f00 */
[----:B------:R-:W-:Y:S05]  /*d800*/  BRA `(.L_x_130) ;  /* 0xffff4c9000007947 */ /* 0x000fea000383ffff */
.L_x_48:
[----:B------:R-:W-:Y:S01]  /*d810*/  IMAD.MOV.U32 R21, RZ, RZ, R9 ;  /* 0x000000ffff157224 */ /* 0x000fe200078e0009 */
[----:B------:R-:W-:Y:S01]  /*d820*/  MOV R20, 0x3 ;  /* 0x0000000300147802 */ /* 0x000fe20000000f00 */
[----:B-1----:R-:W-:Y:S01]  /*d830*/  IMAD.MOV.U32 R3, RZ, RZ, 0x181f ;  /* 0x0000181fff037424 */ /* 0x002fe200078e00ff */
[----:B------:R-:W-:-:S02]  /*d840*/  MOV R2, 0xd860 ;  /* 0x0000d86000027802 */ /* 0x000fc40000000f00 */
[----:B--2345:R-:W-:Y:S05]  /*d850*/  CALL.REL.NOINC `($__internal_1_$__cuda_sm70_shflsync_idx_p) ;  /* 0x0000189000007944 */ /* 0x03cfea0003c00000 */
        /* <DEDUP_REMOVED lines=8> */
.L_x_51:
[----:B------:R-:W-:Y:S01]  /*d8e0*/  IMAD.MOV.U32 R21, RZ, RZ, R5 ;  /* 0x000000ffff157224 */ /* 0x000fe200078e0005 */
[----:B------:R-:W-:Y:S01]  /*d8f0*/  MOV R20, RZ ;  /* 0x000000ff00147202 */ /* 0x000fe20000000f00 */
[----:B------:R-:W-:Y:S01]  /*d900*/  IMAD.MOV.U32 R3, RZ, RZ, 0x181f ;  /* 0x0000181fff037424 */ /* 0x000fe200078e00ff */
[----:B------:R-:W-:Y:S02]  /*d910*/  MOV R2, 0xd930 ;  /* 0x0000d93000027802 */ /* 0x000fe40000000f00 */
[----:B------:R-:W-:Y:S05]  /*d920*/  CALL.REL.NOINC `($__internal_1_$__cuda_sm70_shflsync_idx_p) ;  /* 0x000017c000007944 */ /* 0x000fea0003c00000 */
[----:B------:R-:W-:Y:S01]  /*d930*/  MOV R4, R21 ;  /* 0x0000001500047202 */ /* 0x000fe20000000f00 */
[----:B------:R-:W-:Y:S05]  /*d940*/  BRA `(.L_x_132) ;  /* 0xffff668000007947 */ /* 0x000fea000383ffff */
.L_x_52:
[----:B------:R-:W-:Y:S01]  /*d950*/  IMAD.MOV.U32 R21, RZ, RZ, R10 ;  /* 0x000000ffff157224 */ /* 0x000fe200078e000a */
[----:B------:R-:W-:Y:S01]  /*d960*/  MOV R20, RZ ;  /* 0x000000ff00147202 */ /* 0x000fe20000000f00 */
[----:B------:R-:W-:Y:S01]  /*d970*/  IMAD.MOV.U32 R3, RZ, RZ, 0x181f ;  /* 0x0000181fff037424 */ /* 0x000fe200078e00ff */
[----:B------:R-:W-:Y:S02]  /*d980*/  MOV R2, 0xd9a0 ;  /* 0x0000d9a000027802 */ /* 0x000fe40000000f00 */
[----:B-12---:R-:W-:Y:S05]  /*d990*/  CALL.REL.NOINC `($__internal_1_$__cuda_sm70_shflsync_idx_p) ;  /* 0x0000175000007944 */ /* 0x006fea0003c00000 */
[C---:B------:R-:W-:Y:S01]  /*d9a0*/  IADD3 R14, P2, R21.reuse, R107, RZ ;  /* 0x0000006b150e7210 */ /* 0x040fe20007f5e0ff */
[----:B------:R-:W-:Y:S01]  /*d9b0*/  IMAD.MOV.U32 R20, RZ, RZ, 0x1 ;  /* 0x00000001ff147424 */ /* 0x000fe200078e00ff */
[----:B------:R-:W-:-:S02]  /*d9c0*/  IADD3 R6, P1, R21, R108, RZ ;  /* 0x0000006c15067210 */ /* 0x000fc40007f3e0ff */
[----:B------:R-:W-:Y:S01]  /*d9d0*/  IADD3 R2, P0, R21, R109, RZ ;  /* 0x0000006d15027210 */ /* 0x000fe20007f1e0ff */
[C---:B------:R-:W-:Y:S01]  /*d9e0*/  IMAD.X R15, R4.reuse, 0x1, R100, P2 ;  /* 0x00000001040f7824 */ /* 0x040fe200010e0664 */
[----:B------:R-:W-:Y:S01]  /*d9f0*/  MOV R9, R11 ;  /* 0x0000000b00097202 */ /* 0x000fe20000000f00 */
[C---:B------:R-:W-:Y:S02]  /*da00*/  IMAD.X R7, R4.reuse, 0x1, R101, P1 ;  /* 0x0000000104077824 */ /* 0x040fe400008e0665 */
[----:B------:R-:W-:Y:S01]  /*da10*/  IMAD.X R3, R4, 0x1, R102, P0 ;  /* 0x0000000104037824 */ /* 0x000fe200000e0666 */
[----:B------:R-:W-:Y:S01]  /*da20*/  @!PT LDS RZ, [RZ] ;  /* 0x00000000fffff984 */ /* 0x000fe20000000800 */
[----:B------:R-:W-:Y:S01]  /*da30*/  @!PT LDS RZ, [RZ] ;  /* 0x00000000fffff984 */ /* 0x000fe20000000800 */
[----:B------:R-:W-:Y:S01]  /*da40*/  @!PT LDS RZ, [RZ] ;  /* 0x00000000fffff984 */ /* 0x000fe20000000800 */
[----:B------:R1:W-:Y:S01]  /*da50*/  LDGSTS.E.BYPASS.LTC128B.128 [R187+0x6100], [R14.64], !P5 ;  /* 0x061000000ebb7fae */ /* 0x0003e2000e901d46 */
[----:B------:R-:W-:Y:S01]  /*da60*/  IMAD.MOV.U32 R21, RZ, RZ, R5 ;  /* 0x000000ffff157224 */ /* 0x000fe200078e0005 */
[----:B------:R-:W-:Y:S02]  /*da70*/  SEL R5, RZ, 0x10, P4 ;  /* 0x00000010ff057807 */ /* 0x000fe40002000000 */
[----:B------:R1:W-:Y:S01]  /*da80*/  LDGSTS.E.BYPASS.LTC128B.128 [R187+0x8100], [R6.64], !P4 ;  /* 0x0810000006bb7fae */ /* 0x0003e2000e101d46 */
[----:B------:R-:W-:-:S03]  /*da90*/  SEL R4, RZ, 0x10, P5 ;  /* 0x00000010ff047807 */ /* 0x000fc60002800000 */
[----:B------:R2:W-:Y:S02]  /*daa0*/  LDGSTS.E.BYPASS.LTC128B.128 [R187+0xa100], [R2.64], !P3 ;  /* 0x0a10000002bb7fae */ /* 0x0005e4000d901d46 */
[----:B--2---:R-:W-:Y:S02]  /*dab0*/  MOV R3, 0x181f ;  /* 0x0000181f00037802 */ /* 0x004fe40000000f00 */
[----:B------:R-:W-:Y:S02]  /*dac0*/  MOV R2, 0xdae0 ;  /* 0x0000dae000027802 */ /* 0x000fe40000000f00 */
[----:B-1----:R-:W-:Y:S05]  /*dad0*/  CALL.REL.NOINC `($__internal_1_$__cuda_sm70_shflsync_idx_p) ;  /* 0x0000161000007944 */ /* 0x002fea0003c00000 */
[----:B------:R-:W-:Y:S01]  /*dae0*/  IMAD.MOV.U32 R8, RZ, RZ, R21 ;  /* 0x000000ffff087224 */ /* 0x000fe200078e0015 */
[----:B------:R-:W-:Y:S01]  /*daf0*/  MOV R20, 0x1 ;  /* 0x0000000100147802 */ /* 0x000fe20000000f00 */
[----:B------:R-:W-:Y:S01]  /*db00*/  IMAD.MOV.U32 R21, RZ, RZ, R10 ;  /* 0x000000ffff157224 */ /* 0x000fe200078e000a */
[----:B------:R-:W-:Y:S02]  /*db10*/  MOV R3, 0x181f ;  /* 0x0000181f00037802 */ /* 0x000fe40000000f00 */
[----:B------:R-:W-:Y:S02]  /*db20*/  MOV R2, 0xdb40 ;  /* 0x0000db4000027802 */ /* 0x000fe40000000f00 */
[----:B------:R-:W-:Y:S05]  /*db30*/  CALL.REL.NOINC `($__internal_1_$__cuda_sm70_shflsync_idx_p) ;  /* 0x000015b000007944 */ /* 0x000fea0003c00000 */
[----:B------:R-:W-:Y:S01]  /*db40*/  MOV R0, R21 ;  /* 0x0000001500007202 */ /* 0x000fe20000000f00 */
[----:B------:R-:W-:Y:S05]  /*db50*/  BRA `(.L_x_133) ;  /* 0xffff658000007947 */ /* 0x000fea000383ffff */
.L_x_53:
[----:B------:R-:W-:Y:S02]  /*db60*/  MOV R0, 0x2 ;  /* 0x0000000200007802 */ /* 0x000fe40000000f00 */
[----:B------:R-:W-:-:S02]  /*db70*/  MOV R2, 0xdb90 ;  /* 0x0000db9000027802 */ /* 0x000fc40000000f00 */
[----:B------:R-:W-:Y:S05]  /*db80*/  CALL.REL.NOINC `($__internal_0_$__cuda_sm70_shflsync_bfly_p) ;  /* 0x0000150000007944 */ /* 0x000fea0003c00000 */
[----:B------:R-:W-:Y:S01]  /*db90*/  FMNMX.FTZ R4, R4, R0, !PT ;  /* 0x0000000004047209 */ /* 0x000fe20007810000 */
[----:B------:R-:W-:Y:S01]  /*dba0*/  IMAD.MOV.U32 R0, RZ, RZ, 0x1 ;  /* 0x00000001ff007424 */ /* 0x000fe200078e00ff */
[----:B------:R-:W-:-:S02]  /*dbb0*/  MOV R2, 0xdbd0 ;  /* 0x0000dbd000027802 */ /* 0x000fc40000000f00 */
[----:B------:R-:W-:Y:S05]  /*dbc0*/  CALL.REL.NOINC `($__internal_0_$__cuda_sm70_shflsync_bfly_p) ;  /* 0x000014c000007944 */ /* 0x000fea0003c00000 */
[----:B------:R-:W-:Y:S01]  /*dbd0*/  FMNMX.FTZ R100, R4, R0, !PT ;  /* 0x0000000004647209 */ /* 0x000fe20007810000 */
[----:B------:R-:W-:Y:S01]  /*dbe0*/  IMAD.MOV.U32 R4, RZ, RZ, R5 ;  /* 0x000000ffff047224 */ /* 0x000fe200078e0005 */
[----:B------:R-:W-:Y:S01]  /*dbf0*/  MOV R2, 0xdc20 ;  /* 0x0000dc2000027802 */ /* 0x000fe20000000f00 */
[----:B------:R-:W-:-:S02]  /*dc00*/  IMAD.MOV.U32 R0, RZ, RZ, 0x2 ;  /* 0x00000002ff007424 */ /* 0x000fc400078e00ff */
[----:B------:R-:W-:Y:S05]  /*dc10*/  CALL.REL.NOINC `($__internal_0_$__cuda_sm70_shflsync_bfly_p) ;  /* 0x0000147000007944 */ /* 0x000fea0003c00000 */
[----:B------:R-:W-:Y:S01]  /*dc20*/  FMNMX.FTZ R5, R5, R0, !PT ;  /* 0x0000000005057209 */ /* 0x000fe20007810000 */
[----:B------:R-:W-:Y:S01]  /*dc30*/  IMAD.MOV.U32 R0, RZ, RZ, 0x1 ;  /* 0x00000001ff007424 */ /* 0x000fe200078e00ff */
[----:B------:R-:W-:-:S03]  /*dc40*/  MOV R2, 0xdc70 ;  /* 0x0000dc7000027802 */ /* 0x000fc60000000f00 */
[----:B------:R-:W-:Y:S02]  /*dc50*/  IMAD.MOV.U32 R4, RZ, RZ, R5 ;  /* 0x000000ffff047224 */ /* 0x000fe400078e0005 */
[----:B------:R-:W-:Y:S05]  /*dc60*/  CALL.REL.NOINC `($__internal_0_$__cuda_sm70_shflsync_bfly_p) ;  /* 0x0000142000007944 */ /* 0x000fea0003c00000 */
[----:B------:R-:W-:Y:S01]  /*dc70*/  MOV R3, R0 ;  /* 0x0000000000037202 */ /* 0x000fe20000000f00 */
[----:B------:R-:W-:Y:S05]  /*dc80*/  BRA `(.L_x_134) ;  /* 0xffff6b3000007947 */ /* 0x000fea000383ffff */
.L_x_55:
[----:B--234-:R-:W-:Y:S01]  /*dc90*/  MOV R20, RZ ;  /* 0x000000ff00147202 */ /* 0x01cfe20000000f00 */
[----:B------:R-:W-:Y:S01]  /*dca0*/  IMAD.MOV.U32 R21, RZ, RZ, R7 ;  /* 0x000000ffff157224 */ /* 0x000fe200078e0007 */
[----:B------:R-:W-:Y:S01]  /*dcb0*/  MOV R2, 0xdce0 ;  /* 0x0000dce000027802 */ /* 0x000fe20000000f00 */
[----:B------:R-:W-:Y:S02]  /*dcc0*/  IMAD.MOV.U32 R3, RZ, RZ, 0x181f ;  /* 0x0000181fff037424 */ /* 0x000fe400078e00ff */
[----:B-1----:R-:W-:Y:S05]  /*dcd0*/  CALL.REL.NOINC `($__internal_1_$__cuda_sm70_shflsync_idx_p) ;  /* 0x0000141000007944 */ /* 0x002fea0003c00000 */
[----:B------:R-:W-:Y:S01]  /*dce0*/  MOV R2, R21 ;  /* 0x0000001500027202 */ /* 0x000fe20000000f00 */
[----:B------:R-:W-:-:S05]  /*dcf0*/  BRA `(.L_x_135) ;  /* 0xffff7f8000007947 */ /* 0x000fca000383ffff */
.L_x_58:
[----:B------:R-:W-:Y:S01]  /*dd00*/  MOV R20, RZ ;  /* 0x000000ff00147202 */ /* 0x000fe20000000f00 */
[----:B------:R-:W-:Y:S01]  /*dd10*/  IMAD.MOV.U32 R21, RZ, RZ, R5 ;  /* 0x000000ffff157224 */ /* 0x000fe200078e0005 */
[----:B------:R-:W-:Y:S01]  /*dd20*/  MOV R2, 0xdd50 ;  /* 0x0000dd5000027802 */ /* 0x000fe20000000f00 */
[----:B------:R-:W-:Y:S02]  /*dd30*/  IMAD.MOV.U32 R3, RZ, RZ, 0x181f ;  /* 0x0000181fff037424 */ /* 0x000fe400078e00ff */
[----:B------:R-:W-:Y:S05]  /*dd40*/  CALL.REL.NOINC `($__internal_1_$__cuda_sm70_shflsync_idx_p) ;  /* 0x000013a000007944 */ /* 0x000fea0003c00000 */
[----:B------:R-:W-:Y:S01]  /*dd50*/  MOV R4, R21 ;  /* 0x0000001500047202 */ /* 0x000fe20000000f00 */
[----:B------:R-:W-:-:S05]  /*dd60*/  BRA `(.L_x_136) ;  /* 0xffff912000007947 */ /* 0x000fca000383ffff */
.L_x_59:
[----:B------:R-:W-:Y:S01]  /*dd70*/  MOV R20, RZ ;  /* 0x000000ff00147202 */ /* 0x000fe20000000f00 */
[----:B------:R-:W-:Y:S01]  /*dd80*/  IMAD.MOV.U32 R21, RZ, RZ, R8 ;  /* 0x000000ffff157224 */ /* 0x000fe200078e0008 */
[----:B------:R-:W-:Y:S01]  /*dd90*/  MOV R2, 0xddc0 ;  /* 0x0000ddc000027802 */ /* 0x000fe20000000f00 */
[----:B------:R-:W-:Y:S02]  /*dda0*/  IMAD.MOV.U32 R3, RZ, RZ, 0x181f ;  /* 0x0000181fff037424 */ /* 0x000fe400078e00ff */
[----:B-12---:R-:W-:Y:S05]  /*ddb0*/  CALL.REL.NOINC `($__internal_1_$__cuda_sm70_shflsync_idx_p) ;  /* 0x0000133000007944 */ /* 0x006fea0003c00000 */
[C---:B------:R-:W-:Y:S01]  /*ddc0*/  IADD3 R2, -R190.reuse, 0x10, RZ ;  /* 0x00000010be027810 */ /* 0x040fe20007ffe1ff */
[----:B------:R-:W-:Y:S01]  /*ddd0*/  IMAD.MOV.U32 R20, RZ, RZ, 0x1 ;  /* 0x00000001ff147424 */ /* 0x000fe200078e00ff */
[----:B------:R-:W-:Y:S02]  /*dde0*/  ISETP.NE.U32.AND P2, PT, R190, RZ, PT ;  /* 0x000000ffbe00720c */ /* 0x000fe40003f45070 */
[----:B------:R-:W-:Y:S04]  /*ddf0*/  LOP3.LUT R2, R2, 0xf, RZ, 0xc0, !PT ;  /* 0x0000000f02027812 */ /* 0x000fe800078ec0ff */
[----:B------:R-:W-:Y:S04]  /*de00*/  IADD3 R2, P4, P3, R2, R21, R12 ;  /* 0x0000001502027210 */ /* 0x000fe80007b9e00c */
[----:B------:R-:W-:Y:S05]  /*de10*/  IADD3.X R3, RZ, R4, R10, P4, P3 ;  /* 0x00000004ff037210 */ /* 0x000fea00027e640a */
[----:B------:R-:W-:Y:S01]  /*de20*/  @!PT LDS RZ, [RZ] ;  /* 0x00000000fffff984 */ /* 0x000fe20000000800 */
[----:B------:R-:W-:Y:S01]  /*de30*/  @!PT LDS RZ, [RZ] ;  /* 0x00000000fffff984 */ /* 0x000fe20000000800 */
[----:B------:R-:W-:Y:S01]  /*de40*/  @!PT LDS RZ, [RZ] ;  /* 0x00000000fffff984 */ /* 0x000fe20000000800 */
[----:B------:R1:W-:Y:S01]  /*de50*/  LDGSTS.E.BYPASS.LTC128B.128.ZFILL [R187+0x6100], [R2.64], P2 ;  /* 0x0610000002bb7fae */ /* 0x0003e20009141d46 */
[C---:B------:R-:W-:Y:S05]  /*de60*/  IADD3 R6, P2, R21.reuse, R13, RZ ;  /* 0x0000000d15067210 */ /* 0x040fea0007f5e0ff */
[C---:B------:R-:W-:Y:S05]  /*de70*/  IMAD.X R7, R4.reuse, 0x1, R9, P2 ;  /* 0x0000000104077824 */ /* 0x040fea00010e0609 */
[----:B------:R2:W-:Y:S01]  /*de80*/  LDGSTS.E.BYPASS.LTC128B.128 [R187+0x8100], [R6.64], !P0 ;  /* 0x0810000006bb7fae */ /* 0x0005e2000c101d46 */
[----:B-1----:R-:W-:Y:S01]  /*de90*/  IADD3 R2, P2, R21, R14, RZ ;  /* 0x0000000e15027210 */ /* 0x002fe20007f5e0ff */
[----:B------:R-:W-:Y:S04]  /*dea0*/  IMAD.MOV.U32 R21, RZ, RZ, R5 ;  /* 0x000000ffff157224 */ /* 0x000fe800078e0005 */
[----:B------:R-:W-:Y:S05]  /*deb0*/  IMAD.X R3, R4, 0x1, R11, P2 ;  /* 0x0000000104037824 */ /* 0x000fea00010e060b */
[----:B------:R1:W-:Y:S02]  /*dec0*/  LDGSTS.E.BYPASS.LTC128B.128 [R187+0xa100], [R2.64], !P1 ;  /* 0x0a10000002bb7fae */ /* 0x0003e4000c901d46 */
[----:B-1----:R-:W-:Y:S01]  /*ded0*/  MOV R2, 0xdf00 ;  /* 0x0000df0000027802 */ /* 0x002fe20000000f00 */
[----:B------:R-:W-:Y:S02]  /*dee0*/  IMAD.MOV.U32 R3, RZ, RZ, 0x181f ;  /* 0x0000181fff037424 */ /* 0x000fe400078e00ff */
[----:B--2---:R-:W-:Y:S05]  /*def0*/  CALL.REL.NOINC `($__internal_1_$__cuda_sm70_shflsync_idx_p) ;  /* 0x000011f000007944 */ /* 0x004fea0003c00000 */
[----:B------:R-:W-:Y:S01]  /*df00*/  MOV R20, 0x1 ;  /* 0x0000000100147802 */ /* 0x000fe20000000f00 */
[----:B------:R-:W-:Y:S01]  /*df10*/  IMAD.MOV.U32 R4, RZ, RZ, R21 ;  /* 0x000000ffff047224 */ /* 0x000fe200078e0015 */
[----:B------:R-:W-:Y:S01]  /*df20*/  MOV R3, 0x181f ;  /* 0x0000181f00037802 */ /* 0x000fe20000000f00 */
[----:B------:R-:W-:Y:S01]  /*df30*/  IMAD.MOV.U32 R21, RZ, RZ, R8 ;  /* 0x000000ffff157224 */ /* 0x000fe200078e0008 */
[----:B------:R-:W-:Y:S02]  /*df40*/  MOV R2, 0xdf60 ;  /* 0x0000df6000027802 */ /* 0x000fe40000000f00 */
[----:B------:R-:W-:Y:S05]  /*df50*/  CALL.REL.NOINC `($__internal_1_$__cuda_sm70_shflsync_idx_p) ;  /* 0x0000119000007944 */ /* 0x000fea0003c00000 */
[----:B------:R-:W-:Y:S01]  /*df60*/  MOV R0, R21 ;  /* 0x0000001500007202 */ /* 0x000fe20000000f00 */
[----:B------:R-:W-:-:S05]  /*df70*/  BRA `(.L_x_137) ;  /* 0xffff903000007947 */ /* 0x000fca000383ffff */
.L_x_60:
[----:B------:R-:W-:Y:S02]  /*df80*/  MOV R0, 0x2 ;  /* 0x0000000200007802 */ /* 0x000fe40000000f00 */
[----:B------:R-:W-:Y:S02]  /*df90*/  MOV R2, 0xdfb0 ;  /* 0x0000dfb000027802 */ /* 0x000fe40000000f00 */
[----:B------:R-:W-:Y:S05]  /*dfa0*/  CALL.REL.NOINC `($__internal_0_$__cuda_sm70_shflsync_bfly_p) ;  /* 0x000010e000007944 */ /* 0x000fea0003c00000 */
[----:B------:R-:W-:Y:S01]  /*dfb0*/  FMNMX.FTZ R4, R4, R0, !PT ;  /* 0x0000000004047209 */ /* 0x000fe20007810000 */
[----:B------:R-:W-:Y:S01]  /*dfc0*/  IMAD.MOV.U32 R0, RZ, RZ, 0x1 ;  /* 0x00000001ff007424 */ /* 0x000fe200078e00ff */
[----:B------:R-:W-:Y:S02]  /*dfd0*/  MOV R2, 0xdff0 ;  /* 0x0000dff000027802 */ /* 0x000fe40000000f00 */
[----:B------:R-:W-:Y:S05]  /*dfe0*/  CALL.REL.NOINC `($__internal_0_$__cuda_sm70_shflsync_bfly_p) ;  /* 0x000010a000007944 */ /* 0x000fea0003c00000 */
[----:B------:R-:W-:Y:S01]  /*dff0*/  FMNMX.FTZ R100, R4, R0, !PT ;  /* 0x0000000004647209 */ /* 0x000fe20007810000 */
[----:B------:R-:W-:Y:S01]  /*e000*/  IMAD.MOV.U32 R4, RZ, RZ, R5 ;  /* 0x000000ffff047224 */ /* 0x000fe200078e0005 */
[----:B------:R-:W-:Y:S01]  /*e010*/  MOV R2, 0xe040 ;  /* 0x0000e04000027802 */ /* 0x000fe20000000f00 */
[----:B------:R-:W-:Y:S02]  /*e020*/  IMAD.MOV.U32 R0, RZ, RZ, 0x2 ;  /* 0x00000002ff007424 */ /* 0x000fe400078e00ff */
[----:B------:R-:W-:Y:S05]  /*e030*/  CALL.REL.NOINC `($__internal_0_$__cuda_sm70_shflsync_bfly_p) ;  /* 0x0000105000007944 */ /* 0x000fea0003c00000 */
[----:B------:R-:W-:Y:S01]  /*e040*/  FMNMX.FTZ R4, R5, R0, !PT ;  /* 0x0000000005047209 */ /* 0x000fe20007810000 */
[----:B------:R-:W-:Y:S01]  /*e050*/  IMAD.MOV.U32 R0, RZ, RZ, 0x1 ;  /* 0x00000001ff007424 */ /* 0x000fe200078e00ff */
[----:B------:R-:W-:Y:S02]  /*e060*/  MOV R2, 0xe080 ;  /* 0x0000e08000027802 */ /* 0x000fe40000000f00 */
[----:B------:R-:W-:Y:S05]  /*e070*/  CALL.REL.NOINC `($__internal_0_$__cuda_sm70_shflsync_bfly_p) ;  /* 0x0000101000007944 */ /* 0x000fea0003c00000 */
[----:B------:R-:W-:-:S05]  /*e080*/  BRA `(.L_x_138) ;  /* 0xffff92c000007947 */ /* 0x000fca000383ffff */
.L_x_62:
[----:B------:R-:W-:Y:S01]  /*e090*/  IMAD.MOV.U32 R4, RZ, RZ, R193 ;  /* 0x000000ffff047224 */ /* 0x000fe200078e00c1 */
[----:B------:R-:W-:-:S02]  /*e0a0*/  MOV R0, 0x2 ;  /* 0x0000000200007802 */ /* 0x000fc40000000f00 */
[----:B------:R-:W-:Y:S02]  /*e0b0*/  MOV R2, 0xe0d0 ;  /* 0x0000e0d000027802 */ /* 0x000fe40000000f00 */
[----:B------:R-:W-:Y:S05]  /*e0c0*/  CALL.REL.NOINC `($__internal_0_$__cuda_sm70_shflsync_bfly_p) ;  /* 0x00000fc000007944 */ /* 0x000fea0003c00000 */
[----:B------:R-:W-:Y:S05]  /*e0d0*/  BRA `(.L_x_139) ;  /* 0xffffa9b000007947 */ /* 0x000fea000383ffff */
.L_x_63:
[----:B------:R-:W-:Y:S01]  /*e0e0*/  IMAD.MOV.U32 R4, RZ, RZ, R5 ;  /* 0x000000ffff047224 */ /* 0x000fe200078e0005 */
[----:B------:R-:W-:Y:S02]  /*e0f0*/  MOV R0, 0x1 ;  /* 0x0000000100007802 */ /* 0x000fe40000000f00 */
[----:B------:R-:W-:Y:S02]  /*e100*/  MOV R2, 0xe120 ;  /* 0x0000e12000027802 */ /* 0x000fe40000000f00 */
[----:B-1----:R-:W-:Y:S05]  /*e110*/  CALL.REL.NOINC `($__internal_0_$__cuda_sm70_shflsync_bfly_p) ;  /* 0x00000f7000007944 */ /* 0x002fea0003c00000 */
[----:B------:R-:W-:Y:S01]  /*e120*/  FADD.FTZ R5, R5, R0 ;  /* 0x0000000005057221 */ /* 0x000fe20000010000 */
[----:B------:R-:W-:Y:S02]  /*e130*/  MOV R4, R194 ;  /* 0x000000c200047202 */ /* 0x000fe40000000f00 */
[----:B------:R-:W-:Y:S02]  /*e140*/  MOV R0, 0x2 ;  /* 0x0000000200007802 */ /* 0x000fe40000000f00 */
[----:B------:R-:W-:Y:S02]  /*e150*/  MOV R2, 0xe170 ;  /* 0x0000e17000027802 */ /* 0x000fe40000000f00 */
[----:B------:R-:W-:Y:S05]  /*e160*/  CALL.REL.NOINC `($__internal_0_$__cuda_sm70_shflsync_bfly_p) ;  /* 0x00000f2000007944 */ /* 0x000fea0003c00000 */
[----:B------:R-:W-:Y:S01]  /*e170*/  FADD.FTZ R4, R194, R0 ;  /* 0x00000000c2047221 */ /* 0x000fe20000010000 */
[----:B------:R-:W-:Y:S02]  /*e180*/  MOV R0, 0x1 ;  /* 0x0000000100007802 */ /* 0x000fe40000000f00 */
[----:B------:R-:W-:-:S02]  /*e190*/  MOV R2, 0xe1b0 ;  /* 0x0000e1b000027802 */ /* 0x000fc40000000f00 */
[----:B------:R-:W-:Y:S05]  /*e1a0*/  CALL.REL.NOINC `($__internal_0_$__cuda_sm70_shflsync_bfly_p) ;  /* 0x00000ee000007944 */ /* 0x000fea0003c00000 */
[----:B------:R-:W-:Y:S01]  /*e1b0*/  MOV R3, R0 ;  /* 0x0000000000037202 */ /* 0x000fe20000000f00 */
[----:B------:R-:W-:Y:S05]  /*e1c0*/  BRA `(.L_x_140) ;  /* 0xffffa93000007947 */ /* 0x000fea000383ffff */
.L_x_70:
[----:B--234-:R-:W-:Y:S01]  /*e1d0*/  IMAD.MOV.U32 R21, RZ, RZ, R9 ;  /* 0x000000ffff157224 */ /* 0x01cfe200078e0009 */
[----:B------:R-:W-:Y:S01]  /*e1e0*/  MOV R20, RZ ;  /* 0x000000ff00147202 */ /* 0x000fe20000000f00 */
[----:B------:R-:W-:Y:S01]  /*e1f0*/  IMAD.MOV.U32 R3, RZ, RZ, 0x181f ;  /* 0x0000181fff037424 */ /* 0x000fe200078e00ff */
[----:B------:R-:W-:-:S02]  /*e200*/  MOV R2, 0xe220 ;  /* 0x0000e22000027802 */ /* 0x000fc40000000f00 */
[----:B-1----:R-:W-:Y:S05]  /*e210*/  CALL.REL.NOINC `($__internal_1_$__cuda_sm70_shflsync_idx_p) ;  /* 0x00000ed000007944 */ /* 0x002fea0003c00000 */
[----:B------:R-:W-:Y:S01]  /*e220*/  MOV R8, R21 ;  /* 0x0000001500087202 */ /* 0x000fe20000000f00 */
[----:B------:R-:W-:Y:S05]  /*e230*/  BRA `(.L_x_141) ;  /* 0xffffc01000007947 */ /* 0x000fea000383ffff */
.L_x_71:
[----:B------:R-:W-:Y:S01]  /*e240*/  IMAD.MOV.U32 R21, RZ, RZ, R12 ;  /* 0x000000ffff157224 */ /* 0x000fe200078e000c */
[----:B------:R-:W-:Y:S01]  /*e250*/  MOV R20, RZ ;  /* 0x000000ff00147202 */ /* 0x000fe20000000f00 */
[----:B------:R-:W-:Y:S01]  /*e260*/  IMAD.MOV.U32 R3, RZ, RZ, 0x181f ;  /* 0x0000181fff037424 */ /* 0x000fe200078e00ff */
[----:B------:R-:W-:-:S02]  /*e270*/  MOV R2, 0xe290 ;  /* 0x0000e29000027802 */ /* 0x000fc40000000f00 */
[----:B-123--:R-:W-:Y:S05]  /*e280*/  CALL.REL.NOINC `($__internal_1_$__cuda_sm70_shflsync_idx_p) ;  /* 0x00000e6000007944 */ /* 0x00efea0003c00000 */
[----:B------:R-:W-:Y:S01]  /*e290*/  MOV R0, R21 ;  /* 0x0000001500007202 */ /* 0x000fe20000000f00 */
[----:B------:R-:W-:Y:S05]  /*e2a0*/  BRA `(.L_x_142) ;  /* 0xffffbfc000007947 */ /* 0x000fea000383ffff */
.L_x_74:
[----:B------:R-:W-:Y:S01]  /*e2b0*/  IMAD.MOV.U32 R21, RZ, RZ, R9 ;  /* 0x000000ffff157224 */ /* 0x000fe200078e0009 */
[----:B------:R-:W-:Y:S01]  /*e2c0*/  MOV R20, 0x1 ;  /* 0x0000000100147802 */ /* 0x000fe20000000f00 */
[----:B--2---:R-:W-:Y:S01]  /*e2d0*/  IMAD.MOV.U32 R3, RZ, RZ, 0x181f ;  /* 0x0000181fff037424 */ /* 0x004fe200078e00ff */
[----:B------:R-:W-:-:S02]  /*e2e0*/  MOV R2, 0xe300 ;  /* 0x0000e30000027802 */ /* 0x000fc40000000f00 */
[----:B-1-34-:R-:W-:Y:S05]  /*e2f0*/  CALL.REL.NOINC `($__internal_1_$__cuda_sm70_shflsync_idx_p) ;  /* 0x00000df000007944 */ /* 0x01afea0003c00000 */
        /* <DEDUP_REMOVED lines=8> */
.L_x_77:
[----:B------:R-:W-:Y:S01]  /*e380*/  IMAD.MOV.U32 R21, RZ, RZ, R9 ;  /* 0x000000ffff157224 */ /* 0x000fe200078e0009 */
[----:B------:R-:W-:Y:S01]  /*e390*/  MOV R20, 0x2 ;  /* 0x0000000200147802 */ /* 0x000fe20000000f00 */
[----:B--2---:R-:W-:Y:S01]  /*e3a0*/  IMAD.MOV.U32 R3, RZ, RZ, 0x181f ;  /* 0x0000181fff037424 */ /* 0x004fe200078e00ff */
[----:B------:R-:W-:Y:S02]  /*e3b0*/  MOV R2, 0xe3d0 ;  /* 0x0000e3d000027802 */ /* 0x000fe40000000f00 */
[----:B-1-34-:R-:W-:Y:S05]  /*e3c0*/  CALL.REL.NOINC `($__internal_1_$__cuda_sm70_shflsync_idx_p) ;  /* 0x00000d2000007944 */ /* 0x01afea0003c00000 */
[----:B------:R-:W-:Y:S01]  /*e3d0*/  MOV R8, R21 ;  /* 0x0000001500087202 */ /* 0x000fe20000000f00 */
[----:B------:R-:W-:Y:S05]  /*e3e0*/  BRA `(.L_x_144) ;  /* 0xffffc15000007947 */ /* 0x000fea000383ffff */
.L_x_78:
[----:B------:R-:W-:Y:S01]  /*e3f0*/  IMAD.MOV.U32 R21, RZ, RZ, R12 ;  /* 0x000000ffff157224 */ /* 0x000fe200078e000c */
[----:B------:R-:W-:Y:S01]  /*e400*/  MOV R20, 0x2 ;  /* 0x0000000200147802 */ /* 0x000fe20000000f00 */
[----:B--2---:R-:W-:Y:S01]  /*e410*/  IMAD.MOV.U32 R3, RZ, RZ, 0x181f ;  /* 0x0000181fff037424 */ /* 0x004fe200078e00ff */
[----:B------:R-:W-:Y:S02]  /*e420*/  MOV R2, 0xe440 ;  /* 0x0000e44000027802 */ /* 0x000fe40000000f00 */
[----:B-1-34-:R-:W-:Y:S05]  /*e430*/  CALL.REL.NOINC `($__internal_1_$__cuda_sm70_shflsync_idx_p) ;  /* 0x00000cb000007944 */ /* 0x01afea0003c00000 */
[----:B------:R-:W-:Y:S01]  /*e440*/  MOV R0, R21 ;  /* 0x0000001500007202 */ /* 0x000fe20000000f00 */
[----:B------:R-:W-:Y:S05]  /*e450*/  BRA `(.L_x_145) ;  /* 0xffffc10000007947 */ /* 0x000fea000383ffff */
.L_x_81:
[----:B------:R-:W-:Y:S01]  /*e460*/  IMAD.MOV.U32 R21, RZ, RZ, R9 ;  /* 0x000000ffff157224 */ /* 0x000fe200078e0009 */
[----:B------:R-:W-:Y:S01]  /*e470*/  MOV R20, 0x3 ;  /* 0x0000000300147802 */ /* 0x000fe20000000f00 */
[----:B---3--:R-:W-:Y:S01]  /*e480*/  IMAD.MOV.U32 R3, RZ, RZ, 0x181f ;  /* 0x0000181fff037424 */ /* 0x008fe200078e00ff */
        /* <DEDUP_REMOVED lines=10> */
.L_x_83:
[----:B------:R-:W-:Y:S01]  /*e530*/  IMAD.MOV.U32 R21, RZ, RZ, R5 ;  /* 0x000000ffff157224 */ /* 0x000fe200078e0005 */
[----:B------:R-:W-:Y:S01]  /*e540*/  MOV R20, RZ ;  /* 0x000000ff00147202 */ /* 0x000fe20000000f00 */
[----:B------:R-:W-:Y:S01]  /*e550*/  IMAD.MOV.U32 R3, RZ, RZ, 0x1c1f ;  /* 0x00001c1fff037424 */ /* 0x000fe200078e00ff */
[----:B------:R-:W-:Y:S02]  /*e560*/  MOV R2, 0xe580 ;  /* 0x0000e58000027802 */ /* 0x000fe40000000f00 */
[----:B------:R-:W-:Y:S05]  /*e570*/  CALL.REL.NOINC `($__internal_1_$__cuda_sm70_shflsync_idx_p) ;  /* 0x00000b7000007944 */ /* 0x000fea0003c00000 */
[----:B------:R-:W-:Y:S01]  /*e580*/  MOV R4, R21 ;  /* 0x0000001500047202 */ /* 0x000fe20000000f00 */
[----:B------:R-:W-:Y:S05]  /*e590*/  BRA `(.L_x_147) ;  /* 0xffffc47000007947 */ /* 0x000fea000383ffff */
.L_x_84:
[----:B------:R-:W-:Y:S01]  /*e5a0*/  IMAD.MOV.U32 R21, RZ, RZ, R12 ;  /* 0x000000ffff157224 */ /* 0x000fe200078e000c */
[----:B------:R-:W-:Y:S01]  /*e5b0*/  MOV R20, RZ ;  /* 0x000000ff00147202 */ /* 0x000fe20000000f00 */
[----:B------:R-:W-:Y:S01]  /*e5c0*/  IMAD.MOV.U32 R3, RZ, RZ, 0x1c1f ;  /* 0x00001c1fff037424 */ /* 0x000fe200078e00ff */
[----:B------:R-:W-:Y:S02]  /*e5d0*/  MOV R2, 0xe5f0 ;  /* 0x0000e5f000027802 */ /* 0x000fe40000000f00 */
[----:B-12---:R-:W-:Y:S05]  /*e5e0*/  CALL.REL.NOINC `($__internal_1_$__cuda_sm70_shflsync_idx_p) ;  /* 0x00000b0000007944 */ /* 0x006fea0003c00000 */
[----:B------:R-:W-:Y:S01]  /*e5f0*/  MOV R0, R21 ;  /* 0x0000001500007202 */ /* 0x000fe20000000f00 */
[----:B------:R-:W-:Y:S05]  /*e600*/  BRA `(.L_x_148) ;  /* 0xffffc42000007947 */ /* 0x000fea000383ffff */
.L_x_87:
[----:B------:R-:W-:Y:S01]  /*e610*/  IMAD.MOV.U32 R21, RZ, RZ, R5 ;  /* 0x000000ffff157224 */ /* 0x000fe200078e0005 */
[----:B------:R-:W-:Y:S01]  /*e620*/  MOV R20, 0x1 ;  /* 0x0000000100147802 */ /* 0x000fe20000000f00 */
[----:B----4-:R-:W-:Y:S01]  /*e630*/  IMAD.MOV.U32 R3, RZ, RZ, 0x1c1f ;  /* 0x00001c1fff037424 */ /* 0x010fe200078e00ff */
[----:B------:R-:W-:-:S02]  /*e640*/  MOV R2, 0xe660 ;  /* 0x0000e66000027802 */ /* 0x000fc40000000f00 */
[----:B-123--:R-:W-:Y:S05]  /*e650*/  CALL.REL.NOINC `($__internal_1_$__cuda_sm70_shflsync_idx_p) ;  /* 0x00000a9000007944 */ /* 0x00efea0003c00000 */
        /* <DEDUP_REMOVED lines=8> */
.L_x_91:
[----:B------:R-:W-:Y:S01]  /*e6e0*/  IMAD.MOV.U32 R21, RZ, RZ, R9 ;  /* 0x000000ffff157224 */ /* 0x000fe200078e0009 */
[----:B------:R-:W-:Y:S01]  /*e6f0*/  MOV R20, RZ ;  /* 0x000000ff00147202 */ /* 0x000fe20000000f00 */
[----:B------:R-:W-:Y:S01]  /*e700*/  IMAD.MOV.U32 R3, RZ, RZ, 0x181f ;  /* 0x0000181fff037424 */ /* 0x000fe200078e00ff */
[----:B------:R-:W-:Y:S02]  /*e710*/  MOV R2, 0xe730 ;  /* 0x0000e73000027802 */ /* 0x000fe40000000f00 */
[----:B------:R-:W-:Y:S05]  /*e720*/  CALL.REL.NOINC `($__internal_1_$__cuda_sm70_shflsync_idx_p) ;  /* 0x000009c000007944 */ /* 0x000fea0003c00000 */
[----:B------:R-:W-:Y:S01]  /*e730*/  MOV R8, R21 ;  /* 0x0000001500087202 */ /* 0x000fe20000000f00 */
[----:B------:R-:W-:Y:S05]  /*e740*/  BRA `(.L_x_150) ;  /* 0xffffd95000007947 */ /* 0x000fea000383ffff */
.L_x_92:
[----:B------:R-:W-:Y:S01]  /*e750*/  IMAD.MOV.U32 R21, RZ, RZ, R12 ;  /* 0x000000ffff157224 */ /* 0x000fe200078e000c */
[----:B------:R-:W-:Y:S01]  /*e760*/  MOV R20, RZ ;  /* 0x000000ff00147202 */ /* 0x000fe20000000f00 */
[----:B------:R-:W-:Y:S01]  /*e770*/  IMAD.MOV.U32 R3, RZ, RZ, 0x181f ;  /* 0x0000181fff037424 */ /* 0x000fe200078e00ff */
[----:B------:R-:W-:Y:S02]  /*e780*/  MOV R2, 0xe7a0 ;  /* 0x0000e7a000027802 */ /* 0x000fe40000000f00 */
[----:B-12---:R-:W-:Y:S05]  /*e790*/  CALL.REL.NOINC `($__internal_1_$__cuda_sm70_shflsync_idx_p) ;  /* 0x0000095000007944 */ /* 0x006fea0003c00000 */
[----:B------:R-:W-:Y:S01]  /*e7a0*/  MOV R0, R21 ;  /* 0x0000001500007202 */ /* 0x000fe20000000f00 */
[----:B------:R-:W-:Y:S05]  /*e7b0*/  BRA `(.L_x_151) ;  /* 0xffffd90000007947 */ /* 0x000fea000383ffff */
.L_x_95:
        /* <DEDUP_REMOVED lines=13> */
.L_x_98:
[----:B------:R-:W-:Y:S01]  /*e890*/  IMAD.MOV.U32 R21, RZ, RZ, R9 ;  /* 0x000000ffff157224 */ /* 0x000fe200078e0009 */
[----:B------:R-:W-:Y:S01]  /*e8a0*/  MOV R20, 0x2 ;  /* 0x0000000200147802 */ /* 0x000fe20000000f00 */
[----:B-1----:R-:W-:Y:S01]  /*e8b0*/  IMAD.MOV.U32 R3, RZ, RZ, 0x181f ;  /* 0x0000181fff037424 */ /* 0x002fe200078e00ff */
[----:B------:R-:W-:Y:S02]  /*e8c0*/  MOV R2, 0xe8e0 ;  /* 0x0000e8e000027802 */ /* 0x000fe40000000f00 */
[----:B--234-:R-:W-:Y:S05]  /*e8d0*/  CALL.REL.NOINC `($__internal_1_$__cuda_sm70_shflsync_idx_p) ;  /* 0x0000081000007944 */ /* 0x01cfea0003c00000 */
[----:B------:R-:W-:Y:S01]  /*e8e0*/  MOV R8, R21 ;  /* 0x0000001500087202 */ /* 0x000fe20000000f00 */
[----:B------:R-:W-:Y:S05]  /*e8f0*/  BRA `(.L_x_153) ;  /* 0xffffdaa000007947 */ /* 0x000fea000383ffff */
.L_x_99:
[----:B------:R-:W-:Y:S01]  /*e900*/  IMAD.MOV.U32 R21, RZ, RZ, R12 ;  /* 0x000000ffff157224 */ /* 0x000fe200078e000c */
[----:B------:R-:W-:Y:S01]  /*e910*/  MOV R20, 0x2 ;  /* 0x0000000200147802 */ /* 0x000fe20000000f00 */
[----:B------:R-:W-:Y:S01]  /*e920*/  IMAD.MOV.U32 R3, RZ, RZ, 0x181f ;  /* 0x0000181fff037424 */ /* 0x000fe200078e00ff */
[----:B------:R-:W-:Y:S02]  /*e930*/  MOV R2, 0xe950 ;  /* 0x0000e95000027802 */ /* 0x000fe40000000f00 */
[----:B-1234-:R-:W-:Y:S05]  /*e940*/  CALL.REL.NOINC `($__internal_1_$__cuda_sm70_shflsync_idx_p) ;  /* 0x000007a000007944 */ /* 0x01efea0003c00000 */
[----:B------:R-:W-:Y:S01]  /*e950*/  MOV R0, R21 ;  /* 0x0000001500007202 */ /* 0x000fe20000000f00 */
[----:B------:R-:W-:Y:S05]  /*e960*/  BRA `(.L_x_154) ;  /* 0xffffda5000007947 */ /* 0x000fea000383ffff */
.L_x_102:
[----:B------:R-:W-:Y:S01]  /*e970*/  IMAD.MOV.U32 R21, RZ, RZ, R9 ;  /* 0x000000ffff157224 */ /* 0x000fe200078e0009 */
[----:B------:R-:W-:Y:S01]  /*e980*/  MOV R20, 0x3 ;  /* 0x0000000300147802 */ /* 0x000fe20000000f00 */
[----:B-1----:R-:W-:Y:S01]  /*e990*/  IMAD.MOV.U32 R3, RZ, RZ, 0x181f ;  /* 0x0000181fff037424 */ /* 0x002fe200078e00ff */
[----:B------:R-:W-:-:S02]  /*e9a0*/  MOV R2, 0xe9c0 ;  /* 0x0000e9c000027802 */ /* 0x000fc40000000f00 */
[----:B--234-:R-:W-:Y:S05]  /*e9b0*/  CALL.REL.NOINC `($__internal_1_$__cuda_sm70_shflsync_idx_p) ;  /* 0x0000073000007944 */ /* 0x01cfea0003c00000 */
        /* <DEDUP_REMOVED lines=8> */
.L_x_104:
[----:B------:R-:W-:Y:S01]  /*ea40*/  IMAD.MOV.U32 R21, RZ, RZ, R78 ;  /* 0x000000ffff157224 */ /* 0x000fe200078e004e */
[----:B------:R-:W-:Y:S01]  /*ea50*/  MOV R20, RZ ;  /* 0x000000ff00147202 */ /* 0x000fe20000000f00 */
[----:B------:R-:W-:Y:S01]  /*ea60*/  IMAD.MOV.U32 R3, RZ, RZ, 0x1f ;  /* 0x0000001fff037424 */ /* 0x000fe200078e00ff */
[----:B------:R-:W-:Y:S02]  /*ea70*/  MOV R2, 0xea90 ;  /* 0x0000ea9000027802 */ /* 0x000fe40000000f00 */
[----:B-12---:R-:W-:Y:S05]  /*ea80*/  CALL.REL.NOINC `($__internal_1_$__cuda_sm70_shflsync_idx_p) ;  /* 0x0000066000007944 */ /* 0x006fea0003c00000 */
[----:B------:R-:W-:Y:S01]  /*ea90*/  MOV R9, R21 ;  /* 0x0000001500097202 */ /* 0x000fe20000000f00 */
[----:B------:R-:W-:Y:S05]  /*eaa0*/  BRA `(.L_x_156) ;  /* 0xffffdc8000007947 */ /* 0x000fea000383ffff */
.L_x_105:
[----:B------:R-:W-:Y:S01]  /*eab0*/  IMAD.MOV.U32 R21, RZ, RZ, R78 ;  /* 0x000000ffff157224 */ /* 0x000fe200078e004e */
[----:B------:R-:W-:Y:S01]  /*eac0*/  MOV R20, 0x1 ;  /* 0x0000000100147802 */ /* 0x000fe20000000f00 */
[----:B------:R-:W-:Y:S01]  /*ead0*/  IMAD.MOV.U32 R3, RZ, RZ, 0x1f ;  /* 0x0000001fff037424 */ /* 0x000fe200078e00ff */
[----:B------:R-:W-:Y:S02]  /*eae0*/  MOV R2, 0xeb00 ;  /* 0x0000eb0000027802 */ /* 0x000fe40000000f00 */
[----:B-123--:R-:W-:Y:S05]  /*eaf0*/  CALL.REL.NOINC `($__internal_1_$__cuda_sm70_shflsync_idx_p) ;  /* 0x000005f000007944 */ /* 0x00efea0003c00000 */
[----:B------:R-:W-:Y:S01]  /*eb00*/  MOV R8, R21 ;  /* 0x0000001500087202 */ /* 0x000fe20000000f00 */
[----:B------:R-:W-:Y:S05]  /*eb10*/  BRA `(.L_x_157) ;  /* 0xffffdc3000007947 */ /* 0x000fea000383ffff */
.L_x_106:
[----:B------:R-:W-:Y:S02]  /*eb20*/  MOV R2, 0x1 ;  /* 0x0000000100027802 */ /* 0x000fe40000000f00 */
[----:B------:R-:W-:-:S02]  /*eb30*/  MOV R3, 0xeb50 ;  /* 0x0000eb5000037802 */ /* 0x000fc40000000f00 */
[----:B--234-:R-:W-:Y:S05]  /*eb40*/  CALL.REL.NOINC `($__internal_2_$__cuda_sm70_shflsync_up_p) ;  /* 0x000005f000007944 */ /* 0x01cfea0003c00000 */
[----:B------:R-:W-:Y:S05]  /*eb50*/  BRA `(.L_x_158) ;  /* 0xffffdd1000007947 */ /* 0x000fea000383ffff */
.L_x_107:
[----:B------:R-:W-:Y:S02]  /*eb60*/  MOV R2, 0x2 ;  /* 0x0000000200027802 */ /* 0x000fe40000000f00 */
[----:B------:R-:W-:-:S02]  /*eb70*/  MOV R3, 0xeb90 ;  /* 0x0000eb9000037802 */ /* 0x000fc40000000f00 */
[----:B--23--:R-:W-:Y:S05]  /*eb80*/  CALL.REL.NOINC `($__internal_2_$__cuda_sm70_shflsync_up_p) ;  /* 0x000005b000007944 */ /* 0x00cfea0003c00000 */
        /* <DEDUP_REMOVED lines=24> */
.L_x_111:
[----:B------:R-:W-:Y:S02]  /*ed10*/  MOV R2, 0x1 ;  /* 0x0000000100027802 */ /* 0x000fe40000000f00 */
[----:B------:R-:W-:Y:S02]  /*ed20*/  MOV R3, 0xed40 ;  /* 0x0000ed4000037802 */ /* 0x000fe40000000f00 */
[----:B------:R-:W-:Y:S05]  /*ed30*/  CALL.REL.NOINC `($__internal_2_$__cuda_sm70_shflsync_up_p) ;  /* 0x0000040000007944 */ /* 0x000fea0003c00000 */
[----:B------:R-:W-:Y:S01]  /*ed40*/  MOV R2, R4 ;  /* 0x0000000400027202 */ /* 0x000fe20000000f00 */
[----:B------:R-:W-:Y:S05]  /*ed50*/  BRA `(.L_x_160) ;  /* 0xffffdd6000007947 */ /* 0x000fea000383ffff */
.L_x_112:
[----:B------:R-:W-:Y:S02]  /*ed60*/  MOV R2, 0x2 ;  /* 0x0000000200027802 */ /* 0x000fe40000000f00 */
[----:B------:R-:W-:Y:S02]  /*ed70*/  MOV R3, 0xed90 ;  /* 0x0000ed9000037802 */ /* 0x000fe40000000f00 */
        /* <DEDUP_REMOVED lines=25> */
.L_x_114:
[----:B------:R-:W-:Y:S02]  /*ef10*/  SEL R0, RZ, 0x1, P0 ;  /* 0x00000001ff007807 */ /* 0x000fe40000000000 */
[----:B------:R-:W-:Y:S02]  /*ef20*/  MOV R2, 0xef40 ;  /* 0x0000ef4000027802 */ /* 0x000fe40000000f00 */
[----:B-1----:R-:W-:Y:S05]  /*ef30*/  CALL.REL.NOINC `($__internal_3_$__cuda_sm70_votesync_ballot) ;  /* 0x0000027000007944 */ /* 0x002fea0003c00000 */
[----:B------:R-:W-:Y:S05]  /*ef40*/  BRA `(.L_x_162) ;  /* 0xffffdd0000007947 */ /* 0x000fea000383ffff */
.L_x_115:
[----:B------:R-:W-:Y:S01]  /*ef50*/  IMAD.MOV.U32 R21, RZ, RZ, R6 ;  /* 0x000000ffff157224 */ /* 0x000fe200078e0006 */
[----:B---3--:R-:W-:Y:S01]  /*ef60*/  MOV R20, R11 ;  /* 0x0000000b00147202 */ /* 0x008fe20000000f00 */
[----:B------:R-:W-:Y:S01]  /*ef70*/  IMAD.MOV.U32 R3, RZ, RZ, 0x1f ;  /* 0x0000001fff037424 */ /* 0x000fe200078e00ff */
[----:B------:R-:W-:Y:S02]  /*ef80*/  MOV R2, 0xefa0 ;  /* 0x0000efa000027802 */ /* 0x000fe40000000f00 */
[----:B-12---:R-:W-:Y:S05]  /*ef90*/  CALL.REL.NOINC `($__internal_1_$__cuda_sm70_shflsync_idx_p) ;  /* 0x0000015000007944 */ /* 0x006fea0003c00000 */
[----:B------:R-:W-:Y:S01]  /*efa0*/  IMAD.MOV.U32 R6, RZ, RZ, R21 ;  /* 0x000000ffff067224 */ /* 0x000fe200078e0015 */
[----:B------:R-:W-:Y:S01]  /*efb0*/  MOV R20, R11 ;  /* 0x0000000b00147202 */ /* 0x000fe20000000f00 */
[----:B------:R-:W-:Y:S01]  /*efc0*/  IMAD.MOV.U32 R21, RZ, RZ, R7 ;  /* 0x000000ffff157224 */ /* 0x000fe200078e0007 */
[----:B------:R-:W-:Y:S02]  /*efd0*/  MOV R3, 0x1f ;  /* 0x0000001f00037802 */ /* 0x000fe40000000f00 */
[----:B------:R-:W-:-:S02]  /*efe0*/  MOV R2, 0xf000 ;  /* 0x0000f00000027802 */ /* 0x000fc40000000f00 */
[----:B------:R-:W-:Y:S05]  /*eff0*/  CALL.REL.NOINC `($__internal_1_$__cuda_sm70_shflsync_idx_p) ;  /* 0x000000f000007944 */ /* 0x000fea0003c00000 */
[----:B------:R-:W-:Y:S01]  /*f000*/  MOV R7, R21 ;  /* 0x0000001500077202 */ /* 0x000fe20000000f00 */
[----:B------:R-:W-:Y:S05]  /*f010*/  BRA `(.L_x_163) ;  /* 0xffffdc7000007947 */ /* 0x000fea000383ffff */
.L_x_118:
[----:B------:R-:W-:Y:S01]  /*f020*/  IMAD.MOV.U32 R21, RZ, RZ, R4 ;  /* 0x000000ffff157224 */ /* 0x000fe200078e0004 */
[----:B------:R-:W-:Y:S01]  /*f030*/  MOV R20, R0 ;  /* 0x0000000000147202 */ /* 0x000fe20000000f00 */
[----:B------:R-:W-:Y:S01]  /*f040*/  IMAD.MOV.U32 R3, RZ, RZ, 0x1f ;  /* 0x0000001fff037424 */ /* 0x000fe200078e00ff */
[----:B------:R-:W-:-:S02]  /*f050*/  MOV R2, 0xf070 ;  /* 0x0000f07000027802 */ /* 0x000fc40000000f00 */
[----:B-1-34-:R-:W-:Y:S05]  /*f060*/  CALL.REL.NOINC `($__internal_1_$__cuda_sm70_shflsync_idx_p) ;  /* 0x0000008000007944 */ /* 0x01afea0003c00000 */
[----:B------:R-:W-:Y:S01]  /*f070*/  MOV R10, R21 ;  /* 0x00000015000a7202 */ /* 0x000fe20000000f00 */
[----:B------:R-:W-:Y:S05]  /*f080*/  BRA `(.L_x_117) ;  /* 0xffffdc6000007947 */ /* 0x000fea000383ffff */
        .weak           $__internal_0_$__cuda_sm70_shflsync_bfly_p
        .type           $__internal_0_$__cuda_sm70_shflsync_bfly_p,@function
        .size           $__internal_0_$__cuda_sm70_shflsync_bfly_p,($__internal_1_$__cuda_sm70_shflsync_idx_p - $__internal_0_$__cuda_sm70_shflsync_bfly_p)
$__internal_0_$__cuda_sm70_shflsync_bfly_p:
[----:B------:R-:W-:Y:S02]  /*f090*/  MOV R16, 0xffffffff ;  /* 0xffffffff00107802 */ /* 0x000fe40000000f00 */
[----:B------:R-:W-:-:S02]  /*f0a0*/  MOV R3, 0x1f ;  /* 0x0000001f00037802 */ /* 0x000fc40000000f00 */
[----:B------:R-:W-:Y:S04]  /*f0b0*/  WARPSYNC R16 ;  /* 0x0000001000007348 */ /* 0x000fe80003800000 */
[----:B------:R1:W2:Y:S02]  /*f0c0*/  SHFL.BFLY PT, R0, R4, R0, R3 ;  /* 0x0c00000004007389 */ /* 0x0002a400000e0003 */
[----:B-1----:R-:W-:-:S04]  /*f0d0*/  MOV R3, 0x0 ;  /* 0x0000000000037802 */ /* 0x002fc80000000f00 */
[----:B--2---:R-:W-:Y:S05]  /*f0e0*/  RET.REL.NODEC R2 `(_ZN7cutlass13device_kernelIN5flash19enable_sm80_to_sm89INS1_16FlashAttnFwdSm80INS1_25CollectiveMainloopFwdSm80ILi8ELi1ELb0EN4cute5tupleIJNS5_1CILi128EEENS7_ILi64EEENS7_ILi192EEEEEELi192ENS_10bfloat16_tEfNS_4arch4Sm80ELb0ELb0ELb1ELb1ELb1ELb0ELb1ELb1EEENS1_21CollectiveEpilogueFwdINS6_IJS8_SA_S9_EEENS6_IJNS7_ILi1EEESI_SI_EEESC_SE_Li256ELb1ELb1ELb1ELb0EEENS1_36VarlenDynamicPersistentTileSchedulerILi128ELi64ELi256ELi256ELb1ELb1ELb0ELb0ELb1ELb1EEEEEEEEEvNT_6ParamsE) ;  /* 0xffff0f1002007950 */ /* 0x004fea0003c3ffff */
        .weak           $__internal_1_$__cuda_sm70_shflsync_idx_p
        .type           $__internal_1_$__cuda_sm70_shflsync_idx_p,@function
        .size           $__internal_1_$__cuda_sm70_shflsync_idx_p,($__internal_2_$__cuda_sm70_shflsync_up_p - $__internal_1_$__cuda_sm70_shflsync_idx_p)
$__internal_1_$__cuda_sm70_shflsync_idx_p:
[----:B------:R-:W-:-:S04]  /*f0f0*/  MOV R23, 0xffffffff ;  /* 0xffffffff00177802 */ /* 0x000fc80000000f00 */
[----:B------:R-:W-:Y:S04]  /*f100*/  WARPSYNC R23 ;  /* 0x0000001700007348 */ /* 0x000fe80003800000 */
[----:B------:R1:W2:Y:S02]  /*f110*/  SHFL.IDX PT, R21, R21, R20, R3 ;  /* 0x0000001415157389 */ /* 0x0002a400000e0003 */
[----:B-1----:R-:W-:-:S04]  /*f120*/  MOV R3, 0x0 ;  /* 0x0000000000037802 */ /* 0x002fc80000000f00 */
[----:B--2---:R-:W-:Y:S05]  /*f130*/  RET.REL.NODEC R2 `(_ZN7cutlass13device_kernelIN5flash19enable_sm80_to_sm89INS1_16FlashAttnFwdSm80INS1_25CollectiveMainloopFwdSm80ILi8ELi1ELb0EN4cute5tupleIJNS5_1CILi128EEENS7_ILi64EEENS7_ILi192EEEEEELi192ENS_10bfloat16_tEfNS_4arch4Sm80ELb0ELb0ELb1ELb1ELb1ELb0ELb1ELb1EEENS1_21CollectiveEpilogueFwdINS6_IJS8_SA_S9_EEENS6_IJNS7_ILi1EEESI_SI_EEESC_SE_Li256ELb1ELb1ELb1ELb0EEENS1_36VarlenDynamicPersistentTileSchedulerILi128ELi64ELi256ELi256ELb1ELb1ELb0ELb0ELb1ELb1EEEEEEEEEvNT_6ParamsE) ;  /* 0xffff0ec002007950 */ /* 0x004fea0003c3ffff */
        .weak           $__internal_2_$__cuda_sm70_shflsync_up_p
        .type           $__internal_2_$__cuda_sm70_shflsync_up_p,@function
        .size           $__internal_2_$__cuda_sm70_shflsync_up_p,($__internal_3_$__cuda_sm70_votesync_ballot - $__internal_2_$__cuda_sm70_shflsync_up_p)
$__internal_2_$__cuda_sm70_shflsync_up_p:
[----:B------:R-:W-:Y:S02]  /*f140*/  IMAD.MOV.U32 R4, RZ, RZ, RZ ;  /* 0x000000ffff047224 */ /* 0x000fe400078e00ff */
[----:B------:R-:W-:-:S04]  /*f150*/  IMAD.MOV.U32 R11, RZ, RZ, -0x1 ;  /* 0xffffffffff0b7424 */ /* 0x000fc800078e00ff */
[----:B------:R-:W-:Y:S04]  /*f160*/  WARPSYNC R11 ;  /* 0x0000000b00007348 */ /* 0x000fe80003800000 */
[----:B------:R1:W2:Y:S02]  /*f170*/  SHFL.UP PT, R4, R0, R2, R4 ;  /* 0x0400000200047389 */ /* 0x0002a400000e0004 */
[----:B-1----:R-:W-:Y:S02]  /*f180*/  MOV R2, R3 ;  /* 0x0000000300027202 */ /* 0x002fe40000000f00 */
[----:B------:R-:W-:-:S04]  /*f190*/  MOV R3, 0x0 ;  /* 0x0000000000037802 */ /* 0x000fc80000000f00 */
[----:B--2---:R-:W-:Y:S05]  /*f1a0*/  RET.REL.NODEC R2 `(_ZN7cutlass13device_kernelIN5flash19enable_sm80_to_sm89INS1_16FlashAttnFwdSm80INS1_25CollectiveMainloopFwdSm80ILi8ELi1ELb0EN4cute5tupleIJNS5_1CILi128EEENS7_ILi64EEENS7_ILi192EEEEEELi192ENS_10bfloat16_tEfNS_4arch4Sm80ELb0ELb0ELb1ELb1ELb1ELb0ELb1ELb1EEENS1_21CollectiveEpilogueFwdINS6_IJS8_SA_S9_EEENS6_IJNS7_ILi1EEESI_SI_EEESC_SE_Li256ELb1ELb1ELb1ELb0EEENS1_36VarlenDynamicPersistentTileSchedulerILi128ELi64ELi256ELi256ELb1ELb1ELb0ELb0ELb1ELb1EEEEEEEEEvNT_6ParamsE) ;  /* 0xffff0e5002007950 */ /* 0x004fea0003c3ffff */
        .weak           $__internal_3_$__cuda_sm70_votesync_ballot
        .type           $__internal_3_$__cuda_sm70_votesync_ballot,@function
        .size           $__internal_3_$__cuda_sm70_votesync_ballot,(.L_x_3106 - $__internal_3_$__cuda_sm70_votesync_ballot)
$__internal_3_$__cuda_sm70_votesync_ballot:
[----:B------:R-:W-:Y:S01]  /*f1b0*/  ISETP.NE.U32.AND P0, PT, R0, 0x1, PT ;  /* 0x000000010000780c */ /* 0x000fe20003f05070 */
[----:B------:R-:W-:-:S04]  /*f1c0*/  IMAD.MOV.U32 R3, RZ, RZ, -0x1 ;  /* 0xffffffffff037424 */ /* 0x000fc800078e00ff */
[----:B------:R-:W-:Y:S08]  /*f1d0*/  WARPSYNC R3 ;  /* 0x0000000300007348 */ /* 0x000ff00003800000 */
[----:B------:R-:W-:-:S04]  /*f1e0*/  VOTE.ANY R0, PT, !P0 ;  /* 0x0000000000007806 */ /* 0x000fc800040e0100 */
[----:B------:R-:W-:Y:S01]  /*f1f0*/  LOP3.LUT R0, R0, R3, RZ, 0xc0, !PT ;  /* 0x0000000300007212 */ /* 0x000fe200078ec0ff */
[----:B------:R-:W-:-:S04]  /*f200*/  IMAD.MOV.U32 R3, RZ, RZ, 0x0 ;  /* 0x00000000ff037424 */ /* 0x000fc800078e00ff */
[----:B------:R-:W-:Y:S05]  /*f210*/  RET.REL.NODEC R2 `(_ZN7cutlass13device_kernelIN5flash19enable_sm80_to_sm89INS1_16FlashAttnFwdSm80INS1_25CollectiveMainloopFwdSm80ILi8ELi1ELb0EN4cute5tupleIJNS5_1CILi128EEENS7_ILi64EEENS7_ILi192EEEEEELi192ENS_10bfloat16_tEfNS_4arch4Sm80ELb0ELb0ELb1ELb1ELb1ELb0ELb1ELb1EEENS1_21CollectiveEpilogueFwdINS6_IJS8_SA_S9_EEENS6_IJNS7_ILi1EEESI_SI_EEESC_SE_Li256ELb1ELb1ELb1ELb0EEENS1_36VarlenDynamicPersistentTileSchedulerILi128ELi64ELi256ELi256ELb1ELb1ELb0ELb0ELb1ELb1EEEEEEEEEvNT_6ParamsE) ;  /* 0xffff0de002007950 */ /* 0x000fea0003c3ffff */
.L_x_164:
        /* <DEDUP_REMOVED lines=14> */
.L_x_3106:


//--------------------- .text._ZN7cutlass13device_kernelIN5flash19enable_sm80_to_sm89INS1_16FlashAttnFwdSm80INS1_25CollectiveMainloopFwdSm80ILi8ELi1ELb0EN4cute5tupleIJNS5_1CILi128EEENS7_ILi64EEENS7_ILi192EEEEEELi192ENS_10bfloat16_tEfNS_4arch4Sm80ELb0ELb0ELb1ELb1ELb1ELb1ELb1ELb1EEENS1_21CollectiveEpilogueFwdINS6_IJS8_SA_S9_EEENS6_IJNS7_ILi1EEESI_SI_EEESC_SE_Li256ELb1ELb1ELb1ELb0EEENS1_36VarlenDynamicPersistentTileSchedulerILi128ELi64ELi256ELi256ELb1ELb1ELb0ELb0ELb1ELb1EEEEEEEEEvNT_6ParamsE --------------------------
	.section	.text._ZN7cutlass13device_kernelIN5flash19enable_sm80_to_sm89INS1_16FlashAttnFwdSm80INS1_25CollectiveMainloopFwdSm80ILi8ELi1ELb0EN4cute5tupleIJNS5_1CILi128EEENS7_ILi64EEENS7_ILi192EEEEEELi192ENS_10bfloat16_tEfNS_4arch4Sm80ELb0ELb0ELb1ELb1ELb1ELb1ELb1ELb1EEENS1_21CollectiveEpilogueFwdINS6_IJS8_SA_S9_EEENS6_IJNS7_ILi1EEESI_SI_EEESC_SE_Li256ELb1ELb1ELb1ELb0EEENS1_36VarlenDynamicPersistentTileSchedulerILi128ELi64ELi256ELi256ELb1ELb1ELb0ELb0ELb1ELb1EEEEEEEEEvNT_6ParamsE,"ax",@progbits
	.sectioninfo	@"SHI_REGISTERS=255"
	.align	128
.text._ZN7cutlass13device_kernelIN5flash19enable_sm80_to_sm89INS1_16FlashAttnFwdSm80INS1_25CollectiveMainloopFwdSm80ILi8ELi1ELb0EN4cute5tupleIJNS5_1CILi128EEENS7_ILi64EEENS7_ILi192EEEEEELi192ENS_10bfloat16_tEfNS_4arch4Sm80ELb0ELb0ELb1ELb1ELb1ELb1ELb1ELb1EEENS1_21CollectiveEpilogueFwdINS6_IJS8_SA_S9_EEENS6_IJNS7_ILi1EEESI_SI_EEESC_SE_Li256ELb1ELb1ELb1ELb0EEENS1_36VarlenDynamicPersistentTileSchedulerILi128ELi64ELi256ELi256ELb1ELb1ELb0ELb0ELb1ELb1EEEEEEEEEvNT_6ParamsE:
        .type           _ZN7cutlass13device_kernelIN5flash19enable_sm80_to_sm89INS1_16FlashAttnFwdSm80INS1_25CollectiveMainloopFwdSm80ILi8ELi1ELb0EN4cute5tupleIJNS5_1CILi128EEENS7_ILi64EEENS7_ILi192EEEEEELi192ENS_10bfloat16_tEfNS_4arch4Sm80ELb0ELb0ELb1ELb1ELb1ELb1ELb1ELb1EEENS1_21CollectiveEpilogueFwdINS6_IJS8_SA_S9_EEENS6_IJNS7_ILi1EEESI_SI_EEESC_SE_Li256ELb1ELb1ELb1ELb0EEENS1_36VarlenDynamicPersistentTileSchedulerILi128ELi64ELi256ELi256ELb1ELb1ELb0ELb0ELb1ELb1EEEEEEEEEvNT_6ParamsE,@function
        .size           _ZN7cutlass13device_kernelIN5flash19enable_sm80_to_sm89INS1_16FlashAttnFwdSm80INS1_25CollectiveMainloopFwdSm80ILi8ELi1ELb0EN4cute5tupleIJNS5_1CILi128EEENS7_ILi64EEENS7_ILi192EEEEEELi192ENS_10bfloat16_tEfNS_4arch4Sm80ELb0ELb0ELb1ELb1ELb1ELb1ELb1ELb1EEENS1_21CollectiveEpilogueFwdINS6_IJS8_SA_S9_EEENS6_IJNS7_ILi1EEESI_SI_EEESC_SE_Li256ELb1ELb1ELb1ELb0EEENS1_36VarlenDynamicPersistentTileSchedulerILi128ELi64ELi256ELi256ELb1ELb1ELb0ELb0ELb1ELb1EEEEEEEEEvNT_6ParamsE,(.L_x_3111 - _ZN7cutlass13device_kernelIN5flash19enable_sm80_to_sm89INS1_16FlashAttnFwdSm80INS1_25CollectiveMainloopFwdSm80ILi8ELi1ELb0EN4cute5tupleIJNS5_1CILi128EEENS7_ILi64EEENS7_ILi192EEEEEELi192ENS_10bfloat16_tEfNS_4arch4Sm80ELb0ELb0ELb1ELb1ELb1ELb1ELb1ELb1EEENS1_21CollectiveEpilogueFwdINS6_IJS8_SA_S9_EEENS6_IJNS7_ILi1EEESI_SI_EEESC_SE_Li256ELb1ELb1ELb1ELb0EEENS1_36VarlenDynamicPersistentTileSchedulerILi128ELi64ELi256ELi256ELb1ELb1ELb0ELb0ELb1ELb1EEEEEEEEEvNT_6ParamsE)
        .other          _ZN7cutlass13device_kernelIN5flash19enable_sm80_to_sm89INS1_16FlashAttnFwdSm80INS1_25CollectiveMainloopFwdSm80ILi8ELi1ELb0EN4cute5tupleIJNS5_1CILi128EEENS7_ILi64EEENS7_ILi192EEEEEELi192ENS_10bfloat16_tEfNS_4arch4Sm80ELb0ELb0ELb1ELb1ELb1ELb1ELb1ELb1EEENS1_21CollectiveEpilogueFwdINS6_IJS8_SA_S9_EEENS6_IJNS7_ILi1EEESI_SI_EEESC_SE_Li256ELb1ELb1ELb1ELb0EEENS1_36VarlenDynamicPersistentTileSchedulerILi128ELi64ELi256ELi256ELb1ELb1ELb0ELb0ELb1ELb1EEEEEEEEEvNT_6ParamsE,@"STO_CUDA_ENTRY STV_DEFAULT"
_ZN7cutlass13device_kernelIN5flash19enable_sm80_to_sm89INS1_16FlashAttnFwdSm80INS1_25CollectiveMainloopFwdSm80ILi8ELi1ELb0EN4cute5tupleIJNS5_1CILi128EEENS7_ILi64EEENS7_ILi192EEEEEELi192ENS_10bfloat16_tEfNS_4arch4Sm80ELb0ELb0ELb1ELb1ELb1ELb1ELb1ELb1EEENS1_21CollectiveEpilogueFwdINS6_IJS8_SA_S9_EEENS6_IJNS7_ILi1EEESI_SI_EEESC_SE_Li256ELb1ELb1ELb1ELb0EEENS1_36VarlenDynamicPersistentTileSchedulerILi128ELi64ELi256ELi256ELb1ELb1ELb0ELb0ELb1ELb1EEEEEEEEEvNT_6ParamsE:
[----:B------:R-:W-:Y:S02]  /*0000*/  MOV R1, c[0x0][0x28] ;  /* 0x00000a0000017a02 */ /* 0x000fe40000000f00 */
[----:B------:R-:W1:Y:S01]  /*0010*/  S2R R2, SR_TID.X ;  /* 0x0000000000027919 */ /* 0x000e620000002100 */
[----:B------:R-:W-:Y:S01]  /*0020*/  ULDC.64 UR10, c[0x0][0x118] ;  /* 0x00004600000a7ab9 */ /* 0x000fe20000000a00 */
[----:B------:R-:W-:Y:S02]  /*0030*/  IADD3 R1, R1, -0x60, RZ ;  /* 0xffffffa001017810 */ /* 0x000fe40007ffe0ff */
[----:B-1----:R-:W-:-:S06]  /*0040*/  SHF.R.U32.HI R0, RZ, 0x5, R2 ;  /* 0x00000005ff007819 */ /* 0x002fcc0000011602 */
[----:B------:R-:W1:Y:S02]  /*0050*/  SHFL.IDX PT, R0, R0, RZ, 0x1f ;  /* 0x00001fff00007589 */ /* 0x000e6400000e0000 */
[----:B-1----:R-:W1:Y:S02]  /*0060*/  R2UR UR9, R0 ;  /* 0x00000000000973c2 */ /* 0x002e6400000e0000 */
[----:B-1----:R-:W-:-:S13]  /*0070*/  ISETP.NE.AND P0, PT, RZ, UR9, PT ;  /* 0x00000009ff007c0c */ /* 0x002fda000bf05270 */
[----:B------:R-:W-:Y:S06]  /*0080*/  @P0 BAR.SYNC.DEFER_BLOCKING 0x5, 0x100 ;  /* 0x0144000000000b1d */ /* 0x000fec0000010000 */
[----:B------:R-:W1:Y:S04]  /*0090*/  @P0 LDS.128 R236, [0x18100] ;  /* 0x01810000ffec0984 */ /* 0x000e680000000c00 */
[----:B------:R-:W-:Y:S06]  /*00a0*/  @P0 BAR.ARV 0x4, 0x100 ;  /* 0x0104000000000b1d */ /* 0x000fec0000002000 */
[----:B------:R-:W-:Y:S05]  /*00b0*/  @P0 BRA `(.L_x_165) ;  /* 0x00000a7000000947 */ /* 0x000fea0003800000 */
[----:B------:R-:W-:Y:S01]  /*00c0*/  LOP3.LUT R14, R2, 0x1f, RZ, 0xc0, !PT ;  /* 0x0000001f020e7812 */ /* 0x000fe200078ec0ff */
        /* <DEDUP_REMOVED lines=8> */
[----:B------:R-:W2:Y:S04]  /*0150*/  @!P0 LDG.E R8, [R4.64] ;  /* 0x0000000a04088981 */ /* 0x000ea8000c1e1900 */
[----:B------:R-:W2:Y:S01]  /*0160*/  @!P0 LDG.E R7, [R2.64] ;  /* 0x0000000a02078981 */ /* 0x000ea2000c1e1900 */
[C---:B------:R-:W-:Y:S01]  /*0170*/  ISETP.NE.AND P5, PT, R14.reuse, RZ, PT ;  /* 0x000000ff0e00720c */ /* 0x040fe20003fa5270 */
[----:B------:R-:W3:Y:S01]  /*0180*/  S2UR UR4, SR_CTAID.X ;  /* 0x00000000000479c3 */ /* 0x000ee20000002500 */
[C---:B------:R-:W-:Y:S02]  /*0190*/  ISETP.GE.U32.AND P4, PT, R14.reuse, 0x2, PT ;  /* 0x000000020e00780c */ /* 0x040fe40003f86070 */
[----:B------:R-:W-:-:S02]  /*01a0*/  ISETP.GE.U32.AND P3, PT, R14, 0x4, PT ;  /* 0x000000040e00780c */ /* 0x000fc40003f66070 */
[C---:B------:R-:W-:Y:S02]  /*01b0*/  ISETP.GE.U32.AND P2, PT, R14.reuse, 0x8, PT ;  /* 0x000000080e00780c */ /* 0x040fe40003f46070 */
[----:B------:R-:W-:Y:S01]  /*01c0*/  ISETP.GE.U32.AND P1, PT, R14, 0x10, PT ;  /* 0x000000100e00780c */ /* 0x000fe20003f26070 */
[----:B--2---:R-:W-:-:S05]  /*01d0*/  IMAD R4, R8, R7, RZ ;  /* 0x0000000708047224 */ /* 0x004fca00078e02ff */
[----:B------:R-:W2:Y:S02]  /*01e0*/  SHFL.UP PT, R0, R4, 0x1, RZ ;  /* 0x0420000004007989 */ /* 0x000ea400000e00ff */
[----:B--2---:R-:W-:-:S05]  /*01f0*/  SEL R0, R0, RZ, P5 ;  /* 0x000000ff00007207 */ /* 0x004fca0002800000 */
[----:B------:R-:W-:-:S05]  /*0200*/  IMAD.IADD R4, R4, 0x1, R0 ;  /* 0x0000000104047824 */ /* 0x000fca00078e0200 */
        /* <DEDUP_REMOVED lines=12> */
[----:B------:R-:W2:Y:S02]  /*02d0*/  SHFL.IDX PT, R6, R4, 0x1f, 0x1f ;  /* 0x03e01f0004067f89 */ /* 0x000ea400000e0000 */
[----:B--2---:R-:W-:-:S04]  /*02e0*/  IMAD R6, R6, c[0x0][0x538], RZ ;  /* 0x00014e0006067a24 */ /* 0x004fc800078e02ff */
[----:B------:R-:W-:Y:S01]  /*02f0*/  IMAD.MOV.U32 R0, RZ, RZ, R6 ;  /* 0x000000ffff007224 */ /* 0x000fe200078e0006 */
[----:B---3--:R-:W-:-:S13]  /*0300*/  ISETP.GT.AND P0, PT, R6, UR4, PT ;  /* 0x0000000406007c0c */ /* 0x008fda000bf04270 */
[----:B------:R-:W-:Y:S05]  /*0310*/  @P0 BRA `(.L_x_166) ;  /* 0x0000027000000947 */ /* 0x000fea0003800000 */
[----:B------:R-:W-:Y:S02]  /*0320*/  MOV R6, R0 ;  /* 0x0000000000067202 */ /* 0x000fe40000000f00 */
[----:B------:R-:W-:-:S04]  /*0330*/  MOV R9, RZ ;  /* 0x000000ff00097202 */ /* 0x000fc80000000f00 */
.L_x_170:
        /* <DEDUP_REMOVED lines=12> */
[----:B------:R-:W2:Y:S04]  /*0400*/  @!P0 LDG.E R8, [R4.64] ;  /* 0x0000000a04088981 */ /* 0x000ea8000c1e1900 */
[----:B------:R-:W2:Y:S02]  /*0410*/  @!P0 LDG.E R7, [R2.64] ;  /* 0x0000000a02078981 */ /* 0x000ea4000c1e1900 */
[----:B--2---:R-:W-:Y:S01]  /*0420*/  IMAD R5, R8, R7, RZ ;  /* 0x0000000708057224 */ /* 0x004fe200078e02ff */
[----:B------:R-:W-:Y:S05]  /*0430*/  BRA.DIV ~URZ, `(.L_x_168) ;  /* 0x000183827f007947 */ /* 0x000fea000b800000 */
[----:B------:R2:W3:Y:S02]  /*0440*/  SHFL.UP PT, R0, R5, 0x1, RZ ;  /* 0x0420000005007989 */ /* 0x0004e400000e00ff */
.L_x_336:
[----:B---3--:R-:W-:-:S04]  /*0450*/  SEL R0, R0, RZ, P5 ;  /* 0x000000ff00007207 */ /* 0x008fc80002800000 */
[----:B--2---:R-:W-:Y:S01]  /*0460*/  IADD3 R5, R5, R0, RZ ;  /* 0x0000000005057210 */ /* 0x004fe20007ffe0ff */
[----:B------:R-:W-:Y:S05]  /*0470*/  BRA.DIV ~URZ, `(.L_x_169) ;  /* 0x000183a27f007947 */ /* 0x000fea000b800000 */
        /* <DEDUP_REMOVED lines=12> */
[----:B------:R2:W3:Y:S02]  /*0540*/  SHFL.IDX PT, R0, R4, 0x1f, 0x1f ;  /* 0x03e01f0004007f89 */ /* 0x0004e400000e0000 */
.L_x_337:
[----:B---3--:R-:W-:-:S05]  /*0550*/  IMAD R0, R0, c[0x0][0x538], RZ ;  /* 0x00014e0000007a24 */ /* 0x008fca00078e02ff */
[----:B------:R-:W-:-:S04]  /*0560*/  IADD3 R6, R0, R6, RZ ;  /* 0x0000000600067210 */ /* 0x000fc80007ffe0ff */
[----:B------:R-:W-:-:S13]  /*0570*/  ISETP.GT.AND P0, PT, R6, UR4, PT ;  /* 0x0000000406007c0c */ /* 0x000fda000bf04270 */
[----:B-12---:R-:W-:Y:S05]  /*0580*/  @!P0 BRA `(.L_x_170) ;  /* 0xfffffdb000008947 */ /* 0x006fea000383ffff */
.L_x_166:
[----:B------:R-:W-:-:S05]  /*0590*/  IADD3 R12, -R0, R6, RZ ;  /* 0x00000006000c7210 */ /* 0x000fca0007ffe1ff */
[----:B------:R-:W-:-:S05]  /*05a0*/  IMAD R0, R4, c[0x0][0x538], R12 ;  /* 0x00014e0004007a24 */ /* 0x000fca00078e020c */
[----:B------:R-:W-:Y:S01]  /*05b0*/  ISETP.GT.AND P0, PT, R0, UR4, PT ;  /* 0x0000000400007c0c */ /* 0x000fe2000bf04270 */
[----:B------:R-:W-:-:S12]  /*05c0*/  BRA.DIV ~URZ, `(.L_x_171) ;  /* 0x000184027f007947 */ /* 0x000fd8000b800000 */
[----:B------:R-:W-:-:S04]  /*05d0*/  VOTE.ANY R5, PT, !P0 ;  /* 0x0000000000057806 */ /* 0x000fc800040e0100 */
.L_x_338:
[----:B------:R2:W3:Y:S01]  /*05e0*/  POPC R13, R5 ;  /* 0x00000005000d7309 */ /* 0x0004e20000000000 */
[----:B------:R-:W-:Y:S05]  /*05f0*/  BRA.DIV ~URZ, `(.L_x_172) ;  /* 0x000184227f007947 */ /* 0x000fea000b800000 */
[----:B---3--:R3:W4:Y:S01]  /*0600*/  SHFL.IDX PT, R11, R8, R13, 0x1f ;  /* 0x00001f0d080b7589 */ /* 0x00872200000e0000 */
[----:B------:R-:W-:-:S03]  /*0610*/  MOV R6, RZ ;  /* 0x000000ff00067202 */ /* 0x000fc60000000f00 */
[----:B------:R3:W2:Y:S04]  /*0620*/  SHFL.IDX PT, R10, R7, R13, 0x1f ;  /* 0x00001f0d070a7589 */ /* 0x0006a800000e0000 */
.L_x_339:
[----:B------:R-:W-:Y:S01]  /*0630*/  ISETP.NE.AND P0, PT, R5, RZ, PT ;  /* 0x000000ff0500720c */ /* 0x000fe20003f05270 */
[----:B------:R-:W-:-:S12]  /*0640*/  BSSY B0, `(.L_x_173) ;  /* 0x0000005000007945 */ /* 0x000fd80003800000 */
[----:B------:R-:W-:Y:S05]  /*0650*/  @!P0 BRA `(.L_x_174) ;  /* 0x0000003000008947 */ /* 0x000fea0003800000 */
[----:B------:R-:W-:Y:S01]  /*0660*/  IADD3 R28, R13, -0x1, RZ ;  /* 0xffffffff0d1c7810 */ /* 0x000fe20007ffe0ff */
[----:B------:R-:W-:Y:S05]  /*0670*/  BRA.DIV ~URZ, `(.L_x_175) ;  /* 0x000184827f007947 */ /* 0x000fea000b800000 */
[----:B------:R3:W4:Y:S02]  /*0680*/  SHFL.IDX PT, R6, R4, R28, 0x1f ;  /* 0x00001f1c04067589 */ /* 0x00072400000e0000 */
.L_x_174:
[----:B------:R-:W-:Y:S05]  /*0690*/  BSYNC B0 ;  /* 0x0000000000007941 */ /* 0x000fea0003800000 */
.L_x_173:
[----:B----4-:R-:W-:Y:S01]  /*06a0*/  IABS R0, R11 ;  /* 0x0000000b00007213 */ /* 0x010fe20000000000 */
[----:B-1----:R-:W-:Y:S02]  /*06b0*/  IMAD R236, R6, c[0x0][0x538], R12 ;  /* 0x00014e0006ec7a24 */ /* 0x002fe400078e020c */
[----:B------:R-:W-:Y:S02]  /*06c0*/  IMAD.IADD R239, R13, 0x1, R9 ;  /* 0x000000010def7824 */ /* 0x000fe400078e0209 */
[----:B--2---:R-:W-:Y:S01]  /*06d0*/  IMAD.MOV.U32 R5, RZ, RZ, R0 ;  /* 0x000000ffff057224 */ /* 0x004fe200078e0000 */
[----:B------:R-:W-:Y:S02]  /*06e0*/  IABS R0, R10 ;  /* 0x0000000a00007213 */ /* 0x000fe40000000000 */
[----:B------:R-:W-:Y:S01]  /*06f0*/  IADD3 R12, -R236, UR4, RZ ;  /* 0x00000004ec0c7c10 */ /* 0x000fe2000fffe1ff */
[----:B------:R-:W1:Y:S02]  /*0700*/  I2F.RP R2, R5 ;  /* 0x0000000500027306 */ /* 0x000e640000209400 */
[----:B---3--:R-:W-:Y:S01]  /*0710*/  IMAD.MOV.U32 R7, RZ, RZ, R0 ;  /* 0x000000ffff077224 */ /* 0x008fe200078e0000 */
        /* <DEDUP_REMOVED lines=57> */
.L_x_167:
[----:B-1----:R-:W-:Y:S01]  /*0ab0*/  IMAD.MOV.U32 R237, RZ, RZ, RZ ;  /* 0x000000ffffed7224 */ /* 0x002fe200078e00ff */
[----:B------:R-:W-:Y:S01]  /*0ac0*/  MOV R238, RZ ;  /* 0x000000ff00ee7202 */ /* 0x000fe20000000f00 */
[----:B------:R-:W-:Y:S01]  /*0ad0*/  IMAD.U32 R236, RZ, RZ, UR4 ;  /* 0x00000004ffec7e24 */ /* 0x000fe2000f8e00ff */
[----:B------:R-:W-:Y:S02]  /*0ae0*/  MOV R239, c[0x0][0x53c] ;  /* 0x00014f0000ef7a02 */ /* 0x000fe40000000f00 */
.L_x_176:
[----:B------:R-:W-:Y:S01]  /*0af0*/  ISETP.NE.AND P0, PT, R14, RZ, PT ;  /* 0x000000ff0e00720c */ /* 0x000fe20003f05270 */
[----:B------:R-:W-:-:S12]  /*0b00*/  WARPSYNC 0xffffffff ;  /* 0xffffffff00007948 */ /* 0x000fd80003800000 */
[----:B------:R1:W-:Y:S04]  /*0b10*/  @!P0 STS.128 [0x18100], R236 ;  /* 0x018100ecff008388 */ /* 0x0003e80000000c00 */
[----:B------:R-:W-:Y:S06]  /*0b20*/  BAR.ARV 0x5, 0x100 ;  /* 0x0144000000007b1d */ /* 0x000fec0000002000 */
.L_x_165:
[----:B-1----:R-:W-:-:S13]  /*0b30*/  ISETP.GE.AND P0, PT, R239, c[0x0][0x53c], PT ;  /* 0x00014f00ef007a0c */ /* 0x002fda0003f06270 */
[----:B------:R-:W-:Y:S05]  /*0b40*/  @P0 EXIT ;  /* 0x000000000000094d */ /* 0x000fea0003800000 */
[----:B------:R-:W1:Y:S01]  /*0b50*/  S2R R13, SR_TID.X ;  /* 0x00000000000d7919 */ /* 0x000e620000002100 */
[----:B------:R-:W-:Y:S01]  /*0b60*/  IMAD.MOV.U32 R20, RZ, RZ, 0x20 ;  /* 0x00000020ff147424 */ /* 0x000fe200078e00ff */
[----:B------:R-:W-:Y:S02]  /*0b70*/  ULDC UR4, c[0x0][0x2ac] ;  /* 0x0000ab0000047ab9 */ /* 0x000fe40000000800 */
[----:B------:R-:W-:Y:S02]  /*0b80*/  ULDC UR8, c[0x0][0x1d0] ;  /* 0x0000740000087ab9 */ /* 0x000fe40000000800 */
[----:B------:R-:W-:Y:S01]  /*0b90*/  UIMAD UR8, UR4, UR8, URZ ;  /* 0x00000008040872a4 */ /* 0x000fe2000f8e023f */
[----:B-1----:R-:W-:-:S04]  /*0ba0*/  SHF.R.S32.HI R12, RZ, 0x1f, R13 ;  /* 0x0000001fff0c7819 */ /* 0x002fc8000001140d */
[CC--:B------:R-:W-:Y:S02]  /*0bb0*/  LEA.HI R9, R12.reuse, R13.reuse, RZ, 0x3 ;  /* 0x0000000d0c097211 */ /* 0x0c0fe400078f18ff */
[----:B------:R-:W-:Y:S02]  /*0bc0*/  LEA.HI R2, R12, R13, RZ, 0x4 ;  /* 0x0000000d0c027211 */ /* 0x000fe400078f20ff */
[----:B------:R-:W-:Y:S02]  /*0bd0*/  SHF.R.S32.HI R246, RZ, 0x3, R9 ;  /* 0x00000003fff67819 */ /* 0x000fe40000011409 */
[----:B------:R-:W-:Y:S02]  /*0be0*/  LOP3.LUT R4, R9, 0xfffffff8, RZ, 0xc0, !PT ;  /* 0xfffffff809047812 */ /* 0x000fe400078ec0ff */
[----:B------:R-:W-:Y:S01]  /*0bf0*/  SHF.R.S32.HI R3, RZ, 0x4, R2 ;  /* 0x00000004ff037819 */ /* 0x000fe20000011402 */
[----:B------:R-:W-:Y:S01]  /*0c00*/  IMAD.SHL.U32 R6, R246, 0x40, RZ ;  /* 0x00000040f6067824 */ /* 0x000fe200078e00ff */
[C---:B------:R-:W-:Y:S01]  /*0c10*/  LOP3.LUT R0, R2.reuse, 0xfffffff0, RZ, 0xc0, !PT ;  /* 0xfffffff002007812 */ /* 0x040fe200078ec0ff */
[----:B------:R-:W-:Y:S01]  /*0c20*/  IMAD.IADD R10, R13, 0x1, -R4 ;  /* 0x000000010d0a7824 */ /* 0x000fe200078e0a04 */
[----:B------:R-:W-:-:S03]  /*0c30*/  LEA.HI R5, R2, R3, RZ, 0x1 ;  /* 0x0000000302057211 */ /* 0x000fc600078f08ff */
[----:B------:R-:W-:Y:S01]  /*0c40*/  IMAD.IADD R2, R13, 0x1, -R0 ;  /* 0x000000010d027824 */ /* 0x000fe200078e0a00 */
[----:B------:R-:W-:Y:S01]  /*0c50*/  LOP3.LUT R0, R6, 0x1c0, RZ, 0xc0, !PT ;  /* 0x000001c006007812 */ /* 0x000fe200078ec0ff */
[C---:B------:R-:W-:Y:S01]  /*0c60*/  IMAD.SHL.U32 R210, R10.reuse, 0x8, RZ ;  /* 0x000000080ad27824 */ /* 0x040fe200078e00ff */
[----:B------:R-:W-:Y:S01]  /*0c70*/  LOP3.LUT R5, R5, 0xfffffffe, RZ, 0xc0, !PT ;  /* 0xfffffffe05057812 */ /* 0x000fe200078ec0ff */
[C---:B------:R-:W-:Y:S01]  /*0c80*/  IMAD.SHL.U32 R7, R10.reuse, 0x40, RZ ;  /* 0x000000400a077824 */ /* 0x040fe200078e00ff */
[----:B------:R-:W-:Y:S01]  /*0c90*/  SHF.R.S32.HI R8, RZ, 0x1f, R2 ;  /* 0x0000001fff087819 */ /* 0x000fe20000011402 */
[----:B------:R-:W-:Y:S01]  /*0ca0*/  IMAD R213, R10, 0x20, R246 ;  /* 0x000000200ad57824 */ /* 0x000fe200078e02f6 */
[----:B------:R-:W-:Y:S01]  /*0cb0*/  LOP3.LUT R6, R0, 0x38, R210, 0xf8, !PT ;  /* 0x0000003800067812 */ /* 0x000fe200078ef8d2 */
[----:B------:R-:W-:Y:S01]  /*0cc0*/  IMAD.IADD R11, R3, 0x1, -R5 ;  /* 0x00000001030b7824 */ /* 0x000fe200078e0a05 */
[----:B------:R-:W-:Y:S02]  /*0cd0*/  SHF.R.U32.HI R4, RZ, 0x3, R0 ;  /* 0x00000003ff047819 */ /* 0x000fe40000011600 */
[----:B------:R-:W-:-:S02]  /*0ce0*/  LEA.HI R14, R8, R2, RZ, 0x3 ;  /* 0x00000002080e7211 */ /* 0x000fc400078f18ff */
[----:B------:R-:W-:Y:S02]  /*0cf0*/  LOP3.LUT R0, R7, 0x1c0, RZ, 0xc0, !PT ;  /* 0x000001c007007812 */ /* 0x000fe400078ec0ff */
[----:B------:R-:W-:Y:S02]  /*0d00*/  LOP3.LUT R4, R6, R4, RZ, 0x3c, !PT ;  /* 0x0000000406047212 */ /* 0x000fe400078e3cff */
[-C--:B------:R-:W-:Y:S02]  /*0d10*/  LEA.HI R7, R12, R13.reuse, RZ, 0x6 ;  /* 0x0000000d0c077211 */ /* 0x080fe400078f30ff */
[----:B------:R-:W-:Y:S02]  /*0d20*/  LOP3.LUT R6, R14, 0xfffffff8, RZ, 0xc0, !PT ;  /* 0xfffffff80e067812 */ /* 0x000fe400078ec0ff */
[----:B------:R-:W-:Y:S02]  /*0d30*/  LOP3.LUT R5, R0, 0x8, R9, 0xf8, !PT ;  /* 0x0000000800057812 */ /* 0x000fe400078ef809 */
[----:B------:R-:W-:Y:S01]  /*0d40*/  SHF.R.U32.HI R3, RZ, 0x3, R0 ;  /* 0x00000003ff037819 */ /* 0x000fe20000011600 */
[----:B------:R-:W-:Y:S01]  /*0d50*/  IMAD.SHL.U32 R0, R7, 0x8, RZ ;  /* 0x0000000807007824 */ /* 0x000fe200078e00ff */
[----:B------:R-:W-:Y:S01]  /*0d60*/  IADD3 R207, R210, 0x40, RZ ;  /* 0x00000040d2cf7810 */ /* 0x000fe20007ffe0ff */
[----:B------:R-:W-:Y:S01]  /*0d70*/  IMAD.IADD R9, R2, 0x1, -R6 ;  /* 0x0000000102097824 */ /* 0x000fe200078e0a06 */
[----:B------:R-:W-:-:S02]  /*0d80*/  LEA.HI R6, R12, R13, RZ, 0x2 ;  /* 0x0000000d0c067211 */ /* 0x000fc400078f10ff */
[----:B------:R-:W-:Y:S02]  /*0d90*/  LOP3.LUT R15, R5, R3, RZ, 0x3c, !PT ;  /* 0x00000003050f7212 */ /* 0x000fe400078e3cff */
[----:B------:R-:W-:Y:S02]  /*0da0*/  LOP3.LUT R191, R4, 0x7ffffe00, R0, 0xf8, !PT ;  /* 0x7ffffe0004bf7812 */ /* 0x000fe400078ef800 */
[----:B------:R-:W-:Y:S02]  /*0db0*/  LEA.HI R2, R12, R13, RZ, 0x5 ;  /* 0x0000000d0c027211 */ /* 0x000fe400078f28ff */
[--C-:B------:R-:W-:Y:S01]  /*0dc0*/  SHF.R.S32.HI R209, RZ, 0x2, R6.reuse ;  /* 0x00000002ffd17819 */ /* 0x100fe20000011406 */
[----:B------:R-:W-:Y:S01]  /*0dd0*/  IMAD.SHL.U32 R191, R191, 0x2, RZ ;  /* 0x00000002bfbf7824 */ /* 0x000fe200078e00ff */
[----:B------:R-:W-:Y:S02]  /*0de0*/  SHF.R.S32.HI R0, RZ, 0x1f, R6 ;  /* 0x0000001fff007819 */ /* 0x000fe40000011406 */
[----:B------:R-:W-:-:S02]  /*0df0*/  LOP3.LUT R5, R6, 0xfffffffc, RZ, 0xc0, !PT ;  /* 0xfffffffc06057812 */ /* 0x000fc400078ec0ff */
[--C-:B------:R-:W-:Y:S02]  /*0e00*/  SHF.R.S32.HI R4, RZ, 0x5, R2.reuse ;  /* 0x00000005ff047819 */ /* 0x100fe40000011402 */
[----:B------:R-:W-:Y:S01]  /*0e10*/  SHF.R.S32.HI R3, RZ, 0x1f, R2 ;  /* 0x0000001fff037819 */ /* 0x000fe20000011402 */
[----:B------:R-:W-:Y:S01]  /*0e20*/  IMAD.IADD R235, R13, 0x1, -R5 ;  /* 0x000000010deb7824 */ /* 0x000fe200078e0a05 */
[----:B------:R-:W-:Y:S01]  /*0e30*/  LEA.HI R0, R0, R209, RZ, 0x3 ;  /* 0x000000d100007211 */ /* 0x000fe200078f18ff */
[----:B------:R-:W-:Y:S01]  /*0e40*/  IMAD.SHL.U32 R219, R4, 0x200, RZ ;  /* 0x0000020004db7824 */ /* 0x000fe200078e00ff */
[----:B------:R-:W-:Y:S01]  /*0e50*/  LOP3.LUT R2, R2, 0xffffffe0, RZ, 0xc0, !PT ;  /* 0xffffffe002027812 */ /* 0x000fe200078ec0ff */
[----:B------:R-:W-:Y:S01]  /*0e60*/  IMAD.SHL.U32 R106, R235, 0x4, RZ ;  /* 0x00000004eb6a7824 */ /* 0x000fe200078e00ff */
[----:B------:R-:W-:Y:S01]  /*0e70*/  LEA.HI R3, R3, R4, RZ, 0x3 ;  /* 0x0000000403037211 */ /* 0x000fe200078f18ff */
[----:B------:R-:W-:Y:S01]  /*0e80*/  IMAD.SHL.U32 R100, R235, 0x8, RZ ;  /* 0x00000008eb647824 */ /* 0x000fe200078e00ff */
[----:B------:R-:W-:Y:S01]  /*0e90*/  LOP3.LUT R0, R0, 0xfffffff8, RZ, 0xc0, !PT ;  /* 0xfffffff800007812 */ /* 0x000fe200078ec0ff */
[----:B------:R-:W-:Y:S01]  /*0ea0*/  IMAD.IADD R24, R13, 0x1, -R2 ;  /* 0x000000010d187824 */ /* 0x000fe200078e0a02 */
[----:B------:R-:W-:Y:S01]  /*0eb0*/  LOP3.LUT R2, R3, 0xffffff8, RZ, 0xc0, !PT ;  /* 0x0ffffff803027812 */ /* 0x000fe200078ec0ff */
[----:B------:R-:W-:Y:S01]  /*0ec0*/  IMAD.SHL.U32 R13, R4, 0x400, RZ ;  /* 0x00000400040d7824 */ /* 0x000fe200078e00ff */
[----:B------:R-:W-:Y:S01]  /*0ed0*/  IADD3 R140, R106, 0x20, RZ ;  /* 0x000000206a8c7810 */ /* 0x000fe20007ffe0ff */
[----:B------:R-:W-:Y:S01]  /*0ee0*/  IMAD.IADD R3, R209, 0x1, -R0 ;  /* 0x00000001d1037824 */ /* 0x000fe200078e0a00 */
[----:B------:R-:W-:Y:S01]  /*0ef0*/  SHF.R.S32.HI R5, RZ, 0x1f, R24 ;  /* 0x0000001fff057819 */ /* 0x000fe20000011418 */
[----:B------:R-:W-:Y:S01]  /*0f00*/  IMAD.IADD R7, R4, 0x1, -R2 ;  /* 0x0000000104077824 */ /* 0x000fe200078e0a02 */
[C---:B------:R-:W-:Y:S01]  /*0f10*/  IADD3 R105, R106.reuse, 0x40, RZ ;  /* 0x000000406a697810 */ /* 0x040fe20007ffe0ff */
[----:B------:R-:W-:Y:S01]  /*0f20*/  IMAD.IADD R2, R106, 0x1, R140 ;  /* 0x000000016a027824 */ /* 0x000fe200078e028c */
[----:B------:R-:W-:-:S02]  /*0f30*/  LOP3.LUT R8, R3, 0x1, RZ, 0xc0, !PT ;  /* 0x0000000103087812 */ /* 0x000fc400078ec0ff */
[----:B------:R-:W-:Y:S01]  /*0f40*/  LEA.HI R16, R5, R24, RZ, 0x2 ;  /* 0x0000001805107211 */ /* 0x000fe200078f10ff */
[----:B------:R-:W-:Y:S01]  /*0f50*/  IMAD.IADD R0, R106, 0x1, R105 ;  /* 0x000000016a007824 */ /* 0x000fe200078e0269 */
[----:B------:R-:W-:Y:S02]  /*0f60*/  ISETP.NE.U32.AND P0, PT, R8, 0x1, PT ;  /* 0x000000010800780c */ /* 0x000fe40003f05070 */
[----:B------:R-:W-:Y:S02]  /*0f70*/  SHF.R.S32.HI R6, RZ, 0x1f, R2 ;  /* 0x0000001fff067819 */ /* 0x000fe40000011402 */
[C---:B------:R-:W-:Y:S01]  /*0f80*/  R2P PR, R3.reuse, 0x6 ;  /* 0x0000000603007804 */ /* 0x040fe20000000000 */
[----:B------:R-:W-:Y:S01]  /*0f90*/  IMAD.SHL.U32 R3, R3, 0x40, RZ ;  /* 0x0000004003037824 */ /* 0x000fe200078e00ff */
[----:B------:R-:W-:Y:S02]  /*0fa0*/  SHF.R.S32.HI R5, RZ, 0x2, R16 ;  /* 0x00000002ff057819 */ /* 0x000fe40000011410 */
[----:B------:R-:W-:-:S02]  /*0fb0*/  LEA.HI R215, R6, R2, RZ, 0x3 ;  /* 0x0000000206d77211 */ /* 0x000fc400078f18ff */
[----:B------:R-:W-:Y:S01]  /*0fc0*/  LEA.HI R12, R6, R2, RZ, 0x6 ;  /* 0x00000002060c7211 */ /* 0x000fe200078f30ff */
[----:B------:R-:W-:Y:S01]  /*0fd0*/  IMAD.SHL.U32 R2, R9, 0x40, RZ ;  /* 0x0000004009027824 */ /* 0x000fe200078e00ff */
[----:B------:R-:W-:Y:S01]  /*0fe0*/  IADD3 R17, R209, 0x40, RZ ;  /* 0x00000040d1117810 */ /* 0x000fe20007ffe0ff */
[----:B------:R-:W-:Y:S01]  /*0ff0*/  IMAD R23, R7, 0x10, R5 ;  /* 0x0000001007177824 */ /* 0x000fe200078e0205 */
[----:B------:R-:W-:Y:S01]  /*1000*/  LOP3.LUT R216, R3, 0x1c0, RZ, 0xc0, !PT ;  /* 0x000001c003d87812 */ /* 0x000fe200078ec0ff */
[----:B------:R-:W-:Y:S01]  /*1010*/  IMAD.SHL.U32 R3, R11, 0x8, RZ ;  /* 0x000000080b037824 */ /* 0x000fe200078e00ff */
[----:B------:R-:W-:Y:S02]  /*1020*/  SHF.R.S32.HI R5, RZ, 0x1f, R0 ;  /* 0x0000001fff057819 */ /* 0x000fe40000011400 */
[----:B------:R-:W-:Y:S01]  /*1030*/  LOP3.LUT R2, R2, 0x1c0, RZ, 0xc0, !PT ;  /* 0x000001c002027812 */ /* 0x000fe200078ec0ff */
[----:B------:R-:W-:Y:S01]  /*1040*/  STL [R1+0x54], R23 ;  /* 0x0000541701007387 */ /* 0x000fe20000100800 */
[----:B------:R-:W-:-:S02]  /*1050*/  LOP3.LUT P6, RZ, R9, 0x2, RZ, 0xc0, !PT ;  /* 0x0000000209ff7812 */ /* 0x000fc400078cc0ff */
[----:B------:R-:W-:Y:S02]  /*1060*/  LOP3.LUT P5, RZ, R9, 0x4, RZ, 0xc0, !PT ;  /* 0x0000000409ff7812 */ /* 0x000fe400078ac0ff */
[----:B------:R-:W-:Y:S02]  /*1070*/  SHF.R.S32.HI R9, RZ, 0x1f, R17 ;  /* 0x0000001fff097819 */ /* 0x000fe40000011411 */
[----:B------:R-:W-:Y:S02]  /*1080*/  SHF.R.U32.HI R218, RZ, 0x3, R216 ;  /* 0x00000003ffda7819 */ /* 0x000fe400000116d8 */
[CC--:B------:R-:W-:Y:S02]  /*1090*/  LEA.HI R214, R5.reuse, R0.reuse, RZ, 0x3 ;  /* 0x0000000005d67211 */ /* 0x0c0fe400078f18ff */
[----:B------:R-:W-:Y:S01]  /*10a0*/  LEA.HI R8, R5, R0, RZ, 0x6 ;  /* 0x0000000005087211 */ /* 0x000fe200078f30ff */
[----:B------:R-:W-:Y:S01]  /*10b0*/  IMAD R0, R11, 0x200, R15 ;  /* 0x000002000b007824 */ /* 0x000fe200078e020f */
[----:B------:R-:W-:Y:S01]  /*10c0*/  LOP3.LUT R6, R2, 0x8, R3, 0xf8, !PT ;  /* 0x0000000802067812 */ /* 0x000fe200078ef803 */
[----:B------:R-:W-:Y:S01]  /*10d0*/  IMAD.SHL.U32 R3, R17, 0x40, RZ ;  /* 0x0000004011037824 */ /* 0x000fe200078e00ff */
[----:B------:R-:W-:Y:S01]  /*10e0*/  SHF.R.U32.HI R5, RZ, 0x3, R2 ;  /* 0x00000003ff057819 */ /* 0x000fe20000011602 */
[----:B------:R-:W-:Y:S01]  /*10f0*/  IMAD R11, R235, 0x2, R13 ;  /* 0x00000002eb0b7824 */ /* 0x000fe200078e020d */
[----:B------:R-:W-:-:S02]  /*1100*/  LEA.HI R2, R9, R17, RZ, 0x3 ;  /* 0x0000001109027211 */ /* 0x000fc400078f18ff */
[----:B------:R-:W-:Y:S02]  /*1110*/  LOP3.LUT R7, R218, R216, RZ, 0xfc, !PT ;  /* 0x000000d8da077212 */ /* 0x000fe400078efcff */
[----:B------:R-:W-:Y:S01]  /*1120*/  LOP3.LUT R25, R3, 0x1c0, RZ, 0xc0, !PT ;  /* 0x000001c003197812 */ /* 0x000fe200078ec0ff */
[----:B------:R-:W-:Y:S01]  /*1130*/  IMAD.SHL.U32 R2, R2, 0x40, RZ ;  /* 0x0000004002027824 */ /* 0x000fe200078e00ff */
[----:B------:R-:W-:Y:S01]  /*1140*/  IADD3 R143, R106, 0x10, RZ ;  /* 0x000000106a8f7810 */ /* 0x000fe20007ffe0ff */
[----:B------:R-:W-:Y:S01]  /*1150*/  IMAD.IADD R19, R11, 0x1, R7 ;  /* 0x000000010b137824 */ /* 0x000fe200078e0207 */
[----:B------:R-:W-:Y:S01]  /*1160*/  LOP3.LUT R7, R6, R5, RZ, 0x3c, !PT ;  /* 0x0000000506077212 */ /* 0x000fe200078e3cff */
[----:B------:R-:W-:Y:S01]  /*1170*/  IMAD.SHL.U32 R3, R12, 0x80, RZ ;  /* 0x000000800c037824 */ /* 0x000fe200078e00ff */
[----:B------:R-:W-:Y:S01]  /*1180*/  SHF.R.U32.HI R22, RZ, 0x3, R25 ;  /* 0x00000003ff167819 */ /* 0x000fe20000011619 */
[----:B------:R-:W-:Y:S01]  /*1190*/  IMAD.SHL.U32 R11, R14, 0x40, RZ ;  /* 0x000000400e0b7824 */ /* 0x000fe200078e00ff */
[----:B------:R-:W-:-:S02]  /*11a0*/  LOP3.LUT R5, R216, 0x38, R215, 0xf8, !PT ;  /* 0x00000038d8057812 */ /* 0x000fc400078ef8d7 */
[C---:B------:R-:W-:Y:S02]  /*11b0*/  LOP3.LUT R4, R25.reuse, 0x38, R215, 0xf8, !PT ;  /* 0x0000003819047812 */ /* 0x040fe400078ef8d7 */
[----:B------:R-:W-:Y:S01]  /*11c0*/  LOP3.LUT R21, R2, 0xfffffe00, RZ, 0xc0, !PT ;  /* 0xfffffe0002157812 */ /* 0x000fe200078ec0ff */
[----:B------:R-:W-:Y:S01]  /*11d0*/  IMAD.SHL.U32 R2, R8, 0x80, RZ ;  /* 0x0000008008027824 */ /* 0x000fe200078e00ff */
[--C-:B------:R-:W-:Y:S02]  /*11e0*/  LOP3.LUT R6, R216, 0x38, R214.reuse, 0xf8, !PT ;  /* 0x00000038d8067812 */ /* 0x100fe400078ef8d6 */
[----:B------:R-:W-:Y:S01]  /*11f0*/  LOP3.LUT R9, R25, 0x38, R214, 0xf8, !PT ;  /* 0x0000003819097812 */ /* 0x000fe200078ef8d6 */
[----:B------:R-:W-:Y:S01]  /*1200*/  STL [R1+0x10], R21 ;  /* 0x0000101501007387 */ /* 0x000fe20000100800 */
[----:B------:R-:W-:Y:S02]  /*1210*/  LOP3.LUT R3, R3, 0xffffe000, RZ, 0xc0, !PT ;  /* 0xffffe00003037812 */ /* 0x000fe400078ec0ff */
[----:B------:R-:W-:-:S02]  /*1220*/  LOP3.LUT R8, R5, R218, RZ, 0x3c, !PT ;  /* 0x000000da05087212 */ /* 0x000fc400078e3cff */
[----:B------:R-:W-:Y:S02]  /*1230*/  LOP3.LUT R4, R4, R22, RZ, 0x3c, !PT ;  /* 0x0000001604047212 */ /* 0x000fe400078e3cff */
[----:B------:R-:W-:Y:S02]  /*1240*/  LOP3.LUT R2, R2, 0xffffe000, RZ, 0xc0, !PT ;  /* 0xffffe00002027812 */ /* 0x000fe400078ec0ff */
[----:B------:R-:W-:Y:S02]  /*1250*/  LOP3.LUT R6, R6, R218, RZ, 0x3c, !PT ;  /* 0x000000da06067212 */ /* 0x000fe400078e3cff */
[----:B------:R-:W-:Y:S02]  /*1260*/  LOP3.LUT R5, R9, R22, RZ, 0x3c, !PT ;  /* 0x0000001609057212 */ /* 0x000fe400078e3cff */
[-C--:B------:R-:W-:Y:S02]  /*1270*/  IADD3 R18, R8, R3.reuse, R219 ;  /* 0x0000000308127210 */ /* 0x080fe40007ffe0db */
[----:B------:R-:W-:-:S02]  /*1280*/  IADD3 R17, R4, R3, R21 ;  /* 0x0000000304117210 */ /* 0x000fc40007ffe015 */
[----:B------:R-:W-:Y:S02]  /*1290*/  LOP3.LUT R3, R11, 0xfffffe00, RZ, 0xc0, !PT ;  /* 0xfffffe000b037812 */ /* 0x000fe400078ec0ff */
[C---:B------:R-:W-:Y:S02]  /*12a0*/  LOP3.LUT P4, RZ, R10.reuse, 0x2, RZ, 0xc0, !PT ;  /* 0x000000020aff7812 */ /* 0x040fe4000788c0ff */
[----:B------:R-:W-:Y:S02]  /*12b0*/  LOP3.LUT P3, RZ, R10, 0x4, RZ, 0xc0, !PT ;  /* 0x000000040aff7812 */ /* 0x000fe4000786c0ff */
[----:B------:R-:W-:Y:S01]  /*12c0*/  LOP3.LUT R11, R25, 0x38, R100, 0xf8, !PT ;  /* 0x00000038190b7812 */ /* 0x000fe200078ef864 */
[----:B------:R-:W-:Y:S01]  /*12d0*/  IMAD.SHL.U32 R25, R143, 0x2, RZ ;  /* 0x000000028f197824 */ /* 0x000fe200078e00ff */
[----:B------:R-:W-:Y:S02]  /*12e0*/  IADD3 R142, R106, 0x30, RZ ;  /* 0x000000306a8e7810 */ /* 0x000fe40007ffe0ff */
[----:B------:R-:W-:Y:S01]  /*12f0*/  LOP3.LUT R10, R16, 0x7ffffffc, RZ, 0xc0, !PT ;  /* 0x7ffffffc100a7812 */ /* 0x000fe200078ec0ff */
[----:B------:R-:W-:Y:S01]  /*1300*/  IMAD.SHL.U32 R16, R140, 0x2, RZ ;  /* 0x000000028c107824 */ /* 0x000fe200078e00ff */
[-C--:B------:R-:W-:Y:S01]  /*1310*/  IADD3 R15, R6, R2.reuse, R219 ;  /* 0x00000002060f7210 */ /* 0x080fe20007ffe0db */
[----:B------:R-:W-:Y:S01]  /*1320*/  IMAD.SHL.U32 R26, R142, 0x2, RZ ;  /* 0x000000028e1a7824 */ /* 0x000fe200078e00ff */
[----:B------:R-:W-:Y:S01]  /*1330*/  IADD3 R14, R5, R2, R21 ;  /* 0x00000002050e7210 */ /* 0x000fe20007ffe015 */
[----:B------:R1:W-:Y:S01]  /*1340*/  STL [R1+0x40], R25 ;  /* 0x0000401901007387 */ /* 0x0003e20000100800 */
[----:B------:R-:W-:Y:S01]  /*1350*/  LEA.HI R2, R235, R235, RZ, 0x1 ;  /* 0x000000ebeb027211 */ /* 0x000fe200078f08ff */
[----:B------:R-:W-:Y:S01]  /*1360*/  IMAD.IADD R10, R24, 0x1, -R10 ;  /* 0x00000001180a7824 */ /* 0x000fe200078e0a0a */
[----:B------:R-:W-:Y:S01]  /*1370*/  IADD3 R141, R106, 0x50, RZ ;  /* 0x000000506a8d7810 */ /* 0x000fe20007ffe0ff */
[----:B------:R2:W-:Y:S01]  /*1380*/  STL [R1+0x44], R16 ;  /* 0x0000441001007387 */ /* 0x0005e20000100800 */
[----:B------:R-:W-:Y:S01]  /*1390*/  SHF.R.S32.HI R9, RZ, 0x1f, R143 ;  /* 0x0000001fff097819 */ /* 0x000fe2000001148f */
[----:B------:R-:W-:Y:S01]  /*13a0*/  IMAD.SHL.U32 R247, R10, 0x2, RZ ;  /* 0x000000020af77824 */ /* 0x000fe200078e00ff */
[CC--:B------:R-:W-:Y:S01]  /*13b0*/  IADD3 R4, R7.reuse, R3.reuse, R13 ;  /* 0x0000000307047210 */ /* 0x0c0fe20007ffe00d */
[----:B------:R3:W-:Y:S01]  /*13c0*/  STL [R1+0x48], R26 ;  /* 0x0000481a01007387 */ /* 0x0007e20000100800 */
[----:B------:R-:W-:Y:S01]  /*13d0*/  LOP3.LUT R5, R7, R3, RZ, 0xfc, !PT ;  /* 0x0000000307057212 */ /* 0x000fe200078efcff */
[----:B------:R-:W-:Y:S01]  /*13e0*/  IMAD.MOV.U32 R13, RZ, RZ, 0x40 ;  /* 0x00000040ff0d7424 */ /* 0x000fe200078e00ff */
[----:B------:R-:W-:-:S02]  /*13f0*/  SHF.R.S32.HI R8, RZ, 0x1f, R140 ;  /* 0x0000001fff087819 */ /* 0x000fc4000001148c */
[----:B------:R-:W-:Y:S02]  /*1400*/  LOP3.LUT R3, R2, 0x1ffffffe, RZ, 0xc0, !PT ;  /* 0x1ffffffe02037812 */ /* 0x000fe400078ec0ff */
[----:B------:R-:W-:Y:S02]  /*1410*/  SHF.R.S32.HI R7, RZ, 0x1f, R142 ;  /* 0x0000001fff077819 */ /* 0x000fe4000001148e */
[----:B------:R-:W-:Y:S01]  /*1420*/  SHF.L.U64.HI R9, R143, 0x1, R9 ;  /* 0x000000018f097819 */ /* 0x000fe20000010209 */
[----:B------:R-:W-:Y:S01]  /*1430*/  IMAD.IADD R12, R235, 0x1, -R3 ;  /* 0x00000001eb0c7824 */ /* 0x000fe200078e0a03 */
[----:B------:R-:W-:Y:S02]  /*1440*/  SHF.L.U64.HI R8, R140, 0x1, R8 ;  /* 0x000000018c087819 */ /* 0x000fe40000010208 */
[----:B------:R-:W-:Y:S02]  /*1450*/  SHF.L.U64.HI R7, R142, 0x1, R7 ;  /* 0x000000018e077819 */ /* 0x000fe40000010207 */
[----:B------:R-:W-:Y:S01]  /*1460*/  SHF.R.S32.HI R6, RZ, 0x1f, R105 ;  /* 0x0000001fff067819 */ /* 0x000fe20000011469 */
[----:B-1----:R-:W-:Y:S01]  /*1470*/  IMAD.SHL.U32 R25, R105, 0x2, RZ ;  /* 0x0000000269197824 */ /* 0x002fe200078e00ff */
[----:B------:R-:W-:-:S02]  /*1480*/  SHF.R.S32.HI R3, RZ, 0x1f, R141 ;  /* 0x0000001fff037819 */ /* 0x000fc4000001148d */
[----:B------:R-:W-:Y:S01]  /*1490*/  SHF.L.U64.HI R6, R105, 0x1, R6 ;  /* 0x0000000169067819 */ /* 0x000fe20000010206 */
[C---:B--2---:R-:W-:Y:S01]  /*14a0*/  IMAD.SHL.U32 R16, R141.reuse, 0x2, RZ ;  /* 0x000000028d107824 */ /* 0x044fe200078e00ff */
[----:B------:R-:W-:Y:S01]  /*14b0*/  STL [R1+0x4c], R25 ;  /* 0x00004c1901007387 */ /* 0x000fe20000100800 */
[----:B------:R-:W-:Y:S02]  /*14c0*/  SHF.L.U64.HI R3, R141, 0x1, R3 ;  /* 0x000000018d037819 */ /* 0x000fe40000010203 */
[----:B------:R-:W-:Y:S01]  /*14d0*/  LOP3.LUT R11, R21, R11, R22, 0xf6, !PT ;  /* 0x0000000b150b7212 */ /* 0x000fe200078ef616 */
[----:B------:R-:W-:Y:S01]  /*14e0*/  STL [R1+0x50], R16 ;  /* 0x0000501001007387 */ /* 0x000fe20000100800 */
[C---:B------:R-:W-:Y:S02]  /*14f0*/  IADD3 R35, R247.reuse, 0x10, RZ ;  /* 0x00000010f7237810 */ /* 0x040fe40007ffe0ff */
[C---:B------:R-:W-:Y:S01]  /*1500*/  IADD3 R32, R247.reuse, 0x28, RZ ;  /* 0x00000028f7207810 */ /* 0x040fe20007ffe0ff */
[----:B------:R1:W-:Y:S01]  /*1510*/  STL [R1+0x3c], R9 ;  /* 0x00003c0901007387 */ /* 0x0003e20000100800 */
[----:B------:R-:W-:-:S02]  /*1520*/  IADD3 R29, R247, 0x40, RZ ;  /* 0x00000040f71d7810 */ /* 0x000fc40007ffe0ff */
[C---:B---3--:R-:W-:Y:S01]  /*1530*/  IADD3 R26, R247.reuse, 0x58, RZ ;  /* 0x00000058f71a7810 */ /* 0x048fe20007ffe0ff */
[----:B------:R2:W-:Y:S01]  /*1540*/  STL [R1+0x38], R8 ;  /* 0x0000380801007387 */ /* 0x0005e20000100800 */
[C---:B------:R-:W-:Y:S02]  /*1550*/  IADD3 R252, R247.reuse, 0xb8, RZ ;  /* 0x000000b8f7fc7810 */ /* 0x040fe40007ffe0ff */
[----:B------:R-:W-:Y:S01]  /*1560*/  LEA R168, R0, 0x6100, 0x1 ;  /* 0x0000610000a87811 */ /* 0x000fe200078e08ff */
[----:B------:R3:W-:Y:S01]  /*1570*/  STL [R1+0x34], R7 ;  /* 0x0000340701007387 */ /* 0x0007e20000100800 */
[----:B------:R-:W-:Y:S02]  /*1580*/  IADD3 R10, R247, 0xa8, RZ ;  /* 0x000000a8f70a7810 */ /* 0x000fe40007ffe0ff */
[----:B------:R-:W-:Y:S01]  /*1590*/  IADD3 R179, R168, 0x20, RZ ;  /* 0x00000020a8b37810 */ /* 0x000fe20007ffe0ff */
[----:B------:R4:W-:Y:S01]  /*15a0*/  STL [R1+0x30], R6 ;  /* 0x0000300601007387 */ /* 0x0009e20000100800 */
[----:B------:R-:W-:-:S02]  /*15b0*/  SEL R2, R13, 0xffffffc0, !P3 ;  /* 0xffffffc00d027807 */ /* 0x000fc40005800000 */
[C---:B------:R-:W-:Y:S01]  /*15c0*/  @P4 IADD3 R179, R168.reuse, -0x20, RZ ;  /* 0xffffffe0a8b34810 */ /* 0x040fe20007ffe0ff */
[----:B------:R5:W-:Y:S01]  /*15d0*/  STL [R1+0x2c], R3 ;  /* 0x00002c0301007387 */ /* 0x000be20000100800 */
[----:B------:R-:W-:Y:S01]  /*15e0*/  LEA R248, R19, 0x80, 0x1 ;  /* 0x0000008013f87811 */ /* 0x000fe200078e08ff */
[----:B------:R-:W-:Y:S01]  /*15f0*/  IMAD.IADD R174, R168, 0x1, R2 ;  /* 0x00000001a8ae7824 */ /* 0x000fe200078e0202 */
[----:B------:R-:W-:Y:S01]  /*1600*/  SHF.R.S32.HI R10, RZ, 0x1f, R10 ;  /* 0x0000001fff0a7819 */ /* 0x000fe2000001140a */
[----:B------:R-:W-:Y:S01]  /*1610*/  IMAD.IADD R171, R2, 0x1, R179 ;  /* 0x0000000102ab7824 */ /* 0x000fe200078e02b3 */
[----:B------:R-:W-:Y:S02]  /*1620*/  LEA R10, R17, 0xc100, 0x1 ;  /* 0x0000c100110a7811 */ /* 0x000fe400078e08ff */
[----:B------:R-:W-:Y:S02]  /*1630*/  IADD3 R249, R248, -0x10, RZ ;  /* 0xfffffff0f8f97810 */ /* 0x000fe40007ffe0ff */
[----:B-1----:R-:W-:-:S02]  /*1640*/  LEA R9, R11, 0xc100, 0x1 ;  /* 0x0000c1000b097811 */ /* 0x002fc400078e08ff */
[----:B------:R-:W-:Y:S02]  /*1650*/  LEA R175, R4, 0xc100, 0x1 ;  /* 0x0000c10004af7811 */ /* 0x000fe400078e08ff */
[----:B--2---:R-:W-:Y:S02]  /*1660*/  SEL R8, R20, 0xffffffe0, !P1 ;  /* 0xffffffe014087807 */ /* 0x004fe40004800000 */
[----:B------:R-:W-:Y:S02]  /*1670*/  LEA R169, R5, 0x100, 0x1 ;  /* 0x0000010005a97811 */ /* 0x000fe400078e08ff */
[----:B---3--:R-:W-:Y:S01]  /*1680*/  LOP3.LUT R7, R216, 0x38, R100, 0xf8, !PT ;  /* 0x00000038d8077812 */ /* 0x008fe200078ef864 */
[C---:B------:R-:W-:Y:S01]  /*1690*/  IMAD.IADD R251, R248.reuse, 0x1, R8 ;  /* 0x00000001f8fb7824 */ /* 0x040fe200078e0208 */
[----:B------:R-:W-:Y:S02]  /*16a0*/  @P0 IADD3 R249, R248, 0x10, RZ ;  /* 0x00000010f8f90810 */ /* 0x000fe40007ffe0ff */
[----:B------:R-:W-:-:S02]  /*16b0*/  LOP3.LUT R7, R219, R7, R218, 0xf6, !PT ;  /* 0x00000007db077212 */ /* 0x000fc400078ef6da */
[----:B----4-:R-:W-:Y:S01]  /*16c0*/  SEL R6, R13, 0xffffffc0, !P2 ;  /* 0xffffffc00d067807 */ /* 0x010fe20005000000 */
[----:B------:R-:W-:Y:S01]  /*16d0*/  IMAD.IADD R250, R8, 0x1, R249 ;  /* 0x0000000108fa7824 */ /* 0x000fe200078e02f9 */
[----:B------:R-:W-:Y:S01]  /*16e0*/  LEA R7, R7, 0xc100, 0x1 ;  /* 0x0000c10007077811 */ /* 0x000fe200078e08ff */
[----:B-----5:R-:W-:Y:S01]  /*16f0*/  IMAD R3, R12, 0x8, R23 ;  /* 0x000000080c037824 */ /* 0x020fe200078e0217 */
[C---:B------:R-:W-:Y:S01]  /*1700*/  IADD3 R23, R247.reuse, 0x70, RZ ;  /* 0x00000070f7177810 */ /* 0x040fe20007ffe0ff */
[----:B------:R-:W-:Y:S01]  /*1710*/  IMAD.IADD R2, R248, 0x1, R6 ;  /* 0x00000001f8027824 */ /* 0x000fe200078e0206 */
[----:B------:R-:W-:Y:S02]  /*1720*/  IADD3 R12, R247, 0xa0, RZ ;  /* 0x000000a0f70c7810 */ /* 0x000fe40007ffe0ff */
[----:B------:R1:W-:Y:S01]  /*1730*/  STL [R1+0x58], R3 ;  /* 0x0000580301007387 */ /* 0x0003e20000100800 */
[----:B------:R-:W-:Y:S02]  /*1740*/  SEL R0, R13, 0xffffffc0, !P5 ;  /* 0xffffffc00d007807 */ /* 0x000fe40006800000 */
[----:B------:R-:W-:Y:S01]  /*1750*/  LOP3.LUT R201, R216, 0x18, R100, 0xf8, !PT ;  /* 0x00000018d8c97812 */ /* 0x000fe200078ef864 */
[----:B------:R2:W-:Y:S01]  /*1760*/  STL [R1+0x28], R9 ;  /* 0x0000280901007387 */ /* 0x0005e20000100800 */
[----:B------:R-:W-:Y:S01]  /*1770*/  IADD3 R36, R247, 0x8, RZ ;  /* 0x00000008f7247810 */ /* 0x000fe20007ffe0ff */
[----:B------:R-:W-:Y:S01]  /*1780*/  IMAD.IADD R178, R175, 0x1, R0 ;  /* 0x00000001afb27824 */ /* 0x000fe200078e0200 */
[----:B------:R-:W-:Y:S01]  /*1790*/  LOP3.LUT R201, R219, R201, R218, 0xf6, !PT ;  /* 0x000000c9dbc97212 */ /* 0x000fe200078ef6da */
[----:B------:R3:W-:Y:S01]  /*17a0*/  STL [R1+0x24], R7 ;  /* 0x0000240701007387 */ /* 0x0007e20000100800 */
[----:B------:R-:W-:Y:S01]  /*17b0*/  IMAD.IADD R173, R0, 0x1, R169 ;  /* 0x0000000100ad7824 */ /* 0x000fe200078e02a9 */
[----:B------:R-:W-:-:S02]  /*17c0*/  IADD3 R33, R247, 0x20, RZ ;  /* 0x00000020f7217810 */ /* 0x000fc40007ffe0ff */
[C---:B------:R-:W-:Y:S02]  /*17d0*/  IADD3 R30, R247.reuse, 0x38, RZ ;  /* 0x00000038f71e7810 */ /* 0x040fe40007ffe0ff */
[C---:B------:R-:W-:Y:S02]  /*17e0*/  IADD3 R27, R247.reuse, 0x50, RZ ;  /* 0x00000050f71b7810 */ /* 0x040fe40007ffe0ff */
[C---:B------:R-:W-:Y:S02]  /*17f0*/  IADD3 R24, R247.reuse, 0x68, RZ ;  /* 0x00000068f7187810 */ /* 0x040fe40007ffe0ff */
[----:B------:R-:W-:Y:S02]  /*1800*/  SHF.R.S32.HI R11, RZ, 0x1f, R36 ;  /* 0x0000001fff0b7819 */ /* 0x000fe40000011424 */
[----:B------:R-:W-:Y:S02]  /*1810*/  IADD3 R21, R247, 0x80, RZ ;  /* 0x00000080f7157810 */ /* 0x000fe40007ffe0ff */
[----:B------:R-:W-:-:S02]  /*1820*/  LEA R201, R201, 0x100, 0x1 ;  /* 0x00000100c9c97811 */ /* 0x000fc400078e08ff */
[----:B------:R-:W-:Y:S02]  /*1830*/  SHF.R.S32.HI R11, RZ, 0x1f, R33 ;  /* 0x0000001fff0b7819 */ /* 0x000fe40000011421 */
[----:B-1----:R-:W-:Y:S01]  /*1840*/  SEL R3, R20, 0xffffffe0, !P6 ;  /* 0xffffffe014037807 */ /* 0x002fe20007000000 */
[----:B------:R-:W-:Y:S01]  /*1850*/  IMAD.IADD R202, R201, 0x1, R6 ;  /* 0x00000001c9ca7824 */ /* 0x000fe200078e0206 */
[C---:B------:R-:W-:Y:S02]  /*1860*/  IADD3 R20, R247.reuse, 0x88, RZ ;  /* 0x00000088f7147810 */ /* 0x040fe40007ffe0ff */
[----:B--2---:R-:W-:Y:S01]  /*1870*/  IADD3 R9, R247, 0xb0, RZ ;  /* 0x000000b0f7097810 */ /* 0x004fe20007ffe0ff */
[----:B------:R-:W-:Y:S01]  /*1880*/  IMAD.IADD R176, R175, 0x1, R3 ;  /* 0x00000001afb07824 */ /* 0x000fe200078e0203 */
[----:B------:R-:W-:Y:S01]  /*1890*/  IADD3 R208, R210, 0x80, RZ ;  /* 0x00000080d2d07810 */ /* 0x000fe20007ffe0ff */
[----:B------:R-:W-:Y:S01]  /*18a0*/  IMAD.IADD R170, R3, 0x1, R169 ;  /* 0x0000000103aa7824 */ /* 0x000fe200078e02a9 */
[----:B---3--:R-:W-:Y:S01]  /*18b0*/  SHF.R.S32.HI R7, RZ, 0x1f, R35 ;  /* 0x0000001fff077819 */ /* 0x008fe20000011423 */
[----:B------:R-:W-:Y:S01]  /*18c0*/  IMAD.IADD R177, R176, 0x1, R0 ;  /* 0x00000001b0b17824 */ /* 0x000fe200078e0200 */
[----:B------:R-:W-:Y:S01]  /*18d0*/  SHF.R.S32.HI R7, RZ, 0x1f, R32 ;  /* 0x0000001fff077819 */ /* 0x000fe20000011420 */
[----:B------:R-:W-:Y:S01]  /*18e0*/  IMAD.IADD R172, R0, 0x1, R170 ;  /* 0x0000000100ac7824 */ /* 0x000fe200078e02aa */
[----:B------:R-:W-:Y:S01]  /*18f0*/  SHF.R.S32.HI R7, RZ, 0x1f, R29 ;  /* 0x0000001fff077819 */ /* 0x000fe2000001141d */
[----:B------:R-:W-:Y:S01]  /*1900*/  IMAD.IADD R0, R6, 0x1, R250 ;  /* 0x0000000106007824 */ /* 0x000fe200078e02fa */
[----:B------:R-:W-:-:S02]  /*1910*/  SHF.R.S32.HI R7, RZ, 0x1f, R26 ;  /* 0x0000001fff077819 */ /* 0x000fc4000001141a */
[----:B------:R-:W-:Y:S02]  /*1920*/  SHF.R.S32.HI R7, RZ, 0x1f, R23 ;  /* 0x0000001fff077819 */ /* 0x000fe40000011417 */
[----:B------:R-:W-:Y:S02]  /*1930*/  SHF.R.S32.HI R7, RZ, 0x1f, R20 ;  /* 0x0000001fff077819 */ /* 0x000fe40000011414 */
[----:B------:R-:W-:Y:S02]  /*1940*/  SHF.R.S32.HI R7, RZ, 0x1f, R12 ;  /* 0x0000001fff077819 */ /* 0x000fe4000001140c */
[----:B------:R-:W-:Y:S02]  /*1950*/  SHF.R.S32.HI R7, RZ, 0x1f, R252 ;  /* 0x0000001fff077819 */ /* 0x000fe400000114fc */
[----:B------:R-:W-:Y:S02]  /*1960*/  LEA R7, R18, 0xc100, 0x1 ;  /* 0x0000c10012077811 */ /* 0x000fe400078e08ff */
[----:B------:R-:W-:-:S02]  /*1970*/  SHF.R.S32.HI R9, RZ, 0x1f, R9 ;  /* 0x0000001fff097819 */ /* 0x000fc40000011409 */
[----:B------:R-:W-:Y:S01]  /*1980*/  LEA R9, R15, 0xc100, 0x1 ;  /* 0x0000c1000f097811 */ /* 0x000fe200078e08ff */
[----:B------:R1:W-:Y:S01]  /*1990*/  STL [R1+0x20], R7 ;  /* 0x0000200701007387 */ /* 0x0003e20000100800 */
[C---:B------:R-:W-:Y:S02]  /*19a0*/  IADD3 R205, R100.reuse, 0x60, RZ ;  /* 0x0000006064cd7810 */ /* 0x040fe40007ffe0ff */
[C---:B------:R-:W-:Y:S01]  /*19b0*/  IADD3 R204, R100.reuse, 0x80, RZ ;  /* 0x0000008064cc7810 */ /* 0x040fe20007ffe0ff */
[----:B------:R-:W-:Y:S01]  /*19c0*/  STL [R1+0x1c], R10 ;  /* 0x00001c0a01007387 */ /* 0x000fe20000100800 */
[----:B------:R-:W-:Y:S02]  /*19d0*/  IADD3 R203, R100, 0xa0, RZ ;  /* 0x000000a064cb7810 */ /* 0x000fe40007ffe0ff */
[C---:B------:R-:W-:Y:S01]  /*19e0*/  IADD3 R34, R247.reuse, 0x18, RZ ;  /* 0x00000018f7227810 */ /* 0x040fe20007ffe0ff */
[----:B------:R-:W-:Y:S01]  /*19f0*/  STL [R1+0x18], R9 ;  /* 0x0000180901007387 */ /* 0x000fe20000100800 */
[----:B------:R-:W-:-:S02]  /*1a00*/  IADD3 R31, R247, 0x30, RZ ;  /* 0x00000030f71f7810 */ /* 0x000fc40007ffe0ff */
[C---:B------:R-:W-:Y:S02]  /*1a10*/  IADD3 R28, R247.reuse, 0x48, RZ ;  /* 0x00000048f71c7810 */ /* 0x040fe40007ffe0ff */
[C---:B------:R-:W-:Y:S02]  /*1a20*/  IADD3 R25, R247.reuse, 0x60, RZ ;  /* 0x00000060f7197810 */ /* 0x040fe40007ffe0ff */
[C---:B------:R-:W-:Y:S02]  /*1a30*/  IADD3 R22, R247.reuse, 0x78, RZ ;  /* 0x00000078f7167810 */ /* 0x040fe40007ffe0ff */
[C---:B------:R-:W-:Y:S02]  /*1a40*/  IADD3 R16, R247.reuse, 0x90, RZ ;  /* 0x00000090f7107810 */ /* 0x040fe40007ffe0ff */
[----:B------:R-:W-:Y:S02]  /*1a50*/  IADD3 R13, R247, 0x98, RZ ;  /* 0x00000098f70d7810 */ /* 0x000fe40007ffe0ff */
[----:B------:R-:W-:-:S02]  /*1a60*/  SHF.R.S32.HI R11, RZ, 0x1f, R30 ;  /* 0x0000001fff0b7819 */ /* 0x000fc4000001141e */
[----:B------:R-:W-:Y:S02]  /*1a70*/  SHF.R.S32.HI R11, RZ, 0x1f, R27 ;  /* 0x0000001fff0b7819 */ /* 0x000fe4000001141b */
[----:B-1----:R-:W-:Y:S02]  /*1a80*/  LEA R7, R14, 0xc100, 0x1 ;  /* 0x0000c1000e077811 */ /* 0x002fe400078e08ff */
[----:B------:R-:W-:Y:S02]  /*1a90*/  SHF.R.S32.HI R11, RZ, 0x1f, R24 ;  /* 0x0000001fff0b7819 */ /* 0x000fe40000011418 */
[----:B------:R-:W-:Y:S01]  /*1aa0*/  SHF.R.S32.HI R11, RZ, 0x1f, R21 ;  /* 0x0000001fff0b7819 */ /* 0x000fe20000011415 */
[----:B------:R-:W-:Y:S01]  /*1ab0*/  STL [R1+0x14], R7 ;  /* 0x0000140701007387 */ /* 0x000fe20000100800 */
[----:B------:R-:W-:Y:S02]  /*1ac0*/  SHF.R.S32.HI R211, RZ, 0x1f, R210 ;  /* 0x0000001fffd37819 */ /* 0x000fe400000114d2 */
[----:B------:R-:W-:Y:S01]  /*1ad0*/  SHF.R.S32.HI R101, RZ, 0x1f, R100 ;  /* 0x0000001fff657819 */ /* 0x000fe20000011464 */
[----:B------:R1:W-:Y:S01]  /*1ae0*/  STL [R1+0xc], R2 ;  /* 0x00000c0201007387 */ /* 0x0003e20000100800 */
[----:B------:R-:W-:-:S02]  /*1af0*/  SHF.R.S32.HI R222, RZ, 0x1f, R205 ;  /* 0x0000001fffde7819 */ /* 0x000fc400000114cd */
        /* <DEDUP_REMOVED lines=10> */
[----:B------:R-:W-:Y:S01]  /*1ba0*/  SHF.R.S32.HI R22, RZ, 0x1f, R22 ;  /* 0x0000001fff167819 */ /* 0x000fe20000011416 */
[----:B-1----:R-:W-:Y:S01]  /*1bb0*/  IMAD.IADD R2, R6, 0x1, R251 ;  /* 0x0000000106027824 */ /* 0x002fe200078e02fb */
[----:B------:R-:W-:-:S02]  /*1bc0*/  SHF.R.S32.HI R16, RZ, 0x1f, R16 ;  /* 0x0000001fff107819 */ /* 0x000fc40000011410 */
[----:B------:R-:W-:Y:S02]  /*1bd0*/  SHF.R.S32.HI R11, RZ, 0x1f, R13 ;  /* 0x0000001fff0b7819 */ /* 0x000fe4000001140d */
[----:B------:R1:W-:Y:S01]  /*1be0*/  STL [R1+0x8], R2 ;  /* 0x0000080201007387 */ /* 0x0003e20000100800 */
[C---:B------:R-:W-:Y:S02]  /*1bf0*/  IADD3 R190, R179.reuse, 0x800, RZ ;  /* 0x00000800b3be7810 */ /* 0x040fe40007ffe0ff */
[C---:B------:R-:W-:Y:S02]  /*1c00*/  IADD3 R189, R179.reuse, 0x1000, RZ ;  /* 0x00001000b3bd7810 */ /* 0x040fe40007ffe0ff */
[C---:B------:R-:W-:Y:S02]  /*1c10*/  IADD3 R188, R179.reuse, 0x1800, RZ ;  /* 0x00001800b3bc7810 */ /* 0x040fe40007ffe0ff */
[C---:B------:R-:W-:Y:S02]  /*1c20*/  IADD3 R187, R179.reuse, 0x2000, RZ ;  /* 0x00002000b3bb7810 */ /* 0x040fe40007ffe0ff */
[----:B------:R-:W-:-:S02]  /*1c30*/  IADD3 R186, R179, 0x2800, RZ ;  /* 0x00002800b3ba7810 */ /* 0x000fc40007ffe0ff */
[C---:B------:R-:W-:Y:S02]  /*1c40*/  IADD3 R185, R179.reuse, 0x3000, RZ ;  /* 0x00003000b3b97810 */ /* 0x040fe40007ffe0ff */
[C---:B------:R-:W-:Y:S02]  /*1c50*/  IADD3 R184, R179.reuse, 0x3800, RZ ;  /* 0x00003800b3b87810 */ /* 0x040fe40007ffe0ff */
[C---:B------:R-:W-:Y:S02]  /*1c60*/  IADD3 R183, R179.reuse, 0x4000, RZ ;  /* 0x00004000b3b77810 */ /* 0x040fe40007ffe0ff */
[C---:B------:R-:W-:Y:S02]  /*1c70*/  IADD3 R182, R179.reuse, 0x4800, RZ ;  /* 0x00004800b3b67810 */ /* 0x040fe40007ffe0ff */
[C---:B------:R-:W-:Y:S02]  /*1c80*/  IADD3 R181, R179.reuse, 0x5000, RZ ;  /* 0x00005000b3b57810 */ /* 0x040fe40007ffe0ff */
[----:B------:R-:W-:Y:S01]  /*1c90*/  IADD3 R180, R179, 0x5800, RZ ;  /* 0x00005800b3b47810 */ /* 0x000fe20007ffe0ff */
[----:B-1----:R-:W-:-:S05]  /*1ca0*/  IMAD.IADD R2, R6, 0x1, R249 ;  /* 0x0000000106027824 */ /* 0x002fca00078e02f9 */
[----:B------:R1:W-:Y:S04]  /*1cb0*/  STL [R1+0x4], R2 ;  /* 0x0000040201007387 */ /* 0x0003e80000100800 */
[----:B------:R1:W-:Y:S02]  /*1cc0*/  STL [R1], R0 ;  /* 0x0000000001007387 */ /* 0x0003e40000100800 */
.L_x_335:
[----:B-1----:R-:W-:-:S04]  /*1cd0*/  IMAD.MOV.U32 R2, RZ, RZ, 0x4 ;  /* 0x00000004ff027424 */ /* 0x002fc800078e00ff */
[----:B------:R-:W-:-:S05]  /*1ce0*/  IMAD.WIDE R2, R239, R2, c[0x0][0x588] ;  /* 0x00016200ef027625 */ /* 0x000fca00078e0202 */
[----:B------:R-:W2:Y:S01]  /*1cf0*/  LDG.E R242, [R2.64] ;  /* 0x0000000a02f27981 */ /* 0x000ea2000c1e1900 */
[----:B------:R-:W-:Y:S01]  /*1d00*/  ISETP.NE.U32.AND P0, PT, RZ, c[0x0][0x370], PT ;  /* 0x0000dc00ff007a0c */ /* 0x000fe20003f05070 */
[----:B------:R-:W-:Y:S01]  /*1d10*/  IMAD.MOV.U32 R234, RZ, RZ, RZ ;  /* 0x000000ffffea7224 */ /* 0x000fe200078e00ff */
[----:B------:R-:W-:Y:S02]  /*1d20*/  ISETP.NE.U32.AND P4, PT, RZ, c[0x0][0x360], PT ;  /* 0x0000d800ff007a0c */ /* 0x000fe40003f85070 */
[----:B------:R-:W-:Y:S02]  /*1d30*/  ISETP.NE.AND.EX P1, PT, RZ, c[0x0][0x374], PT, P0 ;  /* 0x0000dd00ff007a0c */ /* 0x000fe40003f25300 */
[----:B------:R-:W-:Y:S02]  /*1d40*/  ISETP.NE.AND.EX P4, PT, RZ, c[0x0][0x364], PT, P4 ;  /* 0x0000d900ff007a0c */ /* 0x000fe40003f85340 */
[----:B------:R-:W-:Y:S02]  /*1d50*/  ISETP.NE.U32.AND P3, PT, RZ, c[0x0][0x348], PT ;  /* 0x0000d200ff007a0c */ /* 0x000fe40003f65070 */
[----:B------:R-:W-:-:S02]  /*1d60*/  ISETP.NE.U32.AND P5, PT, RZ, c[0x0][0x350], PT ;  /* 0x0000d400ff007a0c */ /* 0x000fc40003fa5070 */
[----:B------:R-:W-:Y:S02]  /*1d70*/  ISETP.NE.U32.AND P6, PT, RZ, c[0x0][0x358], PT ;  /* 0x0000d600ff007a0c */ /* 0x000fe40003fc5070 */
[----:B------:R-:W-:Y:S02]  /*1d80*/  ISETP.NE.AND.EX P3, PT, RZ, c[0x0][0x34c], PT, P3 ;  /* 0x0000d300ff007a0c */ /* 0x000fe40003f65330 */
[----:B------:R-:W-:Y:S02]  /*1d90*/  ISETP.NE.AND.EX P5, PT, RZ, c[0x0][0x354], PT, P5 ;  /* 0x0000d500ff007a0c */ /* 0x000fe40003fa5350 */
[----:B------:R-:W-:Y:S01]  /*1da0*/  ISETP.NE.AND.EX P6, PT, RZ, c[0x0][0x35c], PT, P6 ;  /* 0x0000d700ff007a0c */ /* 0x000fe20003fc5360 */
[----:B------:R-:W-:Y:S02]  /*1db0*/  IMAD.MOV.U32 R134, RZ, RZ, RZ ;  /* 0x000000ffff867224 */ /* 0x000fe400078e00ff */
[----:B------:R-:W-:Y:S02]  /*1dc0*/  IMAD.MOV.U32 R12, RZ, RZ, RZ ;  /* 0x000000ffff0c7224 */ /* 0x000fe400078e00ff */
[----:B------:R-:W-:Y:S01]  /*1dd0*/  IMAD.MOV.U32 R11, RZ, RZ, RZ ;  /* 0x000000ffff0b7224 */ /* 0x000fe200078e00ff */
[----:B--2---:R-:W-:Y:S01]  /*1de0*/  SHF.R.S32.HI R243, RZ, 0x1f, R242 ;  /* 0x0000001ffff37819 */ /* 0x004fe200000114f2 */
[C---:B------:R-:W-:Y:S01]  /*1df0*/  IMAD.SHL.U32 R240, R242.reuse, 0x4, RZ ;  /* 0x00000004f2f07824 */ /* 0x040fe200078e00ff */
[----:B------:R-:W-:-:S02]  /*1e00*/  @P1 LEA R4, P0, R242, c[0x0][0x370], 0x2 ;  /* 0x0000dc00f2041a11 */ /* 0x000fc400078010ff */
[C-C-:B------:R-:W-:Y:S02]  /*1e10*/  SHF.L.U64.HI R241, R242.reuse, 0x2, R243.reuse ;  /* 0x00000002f2f17819 */ /* 0x140fe400000102f3 */
[----:B------:R-:W-:Y:S02]  /*1e20*/  @P1 LEA.HI.X R5, R242, c[0x0][0x374], R243, 0x2, P0 ;  /* 0x0000dd00f2051a11 */ /* 0x000fe400000f14f3 */
[C---:B------:R-:W-:Y:S02]  /*1e30*/  @P4 IADD3 R2, P0, R240.reuse, c[0x0][0x360], RZ ;  /* 0x0000d800f0024a10 */ /* 0x040fe40007f1e0ff */
[----:B------:R-:W-:Y:S01]  /*1e40*/  IADD3 R6, P2, R240, c[0x0][0x348], RZ ;  /* 0x0000d200f0067a10 */ /* 0x000fe20007f5e0ff */
[----:B------:R1:W5:Y:S01]  /*1e50*/  @P1 LDG.E R234, [R4.64] ;  /* 0x0000000a04ea1981 */ /* 0x000362000c1e1900 */
[----:B------:R-:W-:-:S05]  /*1e60*/  @P4 IADD3.X R3, R241, c[0x0][0x364], RZ, P0, !PT ;  /* 0x0000d900f1034a10 */ /* 0x000fca00007fe4ff */
[----:B------:R2:W5:Y:S01]  /*1e70*/  @P4 LDG.E R135, [R2.64] ;  /* 0x0000000a02874981 */ /* 0x000562000c1e1900 */
[----:B------:R-:W-:-:S05]  /*1e80*/  IADD3.X R7, R241, c[0x0][0x34c], RZ, P2, !PT ;  /* 0x0000d300f1077a10 */ /* 0x000fca00017fe4ff */
[----:B------:R3:W5:Y:S01]  /*1e90*/  @P3 LDG.E R134, [R6.64] ;  /* 0x0000000a06863981 */ /* 0x000762000c1e1900 */
[C---:B-1----:R-:W-:Y:S02]  /*1ea0*/  IADD3 R4, P1, R240.reuse, c[0x0][0x350], RZ ;  /* 0x0000d400f0047a10 */ /* 0x042fe40007f3e0ff */
[----:B--2---:R-:W-:Y:S02]  /*1eb0*/  IADD3 R2, P0, R240, c[0x0][0x358], RZ ;  /* 0x0000d600f0027a10 */ /* 0x004fe40007f1e0ff */
[C---:B------:R-:W-:Y:S02]  /*1ec0*/  IADD3.X R5, R241.reuse, c[0x0][0x354], RZ, P1, !PT ;  /* 0x0000d500f1057a10 */ /* 0x040fe40000ffe4ff */
[----:B------:R-:W-:-:S03]  /*1ed0*/  IADD3.X R3, R241, c[0x0][0x35c], RZ, P0, !PT ;  /* 0x0000d700f1037a10 */ /* 0x000fc600007fe4ff */
[----:B------:R3:W5:Y:S04]  /*1ee0*/  @P5 LDG.E R12, [R4.64] ;  /* 0x0000000a040c5981 */ /* 0x000768000c1e1900 */
[----:B------:R3:W5:Y:S01]  /*1ef0*/  @P6 LDG.E R11, [R2.64] ;  /* 0x0000000a020b6981 */ /* 0x000762000c1e1900 */
[----:B------:R-:W-:Y:S01]  /*1f00*/  YIELD ;  /* 0x0000000000007946 */ /* 0x000fe20003800000 */
[----:B------:R-:W-:Y:S05]  /*1f10*/  @P4 BRA `(.L_x_177) ;  /* 0x0000005000004947 */ /* 0x000fea0003800000 */
[----:B-----5:R-:W-:Y:S01]  /*1f20*/  MOV R135, c[0x0][0x168] ;  /* 0x00005a0000877a02 */ /* 0x020fe20000000f00 */
[----:B------:R-:W-:Y:S05]  /*1f30*/  @!P3 BRA `(.L_x_177) ;  /* 0x000000300000b947 */ /* 0x000fea0003800000 */
[----:B------:R-:W2:Y:S04]  /*1f40*/  LDG.E R8, [R6.64] ;  /* 0x0000000a06087981 */ /* 0x000ea8000c1e1900 */
[----:B------:R-:W2:Y:S02]  /*1f50*/  LDG.E R0, [R6.64+0x4] ;  /* 0x0000040a06007981 */ /* 0x000ea4000c1e1900 */
[----:B--2---:R-:W-:-:S02]  /*1f60*/  IADD3 R135, -R8, R0, RZ ;  /* 0x0000000008877210 */ /* 0x004fc40007ffe1ff */
.L_x_177:
[----:B------:R-:W-:-:S04]  /*1f70*/  ISETP.NE.U32.AND P0, PT, RZ, c[0x0][0x368], PT ;  /* 0x0000da00ff007a0c */ /* 0x000fc80003f05070 */
[----:B------:R-:W-:-:S13]  /*1f80*/  ISETP.NE.AND.EX P0, PT, RZ, c[0x0][0x36c], PT, P0 ;  /* 0x0000db00ff007a0c */ /* 0x000fda0003f05300 */
[----:B------:R-:W-:Y:S05]  /*1f90*/  @!P0 BRA `(.L_x_178) ;  /* 0x0000004000008947 */ /* 0x000fea0003800000 */
[----:B---3--:R-:W-:-:S04]  /*1fa0*/  IADD3 R4, P0, R240, c[0x0][0x368], RZ ;  /* 0x0000da00f0047a10 */ /* 0x008fc80007f1e0ff */
[----:B------:R-:W-:-:S05]  /*1fb0*/  IADD3.X R5, R241, c[0x0][0x36c], RZ, P0, !PT ;  /* 0x0000db00f1057a10 */ /* 0x000fca00007fe4ff */
[----:B------:R1:W5:Y:S01]  /*1fc0*/  LDG.E R8, [R4.64] ;  /* 0x0000000a04087981 */ /* 0x000362000c1e1900 */
[----:B------:R-:W-:Y:S05]  /*1fd0*/  BRA `(.L_x_179) ;  /* 0x0000005000007947 */ /* 0x000fea0003800000 */
.L_x_178:
[----:B------:R-:W-:Y:S01]  /*1fe0*/  MOV R8, UR8 ;  /* 0x0000000800087c02 */ /* 0x000fe20008000f00 */
[----:B------:R-:W-:Y:S05]  /*1ff0*/  @!P5 BRA `(.L_x_179) ;  /* 0x000000300000d947 */ /* 0x000fea0003800000 */
[----:B---3--:R-:W2:Y:S04]  /*2000*/  LDG.E R6, [R4.64] ;  /* 0x0000000a04067981 */ /* 0x008ea8000c1e1900 */
[----:B------:R-:W2:Y:S02]  /*2010*/  LDG.E R0, [R4.64+0x4] ;  /* 0x0000040a04007981 */ /* 0x000ea4000c1e1900 */
[----:B--2---:R-:W-:Y:S02]  /*2020*/  IADD3 R8, -R6, R0, RZ ;  /* 0x0000000006087210 */ /* 0x004fe40007ffe1ff */
.L_x_179:
[----:B-1-3--:R1:W2:Y:S04]  /*2030*/  @P6 LDG.E R4, [R2.64] ;  /* 0x0000000a02046981 */ /* 0x00a2a8000c1e1900 */
[----:B------:R1:W2:Y:S01]  /*2040*/  @P6 LDG.E R0, [R2.64+0x4] ;  /* 0x0000040a02006981 */ /* 0x0002a2000c1e1900 */
[----:B------:R-:W-:Y:S01]  /*2050*/  ISETP.NE.U32.AND P0, PT, RZ, c[0x0][0x378], PT ;  /* 0x0000de00ff007a0c */ /* 0x000fe20003f05070 */
[----:B-----5:R-:W-:-:S03]  /*2060*/  IMAD.MOV.U32 R126, RZ, RZ, R8 ;  /* 0x000000ffff7e7224 */ /* 0x020fc600078e0008 */
[----:B------:R-:W-:Y:S01]  /*2070*/  ISETP.NE.AND.EX P1, PT, RZ, c[0x0][0x37c], PT, P0 ;  /* 0x0000df00ff007a0c */ /* 0x000fe20003f25300 */
[----:B------:R-:W-:Y:S02]  /*2080*/  IMAD.MOV.U32 R60, RZ, RZ, c[0x0][0x228] ;  /* 0x00008a00ff3c7624 */ /* 0x000fe400078e00ff */
[----:B------:R-:W-:-:S10]  /*2090*/  IMAD.IADD R6, R8, 0x1, -R234 ;  /* 0x0000000108067824 */ /* 0x000fd400078e0aea */
[----:B-1----:R-:W-:-:S04]  /*20a0*/  @P1 IADD3 R2, P0, R240, c[0x0][0x378], RZ ;  /* 0x0000de00f0021a10 */ /* 0x002fc80007f1e0ff */
[----:B------:R-:W-:-:S05]  /*20b0*/  @P1 IADD3.X R3, R241, c[0x0][0x37c], RZ, P0, !PT ;  /* 0x0000df00f1031a10 */ /* 0x000fca00007fe4ff */
[----:B------:R1:W5:Y:S01]  /*20c0*/  @P1 LDG.E R126, [R2.64] ;  /* 0x0000000a027e1981 */ /* 0x000362000c1e1900 */
[----:B------:R-:W-:Y:S01]  /*20d0*/  BSSY B0, `(.L_x_180) ;  /* 0x000002e000007945 */ /* 0x000fe20003800000 */
[----:B-1----:R-:W-:-:S04]  /*20e0*/  LOP3.LUT R2, R238, 0xff000000, RZ, 0xc0, !PT ;  /* 0xff000000ee027812 */ /* 0x002fc800078ec0ff */
[----:B------:R-:W-:Y:S01]  /*20f0*/  SHF.R.U32.HI R2, RZ, 0x8, R2 ;  /* 0x00000008ff027819 */ /* 0x000fe20000011602 */
[----:B--2---:R-:W-:Y:S01]  /*2100*/  @P6 IMAD.IADD R60, R0, 0x1, -R4 ;  /* 0x00000001003c6824 */ /* 0x004fe200078e0a04 */
[----:B------:R-:W-:-:S03]  /*2110*/  LOP3.LUT R0, R238, 0xff0000, RZ, 0xc0, !PT ;  /* 0x00ff0000ee007812 */ /* 0x000fc600078ec0ff */
[----:B------:R-:W-:Y:S01]  /*2120*/  IMAD.IADD R127, R6, 0x1, R60 ;  /* 0x00000001067f7824 */ /* 0x000fe200078e023c */
[----:B------:R-:W-:-:S04]  /*2130*/  LEA.HI R2, R0, R2, RZ, 0x10 ;  /* 0x0000000200027211 */ /* 0x000fc800078f80ff */
[C---:B------:R-:W-:Y:S02]  /*2140*/  ISETP.GE.AND P0, PT, R127.reuse, 0x1, PT ;  /* 0x000000017f00780c */ /* 0x040fe40003f06270 */
[----:B------:R-:W-:Y:S02]  /*2150*/  IADD3 R0, R127, 0x3f, RZ ;  /* 0x0000003f7f007810 */ /* 0x000fe40007ffe0ff */
[----:B------:R-:W-:Y:S02]  /*2160*/  SHF.R.U32.HI R244, RZ, 0x10, R2 ;  /* 0x00000010fff47819 */ /* 0x000fe40000011602 */
[----:B------:R-:W-:Y:S02]  /*2170*/  SHF.R.S32.HI R3, RZ, 0x1f, R0 ;  /* 0x0000001fff037819 */ /* 0x000fe40000011400 */
[----:B------:R-:W-:Y:S02]  /*2180*/  ISETP.NE.AND P1, PT, R244, RZ, PT ;  /* 0x000000fff400720c */ /* 0x000fe40003f25270 */
[----:B------:R-:W-:Y:S01]  /*2190*/  LEA.HI R3, R3, R0, RZ, 0x6 ;  /* 0x0000000003037211 */ /* 0x000fe200078f30ff */
[----:B------:R-:W-:Y:S01]  /*21a0*/  IMAD.MOV.U32 R0, RZ, RZ, RZ ;  /* 0x000000ffff007224 */ /* 0x000fe200078e00ff */
[----:B------:R-:W-:-:S02]  /*21b0*/  LOP3.LUT R245, R2, 0xff, RZ, 0xc0, !PT ;  /* 0x000000ff02f57812 */ /* 0x000fc400078ec0ff */
[----:B------:R-:W-:Y:S02]  /*21c0*/  SEL R112, R244, c[0x0][0x338], P1 ;  /* 0x0000ce00f4707a07 */ /* 0x000fe40000800000 */
[----:B------:R-:W-:Y:S01]  /*21d0*/  SHF.R.S32.HI R113, RZ, 0x6, R3 ;  /* 0x00000006ff717819 */ /* 0x000fe20000011403 */
[----:B------:R-:W-:Y:S05]  /*21e0*/  @!P0 BRA `(.L_x_181) ;  /* 0x000001c000008947 */ /* 0x000fea0003800000 */
[----:B------:R-:W-:Y:S01]  /*21f0*/  IABS R2, R112 ;  /* 0x0000007000027213 */ /* 0x000fe20000000000 */
[----:B------:R-:W-:Y:S01]  /*2200*/  IMAD.MOV.U32 R4, RZ, RZ, RZ ;  /* 0x000000ffff047224 */ /* 0x000fe200078e00ff */
        /* <DEDUP_REMOVED lines=26> */
.L_x_181:
[----:B------:R-:W-:Y:S05]  /*23b0*/  BSYNC B0 ;  /* 0x0000000000007941 */ /* 0x000fea0003800000 */
.L_x_180:
[----:B------:R-:W-:-:S04]  /*23c0*/  IMAD R2, R245, R0, RZ ;  /* 0x00000000f5027224 */ /* 0x000fc800078e02ff */
[C---:B------:R-:W-:Y:S02]  /*23d0*/  IMAD.IADD R0, R2.reuse, 0x1, R0 ;  /* 0x0000000102007824 */ /* 0x040fe400078e0200 */
[----:B------:R-:W-:-:S03]  /*23e0*/  IMAD R3, R2, 0x40, -R6 ;  /* 0x0000004002037824 */ /* 0x000fc600078e0a06 */
[----:B------:R-:W-:Y:S02]  /*23f0*/  IMNMX R0, R113, R0, PT ;  /* 0x0000000071007217 */ /* 0x000fe40003800200 */
[----:B------:R-:W-:-:S03]  /*2400*/  IMNMX R3, RZ, R3, !PT ;  /* 0x00000003ff037217 */ /* 0x000fc60007800200 */
[----:B------:R-:W-:Y:S01]  /*2410*/  IMAD R0, R0, 0x40, -R6 ;  /* 0x0000004000007824 */ /* 0x000fe200078e0a06 */
[----:B------:R-:W-:-:S04]  /*2420*/  SHF.R.U32.HI R69, RZ, 0x6, R3 ;  /* 0x00000006ff457819 */ /* 0x000fc80000011603 */
[----:B------:R-:W-:-:S04]  /*2430*/  IMNMX R0, R0, R60, PT ;  /* 0x0000003c00007217 */ /* 0x000fc80003800200 */
[----:B------:R-:W-:-:S13]  /*2440*/  ISETP.GT.AND P0, PT, R0, R3, PT ;  /* 0x000000030000720c */ /* 0x000fda0003f04270 */
[----:B------:R-:W-:Y:S01]  /*2450*/  @P0 IADD3 R2, R0, 0x3f, RZ ;  /* 0x0000003f00020810 */ /* 0x000fe20007ffe0ff */
[----:B------:R-:W-:-:S03]  /*2460*/  IMAD.MOV.U32 R0, RZ, RZ, R69 ;  /* 0x000000ffff007224 */ /* 0x000fc600078e0045 */
[----:B------:R-:W-:-:S04]  /*2470*/  @P0 SHF.R.S32.HI R3, RZ, 0x1f, R2 ;  /* 0x0000001fff030819 */ /* 0x000fc80000011402 */
[----:B------:R-:W-:-:S04]  /*2480*/  @P0 LEA.HI R2, R3, R2, RZ, 0x6 ;  /* 0x0000000203020211 */ /* 0x000fc800078f30ff */
[----:B------:R-:W-:-:S04]  /*2490*/  @P0 SHF.R.S32.HI R0, RZ, 0x6, R2 ;  /* 0x00000006ff000819 */ /* 0x000fc80000011402 */
[----:B------:R-:W-:-:S13]  /*24a0*/  ISETP.GT.AND P0, PT, R0, R69, PT ;  /* 0x000000450000720c */ /* 0x000fda0003f04270 */
[----:B------:R-:W-:Y:S05]  /*24b0*/  @!P0 BRA `(.L_x_182) ;  /* 0x0000511000008947 */ /* 0x000fea0003800000 */
[----:B------:R-:W-:Y:S01]  /*24c0*/  SHF.R.S32.HI R2, RZ, 0x1f, R11 ;  /* 0x0000001fff027819 */ /* 0x000fe2000001140b */
[----:B------:R-:W-:Y:S01]  /*24d0*/  IMAD.IADD R109, R60, 0x1, -R246 ;  /* 0x000000013c6d7824 */ /* 0x000fe200078e0af6 */
[----:B------:R-:W-:Y:S01]  /*24e0*/  IADD3 R64, P0, R246, R11, RZ ;  /* 0x0000000bf6407210 */ /* 0x000fe20007f1e0ff */
[----:B------:R-:W-:Y:S01]  /*24f0*/  IMAD.MOV.U32 R5, RZ, RZ, c[0x0][0x238] ;  /* 0x00008e00ff057624 */ /* 0x000fe200078e00ff */
[----:B------:R-:W-:Y:S01]  /*2500*/  LOP3.LUT R22, R238, 0xffff, RZ, 0xc0, !PT ;  /* 0x0000ffffee167812 */ /* 0x000fe200078ec0ff */
[----:B------:R-:W-:Y:S01]  /*2510*/  IMAD.MOV.U32 R118, RZ, RZ, 0x6 ;  /* 0x00000006ff767424 */ /* 0x000fe200078e00ff */
[----:B------:R-:W-:Y:S01]  /*2520*/  LEA.HI.X.SX32 R65, R246, R2, 0x1, P0 ;  /* 0x00000002f6417211 */ /* 0x000fe200000f0eff */
[----:B------:R-:W-:Y:S01]  /*2530*/  IMAD.WIDE.U32 R2, R64, c[0x0][0x238], R210 ;  /* 0x00008e0040027a25 */ /* 0x000fe200078e00d2 */
[----:B------:R-:W-:Y:S02]  /*2540*/  IADD3 R53, R0, -0x1, RZ ;  /* 0xffffffff00357810 */ /* 0x000fe40007ffe0ff */
[----:B------:R-:W-:Y:S01]  /*2550*/  SEL R10, R243, RZ, !P6 ;  /* 0x000000fff30a7207 */ /* 0x000fe20007000000 */
[----:B------:R-:W-:Y:S01]  /*2560*/  IMAD R4, R65, c[0x0][0x238], RZ ;  /* 0x00008e0041047a24 */ /* 0x000fe200078e02ff */
[----:B------:R-:W-:Y:S01]  /*2570*/  SEL R11, R242, RZ, !P6 ;  /* 0x000000fff20b7207 */ /* 0x000fe20007000000 */
[----:B------:R-:W-:Y:S01]  /*2580*/  IMAD R0, R53, -0x40, R109 ;  /* 0xffffffc035007824 */ /* 0x000fe200078e026d */
[C---:B------:R-:W-:Y:S01]  /*2590*/  SHF.L.U64.HI R116, R5.reuse, R118, c[0x0][0x23c] ;  /* 0x00008f0005747619 */ /* 0x040fe20000010276 */
[----:B------:R-:W-:Y:S01]  /*25a0*/  IMAD R4, R64, c[0x0][0x23c], R4 ;  /* 0x00008f0040047a24 */ /* 0x000fe200078e0204 */
[----:B------:R-:W-:Y:S01]  /*25b0*/  ISETP.NE.U32.AND P2, PT, RZ, c[0x0][0x340], PT ;  /* 0x0000d000ff007a0c */ /* 0x000fe20003f45070 */
[----:B------:R-:W-:Y:S01]  /*25c0*/  IMAD.SHL.U32 R119, R5, 0x40, RZ ;  /* 0x0000004005777824 */ /* 0x000fe200078e00ff */
[C---:B------:R-:W-:Y:S01]  /*25d0*/  ISETP.GT.AND P0, PT, R0.reuse, 0x20, PT ;  /* 0x000000200000780c */ /* 0x040fe20003f04270 */
[----:B------:R-:W-:Y:S01]  /*25e0*/  IMAD.IADD R3, R3, 0x1, R4 ;  /* 0x0000000103037824 */ /* 0x000fe200078e0204 */
[----:B------:R-:W-:Y:S01]  /*25f0*/  ISETP.GE.AND P1, PT, R0, 0x1, PT ;  /* 0x000000010000780c */ /* 0x000fe20003f26270 */
[----:B------:R-:W-:Y:S01]  /*2600*/  IMAD R4, R10, c[0x0][0x248], RZ ;  /* 0x000092000a047a24 */ /* 0x000fe200078e02ff */
[----:B------:R-:W-:Y:S01]  /*2610*/  ISETP.NE.AND.EX P3, PT, RZ, c[0x0][0x344], PT, P2 ;  /* 0x0000d100ff007a0c */ /* 0x000fe20003f65320 */
[----:B------:R-:W-:Y:S01]  /*2620*/  IMAD.WIDE.U32 R2, R22, c[0x0][0x240], R2 ;  /* 0x0000900016027a25 */ /* 0x000fe200078e0002 */
[----:B------:R-:W-:-:S02]  /*2630*/  ISETP.GE.AND P6, PT, R210, c[0x0][0x1d4], PT ;  /* 0x00007500d2007a0c */ /* 0x000fc40003fc6270 */
[----:B------:R-:W-:Y:S01]  /*2640*/  ISETP.GE.AND P5, PT, R207, c[0x0][0x1d4], PT ;  /* 0x00007500cf007a0c */ /* 0x000fe20003fa6270 */
[----:B------:R-:W-:Y:S01]  /*2650*/  IMAD R3, R22, c[0x0][0x244], R3 ;  /* 0x0000910016037a24 */ /* 0x000fe200078e0203 */
[----:B------:R-:W-:Y:S01]  /*2660*/  ISETP.GE.AND P4, PT, R208, c[0x0][0x1d4], PT ;  /* 0x00007500d0007a0c */ /* 0x000fe20003f86270 */
[C---:B------:R-:W-:Y:S01]  /*2670*/  IMAD R4, R11.reuse, c[0x0][0x24c], R4 ;  /* 0x000093000b047a24 */ /* 0x040fe200078e0204 */
[----:B------:R-:W-:Y:S01]  /*2680*/  P2R R9, PR, RZ, 0x8 ;  /* 0x00000008ff097803 */ /* 0x000fe20000000000 */
[----:B------:R-:W-:Y:S01]  /*2690*/  IMAD.WIDE.U32 R72, R11, c[0x0][0x248], R2 ;  /* 0x000092000b487a25 */ /* 0x000fe200078e0002 */
[----:B------:R-:W-:-:S03]  /*26a0*/  SHF.R.S32.HI R3, RZ, 0x1f, R53 ;  /* 0x0000001fff037819 */ /* 0x000fc60000011435 */
[----:B------:R-:W-:Y:S02]  /*26b0*/  IMAD.IADD R71, R73, 0x1, R4 ;  /* 0x0000000149477824 */ /* 0x000fe400078e0204 */
[----:B------:R-:W-:Y:S02]  /*26c0*/  IMAD.MOV.U32 R70, RZ, RZ, R72 ;  /* 0x000000ffff467224 */ /* 0x000fe400078e0048 */
[----:B------:R-:W-:Y:S02]  /*26d0*/  IMAD R2, R116, R53, RZ ;  /* 0x0000003574027224 */ /* 0x000fe400078e02ff */
[----:B------:R-:W-:Y:S02]  /*26e0*/  IMAD.MOV.U32 R115, RZ, RZ, 0x5 ;  /* 0x00000005ff737424 */ /* 0x000fe400078e00ff */
[----:B------:R-:W-:-:S03]  /*26f0*/  IMAD.WIDE.U32 R6, R53, R119, R70 ;  /* 0x0000007735067225 */ /* 0x000fc600078e0046 */
[C---:B------:R-:W-:Y:S01]  /*2700*/  SHF.L.U64.HI R115, R5.reuse, R115, c[0x0][0x23c] ;  /* 0x00008f0005737619 */ /* 0x040fe20000010273 */
[----:B------:R-:W-:Y:S01]  /*2710*/  IMAD.SHL.U32 R120, R5, 0x20, RZ ;  /* 0x0000002005787824 */ /* 0x000fe200078e00ff */
[----:B------:R-:W-:Y:S01]  /*2720*/  @P1 LEA R4, P3, R6, c[0x0][0x220], 0x1 ;  /* 0x0000880006041a11 */ /* 0x000fe200078608ff */
[----:B------:R-:W-:-:S03]  /*2730*/  IMAD R0, R3, R119, R2 ;  /* 0x0000007703007224 */ /* 0x000fc600078e0202 */
[----:B------:R-:W-:Y:S01]  /*2740*/  @P0 IADD3 R3, P2, R120, R6, RZ ;  /* 0x0000000678030210 */ /* 0x000fe20007f5e0ff */
[----:B------:R-:W-:-:S04]  /*2750*/  IMAD.IADD R0, R7, 0x1, R0 ;  /* 0x0000000107007824 */ /* 0x000fc800078e0200 */
[----:B------:R-:W-:Y:S01]  /*2760*/  @P0 IMAD.X R7, R0, 0x1, R115, P2 ;  /* 0x0000000100070824 */ /* 0x000fe200010e0673 */
[----:B------:R-:W-:Y:S02]  /*2770*/  @P0 LEA R2, P2, R3, c[0x0][0x220], 0x1 ;  /* 0x0000880003020a11 */ /* 0x000fe400078408ff */
[----:B------:R-:W-:Y:S02]  /*2780*/  @P1 LEA.HI.X R5, R6, c[0x0][0x224], R0, 0x1, P3 ;  /* 0x0000890006051a11 */ /* 0x000fe400018f0c00 */
[----:B------:R-:W-:Y:S02]  /*2790*/  ISETP.NE.AND P3, PT, R9, RZ, PT ;  /* 0x000000ff0900720c */ /* 0x000fe40003f65270 */
[----:B------:R-:W-:Y:S01]  /*27a0*/  @P0 LEA.HI.X R3, R3, c[0x0][0x224], R7, 0x1, P2 ;  /* 0x0000890003030a11 */ /* 0x000fe200010f0c07 */
[----:B------:R-:W-:Y:S01]  /*27b0*/  @!PT LDS RZ, [RZ] ;  /* 0x00000000fffff984 */ /* 0x000fe20000000800 */
[----:B------:R-:W-:Y:S01]  /*27c0*/  @!PT LDS RZ, [RZ] ;  /* 0x00000000fffff984 */ /* 0x000fe20000000800 */
[----:B------:R-:W-:Y:S01]  /*27d0*/  @!PT LDS RZ, [RZ] ;  /* 0x00000000fffff984 */ /* 0x000fe20000000800 */
[----:B------:R1:W-:Y:S04]  /*27e0*/  @P1 LDGSTS.E.BYPASS.LTC128B.128 [R191+0x6100], [R4.64], !P6 ;  /* 0x0610000004bf1fae */ /* 0x0003e8000f101d4a */
[----:B------:R1:W-:Y:S04]  /*27f0*/  @P1 LDGSTS.E.BYPASS.LTC128B.128 [R191+0x8100], [R4.64+0x80], !P5 ;  /* 0x0810008004bf1fae */ /* 0x0003e8000e901d4a */
[----:B------:R1:W-:Y:S02]  /*2800*/  @P1 LDGSTS.E.BYPASS.LTC128B.128 [R191+0xa100], [R4.64+0x100], !P4 ;  /* 0x0a10010004bf1fae */ /* 0x0003e4000e101d4a */
[----:B------:R-:W-:-:S02]  /*2810*/  @P3 IADD3 R6, P2, R240, c[0x0][0x340], RZ ;  /* 0x0000d000f0063a10 */ /* 0x000fc40007f5e0ff */
[----:B------:R2:W-:Y:S02]  /*2820*/  @P0 LDGSTS.E.BYPASS.LTC128B.128 [R191+0x7100], [R2.64], !P6 ;  /* 0x0710000002bf0fae */ /* 0x0005e4000f101d4a */
[----:B------:R-:W-:Y:S02]  /*2830*/  @P3 IADD3.X R7, R241, c[0x0][0x344], RZ, P2, !PT ;  /* 0x0000d100f1073a10 */ /* 0x000fe400017fe4ff */
[----:B------:R2:W-:Y:S04]  /*2840*/  @P0 LDGSTS.E.BYPASS.LTC128B.128 [R191+0x9100], [R2.64+0x80], !P5 ;  /* 0x0910008002bf0fae */ /* 0x0005e8000e901d4a */
[----:B------:R2:W-:Y:S01]  /*2850*/  @P0 LDGSTS.E.BYPASS.LTC128B.128 [R191+0xb100], [R2.64+0x100], !P4 ;  /* 0x0b10010002bf0fae */ /* 0x0005e2000e101d4a */
[----:B------:R-:W-:Y:S02]  /*2860*/  ISETP.NE.AND P0, PT, R9, RZ, PT ;  /* 0x000000ff0900720c */ /* 0x000fe40003f05270 */
[----:B------:R-:W-:-:S02]  /*2870*/  ISETP.GE.AND P1, PT, R100, c[0x0][0x27c], PT ;  /* 0x00009f0064007a0c */ /* 0x000fc40003f26270 */
[C---:B------:R-:W-:Y:S02]  /*2880*/  IADD3 R25, R100.reuse, 0x20, RZ ;  /* 0x0000002064197810 */ /* 0x040fe40007ffe0ff */
[----:B------:R-:W-:Y:S01]  /*2890*/  IADD3 R24, R100, 0x40, RZ ;  /* 0x0000004064187810 */ /* 0x000fe20007ffe0ff */
[----:B------:R-:W-:Y:S01]  /*28a0*/  IMAD.MOV.U32 R114, RZ, RZ, c[0x0][0x27c] ;  /* 0x00009f00ff727624 */ /* 0x000fe200078e00ff */
[----:B------:R-:W-:Y:S01]  /*28b0*/  ISETP.GE.AND P2, PT, R25, c[0x0][0x27c], PT ;  /* 0x00009f0019007a0c */ /* 0x000fe20003f46270 */
[----:B------:R-:W0:Y:S04]  /*28c0*/  LDGDEPBAR ;  /* 0x00000000000079af */ /* 0x000e280000000000 */
[----:B------:R-:W3:Y:S01]  /*28d0*/  @P0 LDG.E R0, [R6.64] ;  /* 0x0000000a06000981 */ /* 0x000ee2000c1e1900 */
[----:B------:R-:W-:Y:S01]  /*28e0*/  LOP3.LUT R212, R212, 0xfffffffd, RZ, 0xc0, !PT ;  /* 0xfffffffdd4d47812 */ /* 0x000fe200078ec0ff */
[----:B------:R-:W-:Y:S01]  /*28f0*/  WARPSYNC 0xffffffff ;  /* 0xffffffff00007948 */ /* 0x000fe20003800000 */
[----:B------:R-:W-:Y:S01]  /*2900*/  ISETP.GE.AND P3, PT, R24, c[0x0][0x27c], PT ;  /* 0x00009f0018007a0c */ /* 0x000fe20003f66270 */
[----:B------:R-:W-:Y:S01]  /*2910*/  IMAD.SHL.U32 R114, R114, 0x2, RZ ;  /* 0x0000000272727824 */ /* 0x000fe200078e00ff */
[----:B------:R-:W-:-:S02]  /*2920*/  @P1 LOP3.LUT R212, R212, 0x2, RZ, 0xfc, !PT ;  /* 0x00000002d4d41812 */ /* 0x000fc400078efcff */
[----:B------:R-:W-:Y:S02]  /*2930*/  SHF.R.S32.HI R107, RZ, 0x1f, R106 ;  /* 0x0000001fff6b7819 */ /* 0x000fe4000001146a */
[----:B------:R-:W-:Y:S02]  /*2940*/  LOP3.LUT R212, R212, 0xfffffff7, RZ, 0xc0, !PT ;  /* 0xfffffff7d4d47812 */ /* 0x000fe400078ec0ff */
[----:B-1----:R-:W-:Y:S02]  /*2950*/  SHF.R.S32.HI R4, RZ, 0x1f, R209 ;  /* 0x0000001fff047819 */ /* 0x002fe400000114d1 */
[----:B------:R-:W-:Y:S02]  /*2960*/  LOP3.LUT R212, R212, 0xfffffffb, RZ, 0xc0, !PT ;  /* 0xfffffffbd4d47812 */ /* 0x000fe400078ec0ff */
[----:B-----5:R-:W-:Y:S02]  /*2970*/  SHF.R.S32.HI R18, RZ, 0x1f, R126 ;  /* 0x0000001fff127819 */ /* 0x020fe4000001147e */
[----:B------:R-:W-:-:S04]  /*2980*/  @P2 LOP3.LUT R212, R212, 0x4, RZ, 0xfc, !PT ;  /* 0x00000004d4d42812 */ /* 0x000fc800078efcff */
[----:B------:R-:W-:Y:S02]  /*2990*/  @P3 LOP3.LUT R212, R212, 0x8, RZ, 0xfc, !PT ;  /* 0x00000008d4d43812 */ /* 0x000fe400078efcff */
[----:B---3--:R-:W-:Y:S01]  /*29a0*/  @P0 SHF.R.S32.HI R17, RZ, 0x1f, R0 ;  /* 0x0000001fff110819 */ /* 0x008fe20000011400 */
[----:B------:R-:W-:Y:S02]  /*29b0*/  @!P0 IMAD.MOV.U32 R0, RZ, RZ, R242 ;  /* 0x000000ffff008224 */ /* 0x000fe400078e00f2 */
[----:B------:R-:W-:Y:S02]  /*29c0*/  @!P0 IMAD.MOV.U32 R17, RZ, RZ, R243 ;  /* 0x000000ffff118224 */ /* 0x000fe400078e00f3 */
[----:B--2---:R-:W-:Y:S01]  /*29d0*/  IMAD.MOV.U32 R117, RZ, RZ, c[0x0][0x280] ;  /* 0x0000a000ff757624 */ /* 0x004fe200078e00ff */
[----:B------:R-:W-:Y:S01]  /*29e0*/  BAR.SYNC.DEFER_BLOCKING 0x0 ;  /* 0x0000000000007b1d */ /* 0x000fe20000010000 */
[----:B------:R-:W-:Y:S01]  /*29f0*/  IMAD.MOV.U32 R5, RZ, RZ, c[0x0][0x290] ;  /* 0x0000a400ff057624 */ /* 0x000fe200078e00ff */
[----:B------:R-:W-:Y:S01]  /*2a00*/  MOV R122, c[0x0][0x27c] ;  /* 0x00009f00007a7a02 */ /* 0x000fe20000000f00 */
[----:B------:R-:W-:Y:S01]  /*2a10*/  IMAD.WIDE.U32 R2, R22, c[0x0][0x260], R210 ;  /* 0x0000980016027a25 */ /* 0x000fe200078e00d2 */
[----:B------:R-:W-:-:S02]  /*2a20*/  SHF.L.U64.HI R117, R117, R118, c[0x0][0x284] ;  /* 0x0000a10075757619 */ /* 0x000fc40000010276 */
[----:B------:R-:W-:Y:S01]  /*2a30*/  SHF.L.U64.HI R118, R5, R118, c[0x0][0x294] ;  /* 0x0000a50005767619 */ /* 0x000fe20000010276 */
[----:B------:R-:W-:Y:S01]  /*2a40*/  IMAD R6, R4, c[0x0][0x280], RZ ;  /* 0x0000a00004067a24 */ /* 0x000fe200078e02ff */
[----:B------:R-:W-:Y:S01]  /*2a50*/  ISETP.GE.AND P0, PT, R122, 0x1, PT ;  /* 0x000000017a00780c */ /* 0x000fe20003f06270 */
[----:B------:R-:W-:Y:S01]  /*2a60*/  IMAD.IADD R110, R8, 0x1, R12 ;  /* 0x00000001086e7824 */ /* 0x000fe200078e020c */
[----:B------:R-:W-:Y:S01]  /*2a70*/  LOP3.LUT R212, R212, 0xffffffef, RZ, 0xc0, !PT ;  /* 0xffffffefd4d47812 */ /* 0x000fe200078ec0ff */
[----:B------:R-:W-:Y:S01]  /*2a80*/  IMAD R8, R4, c[0x0][0x290], RZ ;  /* 0x0000a40004087a24 */ /* 0x000fe200078e02ff */
[----:B------:R-:W-:Y:S01]  /*2a90*/  ULDC UR6, c[0x0][0x280] ;  /* 0x0000a00000067ab9 */ /* 0x000fe20000000800 */
[----:B------:R-:W-:Y:S01]  /*2aa0*/  IMAD R3, R22, c[0x0][0x264], R3 ;  /* 0x0000990016037a24 */ /* 0x000fe200078e0203 */
[----:B------:R-:W-:Y:S01]  /*2ab0*/  LOP3.LUT R212, R212, 0xfffffffe, RZ, 0xc0, !PT ;  /* 0xfffffffed4d47812 */ /* 0x000fe200078ec0ff */
[C---:B------:R-:W-:Y:S01]  /*2ac0*/  IMAD R6, R209.reuse, c[0x0][0x284], R6 ;  /* 0x0000a100d1067a24 */ /* 0x040fe200078e0206 */
[----:B------:R-:W-:Y:S01]  /*2ad0*/  ULDC UR7, c[0x0][0x290] ;  /* 0x0000a40000077ab9 */ /* 0x000fe20000000800 */
[----:B------:R-:W-:Y:S01]  /*2ae0*/  IMAD.WIDE.U32 R4, R209, c[0x0][0x280], R106 ;  /* 0x0000a000d1047a25 */ /* 0x000fe200078e006a */
[----:B------:R-:W-:-:S02]  /*2af0*/  USHF.L.U32 UR6, UR6, 0x6, URZ ;  /* 0x0000000606067899 */ /* 0x000fc4000800063f */
[----:B------:R-:W-:Y:S01]  /*2b00*/  USHF.L.U32 UR7, UR7, 0x6, URZ ;  /* 0x0000000607077899 */ /* 0x000fe2000800063f */
[----:B------:R-:W-:Y:S01]  /*2b10*/  IMAD R7, R10, c[0x0][0x268], RZ ;  /* 0x00009a000a077a24 */ /* 0x000fe200078e02ff */
[----:B------:R-:W-:Y:S01]  /*2b20*/  IADD3 R9, R5, R6, RZ ;  /* 0x0000000605097210 */ /* 0x000fe20007ffe0ff */
[----:B------:R-:W-:Y:S01]  /*2b30*/  IMAD.WIDE.U32 R62, R11, c[0x0][0x268], R2 ;  /* 0x00009a000b3e7a25 */ /* 0x000fe200078e0002 */
[----:B------:R-:W-:Y:S01]  /*2b40*/  SEL R5, RZ, c[0x0][0x27c], !P1 ;  /* 0x00009f00ff057a07 */ /* 0x000fe20004800000 */
[----:B------:R-:W-:Y:S02]  /*2b50*/  ULDC.U8 UR5, c[0x0][0x298] ;  /* 0x0000a60000057ab9 */ /* 0x000fe40000000000 */
[----:B------:R-:W-:-:S04]  /*2b60*/  IMAD.WIDE.U32 R2, R209, c[0x0][0x290], R106 ;  /* 0x0000a400d1027a25 */ /* 0x000fc800078e006a */
[----:B------:R-:W-:Y:S02]  /*2b70*/  IMAD R15, R209, c[0x0][0x294], R8 ;  /* 0x0000a500d10f7a24 */ /* 0x000fe400078e0208 */
[----:B------:R-:W-:Y:S02]  /*2b80*/  IMAD R23, R11, c[0x0][0x26c], R7 ;  /* 0x00009b000b177a24 */ /* 0x000fe400078e0207 */
[----:B------:R-:W-:-:S03]  /*2b90*/  IMAD.WIDE.U32 R10, R209, c[0x0][0x280], R100 ;  /* 0x0000a000d10a7a25 */ /* 0x000fc600078e0064 */
[----:B------:R-:W-:Y:S01]  /*2ba0*/  IADD3 R61, R63, R23, RZ ;  /* 0x000000173f3d7210 */ /* 0x000fe20007ffe0ff */
[----:B------:R-:W-:Y:S01]  /*2bb0*/  IMAD.IADD R7, R3, 0x1, R15 ;  /* 0x0000000103077824 */ /* 0x000fe200078e020f */
[----:B------:R-:W-:Y:S01]  /*2bc0*/  IADD3 R3, R100, R5, RZ ;  /* 0x0000000564037210 */ /* 0x000fe20007ffe0ff */
[----:B------:R-:W-:Y:S01]  /*2bd0*/  IMAD.MOV.U32 R8, RZ, RZ, R4 ;  /* 0x000000ffff087224 */ /* 0x000fe200078e0004 */
[----:B------:R-:W-:Y:S01]  /*2be0*/  SEL R4, RZ, c[0x0][0x27c], !P2 ;  /* 0x00009f00ff047a07 */ /* 0x000fe20005000000 */
[----:B------:R-:W-:Y:S01]  /*2bf0*/  IMAD.IADD R5, R6, 0x1, R11 ;  /* 0x0000000106057824 */ /* 0x000fe200078e020b */
[----:B------:R-:W-:Y:S01]  /*2c00*/  SEL R11, RZ, c[0x0][0x27c], !P3 ;  /* 0x00009f00ff0b7a07 */ /* 0x000fe20005800000 */
[----:B------:R-:W-:Y:S01]  /*2c10*/  IMAD.MOV.U32 R6, RZ, RZ, R2 ;  /* 0x000000ffff067224 */ /* 0x000fe200078e0002 */
[----:B------:R-:W-:Y:S01]  /*2c20*/  IADD3 R14, R25, R4, RZ ;  /* 0x00000004190e7210 */ /* 0x000fe20007ffe0ff */
[----:B------:R-:W-:Y:S01]  /*2c30*/  IMAD.MOV.U32 R4, RZ, RZ, R10 ;  /* 0x000000ffff047224 */ /* 0x000fe200078e000a */
[----:B------:R-:W-:Y:S01]  /*2c40*/  SHF.R.S32.HI R2, RZ, 0x1f, R3 ;  /* 0x0000001fff027819 */ /* 0x000fe20000011403 */
[----:B------:R-:W-:Y:S01]  /*2c50*/  IMAD.IADD R13, R24, 0x1, R11 ;  /* 0x00000001180d7824 */ /* 0x000fe200078e020b */
[----:B------:R-:W-:Y:S01]  /*2c60*/  SHF.R.S32.HI R10, RZ, 0x1f, R14 ;  /* 0x0000001fff0a7819 */ /* 0x000fe2000001140e */
[----:B------:R-:W-:Y:S01]  /*2c70*/  IMAD.MOV.U32 R123, RZ, RZ, c[0x0][0x2b8] ;  /* 0x0000ae00ff7b7624 */ /* 0x000fe200078e00ff */
[-C--:B------:R-:W-:Y:S01]  /*2c80*/  LEA.HI R12, R2, R3.reuse, RZ, 0x3 ;  /* 0x00000003020c7211 */ /* 0x080fe200078f18ff */
[----:B------:R-:W-:Y:S01]  /*2c90*/  IMAD.WIDE.U32 R86, R0, c[0x0][0x2b0], RZ ;  /* 0x0000ac0000567a25 */ /* 0x000fe200078e00ff */
[----:B------:R-:W-:-:S02]  /*2ca0*/  LEA.HI R19, R2, R3, RZ, 0x6 ;  /* 0x0000000302137211 */ /* 0x000fc400078f30ff */
[----:B------:R-:W-:Y:S01]  /*2cb0*/  SHF.R.S32.HI R16, RZ, 0x1f, R13 ;  /* 0x0000001fff107819 */ /* 0x000fe2000001140d */
[----:B------:R-:W-:Y:S01]  /*2cc0*/  IMAD.WIDE.U32 R2, R209, c[0x0][0x290], R100 ;  /* 0x0000a400d1027a25 */ /* 0x000fe200078e0064 */
[CC--:B------:R-:W-:Y:S02]  /*2cd0*/  LEA.HI R11, R10.reuse, R14.reuse, RZ, 0x3 ;  /* 0x0000000e0a0b7211 */ /* 0x0c0fe400078f18ff */
[----:B------:R-:W-:Y:S01]  /*2ce0*/  LEA.HI R14, R10, R14, RZ, 0x6 ;  /* 0x0000000e0a0e7211 */ /* 0x000fe200078f30ff */
[----:B------:R-:W-:Y:S01]  /*2cf0*/  IMAD.SHL.U32 R19, R19, 0x40, RZ ;  /* 0x0000004013137824 */ /* 0x000fe200078e00ff */
[-C--:B------:R-:W-:Y:S01]  /*2d00*/  LEA.HI R10, R16, R13.reuse, RZ, 0x3 ;  /* 0x0000000d100a7211 */ /* 0x080fe200078f18ff */
[----:B------:R-:W-:Y:S01]  /*2d10*/  IMAD.WIDE.U32 R78, R126, c[0x0][0x290], R6 ;  /* 0x0000a4007e4e7a25 */ /* 0x000fe200078e0006 */
[----:B------:R-:W-:Y:S02]  /*2d20*/  LEA.HI R13, R16, R13, RZ, 0x6 ;  /* 0x0000000d100d7211 */ /* 0x000fe400078f30ff */
[----:B------:R-:W-:Y:S01]  /*2d30*/  IADD3 R3, R15, R3, RZ ;  /* 0x000000030f037210 */ /* 0x000fe20007ffe0ff */
[----:B------:R-:W-:Y:S01]  /*2d40*/  IMAD.SHL.U32 R16, R14, 0x40, RZ ;  /* 0x000000400e107824 */ /* 0x000fe200078e00ff */
[----:B------:R-:W-:Y:S01]  /*2d50*/  LOP3.LUT R15, R216, 0x38, R12, 0xf8, !PT ;  /* 0x00000038d80f7812 */ /* 0x000fe200078ef80c */
[----:B------:R-:W-:Y:S01]  /*2d60*/  IMAD.WIDE.U32 R84, R22, c[0x0][0x1e8], RZ ;  /* 0x00007a0016547a25 */ /* 0x000fe200078e00ff */
[----:B------:R-:W-:-:S02]  /*2d70*/  LOP3.LUT R14, R216, 0x38, R11, 0xf8, !PT ;  /* 0x00000038d80e7812 */ /* 0x000fc400078ef80b */
[----:B------:R-:W-:Y:S01]  /*2d80*/  SHF.L.U32 R13, R13, 0x6, RZ ;  /* 0x000000060d0d7819 */ /* 0x000fe200000006ff */
[----:B------:R-:W-:Y:S01]  /*2d90*/  IMAD.WIDE.U32 R82, R22, c[0x0][0x210], RZ ;  /* 0x0000840016527a25 */ /* 0x000fe200078e00ff */
[----:B------:R-:W-:Y:S02]  /*2da0*/  LOP3.LUT R20, R216, 0x38, R10, 0xf8, !PT ;  /* 0x00000038d8147812 */ /* 0x000fe400078ef80a */
[----:B------:R-:W-:Y:S01]  /*2db0*/  LOP3.LUT R21, R19, 0x7ffff000, RZ, 0xc0, !PT ;  /* 0x7ffff00013157812 */ /* 0x000fe200078ec0ff */
[----:B------:R-:W-:Y:S01]  /*2dc0*/  IMAD.WIDE.U32 R80, R126, c[0x0][0x280], R8 ;  /* 0x0000a0007e507a25 */ /* 0x000fe200078e0008 */
[-C--:B------:R-:W-:Y:S02]  /*2dd0*/  LOP3.LUT R19, R15, R218.reuse, RZ, 0x3c, !PT ;  /* 0x000000da0f137212 */ /* 0x080fe400078e3cff */
[----:B------:R-:W-:Y:S01]  /*2de0*/  LOP3.LUT R15, R14, R218, RZ, 0x3c, !PT ;  /* 0x000000da0e0f7212 */ /* 0x000fe200078e3cff */
[----:B------:R-:W-:Y:S01]  /*2df0*/  IMAD.WIDE.U32 R76, R126, c[0x0][0x280], R4 ;  /* 0x0000a0007e4c7a25 */ /* 0x000fe200078e0004 */
[----:B------:R-:W-:-:S02]  /*2e00*/  ISETP.NE.AND P1, PT, R123, 0x1, PT ;  /* 0x000000017b00780c */ /* 0x000fc40003f25270 */
[----:B------:R-:W-:Y:S01]  /*2e10*/  LOP3.LUT R14, R13, 0x7ffff000, RZ, 0xc0, !PT ;  /* 0x7ffff0000d0e7812 */ /* 0x000fe200078ec0ff */
[----:B------:R-:W-:Y:S01]  /*2e20*/  IMAD.WIDE.U32 R74, R126, c[0x0][0x290], R2 ;  /* 0x0000a4007e4a7a25 */ /* 0x000fe200078e0002 */
[----:B------:R-:W-:Y:S02]  /*2e30*/  LOP3.LUT R13, R20, R218, RZ, 0x3c, !PT ;  /* 0x000000da140d7212 */ /* 0x000fe400078e3cff */
[----:B------:R-:W-:Y:S01]  /*2e40*/  LOP3.LUT R16, R16, 0x7ffff000, RZ, 0xc0, !PT ;  /* 0x7ffff00010107812 */ /* 0x000fe200078ec0ff */
[----:B------:R-:W-:Y:S01]  /*2e50*/  IMAD R121, R235, 0x40, R209 ;  /* 0x00000040eb797824 */ /* 0x000fe200078e02d1 */
[----:B------:R-:W-:Y:S01]  /*2e60*/  IADD3 R21, R19, R21, R219 ;  /* 0x0000001513157210 */ /* 0x000fe20007ffe0db */
[----:B------:R-:W-:Y:S01]  /*2e70*/  IMAD R108, R22, c[0x0][0x1ec], R85 ;  /* 0x00007b00166c7a24 */ /* 0x000fe200078e0255 */
[--C-:B------:R-:W-:Y:S01]  /*2e80*/  IADD3 R19, R13, R14, R219.reuse ;  /* 0x0000000e0d137210 */ /* 0x100fe20007ffe0db */
[----:B------:R-:W-:Y:S01]  /*2e90*/  IMAD R13, R17, c[0x0][0x2b0], RZ ;  /* 0x0000ac00110d7a24 */ /* 0x000fe200078e02ff */
[----:B------:R-:W-:Y:S01]  /*2ea0*/  IADD3 R20, R15, R16, R219 ;  /* 0x000000100f147210 */ /* 0x000fe20007ffe0db */
[----:B------:R-:W-:Y:S01]  /*2eb0*/  IMAD R15, R18, c[0x0][0x290], RZ ;  /* 0x0000a400120f7a24 */ /* 0x000fe200078e02ff */
[----:B------:R-:W-:Y:S01]  /*2ec0*/  LOP3.LUT R68, R12, 0xfffffff8, RZ, 0xc0, !PT ;  /* 0xfffffff80c447812 */ /* 0x000fe200078ec0ff */
[----:B------:R-:W-:Y:S01]  /*2ed0*/  IMAD R16, R18, c[0x0][0x280], RZ ;  /* 0x0000a00012107a24 */ /* 0x000fe200078e02ff */
[----:B------:R-:W-:Y:S01]  /*2ee0*/  LOP3.LUT R67, R11, 0xfffffff8, RZ, 0xc0, !PT ;  /* 0xfffffff80b437812 */ /* 0x000fe200078ec0ff */
[----:B------:R-:W-:Y:S01]  /*2ef0*/  IMAD R14, R0, c[0x0][0x2b4], R13 ;  /* 0x0000ad00000e7a24 */ /* 0x000fe200078e020d */
[----:B------:R-:W-:Y:S01]  /*2f00*/  LOP3.LUT R66, R10, 0xfffffff8, RZ, 0xc0, !PT ;  /* 0xfffffff80a427812 */ /* 0x000fe200078ec0ff */
[----:B------:R-:W-:Y:S01]  /*2f10*/  IMAD R0, R126, c[0x0][0x294], R15 ;  /* 0x0000a5007e007a24 */ /* 0x000fe200078e020f */
[----:B------:R-:W-:Y:S01]  /*2f20*/  @P1 LOP3.LUT R212, R212, 0x1, RZ, 0xfc, !PT ;  /* 0x00000001d4d41812 */ /* 0x000fe200078efcff */
[----:B------:R-:W-:Y:S01]  /*2f30*/  IMAD R13, R126, c[0x0][0x284], R16 ;  /* 0x0000a1007e0d7a24 */ /* 0x000fe200078e0210 */
[----:B------:R-:W-:Y:S01]  /*2f40*/  SHF.R.S32.HI R102, RZ, 0x3, R12 ;  /* 0x00000003ff667819 */ /* 0x000fe2000001140c */
[----:B------:R-:W-:Y:S01]  /*2f50*/  IMAD R104, R22, c[0x0][0x214], R83 ;  /* 0x0000850016687a24 */ /* 0x000fe200078e0253 */
[----:B------:R-:W-:Y:S01]  /*2f60*/  SHF.R.S32.HI R99, RZ, 0x3, R11 ;  /* 0x00000003ff637819 */ /* 0x000fe2000001140b */
[----:B------:R-:W-:Y:S01]  /*2f70*/  IMAD.IADD R103, R87, 0x1, R14 ;  /* 0x0000000157677824 */ /* 0x000fe200078e020e */
[----:B------:R-:W-:Y:S01]  /*2f80*/  SHF.R.S32.HI R98, RZ, 0x3, R10 ;  /* 0x00000003ff627819 */ /* 0x000fe2000001140a */
[----:B------:R-:W-:Y:S01]  /*2f90*/  IMAD.IADD R97, R81, 0x1, R13 ;  /* 0x0000000151617824 */ /* 0x000fe200078e020d */
[----:B------:R-:W-:Y:S01]  /*2fa0*/  IADD3 R96, R79, R0, RZ ;  /* 0x000000004f607210 */ /* 0x000fe20007ffe0ff */
[----:B------:R-:W-:Y:S01]  /*2fb0*/  IMAD.IADD R95, R13, 0x1, R77 ;  /* 0x000000010d5f7824 */ /* 0x000fe200078e024d */
[----:B------:R-:W-:Y:S01]  /*2fc0*/  SHF.R.S32.HI R94, RZ, 0x1f, R68 ;  /* 0x0000001fff5e7819 */ /* 0x000fe20000011444 */
[----:B------:R-:W-:Y:S01]  /*2fd0*/  IMAD.IADD R91, R0, 0x1, R75 ;  /* 0x00000001005b7824 */ /* 0x000fe200078e024b */
[----:B------:R-:W-:Y:S01]  /*2fe0*/  SHF.R.S32.HI R93, RZ, 0x1f, R67 ;  /* 0x0000001fff5d7819 */ /* 0x000fe20000011443 */
[----:B------:R-:W-:Y:S01]  /*2ff0*/  IMAD.SHL.U32 R90, R21, 0x2, RZ ;  /* 0x00000002155a7824 */ /* 0x000fe200078e00ff */
[----:B------:R-:W-:Y:S01]  /*3000*/  SHF.R.S32.HI R92, RZ, 0x1f, R66 ;  /* 0x0000001fff5c7819 */ /* 0x000fe20000011442 */
[----:B------:R-:W-:Y:S01]  /*3010*/  IMAD.SHL.U32 R88, R19, 0x2, RZ ;  /* 0x0000000213587824 */ /* 0x000fe200078e00ff */
[----:B------:R-:W-:-:S02]  /*3020*/  SHF.L.U32 R89, R20, 0x1, RZ ;  /* 0x0000000114597819 */ /* 0x000fc400000006ff */
[----:B------:R-:W-:Y:S02]  /*3030*/  @P0 LOP3.LUT R212, R212, 0x10, RZ, 0xfc, !PT ;  /* 0x00000010d4d40812 */ /* 0x000fe400078efcff */
.L_x_207:
[----:B------:R-:W-:Y:S01]  /*3040*/  IMAD.SHL.U32 R57, R53, 0x40, RZ ;  /* 0x0000004035397824 */ /* 0x000fe200078e00ff */
[----:B------:R-:W-:Y:S04]  /*3050*/  DEPBAR.LE SB0, 0x0 ;  /* 0x000080000000791a */ /* 0x000fe80000000000 */
[----:B-1----:R-:W-:Y:S01]  /*3060*/  IMAD.IADD R2, R121, 0x1, R57 ;  /* 0x0000000179027824 */ /* 0x002fe200078e0239 */
[----:B------:R-:W-:Y:S01]  /*3070*/  ISETP.NE.AND P1, PT, R123, 0x1, PT ;  /* 0x000000017b00780c */ /* 0x000fe20003f25270 */
[----:B------:R-:W-:Y:S01]  /*3080*/  IMAD.MOV.U32 R54, RZ, RZ, RZ ;  /* 0x000000ffff367224 */ /* 0x000fe200078e00ff */
[----:B------:R-:W-:Y:S01]  /*3090*/  WARPSYNC 0xffffffff ;  /* 0xffffffff00007948 */ /* 0x000fe20003800000 */
[----:B------:R-:W-:Y:S01]  /*30a0*/  IMAD.IADD R0, R110, 0x1, R2 ;  /* 0x000000016e007824 */ /* 0x000fe200078e0202 */
[----:B------:R-:W-:Y:S01]  /*30b0*/  ISETP.GE.AND P0, PT, R2, R60, PT ;  /* 0x0000003c0200720c */ /* 0x000fe20003f06270 */
[----:B------:R-:W-:Y:S01]  /*30c0*/  BSSY B1, `(.L_x_183) ;  /* 0x00003e1000017945 */ /* 0x000fe20003800000 */
[----:B------:R-:W-:Y:S01]  /*30d0*/  ISETP.GE.AND P2, PT, R122, 0x1, PT ;  /* 0x000000017a00780c */ /* 0x000fe20003f46270 */
[----:B------:R-:W-:Y:S01]  /*30e0*/  IMAD.MOV.U32 R2, RZ, RZ, R0 ;  /* 0x000000ffff027224 */ /* 0x000fe200078e0000 */
[----:B------:R-:W-:Y:S05]  /*30f0*/  ISETP.GT.OR P0, PT, R121, 0x3f, P0 ;  /* 0x0000003f7900780c */ /* 0x000fea0000704670 */
        /* <DEDUP_REMOVED lines=11> */
[----:B------:R-:W-:Y:S01]  /*31b0*/  IMAD R0, R58, c[0x0][0x1e0], RZ ;  /* 0x000078003a007a24 */ /* 0x000fe200078e02ff */
[----:B------:R-:W-:Y:S03]  /*31c0*/  BAR.SYNC.DEFER_BLOCKING 0x0 ;  /* 0x0000000000007b1d */ /* 0x000fe60000010000 */
        /* <DEDUP_REMOVED lines=9> */
[----:B----4-:R-:W-:Y:S01]  /*3260*/  LEA.HI.X R46, R0, c[0x0][0x1cc], R2, 0x1, P0 ;  /* 0x00007300002e7a11 */ /* 0x010fe200000f0c02 */
[----:B------:R-:W-:-:S05]  /*3270*/  @!P2 BRA `(.L_x_184) ;  /* 0x000039e00000a947 */ /* 0x000fca0003800000 */
[-C--:B------:R-:W-:Y:S01]  /*3280*/  IMAD R3, R117, R53.reuse, RZ ;  /* 0x0000003575037224 */ /* 0x080fe200078e02ff */
[----:B------:R-:W-:Y:S01]  /*3290*/  ISETP.NE.AND P0, PT, RZ, UR5, PT ;  /* 0x00000005ff007c0c */ /* 0x000fe2000bf05270 */
[----:B------:R-:W-:Y:S01]  /*32a0*/  IMAD R2, R118, R53, RZ ;  /* 0x0000003576027224 */ /* 0x000fe200078e02ff */
[----:B------:R-:W-:Y:S01]  /*32b0*/  SHF.R.S32.HI R0, RZ, 0x1f, R53 ;  /* 0x0000001fff007819 */ /* 0x000fe20000011435 */
[----:B------:R-:W-:Y:S01]  /*32c0*/  IMAD.WIDE.U32 R26, R53, UR6, RZ ;  /* 0x00000006351a7c25 */ /* 0x000fe2000f8e00ff */
[----:B------:R-:W-:Y:S03]  /*32d0*/  IADD3 R4, -R57, R60, RZ ;  /* 0x0000003c39047210 */ /* 0x000fe60007ffe1ff */
[----:B------:R-:W-:Y:S01]  /*32e0*/  IMAD R3, R0, UR6, R3 ;  /* 0x0000000600037c24 */ /* 0x000fe2000f8e0203 */
[----:B------:R-:W-:Y:S01]  /*32f0*/  IMNMX R56, R4, 0x40, PT ;  /* 0x0000004004387817 */ /* 0x000fe20003800200 */
[----:B------:R-:W-:Y:S02]  /*3300*/  IMAD R2, R0, UR7, R2 ;  /* 0x0000000700027c24 */ /* 0x000fe4000f8e0202 */
[----:B------:R-:W-:Y:S01]  /*3310*/  IMAD.WIDE.U32 R44, R53, UR7, RZ ;  /* 0x00000007352c7c25 */ /* 0x000fe2000f8e00ff */
[----:B------:R-:W-:Y:S04]  /*3320*/  IADD3 R47, R27, R3, RZ ;  /* 0x000000031b2f7210 */ /* 0x000fe80007ffe0ff */
[----:B------:R-:W-:Y:S01]  /*3330*/  IADD3 R49, R45, R2, RZ ;  /* 0x000000022d317210 */ /* 0x000fe20007ffe0ff */
[----:B------:R-:W-:-:S05]  /*3340*/  @!P0 BRA `(.L_x_185) ;  /* 0x00001c7000008947 */ /* 0x000fca0003800000 */
[----:B------:R-:W-:Y:S01]  /*3350*/  ISETP.GE.AND P1, PT, R209, R56, PT ;  /* 0x00000038d100720c */ /* 0x000fe20003f26270 */
[----:B------:R-:W-:Y:S01]  /*3360*/  BSSY B0, `(.L_x_186) ;  /* 0x000003a000007945 */ /* 0x000fe20003800000 */
        /* <DEDUP_REMOVED lines=12> */
[----:B------:R-:W-:-:S05]  /*3430*/  @P1 BRA `(.L_x_187) ;  /* 0x000002c000001947 */ /* 0x000fca0003800000 */
[----:B------:R-:W-:Y:S01]  /*3440*/  IADD3 R0, P0, R80, R26, RZ ;  /* 0x0000001a50007210 */ /* 0x000fe20007f1e0ff */
[----:B------:R-:W-:Y:S01]  /*3450*/  CS2R R10, SRZ ;  /* 0x00000000000a7805 */ /* 0x000fe2000001ff00 */
[----:B------:R-:W-:Y:S01]  /*3460*/  CS2R R8, SRZ ;  /* 0x0000000000087805 */ /* 0x000fe2000001ff00 */
[----:B------:R-:W-:Y:S01]  /*3470*/  CS2R R28, SRZ ;  /* 0x00000000001c7805 */ /* 0x000fe2000001ff00 */
[----:B------:R-:W-:Y:S01]  /*3480*/  CS2R R12, SRZ ;  /* 0x00000000000c7805 */ /* 0x000fe2000001ff00 */
[----:B------:R-:W-:Y:S01]  /*3490*/  IMAD.X R3, R47, 0x1, R97, P0 ;  /* 0x000000012f037824 */ /* 0x000fe200000e0661 */
[----:B------:R-:W-:Y:S01]  /*34a0*/  IADD3 R2, P0, R78, R44, RZ ;  /* 0x0000002c4e027210 */ /* 0x000fe20007f1e0ff */
[----:B------:R-:W-:Y:S01]  /*34b0*/  CS2R R30, SRZ ;  /* 0x00000000001e7805 */ /* 0x000fe2000001ff00 */
[----:B------:R-:W-:Y:S01]  /*34c0*/  CS2R R14, SRZ ;  /* 0x00000000000e7805 */ /* 0x000fe2000001ff00 */
[----:B------:R-:W-:Y:S01]  /*34d0*/  CS2R R32, SRZ ;  /* 0x0000000000207805 */ /* 0x000fe2000001ff00 */
[----:B------:R-:W-:Y:S01]  /*34e0*/  CS2R R16, SRZ ;  /* 0x0000000000107805 */ /* 0x000fe2000001ff00 */
[----:B------:R-:W-:Y:S01]  /*34f0*/  IMAD.X R5, R49, 0x1, R96, P0 ;  /* 0x0000000131057824 */ /* 0x000fe200000e0660 */
[C---:B------:R-:W-:Y:S01]  /*3500*/  LEA R6, P0, R0.reuse, c[0x0][0x270], 0x1 ;  /* 0x00009c0000067a11 */ /* 0x040fe200078008ff */
[----:B------:R-:W-:Y:S01]  /*3510*/  CS2R R34, SRZ ;  /* 0x0000000000227805 */ /* 0x000fe2000001ff00 */
[----:B------:R-:W-:Y:S01]  /*3520*/  CS2R R18, SRZ ;  /* 0x0000000000127805 */ /* 0x000fe2000001ff00 */
[----:B------:R-:W-:Y:S01]  /*3530*/  CS2R R38, SRZ ;  /* 0x0000000000267805 */ /* 0x000fe2000001ff00 */
[----:B------:R-:W-:Y:S02]  /*3540*/  LEA.HI.X R7, R0, c[0x0][0x274], R3, 0x1, P0 ;  /* 0x00009d0000077a11 */ /* 0x000fe400000f0c03 */
[C---:B------:R-:W-:Y:S04]  /*3550*/  LEA R4, P0, R2.reuse, c[0x0][0x288], 0x1 ;  /* 0x0000a20002047a11 */ /* 0x040fe800078008ff */
[----:B------:R-:W-:Y:S02]  /*3560*/  LEA.HI.X R5, R2, c[0x0][0x28c], R5, 0x1, P0 ;  /* 0x0000a30002057a11 */ /* 0x000fe400000f0c05 */
[----:B------:R-:W-:Y:S01]  /*3570*/  ISETP.GE.AND P0, PT, R106, c[0x0][0x27c], PT ;  /* 0x00009f006a007a0c */ /* 0x000fe20003f06270 */
[----:B------:R-:W-:Y:S11]  /*3580*/  CS2R R2, SRZ ;  /* 0x0000000000027805 */ /* 0x000ff6000001ff00 */
[----:B------:R-:W-:Y:S01]  /*3590*/  @!UPT UIADD3 URZ, URZ, URZ, URZ ;  /* 0x0000003f3f3ff290 */ /* 0x000fe2000fffe03f */
[----:B------:R1:W5:Y:S04]  /*35a0*/  @!P0 LDG.E.64 R2, [R6.64] ;  /* 0x0000000a06028981 */ /* 0x000368000c1e1b00 */
[----:B------:R1:W5:Y:S01]  /*35b0*/  @!P0 LDG.E.64 R10, [R4.64] ;  /* 0x0000000a040a8981 */ /* 0x000362000c1e1b00 */
[----:B------:R-:W-:Y:S11]  /*35c0*/  ISETP.GE.AND P0, PT, R143, c[0x0][0x27c], PT ;  /* 0x00009f008f007a0c */ /* 0x000ff60003f06270 */
[----:B------:R-:W-:Y:S02]  /*35d0*/  @!UPT UIADD3 URZ, URZ, URZ, URZ ;  /* 0x0000003f3f3ff290 */ /* 0x000fe4000fffe03f */
[----:B------:R1:W5:Y:S04]  /*35e0*/  @!P0 LDG.E.64 R8, [R6.64+0x20] ;  /* 0x0000200a06088981 */ /* 0x000368000c1e1b00 */
[----:B------:R1:W5:Y:S01]  /*35f0*/  @!P0 LDG.E.64 R28, [R4.64+0x20] ;  /* 0x0000200a041c8981 */ /* 0x000362000c1e1b00 */
        /* <DEDUP_REMOVED lines=15> */
[----:B------:R1:W5:Y:S02]  /*36f0*/  @!P0 LDG.E.64 R38, [R4.64+0xa0] ;  /* 0x0000a00a04268981 */ /* 0x000364000c1e1b00 */
.L_x_187:
[----:B------:R-:W-:Y:S05]  /*3700*/  BSYNC B0 ;  /* 0x0000000000007941 */ /* 0x000fea0003800000 */
.L_x_186:
[----:B------:R2:W3:Y:S04]  /*3710*/  SHFL.IDX PT, R47, R46, RZ, 0x1c1f ;  /* 0x001c1fff2e2f7589 */ /* 0x0004e800000e0000 */
[----:B------:R2:W4:Y:S01]  /*3720*/  SHFL.IDX PT, R46, R48, RZ, 0x1c1f ;  /* 0x001c1fff302e7589 */ /* 0x00052200000e0000 */
[----:B------:R-:W-:-:S05]  /*3730*/  @P1 BRA `(.L_x_188) ;  /* 0x0000379000001947 */ /* 0x000fca0003800000 */
[----:B------:R-:W-:Y:S01]  /*3740*/  ISETP.GE.AND P0, PT, R100, c[0x0][0x1d4], PT ;  /* 0x0000750064007a0c */ /* 0x000fe20003f06270 */
[----:B-1---5:R-:W-:Y:S01]  /*3750*/  IMAD.MOV.U32 R4, RZ, RZ, R16 ;  /* 0x000000ffff047224 */ /* 0x022fe200078e0010 */
[----:B------:R-:W-:Y:S01]  /*3760*/  BSSY B0, `(.L_x_189) ;  /* 0x000005b000007945 */ /* 0x000fe20003800000 */
[----:B------:R-:W-:Y:S02]  /*3770*/  IMAD.MOV.U32 R0, RZ, RZ, R17 ;  /* 0x000000ffff007224 */ /* 0x000fe400078e0011 */
[----:B------:R-:W-:Y:S02]  /*3780*/  IMAD.MOV.U32 R6, RZ, RZ, R18 ;  /* 0x000000ffff067224 */ /* 0x000fe400078e0012 */
[----:B------:R-:W-:Y:S01]  /*3790*/  IMAD.MOV.U32 R5, RZ, RZ, R19 ;  /* 0x000000ffff057224 */ /* 0x000fe200078e0013 */
[----:B------:R-:W-:Y:S01]  /*37a0*/  PRMT R23, R0, 0x5410, R4 ;  /* 0x0000541000177816 */ /* 0x000fe20000000004 */
[----:B------:R-:W-:Y:S02]  /*37b0*/  IMAD.MOV.U32 R4, RZ, RZ, R12 ;  /* 0x000000ffff047224 */ /* 0x000fe400078e000c */
[----:B------:R-:W-:Y:S01]  /*37c0*/  IMAD.MOV.U32 R0, RZ, RZ, R13 ;  /* 0x000000ffff007224 */ /* 0x000fe200078e000d */
[----:B------:R-:W-:Y:S01]  /*37d0*/  PRMT R26, R5, 0x5410, R6 ;  /* 0x00005410051a7816 */ /* 0x000fe20000000006 */
[----:B------:R-:W-:Y:S01]  /*37e0*/  IMAD.MOV.U32 R6, RZ, RZ, R14 ;  /* 0x000000ffff067224 */ /* 0x000fe200078e000e */
[----:B------:R-:W-:Y:S02]  /*37f0*/  MOV R5, R15 ;  /* 0x0000000f00057202 */ /* 0x000fe40000000f00 */
[----:B------:R-:W-:Y:S01]  /*3800*/  PRMT R21, R4, 0x5410, R0 ;  /* 0x0000541004157816 */ /* 0x000fe20000000000 */
[----:B------:R-:W-:Y:S01]  /*3810*/  IMAD.MOV.U32 R4, RZ, RZ, R8 ;  /* 0x000000ffff047224 */ /* 0x000fe200078e0008 */
[----:B------:R-:W-:Y:S02]  /*3820*/  MOV R0, R9 ;  /* 0x0000000900007202 */ /* 0x000fe40000000f00 */
[----:B------:R-:W-:Y:S01]  /*3830*/  PRMT R22, R5, 0x5410, R6 ;  /* 0x0000541005167816 */ /* 0x000fe20000000006 */
[----:B------:R-:W-:Y:S01]  /*3840*/  IMAD.MOV.U32 R6, RZ, RZ, R38 ;  /* 0x000000ffff067224 */ /* 0x000fe200078e0026 */
[----:B------:R-:W-:Y:S01]  /*3850*/  PRMT R20, R0, 0x5410, R4 ;  /* 0x0000541000147816 */ /* 0x000fe20000000004 */
[----:B------:R-:W-:Y:S01]  /*3860*/  IMAD.MOV.U32 R4, RZ, RZ, R34 ;  /* 0x000000ffff047224 */ /* 0x000fe200078e0022 */
[----:B------:R-:W-:Y:S01]  /*3870*/  MOV R0, R35 ;  /* 0x0000002300007202 */ /* 0x000fe20000000f00 */
[----:B------:R-:W-:Y:S03]  /*3880*/  IMAD.MOV.U32 R5, RZ, RZ, R39 ;  /* 0x000000ffff057224 */ /* 0x000fe600078e0027 */
[----:B------:R-:W-:Y:S01]  /*3890*/  PRMT R43, R4, 0x5410, R0 ;  /* 0x00005410042b7816 */ /* 0x000fe20000000000 */
[----:B------:R-:W-:Y:S01]  /*38a0*/  IMAD.MOV.U32 R0, RZ, RZ, R32 ;  /* 0x000000ffff007224 */ /* 0x000fe200078e0020 */
[----:B------:R-:W-:Y:S04]  /*38b0*/  PRMT R44, R6, 0x5410, R5 ;  /* 0x00005410062c7816 */ /* 0x000fe80000000005 */
[----:B------:R-:W-:Y:S01]  /*38c0*/  PRMT R42, R0, 0x7610, R42 ;  /* 0x00007610002a7816 */ /* 0x000fe2000000002a */
[----:B------:R-:W-:Y:S05]  /*38d0*/  IMAD.MOV.U32 R0, RZ, RZ, R33 ;  /* 0x000000ffff007224 */ /* 0x000fea00078e0021 */
[----:B------:R-:W-:Y:S01]  /*38e0*/  PRMT R42, R42, 0x5410, R0 ;  /* 0x000054102a2a7816 */ /* 0x000fe20000000000 */
[----:B------:R-:W-:Y:S05]  /*38f0*/  IMAD.MOV.U32 R0, RZ, RZ, R30 ;  /* 0x000000ffff007224 */ /* 0x000fea00078e001e */
[----:B------:R-:W-:Y:S02]  /*3900*/  PRMT R41, R0, 0x7610, R41 ;  /* 0x0000761000297816 */ /* 0x000fe40000000029 */
[----:B------:R-:W-:Y:S04]  /*3910*/  MOV R0, R31 ;  /* 0x0000001f00007202 */ /* 0x000fe80000000f00 */
[----:B------:R-:W-:Y:S01]  /*3920*/  PRMT R41, R41, 0x5410, R0 ;  /* 0x0000541029297816 */ /* 0x000fe20000000000 */
[----:B------:R-:W-:Y:S05]  /*3930*/  IMAD.MOV.U32 R0, RZ, RZ, R28 ;  /* 0x000000ffff007224 */ /* 0x000fea00078e001c */
[----:B------:R-:W-:Y:S01]  /*3940*/  PRMT R40, R0, 0x7610, R40 ;  /* 0x0000761000287816 */ /* 0x000fe20000000028 */
[----:B------:R-:W-:Y:S05]  /*3950*/  IMAD.MOV.U32 R0, RZ, RZ, R29 ;  /* 0x000000ffff007224 */ /* 0x000fea00078e001d */
[----:B------:R-:W-:Y:S01]  /*3960*/  PRMT R40, R40, 0x5410, R0 ;  /* 0x0000541028287816 */ /* 0x000fe20000000000 */
[----:B------:R-:W-:-:S05]  /*3970*/  @P0 BRA `(.L_x_190) ;  /* 0x0000039000000947 */ /* 0x000fca0003800000 */
[----:B------:R-:W-:Y:S01]  /*3980*/  ISETP.GE.AND P0, PT, R106, c[0x0][0x27c], PT ;  /* 0x00009f006a007a0c */ /* 0x000fe20003f06270 */
[----:B------:R-:W-:Y:S01]  /*3990*/  IMAD.MOV.U32 R4, RZ, RZ, R10 ;  /* 0x000000ffff047224 */ /* 0x000fe200078e000a */
[----:B------:R-:W-:Y:S01]  /*39a0*/  MOV R36, R11 ;  /* 0x0000000b00247202 */ /* 0x000fe20000000f00 */
[----:B------:R-:W-:Y:S10]  /*39b0*/  IMAD.MOV.U32 R0, RZ, RZ, R2 ;  /* 0x000000ffff007224 */ /* 0x000ff400078e0002 */
[----:B------:R-:W-:Y:S01]  /*39c0*/  @!P0 SHF.R.U64 R5, R10, 0x10, R11 ;  /* 0x000000100a058819 */ /* 0x000fe2000000120b */
[--C-:B------:R-:W-:Y:S01]  /*39d0*/  IMAD.MOV.U32 R10, RZ, RZ, R3.reuse ;  /* 0x000000ffff0a7224 */ /* 0x100fe200078e0003 */
[----:B------:R-:W-:Y:S02]  /*39e0*/  @!P0 SHF.R.U64 R2, R2, 0x10, R3 ;  /* 0x0000001002028819 */ /* 0x000fe40000001203 */
[----:B------:R-:W-:Y:S02]  /*39f0*/  @!P0 PRMT R37, R4, 0x5410, R5 ;  /* 0x0000541004258816 */ /* 0x000fe40000000005 */
[----:B------:R-:W-:Y:S01]  /*3a00*/  @!P0 SHF.R.U32.HI R27, RZ, 0x10, R11 ;  /* 0x00000010ff1b8819 */ /* 0x000fe2000001160b */
[----:B------:R-:W1:Y:S01]  /*3a10*/  LDS.128 R4, [R201+0x6000] ;  /* 0x00600000c9047984 */ /* 0x000e620000000c00 */
[----:B------:R-:W-:Y:S02]  /*3a20*/  @!P0 PRMT R11, R0, 0x5410, R2 ;  /* 0x00005410000b8816 */ /* 0x000fe40000000002 */
[----:B------:R-:W-:Y:S02]  /*3a30*/  @!P0 SHF.R.U32.HI R3, RZ, 0x10, R3 ;  /* 0x00000010ff038819 */ /* 0x000fe40000011603 */
[----:B------:R-:W-:Y:S01]  /*3a40*/  @!P0 PRMT R36, R36, 0x5410, R27 ;  /* 0x0000541024248816 */ /* 0x000fe2000000001b */
[----:B------:R-:W-:Y:S01]  /*3a50*/  @!P0 IMAD.U32 R2, R11, 0x10000, RZ ;  /* 0x000100000b028824 */ /* 0x000fe200078e00ff */
[----:B------:R-:W-:Y:S01]  /*3a60*/  @!P0 PRMT R3, R10, 0x5410, R3 ;  /* 0x000054100a038816 */ /* 0x000fe20000000003 */
[----:B------:R-:W-:Y:S01]  /*3a70*/  @!P0 IMAD.U32 R10, R37, 0x10000, RZ ;  /* 0x00010000250a8824 */ /* 0x000fe200078e00ff */
[C---:B-1----:R-:W-:Y:S02]  /*3a80*/  @!P0 LOP3.LUT R0, R4.reuse, 0xffff0000, RZ, 0xc0, !PT ;  /* 0xffff000004008812 */ /* 0x042fe400078ec0ff */
[----:B------:R-:W-:Y:S03]  /*3a90*/  @!P0 SHF.L.U32 R27, R4, 0x10, RZ ;  /* 0x00000010041b8819 */ /* 0x000fe600000006ff */
[C---:B------:R-:W-:Y:S02]  /*3aa0*/  @!P0 FMUL.FTZ R45, R0.reuse, R10 ;  /* 0x0000000a002d8220 */ /* 0x040fe40000410000 */
[-C--:B------:R-:W-:Y:S02]  /*3ab0*/  @!P0 FMUL.FTZ R0, R0, R2.reuse ;  /* 0x0000000200008220 */ /* 0x080fe40000410000 */
[----:B------:R-:W-:Y:S01]  /*3ac0*/  @!P0 FFMA.FTZ R45, R27, R2, -R45 ;  /* 0x000000021b2d8223 */ /* 0x000fe2000001082d */
[----:B------:R-:W-:Y:S01]  /*3ad0*/  @!P0 LOP3.LUT R2, R11, 0xffff0000, RZ, 0xc0, !PT ;  /* 0xffff00000b028812 */ /* 0x000fe200078ec0ff */
[----:B------:R-:W-:Y:S01]  /*3ae0*/  @!P0 FFMA.FTZ R0, R10, R27, R0 ;  /* 0x0000001b0a008223 */ /* 0x000fe20000010000 */
[----:B------:R-:W-:Y:S01]  /*3af0*/  @!P0 LOP3.LUT R10, R37, 0xffff0000, RZ, 0xc0, !PT ;  /* 0xffff0000250a8812 */ /* 0x000fe200078ec0ff */
[C---:B------:R-:W-:Y:S03]  /*3b00*/  @!P0 IMAD.U32 R27, R5.reuse, 0x10000, RZ ;  /* 0x00010000051b8824 */ /* 0x040fe600078e00ff */
[----:B------:R-:W-:Y:S02]  /*3b10*/  @!P0 F2FP.BF16.PACK_AB R45, R0, R45 ;  /* 0x0000002d002d823e */ /* 0x000fe400000010ff */
[----:B------:R-:W-:Y:S03]  /*3b20*/  @!P0 LOP3.LUT R0, R5, 0xffff0000, RZ, 0xc0, !PT ;  /* 0xffff000005008812 */ /* 0x000fe600078ec0ff */
[----:B------:R-:W-:Y:S02]  /*3b30*/  @!P0 IMAD.MOV.U32 R4, RZ, RZ, R45 ;  /* 0x000000ffff048224 */ /* 0x000fe400078e002d */
[C---:B------:R-:W-:Y:S02]  /*3b40*/  @!P0 FMUL.FTZ R11, R0.reuse, R10 ;  /* 0x0000000a000b8220 */ /* 0x040fe40000410000 */
[-C--:B------:R-:W-:Y:S02]  /*3b50*/  @!P0 FMUL.FTZ R0, R0, R2.reuse ;  /* 0x0000000200008220 */ /* 0x080fe40000410000 */
[----:B------:R-:W-:Y:S02]  /*3b60*/  @!P0 FFMA.FTZ R11, R27, R2, -R11 ;  /* 0x000000021b0b8223 */ /* 0x000fe4000001080b */
[----:B------:R-:W-:Y:S01]  /*3b70*/  @!P0 FFMA.FTZ R0, R10, R27, R0 ;  /* 0x0000001b0a008223 */ /* 0x000fe20000010000 */
[----:B------:R-:W-:Y:S04]  /*3b80*/  @!P0 SHF.L.U32 R10, R36, 0x10, RZ ;  /* 0x00000010240a8819 */ /* 0x000fe800000006ff */
[----:B------:R-:W-:Y:S02]  /*3b90*/  @!P0 F2FP.BF16.PACK_AB R2, R0, R11 ;  /* 0x0000000b0002823e */ /* 0x000fe400000010ff */
[C---:B------:R-:W-:Y:S02]  /*3ba0*/  @!P0 LOP3.LUT R0, R6.reuse, 0xffff0000, RZ, 0xc0, !PT ;  /* 0xffff000006008812 */ /* 0x040fe400078ec0ff */
[----:B------:R-:W-:Y:S01]  /*3bb0*/  @!P0 SHF.L.U32 R11, R6, 0x10, RZ ;  /* 0x00000010060b8819 */ /* 0x000fe200000006ff */
[----:B------:R-:W-:Y:S02]  /*3bc0*/  @!P0 IMAD.MOV.U32 R5, RZ, RZ, R2 ;  /* 0x000000ffff058224 */ /* 0x000fe400078e0002 */
[C---:B------:R-:W-:Y:S01]  /*3bd0*/  @!P0 IMAD.U32 R2, R3.reuse, 0x10000, RZ ;  /* 0x0001000003028824 */ /* 0x040fe200078e00ff */
[----:B------:R-:W-:Y:S01]  /*3be0*/  @!P0 LOP3.LUT R3, R3, 0xffff0000, RZ, 0xc0, !PT ;  /* 0xffff000003038812 */ /* 0x000fe200078ec0ff */
[C---:B------:R-:W-:Y:S02]  /*3bf0*/  @!P0 FMUL.FTZ R27, R0.reuse, R10 ;  /* 0x0000000a001b8220 */ /* 0x040fe40000410000 */
[-C--:B------:R-:W-:Y:S02]  /*3c00*/  @!P0 FMUL.FTZ R0, R0, R2.reuse ;  /* 0x0000000200008220 */ /* 0x080fe40000410000 */
[----:B------:R-:W-:Y:S01]  /*3c10*/  @!P0 FFMA.FTZ R37, R11, R2, -R27 ;  /* 0x000000020b258223 */ /* 0x000fe2000001081b */
[C---:B------:R-:W-:Y:S01]  /*3c20*/  @!P0 LOP3.LUT R2, R7.reuse, 0xffff0000, RZ, 0xc0, !PT ;  /* 0xffff000007028812 */ /* 0x040fe200078ec0ff */
[----:B------:R-:W-:Y:S01]  /*3c30*/  @!P0 FFMA.FTZ R0, R10, R11, R0 ;  /* 0x0000000b0a008223 */ /* 0x000fe20000010000 */
[----:B------:R-:W-:Y:S02]  /*3c40*/  @!P0 LOP3.LUT R10, R36, 0xffff0000, RZ, 0xc0, !PT ;  /* 0xffff0000240a8812 */ /* 0x000fe400078ec0ff */
[----:B------:R-:W-:Y:S02]  /*3c50*/  @!P0 SHF.L.U32 R11, R7, 0x10, RZ ;  /* 0x00000010070b8819 */ /* 0x000fe400000006ff */
[----:B------:R-:W-:Y:S01]  /*3c60*/  @!P0 F2FP.BF16.PACK_AB R0, R0, R37 ;  /* 0x000000250000823e */ /* 0x000fe200000010ff */
[C---:B------:R-:W-:Y:S02]  /*3c70*/  @!P0 FMUL.FTZ R27, R2.reuse, R10 ;  /* 0x0000000a021b8220 */ /* 0x040fe40000410000 */
[-C--:B------:R-:W-:Y:S02]  /*3c80*/  @!P0 FMUL.FTZ R2, R2, R3.reuse ;  /* 0x0000000302028220 */ /* 0x080fe40000410000 */
[----:B------:R-:W-:Y:S02]  /*3c90*/  @!P0 FFMA.FTZ R27, R11, R3, -R27 ;  /* 0x000000030b1b8223 */ /* 0x000fe4000001081b */
[----:B------:R-:W-:Y:S01]  /*3ca0*/  @!P0 FFMA.FTZ R2, R10, R11, R2 ;  /* 0x0000000b0a028223 */ /* 0x000fe20000010002 */
[----:B----4-:R-:W-:Y:S01]  /*3cb0*/  LEA R10, P1, R100, R46, 0x1 ;  /* 0x0000002e640a7211 */ /* 0x010fe200078208ff */
[----:B------:R-:W-:Y:S03]  /*3cc0*/  @!P0 IMAD.MOV.U32 R6, RZ, RZ, R0 ;  /* 0x000000ffff068224 */ /* 0x000fe600078e0000 */
[----:B------:R-:W-:Y:S02]  /*3cd0*/  @!P0 F2FP.BF16.PACK_AB R2, R2, R27 ;  /* 0x0000001b0202823e */ /* 0x000fe400000010ff */
[----:B---3--:R-:W-:Y:S02]  /*3ce0*/  LEA.HI.X R11, R100, R47, R101, 0x1, P1 ;  /* 0x0000002f640b7211 */ /* 0x008fe400008f0c65 */
[----:B------:R-:W-:Y:S05]  /*3cf0*/  @!P0 MOV R7, R2 ;  /* 0x0000000200078202 */ /* 0x000fea0000000f00 */
[----:B------:R1:W-:Y:S02]  /*3d00*/  ST.E.128 [R10.64], R4 ;  /* 0x000000040a007985 */ /* 0x0003e4000c101d0a */
.L_x_190:
[----:B------:R-:W-:Y:S05]  /*3d10*/  BSYNC B0 ;  /* 0x0000000000007941 */ /* 0x000fea0003800000 */
.L_x_189:
[----:B------:R-:W-:Y:S01]  /*3d20*/  ISETP.GE.AND P0, PT, R25, c[0x0][0x1d4], PT ;  /* 0x0000750019007a0c */ /* 0x000fe20003f06270 */
[----:B------:R-:W-:Y:S01]  /*3d30*/  @!UPT UIADD3 URZ, URZ, URZ, URZ ;  /* 0x0000003f3f3ff290 */ /* 0x000fe2000fffe03f */
[----:B------:R-:W-:Y:S11]  /*3d40*/  BSSY B0, `(.L_x_191) ;  /* 0x0000039000007945 */ /* 0x000ff60003800000 */
[----:B------:R-:W-:-:S05]  /*3d50*/  @P0 BRA `(.L_x_192) ;  /* 0x0000037000000947 */ /* 0x000fca0003800000 */
[----:B------:R-:W-:Y:S01]  /*3d60*/  ISETP.GE.AND P0, PT, R143, c[0x0][0x27c], PT ;  /* 0x00009f008f007a0c */ /* 0x000fe20003f06270 */
[----:B-1----:R-:W1:Y:S11]  /*3d70*/  LDS.128 R4, [R202+0x6000] ;  /* 0x00600000ca047984 */ /* 0x002e760000000c00 */
[----:B------:R-:W-:Y:S01]  /*3d80*/  @!UPT UIADD3 URZ, URZ, URZ, URZ ;  /* 0x0000003f3f3ff290 */ /* 0x000fe2000fffe03f */
[----:B------:R-:W-:Y:S02]  /*3d90*/  @!P0 SHF.R.U64 R2, R28, 0x10, R29 ;  /* 0x000000101c028819 */ /* 0x000fe4000000121d */
[--C-:B------:R-:W-:Y:S02]  /*3da0*/  @!P0 SHF.R.U64 R0, R8, 0x10, R9.reuse ;  /* 0x0000001008008819 */ /* 0x100fe40000001209 */
[----:B------:R-:W-:Y:S02]  /*3db0*/  @!P0 PRMT R11, R40, 0x5410, R2 ;  /* 0x00005410280b8816 */ /* 0x000fe40000000002 */
[C---:B------:R-:W-:Y:S02]  /*3dc0*/  @!P0 PRMT R2, R20.reuse, 0x5432, R0 ;  /* 0x0000543214028816 */ /* 0x040fe40000000000 */
[----:B------:R-:W-:Y:S01]  /*3dd0*/  @!P0 SHF.R.U32.HI R3, RZ, 0x10, R9 ;  /* 0x00000010ff038819 */ /* 0x000fe20000011609 */
[C---:B------:R-:W-:Y:S01]  /*3de0*/  @!P0 IMAD.U32 R9, R11.reuse, 0x10000, RZ ;  /* 0x000100000b098824 */ /* 0x040fe200078e00ff */
[----:B------:R-:W-:Y:S02]  /*3df0*/  @!P0 SHF.R.U32.HI R10, RZ, 0x10, R29 ;  /* 0x00000010ff0a8819 */ /* 0x000fe4000001161d */
[----:B------:R-:W-:Y:S01]  /*3e00*/  @!P0 PRMT R8, R20, 0x5410, R3 ;  /* 0x0000541014088816 */ /* 0x000fe20000000003 */
[----:B------:R-:W-:Y:S01]  /*3e10*/  @!P0 IMAD.U32 R3, R2, 0x10000, RZ ;  /* 0x0001000002038824 */ /* 0x000fe200078e00ff */
[----:B------:R-:W-:Y:S02]  /*3e20*/  @!P0 PRMT R27, R40, 0x5432, R10 ;  /* 0x00005432281b8816 */ /* 0x000fe4000000000a */
[----:B------:R-:W-:Y:S01]  /*3e30*/  @!P0 LOP3.LUT R2, R2, 0xffff0000, RZ, 0xc0, !PT ;  /* 0xffff000002028812 */ /* 0x000fe200078ec0ff */
[C---:B-1----:R-:W-:Y:S01]  /*3e40*/  @!P0 IMAD.U32 R10, R4.reuse, 0x10000, RZ ;  /* 0x00010000040a8824 */ /* 0x042fe200078e00ff */
[----:B------:R-:W-:Y:S05]  /*3e50*/  @!P0 LOP3.LUT R0, R4, 0xffff0000, RZ, 0xc0, !PT ;  /* 0xffff000004008812 */ /* 0x000fea00078ec0ff */
[C---:B------:R-:W-:Y:S02]  /*3e60*/  @!P0 FMUL.FTZ R20, R0.reuse, R9 ;  /* 0x0000000900148220 */ /* 0x040fe40000410000 */
[-C--:B------:R-:W-:Y:S02]  /*3e70*/  @!P0 FMUL.FTZ R0, R0, R3.reuse ;  /* 0x0000000300008220 */ /* 0x080fe40000410000 */
[----:B------:R-:W-:Y:S01]  /*3e80*/  @!P0 FFMA.FTZ R20, R10, R3, -R20 ;  /* 0x000000030a148223 */ /* 0x000fe20000010814 */
[----:B------:R-:W-:Y:S01]  /*3e90*/  @!P0 LOP3.LUT R3, R11, 0xffff0000, RZ, 0xc0, !PT ;  /* 0xffff00000b038812 */ /* 0x000fe200078ec0ff */
[----:B------:R-:W-:Y:S01]  /*3ea0*/  @!P0 FFMA.FTZ R0, R9, R10, R0 ;  /* 0x0000000a09008223 */ /* 0x000fe20000010000 */
[C---:B------:R-:W-:Y:S04]  /*3eb0*/  @!P0 SHF.L.U32 R9, R5.reuse, 0x10, RZ ;  /* 0x0000001005098819 */ /* 0x040fe800000006ff */
[----:B------:R-:W-:Y:S02]  /*3ec0*/  @!P0 F2FP.BF16.PACK_AB R10, R0, R20 ;  /* 0x00000014000a823e */ /* 0x000fe400000010ff */
[----:B------:R-:W-:Y:S03]  /*3ed0*/  @!P0 LOP3.LUT R0, R5, 0xffff0000, RZ, 0xc0, !PT ;  /* 0xffff000005008812 */ /* 0x000fe600078ec0ff */
[----:B------:R-:W-:Y:S02]  /*3ee0*/  @!P0 IMAD.MOV.U32 R4, RZ, RZ, R10 ;  /* 0x000000ffff048224 */ /* 0x000fe400078e000a */
[C---:B------:R-:W-:Y:S02]  /*3ef0*/  @!P0 FMUL.FTZ R11, R0.reuse, R3 ;  /* 0x00000003000b8220 */ /* 0x040fe40000410000 */
[-C--:B------:R-:W-:Y:S02]  /*3f00*/  @!P0 FMUL.FTZ R0, R0, R2.reuse ;  /* 0x0000000200008220 */ /* 0x080fe40000410000 */
[----:B------:R-:W-:Y:S02]  /*3f10*/  @!P0 FFMA.FTZ R11, R9, R2, -R11 ;  /* 0x00000002090b8223 */ /* 0x000fe4000001080b */
[----:B------:R-:W-:Y:S02]  /*3f20*/  @!P0 FFMA.FTZ R0, R3, R9, R0 ;  /* 0x0000000903008223 */ /* 0x000fe40000010000 */
[----:B------:R-:W-:Y:S02]  /*3f30*/  @!P0 IMAD.U32 R3, R27, 0x10000, RZ ;  /* 0x000100001b038824 */ /* 0x000fe400078e00ff */
[----:B------:R-:W-:Y:S01]  /*3f40*/  @!P0 IMAD.U32 R9, R6, 0x10000, RZ ;  /* 0x0001000006098824 */ /* 0x000fe200078e00ff */
[----:B------:R-:W-:Y:S02]  /*3f50*/  @!P0 F2FP.BF16.PACK_AB R2, R0, R11 ;  /* 0x0000000b0002823e */ /* 0x000fe400000010ff */
[----:B------:R-:W-:Y:S02]  /*3f60*/  @!P0 LOP3.LUT R0, R6, 0xffff0000, RZ, 0xc0, !PT ;  /* 0xffff000006008812 */ /* 0x000fe400078ec0ff */
[----:B------:R-:W-:Y:S01]  /*3f70*/  @!P0 MOV R5, R2 ;  /* 0x0000000200058202 */ /* 0x000fe20000000f00 */
[----:B------:R-:W-:Y:S02]  /*3f80*/  @!P0 IMAD.U32 R2, R8, 0x10000, RZ ;  /* 0x0001000008028824 */ /* 0x000fe400078e00ff */
[C---:B------:R-:W-:Y:S02]  /*3f90*/  @!P0 FMUL.FTZ R10, R0.reuse, R3 ;  /* 0x00000003000a8220 */ /* 0x040fe40000410000 */
[-C--:B------:R-:W-:Y:S02]  /*3fa0*/  @!P0 FMUL.FTZ R0, R0, R2.reuse ;  /* 0x0000000200008220 */ /* 0x080fe40000410000 */
[----:B------:R-:W-:Y:S01]  /*3fb0*/  @!P0 FFMA.FTZ R20, R9, R2, -R10 ;  /* 0x0000000209148223 */ /* 0x000fe2000001080a */
[----:B------:R-:W-:Y:S01]  /*3fc0*/  @!P0 LOP3.LUT R2, R7, 0xffff0000, RZ, 0xc0, !PT ;  /* 0xffff000007028812 */ /* 0x000fe200078ec0ff */
[----:B------:R-:W-:Y:S01]  /*3fd0*/  @!P0 FFMA.FTZ R0, R3, R9, R0 ;  /* 0x0000000903008223 */ /* 0x000fe20000010000 */
[----:B------:R-:W-:Y:S02]  /*3fe0*/  @!P0 LOP3.LUT R9, R27, 0xffff0000, RZ, 0xc0, !PT ;  /* 0xffff00001b098812 */ /* 0x000fe400078ec0ff */
[----:B------:R-:W-:Y:S02]  /*3ff0*/  @!P0 LOP3.LUT R3, R8, 0xffff0000, RZ, 0xc0, !PT ;  /* 0xffff000008038812 */ /* 0x000fe400078ec0ff */
[----:B------:R-:W-:Y:S01]  /*4000*/  @!P0 SHF.L.U32 R10, R7, 0x10, RZ ;  /* 0x00000010070a8819 */ /* 0x000fe200000006ff */
[----:B------:R-:W-:Y:S01]  /*4010*/  @!P0 FMUL.FTZ R8, R2, R9 ;  /* 0x0000000902088220 */ /* 0x000fe20000410000 */
[----:B------:R-:W-:Y:S01]  /*4020*/  @!P0 F2FP.BF16.PACK_AB R0, R0, R20 ;  /* 0x000000140000823e */ /* 0x000fe200000010ff */
[-C--:B------:R-:W-:Y:S02]  /*4030*/  @!P0 FMUL.FTZ R2, R2, R3.reuse ;  /* 0x0000000302028220 */ /* 0x080fe40000410000 */
[----:B------:R-:W-:Y:S02]  /*4040*/  @!P0 FFMA.FTZ R11, R10, R3, -R8 ;  /* 0x000000030a0b8223 */ /* 0x000fe40000010808 */
[----:B------:R-:W-:Y:S02]  /*4050*/  @!P0 FFMA.FTZ R2, R9, R10, R2 ;  /* 0x0000000a09028223 */ /* 0x000fe40000010002 */
[----:B------:R-:W-:Y:S02]  /*4060*/  IMAD.SHL.U32 R3, R215, 0x8, RZ ;  /* 0x00000008d7037824 */ /* 0x000fe400078e00ff */
[----:B------:R-:W-:Y:S01]  /*4070*/  @!P0 IMAD.MOV.U32 R6, RZ, RZ, R0 ;  /* 0x000000ffff068224 */ /* 0x000fe200078e0000 */
[----:B------:R-:W-:Y:S02]  /*4080*/  @!P0 F2FP.BF16.PACK_AB R2, R2, R11 ;  /* 0x0000000b0202823e */ /* 0x000fe400000010ff */
[C---:B----4-:R-:W-:Y:S02]  /*4090*/  LEA R8, P1, R3.reuse, R46, 0x1 ;  /* 0x0000002e03087211 */ /* 0x050fe400078208ff */
[----:B------:R-:W-:Y:S02]  /*40a0*/  @!P0 MOV R7, R2 ;  /* 0x0000000200078202 */ /* 0x000fe40000000f00 */
[----:B---3--:R-:W-:Y:S05]  /*40b0*/  LEA.HI.X.SX32 R9, R3, R47, 0x1, P1 ;  /* 0x0000002f03097211 */ /* 0x008fea00008f0eff */
[----:B------:R1:W-:Y:S04]  /*40c0*/  ST.E.128 [R8.64], R4 ;  /* 0x0000000408007985 */ /* 0x0003e8000c101d0a */
.L_x_192:
[----:B------:R-:W-:Y:S05]  /*40d0*/  BSYNC B0 ;  /* 0x0000000000007941 */ /* 0x000fea0003800000 */
.L_x_191:
        /* <DEDUP_REMOVED lines=8> */
[----:B------:R-:W-:Y:S02]  /*4160*/  @!P0 SHF.R.U64 R0, R12, 0x10, R13 ;  /* 0x000000100c008819 */ /* 0x000fe4000000120d */
[----:B------:R-:W-:Y:S02]  /*4170*/  @!P0 PRMT R11, R41, 0x5410, R3 ;  /* 0x00005410290b8816 */ /* 0x000fe40000000003 */
[----:B------:R-:W-:Y:S02]  /*4180*/  @!P0 PRMT R3, R21, 0x5410, R0 ;  /* 0x0000541015038816 */ /* 0x000fe40000000000 */
[----:B------:R-:W-:Y:S01]  /*4190*/  @!P0 SHF.R.U32.HI R8, RZ, 0x10, R31 ;  /* 0x00000010ff088819 */ /* 0x000fe2000001161f */
[----:B------:R-:W-:Y:S01]  /*41a0*/  @!P0 IMAD.U32 R9, R11, 0x10000, RZ ;  /* 0x000100000b098824 */ /* 0x000fe200078e00ff */
[----:B------:R-:W-:Y:S02]  /*41b0*/  @!P0 SHF.R.U32.HI R2, RZ, 0x10, R13 ;  /* 0x00000010ff028819 */ /* 0x000fe4000001160d */
[----:B------:R-:W-:Y:S02]  /*41c0*/  @!P0 PRMT R12, R41, 0x5432, R8 ;  /* 0x00005432290c8816 */ /* 0x000fe40000000008 */
[----:B------:R-:W-:Y:S01]  /*41d0*/  @!P0 PRMT R8, R21, 0x5432, R2 ;  /* 0x0000543215088816 */ /* 0x000fe20000000002 */
[C---:B------:R-:W-:Y:S01]  /*41e0*/  @!P0 IMAD.U32 R2, R3.reuse, 0x10000, RZ ;  /* 0x0001000003028824 */ /* 0x040fe200078e00ff */
        /* <DEDUP_REMOVED lines=8> */
[----:B------:R-:W-:Y:S02]  /*4270*/  @!P0 LOP3.LUT R9, R11, 0xffff0000, RZ, 0xc0, !PT ;  /* 0xffff00000b098812 */ /* 0x000fe400078ec0ff */
[----:B------:R-:W-:Y:S03]  /*4280*/  @!P0 SHF.L.U32 R10, R5, 0x10, RZ ;  /* 0x00000010050a8819 */ /* 0x000fe600000006ff */
[C---:B------:R-:W-:Y:S02]  /*4290*/  @!P0 FMUL.FTZ R11, R2.reuse, R9 ;  /* 0x00000009020b8220 */ /* 0x040fe40000410000 */
[-C--:B------:R-:W-:Y:S02]  /*42a0*/  @!P0 FMUL.FTZ R2, R2, R3.reuse ;  /* 0x0000000302028220 */ /* 0x080fe40000410000 */
[----:B------:R-:W-:Y:S02]  /*42b0*/  @!P0 FFMA.FTZ R11, R10, R3, -R11 ;  /* 0x000000030a0b8223 */ /* 0x000fe4000001080b */
[----:B------:R-:W-:Y:S01]  /*42c0*/  @!P0 FFMA.FTZ R2, R9, R10, R2 ;  /* 0x0000000a09028223 */ /* 0x000fe20000010002 */
[----:B------:R-:W-:Y:S01]  /*42d0*/  @!P0 F2FP.BF16.PACK_AB R10, R0, R13 ;  /* 0x0000000d000a823e */ /* 0x000fe200000010ff */
[----:B------:R-:W-:Y:S01]  /*42e0*/  @!P0 IMAD.U32 R9, R12, 0x10000, RZ ;  /* 0x000100000c098824 */ /* 0x000fe200078e00ff */
[----:B------:R-:W-:Y:S01]  /*42f0*/  @!P0 LOP3.LUT R0, R6, 0xffff0000, RZ, 0xc0, !PT ;  /* 0xffff000006008812 */ /* 0x000fe200078ec0ff */
[----:B------:R-:W-:Y:S01]  /*4300*/  @!P0 IMAD.U32 R3, R8, 0x10000, RZ ;  /* 0x0001000008038824 */ /* 0x000fe200078e00ff */
[----:B------:R-:W-:Y:S02]  /*4310*/  @!P0 F2FP.BF16.PACK_AB R2, R2, R11 ;  /* 0x0000000b0202823e */ /* 0x000fe400000010ff */
[----:B------:R-:W-:Y:S01]  /*4320*/  @!P0 MOV R4, R10 ;  /* 0x0000000a00048202 */ /* 0x000fe20000000f00 */
[----:B------:R-:W-:Y:S01]  /*4330*/  @!P0 IMAD.U32 R10, R6, 0x10000, RZ ;  /* 0x00010000060a8824 */ /* 0x000fe200078e00ff */
[----:B------:R-:W-:Y:S01]  /*4340*/  @!P0 LOP3.LUT R11, R12, 0xffff0000, RZ, 0xc0, !PT ;  /* 0xffff00000c0b8812 */ /* 0x000fe200078ec0ff */
[C---:B------:R-:W-:Y:S02]  /*4350*/  @!P0 FMUL.FTZ R13, R0.reuse, R9 ;  /* 0x00000009000d8220 */ /* 0x040fe40000410000 */
[----:B------:R-:W-:Y:S01]  /*4360*/  @!P0 IMAD.MOV.U32 R5, RZ, RZ, R2 ;  /* 0x000000ffff058224 */ /* 0x000fe200078e0002 */
[----:B------:R-:W-:Y:S01]  /*4370*/  @!P0 LOP3.LUT R2, R7, 0xffff0000, RZ, 0xc0, !PT ;  /* 0xffff000007028812 */ /* 0x000fe200078ec0ff */
[-C--:B------:R-:W-:Y:S02]  /*4380*/  @!P0 FMUL.FTZ R0, R0, R3.reuse ;  /* 0x0000000300008220 */ /* 0x080fe40000410000 */
[----:B------:R-:W-:Y:S01]  /*4390*/  @!P0 FFMA.FTZ R20, R10, R3, -R13 ;  /* 0x000000030a148223 */ /* 0x000fe2000001080d */
[----:B------:R-:W-:Y:S01]  /*43a0*/  @!P0 LOP3.LUT R3, R8, 0xffff0000, RZ, 0xc0, !PT ;  /* 0xffff000008038812 */ /* 0x000fe200078ec0ff */
[----:B------:R-:W-:Y:S01]  /*43b0*/  @!P0 FFMA.FTZ R0, R9, R10, R0 ;  /* 0x0000000a09008223 */ /* 0x000fe20000010000 */
[----:B------:R-:W-:Y:S01]  /*43c0*/  @!P0 SHF.L.U32 R8, R7, 0x10, RZ ;  /* 0x0000001007088819 */ /* 0x000fe200000006ff */
[C---:B------:R-:W-:Y:S01]  /*43d0*/  @!P0 FMUL.FTZ R10, R2.reuse, R11 ;  /* 0x0000000b020a8220 */ /* 0x040fe20000410000 */
[----:B---3--:R-:W-:Y:S01]  /*43e0*/  MOV R13, R47 ;  /* 0x0000002f000d7202 */ /* 0x008fe20000000f00 */
[-C--:B------:R-:W-:Y:S01]  /*43f0*/  @!P0 FMUL.FTZ R2, R2, R3.reuse ;  /* 0x0000000302028220 */ /* 0x080fe20000410000 */
[----:B------:R-:W-:Y:S01]  /*4400*/  @!P0 F2FP.BF16.PACK_AB R0, R0, R20 ;  /* 0x000000140000823e */ /* 0x000fe200000010ff */
[----:B------:R-:W-:Y:S02]  /*4410*/  IMAD.SHL.U32 R9, R214, 0x8, RZ ;  /* 0x00000008d6097824 */ /* 0x000fe400078e00ff */
[----:B----4-:R-:W-:Y:S02]  /*4420*/  IMAD.MOV.U32 R12, RZ, RZ, R46 ;  /* 0x000000ffff0c7224 */ /* 0x010fe400078e002e */
[----:B------:R-:W-:Y:S02]  /*4430*/  @!P0 FFMA.FTZ R10, R8, R3, -R10 ;  /* 0x00000003080a8223 */ /* 0x000fe4000001080a */
[----:B------:R-:W-:Y:S01]  /*4440*/  @!P0 FFMA.FTZ R2, R11, R8, R2 ;  /* 0x000000080b028223 */ /* 0x000fe20000010002 */
[C---:B------:R-:W-:Y:S01]  /*4450*/  LEA R12, P1, R9.reuse, R12, 0x1 ;  /* 0x0000000c090c7211 */ /* 0x040fe200078208ff */
[----:B------:R-:W-:Y:S03]  /*4460*/  @!P0 IMAD.MOV.U32 R6, RZ, RZ, R0 ;  /* 0x000000ffff068224 */ /* 0x000fe600078e0000 */
[----:B------:R-:W-:Y:S02]  /*4470*/  @!P0 F2FP.BF16.PACK_AB R2, R2, R10 ;  /* 0x0000000a0202823e */ /* 0x000fe400000010ff */
[----:B------:R-:W-:Y:S02]  /*4480*/  LEA.HI.X.SX32 R13, R9, R13, 0x1, P1 ;  /* 0x0000000d090d7211 */ /* 0x000fe400008f0eff */
[----:B------:R-:W-:Y:S05]  /*4490*/  @!P0 MOV R7, R2 ;  /* 0x0000000200078202 */ /* 0x000fea0000000f00 */
[----:B------:R1:W-:Y:S02]  /*44a0*/  ST.E.128 [R12.64], R4 ;  /* 0x000000040c007985 */ /* 0x0003e4000c101d0a */
.L_x_194:
[----:B------:R-:W-:Y:S05]  /*44b0*/  BSYNC B0 ;  /* 0x0000000000007941 */ /* 0x000fea0003800000 */
.L_x_193:
[----:B------:R-:W-:Y:S01]  /*44c0*/  ISETP.GE.AND P0, PT, R205, c[0x0][0x1d4], PT ;  /* 0x00007500cd007a0c */ /* 0x000fe20003f06270 */
[----:B------:R-:W-:Y:S01]  /*44d0*/  @!UPT UIADD3 URZ, URZ, URZ, URZ ;  /* 0x0000003f3f3ff290 */ /* 0x000fe2000fffe03f */
[----:B------:R-:W-:Y:S11]  /*44e0*/  BSSY B0, `(.L_x_195) ;  /* 0x0000038000007945 */ /* 0x000ff60003800000 */
[----:B------:R-:W-:-:S05]  /*44f0*/  @P0 BRA `(.L_x_196) ;  /* 0x0000036000000947 */ /* 0x000fca0003800000 */
[C---:B----4-:R-:W-:Y:S01]  /*4500*/  LEA R20, P0, R205.reuse, R46, 0x1 ;  /* 0x0000002ecd147211 */ /* 0x050fe200078008ff */
[----:B-1----:R-:W1:Y:S03]  /*4510*/  LDS.128 R8, [R202+0x8000] ;  /* 0x00800000ca087984 */ /* 0x002e660000000c00 */
[----:B---3--:R-:W-:Y:S02]  /*4520*/  LEA.HI.X R21, R205, R47, R222, 0x1, P0 ;  /* 0x0000002fcd157211 */ /* 0x008fe400000f0cde */
[----:B------:R-:W-:Y:S11]  /*4530*/  ISETP.GE.AND P0, PT, R142, c[0x0][0x27c], PT ;  /* 0x00009f008e007a0c */ /* 0x000ff60003f06270 */
[----:B------:R-:W-:Y:S02]  /*4540*/  @!UPT UIADD3 URZ, URZ, URZ, URZ ;  /* 0x0000003f3f3ff290 */ /* 0x000fe4000fffe03f */
[----:B------:R-:W-:Y:S02]  /*4550*/  @!P0 SHF.R.U64 R0, R14, 0x10, R15 ;  /* 0x000000100e008819 */ /* 0x000fe4000000120f */
[----:B------:R-:W-:Y:S02]  /*4560*/  @!P0 SHF.R.U64 R3, R32, 0x10, R33 ;  /* 0x0000001020038819 */ /* 0x000fe40000001221 */
[----:B------:R-:W-:Y:S02]  /*4570*/  @!P0 SHF.R.U32.HI R2, RZ, 0x10, R15 ;  /* 0x00000010ff028819 */ /* 0x000fe4000001160f */
[----:B------:R-:W-:Y:S02]  /*4580*/  @!P0 SHF.R.U32.HI R5, RZ, 0x10, R33 ;  /* 0x00000010ff058819 */ /* 0x000fe40000011621 */
[----:B------:R-:W-:Y:S02]  /*4590*/  @!P0 PRMT R0, R22, 0x5432, R0 ;  /* 0x0000543216008816 */ /* 0x000fe40000000000 */
[C---:B------:R-:W-:Y:S02]  /*45a0*/  @!P0 PRMT R4, R42.reuse, 0x5410, R3 ;  /* 0x000054102a048816 */ /* 0x040fe40000000003 */
[----:B------:R-:W-:Y:S01]  /*45b0*/  @!P0 PRMT R15, R42, 0x5432, R5 ;  /* 0x000054322a0f8816 */ /* 0x000fe20000000005 */
[----:B------:R-:W-:Y:S01]  /*45c0*/  @!P0 IMAD.U32 R6, R0, 0x10000, RZ ;  /* 0x0001000000068824 */ /* 0x000fe200078e00ff */
[----:B------:R-:W-:Y:S01]  /*45d0*/  @!P0 PRMT R5, R22, 0x5410, R2 ;  /* 0x0000541016058816 */ /* 0x000fe20000000002 */
[C---:B------:R-:W-:Y:S01]  /*45e0*/  @!P0 IMAD.U32 R7, R4.reuse, 0x10000, RZ ;  /* 0x0001000004078824 */ /* 0x040fe200078e00ff */
[----:B------:R-:W-:Y:S02]  /*45f0*/  @!P0 LOP3.LUT R13, R4, 0xffff0000, RZ, 0xc0, !PT ;  /* 0xffff0000040d8812 */ /* 0x000fe400078ec0ff */
[----:B------:R-:W-:Y:S01]  /*4600*/  @!P0 LOP3.LUT R4, R0, 0xffff0000, RZ, 0xc0, !PT ;  /* 0xffff000000048812 */ /* 0x000fe200078ec0ff */
[C---:B-1----:R-:W-:Y:S01]  /*4610*/  @!P0 IMAD.U32 R12, R8.reuse, 0x10000, RZ ;  /* 0x00010000080c8824 */ /* 0x042fe200078e00ff */
[----:B------:R-:W-:Y:S02]  /*4620*/  @!P0 LOP3.LUT R2, R8, 0xffff0000, RZ, 0xc0, !PT ;  /* 0xffff000008028812 */ /* 0x000fe400078ec0ff */
[C---:B------:R-:W-:Y:S02]  /*4630*/  @!P0 LOP3.LUT R3, R9.reuse, 0xffff0000, RZ, 0xc0, !PT ;  /* 0xffff000009038812 */ /* 0x040fe400078ec0ff */
[----:B------:R-:W-:Y:S01]  /*4640*/  @!P0 SHF.L.U32 R14, R9, 0x10, RZ ;  /* 0x00000010090e8819 */ /* 0x000fe200000006ff */
[C---:B------:R-:W-:Y:S02]  /*4650*/  @!P0 FMUL.FTZ R0, R2.reuse, R6 ;  /* 0x0000000602008220 */ /* 0x040fe40000410000 */
[----:B------:R-:W-:Y:S02]  /*4660*/  @!P0 FMUL.FTZ R22, R2, R7 ;  /* 0x0000000702168220 */ /* 0x000fe40000410000 */
[C---:B------:R-:W-:Y:S02]  /*4670*/  @!P0 FMUL.FTZ R27, R3.reuse, R13 ;  /* 0x0000000d031b8220 */ /* 0x040fe40000410000 */
[----:B------:R-:W-:Y:S01]  /*4680*/  @!P0 FMUL.FTZ R2, R3, R4 ;  /* 0x0000000403028220 */ /* 0x000fe20000410000 */
[----:B------:R-:W-:Y:S01]  /*4690*/  @!P0 LOP3.LUT R3, R10, 0xffff0000, RZ, 0xc0, !PT ;  /* 0xffff00000a038812 */ /* 0x000fe200078ec0ff */
[----:B------:R-:W-:Y:S02]  /*46a0*/  @!P0 FFMA.FTZ R0, R7, R12, R0 ;  /* 0x0000000c07008223 */ /* 0x000fe40000010000 */
[----:B------:R-:W-:Y:S02]  /*46b0*/  @!P0 IMAD.U32 R7, R15, 0x10000, RZ ;  /* 0x000100000f078824 */ /* 0x000fe400078e00ff */
[----:B------:R-:W-:Y:S01]  /*46c0*/  @!P0 FFMA.FTZ R22, R12, R6, -R22 ;  /* 0x000000060c168223 */ /* 0x000fe20000010816 */
[----:B------:R-:W-:Y:S01]  /*46d0*/  @!P0 SHF.L.U32 R6, R5, 0x10, RZ ;  /* 0x0000001005068819 */ /* 0x000fe200000006ff */
[----:B------:R-:W-:Y:S01]  /*46e0*/  @!P0 FFMA.FTZ R27, R14, R4, -R27 ;  /* 0x000000040e1b8223 */ /* 0x000fe2000001081b */
[----:B------:R-:W-:Y:S01]  /*46f0*/  @!P0 LOP3.LUT R4, R11, 0xffff0000, RZ, 0xc0, !PT ;  /* 0xffff00000b048812 */ /* 0x000fe200078ec0ff */
[----:B------:R-:W-:Y:S01]  /*4700*/  @!P0 FFMA.FTZ R2, R13, R14, R2 ;  /* 0x0000000e0d028223 */ /* 0x000fe20000010002 */
[----:B------:R-:W-:Y:S01]  /*4710*/  @!P0 LOP3.LUT R5, R5, 0xffff0000, RZ, 0xc0, !PT ;  /* 0xffff000005058812 */ /* 0x000fe200078ec0ff */
[----:B------:R-:W-:Y:S01]  /*4720*/  @!P0 IMAD.U32 R12, R10, 0x10000, RZ ;  /* 0x000100000a0c8824 */ /* 0x000fe200078e00ff */
[----:B------:R-:W-:Y:S01]  /*4730*/  @!P0 LOP3.LUT R13, R15, 0xffff0000, RZ, 0xc0, !PT ;  /* 0xffff00000f0d8812 */ /* 0x000fe200078ec0ff */
[C---:B------:R-:W-:Y:S01]  /*4740*/  @!P0 FMUL.FTZ R14, R3.reuse, R7 ;  /* 0x00000007030e8220 */ /* 0x040fe20000410000 */
[----:B------:R-:W-:Y:S01]  /*4750*/  @!P0 F2FP.BF16.PACK_AB R2, R2, R27 ;  /* 0x0000001b0202823e */ /* 0x000fe200000010ff */
[-C--:B------:R-:W-:Y:S02]  /*4760*/  @!P0 FMUL.FTZ R3, R3, R6.reuse ;  /* 0x0000000603038220 */ /* 0x080fe40000410000 */
[----:B------:R-:W-:Y:S01]  /*4770*/  @!P0 FFMA.FTZ R15, R12, R6, -R14 ;  /* 0x000000060c0f8223 */ /* 0x000fe2000001080e */
[----:B------:R-:W-:Y:S01]  /*4780*/  @!P0 MOV R9, R2 ;  /* 0x0000000200098202 */ /* 0x000fe20000000f00 */
[----:B------:R-:W-:Y:S02]  /*4790*/  @!P0 IMAD.U32 R6, R11, 0x10000, RZ ;  /* 0x000100000b068824 */ /* 0x000fe400078e00ff */
[C---:B------:R-:W-:Y:S02]  /*47a0*/  @!P0 FMUL.FTZ R14, R4.reuse, R13 ;  /* 0x0000000d040e8220 */ /* 0x040fe40000410000 */
[-C--:B------:R-:W-:Y:S02]  /*47b0*/  @!P0 FMUL.FTZ R4, R4, R5.reuse ;  /* 0x0000000504048220 */ /* 0x080fe40000410000 */
[----:B------:R-:W-:Y:S02]  /*47c0*/  @!P0 FFMA.FTZ R3, R7, R12, R3 ;  /* 0x0000000c07038223 */ /* 0x000fe40000010003 */
[----:B------:R-:W-:Y:S01]  /*47d0*/  @!P0 FFMA.FTZ R14, R6, R5, -R14 ;  /* 0x00000005060e8223 */ /* 0x000fe2000001080e */
[----:B------:R-:W-:Y:S01]  /*47e0*/  @!P0 F2FP.BF16.PACK_AB R5, R0, R22 ;  /* 0x000000160005823e */ /* 0x000fe200000010ff */
[----:B------:R-:W-:Y:S01]  /*47f0*/  @!P0 FFMA.FTZ R4, R13, R6, R4 ;  /* 0x000000060d048223 */ /* 0x000fe20000010004 */
[----:B------:R-:W-:Y:S03]  /*4800*/  @!P0 F2FP.BF16.PACK_AB R3, R3, R15 ;  /* 0x0000000f0303823e */ /* 0x000fe600000010ff */
[----:B------:R-:W-:Y:S01]  /*4810*/  @!P0 IMAD.MOV.U32 R8, RZ, RZ, R5 ;  /* 0x000000ffff088224 */ /* 0x000fe200078e0005 */
[----:B------:R-:W-:Y:S01]  /*4820*/  @!P0 F2FP.BF16.PACK_AB R0, R4, R14 ;  /* 0x0000000e0400823e */ /* 0x000fe200000010ff */
[----:B------:R-:W-:Y:S03]  /*4830*/  @!P0 IMAD.MOV.U32 R10, RZ, RZ, R3 ;  /* 0x000000ffff0a8224 */ /* 0x000fe600078e0003 */
[----:B------:R-:W-:Y:S05]  /*4840*/  @!P0 MOV R11, R0 ;  /* 0x00000000000b8202 */ /* 0x000fea0000000f00 */
[----:B------:R1:W-:Y:S02]  /*4850*/  ST.E.128 [R20.64], R8 ;  /* 0x0000000814007985 */ /* 0x0003e4000c101d0a */
.L_x_196:
[----:B------:R-:W-:Y:S05]  /*4860*/  BSYNC B0 ;  /* 0x0000000000007941 */ /* 0x000fea0003800000 */
.L_x_195:
[----:B------:R-:W-:Y:S01]  /*4870*/  ISETP.GE.AND P0, PT, R204, c[0x0][0x1d4], PT ;  /* 0x00007500cc007a0c */ /* 0x000fe20003f06270 */
[----:B------:R-:W-:Y:S01]  /*4880*/  @!UPT UIADD3 URZ, URZ, URZ, URZ ;  /* 0x0000003f3f3ff290 */ /* 0x000fe2000fffe03f */
[----:B------:R-:W-:Y:S11]  /*4890*/  BSSY B0, `(.L_x_197) ;  /* 0x0000038000007945 */ /* 0x000ff60003800000 */
[----:B------:R-:W-:-:S05]  /*48a0*/  @P0 BRA `(.L_x_198) ;  /* 0x0000036000000947 */ /* 0x000fca0003800000 */
[C---:B-1--4-:R-:W-:Y:S01]  /*48b0*/  LEA R20, P0, R204.reuse, R46, 0x1 ;  /* 0x0000002ecc147211 */ /* 0x052fe200078008ff */
[----:B------:R-:W1:Y:S03]  /*48c0*/  LDS.128 R8, [R201+0xa000] ;  /* 0x00a00000c9087984 */ /* 0x000e660000000c00 */
[----:B---3--:R-:W-:Y:S02]  /*48d0*/  LEA.HI.X R21, R204, R47, R221, 0x1, P0 ;  /* 0x0000002fcc157211 */ /* 0x008fe400000f0cdd */
[----:B------:R-:W-:Y:S11]  /*48e0*/  ISETP.GE.AND P0, PT, R105, c[0x0][0x27c], PT ;  /* 0x00009f0069007a0c */ /* 0x000ff60003f06270 */
[----:B------:R-:W-:Y:S02]  /*48f0*/  @!UPT UIADD3 URZ, URZ, URZ, URZ ;  /* 0x0000003f3f3ff290 */ /* 0x000fe4000fffe03f */
[----:B------:R-:W-:Y:S02]  /*4900*/  @!P0 SHF.R.U64 R3, R34, 0x10, R35 ;  /* 0x0000001022038819 */ /* 0x000fe40000001223 */
[--C-:B------:R-:W-:Y:S02]  /*4910*/  @!P0 SHF.R.U64 R0, R16, 0x10, R17.reuse ;  /* 0x0000001010008819 */ /* 0x100fe40000001211 */
[----:B------:R-:W-:Y:S02]  /*4920*/  @!P0 SHF.R.U32.HI R2, RZ, 0x10, R17 ;  /* 0x00000010ff028819 */ /* 0x000fe40000011611 */
[----:B------:R-:W-:Y:S02]  /*4930*/  @!P0 PRMT R4, R43, 0x5410, R3 ;  /* 0x000054102b048816 */ /* 0x000fe40000000003 */
[----:B------:R-:W-:Y:S02]  /*4940*/  @!P0 SHF.R.U32.HI R5, RZ, 0x10, R35 ;  /* 0x00000010ff058819 */ /* 0x000fe40000011623 */
[----:B------:R-:W-:Y:S01]  /*4950*/  @!P0 PRMT R0, R23, 0x5432, R0 ;  /* 0x0000543217008816 */ /* 0x000fe20000000000 */
[----:B------:R-:W-:Y:S01]  /*4960*/  @!P0 IMAD.U32 R7, R4, 0x10000, RZ ;  /* 0x0001000004078824 */ /* 0x000fe200078e00ff */
[----:B------:R-:W-:Y:S02]  /*4970*/  @!P0 PRMT R15, R43, 0x5432, R5 ;  /* 0x000054322b0f8816 */ /* 0x000fe40000000005 */
[----:B------:R-:W-:Y:S01]  /*4980*/  @!P0 PRMT R5, R23, 0x5410, R2 ;  /* 0x0000541017058816 */ /* 0x000fe20000000002 */
[----:B------:R-:W-:Y:S01]  /*4990*/  @!P0 IMAD.U32 R6, R0, 0x10000, RZ ;  /* 0x0001000000068824 */ /* 0x000fe200078e00ff */
[----:B------:R-:W-:Y:S02]  /*49a0*/  @!P0 LOP3.LUT R13, R4, 0xffff0000, RZ, 0xc0, !PT ;  /* 0xffff0000040d8812 */ /* 0x000fe400078ec0ff */
[----:B------:R-:W-:Y:S01]  /*49b0*/  @!P0 LOP3.LUT R4, R0, 0xffff0000, RZ, 0xc0, !PT ;  /* 0xffff000000048812 */ /* 0x000fe200078ec0ff */
[C---:B-1----:R-:W-:Y:S01]  /*49c0*/  @!P0 IMAD.U32 R12, R8.reuse, 0x10000, RZ ;  /* 0x00010000080c8824 */ /* 0x042fe200078e00ff */
[----:B------:R-:W-:Y:S02]  /*49d0*/  @!P0 LOP3.LUT R2, R8, 0xffff0000, RZ, 0xc0, !PT ;  /* 0xffff000008028812 */ /* 0x000fe400078ec0ff */
[C---:B------:R-:W-:Y:S02]  /*49e0*/  @!P0 LOP3.LUT R3, R9.reuse, 0xffff0000, RZ, 0xc0, !PT ;  /* 0xffff000009038812 */ /* 0x040fe400078ec0ff */
[----:B------:R-:W-:Y:S01]  /*49f0*/  @!P0 SHF.L.U32 R14, R9, 0x10, RZ ;  /* 0x00000010090e8819 */ /* 0x000fe200000006ff */
[C---:B------:R-:W-:Y:S02]  /*4a00*/  @!P0 FMUL.FTZ R16, R2.reuse, R7 ;  /* 0x0000000702108220 */ /* 0x040fe40000410000 */
[-C--:B------:R-:W-:Y:S02]  /*4a10*/  @!P0 FMUL.FTZ R0, R2, R6.reuse ;  /* 0x0000000602008220 */ /* 0x080fe40000410000 */
[----:B------:R-:W-:Y:S02]  /*4a20*/  @!P0 FMUL.FTZ R17, R3, R13 ;  /* 0x0000000d03118220 */ /* 0x000fe40000410000 */
[----:B------:R-:W-:Y:S01]  /*4a30*/  @!P0 FFMA.FTZ R27, R12, R6, -R16 ;  /* 0x000000060c1b8223 */ /* 0x000fe20000010810 */
[----:B------:R-:W-:Y:S01]  /*4a40*/  @!P0 SHF.L.U32 R6, R5, 0x10, RZ ;  /* 0x0000001005068819 */ /* 0x000fe200000006ff */
[----:B------:R-:W-:Y:S01]  /*4a50*/  @!P0 FMUL.FTZ R2, R3, R4 ;  /* 0x0000000403028220 */ /* 0x000fe20000410000 */
[----:B------:R-:W-:Y:S01]  /*4a60*/  @!P0 LOP3.LUT R3, R10, 0xffff0000, RZ, 0xc0, !PT ;  /* 0xffff00000a038812 */ /* 0x000fe200078ec0ff */
[----:B------:R-:W-:Y:S01]  /*4a70*/  @!P0 FFMA.FTZ R0, R7, R12, R0 ;  /* 0x0000000c07008223 */ /* 0x000fe20000010000 */
[----:B------:R-:W-:Y:S01]  /*4a80*/  @!P0 LOP3.LUT R5, R5, 0xffff0000, RZ, 0xc0, !PT ;  /* 0xffff000005058812 */ /* 0x000fe200078ec0ff */
[C---:B------:R-:W-:Y:S01]  /*4a90*/  @!P0 IMAD.U32 R7, R15.reuse, 0x10000, RZ ;  /* 0x000100000f078824 */ /* 0x040fe200078e00ff */
[----:B------:R-:W-:Y:S01]  /*4aa0*/  @!P0 LOP3.LUT R15, R15, 0xffff0000, RZ, 0xc0, !PT ;  /* 0xffff00000f0f8812 */ /* 0x000fe200078ec0ff */
[----:B------:R-:W-:Y:S01]  /*4ab0*/  @!P0 FFMA.FTZ R23, R14, R4, -R17 ;  /* 0x000000040e178223 */ /* 0x000fe20000010811 */
[----:B------:R-:W-:Y:S01]  /*4ac0*/  @!P0 LOP3.LUT R4, R11, 0xffff0000, RZ, 0xc0, !PT ;  /* 0xffff00000b048812 */ /* 0x000fe200078ec0ff */
[----:B------:R-:W-:Y:S02]  /*4ad0*/  @!P0 IMAD.U32 R12, R10, 0x10000, RZ ;  /* 0x000100000a0c8824 */ /* 0x000fe400078e00ff */
[C---:B------:R-:W-:Y:S02]  /*4ae0*/  @!P0 FMUL.FTZ R17, R3.reuse, R7 ;  /* 0x0000000703118220 */ /* 0x040fe40000410000 */
[----:B------:R-:W-:Y:S02]  /*4af0*/  @!P0 FMUL.FTZ R3, R3, R6 ;  /* 0x0000000603038220 */ /* 0x000fe40000410000 */
[----:B------:R-:W-:Y:S02]  /*4b00*/  @!P0 IMAD.U32 R16, R11, 0x10000, RZ ;  /* 0x000100000b108824 */ /* 0x000fe400078e00ff */
[C---:B------:R-:W-:Y:S02]  /*4b10*/  @!P0 FMUL.FTZ R22, R4.reuse, R15 ;  /* 0x0000000f04168220 */ /* 0x040fe40000410000 */
[----:B------:R-:W-:Y:S02]  /*4b20*/  @!P0 FMUL.FTZ R4, R4, R5 ;  /* 0x0000000504048220 */ /* 0x000fe40000410000 */
[----:B------:R-:W-:Y:S02]  /*4b30*/  @!P0 FFMA.FTZ R2, R13, R14, R2 ;  /* 0x0000000e0d028223 */ /* 0x000fe40000010002 */
[----:B------:R-:W-:Y:S02]  /*4b40*/  @!P0 FFMA.FTZ R3, R7, R12, R3 ;  /* 0x0000000c07038223 */ /* 0x000fe40000010003 */
[----:B------:R-:W-:Y:S01]  /*4b50*/  @!P0 FFMA.FTZ R17, R12, R6, -R17 ;  /* 0x000000060c118223 */ /* 0x000fe20000010811 */
[----:B------:R-:W-:Y:S01]  /*4b60*/  @!P0 F2FP.BF16.PACK_AB R2, R2, R23 ;  /* 0x000000170202823e */ /* 0x000fe200000010ff */
[----:B------:R-:W-:Y:S01]  /*4b70*/  @!P0 FFMA.FTZ R22, R16, R5, -R22 ;  /* 0x0000000510168223 */ /* 0x000fe20000010816 */
[----:B------:R-:W-:Y:S01]  /*4b80*/  @!P0 F2FP.BF16.PACK_AB R5, R0, R27 ;  /* 0x0000001b0005823e */ /* 0x000fe200000010ff */
[----:B------:R-:W-:Y:S01]  /*4b90*/  @!P0 FFMA.FTZ R4, R15, R16, R4 ;  /* 0x000000100f048223 */ /* 0x000fe20000010004 */
[----:B------:R-:W-:Y:S02]  /*4ba0*/  @!P0 F2FP.BF16.PACK_AB R3, R3, R17 ;  /* 0x000000110303823e */ /* 0x000fe400000010ff */
[----:B------:R-:W-:Y:S01]  /*4bb0*/  @!P0 MOV R9, R2 ;  /* 0x0000000200098202 */ /* 0x000fe20000000f00 */
[----:B------:R-:W-:Y:S01]  /*4bc0*/  @!P0 IMAD.MOV.U32 R8, RZ, RZ, R5 ;  /* 0x000000ffff088224 */ /* 0x000fe200078e0005 */
[----:B------:R-:W-:Y:S01]  /*4bd0*/  @!P0 F2FP.BF16.PACK_AB R0, R4, R22 ;  /* 0x000000160400823e */ /* 0x000fe200000010ff */
[----:B------:R-:W-:Y:S03]  /*4be0*/  @!P0 IMAD.MOV.U32 R10, RZ, RZ, R3 ;  /* 0x000000ffff0a8224 */ /* 0x000fe600078e0003 */
[----:B------:R-:W-:Y:S05]  /*4bf0*/  @!P0 MOV R11, R0 ;  /* 0x00000000000b8202 */ /* 0x000fea0000000f00 */
[----:B------:R1:W-:Y:S02]  /*4c00*/  ST.E.128 [R20.64], R8 ;  /* 0x0000000814007985 */ /* 0x0003e4000c101d0a */
.L_x_198:
[----:B------:R-:W-:Y:S05]  /*4c10*/  BSYNC B0 ;  /* 0x0000000000007941 */ /* 0x000fea0003800000 */
.L_x_197:
[----:B------:R-:W-:Y:S11]  /*4c20*/  ISETP.GE.AND P0, PT, R203, c[0x0][0x1d4], PT ;  /* 0x00007500cb007a0c */ /* 0x000ff60003f06270 */
[----:B------:R-:W-:Y:S02]  /*4c30*/  @!UPT UIADD3 URZ, URZ, URZ, URZ ;  /* 0x0000003f3f3ff290 */ /* 0x000fe4000fffe03f */
        /* <DEDUP_REMOVED lines=54> */
[----:B------:R1:W-:Y:S01]  /*4fa0*/  ST.E.128 [R20.64], R8 ;  /* 0x0000000814007985 */ /* 0x0003e2000c101d0a */
[----:B------:R-:W-:-:S05]  /*4fb0*/  BRA `(.L_x_188) ;  /* 0x00001f1000007947 */ /* 0x000fca0003800000 */
.L_x_185:
        /* <DEDUP_REMOVED lines=37> */
[----:B------:R1:W5:Y:S04]  /*5210*/  @!P0 LDG.E.128 R4, [R8.64] ;  /* 0x0000000a08048981 */ /* 0x000368000c1e1d00 */
[----:B------:R1:W5:Y:S01]  /*5220*/  @!P0 LDG.E.128 R12, [R2.64] ;  /* 0x0000000a020c8981 */ /* 0x000362000c1e1d00 */
[----:B------:R-:W-:Y:S11]  /*5230*/  ISETP.GE.AND P0, PT, R25, c[0x0][0x27c], PT ;  /* 0x00009f0019007a0c */ /* 0x000ff60003f06270 */
[----:B------:R-:W-:Y:S02]  /*5240*/  @!UPT UIADD3 URZ, URZ, URZ, URZ ;  /* 0x0000003f3f3ff290 */ /* 0x000fe4000fffe03f */
[----:B------:R1:W5:Y:S04]  /*5250*/  @!P0 LDG.E.128 R16, [R8.64+0x40] ;  /* 0x0000400a08108981 */ /* 0x000368000c1e1d00 */
[----:B------:R1:W5:Y:S01]  /*5260*/  @!P0 LDG.E.128 R36, [R2.64+0x40] ;  /* 0x0000400a02248981 */ /* 0x000362000c1e1d00 */
[----:B------:R-:W-:Y:S11]  /*5270*/  ISETP.GE.AND P0, PT, R24, c[0x0][0x27c], PT ;  /* 0x00009f0018007a0c */ /* 0x000ff60003f06270 */
[----:B------:R-:W-:Y:S02]  /*5280*/  @!UPT UIADD3 URZ, URZ, URZ, URZ ;  /* 0x0000003f3f3ff290 */ /* 0x000fe4000fffe03f */
[----:B------:R1:W5:Y:S04]  /*5290*/  @!P0 LDG.E.128 R20, [R8.64+0x80] ;  /* 0x0000800a08148981 */ /* 0x000368000c1e1d00 */
[----:B------:R1:W5:Y:S02]  /*52a0*/  @!P0 LDG.E.128 R40, [R2.64+0x80] ;  /* 0x0000800a02288981 */ /* 0x000364000c1e1d00 */
.L_x_200:
[----:B------:R-:W-:Y:S05]  /*52b0*/  BSYNC B0 ;  /* 0x0000000000007941 */ /* 0x000fea0003800000 */
.L_x_199:
[----:B------:R2:W3:Y:S04]  /*52c0*/  SHFL.IDX PT, R51, R46, RZ, 0x1c1f ;  /* 0x001c1fff2e337589 */ /* 0x0004e800000e0000 */
[----:B------:R2:W4:Y:S01]  /*52d0*/  SHFL.IDX PT, R50, R48, RZ, 0x1c1f ;  /* 0x001c1fff30327589 */ /* 0x00052200000e0000 */
[----:B------:R-:W-:-:S05]  /*52e0*/  @P1 BRA `(.L_x_188) ;  /* 0x00001be000001947 */ /* 0x000fca0003800000 */
[----:B------:R-:W-:Y:S01]  /*52f0*/  ISETP.GE.AND P0, PT, R100, c[0x0][0x1d4], PT ;  /* 0x0000750064007a0c */ /* 0x000fe20003f06270 */
[----:B-1---5:R-:W-:Y:S01]  /*5300*/  IMAD.MOV.U32 R2, RZ, RZ, R20 ;  /* 0x000000ffff027224 */ /* 0x022fe200078e0014 */
[----:B------:R-:W-:Y:S01]  /*5310*/  IADD3 R111, -R114, c[0x0][0x1d4], RZ ;  /* 0x00007500726f7a10 */ /* 0x000fe20007ffe1ff */
[----:B------:R-:W-:Y:S01]  /*5320*/  IMAD.MOV.U32 R0, RZ, RZ, R21 ;  /* 0x000000ffff007224 */ /* 0x000fe200078e0015 */
[----:B------:R-:W-:Y:S01]  /*5330*/  BSSY B0, `(.L_x_201) ;  /* 0x0000098000007945 */ /* 0x000fe20003800000 */
        /* <DEDUP_REMOVED lines=13> */
[----:B--2---:R-:W-:Y:S01]  /*5410*/  PRMT R48, R2, 0x5410, R0 ;  /* 0x0000541002307816 */ /* 0x004fe20000000000 */
[----:B------:R-:W-:Y:S01]  /*5420*/  IMAD.MOV.U32 R2, RZ, RZ, R38 ;  /* 0x000000ffff027224 */ /* 0x000fe200078e0026 */
[----:B------:R-:W-:Y:S01]  /*5430*/  MOV R8, R42 ;  /* 0x0000002a00087202 */ /* 0x000fe20000000f00 */
[----:B------:R-:W-:Y:S03]  /*5440*/  IMAD.MOV.U32 R0, RZ, RZ, R39 ;  /* 0x000000ffff007224 */ /* 0x000fe600078e0027 */
[----:B------:R-:W-:Y:S02]  /*5450*/  PRMT R49, R8, 0x5410, R3 ;  /* 0x0000541008317816 */ /* 0x000fe40000000003 */
[----:B------:R-:W-:Y:S02]  /*5460*/  PRMT R47, R2, 0x5410, R0 ;  /* 0x00005410022f7816 */ /* 0x000fe40000000000 */
[----:B------:R-:W-:Y:S04]  /*5470*/  MOV R0, R36 ;  /* 0x0000002400007202 */ /* 0x000fe80000000f00 */
[----:B------:R-:W-:Y:S01]  /*5480*/  PRMT R46, R0, 0x7610, R46 ;  /* 0x00007610002e7816 */ /* 0x000fe2000000002e */
[----:B------:R-:W-:Y:S05]  /*5490*/  IMAD.MOV.U32 R0, RZ, RZ, R37 ;  /* 0x000000ffff007224 */ /* 0x000fea00078e0025 */
[----:B------:R-:W-:Y:S01]  /*54a0*/  PRMT R46, R46, 0x5410, R0 ;  /* 0x000054102e2e7816 */ /* 0x000fe20000000000 */
[----:B------:R-:W-:-:S05]  /*54b0*/  @P0 BRA `(.L_x_202) ;  /* 0x000007f000000947 */ /* 0x000fca0003800000 */
[----:B------:R-:W-:Y:S01]  /*54c0*/  LOP3.LUT P2, RZ, R212, 0x2, RZ, 0xc0, !PT ;  /* 0x00000002d4ff7812 */ /* 0x000fe2000784c0ff */
[----:B------:R-:W-:Y:S01]  /*54d0*/  IMAD.MOV.U32 R31, RZ, RZ, R14 ;  /* 0x000000ffff1f7224 */ /* 0x000fe200078e000e */
[----:B------:R-:W-:Y:S01]  /*54e0*/  ISETP.GE.AND P0, PT, R100, c[0x0][0x27c], PT ;  /* 0x00009f0064007a0c */ /* 0x000fe20003f06270 */
[----:B------:R-:W-:Y:S01]  /*54f0*/  IMAD.MOV.U32 R45, RZ, RZ, R15 ;  /* 0x000000ffff2d7224 */ /* 0x000fe200078e000f */
[----:B------:R-:W-:Y:S01]  /*5500*/  SEL R0, R114, R111, !P2 ;  /* 0x0000006f72007207 */ /* 0x000fe20005000000 */
[----:B------:R-:W-:Y:S01]  /*5510*/  IMAD.MOV.U32 R11, RZ, RZ, R12 ;  /* 0x000000ffff0b7224 */ /* 0x000fe200078e000c */
[----:B------:R-:W-:Y:S01]  /*5520*/  MOV R9, R5 ;  /* 0x0000000500097202 */ /* 0x000fe20000000f00 */
[----:B------:R-:W-:Y:S01]  /*5530*/  IMAD.MOV.U32 R30, RZ, RZ, R13 ;  /* 0x000000ffff1e7224 */ /* 0x000fe200078e000d */
[----:B------:R-:W-:Y:S01]  /*5540*/  SHF.R.S32.HI R2, RZ, 0x1f, R0 ;  /* 0x0000001fff027819 */ /* 0x000fe20000011400 */
[----:B------:R-:W-:Y:S03]  /*5550*/  IMAD.MOV.U32 R8, RZ, RZ, R7 ;  /* 0x000000ffff087224 */ /* 0x000fe600078e0007 */
[----:B------:R-:W-:Y:S03]  /*5560*/  LEA.HI R0, R2, R0, RZ, 0x4 ;  /* 0x0000000002007211 */ /* 0x000fe600078f20ff */
[----:B------:R-:W-:Y:S02]  /*5570*/  @!P0 SHF.R.U64 R12, R12, 0x10, R13 ;  /* 0x000000100c0c8819 */ /* 0x000fe4000000120d */
[----:B------:R-:W-:Y:S02]  /*5580*/  LEA.HI.SX32 R0, R0, R102, 0x1c ;  /* 0x0000006600007211 */ /* 0x000fe400078fe2ff */
[----:B------:R-:W-:Y:S02]  /*5590*/  @!P0 SHF.R.U64 R32, R14, 0x10, R15 ;  /* 0x000000100e208819 */ /* 0x000fe4000000120f */
[----:B------:R-:W-:Y:S01]  /*55a0*/  SHF.R.S32.HI R2, RZ, 0x1f, R0 ;  /* 0x0000001fff027819 */ /* 0x000fe20000011400 */
[----:B------:R-:W-:Y:S01]  /*55b0*/  IMAD.SHL.U32 R52, R0, 0x8, RZ ;  /* 0x0000000800347824 */ /* 0x000fe200078e00ff */
[----:B------:R-:W-:Y:S02]  /*55c0*/  @!P0 SHF.R.U32.HI R10, RZ, 0x10, R13 ;  /* 0x00000010ff0a8819 */ /* 0x000fe4000001160d */
[----:B------:R-:W-:Y:S01]  /*55d0*/  LEA.HI R3, R2, R0, RZ, 0x3 ;  /* 0x0000000002037211 */ /* 0x000fe200078f18ff */
[----:B------:R-:W-:Y:S01]  /*55e0*/  IMAD.MOV.U32 R0, RZ, RZ, R4 ;  /* 0x000000ffff007224 */ /* 0x000fe200078e0004 */
[----:B------:R-:W-:Y:S02]  /*55f0*/  @!P0 SHF.R.U32.HI R44, RZ, 0x10, R15 ;  /* 0x00000010ff2c8819 */ /* 0x000fe4000001160f */
[----:B------:R-:W-:Y:S01]  /*5600*/  @!P0 PRMT R11, R11, 0x5410, R12 ;  /* 0x000054100b0b8816 */ /* 0x000fe2000000000c */
[----:B------:R-:W-:Y:S01]  /*5610*/  IMAD.SHL.U32 R3, R3, 0x200, RZ ;  /* 0x0000020003037824 */ /* 0x000fe200078e00ff */
[----:B------:R-:W-:Y:S02]  /*5620*/  @!P0 SHF.R.U64 R2, R4, 0x10, R5 ;  /* 0x0000001004028819 */ /* 0x000fe40000001205 */
[----:B------:R-:W-:Y:S02]  /*5630*/  LOP3.LUT R4, R216, 0x38, R52, 0xf8, !PT ;  /* 0x00000038d8047812 */ /* 0x000fe400078ef834 */
[----:B------:R-:W-:Y:S02]  /*5640*/  LOP3.LUT R3, R3, 0x7ffff000, RZ, 0xc0, !PT ;  /* 0x7ffff00003037812 */ /* 0x000fe400078ec0ff */
[----:B------:R-:W-:Y:S02]  /*5650*/  LOP3.LUT R4, R4, R218, RZ, 0x3c, !PT ;  /* 0x000000da04047212 */ /* 0x000fe400078e3cff */
[----:B------:R-:W-:Y:S02]  /*5660*/  @!P0 PRMT R31, R31, 0x5410, R32 ;  /* 0x000054101f1f8816 */ /* 0x000fe40000000020 */
[----:B------:R-:W-:Y:S01]  /*5670*/  IADD3 R3, R4, R3, R219 ;  /* 0x0000000304037210 */ /* 0x000fe20007ffe0db */
[----:B------:R-:W1:Y:S01]  /*5680*/  LDS.128 R32, [R90+0x6100] ;  /* 0x006100005a207984 */ /* 0x000e620000000c00 */
[----:B------:R-:W-:Y:S02]  /*5690*/  @!P0 SHF.R.U32.HI R5, RZ, 0x10, R5 ;  /* 0x00000010ff058819 */ /* 0x000fe40000011605 */
[----:B------:R-:W-:Y:S01]  /*56a0*/  @!P0 PRMT R30, R30, 0x5410, R10 ;  /* 0x000054101e1e8816 */ /* 0x000fe2000000000a */
[----:B------:R-:W-:Y:S01]  /*56b0*/  IMAD.SHL.U32 R13, R3, 0x2, RZ ;  /* 0x00000002030d7824 */ /* 0x000fe200078e00ff */
[--C-:B------:R-:W-:Y:S02]  /*56c0*/  @!P0 SHF.R.U32.HI R3, RZ, 0x10, R7.reuse ;  /* 0x00000010ff038819 */ /* 0x100fe40000011607 */
[----:B------:R-:W-:Y:S02]  /*56d0*/  MOV R4, R6 ;  /* 0x0000000600047202 */ /* 0x000fe40000000f00 */
[----:B------:R-:W-:Y:S01]  /*56e0*/  @!P0 SHF.R.U64 R6, R6, 0x10, R7 ;  /* 0x0000001006068819 */ /* 0x000fe20000001207 */
[----:B------:R-:W2:Y:S01]  /*56f0*/  LDS.128 R12, [R13+0x6100] ;  /* 0x006100000d0c7984 */ /* 0x000ea20000000c00 */
[----:B------:R-:W-:Y:S02]  /*5700*/  @!P0 PRMT R7, R0, 0x5410, R2 ;  /* 0x0000541000078816 */ /* 0x000fe40000000002 */
[----:B------:R-:W-:Y:S02]  /*5710*/  @!P0 PRMT R5, R9, 0x5410, R5 ;  /* 0x0000541009058816 */ /* 0x000fe40000000005 */
[----:B------:R-:W-:Y:S01]  /*5720*/  @!P0 PRMT R9, R4, 0x5410, R6 ;  /* 0x0000541004098816 */ /* 0x000fe20000000006 */
[----:B------:R-:W-:Y:S01]  /*5730*/  @!P0 IMAD.U32 R4, R11, 0x10000, RZ ;  /* 0x000100000b048824 */ /* 0x000fe200078e00ff */
[----:B------:R-:W-:Y:S01]  /*5740*/  @!P0 PRMT R10, R8, 0x5410, R3 ;  /* 0x00005410080a8816 */ /* 0x000fe20000000003 */
[----:B------:R-:W-:Y:S01]  /*5750*/  @!P0 IMAD.U32 R2, R7, 0x10000, RZ ;  /* 0x0001000007028824 */ /* 0x000fe200078e00ff */
[----:B------:R-:W-:Y:S01]  /*5760*/  @!P0 PRMT R44, R45, 0x5410, R44 ;  /* 0x000054102d2c8816 */ /* 0x000fe2000000002c */
[----:B-1----:R-:W-:Y:S01]  /*5770*/  @!P0 IMAD.U32 R3, R32, 0x10000, RZ ;  /* 0x0001000020038824 */ /* 0x002fe200078e00ff */
[----:B--2---:R-:W-:Y:S05]  /*5780*/  @!P0 SHF.L.U32 R0, R12, 0x10, RZ ;  /* 0x000000100c008819 */ /* 0x004fea00000006ff */
[C---:B------:R-:W-:Y:S02]  /*5790*/  @!P0 FMUL.FTZ R6, R0.reuse, R4 ;  /* 0x0000000400068220 */ /* 0x040fe40000410000 */
[-C--:B------:R-:W-:Y:S02]  /*57a0*/  @!P0 FMUL.FTZ R0, R0, R2.reuse ;  /* 0x0000000200008220 */ /* 0x080fe40000410000 */
[----:B------:R-:W-:Y:S01]  /*57b0*/  @!P0 FFMA.FTZ R8, R3, R2, -R6 ;  /* 0x0000000203088223 */ /* 0x000fe20000010806 */
[----:B------:R-:W-:Y:S01]  /*57c0*/  @!P0 LOP3.LUT R2, R12, 0xffff0000, RZ, 0xc0, !PT ;  /* 0xffff00000c028812 */ /* 0x000fe200078ec0ff */
[----:B------:R-:W-:Y:S01]  /*57d0*/  @!P0 FFMA.FTZ R0, R4, R3, R0 ;  /* 0x0000000304008223 */ /* 0x000fe20000010000 */
[----:B------:R-:W-:Y:S02]  /*57e0*/  @!P0 LOP3.LUT R4, R11, 0xffff0000, RZ, 0xc0, !PT ;  /* 0xffff00000b048812 */ /* 0x000fe400078ec0ff */
[----:B------:R-:W-:Y:S02]  /*57f0*/  @!P0 LOP3.LUT R3, R7, 0xffff0000, RZ, 0xc0, !PT ;  /* 0xffff000007038812 */ /* 0x000fe400078ec0ff */
[----:B------:R-:W-:Y:S01]  /*5800*/  @!P0 LOP3.LUT R6, R32, 0xffff0000, RZ, 0xc0, !PT ;  /* 0xffff000020068812 */ /* 0x000fe200078ec0ff */
[C---:B------:R-:W-:Y:S02]  /*5810*/  @!P0 FMUL.FTZ R7, R2.reuse, R4 ;  /* 0x0000000402078220 */ /* 0x040fe40000410000 */
[-C--:B------:R-:W-:Y:S02]  /*5820*/  @!P0 FMUL.FTZ R2, R2, R3.reuse ;  /* 0x0000000302028220 */ /* 0x080fe40000410000 */
[----:B------:R-:W-:Y:S01]  /*5830*/  @!P0 FFMA.FTZ R7, R6, R3, -R7 ;  /* 0x0000000306078223 */ /* 0x000fe20000010807 */
[----:B------:R-:W-:Y:S01]  /*5840*/  @!P0 SHF.L.U32 R3, R13, 0x10, RZ ;  /* 0x000000100d038819 */ /* 0x000fe200000006ff */
[----:B------:R-:W-:Y:S02]  /*5850*/  @!P0 FFMA.FTZ R2, R4, R6, R2 ;  /* 0x0000000604028223 */ /* 0x000fe40000010002 */
[----:B------:R-:W-:Y:S01]  /*5860*/  @!P0 IMAD.U32 R6, R30, 0x10000, RZ ;  /* 0x000100001e068824 */ /* 0x000fe200078e00ff */
[----:B------:R-:W-:Y:S01]  /*5870*/  @!P0 F2FP.BF16.PACK_AB R8, R7, R8 ;  /* 0x000000080708823e */ /* 0x000fe200000010ff */
[C---:B------:R-:W-:Y:S01]  /*5880*/  @!P0 IMAD.U32 R4, R5.reuse, 0x10000, RZ ;  /* 0x0001000005048824 */ /* 0x040fe200078e00ff */
[----:B------:R-:W-:Y:S01]  /*5890*/  @!P0 LOP3.LUT R5, R5, 0xffff0000, RZ, 0xc0, !PT ;  /* 0xffff000005058812 */ /* 0x000fe200078ec0ff */
[----:B------:R-:W-:Y:S02]  /*58a0*/  @!P0 IMAD.U32 R7, R33, 0x10000, RZ ;  /* 0x0001000021078824 */ /* 0x000fe400078e00ff */
[C---:B------:R-:W-:Y:S02]  /*58b0*/  @!P0 FMUL.FTZ R11, R3.reuse, R6 ;  /* 0x00000006030b8220 */ /* 0x040fe40000410000 */
[-C--:B------:R-:W-:Y:S02]  /*58c0*/  @!P0 FMUL.FTZ R3, R3, R4.reuse ;  /* 0x0000000403038220 */ /* 0x080fe40000410000 */
[----:B------:R-:W-:Y:S01]  /*58d0*/  @!P0 FFMA.FTZ R45, R7, R4, -R11 ;  /* 0x00000004072d8223 */ /* 0x000fe2000001080b */
[----:B------:R-:W-:Y:S01]  /*58e0*/  @!P0 LOP3.LUT R4, R13, 0xffff0000, RZ, 0xc0, !PT ;  /* 0xffff00000d048812 */ /* 0x000fe200078ec0ff */
[----:B------:R-:W-:Y:S01]  /*58f0*/  @!P0 FFMA.FTZ R3, R6, R7, R3 ;  /* 0x0000000706038223 */ /* 0x000fe20000010003 */
[----:B------:R-:W-:Y:S01]  /*5900*/  @!P0 LOP3.LUT R6, R30, 0xffff0000, RZ, 0xc0, !PT ;  /* 0xffff00001e068812 */ /* 0x000fe200078ec0ff */
[----:B------:R-:W-:Y:S01]  /*5910*/  @!P0 IMAD.MOV.U32 R32, RZ, RZ, R8 ;  /* 0x000000ffff208224 */ /* 0x000fe200078e0008 */
[----:B------:R-:W-:Y:S01]  /*5920*/  @!P0 LOP3.LUT R7, R33, 0xffff0000, RZ, 0xc0, !PT ;  /* 0xffff000021078812 */ /* 0x000fe200078ec0ff */
[----:B------:R-:W-:Y:S02]  /*5930*/  @!P0 IMAD.U32 R8, R34, 0x10000, RZ ;  /* 0x0001000022088824 */ /* 0x000fe400078e00ff */
[C---:B------:R-:W-:Y:S02]  /*5940*/  @!P0 FMUL.FTZ R11, R4.reuse, R6 ;  /* 0x00000006040b8220 */ /* 0x040fe40000410000 */
[-C--:B------:R-:W-:Y:S02]  /*5950*/  @!P0 FMUL.FTZ R4, R4, R5.reuse ;  /* 0x0000000504048220 */ /* 0x080fe40000410000 */
[----:B------:R-:W-:Y:S02]  /*5960*/  @!P0 FFMA.FTZ R11, R7, R5, -R11 ;  /* 0x00000005070b8223 */ /* 0x000fe4000001080b */
[----:B------:R-:W-:Y:S01]  /*5970*/  @!P0 FFMA.FTZ R4, R6, R7, R4 ;  /* 0x0000000706048223 */ /* 0x000fe20000010004 */
[----:B------:R-:W-:Y:S01]  /*5980*/  @!P0 SHF.L.U32 R6, R9, 0x10, RZ ;  /* 0x0000001009068819 */ /* 0x000fe200000006ff */
[----:B------:R-:W-:Y:S01]  /*5990*/  @!P0 IMAD.U32 R7, R31, 0x10000, RZ ;  /* 0x000100001f078824 */ /* 0x000fe200078e00ff */
[----:B------:R-:W-:Y:S02]  /*59a0*/  @!P0 F2FP.BF16.PACK_AB R5, R11, R45 ;  /* 0x0000002d0b05823e */ /* 0x000fe400000010ff */
[----:B------:R-:W-:Y:S02]  /*59b0*/  @!P0 F2FP.BF16.PACK_AB R3, R4, R3 ;  /* 0x000000030403823e */ /* 0x000fe400000010ff */
[----:B------:R-:W-:Y:S01]  /*59c0*/  @!P0 MOV R33, R5 ;  /* 0x0000000500218202 */ /* 0x000fe20000000f00 */
[----:B------:R-:W-:Y:S01]  /*59d0*/  @!P0 IMAD.U32 R5, R14, 0x10000, RZ ;  /* 0x000100000e058824 */ /* 0x000fe200078e00ff */
[----:B------:R-:W-:Y:S03]  /*59e0*/  @!P0 MOV R13, R3 ;  /* 0x00000003000d8202 */ /* 0x000fe60000000f00 */
        /* <DEDUP_REMOVED lines=8> */
[C---:B------:R-:W-:Y:S04]  /*5a70*/  @!P0 FMUL.FTZ R9, R6.reuse, R8 ;  /* 0x0000000806098220 */ /* 0x040fe80000410000 */
[-C--:B------:R-:W-:Y:S02]  /*5a80*/  @!P0 FFMA.FTZ R9, R11, R7.reuse, -R9 ;  /* 0x000000070b098223 */ /* 0x080fe40000010809 */
[----:B------:R-:W-:Y:S02]  /*5a90*/  @!P0 FMUL.FTZ R6, R6, R7 ;  /* 0x0000000706068220 */ /* 0x000fe40000410000 */
[----:B------:R-:W-:Y:S01]  /*5aa0*/  @!P0 IMAD.U32 R7, R15, 0x10000, RZ ;  /* 0x000100000f078824 */ /* 0x000fe200078e00ff */
[----:B------:R-:W-:Y:S01]  /*5ab0*/  @!P0 F2FP.BF16.PACK_AB R31, R9, R30 ;  /* 0x0000001e091f823e */ /* 0x000fe200000010ff */
[----:B------:R-:W-:Y:S01]  /*5ac0*/  @!P0 FFMA.FTZ R6, R8, R11, R6 ;  /* 0x0000000b08068223 */ /* 0x000fe20000010006 */
[----:B------:R-:W-:Y:S01]  /*5ad0*/  @!P0 SHF.L.U32 R8, R10, 0x10, RZ ;  /* 0x000000100a088819 */ /* 0x000fe200000006ff */
[C---:B------:R-:W-:Y:S02]  /*5ae0*/  @!P0 IMAD.U32 R9, R44.reuse, 0x10000, RZ ;  /* 0x000100002c098824 */ /* 0x040fe400078e00ff */
        /* <DEDUP_REMOVED lines=8> */
[----:B------:R-:W-:Y:S02]  /*5b70*/  @!P0 LOP3.LUT R9, R10, 0xffff0000, RZ, 0xc0, !PT ;  /* 0xffff00000a098812 */ /* 0x000fe400078ec0ff */
[----:B------:R-:W-:Y:S01]  /*5b80*/  @!P0 LOP3.LUT R30, R35, 0xffff0000, RZ, 0xc0, !PT ;  /* 0xffff0000231e8812 */ /* 0x000fe200078ec0ff */
[C---:B------:R-:W-:Y:S02]  /*5b90*/  @!P0 FMUL.FTZ R10, R8.reuse, R11 ;  /* 0x0000000b080a8220 */ /* 0x040fe40000410000 */
[-C--:B------:R-:W-:Y:S02]  /*5ba0*/  @!P0 FMUL.FTZ R8, R8, R9.reuse ;  /* 0x0000000908088220 */ /* 0x080fe40000410000 */
[----:B------:R-:W-:Y:S01]  /*5bb0*/  @!P0 FFMA.FTZ R10, R30, R9, -R10 ;  /* 0x000000091e0a8223 */ /* 0x000fe2000001080a */
[----:B------:R-:W-:Y:S01]  /*5bc0*/  @!P0 F2FP.BF16.PACK_AB R9, R2, R0 ;  /* 0x000000000209823e */ /* 0x000fe200000010ff */
[----:B------:R-:W-:Y:S01]  /*5bd0*/  @!P0 FFMA.FTZ R8, R11, R30, R8 ;  /* 0x0000001e0b088223 */ /* 0x000fe20000010008 */
[----:B------:R-:W-:Y:S02]  /*5be0*/  @!P0 F2FP.BF16.PACK_AB R2, R6, R5 ;  /* 0x000000050602823e */ /* 0x000fe400000010ff */
[----:B------:R-:W-:Y:S01]  /*5bf0*/  @!P0 F2FP.BF16.PACK_AB R10, R10, R45 ;  /* 0x0000002d0a0a823e */ /* 0x000fe200000010ff */
[----:B------:R-:W-:Y:S01]  /*5c00*/  @!P0 IMAD.MOV.U32 R12, RZ, RZ, R9 ;  /* 0x000000ffff0c8224 */ /* 0x000fe200078e0009 */
[----:B------:R-:W-:Y:S01]  /*5c10*/  @!P0 F2FP.BF16.PACK_AB R0, R8, R7 ;  /* 0x000000070800823e */ /* 0x000fe200000010ff */
[----:B------:R-:W-:Y:S02]  /*5c20*/  @!P0 IMAD.MOV.U32 R14, RZ, RZ, R2 ;  /* 0x000000ffff0e8224 */ /* 0x000fe400078e0002 */
[----:B------:R-:W-:Y:S02]  /*5c30*/  @!P0 IMAD.MOV.U32 R35, RZ, RZ, R10 ;  /* 0x000000ffff238224 */ /* 0x000fe400078e000a */
[----:B------:R-:W-:Y:S01]  /*5c40*/  @!P0 IMAD.MOV.U32 R15, RZ, RZ, R0 ;  /* 0x000000ffff0f8224 */ /* 0x000fe200078e0000 */
[C---:B----4-:R-:W-:Y:S04]  /*5c50*/  LEA R2, P0, R68.reuse, R50, 0x1 ;  /* 0x0000003244027211 */ /* 0x050fe800078008ff */
[----:B---3--:R-:W-:Y:S02]  /*5c60*/  LEA.HI.X R3, R68, R51, R94, 0x1, P0 ;  /* 0x0000003344037211 */ /* 0x008fe400000f0c5e */
[C---:B------:R-:W-:Y:S03]  /*5c70*/  ISETP.GE.AND P0, PT, R52.reuse, c[0x0][0x1d4], PT ;  /* 0x0000750034007a0c */ /* 0x040fe60003f06270 */
[----:B------:R1:W-:Y:S10]  /*5c80*/  ST.E.128 [R2.64], R32 ;  /* 0x0000002002007985 */ /* 0x0003f4000c101d0a */
[----:B------:R-:W-:Y:S05]  /*5c90*/  @!P0 IMAD.WIDE R4, R52, 0x2, R50 ;  /* 0x0000000234048825 */ /* 0x000fea00078e0232 */
[----:B------:R1:W-:Y:S02]  /*5ca0*/  @!P0 ST.E.128 [R4.64], R12 ;  /* 0x0000000c04008985 */ /* 0x0003e4000c101d0a */
.L_x_202:
[----:B------:R-:W-:Y:S05]  /*5cb0*/  BSYNC B0 ;  /* 0x0000000000007941 */ /* 0x000fea0003800000 */
.L_x_201:
[----:B------:R-:W-:Y:S01]  /*5cc0*/  ISETP.GE.AND P0, PT, R25, c[0x0][0x1d4], PT ;  /* 0x0000750019007a0c */ /* 0x000fe20003f06270 */
[----:B------:R-:W-:Y:S01]  /*5cd0*/  @!UPT UIADD3 URZ, URZ, URZ, URZ ;  /* 0x0000003f3f3ff290 */ /* 0x000fe2000fffe03f */
[----:B------:R-:W-:Y:S11]  /*5ce0*/  BSSY B0, `(.L_x_203) ;  /* 0x0000079000007945 */ /* 0x000ff60003800000 */
[----:B------:R-:W-:-:S05]  /*5cf0*/  @P0 BRA `(.L_x_204) ;  /* 0x0000077000000947 */ /* 0x000fca0003800000 */
[----:B------:R-:W-:Y:S01]  /*5d00*/  LOP3.LUT P1, RZ, R212, 0x4, RZ, 0xc0, !PT ;  /* 0x00000004d4ff7812 */ /* 0x000fe2000782c0ff */
[----:B-1----:R-:W1:Y:S01]  /*5d10*/  LDS.128 R32, [R89+0x6100] ;  /* 0x0061000059207984 */ /* 0x002e620000000c00 */
[----:B------:R-:W-:Y:S02]  /*5d20*/  ISETP.GE.AND P0, PT, R25, c[0x0][0x27c], PT ;  /* 0x00009f0019007a0c */ /* 0x000fe40003f06270 */
[----:B------:R-:W-:Y:S04]  /*5d30*/  SEL R0, R114, R111, !P1 ;  /* 0x0000006f72007207 */ /* 0x000fe80004800000 */
[----:B------:R-:W-:Y:S04]  /*5d40*/  SHF.R.S32.HI R2, RZ, 0x1f, R0 ;  /* 0x0000001fff027819 */ /* 0x000fe80000011400 */
[----:B------:R-:W-:Y:S03]  /*5d50*/  LEA.HI R0, R2, R0, RZ, 0x4 ;  /* 0x0000000002007211 */ /* 0x000fe600078f20ff */
[--C-:B------:R-:W-:Y:S02]  /*5d60*/  @!P0 SHF.R.U64 R3, R36, 0x10, R37.reuse ;  /* 0x0000001024038819 */ /* 0x100fe40000001225 */
[----:B------:R-:W-:Y:S02]  /*5d70*/  LEA.HI.SX32 R0, R0, R99, 0x1c ;  /* 0x0000006300007211 */ /* 0x000fe400078fe2ff */
[----:B------:R-:W-:Y:S02]  /*5d80*/  @!P0 SHF.R.U32.HI R6, RZ, 0x10, R37 ;  /* 0x00000010ff068819 */ /* 0x000fe40000011625 */
[----:B------:R-:W-:Y:S01]  /*5d90*/  SHF.R.S32.HI R2, RZ, 0x1f, R0 ;  /* 0x0000001fff027819 */ /* 0x000fe20000011400 */
[----:B------:R-:W-:Y:S01]  /*5da0*/  IMAD.SHL.U32 R30, R0, 0x8, RZ ;  /* 0x00000008001e7824 */ /* 0x000fe200078e00ff */
[----:B------:R-:W-:Y:S02]  /*5db0*/  @!P0 PRMT R13, R46, 0x5410, R3 ;  /* 0x000054102e0d8816 */ /* 0x000fe40000000003 */
[----:B------:R-:W-:Y:S02]  /*5dc0*/  LEA.HI R0, R2, R0, RZ, 0x3 ;  /* 0x0000000002007211 */ /* 0x000fe400078f18ff */
[----:B------:R-:W-:Y:S02]  /*5dd0*/  @!P0 PRMT R14, R46, 0x5432, R6 ;  /* 0x000054322e0e8816 */ /* 0x000fe40000000006 */
[----:B------:R-:W-:Y:S01]  /*5de0*/  @!P0 SHF.R.U64 R7, R38, 0x10, R39 ;  /* 0x0000001026078819 */ /* 0x000fe20000001227 */
[----:B------:R-:W-:Y:S01]  /*5df0*/  IMAD.SHL.U32 R0, R0, 0x200, RZ ;  /* 0x0000020000007824 */ /* 0x000fe200078e00ff */
[----:B------:R-:W-:Y:S02]  /*5e00*/  LOP3.LUT R2, R216, 0x38, R30, 0xf8, !PT ;  /* 0x00000038d8027812 */ /* 0x000fe400078ef81e */
[----:B------:R-:W-:Y:S02]  /*5e10*/  @!P0 SHF.R.U32.HI R5, RZ, 0x10, R19 ;  /* 0x00000010ff058819 */ /* 0x000fe40000011613 */
[----:B------:R-:W-:Y:S02]  /*5e20*/  LOP3.LUT R2, R2, R218, RZ, 0x3c, !PT ;  /* 0x000000da02027212 */ /* 0x000fe400078e3cff */
[----:B------:R-:W-:Y:S02]  /*5e30*/  LOP3.LUT R0, R0, 0x7ffff000, RZ, 0xc0, !PT ;  /* 0x7ffff00000007812 */ /* 0x000fe400078ec0ff */
[----:B------:R-:W-:Y:S02]  /*5e40*/  @!P0 SHF.R.U32.HI R15, RZ, 0x10, R39 ;  /* 0x00000010ff0f8819 */ /* 0x000fe40000011627 */
[----:B------:R-:W-:Y:S02]  /*5e50*/  IADD3 R0, R2, R0, R219 ;  /* 0x0000000002007210 */ /* 0x000fe40007ffe0db */
[----:B------:R-:W-:Y:S02]  /*5e60*/  @!P0 SHF.R.U32.HI R2, RZ, 0x10, R17 ;  /* 0x00000010ff028819 */ /* 0x000fe40000011611 */
[C---:B------:R-:W-:Y:S01]  /*5e70*/  @!P0 PRMT R15, R47.reuse, 0x5432, R15 ;  /* 0x000054322f0f8816 */ /* 0x040fe2000000000f */
[----:B------:R-:W-:Y:S01]  /*5e80*/  IMAD.SHL.U32 R4, R0, 0x2, RZ ;  /* 0x0000000200047824 */ /* 0x000fe200078e00ff */
[----:B------:R-:W-:Y:S02]  /*5e90*/  @!P0 SHF.R.U64 R0, R16, 0x10, R17 ;  /* 0x0000001010008819 */ /* 0x000fe40000001211 */
[C---:B------:R-:W-:Y:S02]  /*5ea0*/  @!P0 PRMT R6, R26.reuse, 0x5410, R2 ;  /* 0x000054101a068816 */ /* 0x040fe40000000002 */
[----:B------:R2:W5:Y:S01]  /*5eb0*/  LDS.128 R8, [R4+0x6100] ;  /* 0x0061000004087984 */ /* 0x0005620000000c00 */
[----:B------:R-:W-:Y:S02]  /*5ec0*/  @!P0 PRMT R3, R26, 0x5432, R0 ;  /* 0x000054321a038816 */ /* 0x000fe40000000000 */
[----:B------:R-:W-:Y:S02]  /*5ed0*/  @!P0 PRMT R17, R47, 0x5410, R7 ;  /* 0x000054102f118816 */ /* 0x000fe40000000007 */
[----:B------:R-:W-:Y:S02]  /*5ee0*/  @!P0 SHF.L.U32 R2, R3, 0x10, RZ ;  /* 0x0000001003028819 */ /* 0x000fe400000006ff */
[----:B------:R-:W-:Y:S01]  /*5ef0*/  @!P0 PRMT R7, R27, 0x5432, R5 ;  /* 0x000054321b078816 */ /* 0x000fe20000000005 */
[----:B-1----:R-:W-:Y:S01]  /*5f00*/  @!P0 IMAD.U32 R5, R32, 0x10000, RZ ;  /* 0x0001000020058824 */ /* 0x002fe200078e00ff */
[----:B------:R-:W-:Y:S02]  /*5f10*/  @!P0 LOP3.LUT R3, R3, 0xffff0000, RZ, 0xc0, !PT ;  /* 0xffff000003038812 */ /* 0x000fe400078ec0ff */
[----:B--2---:R-:W-:Y:S04]  /*5f20*/  @!P0 SHF.R.U64 R4, R18, 0x10, R19 ;  /* 0x0000001012048819 */ /* 0x004fe80000001213 */
[----:B------:R-:W-:Y:S01]  /*5f30*/  @!P0 PRMT R12, R27, 0x5410, R4 ;  /* 0x000054101b0c8816 */ /* 0x000fe20000000004 */
[----:B------:R-:W-:Y:S02]  /*5f40*/  @!P0 IMAD.U32 R4, R13, 0x10000, RZ ;  /* 0x000100000d048824 */ /* 0x000fe400078e00ff */
[----:B-----5:R-:W-:Y:S04]  /*5f50*/  @!P0 IMAD.U32 R0, R8, 0x10000, RZ ;  /* 0x0001000008008824 */ /* 0x020fe800078e00ff */
[C---:B------:R-:W-:Y:S02]  /*5f60*/  @!P0 FMUL.FTZ R16, R0.reuse, R4 ;  /* 0x0000000400108220 */ /* 0x040fe40000410000 */
[-C--:B------:R-:W-:Y:S02]  /*5f70*/  @!P0 FMUL.FTZ R0, R0, R2.reuse ;  /* 0x0000000200008220 */ /* 0x080fe40000410000 */
[----:B------:R-:W-:Y:S01]  /*5f80*/  @!P0 FFMA.FTZ R19, R5, R2, -R16 ;  /* 0x0000000205138223 */ /* 0x000fe20000010810 */
[----:B------:R-:W-:Y:S01]  /*5f90*/  @!P0 LOP3.LUT R2, R8, 0xffff0000, RZ, 0xc0, !PT ;  /* 0xffff000008028812 */ /* 0x000fe200078ec0ff */
[----:B------:R-:W-:Y:S01]  /*5fa0*/  @!P0 FFMA.FTZ R0, R4, R5, R0 ;  /* 0x0000000504008223 */ /* 0x000fe20000010000 */
[----:B------:R-:W-:Y:S02]  /*5fb0*/  @!P0 LOP3.LUT R4, R13, 0xffff0000, RZ, 0xc0, !PT ;  /* 0xffff00000d048812 */ /* 0x000fe400078ec0ff */
[----:B------:R-:W-:Y:S03]  /*5fc0*/  @!P0 LOP3.LUT R5, R32, 0xffff0000, RZ, 0xc0, !PT ;  /* 0xffff000020058812 */ /* 0x000fe600078ec0ff */
[C---:B------:R-:W-:Y:S02]  /*5fd0*/  @!P0 FMUL.FTZ R13, R2.reuse, R4 ;  /* 0x00000004020d8220 */ /* 0x040fe40000410000 */
[-C--:B------:R-:W-:Y:S02]  /*5fe0*/  @!P0 FMUL.FTZ R2, R2, R3.reuse ;  /* 0x0000000302028220 */ /* 0x080fe40000410000 */
[----:B------:R-:W-:Y:S02]  /*5ff0*/  @!P0 FFMA.FTZ R18, R5, R3, -R13 ;  /* 0x0000000305128223 */ /* 0x000fe4000001080d */
[----:B------:R-:W-:Y:S02]  /*6000*/  @!P0 FFMA.FTZ R2, R4, R5, R2 ;  /* 0x0000000504028223 */ /* 0x000fe40000010002 */
[----:B------:R-:W-:Y:S02]  /*6010*/  @!P0 IMAD.U32 R5, R14, 0x10000, RZ ;  /* 0x000100000e058824 */ /* 0x000fe400078e00ff */
[----:B------:R-:W-:Y:S02]  /*6020*/  @!P0 IMAD.U32 R3, R9, 0x10000, RZ ;  /* 0x0001000009038824 */ /* 0x000fe400078e00ff */
[----:B------:R-:W-:Y:S02]  /*6030*/  @!P0 IMAD.U32 R4, R6, 0x10000, RZ ;  /* 0x0001000006048824 */ /* 0x000fe400078e00ff */
        /* <DEDUP_REMOVED lines=9> */
[----:B------:R-:W-:Y:S04]  /*60d0*/  @!P0 FMUL.FTZ R6, R4, R13 ;  /* 0x0000000d04068220 */ /* 0x000fe80000410000 */
[-C--:B------:R-:W-:Y:S02]  /*60e0*/  @!P0 FFMA.FTZ R6, R14, R5.reuse, -R6 ;  /* 0x000000050e068223 */ /* 0x080fe40000010806 */
[----:B------:R-:W-:Y:S01]  /*60f0*/  @!P0 FMUL.FTZ R4, R4, R5 ;  /* 0x0000000504048220 */ /* 0x000fe20000410000 */
[----:B------:R-:W-:Y:S03]  /*6100*/  @!P0 SHF.L.U32 R5, R10, 0x10, RZ ;  /* 0x000000100a058819 */ /* 0x000fe600000006ff */
[----:B------:R-:W-:Y:S01]  /*6110*/  @!P0 FFMA.FTZ R4, R13, R14, R4 ;  /* 0x0000000e0d048223 */ /* 0x000fe20000010004 */
[----:B------:R-:W-:Y:S01]  /*6120*/  @!P0 F2FP.BF16.PACK_AB R14, R6, R16 ;  /* 0x00000010060e823e */ /* 0x000fe200000010ff */
[----:B------:R-:W-:Y:S01]  /*6130*/  @!P0 IMAD.U32 R6, R17, 0x10000, RZ ;  /* 0x0001000011068824 */ /* 0x000fe200078e00ff */
[----:B------:R-:W-:Y:S02]  /*6140*/  @!P0 F2FP.BF16.PACK_AB R13, R18, R19 ;  /* 0x00000013120d823e */ /* 0x000fe400000010ff */
[----:B------:R-:W-:Y:S01]  /*6150*/  @!P0 F2FP.BF16.PACK_AB R16, R2, R0 ;  /* 0x000000000210823e */ /* 0x000fe200000010ff */
[----:B------:R-:W-:Y:S01]  /*6160*/  @!P0 IMAD.MOV.U32 R33, RZ, RZ, R14 ;  /* 0x000000ffff218224 */ /* 0x000fe200078e000e */
[----:B------:R-:W-:Y:S01]  /*6170*/  @!P0 F2FP.BF16.PACK_AB R4, R4, R3 ;  /* 0x000000030404823e */ /* 0x000fe200000010ff */
[----:B------:R-:W-:Y:S01]  /*6180*/  @!P0 IMAD.MOV.U32 R32, RZ, RZ, R13 ;  /* 0x000000ffff208224 */ /* 0x000fe200078e000d */
[----:B------:R-:W-:Y:S01]  /*6190*/  @!P0 SHF.L.U32 R3, R11, 0x10, RZ ;  /* 0x000000100b038819 */ /* 0x000fe200000006ff */
[----:B------:R-:W-:Y:S02]  /*61a0*/  @!P0 IMAD.U32 R2, R12, 0x10000, RZ ;  /* 0x000100000c028824 */ /* 0x000fe400078e00ff */
[----:B------:R-:W-:Y:S02]  /*61b0*/  @!P0 IMAD.U32 R13, R34, 0x10000, RZ ;  /* 0x00010000220d8824 */ /* 0x000fe400078e00ff */
[C---:B------:R-:W-:Y:S02]  /*61c0*/  @!P0 FMUL.FTZ R14, R5.reuse, R6 ;  /* 0x00000006050e8220 */ /* 0x040fe40000410000 */
[-C--:B------:R-:W-:Y:S02]  /*61d0*/  @!P0 FMUL.FTZ R0, R5, R2.reuse ;  /* 0x0000000205008220 */ /* 0x080fe40000410000 */
[----:B------:R-:W-:Y:S01]  /*61e0*/  @!P0 FFMA.FTZ R19, R13, R2, -R14 ;  /* 0x000000020d138223 */ /* 0x000fe2000001080e */
[----:B------:R-:W-:Y:S01]  /*61f0*/  @!P0 LOP3.LUT R2, R11, 0xffff0000, RZ, 0xc0, !PT ;  /* 0xffff00000b028812 */ /* 0x000fe200078ec0ff */
[C---:B------:R-:W-:Y:S01]  /*6200*/  @!P0 IMAD.U32 R14, R15.reuse, 0x10000, RZ ;  /* 0x000100000f0e8824 */ /* 0x040fe200078e00ff */
[----:B------:R-:W-:Y:S01]  /*6210*/  @!P0 LOP3.LUT R15, R15, 0xffff0000, RZ, 0xc0, !PT ;  /* 0xffff00000f0f8812 */ /* 0x000fe200078ec0ff */
[----:B------:R-:W-:Y:S02]  /*6220*/  @!P0 FFMA.FTZ R0, R6, R13, R0 ;  /* 0x0000000d06008223 */ /* 0x000fe40000010000 */
[----:B------:R-:W-:Y:S02]  /*6230*/  @!P0 IMAD.MOV.U32 R9, RZ, RZ, R4 ;  /* 0x000000ffff098224 */ /* 0x000fe400078e0004 */
[----:B------:R-:W-:Y:S02]  /*6240*/  @!P0 IMAD.U32 R4, R7, 0x10000, RZ ;  /* 0x0001000007048824 */ /* 0x000fe400078e00ff */
[----:B------:R-:W-:Y:S02]  /*6250*/  @!P0 IMAD.U32 R13, R35, 0x10000, RZ ;  /* 0x00010000230d8824 */ /* 0x000fe400078e00ff */
[----:B------:R-:W-:Y:S02]  /*6260*/  @!P0 FMUL.FTZ R5, R3, R14 ;  /* 0x0000000e03058220 */ /* 0x000fe40000410000 */
[----:B------:R-:W-:Y:S01]  /*6270*/  @!P0 IMAD.MOV.U32 R8, RZ, RZ, R16 ;  /* 0x000000ffff088224 */ /* 0x000fe200078e0010 */
[----:B------:R-:W-:Y:S01]  /*6280*/  @!P0 LOP3.LUT R16, R35, 0xffff0000, RZ, 0xc0, !PT ;  /* 0xffff000023108812 */ /* 0x000fe200078ec0ff */
[-C--:B------:R-:W-:Y:S02]  /*6290*/  @!P0 FMUL.FTZ R3, R3, R4.reuse ;  /* 0x0000000403038220 */ /* 0x080fe40000410000 */
[----:B------:R-:W-:Y:S01]  /*62a0*/  @!P0 FFMA.FTZ R6, R13, R4, -R5 ;  /* 0x000000040d068223 */ /* 0x000fe20000010805 */
[----:B------:R-:W-:Y:S01]  /*62b0*/  @!P0 LOP3.LUT R4, R7, 0xffff0000, RZ, 0xc0, !PT ;  /* 0xffff000007048812 */ /* 0x000fe200078ec0ff */
[----:B------:R-:W-:Y:S01]  /*62c0*/  @!P0 FMUL.FTZ R5, R2, R15 ;  /* 0x0000000f02058220 */ /* 0x000fe20000410000 */
[----:B------:R-:W-:Y:S03]  /*62d0*/  @!P0 LOP3.LUT R7, R34, 0xffff0000, RZ, 0xc0, !PT ;  /* 0xffff000022078812 */ /* 0x000fe600078ec0ff */
[-C--:B------:R-:W-:Y:S02]  /*62e0*/  @!P0 FFMA.FTZ R5, R16, R4.reuse, -R5 ;  /* 0x0000000410058223 */ /* 0x080fe40000010805 */
[----:B------:R-:W-:Y:S01]  /*62f0*/  @!P0 FMUL.FTZ R4, R2, R4 ;  /* 0x0000000402048220 */ /* 0x000fe20000410000 */
[----:B------:R-:W-:Y:S02]  /*6300*/  @!P0 LOP3.LUT R2, R10, 0xffff0000, RZ, 0xc0, !PT ;  /* 0xffff00000a028812 */ /* 0x000fe400078ec0ff */
[----:B------:R-:W-:Y:S02]  /*6310*/  @!P0 F2FP.BF16.PACK_AB R18, R5, R6 ;  /* 0x000000060512823e */ /* 0x000fe400000010ff */
[----:B------:R-:W-:Y:S02]  /*6320*/  @!P0 LOP3.LUT R6, R17, 0xffff0000, RZ, 0xc0, !PT ;  /* 0xffff000011068812 */ /* 0x000fe400078ec0ff */
[----:B------:R-:W-:Y:S01]  /*6330*/  @!P0 LOP3.LUT R5, R12, 0xffff0000, RZ, 0xc0, !PT ;  /* 0xffff00000c058812 */ /* 0x000fe200078ec0ff */
[----:B------:R-:W-:Y:S02]  /*6340*/  @!P0 IMAD.MOV.U32 R35, RZ, RZ, R18 ;  /* 0x000000ffff238224 */ /* 0x000fe400078e0012 */
[C---:B------:R-:W-:Y:S02]  /*6350*/  @!P0 FMUL.FTZ R12, R2.reuse, R6 ;  /* 0x00000006020c8220 */ /* 0x040fe40000410000 */
[-C--:B------:R-:W-:Y:S02]  /*6360*/  @!P0 FMUL.FTZ R2, R2, R5.reuse ;  /* 0x0000000502028220 */ /* 0x080fe40000410000 */
[----:B------:R-:W-:Y:S02]  /*6370*/  @!P0 FFMA.FTZ R12, R7, R5, -R12 ;  /* 0x00000005070c8223 */ /* 0x000fe4000001080c */
[----:B------:R-:W-:Y:S02]  /*6380*/  @!P0 FFMA.FTZ R2, R6, R7, R2 ;  /* 0x0000000706028223 */ /* 0x000fe40000010002 */
[----:B------:R-:W-:Y:S01]  /*6390*/  @!P0 FFMA.FTZ R3, R14, R13, R3 ;  /* 0x0000000d0e038223 */ /* 0x000fe20000010003 */
[----:B------:R-:W-:Y:S01]  /*63a0*/  @!P0 F2FP.BF16.PACK_AB R5, R12, R19 ;  /* 0x000000130c05823e */ /* 0x000fe200000010ff */
[----:B------:R-:W-:Y:S01]  /*63b0*/  @!P0 FFMA.FTZ R4, R15, R16, R4 ;  /* 0x000000100f048223 */ /* 0x000fe20000010004 */
[----:B------:R-:W-:Y:S02]  /*63c0*/  @!P0 F2FP.BF16.PACK_AB R0, R2, R0 ;  /* 0x000000000200823e */ /* 0x000fe400000010ff */
[----:B------:R-:W-:Y:S02]  /*63d0*/  @!P0 MOV R34, R5 ;  /* 0x0000000500228202 */ /* 0x000fe40000000f00 */
[----:B------:R-:W-:Y:S01]  /*63e0*/  @!P0 F2FP.BF16.PACK_AB R3, R4, R3 ;  /* 0x000000030403823e */ /* 0x000fe200000010ff */
[----:B------:R-:W-:Y:S04]  /*63f0*/  @!P0 IMAD.MOV.U32 R10, RZ, RZ, R0 ;  /* 0x000000ffff0a8224 */ /* 0x000fe800078e0000 */
[----:B------:R-:W-:Y:S01]  /*6400*/  @!P0 IMAD.MOV.U32 R11, RZ, RZ, R3 ;  /* 0x000000ffff0b8224 */ /* 0x000fe200078e0003 */
[C---:B----4-:R-:W-:Y:S04]  /*6410*/  LEA R2, P0, R67.reuse, R50, 0x1 ;  /* 0x0000003243027211 */ /* 0x050fe800078008ff */
[----:B---3--:R-:W-:Y:S02]  /*6420*/  LEA.HI.X R3, R67, R51, R93, 0x1, P0 ;  /* 0x0000003343037211 */ /* 0x008fe400000f0c5d */
[C---:B------:R-:W-:Y:S03]  /*6430*/  ISETP.GE.AND P0, PT, R30.reuse, c[0x0][0x1d4], PT ;  /* 0x000075001e007a0c */ /* 0x040fe60003f06270 */
[----:B------:R1:W-:Y:S10]  /*6440*/  ST.E.128 [R2.64], R32 ;  /* 0x0000002002007985 */ /* 0x0003f4000c101d0a */
[----:B------:R-:W-:Y:S05]  /*6450*/  @!P0 IMAD.WIDE R4, R30, 0x2, R50 ;  /* 0x000000021e048825 */ /* 0x000fea00078e0232 */
[----:B------:R1:W-:Y:S02]  /*6460*/  @!P0 ST.E.128 [R4.64], R8 ;  /* 0x0000000804008985 */ /* 0x0003e4000c101d0a */
.L_x_204:
[----:B------:R-:W-:Y:S05]  /*6470*/  BSYNC B0 ;  /* 0x0000000000007941 */ /* 0x000fea0003800000 */
.L_x_203:
[----:B------:R-:W-:Y:S11]  /*6480*/  ISETP.GE.AND P0, PT, R24, c[0x0][0x1d4], PT ;  /* 0x0000750018007a0c */ /* 0x000ff60003f06270 */
[----:B------:R-:W-:Y:S02]  /*6490*/  @!UPT UIADD3 URZ, URZ, URZ, URZ ;  /* 0x0000003f3f3ff290 */ /* 0x000fe4000fffe03f */
[----:B------:R-:W-:-:S05]  /*64a0*/  @P0 BRA `(.L_x_188) ;  /* 0x00000a2000000947 */ /* 0x000fca0003800000 */
[----:B------:R-:W-:Y:S01]  /*64b0*/  LOP3.LUT P1, RZ, R212, 0x8, RZ, 0xc0, !PT ;  /* 0x00000008d4ff7812 */ /* 0x000fe2000782c0ff */
[----:B-1----:R-:W1:Y:S01]  /*64c0*/  LDS.128 R32, [R88+0x6100] ;  /* 0x0061000058207984 */ /* 0x002e620000000c00 */
[----:B------:R-:W-:Y:S02]  /*64d0*/  ISETP.GE.AND P0, PT, R24, c[0x0][0x27c], PT ;  /* 0x00009f0018007a0c */ /* 0x000fe40003f06270 */
[----:B------:R-:W-:Y:S04]  /*64e0*/  SEL R0, R114, R111, !P1 ;  /* 0x0000006f72007207 */ /* 0x000fe80004800000 */
[----:B------:R-:W-:Y:S04]  /*64f0*/  SHF.R.S32.HI R2, RZ, 0x1f, R0 ;  /* 0x0000001fff027819 */ /* 0x000fe80000011400 */
[----:B------:R-:W-:Y:S03]  /*6500*/  LEA.HI R0, R2, R0, RZ, 0x4 ;  /* 0x0000000002007211 */ /* 0x000fe600078f20ff */
[----:B------:R-:W-:Y:S02]  /*6510*/  @!P0 SHF.R.U32.HI R6, RZ, 0x10, R23 ;  /* 0x00000010ff068819 */ /* 0x000fe40000011617 */
[----:B------:R-:W-:Y:S02]  /*6520*/  LEA.HI.SX32 R0, R0, R98, 0x1c ;  /* 0x0000006200007211 */ /* 0x000fe400078fe2ff */
[----:B------:R-:W-:Y:S02]  /*6530*/  @!P0 SHF.R.U64 R4, R40, 0x10, R41 ;  /* 0x0000001028048819 */ /* 0x000fe40000001229 */
[----:B------:R-:W-:Y:S01]  /*6540*/  SHF.R.S32.HI R2, RZ, 0x1f, R0 ;  /* 0x0000001fff027819 */ /* 0x000fe20000011400 */
[----:B------:R-:W-:Y:S01]  /*6550*/  IMAD.SHL.U32 R27, R0, 0x8, RZ ;  /* 0x00000008001b7824 */ /* 0x000fe200078e00ff */
[----:B------:R-:W-:Y:S02]  /*6560*/  @!P0 PRMT R10, R48, 0x5410, R4 ;  /* 0x00005410300a8816 */ /* 0x000fe40000000004 */
[----:B------:R-:W-:Y:S02]  /*6570*/  LEA.HI R0, R2, R0, RZ, 0x3 ;  /* 0x0000000002007211 */ /* 0x000fe400078f18ff */
[----:B------:R-:W-:Y:S02]  /*6580*/  LOP3.LUT R2, R216, 0x38, R27, 0xf8, !PT ;  /* 0x00000038d8027812 */ /* 0x000fe400078ef81b */
[--C-:B------:R-:W-:Y:S01]  /*6590*/  @!P0 SHF.R.U64 R7, R42, 0x10, R43.reuse ;  /* 0x000000102a078819 */ /* 0x100fe2000000122b */
[----:B------:R-:W-:Y:S01]  /*65a0*/  IMAD.SHL.U32 R0, R0, 0x200, RZ ;  /* 0x0000020000007824 */ /* 0x000fe200078e00ff */
[----:B------:R-:W-:Y:S02]  /*65b0*/  LOP3.LUT R2, R2, R218, RZ, 0x3c, !PT ;  /* 0x000000da02027212 */ /* 0x000fe400078e3cff */
[----:B------:R-:W-:Y:S02]  /*65c0*/  @!P0 SHF.R.U32.HI R8, RZ, 0x10, R43 ;  /* 0x00000010ff088819 */ /* 0x000fe4000001162b */
[----:B------:R-:W-:Y:S02]  /*65d0*/  LOP3.LUT R0, R0, 0x7ffff000, RZ, 0xc0, !PT ;  /* 0x7ffff00000007812 */ /* 0x000fe400078ec0ff */
[----:B------:R-:W-:Y:S02]  /*65e0*/  @!P0 PRMT R19, R49, 0x5432, R8 ;  /* 0x0000543231138816 */ /* 0x000fe40000000008 */
[----:B------:R-:W-:Y:S02]  /*65f0*/  IADD3 R0, R2, R0, R219 ;  /* 0x0000000002007210 */ /* 0x000fe40007ffe0db */
[----:B------:R-:W-:Y:S02]  /*6600*/  @!P0 SHF.R.U32.HI R2, RZ, 0x10, R21 ;  /* 0x00000010ff028819 */ /* 0x000fe40000011615 */
[C---:B------:R-:W-:Y:S01]  /*6610*/  @!P0 PRMT R8, R29.reuse, 0x5432, R6 ;  /* 0x000054321d088816 */ /* 0x040fe20000000006 */
[----:B------:R-:W-:Y:S01]  /*6620*/  IMAD.SHL.U32 R0, R0, 0x2, RZ ;  /* 0x0000000200007824 */ /* 0x000fe200078e00ff */
[----:B------:R-:W-:Y:S01]  /*6630*/  @!P0 SHF.R.U64 R3, R22, 0x10, R23 ;  /* 0x0000001016038819 */ /* 0x000fe20000001217 */
[----:B-1----:R-:W-:Y:S01]  /*6640*/  @!P0 IMAD.U32 R6, R32, 0x10000, RZ ;  /* 0x0001000020068824 */ /* 0x002fe200078e00ff */
[----:B------:R-:W-:Y:S02]  /*6650*/  @!P0 SHF.R.U32.HI R5, RZ, 0x10, R41 ;  /* 0x00000010ff058819 */ /* 0x000fe40000011629 */
[----:B------:R1:W2:Y:S01]  /*6660*/  LDS.128 R12, [R0+0x6100] ;  /* 0x00610000000c7984 */ /* 0x0002a20000000c00 */
[----:B------:R-:W-:Y:S02]  /*6670*/  @!P0 PRMT R9, R29, 0x5410, R3 ;  /* 0x000054101d098816 */ /* 0x000fe40000000003 */
[----:B------:R-:W-:Y:S02]  /*6680*/  @!P0 PRMT R17, R48, 0x5432, R5 ;  /* 0x0000543230118816 */ /* 0x000fe40000000005 */
[----:B------:R-:W-:Y:S03]  /*6690*/  @!P0 PRMT R5, R28, 0x5410, R2 ;  /* 0x000054101c058816 */ /* 0x000fe60000000002 */
[C---:B------:R-:W-:Y:S01]  /*66a0*/  @!P0 IMAD.U32 R11, R17.reuse, 0x10000, RZ ;  /* 0x00010000110b8824 */ /* 0x040fe200078e00ff */
[----:B------:R-:W-:Y:S02]  /*66b0*/  @!P0 LOP3.LUT R17, R17, 0xffff0000, RZ, 0xc0, !PT ;  /* 0xffff000011118812 */ /* 0x000fe400078ec0ff */
[----:B-1----:R-:W-:Y:S02]  /*66c0*/  @!P0 SHF.R.U64 R0, R20, 0x10, R21 ;  /* 0x0000001014008819 */ /* 0x002fe40000001215 */
[----:B------:R-:W-:Y:S01]  /*66d0*/  @!P0 PRMT R20, R49, 0x5410, R7 ;  /* 0x0000541031148816 */ /* 0x000fe20000000007 */
[----:B------:R-:W-:Y:S01]  /*66e0*/  @!P0 IMAD.U32 R7, R10, 0x10000, RZ ;  /* 0x000100000a078824 */ /* 0x000fe200078e00ff */
[----:B------:R-:W-:Y:S05]  /*66f0*/  @!P0 PRMT R4, R28, 0x5432, R0 ;  /* 0x000054321c048816 */ /* 0x000fea0000000000 */
[----:B------:R-:W-:Y:S02]  /*6700*/  @!P0 IMAD.U32 R2, R4, 0x10000, RZ ;  /* 0x0001000004028824 */ /* 0x000fe400078e00ff */
[----:B--2---:R-:W-:Y:S02]  /*6710*/  @!P0 IMAD.U32 R0, R12, 0x10000, RZ ;  /* 0x000100000c008824 */ /* 0x004fe400078e00ff */
[----:B------:R-:W-:Y:S02]  /*6720*/  @!P0 IMAD.U32 R3, R13, 0x10000, RZ ;  /* 0x000100000d038824 */ /* 0x000fe400078e00ff */
[C---:B------:R-:W-:Y:S02]  /*6730*/  @!P0 FMUL.FTZ R16, R0.reuse, R7 ;  /* 0x0000000700108220 */ /* 0x040fe40000410000 */
[-C--:B------:R-:W-:Y:S02]  /*6740*/  @!P0 FMUL.FTZ R0, R0, R2.reuse ;  /* 0x0000000200008220 */ /* 0x080fe40000410000 */
[----:B------:R-:W-:Y:S01]  /*6750*/  @!P0 FFMA.FTZ R30, R6, R2, -R16 ;  /* 0x00000002061e8223 */ /* 0x000fe20000010810 */
[----:B------:R-:W-:Y:S01]  /*6760*/  @!P0 LOP3.LUT R2, R12, 0xffff0000, RZ, 0xc0, !PT ;  /* 0xffff00000c028812 */ /* 0x000fe200078ec0ff */
[----:B------:R-:W-:Y:S01]  /*6770*/  @!P0 FFMA.FTZ R0, R7, R6, R0 ;  /* 0x0000000607008223 */ /* 0x000fe20000010000 */
[----:B------:R-:W-:Y:S01]  /*6780*/  @!P0 LOP3.LUT R7, R10, 0xffff0000, RZ, 0xc0, !PT ;  /* 0xffff00000a078812 */ /* 0x000fe200078ec0ff */
[----:B------:R-:W-:Y:S01]  /*6790*/  @!P0 IMAD.U32 R16, R33, 0x10000, RZ ;  /* 0x0001000021108824 */ /* 0x000fe200078e00ff */
[----:B------:R-:W-:Y:S01]  /*67a0*/  @!P0 SHF.L.U32 R6, R5, 0x10, RZ ;  /* 0x0000001005068819 */ /* 0x000fe200000006ff */
[----:B------:R-:W-:Y:S01]  /*67b0*/  @!P0 FMUL.FTZ R18, R3, R11 ;  /* 0x0000000b03128220 */ /* 0x000fe20000410000 */
[----:B------:R-:W-:Y:S02]  /*67c0*/  @!P0 LOP3.LUT R10, R32, 0xffff0000, RZ, 0xc0, !PT ;  /* 0xffff0000200a8812 */ /* 0x000fe400078ec0ff */
[----:B------:R-:W-:Y:S01]  /*67d0*/  @!P0 LOP3.LUT R5, R5, 0xffff0000, RZ, 0xc0, !PT ;  /* 0xffff000005058812 */ /* 0x000fe200078ec0ff */
[-C--:B------:R-:W-:Y:S02]  /*67e0*/  @!P0 FMUL.FTZ R3, R3, R6.reuse ;  /* 0x0000000603038220 */ /* 0x080fe40000410000 */
[----:B------:R-:W-:Y:S01]  /*67f0*/  @!P0 FFMA.FTZ R23, R16, R6, -R18 ;  /* 0x0000000610178223 */ /* 0x000fe20000010812 */
[----:B------:R-:W-:Y:S01]  /*6800*/  @!P0 LOP3.LUT R6, R4, 0xffff0000, RZ, 0xc0, !PT ;  /* 0xffff000004068812 */ /* 0x000fe200078ec0ff */
[----:B------:R-:W-:Y:S01]  /*6810*/  @!P0 FMUL.FTZ R18, R2, R7 ;  /* 0x0000000702128220 */ /* 0x000fe20000410000 */
[----:B------:R-:W-:Y:S03]  /*6820*/  @!P0 LOP3.LUT R4, R13, 0xffff0000, RZ, 0xc0, !PT ;  /* 0xffff00000d048812 */ /* 0x000fe600078ec0ff */
[-C--:B------:R-:W-:Y:S01]  /*6830*/  @!P0 FFMA.FTZ R28, R10, R6.reuse, -R18 ;  /* 0x000000060a1c8223 */ /* 0x080fe20000010812 */
[----:B------:R-:W-:Y:S01]  /*6840*/  @!P0 LOP3.LUT R18, R33, 0xffff0000, RZ, 0xc0, !PT ;  /* 0xffff000021128812 */ /* 0x000fe200078ec0ff */
[----:B------:R-:W-:Y:S02]  /*6850*/  @!P0 FMUL.FTZ R2, R2, R6 ;  /* 0x0000000602028220 */ /* 0x000fe40000410000 */
[C---:B------:R-:W-:Y:S02]  /*6860*/  @!P0 FMUL.FTZ R6, R4.reuse, R17 ;  /* 0x0000001104068220 */ /* 0x040fe40000410000 */
[-C--:B------:R-:W-:Y:S02]  /*6870*/  @!P0 FMUL.FTZ R4, R4, R5.reuse ;  /* 0x0000000504048220 */ /* 0x080fe40000410000 */
[----:B------:R-:W-:Y:S02]  /*6880*/  @!P0 FFMA.FTZ R21, R18, R5, -R6 ;  /* 0x0000000512158223 */ /* 0x000fe40000010806 */
[----:B------:R-:W-:Y:S01]  /*6890*/  @!P0 FFMA.FTZ R2, R7, R10, R2 ;  /* 0x0000000a07028223 */ /* 0x000fe20000010002 */
[----:B------:R-:W-:Y:S01]  /*68a0*/  @!P0 SHF.L.U32 R7, R15, 0x10, RZ ;  /* 0x000000100f078819 */ /* 0x000fe200000006ff */
[----:B------:R-:W-:Y:S01]  /*68b0*/  @!P0 IMAD.U32 R10, R20, 0x10000, RZ ;  /* 0x00010000140a8824 */ /* 0x000fe200078e00ff */
[----:B------:R-:W-:Y:S01]  /*68c0*/  @!P0 F2FP.BF16.PACK_AB R26, R21, R23 ;  /* 0x00000017151a823e */ /* 0x000fe200000010ff */
[----:B------:R-:W-:Y:S01]  /*68d0*/  @!P0 IMAD.U32 R5, R14, 0x10000, RZ ;  /* 0x000100000e058824 */ /* 0x000fe200078e00ff */
[----:B------:R-:W-:Y:S01]  /*68e0*/  @!P0 F2FP.BF16.PACK_AB R23, R28, R30 ;  /* 0x0000001e1c17823e */ /* 0x000fe200000010ff */
[C---:B------:R-:W-:Y:S01]  /*68f0*/  @!P0 IMAD.U32 R6, R9.reuse, 0x10000, RZ ;  /* 0x0001000009068824 */ /* 0x040fe200078e00ff */
[----:B------:R-:W-:Y:S01]  /*6900*/  @!P0 LOP3.LUT R9, R9, 0xffff0000, RZ, 0xc0, !PT ;  /* 0xffff000009098812 */ /* 0x000fe200078ec0ff */
[----:B------:R-:W-:Y:S02]  /*6910*/  @!P0 FFMA.FTZ R3, R11, R16, R3 ;  /* 0x000000100b038223 */ /* 0x000fe40000010003 */
[----:B------:R-:W-:Y:S01]  /*6920*/  @!P0 FFMA.FTZ R4, R17, R18, R4 ;  /* 0x0000001211048223 */ /* 0x000fe20000010004 */
[----:B------:R-:W-:Y:S01]  /*6930*/  @!P0 LOP3.LUT R18, R19, 0xffff0000, RZ, 0xc0, !PT ;  /* 0xffff000013128812 */ /* 0x000fe200078ec0ff */
[----:B------:R-:W-:Y:S02]  /*6940*/  @!P0 IMAD.U32 R11, R34, 0x10000, RZ ;  /* 0x00010000220b8824 */ /* 0x000fe400078e00ff */
[C---:B------:R-:W-:Y:S01]  /*6950*/  @!P0 FMUL.FTZ R17, R5.reuse, R10 ;  /* 0x0000000a05118220 */ /* 0x040fe20000410000 */
[----:B------:R-:W-:Y:S01]  /*6960*/  @!P0 F2FP.BF16.PACK_AB R3, R4, R3 ;  /* 0x000000030403823e */ /* 0x000fe200000010ff */
[-C--:B------:R-:W-:Y:S02]  /*6970*/  @!P0 FMUL.FTZ R5, R5, R6.reuse ;  /* 0x0000000605058220 */ /* 0x080fe40000410000 */
[----:B------:R-:W-:Y:S01]  /*6980*/  @!P0 IMAD.U32 R16, R19, 0x10000, RZ ;  /* 0x0001000013108824 */ /* 0x000fe200078e00ff */
[----:B------:R-:W-:Y:S01]  /*6990*/  @!P0 LOP3.LUT R19, R35, 0xffff0000, RZ, 0xc0, !PT ;  /* 0xffff000023138812 */ /* 0x000fe200078ec0ff */
[----:B------:R-:W-:Y:S02]  /*69a0*/  @!P0 FFMA.FTZ R29, R11, R6, -R17 ;  /* 0x000000060b1d8223 */ /* 0x000fe40000010811 */
[----:B------:R-:W-:Y:S02]  /*69b0*/  @!P0 FFMA.FTZ R5, R10, R11, R5 ;  /* 0x0000000b0a058223 */ /* 0x000fe40000010005 */
[C---:B------:R-:W-:Y:S01]  /*69c0*/  @!P0 IMAD.U32 R6, R8.reuse, 0x10000, RZ ;  /* 0x0001000008068824 */ /* 0x040fe200078e00ff */
[----:B------:R-:W-:Y:S01]  /*69d0*/  @!P0 LOP3.LUT R8, R8, 0xffff0000, RZ, 0xc0, !PT ;  /* 0xffff000008088812 */ /* 0x000fe200078ec0ff */
[----:B------:R-:W-:Y:S02]  /*69e0*/  @!P0 IMAD.U32 R17, R35, 0x10000, RZ ;  /* 0x0001000023118824 */ /* 0x000fe400078e00ff */
[C---:B------:R-:W-:Y:S02]  /*69f0*/  @!P0 FMUL.FTZ R10, R7.reuse, R16 ;  /* 0x00000010070a8220 */ /* 0x040fe40000410000 */
[-C--:B------:R-:W-:Y:S02]  /*6a00*/  @!P0 FMUL.FTZ R7, R7, R6.reuse ;  /* 0x0000000607078220 */ /* 0x080fe40000410000 */
[----:B------:R-:W-:Y:S01]  /*6a10*/  @!P0 FFMA.FTZ R22, R17, R6, -R10 ;  /* 0x0000000611168223 */ /* 0x000fe2000001080a */
[----:B------:R-:W-:Y:S01]  /*6a20*/  @!P0 LOP3.LUT R6, R15, 0xffff0000, RZ, 0xc0, !PT ;  /* 0xffff00000f068812 */ /* 0x000fe200078ec0ff */
[----:B------:R-:W-:Y:S02]  /*6a30*/  @!P0 IMAD.MOV.U32 R32, RZ, RZ, R23 ;  /* 0x000000ffff208224 */ /* 0x000fe400078e0017 */
[----:B------:R-:W-:Y:S02]  /*6a40*/  @!P0 IMAD.MOV.U32 R33, RZ, RZ, R26 ;  /* 0x000000ffff218224 */ /* 0x000fe400078e001a */
[----:B------:R-:W-:Y:S02]  /*6a50*/  @!P0 FMUL.FTZ R10, R6, R18 ;  /* 0x00000012060a8220 */ /* 0x000fe40000410000 */
[----:B------:R-:W-:Y:S02]  /*6a60*/  @!P0 IMAD.MOV.U32 R13, RZ, RZ, R3 ;  /* 0x000000ffff0d8224 */ /* 0x000fe400078e0003 */
[-C--:B------:R-:W-:Y:S01]  /*6a70*/  @!P0 FFMA.FTZ R11, R19, R8.reuse, -R10 ;  /* 0x00000008130b8223 */ /* 0x080fe2000001080a */
[----:B------:R-:W-:Y:S01]  /*6a80*/  @!P0 LOP3.LUT R10, R20, 0xffff0000, RZ, 0xc0, !PT ;  /* 0xffff0000140a8812 */ /* 0x000fe200078ec0ff */
[----:B------:R-:W-:Y:S01]  /*6a90*/  @!P0 FMUL.FTZ R8, R6, R8 ;  /* 0x0000000806088220 */ /* 0x000fe20000410000 */
[----:B------:R-:W-:Y:S02]  /*6aa0*/  @!P0 LOP3.LUT R6, R14, 0xffff0000, RZ, 0xc0, !PT ;  /* 0xffff00000e068812 */ /* 0x000fe400078ec0ff */
[----:B------:R-:W-:Y:S02]  /*6ab0*/  @!P0 F2FP.BF16.PACK_AB R22, R11, R22 ;  /* 0x000000160b16823e */ /* 0x000fe400000010ff */
[----:B------:R-:W-:Y:S01]  /*6ac0*/  @!P0 LOP3.LUT R11, R34, 0xffff0000, RZ, 0xc0, !PT ;  /* 0xffff0000220b8812 */ /* 0x000fe200078ec0ff */
[C---:B------:R-:W-:Y:S01]  /*6ad0*/  @!P0 FMUL.FTZ R20, R6.reuse, R10 ;  /* 0x0000000a06148220 */ /* 0x040fe20000410000 */
[----:B------:R-:W-:Y:S01]  /*6ae0*/  @!P0 MOV R35, R22 ;  /* 0x0000001600238202 */ /* 0x000fe20000000f00 */
[-C--:B------:R-:W-:Y:S02]  /*6af0*/  @!P0 FMUL.FTZ R6, R6, R9.reuse ;  /* 0x0000000906068220 */ /* 0x080fe40000410000 */
[----:B------:R-:W-:Y:S01]  /*6b00*/  @!P0 FFMA.FTZ R28, R11, R9, -R20 ;  /* 0x000000090b1c8223 */ /* 0x000fe20000010814 */
[----:B----4-:R-:W-:Y:S01]  /*6b10*/  LEA R20, P1, R66, R50, 0x1 ;  /* 0x0000003242147211 */ /* 0x010fe200078208ff */
[----:B------:R-:W-:Y:S01]  /*6b20*/  @!P0 FFMA.FTZ R6, R10, R11, R6 ;  /* 0x0000000b0a068223 */ /* 0x000fe20000010006 */
[----:B------:R-:W-:Y:S01]  /*6b30*/  @!P0 F2FP.BF16.PACK_AB R9, R2, R0 ;  /* 0x000000000209823e */ /* 0x000fe200000010ff */
[----:B------:R-:W-:Y:S01]  /*6b40*/  @!P0 FFMA.FTZ R7, R16, R17, R7 ;  /* 0x0000001110078223 */ /* 0x000fe20000010007 */
[----:B------:R-:W-:Y:S01]  /*6b50*/  @!P0 F2FP.BF16.PACK_AB R10, R28, R29 ;  /* 0x0000001d1c0a823e */ /* 0x000fe200000010ff */
[----:B------:R-:W-:Y:S01]  /*6b60*/  @!P0 FFMA.FTZ R8, R18, R19, R8 ;  /* 0x0000001312088223 */ /* 0x000fe20000010008 */
[----:B---3--:R-:W-:Y:S01]  /*6b70*/  LEA.HI.X R21, R66, R51, R92, 0x1, P1 ;  /* 0x0000003342157211 */ /* 0x008fe200008f0c5c */
[----:B------:R-:W-:Y:S01]  /*6b80*/  @!P0 IMAD.MOV.U32 R12, RZ, RZ, R9 ;  /* 0x000000ffff0c8224 */ /* 0x000fe200078e0009 */
[----:B------:R-:W-:Y:S01]  /*6b90*/  @!P0 F2FP.BF16.PACK_AB R2, R6, R5 ;  /* 0x000000050602823e */ /* 0x000fe200000010ff */
[----:B------:R-:W-:Y:S01]  /*6ba0*/  @!P0 IMAD.MOV.U32 R34, RZ, RZ, R10 ;  /* 0x000000ffff228224 */ /* 0x000fe200078e000a */
[----:B------:R-:W-:Y:S03]  /*6bb0*/  @!P0 F2FP.BF16.PACK_AB R0, R8, R7 ;  /* 0x000000070800823e */ /* 0x000fe600000010ff */
[----:B------:R-:W-:Y:S01]  /*6bc0*/  @!P0 IMAD.MOV.U32 R14, RZ, RZ, R2 ;  /* 0x000000ffff0e8224 */ /* 0x000fe200078e0002 */
[----:B------:R1:W-:Y:S01]  /*6bd0*/  ST.E.128 [R20.64], R32 ;  /* 0x0000002014007985 */ /* 0x0003e2000c101d0a */
[----:B------:R-:W-:Y:S01]  /*6be0*/  @!P0 IMAD.MOV.U32 R15, RZ, RZ, R0 ;  /* 0x000000ffff0f8224 */ /* 0x000fe200078e0000 */
[----:B------:R-:W-:Y:S11]  /*6bf0*/  ISETP.GE.AND P0, PT, R27, c[0x0][0x1d4], PT ;  /* 0x000075001b007a0c */ /* 0x000ff60003f06270 */
[----:B------:R-:W-:Y:S02]  /*6c00*/  @!UPT UIADD3 URZ, URZ, URZ, URZ ;  /* 0x0000003f3f3ff290 */ /* 0x000fe4000fffe03f */
[----:B------:R-:W-:-:S05]  /*6c10*/  @P0 BRA `(.L_x_188) ;  /* 0x000002b000000947 */ /* 0x000fca0003800000 */
[C---:B------:R-:W-:Y:S04]  /*6c20*/  LEA R2, P0, R27.reuse, R50, 0x1 ;  /* 0x000000321b027211 */ /* 0x040fe800078008ff */
[----:B------:R-:W-:Y:S05]  /*6c30*/  LEA.HI.X.SX32 R3, R27, R51, 0x1, P0 ;  /* 0x000000331b037211 */ /* 0x000fea00000f0eff */
[----:B------:R2:W-:Y:S01]  /*6c40*/  ST.E.128 [R2.64], R12 ;  /* 0x0000000c02007985 */ /* 0x0005e2000c101d0a */
[----:B------:R-:W-:-:S05]  /*6c50*/  BRA `(.L_x_188) ;  /* 0x0000027000007947 */ /* 0x000fca0003800000 */
.L_x_184:
[----:B------:R1:W2:Y:S01]  /*6c60*/  SHFL.IDX PT, R3, R46, RZ, 0x1c1f ;  /* 0x001c1fff2e037589 */ /* 0x0002a200000e0000 */
[----:B------:R-:W-:Y:S03]  /*6c70*/  IMAD.IADD R0, R60, 0x1, -R57 ;  /* 0x000000013c007824 */ /* 0x000fe600078e0a39 */
[----:B------:R1:W3:Y:S02]  /*6c80*/  SHFL.IDX PT, R2, R48, RZ, 0x1c1f ;  /* 0x001c1fff30027589 */ /* 0x0002e400000e0000 */
[----:B------:R-:W-:Y:S04]  /*6c90*/  IMNMX R56, R0, 0x40, PT ;  /* 0x0000004000387817 */ /* 0x000fe80003800200 */
[----:B------:R-:W-:Y:S11]  /*6ca0*/  ISETP.GT.AND P0, PT, R56, R209, PT ;  /* 0x000000d13800720c */ /* 0x000ff60003f04270 */
[----:B------:R-:W-:Y:S02]  /*6cb0*/  @!UPT UIADD3 URZ, URZ, URZ, URZ ;  /* 0x0000003f3f3ff290 */ /* 0x000fe4000fffe03f */
[----:B------:R-:W-:-:S05]  /*6cc0*/  @!P0 BRA `(.L_x_188) ;  /* 0x0000020000008947 */ /* 0x000fca0003800000 */
[----:B------:R-:W-:Y:S02]  /*6cd0*/  ISETP.GE.AND P1, PT, R100, c[0x0][0x1d4], PT ;  /* 0x0000750064007a0c */ /* 0x000fe40003f26270 */
[C---:B------:R-:W-:Y:S02]  /*6ce0*/  ISETP.GE.AND P3, PT, R205.reuse, c[0x0][0x1d4], PT ;  /* 0x00007500cd007a0c */ /* 0x040fe40003f66270 */
[----:B------:R-:W-:Y:S09]  /*6cf0*/  ISETP.GE.AND P2, PT, R204, c[0x0][0x1d4], PT ;  /* 0x00007500cc007a0c */ /* 0x000ff20003f46270 */
[----:B------:R-:W4:Y:S01]  /*6d00*/  @!P1 LDS.128 R12, [R201+0x6000] ;  /* 0x00600000c90c9984 */ /* 0x000f220000000c00 */
[CC--:B---3--:R-:W-:Y:S04]  /*6d10*/  @!P1 LEA R4, P0, R100.reuse, R2.reuse, 0x1 ;  /* 0x0000000264049211 */ /* 0x0c8fe800078008ff */
[-C--:B--2---:R-:W-:Y:S02]  /*6d20*/  @!P1 LEA.HI.X R5, R100, R3.reuse, R101, 0x1, P0 ;  /* 0x0000000364059211 */ /* 0x084fe400000f0c65 */
[CC--:B------:R-:W-:Y:S04]  /*6d30*/  @!P3 LEA R8, P0, R205.reuse, R2.reuse, 0x1 ;  /* 0x00000002cd08b211 */ /* 0x0c0fe800078008ff */
[-C--:B------:R-:W-:Y:S02]  /*6d40*/  @!P3 LEA.HI.X R9, R205, R3.reuse, R222, 0x1, P0 ;  /* 0x00000003cd09b211 */ /* 0x080fe400000f0cde */
[CC--:B------:R-:W-:Y:S04]  /*6d50*/  @!P2 LEA R6, P0, R204.reuse, R2.reuse, 0x1 ;  /* 0x00000002cc06a211 */ /* 0x0c0fe800078008ff */
[-C--:B------:R-:W-:Y:S02]  /*6d60*/  @!P2 LEA.HI.X R7, R204, R3.reuse, R221, 0x1, P0 ;  /* 0x00000003cc07a211 */ /* 0x080fe400000f0cdd */
[----:B------:R-:W-:Y:S11]  /*6d70*/  ISETP.GE.AND P0, PT, R25, c[0x0][0x1d4], PT ;  /* 0x0000750019007a0c */ /* 0x000ff60003f06270 */
[----:B------:R-:W-:Y:S02]  /*6d80*/  @!UPT UIADD3 URZ, URZ, URZ, URZ ;  /* 0x0000003f3f3ff290 */ /* 0x000fe4000fffe03f */
[----:B------:R-:W-:Y:S01]  /*6d90*/  @!P0 IMAD.SHL.U32 R0, R215, 0x8, RZ ;  /* 0x00000008d7008824 */ /* 0x000fe200078e00ff */
[----:B----4-:R2:W-:Y:S04]  /*6da0*/  @!P1 ST.E.128 [R4.64], R12 ;  /* 0x0000000c04009985 */ /* 0x0105e8000c101d0a */
[----:B------:R-:W3:Y:S01]  /*6db0*/  @!P0 LDS.128 R12, [R202+0x6000] ;  /* 0x00600000ca0c8984 */ /* 0x000ee20000000c00 */
[--C-:B--2---:R-:W-:Y:S05]  /*6dc0*/  @!P0 IMAD.WIDE R4, R0, 0x2, R2.reuse ;  /* 0x0000000200048825 */ /* 0x104fea00078e0202 */
[----:B---3--:R2:W-:Y:S01]  /*6dd0*/  @!P0 ST.E.128 [R4.64], R12 ;  /* 0x0000000c04008985 */ /* 0x0085e2000c101d0a */
[----:B------:R-:W-:Y:S11]  /*6de0*/  ISETP.GE.AND P0, PT, R24, c[0x0][0x1d4], PT ;  /* 0x0000750018007a0c */ /* 0x000ff60003f06270 */
[----:B------:R-:W-:Y:S02]  /*6df0*/  @!UPT UIADD3 URZ, URZ, URZ, URZ ;  /* 0x0000003f3f3ff290 */ /* 0x000fe4000fffe03f */
[----:B------:R-:W3:Y:S01]  /*6e00*/  @!P0 LDS.128 R16, [R201+0x8000] ;  /* 0x00800000c9108984 */ /* 0x000ee20000000c00 */
[----:B------:R-:W-:Y:S04]  /*6e10*/  @!P0 IMAD.SHL.U32 R0, R214, 0x8, RZ ;  /* 0x00000008d6008824 */ /* 0x000fe800078e00ff */
[----:B--2---:R-:W-:Y:S05]  /*6e20*/  @!P0 IMAD.WIDE R4, R0, 0x2, R2 ;  /* 0x0000000200048825 */ /* 0x004fea00078e0202 */
[----:B---3--:R-:W-:Y:S01]  /*6e30*/  @!P0 ST.E.128 [R4.64], R16 ;  /* 0x0000001004008985 */ /* 0x008fe2000c101d0a */
[C---:B------:R-:W-:Y:S03]  /*6e40*/  ISETP.GE.AND P0, PT, R203.reuse, c[0x0][0x1d4], PT ;  /* 0x00007500cb007a0c */ /* 0x040fe60003f06270 */
[----:B------:R-:W2:Y:S10]  /*6e50*/  @!P3 LDS.128 R12, [R202+0x8000] ;  /* 0x00800000ca0cb984 */ /* 0x000eb40000000c00 */
[C---:B------:R-:W-:Y:S04]  /*6e60*/  @!P0 LEA R2, P1, R203.reuse, R2, 0x1 ;  /* 0x00000002cb028211 */ /* 0x040fe800078208ff */
[----:B------:R-:W-:Y:S01]  /*6e70*/  @!P0 LEA.HI.X R3, R203, R3, R220, 0x1, P1 ;  /* 0x00000003cb038211 */ /* 0x000fe200008f0cdc */
[----:B--2---:R-:W-:Y:S04]  /*6e80*/  @!P3 ST.E.128 [R8.64], R12 ;  /* 0x0000000c0800b985 */ /* 0x004fe8000c101d0a */
[----:B------:R-:W2:Y:S04]  /*6e90*/  @!P2 LDS.128 R8, [R201+0xa000] ;  /* 0x00a00000c908a984 */ /* 0x000ea80000000c00 */
[----:B--2---:R-:W-:Y:S04]  /*6ea0*/  @!P2 ST.E.128 [R6.64], R8 ;  /* 0x000000080600a985 */ /* 0x004fe8000c101d0a */
[----:B------:R-:W2:Y:S04]  /*6eb0*/  @!P0 LDS.128 R4, [R202+0xa000] ;  /* 0x00a00000ca048984 */ /* 0x000ea80000000c00 */
[----:B--2---:R2:W-:Y:S02]  /*6ec0*/  @!P0 ST.E.128 [R2.64], R4 ;  /* 0x0000000402008985 */ /* 0x0045e4000c101d0a */
.L_x_188:
[----:B------:R-:W-:Y:S05]  /*6ed0*/  BSYNC B1 ;  /* 0x0000000000017941 */ /* 0x000fea0003800000 */
.L_x_183:
[----:B------:R-:W-:Y:S01]  /*6ee0*/  IMAD.IADD R0, R109, 0x1, -R57 ;  /* 0x000000016d007824 */ /* 0x000fe200078e0a39 */
[----:B-123-5:R-:W-:Y:S01]  /*6ef0*/  LEA R2, P0, R53, R64, 0x6 ;  /* 0x0000004035027211 */ /* 0x02efe200078030ff */
[----:B------:R-:W-:Y:S01]  /*6f00*/  IMAD R6, R58, c[0x0][0x208], RZ ;  /* 0x000082003a067a24 */ /* 0x000fe200078e02ff */
[----:B------:R-:W-:Y:S01]  /*6f10*/  BSSY B0, `(.L_x_205) ;  /* 0x0000051000007945 */ /* 0x000fe20003800000 */
[----:B------:R-:W-:Y:S01]  /*6f20*/  IMAD.WIDE.U32 R4, R55, c[0x0][0x208], RZ ;  /* 0x0000820037047a25 */ /* 0x000fe200078e00ff */
[----:B------:R-:W-:Y:S02]  /*6f30*/  LEA.HI.X.SX32 R3, R53, R65, 0x6, P0 ;  /* 0x0000004135037211 */ /* 0x000fe400000f36ff */
[----:B------:R-:W-:Y:S01]  /*6f40*/  ISETP.GE.AND P0, PT, R0, 0x21, PT ;  /* 0x000000210000780c */ /* 0x000fe20003f06270 */
[----:B------:R-:W-:Y:S04]  /*6f50*/  IMAD R6, R55, c[0x0][0x20c], R6 ;  /* 0x0000830037067a24 */ /* 0x000fe800078e0206 */
[----:B------:R-:W-:Y:S02]  /*6f60*/  IMAD.IADD R5, R5, 0x1, R6 ;  /* 0x0000000105057824 */ /* 0x000fe400078e0206 */
[----:B------:R-:W-:Y:S02]  /*6f70*/  IMAD R6, R59, c[0x0][0x218], RZ ;  /* 0x000086003b067a24 */ /* 0x000fe400078e02ff */
[----:B------:R-:W-:Y:S04]  /*6f80*/  IMAD.WIDE.U32 R4, R54, c[0x0][0x218], R4 ;  /* 0x0000860036047a25 */ /* 0x000fe800078e0004 */
[----:B------:R-:W-:Y:S01]  /*6f90*/  @P0 IADD3 R9, P1, R2, 0x20, RZ ;  /* 0x0000002002090810 */ /* 0x000fe20007f3e0ff */
[----:B------:R-:W-:Y:S03]  /*6fa0*/  IMAD R6, R54, c[0x0][0x21c], R6 ;  /* 0x0000870036067a24 */ /* 0x000fe600078e0206 */
[----:B------:R-:W-:Y:S02]  /*6fb0*/  @P0 IADD3.X R12, RZ, R3, RZ, P1, !PT ;  /* 0x00000003ff0c0210 */ /* 0x000fe40000ffe4ff */
[----:B------:R-:W-:Y:S04]  /*6fc0*/  IADD3 R8, P1, R82, R4, RZ ;  /* 0x0000000452087210 */ /* 0x000fe80007f3e0ff */
[----:B------:R-:W-:Y:S02]  /*6fd0*/  IADD3.X R11, R104, R5, R6, P1, !PT ;  /* 0x00000005680b7210 */ /* 0x000fe40000ffe406 */
[----:B------:R-:W-:Y:S11]  /*6fe0*/  ISETP.GE.AND P1, PT, R0, 0x1, PT ;  /* 0x000000010000780c */ /* 0x000ff60003f26270 */
[----:B------:R-:W-:Y:S02]  /*6ff0*/  @!UPT UIADD3 URZ, URZ, URZ, URZ ;  /* 0x0000003f3f3ff290 */ /* 0x000fe4000fffe03f */
[----:B------:R-:W-:Y:S01]  /*7000*/  @P1 MOV R4, R62 ;  /* 0x0000003e00041202 */ /* 0x000fe20000000f00 */
[----:B------:R-:W-:Y:S02]  /*7010*/  @P1 IMAD.MOV.U32 R5, RZ, RZ, R61 ;  /* 0x000000ffff051224 */ /* 0x000fe400078e003d */
[----:B------:R-:W-:Y:S01]  /*7020*/  @P1 IMAD R0, R3, c[0x0][0x258], RZ ;  /* 0x0000960003001a24 */ /* 0x000fe200078e02ff */
[----:B------:R-:W-:Y:S01]  /*7030*/  @P0 MOV R3, R61 ;  /* 0x0000003d00030202 */ /* 0x000fe20000000f00 */
[C---:B------:R-:W-:Y:S04]  /*7040*/  @P1 IMAD.WIDE.U32 R4, R2.reuse, c[0x0][0x258], R4 ;  /* 0x0000960002041a25 */ /* 0x040fe800078e0004 */
[----:B------:R-:W-:Y:S01]  /*7050*/  @P1 IMAD R2, R2, c[0x0][0x25c], R0 ;  /* 0x0000970002021a24 */ /* 0x000fe200078e0200 */
[----:B------:R-:W-:Y:S01]  /*7060*/  @P1 LEA R6, P2, R4, c[0x0][0x250], 0x1 ;  /* 0x0000940004061a11 */ /* 0x000fe200078408ff */
[----:B------:R-:W-:Y:S03]  /*7070*/  @P0 IMAD R0, R12, c[0x0][0x258], RZ ;  /* 0x000096000c000a24 */ /* 0x000fe600078e02ff */
[----:B------:R-:W-:Y:S01]  /*7080*/  @P1 IADD3 R2, R5, R2, RZ ;  /* 0x0000000205021210 */ /* 0x000fe20007ffe0ff */
[C---:B------:R-:W-:Y:S03]  /*7090*/  @P0 IMAD R0, R9.reuse, c[0x0][0x25c], R0 ;  /* 0x0000970009000a24 */ /* 0x040fe600078e0200 */
[----:B------:R-:W-:Y:S01]  /*70a0*/  @P1 LEA.HI.X R7, R4, c[0x0][0x254], R2, 0x1, P2 ;  /* 0x0000950004071a11 */ /* 0x000fe200010f0c02 */
[----:B------:R-:W-:Y:S01]  /*70b0*/  @P0 IMAD.MOV.U32 R2, RZ, RZ, R62 ;  /* 0x000000ffff020224 */ /* 0x000fe200078e003e */
[C---:B------:R-:W-:Y:S03]  /*70c0*/  LEA R10, P2, R8.reuse, c[0x0][0x1f8], 0x1 ;  /* 0x00007e00080a7a11 */ /* 0x040fe600078408ff */
[----:B------:R-:W-:Y:S01]  /*70d0*/  @!PT LDS RZ, [RZ] ;  /* 0x00000000fffff984 */ /* 0x000fe20000000800 */
[----:B------:R-:W-:Y:S01]  /*70e0*/  @!PT LDS RZ, [RZ] ;  /* 0x00000000fffff984 */ /* 0x000fe20000000800 */
[----:B------:R-:W-:Y:S01]  /*70f0*/  @!PT LDS RZ, [RZ] ;  /* 0x00000000fffff984 */ /* 0x000fe20000000800 */
[----:B------:R1:W-:Y:S01]  /*7100*/  @P1 LDGSTS.E.BYPASS.LTC128B.128 [R191+0x100], [R6.64], !P6 ;  /* 0x0010000006bf1fae */ /* 0x0003e2000f101d4a */
[----:B------:R-:W-:Y:S01]  /*7110*/  @P0 IMAD.WIDE.U32 R2, R9, c[0x0][0x258], R2 ;  /* 0x0000960009020a25 */ /* 0x000fe200078e0002 */
[----:B------:R-:W-:Y:S02]  /*7120*/  LEA.HI.X R11, R8, c[0x0][0x1fc], R11, 0x1, P2 ;  /* 0x00007f00080b7a11 */ /* 0x000fe400010f0c0b */
[----:B------:R1:W-:Y:S01]  /*7130*/  @P1 LDGSTS.E.BYPASS.LTC128B.128 [R191+0x2100], [R6.64+0x80], !P5 ;  /* 0x0210008006bf1fae */ /* 0x0003e2000e901d4a */
[----:B------:R-:W-:Y:S01]  /*7140*/  @P0 IMAD.IADD R0, R3, 0x1, R0 ;  /* 0x0000000103000824 */ /* 0x000fe200078e0200 */
[C---:B------:R-:W-:Y:S02]  /*7150*/  @P0 LEA R4, P2, R2.reuse, c[0x0][0x250], 0x1 ;  /* 0x0000940002040a11 */ /* 0x040fe400078408ff */
[----:B------:R1:W-:Y:S02]  /*7160*/  @P1 LDGSTS.E.BYPASS.LTC128B.128 [R191+0x4100], [R6.64+0x100], !P4 ;  /* 0x0410010006bf1fae */ /* 0x0003e4000e101d4a */
[----:B------:R-:W-:Y:S02]  /*7170*/  @P0 LEA.HI.X R5, R2, c[0x0][0x254], R0, 0x1, P2 ;  /* 0x0000950002050a11 */ /* 0x000fe400010f0c00 */
[----:B------:R1:W2:Y:S04]  /*7180*/  SHFL.IDX PT, R2, R10, RZ, 0x1c1f ;  /* 0x001c1fff0a027589 */ /* 0x0002a800000e0000 */
[----:B------:R1:W-:Y:S04]  /*7190*/  @P0 LDGSTS.E.BYPASS.LTC128B.128 [R191+0x1100], [R4.64], !P6 ;  /* 0x0110000004bf0fae */ /* 0x0003e8000f101d4a */
[----:B------:R1:W-:Y:S04]  /*71a0*/  @P0 LDGSTS.E.BYPASS.LTC128B.128 [R191+0x3100], [R4.64+0x80], !P5 ;  /* 0x0310008004bf0fae */ /* 0x0003e8000e901d4a */
[----:B------:R1:W-:Y:S01]  /*71b0*/  @P0 LDGSTS.E.BYPASS.LTC128B.128 [R191+0x5100], [R4.64+0x100], !P4 ;  /* 0x0510010004bf0fae */ /* 0x0003e2000e101d4a */
[----:B------:R-:W-:Y:S03]  /*71c0*/  ISETP.GT.AND P0, PT, R56, R209, PT ;  /* 0x000000d13800720c */ /* 0x000fe60003f04270 */
[----:B------:R-:W0:Y:S04]  /*71d0*/  LDGDEPBAR ;  /* 0x00000000000079af */ /* 0x000e280000000000 */
[----:B------:R1:W3:Y:S01]  /*71e0*/  SHFL.IDX PT, R3, R11, RZ, 0x1c1f ;  /* 0x001c1fff0b037589 */ /* 0x0002e200000e0000 */
[----:B------:R-:W-:Y:S04]  /*71f0*/  DEPBAR.LE SB0, 0x0 ;  /* 0x000080000000791a */ /* 0x000fe80000000000 */
[----:B------:R-:W-:Y:S06]  /*7200*/  BAR.SYNC.DEFER_BLOCKING 0x0 ;  /* 0x0000000000007b1d */ /* 0x000fec0000010000 */
[----:B------:R-:W-:-:S05]  /*7210*/  @!P0 BRA `(.L_x_206) ;  /* 0x0000020000008947 */ /* 0x000fca0003800000 */
[----:B-123--:R-:W-:Y:S02]  /*7220*/  ISETP.GE.AND P1, PT, R100, c[0x0][0x1d4], PT ;  /* 0x0000750064007a0c */ /* 0x00efe40003f26270 */
[C---:B------:R-:W-:Y:S02]  /*7230*/  ISETP.GE.AND P3, PT, R205.reuse, c[0x0][0x1d4], PT ;  /* 0x00007500cd007a0c */ /* 0x040fe40003f66270 */
[----:B------:R-:W-:Y:S09]  /*7240*/  ISETP.GE.AND P2, PT, R204, c[0x0][0x1d4], PT ;  /* 0x00007500cc007a0c */ /* 0x000ff20003f46270 */
[----:B------:R-:W1:Y:S01]  /*7250*/  @!P1 LDS.128 R12, [R201] ;  /* 0x00000000c90c9984 */ /* 0x000e620000000c00 */
[CC--:B------:R-:W-:Y:S04]  /*7260*/  @!P1 LEA R4, P0, R100.reuse, R2.reuse, 0x1 ;  /* 0x0000000264049211 */ /* 0x0c0fe800078008ff */
[-C--:B------:R-:W-:Y:S02]  /*7270*/  @!P1 LEA.HI.X R5, R100, R3.reuse, R101, 0x1, P0 ;  /* 0x0000000364059211 */ /* 0x080fe400000f0c65 */
[CC--:B------:R-:W-:Y:S04]  /*7280*/  @!P3 LEA R8, P0, R205.reuse, R2.reuse, 0x1 ;  /* 0x00000002cd08b211 */ /* 0x0c0fe800078008ff */
[-C--:B------:R-:W-:Y:S02]  /*7290*/  @!P3 LEA.HI.X R9, R205, R3.reuse, R222, 0x1, P0 ;  /* 0x00000003cd09b211 */ /* 0x080fe400000f0cde */
[CC--:B------:R-:W-:Y:S04]  /*72a0*/  @!P2 LEA R6, P0, R204.reuse, R2.reuse, 0x1 ;  /* 0x00000002cc06a211 */ /* 0x0c0fe800078008ff */
[-C--:B------:R-:W-:Y:S02]  /*72b0*/  @!P2 LEA.HI.X R7, R204, R3.reuse, R221, 0x1, P0 ;  /* 0x00000003cc07a211 */ /* 0x080fe400000f0cdd */
[----:B------:R-:W-:Y:S11]  /*72c0*/  ISETP.GE.AND P0, PT, R25, c[0x0][0x1d4], PT ;  /* 0x0000750019007a0c */ /* 0x000ff60003f06270 */
[----:B------:R-:W-:Y:S02]  /*72d0*/  @!UPT UIADD3 URZ, URZ, URZ, URZ ;  /* 0x0000003f3f3ff290 */ /* 0x000fe4000fffe03f */
[----:B------:R-:W-:Y:S01]  /*72e0*/  @!P0 IMAD.SHL.U32 R0, R215, 0x8, RZ ;  /* 0x00000008d7008824 */ /* 0x000fe200078e00ff */
[----:B-1----:R1:W-:Y:S04]  /*72f0*/  @!P1 ST.E.128 [R4.64], R12 ;  /* 0x0000000c04009985 */ /* 0x0023e8000c101d0a */
[----:B------:R-:W2:Y:S01]  /*7300*/  @!P0 LDS.128 R12, [R202] ;  /* 0x00000000ca0c8984 */ /* 0x000ea20000000c00 */
[--C-:B-1----:R-:W-:Y:S05]  /*7310*/  @!P0 IMAD.WIDE R4, R0, 0x2, R2.reuse ;  /* 0x0000000200048825 */ /* 0x102fea00078e0202 */
[----:B--2---:R1:W-:Y:S01]  /*7320*/  @!P0 ST.E.128 [R4.64], R12 ;  /* 0x0000000c04008985 */ /* 0x0043e2000c101d0a */
[----:B------:R-:W-:Y:S11]  /*7330*/  ISETP.GE.AND P0, PT, R24, c[0x0][0x1d4], PT ;  /* 0x0000750018007a0c */ /* 0x000ff60003f06270 */
[----:B------:R-:W-:Y:S02]  /*7340*/  @!UPT UIADD3 URZ, URZ, URZ, URZ ;  /* 0x0000003f3f3ff290 */ /* 0x000fe4000fffe03f */
[----:B------:R-:W2:Y:S01]  /*7350*/  @!P0 LDS.128 R16, [R201+0x2000] ;  /* 0x00200000c9108984 */ /* 0x000ea20000000c00 */
[----:B------:R-:W-:Y:S04]  /*7360*/  @!P0 IMAD.SHL.U32 R0, R214, 0x8, RZ ;  /* 0x00000008d6008824 */ /* 0x000fe800078e00ff */
[----:B-1----:R-:W-:Y:S05]  /*7370*/  @!P0 IMAD.WIDE R4, R0, 0x2, R2 ;  /* 0x0000000200048825 */ /* 0x002fea00078e0202 */
[----:B--2---:R-:W-:Y:S01]  /*7380*/  @!P0 ST.E.128 [R4.64], R16 ;  /* 0x0000001004008985 */ /* 0x004fe2000c101d0a */
[C---:B------:R-:W-:Y:S03]  /*7390*/  ISETP.GE.AND P0, PT, R203.reuse, c[0x0][0x1d4], PT ;  /* 0x00007500cb007a0c */ /* 0x040fe60003f06270 */
[----:B------:R-:W1:Y:S10]  /*73a0*/  @!P3 LDS.128 R12, [R202+0x2000] ;  /* 0x00200000ca0cb984 */ /* 0x000e740000000c00 */
[C---:B------:R-:W-:Y:S04]  /*73b0*/  @!P0 LEA R2, P1, R203.reuse, R2, 0x1 ;  /* 0x00000002cb028211 */ /* 0x040fe800078208ff */
[----:B------:R-:W-:Y:S01]  /*73c0*/  @!P0 LEA.HI.X R3, R203, R3, R220, 0x1, P1 ;  /* 0x00000003cb038211 */ /* 0x000fe200008f0cdc */
[----:B-1----:R-:W-:Y:S04]  /*73d0*/  @!P3 ST.E.128 [R8.64], R12 ;  /* 0x0000000c0800b985 */ /* 0x002fe8000c101d0a */
[----:B------:R-:W1:Y:S04]  /*73e0*/  @!P2 LDS.128 R8, [R201+0x4000] ;  /* 0x00400000c908a984 */ /* 0x000e680000000c00 */
[----:B-1----:R-:W-:Y:S04]  /*73f0*/  @!P2 ST.E.128 [R6.64], R8 ;  /* 0x000000080600a985 */ /* 0x002fe8000c101d0a */
[----:B------:R-:W1:Y:S04]  /*7400*/  @!P0 LDS.128 R4, [R202+0x4000] ;  /* 0x00400000ca048984 */ /* 0x000e680000000c00 */
[----:B-1----:R1:W-:Y:S02]  /*7410*/  @!P0 ST.E.128 [R2.64], R4 ;  /* 0x0000000402008985 */ /* 0x0023e4000c101d0a */
.L_x_206:
[----:B-123--:R-:W-:Y:S05]  /*7420*/  BSYNC B0 ;  /* 0x0000000000007941 */ /* 0x00efea0003800000 */
.L_x_205:
[C---:B------:R-:W-:Y:S02]  /*7430*/  ISETP.GT.AND P0, PT, R53.reuse, R69, PT ;  /* 0x000000453500720c */ /* 0x040fe40003f04270 */
[----:B------:R-:W-:Y:S11]  /*7440*/  IADD3 R53, R53, -0x1, RZ ;  /* 0xffffffff35357810 */ /* 0x000ff60007ffe0ff */
[----:B------:R-:W-:Y:S01]  /*7450*/  @P0 SHF.R.S32.HI R4, RZ, 0x1f, R53 ;  /* 0x0000001fff040819 */ /* 0x000fe20000011435 */
[----:B------:R-:W-:Y:S02]  /*7460*/  @P0 IMAD R0, R116, R53, RZ ;  /* 0x0000003574000224 */ /* 0x000fe400078e02ff */
[----:B------:R-:W-:Y:S02]  /*7470*/  @P0 IMAD.MOV.U32 R2, RZ, RZ, R72 ;  /* 0x000000ffff020224 */ /* 0x000fe400078e0048 */
[----:B------:R-:W-:Y:S02]  /*7480*/  @P0 IMAD.MOV.U32 R3, RZ, RZ, R71 ;  /* 0x000000ffff030224 */ /* 0x000fe400078e0047 */
[-C--:B------:R-:W-:Y:S02]  /*7490*/  @P0 IMAD R0, R4, R119.reuse, R0 ;  /* 0x0000007704000224 */ /* 0x080fe400078e0200 */
[----:B------:R-:W-:Y:S04]  /*74a0*/  @P0 IMAD.WIDE.U32 R2, R53, R119, R2 ;  /* 0x0000007735020225 */ /* 0x000fe800078e0002 */
[----:B------:R-:W-:Y:S01]  /*74b0*/  @P0 IMAD.IADD R0, R3, 0x1, R0 ;  /* 0x0000000103000824 */ /* 0x000fe200078e0200 */
[C---:B------:R-:W-:Y:S04]  /*74c0*/  @P0 LEA R4, P1, R2.reuse, c[0x0][0x220], 0x1 ;  /* 0x0000880002040a11 */ /* 0x040fe800078208ff */
[----:B------:R-:W-:Y:S02]  /*74d0*/  @P0 LEA.HI.X R5, R2, c[0x0][0x224], R0, 0x1, P1 ;  /* 0x0000890002050a11 */ /* 0x000fe400008f0c00 */
[C---:B------:R-:W-:Y:S03]  /*74e0*/  @P0 LEA R2, P1, R120.reuse, R4, 0x1 ;  /* 0x0000000478020211 */ /* 0x040fe600078208ff */
[----:B------:R-:W-:Y:S01]  /*74f0*/  @!PT LDS RZ, [RZ] ;  /* 0x00000000fffff984 */ /* 0x000fe20000000800 */
[----:B------:R-:W-:Y:S01]  /*7500*/  @!PT LDS RZ, [RZ] ;  /* 0x00000000fffff984 */ /* 0x000fe20000000800 */
[----:B------:R-:W-:Y:S01]  /*7510*/  @!PT LDS RZ, [RZ] ;  /* 0x00000000fffff984 */ /* 0x000fe20000000800 */
[----:B------:R1:W-:Y:S01]  /*7520*/  @P0 LDGSTS.E.BYPASS.LTC128B.128 [R191+0x6100], [R4.64], !P6 ;  /* 0x0610000004bf0fae */ /* 0x0003e2000f101d4a */
[----:B------:R-:W-:Y:S03]  /*7530*/  @P0 LEA.HI.X R3, R120, R5, R115, 0x1, P1 ;  /* 0x0000000578030211 */ /* 0x000fe600008f0c73 */
[----:B------:R1:W-:Y:S04]  /*7540*/  @P0 LDGSTS.E.BYPASS.LTC128B.128 [R191+0x8100], [R4.64+0x80], !P5 ;  /* 0x0810008004bf0fae */ /* 0x0003e8000e901d4a */
[----:B------:R1:W-:Y:S04]  /*7550*/  @P0 LDGSTS.E.BYPASS.LTC128B.128 [R191+0xa100], [R4.64+0x100], !P4 ;  /* 0x0a10010004bf0fae */ /* 0x0003e8000e101d4a */
[----:B------:R1:W-:Y:S04]  /*7560*/  @P0 LDGSTS.E.BYPASS.LTC128B.128 [R191+0x7100], [R2.64], !P6 ;  /* 0x0710000002bf0fae */ /* 0x0003e8000f101d4a */
[----:B------:R1:W-:Y:S04]  /*7570*/  @P0 LDGSTS.E.BYPASS.LTC128B.128 [R191+0x9100], [R2.64+0x80], !P5 ;  /* 0x0910008002bf0fae */ /* 0x0003e8000e901d4a */
[----:B------:R1:W-:Y:S04]  /*7580*/  @P0 LDGSTS.E.BYPASS.LTC128B.128 [R191+0xb100], [R2.64+0x100], !P4 ;  /* 0x0b10010002bf0fae */ /* 0x0003e8000e101d4a */
[----:B------:R-:W0:Y:S01]  /*7590*/  LDGDEPBAR ;  /* 0x00000000000079af */ /* 0x000e220000000000 */
[----:B------:R-:W-:-:S05]  /*75a0*/  @P0 BRA `(.L_x_207) ;  /* 0xffffba9000000947 */ /* 0x000fca000383ffff */
[----:B------:R-:W-:Y:S01]  /*75b0*/  WARPSYNC 0xffffffff ;  /* 0xffffffff00007948 */ /* 0x000fe20003800000 */
[----:B------:R-:W-:Y:S06]  /*75c0*/  BAR.SYNC.DEFER_BLOCKING 0x0 ;  /* 0x0000000000007b1d */ /* 0x000fec0000010000 */
.L_x_182:
[----:B------:R-:W-:Y:S01]  /*75d0*/  ISETP.GE.AND P0, PT, R127, 0x1, PT ;  /* 0x000000017f00780c */ /* 0x000fe20003f06270 */
[----:B------:R-:W-:Y:S01]  /*75e0*/  BSSY B0, `(.L_x_208) ;  /* 0x000001f000007945 */ /* 0x000fe20003800000 */
[----:B------:R-:W-:-:S11]  /*75f0*/  MOV R0, RZ ;  /* 0x000000ff00007202 */ /* 0x000fd60000000f00 */
[----:B------:R-:W-:Y:S05]  /*7600*/  @!P0 BRA `(.L_x_209) ;  /* 0x000001c000008947 */ /* 0x000fea0003800000 */
[----:B-1----:R-:W-:Y:S01]  /*7610*/  IABS R2, R112 ;  /* 0x0000007000027213 */ /* 0x002fe20000000000 */
        /* <DEDUP_REMOVED lines=27> */
.L_x_209:
[----:B------:R-:W-:Y:S05]  /*77d0*/  BSYNC B0 ;  /* 0x0000000000007941 */ /* 0x000fea0003800000 */
.L_x_208:
[----:B------:R-:W-:Y:S01]  /*77e0*/  IMAD R217, R245, R0, RZ ;  /* 0x00000000f5d97224 */ /* 0x000fe200078e02ff */
[----:B------:R-:W-:Y:S01]  /*77f0*/  MOV R15, RZ ;  /* 0x000000ff000f7202 */ /* 0x000fe20000000f00 */
[----:B------:R-:W-:Y:S01]  /*7800*/  IMAD.MOV.U32 R18, RZ, RZ, RZ ;  /* 0x000000ffff127224 */ /* 0x000fe200078e00ff */
[----:B----4-:R-:W-:Y:S01]  /*7810*/  CS2R R50, SRZ ;  /* 0x0000000000327805 */ /* 0x010fe2000001ff00 */
[--C-:B-1----:R-:W-:Y:S01]  /*7820*/  IMAD.IADD R2, R217, 0x1, R0.reuse ;  /* 0x00000001d9027824 */ /* 0x102fe200078e0200 */
[----:B------:R-:W-:Y:S01]  /*7830*/  PRMT R0, RZ, 0x7610, R0 ;  /* 0x00007610ff007816 */ /* 0x000fe20000000000 */
        /* <DEDUP_REMOVED lines=55> */
[----:B------:R-:W-:Y:S01]  /*7bb0*/  IMAD.MOV.U32 R4, RZ, RZ, c[0x0][0x2c4] ;  /* 0x0000b100ff047624 */ /* 0x000fe200078e00ff */
[----:B------:R-:W-:Y:S02]  /*7bc0*/  SHF.R.S32.HI R0, RZ, 0x1f, R134 ;  /* 0x0000001fff007819 */ /* 0x000fe40000011486 */
[----:B------:R-:W-:Y:S02]  /*7bd0*/  ISETP.NE.U32.AND P0, PT, RZ, c[0x0][0x348], PT ;  /* 0x0000d200ff007a0c */ /* 0x000fe40003f05070 */
[----:B------:R-:W-:Y:S01]  /*7be0*/  ISETP.NE.AND P1, PT, R4, 0x1, PT ;  /* 0x000000010400780c */ /* 0x000fe20003f25270 */
[----:B------:R-:W-:Y:S01]  /*7bf0*/  IMAD R0, R0, c[0x0][0x178], RZ ;  /* 0x00005e0000007a24 */ /* 0x000fe200078e02ff */
[----:B------:R-:W-:Y:S02]  /*7c00*/  LEA R4, R237, R213, 0x7 ;  /* 0x000000d5ed047211 */ /* 0x000fe400078e38ff */
[----:B------:R-:W-:Y:S01]  /*7c10*/  LOP3.LUT R55, R238, 0xffff, RZ, 0xc0, !PT ;  /* 0x0000ffffee377812 */ /* 0x000fe200078ec0ff */
[----:B------:R-:W-:Y:S01]  /*7c20*/  IMAD R0, R134, c[0x0][0x17c], R0 ;  /* 0x00005f0086007a24 */ /* 0x000fe200078e0200 */
[----:B------:R-:W-:-:S02]  /*7c30*/  ISETP.NE.AND.EX P0, PT, RZ, c[0x0][0x34c], PT, P0 ;  /* 0x0000d300ff007a0c */ /* 0x000fc40003f05300 */
[----:B------:R-:W-:Y:S02]  /*7c40*/  ISETP.GE.AND P6, PT, R210, c[0x0][0x198], PT ;  /* 0x00006600d2007a0c */ /* 0x000fe40003fc6270 */
[----:B------:R-:W-:Y:S02]  /*7c50*/  SEL R6, R243, RZ, !P0 ;  /* 0x000000fff3067207 */ /* 0x000fe40004000000 */
[----:B------:R-:W-:Y:S01]  /*7c60*/  SEL R5, R242, RZ, !P0 ;  /* 0x000000fff2057207 */ /* 0x000fe20004000000 */
[----:B------:R-:W-:Y:S01]  /*7c70*/  @P1 IMAD.HI.U32 R7, R4, c[0x0][0x2c8], RZ ;  /* 0x0000b20004071a27 */ /* 0x000fe200078e00ff */
[----:B------:R-:W-:Y:S02]  /*7c80*/  ISETP.GE.AND P5, PT, R207, c[0x0][0x198], PT ;  /* 0x00006600cf007a0c */ /* 0x000fe40003fa6270 */
[----:B------:R-:W-:Y:S01]  /*7c90*/  ISETP.GE.AND P4, PT, R208, c[0x0][0x198], PT ;  /* 0x00006600d0007a0c */ /* 0x000fe20003f86270 */
[----:B------:R-:W-:Y:S01]  /*7ca0*/  IMAD R6, R6, c[0x0][0x1c0], RZ ;  /* 0x0000700006067a24 */ /* 0x000fe200078e02ff */
[----:B------:R-:W-:Y:S01]  /*7cb0*/  IADD3 R91, R104, -0x1, RZ ;  /* 0xffffffff685b7810 */ /* 0x000fe20007ffe0ff */
[----:B-1----:R-:W-:-:S04]  /*7cc0*/  IMAD.WIDE.U32 R2, R134, c[0x0][0x178], RZ ;  /* 0x00005e0086027a25 */ /* 0x002fc800078e00ff */
[----:B------:R-:W-:Y:S02]  /*7cd0*/  IMAD.IADD R3, R3, 0x1, R0 ;  /* 0x0000000103037824 */ /* 0x000fe400078e0200 */
[----:B------:R-:W-:Y:S01]  /*7ce0*/  IMAD.MOV.U32 R0, RZ, RZ, R4 ;  /* 0x000000ffff007224 */ /* 0x000fe200078e0004 */
[----:B------:R-:W-:Y:S01]  /*7cf0*/  @P1 SHF.R.U32.HI R0, RZ, c[0x0][0x2cc], R7 ;  /* 0x0000b300ff001a19 */ /* 0x000fe20000011607 */
[----:B------:R-:W-:-:S03]  /*7d00*/  IMAD.WIDE.U32 R2, R55, c[0x0][0x1b8], R2 ;  /* 0x00006e0037027a25 */ /* 0x000fc600078e0002 */
[----:B------:R-:W-:Y:S01]  /*7d10*/  SHF.R.S32.HI R7, RZ, 0x1f, R0 ;  /* 0x0000001fff077819 */ /* 0x000fe20000011400 */
[----:B------:R-:W-:Y:S02]  /*7d20*/  IMAD R3, R55, c[0x0][0x1bc], R3 ;  /* 0x00006f0037037a24 */ /* 0x000fe400078e0203 */
[C---:B------:R-:W-:Y:S02]  /*7d30*/  IMAD R6, R5.reuse, c[0x0][0x1c4], R6 ;  /* 0x0000710005067a24 */ /* 0x040fe400078e0206 */
        /* <DEDUP_REMOVED lines=12> */
[----:B------:R-:W-:Y:S01]  /*7e00*/  LEA R7, P0, R2, c[0x0][0x160], 0x1 ;  /* 0x0000580002077a11 */ /* 0x000fe200078008ff */
[----:B------:R-:W-:-:S03]  /*7e10*/  IMAD R4, R237, 0x80, R246 ;  /* 0x00000080ed047824 */ /* 0x000fc600078e02f6 */
[----:B------:R-:W-:-:S04]  /*7e20*/  IADD3 R0, R3, R0, RZ ;  /* 0x0000000003007210 */ /* 0x000fc80007ffe0ff */
[----:B------:R-:W-:Y:S02]  /*7e30*/  LEA.HI.X R5, R2, c[0x0][0x164], R0, 0x1, P0 ;  /* 0x0000590002057a11 */ /* 0x000fe400000f0c00 */
[----:B------:R-:W-:Y:S01]  /*7e40*/  @!P2 MOV R12, R242 ;  /* 0x000000f2000ca202 */ /* 0x000fe20000000f00 */
[----:B------:R-:W-:Y:S05]  /*7e50*/  BRA.DIV ~URZ, `(.L_x_211) ;  /* 0x00010d027f007947 */ /* 0x000fea000b800000 */
[----:B------:R1:W2:Y:S02]  /*7e60*/  SHFL.IDX PT, R6, R5, RZ, 0x181f ;  /* 0x00181fff05067589 */ /* 0x0002a400000e0000 */
.L_x_340:
[----:B------:R-:W-:Y:S05]  /*7e70*/  BRA.DIV ~URZ, `(.L_x_212) ;  /* 0x00010d527f007947 */ /* 0x000fea000b800000 */
[----:B------:R3:W4:Y:S02]  /*7e80*/  SHFL.IDX PT, R0, R7, RZ, 0x181f ;  /* 0x00181fff07007589 */ /* 0x00072400000e0000 */
.L_x_341:
[----:B------:R-:W-:Y:S01]  /*7e90*/  IMAD R34, R135, c[0x0][0x2c4], RZ ;  /* 0x0000b10087227a24 */ /* 0x000fe200078e02ff */
[----:B------:R-:W-:Y:S04]  /*7ea0*/  BSSY B0, `(.L_x_213) ;  /* 0x000000f000007945 */ /* 0x000fe80003800000 */
[----:B------:R-:W-:-:S13]  /*7eb0*/  ISETP.GE.AND P0, PT, R4, R34, PT ;  /* 0x000000220400720c */ /* 0x000fda0003f06270 */
[----:B------:R-:W-:Y:S05]  /*7ec0*/  @P0 BRA `(.L_x_214) ;  /* 0x000000c000000947 */ /* 0x000fea0003800000 */
[-C--:B----4-:R-:W-:Y:S02]  /*7ed0*/  LEA R10, P2, R210, R0.reuse, 0x1 ;  /* 0x00000000d20a7211 */ /* 0x090fe400078408ff */
[CC--:B------:R-:W-:Y:S02]  /*7ee0*/  LEA R8, P1, R207.reuse, R0.reuse, 0x1 ;  /* 0x00000000cf087211 */ /* 0x0c0fe400078208ff */
[----:B------:R-:W-:Y:S02]  /*7ef0*/  LEA R2, P0, R208, R0, 0x1 ;  /* 0x00000000d0027211 */ /* 0x000fe400078008ff */
        /* <DEDUP_REMOVED lines=9> */
.L_x_214:
[----:B------:R-:W-:Y:S05]  /*7f90*/  BSYNC B0 ;  /* 0x0000000000007941 */ /* 0x000fea0003800000 */
.L_x_213:
[----:B------:R-:W-:Y:S05]  /*7fa0*/  BRA.DIV ~URZ, `(.L_x_215) ;  /* 0x00010c827f007947 */ /* 0x000fea000b800000 */
[----:B--2---:R2:W1:Y:S04]  /*7fb0*/  SHFL.IDX PT, R6, R5, 0x1, 0x181f ;  /* 0x00381f0005067f89 */ /* 0x00446800000e0000 */
[----:B----4-:R2:W4:Y:S02]  /*7fc0*/  SHFL.IDX PT, R0, R7, 0x1, 0x181f ;  /* 0x00381f0007007f89 */ /* 0x01052400000e0000 */
.L_x_342:
[----:B------:R-:W-:Y:S01]  /*7fd0*/  IADD3 R2, R4, 0x20, RZ ;  /* 0x0000002004027810 */ /* 0x000fe20007ffe0ff */
[----:B------:R-:W-:Y:S03]  /*7fe0*/  BSSY B0, `(.L_x_216) ;  /* 0x000000f000007945 */ /* 0x000fe60003800000 */
[----:B------:R-:W-:-:S13]  /*7ff0*/  ISETP.GE.AND P0, PT, R2, R34, PT ;  /* 0x000000220200720c */ /* 0x000fda0003f06270 */
[----:B------:R-:W-:Y:S05]  /*8000*/  @P0 BRA `(.L_x_217) ;  /* 0x000000c000000947 */ /* 0x000fea0003800000 */
[-C--:B----4-:R-:W-:Y:S02]  /*8010*/  LEA R10, P2, R210, R0.reuse, 0x1 ;  /* 0x00000000d20a7211 */ /* 0x090fe400078408ff */
[CC--:B------:R-:W-:Y:S02]  /*8020*/  LEA R8, P1, R207.reuse, R0.reuse, 0x1 ;  /* 0x00000000cf087211 */ /* 0x0c0fe400078208ff */
[----:B------:R-:W-:Y:S02]  /*8030*/  LEA R2, P0, R208, R0, 0x1 ;  /* 0x00000000d0027211 */ /* 0x000fe400078008ff */
        /* <DEDUP_REMOVED lines=9> */
.L_x_217:
[----:B------:R-:W-:Y:S05]  /*80d0*/  BSYNC B0 ;  /* 0x0000000000007941 */ /* 0x000fea0003800000 */
.L_x_216:
[----:B------:R-:W-:Y:S05]  /*80e0*/  BRA.DIV ~URZ, `(.L_x_218) ;  /* 0x00010c027f007947 */ /* 0x000fea000b800000 */
[----:B-1----:R1:W2:Y:S02]  /*80f0*/  SHFL.IDX PT, R6, R5, 0x2, 0x181f ;  /* 0x00581f0005067f89 */ /* 0x0022a400000e0000 */
.L_x_343:
[----:B------:R-:W-:Y:S05]  /*8100*/  BRA.DIV ~URZ, `(.L_x_219) ;  /* 0x00010c527f007947 */ /* 0x000fea000b800000 */
[----:B----4-:R4:W1:Y:S02]  /*8110*/  SHFL.IDX PT, R0, R7, 0x2, 0x181f ;  /* 0x00581f0007007f89 */ /* 0x01086400000e0000 */
.L_x_344:
[----:B------:R-:W-:Y:S01]  /*8120*/  IADD3 R2, R4, 0x40, RZ ;  /* 0x0000004004027810 */ /* 0x000fe20007ffe0ff */
[----:B------:R-:W-:Y:S03]  /*8130*/  BSSY B0, `(.L_x_220) ;  /* 0x000000f000007945 */ /* 0x000fe60003800000 */
[----:B------:R-:W-:-:S13]  /*8140*/  ISETP.GE.AND P0, PT, R2, R34, PT ;  /* 0x000000220200720c */ /* 0x000fda0003f06270 */
[----:B------:R-:W-:Y:S05]  /*8150*/  @P0 BRA `(.L_x_221) ;  /* 0x000000c000000947 */ /* 0x000fea0003800000 */
[-C--:B-1----:R-:W-:Y:S02]  /*8160*/  LEA R10, P2, R210, R0.reuse, 0x1 ;  /* 0x00000000d20a7211 */ /* 0x082fe400078408ff */
        /* <DEDUP_REMOVED lines=11> */
.L_x_221:
[----:B------:R-:W-:Y:S05]  /*8220*/  BSYNC B0 ;  /* 0x0000000000007941 */ /* 0x000fea0003800000 */
.L_x_220:
[----:B------:R-:W-:Y:S05]  /*8230*/  BRA.DIV ~URZ, `(.L_x_222) ;  /* 0x00010b827f007947 */ /* 0x000fea000b800000 */
[----:B-12---:R-:W1:Y:S04]  /*8240*/  SHFL.IDX PT, R5, R5, 0x3, 0x181f ;  /* 0x00781f0005057f89 */ /* 0x006e6800000e0000 */
[----:B------:R2:W3:Y:S02]  /*8250*/  SHFL.IDX PT, R0, R7, 0x3, 0x181f ;  /* 0x00781f0007007f89 */ /* 0x0004e400000e0000 */
.L_x_345:
[----:B------:R-:W-:Y:S01]  /*8260*/  IADD3 R2, R4, 0x60, RZ ;  /* 0x0000006004027810 */ /* 0x000fe20007ffe0ff */
[----:B-----5:R-:W-:Y:S01]  /*8270*/  IMAD.WIDE.U32 R230, R12, c[0x0][0x2b0], RZ ;  /* 0x0000ac000ce67a25 */ /* 0x020fe200078e00ff */
[----:B------:R-:W-:-:S02]  /*8280*/  LOP3.LUT R212, R212, 0xffffffef, RZ, 0xc0, !PT ;  /* 0xffffffefd4d47812 */ /* 0x000fc400078ec0ff */
[----:B------:R-:W-:-:S13]  /*8290*/  ISETP.GE.AND P0, PT, R2, R34, PT ;  /* 0x000000220200720c */ /* 0x000fda0003f06270 */
[-C--:B---3--:R-:W-:Y:S02]  /*82a0*/  @!P0 LEA R8, P3, R210, R0.reuse, 0x1 ;  /* 0x00000000d2088211 */ /* 0x088fe400078608ff */
[CC--:B------:R-:W-:Y:S02]  /*82b0*/  @!P0 LEA R6, P2, R207.reuse, R0.reuse, 0x1 ;  /* 0x00000000cf068211 */ /* 0x0c0fe400078408ff */
[----:B------:R-:W-:Y:S02]  /*82c0*/  @!P0 LEA R2, P1, R208, R0, 0x1 ;  /* 0x00000000d0028211 */ /* 0x000fe400078208ff */
[CC--:B-1----:R-:W-:Y:S02]  /*82d0*/  @!P0 LEA.HI.X R9, R210.reuse, R5.reuse, R211, 0x1, P3 ;  /* 0x00000005d2098211 */ /* 0x0c2fe400018f0cd3 */
[----:B------:R-:W-:Y:S02]  /*82e0*/  SHF.R.S32.HI R0, RZ, 0x1f, R12 ;  /* 0x0000001fff007819 */ /* 0x000fe4000001140c */
[----:B------:R-:W-:Y:S01]  /*82f0*/  ISETP.GE.AND P3, PT, R210, c[0x0][0x1d4], PT ;  /* 0x00007500d2007a0c */ /* 0x000fe20003f66270 */
[----:B------:R-:W-:Y:S01]  /*8300*/  @!PT LDS RZ, [RZ] ;  /* 0x00000000fffff984 */ /* 0x000fe20000000800 */
[----:B------:R-:W-:Y:S01]  /*8310*/  @!PT LDS RZ, [RZ] ;  /* 0x00000000fffff984 */ /* 0x000fe20000000800 */
[----:B------:R-:W-:Y:S01]  /*8320*/  @!PT LDS RZ, [RZ] ;  /* 0x00000000fffff984 */ /* 0x000fe20000000800 */
[----:B------:R1:W-:Y:S01]  /*8330*/  @!P0 LDGSTS.E.BYPASS.LTC128B.128 [R191+0xf100], [R8.64], !P6 ;  /* 0x0f10000008bf8fae */ /* 0x0003e2000f101d4a */
[-C--:B--2-4-:R-:W-:Y:S01]  /*8340*/  @!P0 LEA.HI.X R7, R207, R5.reuse, R224, 0x1, P2 ;  /* 0x00000005cf078211 */ /* 0x094fe200010f0ce0 */
[----:B------:R-:W-:Y:S01]  /*8350*/  IMAD R0, R0, c[0x0][0x2b0], RZ ;  /* 0x0000ac0000007a24 */ /* 0x000fe200078e02ff */
[----:B------:R-:W-:-:S03]  /*8360*/  @!P0 LEA.HI.X R3, R208, R5, R223, 0x1, P1 ;  /* 0x00000005d0038211 */ /* 0x000fc600008f0cdf */
[----:B------:R1:W-:Y:S01]  /*8370*/  @!P0 LDGSTS.E.BYPASS.LTC128B.128 [R191+0x13100], [R6.64], !P5 ;  /* 0x1310000006bf8fae */ /* 0x0003e2000e901d4a */
[----:B------:R-:W-:Y:S01]  /*8380*/  ISETP.GE.AND P5, PT, R208, c[0x0][0x1d4], PT ;  /* 0x00007500d0007a0c */ /* 0x000fe20003fa6270 */
[----:B------:R-:W-:Y:S02]  /*8390*/  IMAD R0, R12, c[0x0][0x2b4], R0 ;  /* 0x0000ad000c007a24 */ /* 0x000fe400078e0200 */
[----:B------:R1:W-:Y:S01]  /*83a0*/  @!P0 LDGSTS.E.BYPASS.LTC128B.128 [R191+0x17100], [R2.64], !P4 ;  /* 0x1710000002bf8fae */ /* 0x0003e2000e101d4a */
[----:B------:R-:W-:Y:S01]  /*83b0*/  ISETP.GE.AND P4, PT, R207, c[0x0][0x1d4], PT ;  /* 0x00007500cf007a0c */ /* 0x000fe20003f86270 */
[----:B------:R-:W-:Y:S01]  /*83c0*/  IMAD.IADD R233, R231, 0x1, R0 ;  /* 0x00000001e7e97824 */ /* 0x000fe200078e0200 */
[----:B------:R-:W-:Y:S01]  /*83d0*/  @P3 LOP3.LUT R212, R212, 0x10, RZ, 0xfc, !PT ;  /* 0x00000010d4d43812 */ /* 0x000fe200078efcff */
[----:B------:R-:W0:Y:S01]  /*83e0*/  LDGDEPBAR ;  /* 0x00000000000079af */ /* 0x000e220000000000 */
[----:B------:R-:W-:Y:S01]  /*83f0*/  WARPSYNC 0xffffffff ;  /* 0xffffffff00007948 */ /* 0x000fe20003800000 */
[----:B------:R-:W-:-:S02]  /*8400*/  SEL R92, RZ, 0x10, P5 ;  /* 0x00000010ff5c7807 */ /* 0x000fc40002800000 */
[----:B------:R-:W-:Y:S01]  /*8410*/  IMAD.MOV.U32 R0, RZ, RZ, c[0x0][0x2b8] ;  /* 0x0000ae00ff007624 */ /* 0x000fe200078e00ff */
[----:B------:R-:W-:Y:S01]  /*8420*/  BAR.SYNC.DEFER_BLOCKING 0x0 ;  /* 0x0000000000007b1d */ /* 0x000fe20000010000 */
[----:B-1----:R-:W-:-:S02]  /*8430*/  IMAD R2, R91, 0x40, R213 ;  /* 0x000000405b027824 */ /* 0x002fc400078e02d5 */
[----:B------:R-:W-:Y:S01]  /*8440*/  IMAD.MOV.U32 R192, RZ, RZ, RZ ;  /* 0x000000ffffc07224 */ /* 0x000fe200078e00ff */
[----:B------:R-:W-:Y:S02]  /*8450*/  ISETP.NE.AND P6, PT, R0, 0x1, PT ;  /* 0x000000010000780c */ /* 0x000fe40003fc5270 */
[C---:B------:R-:W-:Y:S01]  /*8460*/  ISETP.GE.AND P0, PT, R2.reuse, R127, PT ;  /* 0x0000007f0200720c */ /* 0x040fe20003f06270 */
[----:B------:R-:W-:-:S03]  /*8470*/  IMAD.IADD R2, R2, 0x1, R234 ;  /* 0x0000000102027824 */ /* 0x000fc600078e02ea */
[----:B------:R-:W-:Y:S01]  /*8480*/  ISETP.GT.OR P0, PT, R213, 0x3f, P0 ;  /* 0x0000003fd500780c */ /* 0x000fe20000704670 */
[----:B------:R-:W-:-:S06]  /*8490*/  IMAD.MOV.U32 R0, RZ, RZ, R2 ;  /* 0x000000ffff007224 */ /* 0x000fcc00078e0002 */
[----:B------:R-:W-:-:S05]  /*84a0*/  @P6 IMAD.HI.U32 R3, R2, c[0x0][0x2bc], RZ ;  /* 0x0000af0002036a27 */ /* 0x000fca00078e00ff */
[----:B------:R-:W-:-:S04]  /*84b0*/  @P6 SHF.R.U32.HI R0, RZ, c[0x0][0x2c0], R3 ;  /* 0x0000b000ff006a19 */ /* 0x000fc80000011603 */
[----:B------:R-:W-:-:S04]  /*84c0*/  @!P0 IADD3 R3, P1, R0, R230, RZ ;  /* 0x000000e600038210 */ /* 0x000fc80007f3e0ff */
[----:B------:R-:W-:Y:S02]  /*84d0*/  @!P0 LEA.HI.X.SX32 R5, R0, R233, 0x1, P1 ;  /* 0x000000e900058211 */ /* 0x000fe400008f0eff */
[----:B------:R-:W-:-:S04]  /*84e0*/  @!P0 LEA R4, P1, R3, c[0x0][0x2a0], 0x2 ;  /* 0x0000a80003048a11 */ /* 0x000fc800078210ff */
[----:B------:R-:W-:-:S05]  /*84f0*/  @!P0 LEA.HI.X R5, R3, c[0x0][0x2a4], R5, 0x2, P1 ;  /* 0x0000a90003058a11 */ /* 0x000fca00008f1405 */
[----:B------:R-:W2:Y:S01]  /*8500*/  @!P0 LDG.E R192, [R4.64] ;  /* 0x0000000a04c08981 */ /* 0x000ea2000c1e1900 */
[----:B------:R-:W-:Y:S02]  /*8510*/  IMAD.MOV R0, RZ, RZ, -R0 ;  /* 0x000000ffff007224 */ /* 0x000fe400078e0a00 */
[----:B------:R-:W-:-:S04]  /*8520*/  IMAD.WIDE.U32 R228, R55, c[0x0][0x1e8], RZ ;  /* 0x00007a0037e47a25 */ /* 0x000fc800078e00ff */
[----:B------:R-:W-:Y:S02]  /*8530*/  IMAD R195, R0, c[0x0][0x2b8], R2 ;  /* 0x0000ae0000c37a24 */ /* 0x000fe400078e0202 */
[----:B------:R-:W-:Y:S02]  /*8540*/  IMAD R232, R55, c[0x0][0x1ec], R229 ;  /* 0x00007b0037e87a24 */ /* 0x000fe400078e02e5 */
[----:B------:R-:W-:Y:S01]  /*8550*/  IMAD.WIDE.U32 R2, R195, c[0x0][0x1e0], RZ ;  /* 0x00007800c3027a25 */ /* 0x000fe200078e00ff */
[----:B------:R-:W-:-:S03]  /*8560*/  SHF.R.S32.HI R57, RZ, 0x1f, R195 ;  /* 0x0000001fff397819 */ /* 0x000fc600000114c3 */
[----:B------:R-:W-:Y:S02]  /*8570*/  IMAD R127, R91, -0x40, R127 ;  /* 0xffffffc05b7f7824 */ /* 0x000fe400078e027f */
[----:B------:R-:W-:Y:S02]  /*8580*/  IMAD R0, R57, c[0x0][0x1e0], RZ ;  /* 0x0000780039007a24 */ /* 0x000fe400078e02ff */
[----:B------:R-:W-:Y:S02]  /*8590*/  IMAD.IADD R56, R127, 0x1, -R246 ;  /* 0x000000017f387824 */ /* 0x000fe400078e0af6 */
[----:B------:R-:W-:-:S03]  /*85a0*/  IMAD R0, R195, c[0x0][0x1e4], R0 ;  /* 0x00007900c3007a24 */ /* 0x000fc600078e0200 */
[C---:B------:R-:W-:Y:S01]  /*85b0*/  ISETP.GE.AND P2, PT, R56.reuse, 0x1, PT ;  /* 0x000000013800780c */ /* 0x040fe20003f46270 */
[----:B------:R-:W-:Y:S01]  /*85c0*/  IMAD.IADD R3, R3, 0x1, R0 ;  /* 0x0000000103037824 */ /* 0x000fe200078e0200 */
[----:B------:R-:W-:Y:S02]  /*85d0*/  ISETP.GE.AND P1, PT, R56, 0x21, PT ;  /* 0x000000213800780c */ /* 0x000fe40003f26270 */
[----:B--2---:R-:W-:Y:S01]  /*85e0*/  SHF.R.S32.HI R58, RZ, 0x1f, R192 ;  /* 0x0000001fff3a7819 */ /* 0x004fe200000114c0 */
[----:B------:R-:W-:-:S04]  /*85f0*/  IMAD.WIDE.U32 R2, R192, c[0x0][0x1f0], R2 ;  /* 0x00007c00c0027a25 */ /* 0x000fc800078e0002 */
[----:B------:R-:W-:Y:S01]  /*8600*/  IMAD R0, R58, c[0x0][0x1f0], RZ ;  /* 0x00007c003a007a24 */ /* 0x000fe200078e02ff */
[----:B------:R-:W-:-:S03]  /*8610*/  IADD3 R2, P0, R2, R228, RZ ;  /* 0x000000e402027210 */ /* 0x000fc60007f1e0ff */
[----:B------:R-:W-:-:S05]  /*8620*/  IMAD R0, R192, c[0x0][0x1f4], R0 ;  /* 0x00007d00c0007a24 */ /* 0x000fca00078e0200 */
[----:B------:R-:W-:Y:S02]  /*8630*/  IADD3.X R3, R232, R3, R0, P0, !PT ;  /* 0x00000003e8037210 */ /* 0x000fe400007fe400 */
[----:B------:R-:W-:-:S04]  /*8640*/  LEA R0, P0, R2, c[0x0][0x1c8], 0x1 ;  /* 0x0000720002007a11 */ /* 0x000fc800078008ff */
[----:B------:R-:W-:Y:S02]  /*8650*/  LEA.HI.X R2, R2, c[0x0][0x1cc], R3, 0x1, P0 ;  /* 0x0000730002027a11 */ /* 0x000fe400000f0c03 */
[----:B------:R-:W1:Y:S04]  /*8660*/  SHFL.IDX PT, R3, R0, RZ, 0x181f ;  /* 0x00181fff00037589 */ /* 0x000e6800000e0000 */
[----:B------:R-:W2:Y:S04]  /*8670*/  SHFL.IDX PT, R4, R2, RZ, 0x181f ;  /* 0x00181fff02047589 */ /* 0x000ea800000e0000 */
[----:B------:R-:W3:Y:S04]  /*8680*/  SHFL.IDX PT, R0, R0, 0x1, 0x181f ;  /* 0x00381f0000007f89 */ /* 0x000ee800000e0000 */
[----:B------:R-:W4:Y:S01]  /*8690*/  SHFL.IDX PT, R2, R2, 0x1, 0x181f ;  /* 0x00381f0002027f89 */ /* 0x000f2200000e0000 */
[----:B-1----:R-:W-:-:S04]  /*86a0*/  @P2 LEA R14, P0, R210, R3, 0x1 ;  /* 0x00000003d20e2211 */ /* 0x002fc800078008ff */
[----:B--2---:R-:W-:Y:S02]  /*86b0*/  @P2 LEA.HI.X R15, R210, R4, R211, 0x1, P0 ;  /* 0x00000004d20f2211 */ /* 0x004fe400000f0cd3 */
[----:B------:R-:W-:-:S03]  /*86c0*/  @P2 LEA R12, P0, R207, R3, 0x1 ;  /* 0x00000003cf0c2211 */ /* 0x000fc600078008ff */
[----:B------:R1:W-:Y:S01]  /*86d0*/  @P2 LDGSTS.E.BYPASS.LTC128B.128 [R191+0x6100], [R14.64], !P3 ;  /* 0x061000000ebf2fae */ /* 0x0003e2000d901d4a */
[----:B------:R-:W-:Y:S02]  /*86e0*/  @P2 LEA.HI.X R13, R207, R4, R224, 0x1, P0 ;  /* 0x00000004cf0d2211 */ /* 0x000fe400000f0ce0 */
[----:B------:R-:W-:-:S03]  /*86f0*/  @P2 LEA R10, P0, R208, R3, 0x1 ;  /* 0x00000003d00a2211 */ /* 0x000fc600078008ff */
[----:B------:R1:W-:Y:S01]  /*8700*/  @P2 LDGSTS.E.BYPASS.LTC128B.128 [R191+0x8100], [R12.64], !P4 ;  /* 0x081000000cbf2fae */ /* 0x0003e2000e101d4a */
[----:B------:R-:W-:Y:S02]  /*8710*/  @P2 LEA.HI.X R11, R208, R4, R223, 0x1, P0 ;  /* 0x00000004d00b2211 */ /* 0x000fe400000f0cdf */
[----:B---3--:R-:W-:-:S03]  /*8720*/  @P1 LEA R8, P0, R210, R0, 0x1 ;  /* 0x00000000d2081211 */ /* 0x008fc600078008ff */
[----:B------:R1:W-:Y:S01]  /*8730*/  @P2 LDGSTS.E.BYPASS.LTC128B.128 [R191+0xa100], [R10.64], !P5 ;  /* 0x0a1000000abf2fae */ /* 0x0003e2000e901d4a */
[----:B----4-:R-:W-:Y:S02]  /*8740*/  @P1 LEA.HI.X R9, R210, R2, R211, 0x1, P0 ;  /* 0x00000002d2091211 */ /* 0x010fe400000f0cd3 */
[----:B------:R-:W-:-:S03]  /*8750*/  @P1 LEA R6, P0, R207, R0, 0x1 ;  /* 0x00000000cf061211 */ /* 0x000fc600078008ff */
[----:B------:R1:W-:Y:S01]  /*8760*/  @P1 LDGSTS.E.BYPASS.LTC128B.128 [R191+0x7100], [R8.64], !P3 ;  /* 0x0710000008bf1fae */ /* 0x0003e2000d901d4a */
[----:B------:R-:W-:Y:S02]  /*8770*/  @P1 LEA.HI.X R7, R207, R2, R224, 0x1, P0 ;  /* 0x00000002cf071211 */ /* 0x000fe400000f0ce0 */
[----:B------:R-:W-:-:S03]  /*8780*/  @P1 LEA R4, P0, R208, R0, 0x1 ;  /* 0x00000000d0041211 */ /* 0x000fc600078008ff */
[----:B------:R1:W-:Y:S01]  /*8790*/  @P1 LDGSTS.E.BYPASS.LTC128B.128 [R191+0x9100], [R6.64], !P4 ;  /* 0x0910000006bf1fae */ /* 0x0003e2000e101d4a */
[----:B------:R-:W-:Y:S02]  /*87a0*/  @P1 LEA.HI.X R5, R208, R2, R223, 0x1, P0 ;  /* 0x00000002d0051211 */ /* 0x000fe400000f0cdf */
[----:B------:R-:W-:-:S03]  /*87b0*/  ISETP.LT.AND P0, PT, RZ, c[0x0][0x27c], PT ;  /* 0x00009f00ff007a0c */ /* 0x000fc60003f01270 */
[----:B------:R1:W-:Y:S04]  /*87c0*/  @P1 LDGSTS.E.BYPASS.LTC128B.128 [R191+0xb100], [R4.64], !P5 ;  /* 0x0b10000004bf1fae */ /* 0x0003e8000e901d4a */
[----:B------:R-:W0:Y:S06]  /*87d0*/  LDGDEPBAR ;  /* 0x00000000000079af */ /* 0x000e2c0000000000 */
[----:B------:R-:W-:Y:S05]  /*87e0*/  @P0 BRA `(.L_x_223) ;  /* 0x0000002000000947 */ /* 0x000fea0003800000 */
[----:B------:R-:W-:-:S04]  /*87f0*/  DEPBAR.LE SB0, 0x1 ;  /* 0x000080400000791a */ /* 0x000fc80000000000 */
[----:B------:R-:W-:Y:S05]  /*8800*/  BRA `(.L_x_224) ;  /* 0x0000567000007947 */ /* 0x000fea0003800000 */
.L_x_223:
[----:B------:R-:W-:Y:S01]  /*8810*/  SHF.R.S32.HI R0, RZ, 0x1f, R126 ;  /* 0x0000001fff007819 */ /* 0x000fe2000001147e */
[----:B------:R-:W-:Y:S01]  /*8820*/  ULDC.U8 UR4, c[0x0][0x298] ;  /* 0x0000a60000047ab9 */ /* 0x000fe20000000000 */
[----:B------:R-:W-:Y:S01]  /*8830*/  IMAD.WIDE.U32 R2, R126, c[0x0][0x280], RZ ;  /* 0x0000a0007e027a25 */ /* 0x000fe200078e00ff */
[----:B------:R-:W-:Y:S01]  /*8840*/  ISETP.NE.AND P2, PT, RZ, UR4, PT ;  /* 0x00000004ff007c0c */ /* 0x000fe2000bf45270 */
[----:B------:R-:W-:Y:S02]  /*8850*/  BSSY B2, `(.L_x_224) ;  /* 0x0000562000027945 */ /* 0x000fe40003800000 */
[----:B-1----:R-:W-:Y:S01]  /*8860*/  IMAD R6, R0, c[0x0][0x280], RZ ;  /* 0x0000a00000067a24 */ /* 0x002fe200078e02ff */
[----:B------:R-:W-:Y:S01]  /*8870*/  LEA R7, P1, R2, c[0x0][0x270], 0x1 ;  /* 0x00009c0002077a11 */ /* 0x000fe200078208ff */
[----:B------:R-:W-:Y:S02]  /*8880*/  IMAD R0, R0, c[0x0][0x290], RZ ;  /* 0x0000a40000007a24 */ /* 0x000fe400078e02ff */
[----:B------:R-:W-:-:S02]  /*8890*/  IMAD R6, R126, c[0x0][0x284], R6 ;  /* 0x0000a1007e067a24 */ /* 0x000fc400078e0206 */
[----:B------:R-:W-:-:S03]  /*88a0*/  IMAD.WIDE.U32 R4, R126, c[0x0][0x290], RZ ;  /* 0x0000a4007e047a25 */ /* 0x000fc600078e00ff */
[----:B------:R-:W-:Y:S01]  /*88b0*/  IADD3 R3, R6, R3, RZ ;  /* 0x0000000306037210 */ /* 0x000fe20007ffe0ff */
[----:B------:R-:W-:Y:S01]  /*88c0*/  IMAD R0, R126, c[0x0][0x294], R0 ;  /* 0x0000a5007e007a24 */ /* 0x000fe200078e0200 */
[----:B------:R-:W-:Y:S02]  /*88d0*/  LEA R8, P0, R4, c[0x0][0x288], 0x1 ;  /* 0x0000a20004087a11 */ /* 0x000fe400078008ff */
[----:B------:R-:W-:Y:S02]  /*88e0*/  LEA R6, R237, R209, 0x7 ;  /* 0x000000d1ed067211 */ /* 0x000fe400078e38ff */
[----:B------:R-:W-:Y:S02]  /*88f0*/  IADD3 R5, R0, R5, RZ ;  /* 0x0000000500057210 */ /* 0x000fe40007ffe0ff */
[----:B------:R-:W-:Y:S02]  /*8900*/  LEA.HI.X R0, R2, c[0x0][0x274], R3, 0x1, P1 ;  /* 0x00009d0002007a11 */ /* 0x000fe400008f0c03 */
[----:B------:R-:W-:Y:S01]  /*8910*/  LEA.HI.X R2, R4, c[0x0][0x28c], R5, 0x1, P0 ;  /* 0x0000a30004027a11 */ /* 0x000fe200000f0c05 */
[----:B------:R-:W-:Y:S05]  /*8920*/  @!P2 BRA `(.L_x_225) ;  /* 0x000029a00000a947 */ /* 0x000fea0003800000 */
[----:B------:R-:W-:Y:S01]  /*8930*/  ISETP.GE.AND P0, PT, R6, R34, PT ;  /* 0x000000220600720c */ /* 0x000fe20003f06270 */
[----:B------:R-:W1:Y:S01]  /*8940*/  SHFL.IDX PT, R3, R2, RZ, 0x1c1f ;  /* 0x001c1fff02037589 */ /* 0x000e6200000e0000 */
[----:B------:R-:W-:Y:S01]  /*8950*/  BSSY B0, `(.L_x_226) ;  /* 0x000004f000007945 */ /* 0x000fe20003800000 */
[----:B------:R-:W-:Y:S01]  /*8960*/  CS2R R28, SRZ ;  /* 0x00000000001c7805 */ /* 0x000fe2000001ff00 */
[----:B------:R-:W-:Y:S01]  /*8970*/  CS2R R26, SRZ ;  /* 0x00000000001a7805 */ /* 0x000fe2000001ff00 */
[----:B------:R-:W2:Y:S01]  /*8980*/  SHFL.IDX PT, R5, R0, RZ, 0x1c1f ;  /* 0x001c1fff00057589 */ /* 0x000ea200000e0000 */
[----:B------:R-:W-:Y:S01]  /*8990*/  CS2R R24, SRZ ;  /* 0x0000000000187805 */ /* 0x000fe2000001ff00 */
[----:B------:R-:W-:Y:S01]  /*89a0*/  CS2R R22, SRZ ;  /* 0x0000000000167805 */ /* 0x000fe2000001ff00 */
[----:B------:R-:W-:Y:S01]  /*89b0*/  CS2R R20, SRZ ;  /* 0x0000000000147805 */ /* 0x000fe2000001ff00 */
[----:B------:R3:W4:Y:S01]  /*89c0*/  SHFL.IDX PT, R4, R7, RZ, 0x1c1f ;  /* 0x001c1fff07047589 */ /* 0x00072200000e0000 */
[----:B------:R-:W-:Y:S01]  /*89d0*/  CS2R R18, SRZ ;  /* 0x0000000000127805 */ /* 0x000fe2000001ff00 */
[----:B------:R-:W-:Y:S01]  /*89e0*/  CS2R R16, SRZ ;  /* 0x0000000000107805 */ /* 0x000fe2000001ff00 */
[----:B------:R-:W-:Y:S01]  /*89f0*/  CS2R R14, SRZ ;  /* 0x00000000000e7805 */ /* 0x000fe2000001ff00 */
[----:B------:R5:W1:Y:S01]  /*8a00*/  SHFL.IDX PT, R2, R8, RZ, 0x1c1f ;  /* 0x001c1fff08027589 */ /* 0x000a6200000e0000 */
[----:B------:R-:W-:Y:S01]  /*8a10*/  CS2R R12, SRZ ;  /* 0x00000000000c7805 */ /* 0x000fe2000001ff00 */
[----:B------:R-:W-:Y:S01]  /*8a20*/  CS2R R10, SRZ ;  /* 0x00000000000a7805 */ /* 0x000fe2000001ff00 */
[----:B---3--:R-:W-:Y:S01]  /*8a30*/  CS2R R6, SRZ ;  /* 0x0000000000067805 */ /* 0x008fe2000001ff00 */
[----:B-----5:R-:W-:Y:S01]  /*8a40*/  CS2R R8, SRZ ;  /* 0x0000000000087805 */ /* 0x020fe2000001ff00 */
[----:B------:R-:W-:Y:S05]  /*8a50*/  @P0 BRA `(.L_x_227) ;  /* 0x000003e000000947 */ /* 0x000fea0003800000 */
[----:B-12-4-:R-:W2:Y:S04]  /*8a60*/  LDL R38, [R1+0x40] ;  /* 0x0000400001267983 */ /* 0x016ea80000100800 */
[----:B------:R-:W3:Y:S04]  /*8a70*/  LDL R37, [R1+0x3c] ;  /* 0x00003c0001257983 */ /* 0x000ee80000100800 */
[----:B------:R-:W4:Y:S04]  /*8a80*/  LDL R36, [R1+0x44] ;  /* 0x0000440001247983 */ /* 0x000f280000100800 */
[----:B------:R-:W4:Y:S04]  /*8a90*/  LDL R35, [R1+0x38] ;  /* 0x0000380001237983 */ /* 0x000f280000100800 */
[----:B------:R-:W4:Y:S04]  /*8aa0*/  LDL R33, [R1+0x48] ;  /* 0x0000480001217983 */ /* 0x000f280000100800 */
[----:B------:R-:W4:Y:S04]  /*8ab0*/  LDL R31, [R1+0x34] ;  /* 0x00003400011f7983 */ /* 0x000f280000100800 */
[----:B------:R-:W4:Y:S04]  /*8ac0*/  LDL R30, [R1+0x4c] ;  /* 0x00004c00011e7983 */ /* 0x000f280000100800 */
[----:B------:R-:W4:Y:S01]  /*8ad0*/  LDL R32, [R1+0x30] ;  /* 0x0000300001207983 */ /* 0x000f220000100800 */
[----:B------:R-:W-:Y:S01]  /*8ae0*/  ISETP.GE.AND P1, PT, R106, c[0x0][0x27c], PT ;  /* 0x00009f006a007a0c */ /* 0x000fe20003f26270 */
[----:B------:R-:W-:Y:S01]  /*8af0*/  CS2R R18, SRZ ;  /* 0x0000000000127805 */ /* 0x000fe2000001ff00 */
[----:B------:R-:W-:Y:S01]  /*8b00*/  ISETP.GE.AND P0, PT, R143, c[0x0][0x27c], PT ;  /* 0x00009f008f007a0c */ /* 0x000fe20003f06270 */
[----:B------:R-:W4:Y:S01]  /*8b10*/  LDL R28, [R1+0x50] ;  /* 0x00005000011c7983 */ /* 0x000f220000100800 */
[----:B------:R-:W-:-:S03]  /*8b20*/  CS2R R6, SRZ ;  /* 0x0000000000067805 */ /* 0x000fc6000001ff00 */
[----:B------:R-:W4:Y:S01]  /*8b30*/  LDL R0, [R1+0x2c] ;  /* 0x00002c0001007983 */ /* 0x000f220000100800 */
[----:B------:R-:W-:-:S05]  /*8b40*/  ISETP.GE.AND P3, PT, R140, c[0x0][0x27c], PT ;  /* 0x00009f008c007a0c */ /* 0x000fca0003f66270 */
[----:B------:R-:W-:-:S04]  /*8b50*/  @!P1 IMAD.WIDE R10, R106, 0x2, R4 ;  /* 0x000000026a0a9825 */ /* 0x000fc800078e0204 */
[----:B------:R-:W-:Y:S01]  /*8b60*/  @!P1 IMAD.WIDE R8, R106, 0x2, R2 ;  /* 0x000000026a089825 */ /* 0x000fe200078e0202 */
[----:B------:R1:W5:Y:S04]  /*8b70*/  @!P1 LD.E.64 R18, [R10.64] ;  /* 0x0000000a0a129980 */ /* 0x000368000c101b00 */
[----:B------:R1:W5:Y:S01]  /*8b80*/  @!P1 LD.E.64 R6, [R8.64] ;  /* 0x0000000a08069980 */ /* 0x000362000c101b00 */
[----:B------:R-:W-:Y:S01]  /*8b90*/  CS2R R20, SRZ ;  /* 0x0000000000147805 */ /* 0x000fe2000001ff00 */
[----:B------:R-:W-:Y:S01]  /*8ba0*/  CS2R R22, SRZ ;  /* 0x0000000000167805 */ /* 0x000fe2000001ff00 */
[----:B-1----:R-:W-:Y:S01]  /*8bb0*/  CS2R R8, SRZ ;  /* 0x0000000000087805 */ /* 0x002fe2000001ff00 */
[----:B------:R-:W-:Y:S01]  /*8bc0*/  CS2R R24, SRZ ;  /* 0x0000000000187805 */ /* 0x000fe2000001ff00 */
[----:B------:R-:W-:Y:S01]  /*8bd0*/  CS2R R26, SRZ ;  /* 0x00000000001a7805 */ /* 0x000fe2000001ff00 */
[----:B--2---:R-:W-:-:S02]  /*8be0*/  @!P0 IADD3 R12, P2, R4, R38, RZ ;  /* 0x00000026040c8210 */ /* 0x004fc40007f5e0ff */
[----:B------:R-:W-:-:S03]  /*8bf0*/  @!P0 IADD3 R10, P1, R2, R38, RZ ;  /* 0x00000026020a8210 */ /* 0x000fc60007f3e0ff */
[--C-:B---3--:R-:W-:Y:S02]  /*8c00*/  @!P0 IMAD.X R13, R5, 0x1, R37.reuse, P2 ;  /* 0x00000001050d8824 */ /* 0x108fe400010e0625 */
[----:B------:R-:W-:Y:S01]  /*8c10*/  @!P0 IMAD.X R11, R3, 0x1, R37, P1 ;  /* 0x00000001030b8824 */ /* 0x000fe200008e0625 */
[----:B------:R-:W-:Y:S02]  /*8c20*/  ISETP.GE.AND P2, PT, R142, c[0x0][0x27c], PT ;  /* 0x00009f008e007a0c */ /* 0x000fe40003f46270 */
[----:B------:R1:W5:Y:S04]  /*8c30*/  @!P0 LD.E.64 R20, [R12.64] ;  /* 0x0000000a0c148980 */ /* 0x000368000c101b00 */
[----:B------:R2:W5:Y:S01]  /*8c40*/  @!P0 LD.E.64 R8, [R10.64] ;  /* 0x0000000a0a088980 */ /* 0x000562000c101b00 */
[----:B----4-:R-:W-:-:S05]  /*8c50*/  @!P3 IADD3 R14, P0, R4, R36, RZ ;  /* 0x00000024040eb210 */ /* 0x010fca0007f1e0ff */
[----:B------:R-:W-:-:S05]  /*8c60*/  @!P3 IMAD.X R15, R5, 0x1, R35, P0 ;  /* 0x00000001050fb824 */ /* 0x000fca00000e0623 */
[----:B------:R3:W5:Y:S01]  /*8c70*/  @!P3 LD.E.64 R22, [R14.64] ;  /* 0x0000000a0e16b980 */ /* 0x000762000c101b00 */
[----:B-1----:R-:W-:Y:S01]  /*8c80*/  @!P3 IADD3 R12, P0, R2, R36, RZ ;  /* 0x00000024020cb210 */ /* 0x002fe20007f1e0ff */
[----:B--2---:R-:W-:-:S04]  /*8c90*/  CS2R R10, SRZ ;  /* 0x00000000000a7805 */ /* 0x004fc8000001ff00 */
[----:B------:R-:W-:Y:S01]  /*8ca0*/  @!P3 IMAD.X R13, R3, 0x1, R35, P0 ;  /* 0x00000001030db824 */ /* 0x000fe200000e0623 */
[----:B------:R-:W-:-:S04]  /*8cb0*/  @!P2 IADD3 R16, P0, R4, R33, RZ ;  /* 0x000000210410a210 */ /* 0x000fc80007f1e0ff */
[----:B------:R1:W5:Y:S01]  /*8cc0*/  @!P3 LD.E.64 R10, [R12.64] ;  /* 0x0000000a0c0ab980 */ /* 0x000362000c101b00 */
[----:B------:R-:W-:Y:S01]  /*8cd0*/  ISETP.GE.AND P3, PT, R105, c[0x0][0x27c], PT ;  /* 0x00009f0069007a0c */ /* 0x000fe20003f66270 */
[--C-:B------:R-:W-:Y:S01]  /*8ce0*/  @!P2 IMAD.X R17, R5, 0x1, R31.reuse, P0 ;  /* 0x000000010511a824 */ /* 0x100fe200000e061f */
[----:B---3--:R-:W-:Y:S02]  /*8cf0*/  @!P2 IADD3 R14, P0, R2, R33, RZ ;  /* 0x00000021020ea210 */ /* 0x008fe40007f1e0ff */
[----:B------:R-:W-:Y:S02]  /*8d00*/  ISETP.GE.AND P1, PT, R141, c[0x0][0x27c], PT ;  /* 0x00009f008d007a0c */ /* 0x000fe40003f26270 */
[----:B------:R2:W5:Y:S01]  /*8d10*/  @!P2 LD.E.64 R24, [R16.64] ;  /* 0x0000000a1018a980 */ /* 0x000562000c101b00 */
[----:B------:R-:W-:Y:S01]  /*8d20*/  @!P2 IMAD.X R15, R3, 0x1, R31, P0 ;  /* 0x00000001030fa824 */ /* 0x000fe200000e061f */
[----:B-1----:R-:W-:-:S06]  /*8d30*/  CS2R R12, SRZ ;  /* 0x00000000000c7805 */ /* 0x002fcc000001ff00 */
[----:B------:R1:W5:Y:S01]  /*8d40*/  @!P2 LD.E.64 R12, [R14.64] ;  /* 0x0000000a0e0ca980 */ /* 0x000362000c101b00 */
[----:B--2---:R-:W-:Y:S01]  /*8d50*/  CS2R R16, SRZ ;  /* 0x0000000000107805 */ /* 0x004fe2000001ff00 */
[----:B-1----:R-:W-:-:S05]  /*8d60*/  @!P3 IADD3 R14, P0, R4, R30, RZ ;  /* 0x0000001e040eb210 */ /* 0x002fca0007f1e0ff */
[----:B------:R-:W-:Y:S01]  /*8d70*/  @!P3 IMAD.X R15, R5, 0x1, R32, P0 ;  /* 0x00000001050fb824 */ /* 0x000fe200000e0620 */
[----:B------:R-:W-:-:S04]  /*8d80*/  @!P3 IADD3 R30, P0, R2, R30, RZ ;  /* 0x0000001e021eb210 */ /* 0x000fc80007f1e0ff */
[----:B------:R1:W5:Y:S01]  /*8d90*/  @!P3 LD.E.64 R26, [R14.64] ;  /* 0x0000000a0e1ab980 */ /* 0x000362000c101b00 */
[----:B------:R-:W-:Y:S01]  /*8da0*/  @!P3 IMAD.X R31, R3, 0x1, R32, P0 ;  /* 0x00000001031fb824 */ /* 0x000fe200000e0620 */
[----:B------:R-:W-:-:S05]  /*8db0*/  @!P1 IADD3 R4, P0, R4, R28, RZ ;  /* 0x0000001c04049210 */ /* 0x000fca0007f1e0ff */
[----:B------:R-:W-:Y:S01]  /*8dc0*/  @!P1 IMAD.X R5, R5, 0x1, R0, P0 ;  /* 0x0000000105059824 */ /* 0x000fe200000e0600 */
[----:B------:R-:W-:Y:S02]  /*8dd0*/  @!P1 IADD3 R2, P0, R2, R28, RZ ;  /* 0x0000001c02029210 */ /* 0x000fe40007f1e0ff */
[----:B------:R-:W-:-:S03]  /*8de0*/  CS2R R28, SRZ ;  /* 0x00000000001c7805 */ /* 0x000fc6000001ff00 */
[----:B------:R-:W-:-:S03]  /*8df0*/  @!P1 IMAD.X R3, R3, 0x1, R0, P0 ;  /* 0x0000000103039824 */ /* 0x000fc600000e0600 */
[----:B------:R2:W5:Y:S04]  /*8e00*/  @!P1 LD.E.64 R28, [R4.64] ;  /* 0x0000000a041c9980 */ /* 0x000568000c101b00 */
[----:B------:R2:W5:Y:S01]  /*8e10*/  @!P1 LD.E.64 R16, [R2.64] ;  /* 0x0000000a02109980 */ /* 0x000562000c101b00 */
[----:B-1----:R-:W-:-:S06]  /*8e20*/  CS2R R14, SRZ ;  /* 0x00000000000e7805 */ /* 0x002fcc000001ff00 */
[----:B------:R2:W5:Y:S02]  /*8e30*/  @!P3 LD.E.64 R14, [R30.64] ;  /* 0x0000000a1e0eb980 */ /* 0x000564000c101b00 */
.L_x_227:
[----:B-12-4-:R-:W-:Y:S05]  /*8e40*/  BSYNC B0 ;  /* 0x0000000000007941 */ /* 0x016fea0003800000 */
.L_x_226:
[--C-:B-----5:R-:W-:Y:S01]  /*8e50*/  IMAD.MOV.U32 R42, RZ, RZ, R25.reuse ;  /* 0x000000ffff2a7224 */ /* 0x120fe200078e0019 */
[----:B------:R-:W-:Y:S01]  /*8e60*/  SHF.R.U32.HI R2, RZ, 0x10, R25 ;  /* 0x00000010ff027819 */ /* 0x000fe20000011619 */
[----:B------:R-:W-:Y:S01]  /*8e70*/  IMAD.MOV.U32 R36, RZ, RZ, R28 ;  /* 0x000000ffff247224 */ /* 0x000fe200078e001c */
[--C-:B------:R-:W-:Y:S01]  /*8e80*/  SHF.R.U64 R33, R28, 0x10, R29.reuse ;  /* 0x000000101c217819 */ /* 0x100fe2000000121d */
[--C-:B------:R-:W-:Y:S01]  /*8e90*/  IMAD.MOV.U32 R35, RZ, RZ, R29.reuse ;  /* 0x000000ffff237224 */ /* 0x100fe200078e001d */
[----:B------:R-:W-:Y:S01]  /*8ea0*/  SHF.R.U32.HI R28, RZ, 0x10, R29 ;  /* 0x00000010ff1c7819 */ /* 0x000fe2000001161d */
[----:B------:R-:W-:Y:S01]  /*8eb0*/  IMAD.MOV.U32 R31, RZ, RZ, R6 ;  /* 0x000000ffff1f7224 */ /* 0x000fe200078e0006 */
[----:B------:R-:W-:Y:S01]  /*8ec0*/  PRMT R42, R42, 0x5410, R2 ;  /* 0x000054102a2a7816 */ /* 0x000fe20000000002 */
[----:B------:R-:W-:Y:S01]  /*8ed0*/  IMAD R2, R237, -0x80, R34 ;  /* 0xffffff80ed027824 */ /* 0x000fe200078e0222 */
[----:B------:R-:W-:Y:S01]  /*8ee0*/  SHF.R.U64 R29, R6, 0x10, R7 ;  /* 0x00000010061d7819 */ /* 0x000fe20000001207 */
[--C-:B------:R-:W-:Y:S01]  /*8ef0*/  IMAD.MOV.U32 R5, RZ, RZ, R17.reuse ;  /* 0x000000ffff057224 */ /* 0x100fe200078e0011 */
[--C-:B------:R-:W-:Y:S01]  /*8f00*/  SHF.R.U64 R4, R16, 0x10, R17.reuse ;  /* 0x0000001010047819 */ /* 0x100fe20000001211 */
[----:B------:R-:W-:Y:S01]  /*8f10*/  IMAD.MOV.U32 R51, RZ, RZ, R20 ;  /* 0x000000ffff337224 */ /* 0x000fe200078e0014 */
[----:B------:R-:W-:Y:S01]  /*8f20*/  SHF.R.U32.HI R0, RZ, 0x10, R17 ;  /* 0x00000010ff007819 */ /* 0x000fe20000011611 */
[----:B------:R-:W-:Y:S01]  /*8f30*/  IMAD.MOV.U32 R50, RZ, RZ, R21 ;  /* 0x000000ffff327224 */ /* 0x000fe200078e0015 */
[----:B------:R-:W-:Y:S01]  /*8f40*/  PRMT R17, R31, 0x5410, R29 ;  /* 0x000054101f117816 */ /* 0x000fe2000000001d */
[----:B------:R-:W-:Y:S01]  /*8f50*/  IMAD.MOV.U32 R46, RZ, RZ, R23 ;  /* 0x000000ffff2e7224 */ /* 0x000fe200078e0017 */
[----:B------:R-:W-:Y:S01]  /*8f60*/  IMNMX R29, R2, 0x80, PT ;  /* 0x00000080021d7817 */ /* 0x000fe20003800200 */
[----:B------:R-:W-:Y:S01]  /*8f70*/  IMAD.MOV.U32 R38, RZ, RZ, R26 ;  /* 0x000000ffff267224 */ /* 0x000fe200078e001a */
[----:B------:R-:W-:Y:S01]  /*8f80*/  SHF.R.U64 R49, R20, 0x10, R21 ;  /* 0x0000001014317819 */ /* 0x000fe20000001215 */
[----:B------:R-:W-:Y:S01]  /*8f90*/  IMAD.MOV.U32 R39, RZ, RZ, R27 ;  /* 0x000000ffff277224 */ /* 0x000fe200078e001b */
[----:B------:R-:W-:Y:S01]  /*8fa0*/  ISETP.GE.AND P0, PT, R209, R29, PT ;  /* 0x0000001dd100720c */ /* 0x000fe20003f06270 */
[----:B------:R-:W-:Y:S01]  /*8fb0*/  IMAD.MOV.U32 R54, RZ, RZ, R18 ;  /* 0x000000ffff367224 */ /* 0x000fe200078e0012 */
[----:B------:R-:W-:Y:S01]  /*8fc0*/  SHF.R.U32.HI R44, RZ, 0x10, R21 ;  /* 0x00000010ff2c7819 */ /* 0x000fe20000011615 */
[----:B------:R-:W-:Y:S01]  /*8fd0*/  IMAD.MOV.U32 R53, RZ, RZ, R19 ;  /* 0x000000ffff357224 */ /* 0x000fe200078e0013 */
[--C-:B------:R-:W-:Y:S01]  /*8fe0*/  SHF.R.U64 R45, R22, 0x10, R23.reuse ;  /* 0x00000010162d7819 */ /* 0x100fe20000001217 */
[----:B------:R-:W-:Y:S01]  /*8ff0*/  IMAD.MOV.U32 R47, RZ, RZ, R22 ;  /* 0x000000ffff2f7224 */ /* 0x000fe200078e0016 */
[----:B------:R-:W-:Y:S01]  /*9000*/  SHF.R.U32.HI R40, RZ, 0x10, R23 ;  /* 0x00000010ff287819 */ /* 0x000fe20000011617 */
[----:B------:R-:W-:Y:S01]  /*9010*/  IMAD.MOV.U32 R43, RZ, RZ, R24 ;  /* 0x000000ffff2b7224 */ /* 0x000fe200078e0018 */
[----:B------:R-:W-:Y:S01]  /*9020*/  SHF.R.U64 R41, R24, 0x10, R25 ;  /* 0x0000001018297819 */ /* 0x000fe20000001219 */
[----:B------:R-:W-:Y:S01]  /*9030*/  IMAD.MOV.U32 R23, RZ, RZ, R10 ;  /* 0x000000ffff177224 */ /* 0x000fe200078e000a */
[----:B------:R-:W-:Y:S01]  /*9040*/  SHF.R.U64 R37, R26, 0x10, R27 ;  /* 0x000000101a257819 */ /* 0x000fe2000000121b */
[----:B------:R-:W-:Y:S01]  /*9050*/  IMAD.MOV.U32 R26, RZ, RZ, R9 ;  /* 0x000000ffff1a7224 */ /* 0x000fe200078e0009 */
[----:B------:R-:W-:Y:S01]  /*9060*/  SHF.R.U32.HI R32, RZ, 0x10, R27 ;  /* 0x00000010ff207819 */ /* 0x000fe2000001161b */
[----:B------:R-:W-:Y:S01]  /*9070*/  IMAD.MOV.U32 R27, RZ, RZ, R8 ;  /* 0x000000ffff1b7224 */ /* 0x000fe200078e0008 */
[----:B------:R-:W-:Y:S01]  /*9080*/  SHF.R.U64 R52, R18, 0x10, R19 ;  /* 0x0000001012347819 */ /* 0x000fe20000001213 */
        /* <DEDUP_REMOVED lines=9> */
[----:B------:R-:W-:Y:S01]  /*9120*/  SHF.R.U32.HI R24, RZ, 0x10, R7 ;  /* 0x00000010ff187819 */ /* 0x000fe20000011607 */
[----:B------:R-:W-:Y:S01]  /*9130*/  IMAD.MOV.U32 R9, RZ, RZ, R15 ;  /* 0x000000ffff097224 */ /* 0x000fe200078e000f */
[----:B------:R-:W-:Y:S01]  /*9140*/  SHF.R.U32.HI R11, RZ, 0x10, R11 ;  /* 0x00000010ff0b7819 */ /* 0x000fe2000001160b */
[----:B------:R-:W-:Y:S01]  /*9150*/  IMAD.MOV.U32 R6, RZ, RZ, R16 ;  /* 0x000000ffff067224 */ /* 0x000fe200078e0010 */
[----:B------:R-:W-:Y:S01]  /*9160*/  SHF.R.U64 R12, R12, 0x10, R13 ;  /* 0x000000100c0c7819 */ /* 0x000fe2000000120d */
[----:B------:R-:W-:-:S04]  /*9170*/  DEPBAR.LE SB0, 0x1 ;  /* 0x000080400000791a */ /* 0x000fc80000000000 */
[----:B------:R-:W-:Y:S01]  /*9180*/  SHF.R.U32.HI R7, RZ, 0x10, R13 ;  /* 0x00000010ff077819 */ /* 0x000fe2000001160d */
[----:B------:R-:W-:Y:S01]  /*9190*/  BSSY B1, `(.L_x_228) ;  /* 0x0000115000017945 */ /* 0x000fe20003800000 */
[--C-:B------:R-:W-:Y:S02]  /*91a0*/  SHF.R.U64 R8, R14, 0x10, R15.reuse ;  /* 0x000000100e087819 */ /* 0x100fe4000000120f */
[----:B------:R-:W-:Y:S02]  /*91b0*/  SHF.R.U32.HI R3, RZ, 0x10, R15 ;  /* 0x00000010ff037819 */ /* 0x000fe4000001160f */
[----:B------:R-:W-:Y:S02]  /*91c0*/  PRMT R35, R35, 0x5410, R28 ;  /* 0x0000541023237816 */ /* 0x000fe4000000001c */
[----:B------:R-:W-:Y:S02]  /*91d0*/  PRMT R25, R27, 0x5410, R25 ;  /* 0x000054101b197816 */ /* 0x000fe40000000019 */
[----:B------:R-:W-:-:S02]  /*91e0*/  PRMT R20, R26, 0x5410, R20 ;  /* 0x000054101a147816 */ /* 0x000fc40000000014 */
[----:B------:R-:W-:Y:S02]  /*91f0*/  PRMT R21, R23, 0x5410, R21 ;  /* 0x0000541017157816 */ /* 0x000fe40000000015 */
[----:B------:R-:W-:Y:S02]  /*9200*/  PRMT R52, R54, 0x5410, R52 ;  /* 0x0000541036347816 */ /* 0x000fe40000000034 */
[----:B------:R-:W-:Y:S02]  /*9210*/  PRMT R48, R53, 0x5410, R48 ;  /* 0x0000541035307816 */ /* 0x000fe40000000030 */
        /* <DEDUP_REMOVED lines=15> */
[----:B------:R-:W-:Y:S01]  /*9310*/  PRMT R28, R5, 0x5410, R0 ;  /* 0x00005410051c7816 */ /* 0x000fe20000000000 */
[----:B------:R-:W-:Y:S06]  /*9320*/  BAR.SYNC.DEFER_BLOCKING 0x0 ;  /* 0x0000000000007b1d */ /* 0x000fec0000010000 */
[----:B------:R-:W-:Y:S05]  /*9330*/  @P0 BRA `(.L_x_229) ;  /* 0x00000fa000000947 */ /* 0x000fea0003800000 */
[----:B------:R-:W-:Y:S01]  /*9340*/  ISETP.GE.AND P0, PT, R106, c[0x0][0x27c], PT ;  /* 0x00009f006a007a0c */ /* 0x000fe20003f06270 */
[----:B------:R-:W-:-:S12]  /*9350*/  BSSY B0, `(.L_x_230) ;  /* 0x0000028000007945 */ /* 0x000fd80003800000 */
[----:B------:R-:W-:Y:S05]  /*9360*/  @P0 BRA `(.L_x_231) ;  /* 0x0000026000000947 */ /* 0x000fea0003800000 */
[----:B------:R-:W1:Y:S01]  /*9370*/  LDS.128 R4, [R201+0xc000] ;  /* 0x00c00000c9047984 */ /* 0x000e620000000c00 */
[C---:B------:R-:W-:Y:S01]  /*9380*/  SHF.L.U32 R3, R52.reuse, 0x10, RZ ;  /* 0x0000001034037819 */ /* 0x040fe200000006ff */
[----:B------:R-:W-:Y:S01]  /*9390*/  IMAD.U32 R0, R17, 0x10000, RZ ;  /* 0x0001000011007824 */ /* 0x000fe200078e00ff */
[----:B------:R-:W-:Y:S02]  /*93a0*/  LOP3.LUT R2, R52, 0xffff0000, RZ, 0xc0, !PT ;  /* 0xffff000034027812 */ /* 0x000fe400078ec0ff */
[C---:B-1----:R-:W-:Y:S01]  /*93b0*/  SHF.L.U32 R9, R4.reuse, 0x10, RZ ;  /* 0x0000001004097819 */ /* 0x042fe200000006ff */
[----:B------:R-:W-:Y:S01]  /*93c0*/  IMAD.U32 R10, R7, 0x10000, RZ ;  /* 0x00010000070a7824 */ /* 0x000fe200078e00ff */
[----:B------:R-:W-:Y:S02]  /*93d0*/  LOP3.LUT R8, R4, 0xffff0000, RZ, 0xc0, !PT ;  /* 0xffff000004087812 */ /* 0x000fe400078ec0ff */
[C---:B------:R-:W-:Y:S02]  /*93e0*/  SHF.L.U32 R13, R5.reuse, 0x10, RZ ;  /* 0x00000010050d7819 */ /* 0x040fe400000006ff */
[----:B------:R-:W-:Y:S01]  /*93f0*/  LOP3.LUT R4, R5, 0xffff0000, RZ, 0xc0, !PT ;  /* 0xffff000005047812 */ /* 0x000fe200078ec0ff */
[CC--:B------:R-:W-:Y:S01]  /*9400*/  FMUL.FTZ R15, R8.reuse, R0.reuse ;  /* 0x00000000080f7220 */ /* 0x0c0fe20000410000 */
[----:B------:R-:W-:Y:S01]  /*9410*/  LOP3.LUT R5, R17, 0xffff0000, RZ, 0xc0, !PT ;  /* 0xffff000011057812 */ /* 0x000fe200078ec0ff */
[-C--:B------:R-:W-:Y:S01]  /*9420*/  FMUL.FTZ R14, R8, R3.reuse ;  /* 0x00000003080e7220 */ /* 0x080fe20000410000 */
[C---:B------:R-:W-:Y:S01]  /*9430*/  SHF.L.U32 R12, R6.reuse, 0x10, RZ ;  /* 0x00000010060c7819 */ /* 0x040fe200000006ff */
[----:B------:R-:W-:Y:S01]  /*9440*/  FFMA.FTZ R16, R9, R3, -R15 ;  /* 0x0000000309107223 */ /* 0x000fe2000001080f */
[----:B------:R-:W-:Y:S01]  /*9450*/  LOP3.LUT R11, R6, 0xffff0000, RZ, 0xc0, !PT ;  /* 0xffff0000060b7812 */ /* 0x000fe200078ec0ff */
[-C--:B------:R-:W-:Y:S01]  /*9460*/  FMUL.FTZ R8, R4, R5.reuse ;  /* 0x0000000504087220 */ /* 0x080fe20000410000 */
[----:B------:R-:W-:Y:S01]  /*9470*/  LOP3.LUT R6, R7, 0xffff0000, RZ, 0xc0, !PT ;  /* 0xffff000007067812 */ /* 0x000fe200078ec0ff */
[----:B------:R-:W-:Y:S01]  /*9480*/  FFMA.FTZ R15, R9, R0, R14 ;  /* 0x00000000090f7223 */ /* 0x000fe2000001000e */
[----:B------:R-:W-:Y:S01]  /*9490*/  LOP3.LUT R0, R24, 0xffff0000, RZ, 0xc0, !PT ;  /* 0xffff000018007812 */ /* 0x000fe200078ec0ff */
[-C--:B------:R-:W-:Y:S01]  /*94a0*/  FMUL.FTZ R7, R4, R2.reuse ;  /* 0x0000000204077220 */ /* 0x080fe20000410000 */
[----:B------:R-:W-:Y:S01]  /*94b0*/  SHF.L.U32 R4, R48, 0x10, RZ ;  /* 0x0000001030047819 */ /* 0x000fe200000006ff */
[C---:B------:R-:W-:Y:S01]  /*94c0*/  FFMA.FTZ R14, R13.reuse, R2, -R8 ;  /* 0x000000020d0e7223 */ /* 0x040fe20000010808 */
[----:B------:R-:W-:Y:S01]  /*94d0*/  SHF.L.U32 R2, R24, 0x10, RZ ;  /* 0x0000001018027819 */ /* 0x000fe200000006ff */
[----:B------:R-:W-:Y:S01]  /*94e0*/  FFMA.FTZ R9, R13, R5, R7 ;  /* 0x000000050d097223 */ /* 0x000fe20000010007 */
[----:B------:R-:W-:Y:S01]  /*94f0*/  LOP3.LUT R3, R48, 0xffff0000, RZ, 0xc0, !PT ;  /* 0xffff000030037812 */ /* 0x000fe200078ec0ff */
[----:B------:R-:W-:-:S02]  /*9500*/  FMUL.FTZ R7, R6, R0 ;  /* 0x0000000006077220 */ /* 0x000fc40000410000 */
[C---:B------:R-:W-:Y:S02]  /*9510*/  FMUL.FTZ R8, R11.reuse, R2 ;  /* 0x000000020b087220 */ /* 0x040fe40000410000 */
[-C--:B------:R-:W-:Y:S02]  /*9520*/  FMUL.FTZ R5, R11, R4.reuse ;  /* 0x000000040b057220 */ /* 0x080fe40000410000 */
[-C--:B------:R-:W-:Y:S02]  /*9530*/  FMUL.FTZ R6, R6, R3.reuse ;  /* 0x0000000306067220 */ /* 0x080fe40000410000 */
[C---:B------:R-:W-:Y:S01]  /*9540*/  FFMA.FTZ R8, R12.reuse, R4, -R8 ;  /* 0x000000040c087223 */ /* 0x040fe20000010808 */
[----:B------:R-:W-:Y:S01]  /*9550*/  F2FP.BF16.PACK_AB R4, R15, R16 ;  /* 0x000000100f04723e */ /* 0x000fe200000010ff */
[----:B------:R-:W-:Y:S01]  /*9560*/  FFMA.FTZ R2, R12, R2, R5 ;  /* 0x000000020c027223 */ /* 0x000fe20000010005 */
[----:B------:R-:W-:Y:S01]  /*9570*/  F2FP.BF16.PACK_AB R5, R9, R14 ;  /* 0x0000000e0905723e */ /* 0x000fe200000010ff */
[----:B------:R-:W-:-:S02]  /*9580*/  FFMA.FTZ R3, R10, R3, -R7 ;  /* 0x000000030a037223 */ /* 0x000fc40000010807 */
[----:B------:R-:W-:Y:S01]  /*9590*/  FFMA.FTZ R0, R10, R0, R6 ;  /* 0x000000000a007223 */ /* 0x000fe20000010006 */
[----:B------:R-:W-:-:S04]  /*95a0*/  F2FP.BF16.PACK_AB R6, R2, R8 ;  /* 0x000000080206723e */ /* 0x000fc800000010ff */
[----:B------:R-:W-:-:S05]  /*95b0*/  F2FP.BF16.PACK_AB R7, R0, R3 ;  /* 0x000000030007723e */ /* 0x000fca00000010ff */
[----:B------:R1:W-:Y:S02]  /*95c0*/  STS.128 [R201+0xc000], R4 ;  /* 0x00c00004c9007388 */ /* 0x0003e40000000c00 */
.L_x_231:
[----:B------:R-:W-:Y:S05]  /*95d0*/  BSYNC B0 ;  /* 0x0000000000007941 */ /* 0x000fea0003800000 */
.L_x_230:
[----:B------:R-:W-:Y:S01]  /*95e0*/  ISETP.GE.AND P0, PT, R143, c[0x0][0x27c], PT ;  /* 0x00009f008f007a0c */ /* 0x000fe20003f06270 */
[----:B------:R-:W-:-:S12]  /*95f0*/  BSSY B0, `(.L_x_232) ;  /* 0x0000028000007945 */ /* 0x000fd80003800000 */
[----:B------:R-:W-:Y:S05]  /*9600*/  @P0 BRA `(.L_x_233) ;  /* 0x0000026000000947 */ /* 0x000fea0003800000 */
[----:B-1----:R-:W1:Y:S01]  /*9610*/  LDS.128 R4, [R202+0xc000] ;  /* 0x00c00000ca047984 */ /* 0x002e620000000c00 */
[----:B------:R-:W-:Y:S01]  /*9620*/  SHF.L.U32 R3, R49, 0x10, RZ ;  /* 0x0000001031037819 */ /* 0x000fe200000006ff */
        /* <DEDUP_REMOVED lines=36> */
.L_x_233:
[----:B------:R-:W-:Y:S05]  /*9870*/  BSYNC B0 ;  /* 0x0000000000007941 */ /* 0x000fea0003800000 */
.L_x_232:
        /* <DEDUP_REMOVED lines=41> */
.L_x_235:
[----:B------:R-:W-:Y:S05]  /*9b10*/  BSYNC B0 ;  /* 0x0000000000007941 */ /* 0x000fea0003800000 */
.L_x_234:
        /* <DEDUP_REMOVED lines=41> */
.L_x_237:
[----:B------:R-:W-:Y:S05]  /*9db0*/  BSYNC B0 ;  /* 0x0000000000007941 */ /* 0x000fea0003800000 */
.L_x_236:
        /* <DEDUP_REMOVED lines=41> */
.L_x_239:
[----:B------:R-:W-:Y:S05]  /*a050*/  BSYNC B0 ;  /* 0x0000000000007941 */ /* 0x000fea0003800000 */
.L_x_238:
[----:B------:R-:W-:-:S13]  /*a060*/  ISETP.GE.AND P0, PT, R141, c[0x0][0x27c], PT ;  /* 0x00009f008d007a0c */ /* 0x000fda0003f06270 */
        /* <DEDUP_REMOVED lines=39> */
.L_x_229:
[----:B------:R-:W-:Y:S05]  /*a2e0*/  BSYNC B1 ;  /* 0x0000000000017941 */ /* 0x000fea0003800000 */
.L_x_228:
[----:B------:R-:W-:-:S04]  /*a2f0*/  IADD3 R0, R209, 0x40, RZ ;  /* 0x00000040d1007810 */ /* 0x000fc80007ffe0ff */
[----:B------:R-:W-:-:S13]  /*a300*/  ISETP.GE.AND P0, PT, R0, R29, PT ;  /* 0x0000001d0000720c */ /* 0x000fda0003f06270 */
[----:B------:R-:W-:Y:S05]  /*a310*/  @P0 BRA `(.L_x_240) ;  /* 0x00003b5000000947 */ /* 0x000fea0003800000 */
[----:B------:R-:W-:Y:S01]  /*a320*/  ISETP.GE.AND P0, PT, R106, c[0x0][0x27c], PT ;  /* 0x00009f006a007a0c */ /* 0x000fe20003f06270 */
[----:B------:R-:W-:-:S12]  /*a330*/  BSSY B0, `(.L_x_241) ;  /* 0x0000028000007945 */ /* 0x000fd80003800000 */
[----:B------:R-:W-:Y:S05]  /*a340*/  @P0 BRA `(.L_x_242) ;  /* 0x0000026000000947 */ /* 0x000fea0003800000 */
[----:B-1----:R-:W1:Y:S01]  /*a350*/  LDS.128 R4, [R201+0xe000] ;  /* 0x00e00000c9047984 */ /* 0x002e620000000c00 */
        /* <DEDUP_REMOVED lines=8> */
[-C--:B------:R-:W-:Y:S01]  /*a3e0*/  FMUL.FTZ R15, R0, R8.reuse ;  /* 0x00000008000f7220 */ /* 0x080fe20000410000 */
[----:B------:R-:W-:Y:S01]  /*a3f0*/  LOP3.LUT R5, R17, 0xffff0000, RZ, 0xc0, !PT ;  /* 0xffff000011057812 */ /* 0x000fe200078ec0ff */
[C---:B------:R-:W-:Y:S01]  /*a400*/  FMUL.FTZ R14, R3.reuse, R8 ;  /* 0x00000008030e7220 */ /* 0x040fe20000410000 */
[C---:B------:R-:W-:Y:S01]  /*a410*/  SHF.L.U32 R12, R6.reuse, 0x10, RZ ;  /* 0x00000010060c7819 */ /* 0x040fe200000006ff */
[-C--:B------:R-:W-:Y:S01]  /*a420*/  FFMA.FTZ R16, R3, R9.reuse, -R15 ;  /* 0x0000000903107223 */ /* 0x080fe2000001080f */
[----:B------:R-:W-:Y:S01]  /*a430*/  LOP3.LUT R11, R6, 0xffff0000, RZ, 0xc0, !PT ;  /* 0xffff0000060b7812 */ /* 0x000fe200078ec0ff */
[-C--:B------:R-:W-:Y:S01]  /*a440*/  FMUL.FTZ R8, R5, R4.reuse ;  /* 0x0000000405087220 */ /* 0x080fe20000410000 */
[----:B------:R-:W-:Y:S01]  /*a450*/  LOP3.LUT R6, R7, 0xffff0000, RZ, 0xc0, !PT ;  /* 0xffff000007067812 */ /* 0x000fe200078ec0ff */
[----:B------:R-:W-:Y:S01]  /*a460*/  FFMA.FTZ R15, R0, R9, R14 ;  /* 0x00000009000f7223 */ /* 0x000fe2000001000e */
[----:B------:R-:W-:Y:S01]  /*a470*/  LOP3.LUT R0, R24, 0xffff0000, RZ, 0xc0, !PT ;  /* 0xffff000018007812 */ /* 0x000fe200078ec0ff */
[----:B------:R-:W-:Y:S01]  /*a480*/  FMUL.FTZ R7, R2, R4 ;  /* 0x0000000402077220 */ /* 0x000fe20000410000 */
[----:B------:R-:W-:Y:S01]  /*a490*/  SHF.L.U32 R4, R48, 0x10, RZ ;  /* 0x0000001030047819 */ /* 0x000fe200000006ff */
[-C--:B------:R-:W-:Y:S01]  /*a4a0*/  FFMA.FTZ R14, R2, R13.reuse, -R8 ;  /* 0x0000000d020e7223 */ /* 0x080fe20000010808 */
[----:B------:R-:W-:Y:S01]  /*a4b0*/  SHF.L.U32 R2, R24, 0x10, RZ ;  /* 0x0000001018027819 */ /* 0x000fe200000006ff */
[----:B------:R-:W-:Y:S01]  /*a4c0*/  FFMA.FTZ R9, R5, R13, R7 ;  /* 0x0000000d05097223 */ /* 0x000fe20000010007 */
[----:B------:R-:W-:Y:S01]  /*a4d0*/  LOP3.LUT R3, R48, 0xffff0000, RZ, 0xc0, !PT ;  /* 0xffff000030037812 */ /* 0x000fe200078ec0ff */
[----:B------:R-:W-:-:S02]  /*a4e0*/  FMUL.FTZ R7, R0, R6 ;  /* 0x0000000600077220 */ /* 0x000fc40000410000 */
[-C--:B------:R-:W-:Y:S02]  /*a4f0*/  FMUL.FTZ R8, R2, R11.reuse ;  /* 0x0000000b02087220 */ /* 0x080fe40000410000 */
[C---:B------:R-:W-:Y:S02]  /*a500*/  FMUL.FTZ R5, R4.reuse, R11 ;  /* 0x0000000b04057220 */ /* 0x040fe40000410000 */
[----:B------:R-:W-:Y:S02]  /*a510*/  FMUL.FTZ R6, R3, R6 ;  /* 0x0000000603067220 */ /* 0x000fe40000410000 */
[----:B------:R-:W-:Y:S01]  /*a520*/  FFMA.FTZ R8, R4, R12, -R8 ;  /* 0x0000000c04087223 */ /* 0x000fe20000010808 */
        /* <DEDUP_REMOVED lines=8> */
.L_x_242:
[----:B------:R-:W-:Y:S05]  /*a5b0*/  BSYNC B0 ;  /* 0x0000000000007941 */ /* 0x000fea0003800000 */
.L_x_241:
        /* <DEDUP_REMOVED lines=41> */
.L_x_244:
[----:B------:R-:W-:Y:S05]  /*a850*/  BSYNC B0 ;  /* 0x0000000000007941 */ /* 0x000fea0003800000 */
.L_x_243:
        /* <DEDUP_REMOVED lines=41> */
.L_x_246:
[----:B------:R-:W-:Y:S05]  /*aaf0*/  BSYNC B0 ;  /* 0x0000000000007941 */ /* 0x000fea0003800000 */
.L_x_245:
        /* <DEDUP_REMOVED lines=41> */
.L_x_248:
[----:B------:R-:W-:Y:S05]  /*ad90*/  BSYNC B0 ;  /* 0x0000000000007941 */ /* 0x000fea0003800000 */
.L_x_247:
        /* <DEDUP_REMOVED lines=41> */
.L_x_250:
[----:B------:R-:W-:Y:S05]  /*b030*/  BSYNC B0 ;  /* 0x0000000000007941 */ /* 0x000fea0003800000 */
.L_x_249:
        /* <DEDUP_REMOVED lines=21> */
[C---:B------:R-:W-:Y:S01]  /*b190*/  FMUL.FTZ R7, R2.reuse, R4 ;  /* 0x0000000402077220 */ /* 0x040fe20000410000 */
        /* <DEDUP_REMOVED lines=17> */
[----:B------:R1:W-:Y:S01]  /*b2b0*/  STS.128 [R202+0x16000], R4 ;  /* 0x01600004ca007388 */ /* 0x0003e20000000c00 */
[----:B------:R-:W-:Y:S05]  /*b2c0*/  BRA `(.L_x_240) ;  /* 0x00002ba000007947 */ /* 0x000fea0003800000 */
.L_x_225:
        /* <DEDUP_REMOVED lines=19> */
[C---:B-12-4-:R-:W-:Y:S01]  /*b400*/  ISETP.GE.AND P0, PT, R100.reuse, c[0x0][0x27c], PT ;  /* 0x00009f0064007a0c */ /* 0x056fe20003f06270 */
[----:B------:R-:W-:Y:S01]  /*b410*/  CS2R R22, SRZ ;  /* 0x0000000000167805 */ /* 0x000fe2000001ff00 */
[----:B------:R-:W-:Y:S01]  /*b420*/  IADD3 R5, R100, 0x20, RZ ;  /* 0x0000002064057810 */ /* 0x000fe20007ffe0ff */
[----:B------:R-:W-:Y:S01]  /*b430*/  CS2R R20, SRZ ;  /* 0x0000000000147805 */ /* 0x000fe2000001ff00 */
[----:B------:R-:W-:Y:S01]  /*b440*/  CS2R R10, SRZ ;  /* 0x00000000000a7805 */ /* 0x000fe2000001ff00 */
[----:B------:R-:W-:Y:S01]  /*b450*/  CS2R R8, SRZ ;  /* 0x0000000000087805 */ /* 0x000fe2000001ff00 */
[----:B------:R-:W-:Y:S01]  /*b460*/  ISETP.GE.AND P2, PT, R5, c[0x0][0x27c], PT ;  /* 0x00009f0005007a0c */ /* 0x000fe20003f46270 */
[----:B------:R-:W-:Y:S01]  /*b470*/  CS2R R26, SRZ ;  /* 0x00000000001a7805 */ /* 0x000fe2000001ff00 */
[----:B------:R-:W-:-:S05]  /*b480*/  CS2R R24, SRZ ;  /* 0x0000000000187805 */ /* 0x000fca000001ff00 */
[C---:B------:R-:W-:Y:S01]  /*b490*/  @!P0 IMAD.SHL.U32 R4, R100.reuse, 0x2, RZ ;  /* 0x0000000264048824 */ /* 0x040fe200078e00ff */
[----:B------:R-:W-:-:S04]  /*b4a0*/  @!P0 SHF.L.U64.HI R0, R100, 0x1, R101 ;  /* 0x0000000164008819 */ /* 0x000fc80000010265 */
[-C--:B------:R-:W-:Y:S02]  /*b4b0*/  @!P0 IADD3 R32, P1, R28, R4.reuse, RZ ;  /* 0x000000041c208210 */ /* 0x080fe40007f3e0ff */
[----:B------:R-:W-:Y:S02]  /*b4c0*/  @!P0 IADD3 R30, P3, R2, R4, RZ ;  /* 0x00000004021e8210 */ /* 0x000fe40007f7e0ff */
[----:B------:R-:W-:Y:S01]  /*b4d0*/  IADD3 R4, R100, 0x40, RZ ;  /* 0x0000004064047810 */ /* 0x000fe20007ffe0ff */
[----:B------:R-:W-:Y:S01]  /*b4e0*/  @!P0 IMAD.X R33, R29, 0x1, R0, P1 ;  /* 0x000000011d218824 */ /* 0x000fe200008e0600 */
[----:B------:R-:W-:Y:S02]  /*b4f0*/  @!P0 IADD3.X R31, R3, R0, RZ, P3, !PT ;  /* 0x00000000031f8210 */ /* 0x000fe40001ffe4ff */
[----:B------:R-:W-:Y:S01]  /*b500*/  ISETP.GE.AND P1, PT, R4, c[0x0][0x27c], PT ;  /* 0x00009f0004007a0c */ /* 0x000fe20003f26270 */
[----:B------:R-:W-:-:S04]  /*b510*/  @!P2 IMAD.SHL.U32 R4, R215, 0x8, RZ ;  /* 0x00000008d704a824 */ /* 0x000fc800078e00ff */
[----:B------:R-:W-:-:S04]  /*b520*/  @!P2 IMAD.WIDE R12, R4, 0x2, R28 ;  /* 0x00000002040ca825 */ /* 0x000fc800078e021c */
[----:B------:R-:W-:Y:S01]  /*b530*/  @!P2 IMAD.WIDE R6, R4, 0x2, R2 ;  /* 0x000000020406a825 */ /* 0x000fe200078e0202 */
[----:B------:R1:W5:Y:S03]  /*b540*/  @!P2 LD.E.128 R20, [R12.64] ;  /* 0x0000000a0c14a980 */ /* 0x000366000c101d00 */
[----:B------:R-:W-:Y:S01]  /*b550*/  @!P1 SHF.L.U32 R0, R214, 0x3, RZ ;  /* 0x00000003d6009819 */ /* 0x000fe200000006ff */
[----:B------:R2:W5:Y:S04]  /*b560*/  @!P2 LD.E.128 R8, [R6.64] ;  /* 0x0000000a0608a980 */ /* 0x000568000c101d00 */
[C---:B------:R-:W-:Y:S01]  /*b570*/  @!P1 IMAD.WIDE R4, R0.reuse, 0x2, R28 ;  /* 0x0000000200049825 */ /* 0x040fe200078e021c */
[----:B------:R-:W-:Y:S01]  /*b580*/  CS2R R14, SRZ ;  /* 0x00000000000e7805 */ /* 0x000fe2000001ff00 */
[----:B------:R-:W-:Y:S01]  /*b590*/  CS2R R18, SRZ ;  /* 0x0000000000127805 */ /* 0x000fe2000001ff00 */
[----:B------:R-:W-:Y:S01]  /*b5a0*/  CS2R R16, SRZ ;  /* 0x0000000000107805 */ /* 0x000fe2000001ff00 */
[----:B------:R-:W-:Y:S01]  /*b5b0*/  @!P1 IMAD.WIDE R2, R0, 0x2, R2 ;  /* 0x0000000200029825 */ /* 0x000fe200078e0202 */
[----:B------:R3:W5:Y:S04]  /*b5c0*/  @!P1 LD.E.128 R24, [R4.64] ;  /* 0x0000000a04189980 */ /* 0x000768000c101d00 */
[----:B------:R4:W5:Y:S01]  /*b5d0*/  @!P0 LD.E.128 R16, [R32.64] ;  /* 0x0000000a20108980 */ /* 0x000962000c101d00 */
[----:B-1----:R-:W-:Y:S01]  /*b5e0*/  CS2R R12, SRZ ;  /* 0x00000000000c7805 */ /* 0x002fe2000001ff00 */
[----:B--2---:R-:W-:-:S05]  /*b5f0*/  CS2R R6, SRZ ;  /* 0x0000000000067805 */ /* 0x004fca000001ff00 */
[----:B------:R4:W5:Y:S01]  /*b600*/  @!P1 LD.E.128 R12, [R2.64] ;  /* 0x0000000a020c9980 */ /* 0x000962000c101d00 */
[----:B---3--:R-:W-:-:S06]  /*b610*/  CS2R R4, SRZ ;  /* 0x0000000000047805 */ /* 0x008fcc000001ff00 */
[----:B------:R4:W5:Y:S02]  /*b620*/  @!P0 LD.E.128 R4, [R30.64] ;  /* 0x0000000a1e048980 */ /* 0x000964000c101d00 */
.L_x_252:
[----:B-12-4-:R-:W-:Y:S05]  /*b630*/  BSYNC B0 ;  /* 0x0000000000007941 */ /* 0x016fea0003800000 */
.L_x_251:
[--C-:B-----5:R-:W-:Y:S01]  /*b640*/  IMAD.MOV.U32 R42, RZ, RZ, R23.reuse ;  /* 0x000000ffff2a7224 */ /* 0x120fe200078e0017 */
[----:B------:R-:W-:Y:S01]  /*b650*/  SHF.R.U32.HI R0, RZ, 0x10, R23 ;  /* 0x00000010ff007819 */ /* 0x000fe20000011617 */
[----:B------:R-:W-:Y:S01]  /*b660*/  IMAD.MOV.U32 R54, RZ, RZ, R16 ;  /* 0x000000ffff367224 */ /* 0x000fe200078e0010 */
[--C-:B------:R-:W-:Y:S01]  /*b670*/  SHF.R.U64 R52, R16, 0x10, R17.reuse ;  /* 0x0000001010347819 */ /* 0x100fe20000001211 */
[--C-:B------:R-:W-:Y:S01]  /*b680*/  IMAD.MOV.U32 R53, RZ, RZ, R17.reuse ;  /* 0x000000ffff357224 */ /* 0x100fe200078e0011 */
[----:B------:R-:W-:Y:S01]  /*b690*/  PRMT R42, R42, 0x5410, R0 ;  /* 0x000054102a2a7816 */ /* 0x000fe20000000000 */
[----:B------:R-:W-:Y:S01]  /*b6a0*/  IMAD R0, R237, -0x80, R34 ;  /* 0xffffff80ed007824 */ /* 0x000fe200078e0222 */
[----:B------:R-:W-:Y:S01]  /*b6b0*/  PRMT R52, R54, 0x5410, R52 ;  /* 0x0000541036347816 */ /* 0x000fe20000000034 */
[----:B------:R-:W-:Y:S01]  /*b6c0*/  IMAD.MOV.U32 R51, RZ, RZ, R18 ;  /* 0x000000ffff337224 */ /* 0x000fe200078e0012 */
[----:B------:R-:W-:Y:S01]  /*b6d0*/  SHF.R.U32.HI R48, RZ, 0x10, R17 ;  /* 0x00000010ff307819 */ /* 0x000fe20000011611 */
[----:B------:R-:W-:Y:S01]  /*b6e0*/  IMAD.MOV.U32 R50, RZ, RZ, R19 ;  /* 0x000000ffff327224 */ /* 0x000fe200078e0013 */
[----:B------:R-:W-:Y:S01]  /*b6f0*/  IMNMX R54, R0, 0x80, PT ;  /* 0x0000008000367817 */ /* 0x000fe20003800200 */
[----:B------:R-:W-:Y:S01]  /*b700*/  IMAD.MOV.U32 R46, RZ, RZ, R21 ;  /* 0x000000ffff2e7224 */ /* 0x000fe200078e0015 */
[--C-:B------:R-:W-:Y:S01]  /*b710*/  SHF.R.U64 R49, R18, 0x10, R19.reuse ;  /* 0x0000001012317819 */ /* 0x100fe20000001213 */
[----:B------:R-:W-:Y:S01]  /*b720*/  IMAD.MOV.U32 R43, RZ, RZ, R22 ;  /* 0x000000ffff2b7224 */ /* 0x000fe200078e0016 */
[----:B------:R-:W-:Y:S01]  /*b730*/  ISETP.GE.AND P0, PT, R209, R54, PT ;  /* 0x00000036d100720c */ /* 0x000fe20003f06270 */
[----:B------:R-:W-:Y:S01]  /*b740*/  IMAD.MOV.U32 R38, RZ, RZ, R24 ;  /* 0x000000ffff267224 */ /* 0x000fe200078e0018 */
[----:B------:R-:W-:Y:S01]  /*b750*/  SHF.R.U32.HI R44, RZ, 0x10, R19 ;  /* 0x00000010ff2c7819 */ /* 0x000fe20000011613 */
[----:B------:R-:W-:Y:S01]  /*b760*/  IMAD.MOV.U32 R39, RZ, RZ, R25 ;  /* 0x000000ffff277224 */ /* 0x000fe200078e0019 */
[----:B------:R-:W-:Y:S01]  /*b770*/  SHF.R.U64 R45, R20, 0x10, R21 ;  /* 0x00000010142d7819 */ /* 0x000fe20000001215 */
        /* <DEDUP_REMOVED lines=13> */
[--C-:B------:R-:W-:Y:S01]  /*b850*/  SHF.R.U64 R29, R4, 0x10, R5.reuse ;  /* 0x00000010041d7819 */ /* 0x100fe20000001205 */
[----:B------:R-:W-:Y:S01]  /*b860*/  IMAD.MOV.U32 R31, RZ, RZ, R4 ;  /* 0x000000ffff1f7224 */ /* 0x000fe200078e0004 */
[----:B------:R-:W-:Y:S01]  /*b870*/  SHF.R.U32.HI R24, RZ, 0x10, R5 ;  /* 0x00000010ff187819 */ /* 0x000fe20000011605 */
[--C-:B------:R-:W-:Y:S01]  /*b880*/  IMAD.MOV.U32 R26, RZ, RZ, R7.reuse ;  /* 0x000000ffff1a7224 */ /* 0x100fe200078e0007 */
        /* <DEDUP_REMOVED lines=45> */
[----:B------:R-:W2:Y:S01]  /*bb60*/  LDL R59, [R1+0x24] ;  /* 0x00002400013b7983 */ /* 0x000ea20000100800 */
[----:B------:R-:W-:-:S04]  /*bb70*/  MOV R0, c[0x0][0x27c] ;  /* 0x00009f0000007a02 */ /* 0x000fc80000000f00 */
[----:B------:R-:W-:-:S04]  /*bb80*/  LEA.HI R0, R0, R235, RZ, 0x1d ;  /* 0x000000eb00007211 */ /* 0x000fc800078fe8ff */
[----:B------:R-:W-:Y:S01]  /*bb90*/  SHF.R.S32.HI R3, RZ, 0x1f, R0 ;  /* 0x0000001fff037819 */ /* 0x000fe20000011400 */
[----:B------:R-:W-:-:S03]  /*bba0*/  IMAD.SHL.U32 R2, R0, 0x8, RZ ;  /* 0x0000000800027824 */ /* 0x000fc600078e00ff */
[----:B------:R-:W-:Y:S02]  /*bbb0*/  LEA.HI R0, R3, R0, RZ, 0x3 ;  /* 0x0000000003007211 */ /* 0x000fe400078f18ff */
[----:B------:R-:W-:Y:S02]  /*bbc0*/  LOP3.LUT R2, R216, 0x38, R2, 0xf8, !PT ;  /* 0x00000038d8027812 */ /* 0x000fe400078ef802 */
[----:B------:R-:W-:Y:S02]  /*bbd0*/  SHF.L.U32 R0, R0, 0xa, RZ ;  /* 0x0000000a00007819 */ /* 0x000fe400000006ff */
[----:B------:R-:W-:Y:S02]  /*bbe0*/  LOP3.LUT R2, R2, R218, RZ, 0x3c, !PT ;  /* 0x000000da02027212 */ /* 0x000fe400078e3cff */
[----:B------:R-:W-:-:S04]  /*bbf0*/  LOP3.LUT R0, R0, 0x7fffe000, RZ, 0xc0, !PT ;  /* 0x7fffe00000007812 */ /* 0x000fc800078ec0ff */
[----:B------:R-:W-:Y:S02]  /*bc00*/  IADD3 R0, R2, R0, R219 ;  /* 0x0000000002007210 */ /* 0x000fe40007ffe0db */
[----:B------:R-:W-:-:S03]  /*bc10*/  SHF.L.U32 R2, R31, 0x10, RZ ;  /* 0x000000101f027819 */ /* 0x000fc600000006ff */
[----:B------:R-:W-:Y:S02]  /*bc20*/  IMAD.SHL.U32 R23, R0, 0x2, RZ ;  /* 0x0000000200177824 */ /* 0x000fe400078e00ff */
[----:B------:R-:W-:-:S03]  /*bc30*/  IMAD.U32 R0, R52, 0x10000, RZ ;  /* 0x0001000034007824 */ /* 0x000fc600078e00ff */
[----:B------:R-:W1:Y:S02]  /*bc40*/  LDS.128 R4, [R23+0xc100] ;  /* 0x00c1000017047984 */ /* 0x000e640000000c00 */
[----:B-1----:R-:W-:Y:S02]  /*bc50*/  SHF.L.U32 R3, R4, 0x10, RZ ;  /* 0x0000001004037819 */ /* 0x002fe400000006ff */
[----:B------:R-:W-:Y:S02]  /*bc60*/  LOP3.LUT R18, R5, 0xffff0000, RZ, 0xc0, !PT ;  /* 0xffff000005127812 */ /* 0x000fe400078ec0ff */
[----:B------:R-:W-:Y:S01]  /*bc70*/  LOP3.LUT R17, R7, 0xffff0000, RZ, 0xc0, !PT ;  /* 0xffff000007117812 */ /* 0x000fe200078ec0ff */
[----:B------:R-:W-:Y:S01]  /*bc80*/  FMUL.FTZ R20, R3, R2 ;  /* 0x0000000203147220 */ /* 0x000fe20000410000 */
[----:B--2---:R-:W1:Y:S02]  /*bc90*/  LDS.128 R8, [R59] ;  /* 0x000000003b087984 */ /* 0x004e640000000c00 */
[C---:B-1----:R-:W-:Y:S01]  /*bca0*/  SHF.L.U32 R12, R8.reuse, 0x10, RZ ;  /* 0x00000010080c7819 */ /* 0x042fe200000006ff */
[----:B------:R-:W-:Y:S01]  /*bcb0*/  IMAD.U32 R14, R9, 0x10000, RZ ;  /* 0x00010000090e7824 */ /* 0x000fe200078e00ff */
[----:B------:R-:W-:Y:S01]  /*bcc0*/  LOP3.LUT R13, R8, 0xffff0000, RZ, 0xc0, !PT ;  /* 0xffff0000080d7812 */ /* 0x000fe200078ec0ff */
[----:B------:R-:W-:Y:S01]  /*bcd0*/  IMAD.U32 R19, R11, 0x10000, RZ ;  /* 0x000100000b137824 */ /* 0x000fe200078e00ff */
[----:B------:R-:W-:Y:S01]  /*bce0*/  LOP3.LUT R8, R4, 0xffff0000, RZ, 0xc0, !PT ;  /* 0xffff000004087812 */ /* 0x000fe200078ec0ff */
[----:B------:R-:W-:Y:S01]  /*bcf0*/  FFMA.FTZ R29, R12, R0, -R20 ;  /* 0x000000000c1d7223 */ /* 0x000fe20000010814 */
[----:B------:R-:W-:Y:S01]  /*bd00*/  LOP3.LUT R22, R9, 0xffff0000, RZ, 0xc0, !PT ;  /* 0xffff000009167812 */ /* 0x000fe200078ec0ff */
[----:B------:R-:W-:Y:S01]  /*bd10*/  IMAD.U32 R9, R5, 0x10000, RZ ;  /* 0x0001000005097824 */ /* 0x000fe200078e00ff */
[----:B------:R-:W-:-:S02]  /*bd20*/  LOP3.LUT R4, R31, 0xffff0000, RZ, 0xc0, !PT ;  /* 0xffff00001f047812 */ /* 0x000fc400078ec0ff */
[----:B------:R-:W-:Y:S02]  /*bd30*/  LOP3.LUT R21, R11, 0xffff0000, RZ, 0xc0, !PT ;  /* 0xffff00000b157812 */ /* 0x000fe400078ec0ff */
[C---:B------:R-:W-:Y:S02]  /*bd40*/  SHF.L.U32 R5, R6.reuse, 0x10, RZ ;  /* 0x0000001006057819 */ /* 0x040fe400000006ff */
[----:B------:R-:W-:Y:S01]  /*bd50*/  LOP3.LUT R11, R6, 0xffff0000, RZ, 0xc0, !PT ;  /* 0xffff0000060b7812 */ /* 0x000fe200078ec0ff */
[----:B------:R-:W-:Y:S01]  /*bd60*/  FMUL.FTZ R6, R3, R0 ;  /* 0x0000000003067220 */ /* 0x000fe20000410000 */
[C---:B------:R-:W-:Y:S02]  /*bd70*/  SHF.L.U32 R15, R10.reuse, 0x10, RZ ;  /* 0x000000100a0f7819 */ /* 0x040fe400000006ff */
[----:B------:R-:W-:Y:S01]  /*bd80*/  LOP3.LUT R16, R10, 0xffff0000, RZ, 0xc0, !PT ;  /* 0xffff00000a107812 */ /* 0x000fe200078ec0ff */
[----:B------:R-:W-:Y:S01]  /*bd90*/  IMAD.U32 R10, R7, 0x10000, RZ ;  /* 0x00010000070a7824 */ /* 0x000fe200078e00ff */
[----:B------:R-:W-:Y:S01]  /*bda0*/  LOP3.LUT R3, R52, 0xffff0000, RZ, 0xc0, !PT ;  /* 0xffff000034037812 */ /* 0x000fe200078ec0ff */
[----:B------:R-:W-:Y:S01]  /*bdb0*/  FMUL.FTZ R7, R8, R4 ;  /* 0x0000000408077220 */ /* 0x000fe20000410000 */
[----:B------:R-:W-:Y:S01]  /*bdc0*/  SHF.L.U32 R0, R32, 0x10, RZ ;  /* 0x0000001020007819 */ /* 0x000fe200000006ff */
[----:B------:R-:W-:Y:S01]  /*bdd0*/  FFMA.FTZ R28, R12, R2, R6 ;  /* 0x000000020c1c7223 */ /* 0x000fe20000010006 */
[----:B------:R-:W-:Y:S01]  /*bde0*/  SHF.L.U32 R6, R30, 0x10, RZ ;  /* 0x000000101e067819 */ /* 0x000fe200000006ff */
[----:B------:R-:W-:-:S02]  /*bdf0*/  FFMA.FTZ R27, R13, R3, -R7 ;  /* 0x000000030d1b7223 */ /* 0x000fc40000010807 */
[----:B------:R-:W-:Y:S02]  /*be00*/  IMAD.U32 R2, R48, 0x10000, RZ ;  /* 0x0001000030027824 */ /* 0x000fe400078e00ff */
[C---:B------:R-:W-:Y:S02]  /*be10*/  FMUL.FTZ R7, R9.reuse, R0 ;  /* 0x0000000009077220 */ /* 0x040fe40000410000 */
[----:B------:R-:W-:Y:S02]  /*be20*/  FMUL.FTZ R8, R8, R3 ;  /* 0x0000000308087220 */ /* 0x000fe40000410000 */
[-C--:B------:R-:W-:Y:S02]  /*be30*/  FMUL.FTZ R3, R9, R2.reuse ;  /* 0x0000000209037220 */ /* 0x080fe40000410000 */
[----:B------:R-:W-:Y:S02]  /*be40*/  FFMA.FTZ R25, R14, R2, -R7 ;  /* 0x000000020e197223 */ /* 0x000fe40000010807 */
[----:B------:R-:W-:-:S02]  /*be50*/  IMAD.U32 R2, R49, 0x10000, RZ ;  /* 0x0001000031027824 */ /* 0x000fc400078e00ff */
[----:B------:R-:W-:Y:S02]  /*be60*/  FFMA.FTZ R26, R13, R4, R8 ;  /* 0x000000040d1a7223 */ /* 0x000fe40000010008 */
[----:B------:R-:W-:Y:S01]  /*be70*/  FFMA.FTZ R24, R14, R0, R3 ;  /* 0x000000000e187223 */ /* 0x000fe20000010003 */
[----:B------:R-:W-:Y:S01]  /*be80*/  LOP3.LUT R3, R49, 0xffff0000, RZ, 0xc0, !PT ;  /* 0xffff000031037812 */ /* 0x000fe200078ec0ff */
[C---:B------:R-:W-:Y:S01]  /*be90*/  FMUL.FTZ R4, R5.reuse, R6 ;  /* 0x0000000605047220 */ /* 0x040fe20000410000 */
[----:B------:R-:W-:Y:S01]  /*bea0*/  LOP3.LUT R0, R30, 0xffff0000, RZ, 0xc0, !PT ;  /* 0xffff00001e007812 */ /* 0x000fe200078ec0ff */
[-C--:B------:R-:W-:Y:S01]  /*beb0*/  FMUL.FTZ R9, R5, R2.reuse ;  /* 0x0000000205097220 */ /* 0x080fe20000410000 */
[----:B------:R-:W-:Y:S01]  /*bec0*/  SHF.L.U32 R5, R33, 0x10, RZ ;  /* 0x0000001021057819 */ /* 0x000fe200000006ff */
[----:B------:R-:W-:Y:S01]  /*bed0*/  FFMA.FTZ R20, R15, R2, -R4 ;  /* 0x000000020f147223 */ /* 0x000fe20000010804 */
[----:B------:R-:W-:Y:S01]  /*bee0*/  SHF.L.U32 R2, R44, 0x10, RZ ;  /* 0x000000102c027819 */ /* 0x000fe200000006ff */
[----:B------:R-:W-:-:S02]  /*bef0*/  FMUL.FTZ R7, R11, R3 ;  /* 0x000000030b077220 */ /* 0x000fc40000410000 */
[----:B------:R-:W-:Y:S02]  /*bf00*/  FMUL.FTZ R4, R10, R5 ;  /* 0x000000050a047220 */ /* 0x000fe40000410000 */
[----:B------:R-:W-:Y:S02]  /*bf10*/  FMUL.FTZ R8, R11, R0 ;  /* 0x000000000b087220 */ /* 0x000fe40000410000 */
[----:B------:R-:W-:Y:S02]  /*bf20*/  FFMA.FTZ R15, R15, R6, R9 ;  /* 0x000000060f0f7223 */ /* 0x000fe40000010009 */
[----:B------:R-:W-:Y:S01]  /*bf30*/  FFMA.FTZ R11, R16, R0, R7 ;  /* 0x00000000100b7223 */ /* 0x000fe20000010007 */
[----:B------:R-:W-:Y:S01]  /*bf40*/  LOP3.LUT R0, R33, 0xffff0000, RZ, 0xc0, !PT ;  /* 0xffff000021007812 */ /* 0x000fe200078ec0ff */
[-C--:B------:R-:W-:Y:S02]  /*bf50*/  FMUL.FTZ R6, R10, R2.reuse ;  /* 0x000000020a067220 */ /* 0x080fe40000410000 */
[C---:B------:R-:W-:Y:S01]  /*bf60*/  FFMA.FTZ R13, R19.reuse, R2, -R4 ;  /* 0x00000002130d7223 */ /* 0x040fe20000010804 */
[----:B------:R-:W-:Y:S01]  /*bf70*/  LOP3.LUT R2, R32, 0xffff0000, RZ, 0xc0, !PT ;  /* 0xffff000020027812 */ /* 0x000fe200078ec0ff */
[----:B------:R-:W-:Y:S01]  /*bf80*/  FFMA.FTZ R14, R16, R3, -R8 ;  /* 0x00000003100e7223 */ /* 0x000fe20000010808 */
[----:B------:R-:W-:Y:S01]  /*bf90*/  LOP3.LUT R4, R48, 0xffff0000, RZ, 0xc0, !PT ;  /* 0xffff000030047812 */ /* 0x000fe200078ec0ff */
[----:B------:R-:W-:Y:S01]  /*bfa0*/  FFMA.FTZ R12, R19, R5, R6 ;  /* 0x00000005130c7223 */ /* 0x000fe20000010006 */
[----:B------:R-:W-:Y:S01]  /*bfb0*/  LOP3.LUT R3, R44, 0xffff0000, RZ, 0xc0, !PT ;  /* 0xffff00002c037812 */ /* 0x000fe200078ec0ff */
[----:B------:R-:W-:Y:S01]  /*bfc0*/  FMUL.FTZ R8, R18, R2 ;  /* 0x0000000212087220 */ /* 0x000fe20000410000 */
[----:B------:R-:W-:Y:S01]  /*bfd0*/  F2FP.BF16.PACK_AB R10, R14, R20 ;  /* 0x000000140e0a723e */ /* 0x000fe200000010ff */
[----:B------:R-:W-:-:S02]  /*bfe0*/  FMUL.FTZ R6, R17, R0 ;  /* 0x0000000011067220 */ /* 0x000fc40000410000 */
[-C--:B------:R-:W-:Y:S02]  /*bff0*/  FMUL.FTZ R7, R18, R4.reuse ;  /* 0x0000000412077220 */ /* 0x080fe40000410000 */
[----:B------:R-:W-:Y:S02]  /*c000*/  FMUL.FTZ R5, R17, R3 ;  /* 0x0000000311057220 */ /* 0x000fe40000410000 */
[C---:B------:R-:W-:Y:S01]  /*c010*/  FFMA.FTZ R9, R22.reuse, R4, -R8 ;  /* 0x0000000416097223 */ /* 0x040fe20000010808 */
[----:B------:R-:W-:Y:S01]  /*c020*/  F2FP.BF16.PACK_AB R8, R27, R29 ;  /* 0x0000001d1b08723e */ /* 0x000fe200000010ff */
[----:B------:R-:W-:Y:S01]  /*c030*/  FFMA.FTZ R3, R21, R3, -R6 ;  /* 0x0000000315037223 */ /* 0x000fe20000010806 */
[----:B------:R-:W-:Y:S01]  /*c040*/  F2FP.BF16.PACK_AB R6, R11, R15 ;  /* 0x0000000f0b06723e */ /* 0x000fe200000010ff */
[----:B------:R-:W-:Y:S01]  /*c050*/  FFMA.FTZ R2, R22, R2, R7 ;  /* 0x0000000216027223 */ /* 0x000fe20000010007 */
[----:B------:R-:W-:Y:S01]  /*c060*/  F2FP.BF16.PACK_AB R9, R9, R25 ;  /* 0x000000190909723e */ /* 0x000fe200000010ff */
[----:B------:R-:W-:Y:S01]  /*c070*/  FFMA.FTZ R0, R21, R0, R5 ;  /* 0x0000000015007223 */ /* 0x000fe20000010005 */
[----:B------:R-:W-:-:S02]  /*c080*/  F2FP.BF16.PACK_AB R11, R3, R13 ;  /* 0x0000000d030b723e */ /* 0x000fc400000010ff */
[----:B------:R-:W-:Y:S02]  /*c090*/  F2FP.BF16.PACK_AB R4, R26, R28 ;  /* 0x0000001c1a04723e */ /* 0x000fe400000010ff */
[----:B------:R-:W-:Y:S01]  /*c0a0*/  F2FP.BF16.PACK_AB R5, R2, R24 ;  /* 0x000000180205723e */ /* 0x000fe200000010ff */
[----:B------:R1:W-:Y:S01]  /*c0b0*/  STS.128 [R59], R8 ;  /* 0x000000083b007388 */ /* 0x0003e20000000c00 */
[----:B------:R-:W-:-:S05]  /*c0c0*/  F2FP.BF16.PACK_AB R7, R0, R12 ;  /* 0x0000000c0007723e */ /* 0x000fca00000010ff */
[----:B------:R1:W-:Y:S02]  /*c0d0*/  STS.128 [R23+0xc100], R4 ;  /* 0x00c1000417007388 */ /* 0x0003e40000000c00 */
.L_x_256:
[----:B------:R-:W-:Y:S05]  /*c0e0*/  BSYNC B0 ;  /* 0x0000000000007941 */ /* 0x000fea0003800000 */
.L_x_255:
[----:B------:R-:W-:Y:S01]  /*c0f0*/  IADD3 R0, R100, 0x20, RZ ;  /* 0x0000002064007810 */ /* 0x000fe20007ffe0ff */
[----:B------:R-:W-:Y:S03]  /*c100*/  BSSY B0, `(.L_x_257) ;  /* 0x000005b000007945 */ /* 0x000fe60003800000 */
[----:B------:R-:W-:-:S13]  /*c110*/  ISETP.GE.AND P0, PT, R0, c[0x0][0x27c], PT ;  /* 0x00009f0000007a0c */ /* 0x000fda0003f06270 */
[----:B------:R-:W-:Y:S05]  /*c120*/  @P0 BRA `(.L_x_258) ;  /* 0x0000058000000947 */ /* 0x000fea0003800000 */
[----:B-1----:R-:W2:Y:S01]  /*c130*/  LDL R59, [R1+0x20] ;  /* 0x00002000013b7983 */ /* 0x002ea20000100800 */
        /* <DEDUP_REMOVED lines=50> */
[----:B------:R-:W-:Y:S01]  /*c460*/  FMUL.FTZ R4, R5, R6 ;  /* 0x0000000605047220 */ /* 0x000fe20000410000 */
        /* <DEDUP_REMOVED lines=36> */
.L_x_258:
[----:B------:R-:W-:Y:S05]  /*c6b0*/  BSYNC B0 ;  /* 0x0000000000007941 */ /* 0x000fea0003800000 */
.L_x_257:
[----:B------:R-:W-:-:S04]  /*c6c0*/  IADD3 R0, R100, 0x40, RZ ;  /* 0x0000004064007810 */ /* 0x000fc80007ffe0ff */
        /* <DEDUP_REMOVED lines=66> */
[----:B------:R-:W-:Y:S01]  /*caf0*/  FFMA.FTZ R13, R19, R2, -R4 ;  /* 0x00000002130d7223 */ /* 0x000fe20000010804 */
        /* <DEDUP_REMOVED lines=23> */
.L_x_254:
[----:B------:R-:W-:Y:S05]  /*cc70*/  BSYNC B1 ;  /* 0x0000000000017941 */ /* 0x000fea0003800000 */
.L_x_253:
[----:B------:R-:W-:-:S04]  /*cc80*/  IADD3 R0, R209, 0x40, RZ ;  /* 0x00000040d1007810 */ /* 0x000fc80007ffe0ff */
[----:B------:R-:W-:-:S13]  /*cc90*/  ISETP.GE.AND P0, PT, R0, R54, PT ;  /* 0x000000360000720c */ /* 0x000fda0003f06270 */
[----:B------:R-:W-:Y:S05]  /*cca0*/  @P0 BRA `(.L_x_240) ;  /* 0x000011c000000947 */ /* 0x000fea0003800000 */
[----:B-1----:R1:W5:Y:S01]  /*ccb0*/  LDL R59, [R1+0x10] ;  /* 0x00001000013b7983 */ /* 0x0023620000100800 */
[----:B------:R-:W-:Y:S01]  /*ccc0*/  ISETP.GE.AND P0, PT, R100, c[0x0][0x27c], PT ;  /* 0x00009f0064007a0c */ /* 0x000fe20003f06270 */
[----:B------:R-:W-:Y:S01]  /*ccd0*/  BSSY B0, `(.L_x_259) ;  /* 0x0000061000007945 */ /* 0x000fe20003800000 */
[C---:B------:R-:W-:Y:S02]  /*cce0*/  IADD3 R60, R209.reuse, 0x40, RZ ;  /* 0x00000040d13c7810 */ /* 0x040fe40007ffe0ff */
[----:B------:R-:W-:-:S03]  /*ccf0*/  IADD3 R61, R209, 0x40, RZ ;  /* 0x00000040d13d7810 */ /* 0x000fc60007ffe0ff */
[----:B------:R-:W-:Y:S02]  /*cd00*/  IMAD.SHL.U32 R60, R60, 0x40, RZ ;  /* 0x000000403c3c7824 */ /* 0x000fe400078e00ff */
[----:B------:R-:W-:-:S03]  /*cd10*/  IMAD.SHL.U32 R61, R61, 0x40, RZ ;  /* 0x000000403d3d7824 */ /* 0x000fc600078e00ff */
[----:B------:R-:W-:Y:S02]  /*cd20*/  LOP3.LUT R60, R60, 0x1c0, RZ, 0xc0, !PT ;  /* 0x000001c03c3c7812 */ /* 0x000fe400078ec0ff */
[----:B------:R-:W-:Y:S02]  /*cd30*/  LOP3.LUT R61, R61, 0x1c0, RZ, 0xc0, !PT ;  /* 0x000001c03d3d7812 */ /* 0x000fe400078ec0ff */
[----:B------:R-:W-:Y:S01]  /*cd40*/  SHF.R.U32.HI R60, RZ, 0x3, R60 ;  /* 0x00000003ff3c7819 */ /* 0x000fe2000001163c */
        /* <DEDUP_REMOVED lines=11> */
[----:B-----5:R-:W-:Y:S02]  /*ce00*/  IADD3 R0, R2, R0, R59 ;  /* 0x0000000002007210 */ /* 0x020fe40007ffe03b */
[----:B------:R-:W-:-:S03]  /*ce10*/  SHF.L.U32 R2, R31, 0x10, RZ ;  /* 0x000000101f027819 */ /* 0x000fc600000006ff */
[----:B------:R-:W-:Y:S02]  /*ce20*/  IMAD.SHL.U32 R23, R0, 0x2, RZ ;  /* 0x0000000200177824 */ /* 0x000fe400078e00ff */
[----:B------:R-:W-:-:S03]  /*ce30*/  IMAD.U32 R0, R52, 0x10000, RZ ;  /* 0x0001000034007824 */ /* 0x000fc600078e00ff */
[----:B------:R-:W3:Y:S02]  /*ce40*/  LDS.128 R4, [R23+0xc100] ;  /* 0x00c1000017047984 */ /* 0x000ee40000000c00 */
[----:B---3--:R-:W-:Y:S02]  /*ce50*/  SHF.L.U32 R3, R4, 0x10, RZ ;  /* 0x0000001004037819 */ /* 0x008fe400000006ff */
[----:B------:R-:W-:Y:S02]  /*ce60*/  LOP3.LUT R18, R5, 0xffff0000, RZ, 0xc0, !PT ;  /* 0xffff000005127812 */ /* 0x000fe400078ec0ff */
[----:B------:R-:W-:Y:S01]  /*ce70*/  LOP3.LUT R17, R7, 0xffff0000, RZ, 0xc0, !PT ;  /* 0xffff000007117812 */ /* 0x000fe200078ec0ff */
[----:B------:R-:W-:Y:S01]  /*ce80*/  FMUL.FTZ R20, R2, R3 ;  /* 0x0000000302147220 */ /* 0x000fe20000410000 */
[----:B--2---:R-:W2:Y:S02]  /*ce90*/  LDS.128 R8, [R62] ;  /* 0x000000003e087984 */ /* 0x004ea40000000c00 */
[C---:B--2---:R-:W-:Y:S01]  /*cea0*/  SHF.L.U32 R12, R8.reuse, 0x10, RZ ;  /* 0x00000010080c7819 */ /* 0x044fe200000006ff */
        /* <DEDUP_REMOVED lines=22> */
[-C--:B------:R-:W-:Y:S02]  /*d010*/  FMUL.FTZ R7, R0, R9.reuse ;  /* 0x0000000900077220 */ /* 0x080fe40000410000 */
[----:B------:R-:W-:Y:S02]  /*d020*/  FMUL.FTZ R8, R3, R8 ;  /* 0x0000000803087220 */ /* 0x000fe40000410000 */
[C---:B------:R-:W-:Y:S02]  /*d030*/  FMUL.FTZ R3, R2.reuse, R9 ;  /* 0x0000000902037220 */ /* 0x040fe40000410000 */
[----:B------:R-:W-:Y:S02]  /*d040*/  FFMA.FTZ R25, R2, R14, -R7 ;  /* 0x0000000e02197223 */ /* 0x000fe40000010807 */
[----:B------:R-:W-:-:S02]  /*d050*/  IMAD.U32 R2, R49, 0x10000, RZ ;  /* 0x0001000031027824 */ /* 0x000fc400078e00ff */
[----:B------:R-:W-:Y:S02]  /*d060*/  FFMA.FTZ R26, R4, R13, R8 ;  /* 0x0000000d041a7223 */ /* 0x000fe40000010008 */
[----:B------:R-:W-:Y:S01]  /*d070*/  FFMA.FTZ R24, R0, R14, R3 ;  /* 0x0000000e00187223 */ /* 0x000fe20000010003 */
[----:B------:R-:W-:Y:S01]  /*d080*/  LOP3.LUT R3, R49, 0xffff0000, RZ, 0xc0, !PT ;  /* 0xffff000031037812 */ /* 0x000fe200078ec0ff */
[-C--:B------:R-:W-:Y:S01]  /*d090*/  FMUL.FTZ R4, R6, R5.reuse ;  /* 0x0000000506047220 */ /* 0x080fe20000410000 */
[----:B------:R-:W-:Y:S01]  /*d0a0*/  LOP3.LUT R0, R30, 0xffff0000, RZ, 0xc0, !PT ;  /* 0xffff00001e007812 */ /* 0x000fe200078ec0ff */
[C---:B------:R-:W-:Y:S01]  /*d0b0*/  FMUL.FTZ R9, R2.reuse, R5 ;  /* 0x0000000502097220 */ /* 0x040fe20000410000 */
        /* <DEDUP_REMOVED lines=9> */
[C---:B------:R-:W-:Y:S02]  /*d150*/  FMUL.FTZ R6, R2.reuse, R10 ;  /* 0x0000000a02067220 */ /* 0x040fe40000410000 */
[-C--:B------:R-:W-:Y:S01]  /*d160*/  FFMA.FTZ R13, R2, R19.reuse, -R4 ;  /* 0x00000013020d7223 */ /* 0x080fe20000010804 */
        /* <DEDUP_REMOVED lines=8> */
[C---:B------:R-:W-:Y:S02]  /*d1f0*/  FMUL.FTZ R7, R4.reuse, R18 ;  /* 0x0000001204077220 */ /* 0x040fe40000410000 */
[----:B------:R-:W-:Y:S02]  /*d200*/  FMUL.FTZ R5, R3, R17 ;  /* 0x0000001103057220 */ /* 0x000fe40000410000 */
[-C--:B------:R-:W-:Y:S01]  /*d210*/  FFMA.FTZ R9, R4, R22.reuse, -R8 ;  /* 0x0000001604097223 */ /* 0x080fe20000010808 */
        /* <DEDUP_REMOVED lines=12> */
.L_x_260:
[----:B------:R-:W-:Y:S05]  /*d2e0*/  BSYNC B0 ;  /* 0x0000000000007941 */ /* 0x000fea0003800000 */
.L_x_259:
[----:B------:R-:W-:Y:S01]  /*d2f0*/  IADD3 R0, R100, 0x20, RZ ;  /* 0x0000002064007810 */ /* 0x000fe20007ffe0ff */
[----:B------:R-:W-:Y:S03]  /*d300*/  BSSY B0, `(.L_x_261) ;  /* 0x000005b000007945 */ /* 0x000fe60003800000 */
[----:B------:R-:W-:-:S13]  /*d310*/  ISETP.GE.AND P0, PT, R0, c[0x0][0x27c], PT ;  /* 0x00009f0000007a0c */ /* 0x000fda0003f06270 */
[----:B------:R-:W-:Y:S05]  /*d320*/  @P0 BRA `(.L_x_262) ;  /* 0x0000058000000947 */ /* 0x000fea0003800000 */
[----:B------:R-:W3:Y:S01]  /*d330*/  LDL R30, [R1+0x1c] ;  /* 0x00001c00011e7983 */ /* 0x000ee20000100800 */
        /* <DEDUP_REMOVED lines=11> */
[----:B--2---:R-:W-:Y:S02]  /*d3f0*/  IMAD.SHL.U32 R23, R0, 0x2, RZ ;  /* 0x0000000200177824 */ /* 0x004fe400078e00ff */
[----:B------:R-:W-:-:S03]  /*d400*/  IMAD.U32 R0, R45, 0x10000, RZ ;  /* 0x000100002d007824 */ /* 0x000fc600078e00ff */
[----:B------:R-:W2:Y:S02]  /*d410*/  LDS.128 R4, [R23+0xc100] ;  /* 0x00c1000017047984 */ /* 0x000ea40000000c00 */
[----:B--2---:R-:W-:Y:S02]  /*d420*/  SHF.L.U32 R3, R4, 0x10, RZ ;  /* 0x0000001004037819 */ /* 0x004fe400000006ff */
[----:B------:R-:W-:Y:S02]  /*d430*/  LOP3.LUT R18, R5, 0xffff0000, RZ, 0xc0, !PT ;  /* 0xffff000005127812 */ /* 0x000fe400078ec0ff */
[----:B------:R-:W-:Y:S01]  /*d440*/  LOP3.LUT R17, R7, 0xffff0000, RZ, 0xc0, !PT ;  /* 0xffff000007117812 */ /* 0x000fe200078ec0ff */
[----:B------:R-:W-:Y:S01]  /*d450*/  FMUL.FTZ R20, R2, R3 ;  /* 0x0000000302147220 */ /* 0x000fe20000410000 */
[----:B---3--:R-:W2:Y:S02]  /*d460*/  LDS.128 R8, [R30] ;  /* 0x000000001e087984 */ /* 0x008ea40000000c00 */
        /* <DEDUP_REMOVED lines=68> */
.L_x_262:
[----:B------:R-:W-:Y:S05]  /*d8b0*/  BSYNC B0 ;  /* 0x0000000000007941 */ /* 0x000fea0003800000 */
.L_x_261:
[----:B------:R-:W-:-:S04]  /*d8c0*/  IADD3 R0, R100, 0x40, RZ ;  /* 0x0000004064007810 */ /* 0x000fc80007ffe0ff */
[----:B------:R-:W-:-:S13]  /*d8d0*/  ISETP.GE.AND P0, PT, R0, c[0x0][0x27c], PT ;  /* 0x00009f0000007a0c */ /* 0x000fda0003f06270 */
[----:B------:R-:W-:Y:S05]  /*d8e0*/  @P0 BRA `(.L_x_240) ;  /* 0x0000058000000947 */ /* 0x000fea0003800000 */
[----:B--2---:R-:W2:Y:S01]  /*d8f0*/  LDL R30, [R1+0x14] ;  /* 0x00001400011e7983 */ /* 0x004ea20000100800 */
        /* <DEDUP_REMOVED lines=87> */
.L_x_240:
[----:B------:R-:W-:Y:S05]  /*de70*/  BSYNC B2 ;  /* 0x0000000000027941 */ /* 0x000fea0003800000 */
.L_x_224:
[----:B------:R-:W-:Y:S01]  /*de80*/  IMAD R0, R57, c[0x0][0x208], RZ ;  /* 0x0000820039007a24 */ /* 0x000fe200078e02ff */
[C---:B------:R-:W-:Y:S01]  /*de90*/  SHF.L.U32 R85, R210.reuse, 0x1, RZ ;  /* 0x00000001d2557819 */ /* 0x040fe200000006ff */
[----:B------:R-:W-:Y:S01]  /*dea0*/  IMAD.WIDE.U32 R2, R195, c[0x0][0x208], RZ ;  /* 0x00008200c3027a25 */ /* 0x000fe200078e00ff */
[----:B------:R-:W-:Y:S01]  /*deb0*/  SHF.L.U64.HI R87, R210, 0x1, R211 ;  /* 0x00000001d2577819 */ /* 0x000fe200000102d3 */
[----:B------:R-:W-:-:S04]  /*dec0*/  DEPBAR.LE SB0, 0x0 ;  /* 0x000080000000791a */ /* 0x000fc80000000000 */
[----:B------:R-:W-:Y:S01]  /*ded0*/  IMAD R0, R195, c[0x0][0x20c], R0 ;  /* 0x00008300c3007a24 */ /* 0x000fe200078e0200 */
[----:B------:R-:W-:Y:S01]  /*dee0*/  BAR.SYNC.DEFER_BLOCKING 0x0 ;  /* 0x0000000000007b1d */ /* 0x000fe20000010000 */
[----:B------:R-:W-:Y:S01]  /*def0*/  IMAD.WIDE.U32 R226, R55, c[0x0][0x210], RZ ;  /* 0x0000840037e27a25 */ /* 0x000fe200078e00ff */
[----:B------:R-:W-:Y:S02]  /*df00*/  SHF.L.U32 R86, R207, 0x1, RZ ;  /* 0x00000001cf567819 */ /* 0x000fe400000006ff */
[----:B------:R-:W-:Y:S01]  /*df10*/  IADD3 R3, R3, R0, RZ ;  /* 0x0000000003037210 */ /* 0x000fe20007ffe0ff */
[----:B------:R-:W-:Y:S01]  /*df20*/  IMAD R0, R58, c[0x0][0x218], RZ ;  /* 0x000086003a007a24 */ /* 0x000fe200078e02ff */
[----:B------:R-:W-:Y:S01]  /*df30*/  SHF.L.U64.HI R88, R207, 0x1, R224 ;  /* 0x00000001cf587819 */ /* 0x000fe200000102e0 */
[----:B------:R-:W-:Y:S01]  /*df40*/  IMAD R225, R55, c[0x0][0x214], R227 ;  /* 0x0000850037e17a24 */ /* 0x000fe200078e02e3 */
[----:B------:R-:W-:Y:S01]  /*df50*/  ISETP.GE.AND P3, PT, R210, c[0x0][0x1d4], PT ;  /* 0x00007500d2007a0c */ /* 0x000fe20003f66270 */
[----:B------:R-:W-:Y:S01]  /*df60*/  IMAD.WIDE.U32 R2, R192, c[0x0][0x218], R2 ;  /* 0x00008600c0027a25 */ /* 0x000fe200078e0002 */
[C---:B------:R-:W-:Y:S01]  /*df70*/  SHF.L.U32 R89, R208.reuse, 0x1, RZ ;  /* 0x00000001d0597819 */ /* 0x040fe200000006ff */
[----:B------:R-:W-:Y:S01]  /*df80*/  BSSY B0, `(.L_x_263) ;  /* 0x000014e000007945 */ /* 0x000fe20003800000 */
[----:B------:R-:W-:Y:S01]  /*df90*/  SHF.L.U64.HI R90, R208, 0x1, R223 ;  /* 0x00000001d05a7819 */ /* 0x000fe200000102df */
[----:B-12---:R-:W-:Y:S01]  /*dfa0*/  IMAD R4, R192, c[0x0][0x21c], R0 ;  /* 0x00008700c0047a24 */ /* 0x006fe200078e0200 */
[----:B------:R-:W-:-:S04]  /*dfb0*/  IADD3 R0, P0, R2, R226, RZ ;  /* 0x000000e202007210 */ /* 0x000fc80007f1e0ff */
[----:B------:R-:W-:Y:S02]  /*dfc0*/  IADD3.X R2, R225, R3, R4, P0, !PT ;  /* 0x00000003e1027210 */ /* 0x000fe400007fe404 */
[----:B------:R-:W-:-:S04]  /*dfd0*/  LEA R3, P0, R0, c[0x0][0x1f8], 0x1 ;  /* 0x00007e0000037a11 */ /* 0x000fc800078008ff */
[----:B------:R-:W-:Y:S01]  /*dfe0*/  LEA.HI.X R4, R0, c[0x0][0x1fc], R2, 0x1, P0 ;  /* 0x00007f0000047a11 */ /* 0x000fe200000f0c02 */
[----:B------:R-:W-:Y:S04]  /*dff0*/  LDSM.16.M88.4 R8, [R175] ;  /* 0x00000000af08783b */ /* 0x000fe80000000200 */
[----:B------:R-:W1:Y:S04]  /*e000*/  SHFL.IDX PT, R0, R3, RZ, 0x181f ;  /* 0x00181fff03007589 */ /* 0x000e6800000e0000 */
[----:B------:R-:W2:Y:S04]  /*e010*/  SHFL.IDX PT, R2, R4, RZ, 0x181f ;  /* 0x00181fff04027589 */ /* 0x000ea800000e0000 */
[----:B------:R-:W3:Y:S04]  /*e020*/  SHFL.IDX PT, R3, R3, 0x1, 0x181f ;  /* 0x00381f0003037f89 */ /* 0x000ee800000e0000 */
[----:B------:R-:W4:Y:S04]  /*e030*/  SHFL.IDX PT, R12, R4, 0x1, 0x181f ;  /* 0x00381f00040c7f89 */ /* 0x000f2800000e0000 */
[----:B------:R-:W4:Y:S04]  /*e040*/  LDSM.16.M88.4 R28, [R168] ;  /* 0x00000000a81c783b */ /* 0x000f280000000200 */
[----:B------:R-:W4:Y:S01]  /*e050*/  LDSM.16.M88.4 R24, [R168+0x800] ;  /* 0x00080000a818783b */ /* 0x000f220000000200 */
[----:B-1----:R-:W-:-:S03]  /*e060*/  IADD3 R22, P0, R0, R85, RZ ;  /* 0x0000005500167210 */ /* 0x002fc60007f1e0ff */
[----:B------:R-:W1:Y:S01]  /*e070*/  LDSM.16.M88.4 R32, [R168+0x1000] ;  /* 0x00100000a820783b */ /* 0x000e620000000200 */
[----:B------:R-:W-:Y:S02]  /*e080*/  IADD3 R16, P1, R0, R89, RZ ;  /* 0x0000005900107210 */ /* 0x000fe40007f3e0ff */
[C---:B--2---:R-:W-:Y:S01]  /*e090*/  IADD3.X R23, R2.reuse, R87, RZ, P0, !PT ;  /* 0x0000005702177210 */ /* 0x044fe200007fe4ff */
[----:B------:R-:W-:Y:S01]  /*e0a0*/  LDSM.16.M88.4 R48, [R168+0x1800] ;  /* 0x00180000a830783b */ /* 0x000fe20000000200 */
[----:B------:R-:W-:Y:S02]  /*e0b0*/  IADD3.X R17, R2, R90, RZ, P1, !PT ;  /* 0x0000005a02117210 */ /* 0x000fe40000ffe4ff */
[----:B---3--:R-:W-:Y:S01]  /*e0c0*/  IADD3 R18, P0, R3, R85, RZ ;  /* 0x0000005503127210 */ /* 0x008fe20007f1e0ff */
[----:B------:R-:W-:Y:S01]  /*e0d0*/  LDSM.16.M88.4 R4, [R176] ;  /* 0x00000000b004783b */ /* 0x000fe20000000200 */
[----:B------:R-:W-:Y:S02]  /*e0e0*/  ISETP.GE.AND P1, PT, R207, c[0x0][0x1d4], PT ;  /* 0x00007500cf007a0c */ /* 0x000fe40003f26270 */
[----:B----4-:R-:W-:Y:S01]  /*e0f0*/  IADD3.X R19, R12, R87, RZ, P0, !PT ;  /* 0x000000570c137210 */ /* 0x010fe200007fe4ff */
[----:B------:R-:W2:Y:S01]  /*e100*/  LDSM.16.M88.4 R52, [R179] ;  /* 0x00000000b334783b */ /* 0x000ea20000000200 */
[----:B------:R-:W-:-:S02]  /*e110*/  IADD3 R14, P0, R3, R86, RZ ;  /* 0x00000056030e7210 */ /* 0x000fc40007f1e0ff */
[----:B------:R-:W-:Y:S01]  /*e120*/  IADD3 R20, P2, R0, R86, RZ ;  /* 0x0000005600147210 */ /* 0x000fe20007f5e0ff */
[----:B------:R-:W3:Y:S01]  /*e130*/  LDSM.16.M88.4 R64, [R190] ;  /* 0x00000000be40783b */ /* 0x000ee20000000200 */
[-C--:B------:R-:W-:Y:S02]  /*e140*/  IADD3.X R15, R12, R88.reuse, RZ, P0, !PT ;  /* 0x000000580c0f7210 */ /* 0x080fe400007fe4ff */
[----:B------:R-:W-:Y:S01]  /*e150*/  ISETP.LT.OR P0, PT, R56, 0x1, P3 ;  /* 0x000000013800780c */ /* 0x000fe20001f01670 */
[----:B------:R-:W4:Y:S01]  /*e160*/  LDSM.16.M88.4 R68, [R189] ;  /* 0x00000000bd44783b */ /* 0x000f220000000200 */
[----:B------:R-:W-:Y:S02]  /*e170*/  IADD3.X R21, R2, R88, RZ, P2, !PT ;  /* 0x0000005802157210 */ /* 0x000fe400017fe4ff */
[----:B------:R-:W-:Y:S01]  /*e180*/  ISETP.GE.AND P2, PT, R208, c[0x0][0x1d4], PT ;  /* 0x00007500d0007a0c */ /* 0x000fe20003f46270 */
[----:B------:R-:W1:Y:S01]  /*e190*/  LDSM.16.M88.4 R72, [R188] ;  /* 0x00000000bc48783b */ /* 0x000e620000000200 */
[C---:B------:R-:W-:Y:S01]  /*e1a0*/  ISETP.LT.OR P3, PT, R56.reuse, 0x21, P3 ;  /* 0x000000213800780c */ /* 0x040fe20001f61670 */
[----:B------:R-:W-:Y:S06]  /*e1b0*/  HMMA.16816.F32.BF16 R44, R8, R28, RZ ;  /* 0x0000001c082c723c */ /* 0x000fec00000418ff */
[----:B------:R-:W-:Y:S01]  /*e1c0*/  @!PT LDS RZ, [RZ] ;  /* 0x00000000fffff984 */ /* 0x000fe20000000800 */
[----:B------:R-:W-:Y:S01]  /*e1d0*/  @!PT LDS RZ, [RZ] ;  /* 0x00000000fffff984 */ /* 0x000fe20000000800 */
[----:B------:R-:W-:Y:S01]  /*e1e0*/  @!PT LDS RZ, [RZ] ;  /* 0x00000000fffff984 */ /* 0x000fe20000000800 */
[----:B------:R1:W-:Y:S01]  /*e1f0*/  LDGSTS.E.BYPASS.LTC128B.128 [R191+0x100], [R22.64], !P0 ;  /* 0x0010000016bf7fae */ /* 0x0003e2000c101d4a */
[----:B------:R-:W-:-:S02]  /*e200*/  ISETP.LT.OR P0, PT, R56, 0x1, P1 ;  /* 0x000000013800780c */ /* 0x000fc40000f01670 */
[C---:B------:R-:W-:Y:S01]  /*e210*/  ISETP.LT.OR P1, PT, R56.reuse, 0x21, P1 ;  /* 0x000000213800780c */ /* 0x040fe20000f21670 */
[C---:B------:R-:W-:Y:S10]  /*e220*/  HMMA.16816.F32.BF16 R36, R8.reuse, R24, RZ ;  /* 0x000000180824723c */ /* 0x040ff400000418ff */
[----:B------:R2:W-:Y:S01]  /*e230*/  LDGSTS.E.BYPASS.LTC128B.128 [R191+0x2100], [R20.64], !P0 ;  /* 0x0210000014bf7fae */ /* 0x0005e2000c101d4a */
[----:B------:R-:W-:Y:S01]  /*e240*/  ISETP.LT.OR P0, PT, R56, 0x1, P2 ;  /* 0x000000013800780c */ /* 0x000fe20001701670 */
[C---:B------:R-:W-:Y:S08]  /*e250*/  HMMA.16816.F32.BF16 R40, R8.reuse, R30, RZ ;  /* 0x0000001e0828723c */ /* 0x040ff000000418ff */
[----:B------:R-:W-:Y:S04]  /*e260*/  HMMA.16816.F32.BF16 R28, R8, R26, RZ ;  /* 0x0000001a081c723c */ /* 0x000fe800000418ff */
[----:B------:R3:W-:Y:S01]  /*e270*/  LDGSTS.E.BYPASS.LTC128B.128 [R191+0x4100], [R16.64], !P0 ;  /* 0x0410000010bf7fae */ /* 0x0007e2000c101d4a */
[----:B------:R-:W-:-:S03]  /*e280*/  IADD3 R2, P0, R3, R89, RZ ;  /* 0x0000005903027210 */ /* 0x000fc60007f1e0ff */
[----:B------:R4:W-:Y:S01]  /*e290*/  LDGSTS.E.BYPASS.LTC128B.128 [R191+0x1100], [R18.64], !P3 ;  /* 0x0110000012bf7fae */ /* 0x0009e2000d901d4a */
[----:B------:R-:W-:Y:S01]  /*e2a0*/  IADD3.X R3, R12, R90, RZ, P0, !PT ;  /* 0x0000005a0c037210 */ /* 0x000fe200007fe4ff */
[C---:B-1----:R-:W-:Y:S01]  /*e2b0*/  HMMA.16816.F32.BF16 R24, R8.reuse, R32, RZ ;  /* 0x000000200818723c */ /* 0x042fe200000418ff */
[----:B------:R-:W-:Y:S01]  /*e2c0*/  ISETP.LT.OR P0, PT, R56, 0x21, P2 ;  /* 0x000000213800780c */ /* 0x000fe20001701670 */
[----:B------:R1:W-:Y:S06]  /*e2d0*/  LDGSTS.E.BYPASS.LTC128B.128 [R191+0x3100], [R14.64], !P1 ;  /* 0x031000000ebf7fae */ /* 0x0003ec000c901d4a */
[----:B--2---:R-:W-:Y:S06]  /*e2e0*/  HMMA.16816.F32.BF16 R20, R8, R34, RZ ;  /* 0x000000220814723c */ /* 0x004fec00000418ff */
[----:B------:R2:W-:Y:S01]  /*e2f0*/  LDGSTS.E.BYPASS.LTC128B.128 [R191+0x5100], [R2.64], !P0 ;  /* 0x0510000002bf7fae */ /* 0x0005e2000c101d4a */
[----:B------:R-:W-:Y:S01]  /*e300*/  ISETP.GT.AND P0, PT, R91, R217, PT ;  /* 0x000000d95b00720c */ /* 0x000fe20003f04270 */
[C---:B------:R-:W-:Y:S02]  /*e310*/  HMMA.16816.F32.BF16 R60, R4.reuse, R52, R44 ;  /* 0x00000034043c723c */ /* 0x040fe4000004182c */
[----:B------:R-:W-:Y:S04]  /*e320*/  LDSM.16.M88.4 R76, [R174] ;  /* 0x00000000ae4c783b */ /* 0x000fe80000000200 */
[----:B------:R-:W-:Y:S02]  /*e330*/  LDSM.16.M88.4 R80, [R174+0x800] ;  /* 0x00080000ae50783b */ /* 0x000fe40000000200 */
[----:B---3-5:R-:W-:Y:S02]  /*e340*/  HMMA.16816.F32.BF16 R56, R4, R64, R36 ;  /* 0x000000400438723c */ /* 0x028fe40000041824 */
[----:B------:R-:W-:Y:S04]  /*e350*/  LDSM.16.M88.4 R36, [R174+0x1000] ;  /* 0x00100000ae24783b */ /* 0x000fe80000000200 */
[----:B-1----:R-:W1:Y:S02]  /*e360*/  LDSM.16.M88.4 R12, [R178] ;  /* 0x00000000b20c783b */ /* 0x002e640000000200 */
[C---:B----4-:R-:W-:Y:S02]  /*e370*/  HMMA.16816.F32.BF16 R16, R8.reuse, R48, RZ ;  /* 0x000000300810723c */ /* 0x050fe400000418ff */
[----:B------:R-:W0:Y:S06]  /*e380*/  LDGDEPBAR ;  /* 0x00000000000079af */ /* 0x000e2c0000000000 */
[----:B------:R-:W-:Y:S08]  /*e390*/  HMMA.16816.F32.BF16 R8, R8, R50, RZ ;  /* 0x000000320808723c */ /* 0x000ff000000418ff */
[C---:B------:R-:W-:Y:S08]  /*e3a0*/  HMMA.16816.F32.BF16 R52, R4.reuse, R54, R40 ;  /* 0x000000360434723c */ /* 0x040ff00000041828 */
[C---:B------:R-:W-:Y:S01]  /*e3b0*/  HMMA.16816.F32.BF16 R48, R4.reuse, R66, R28 ;  /* 0x000000420430723c */ /* 0x040fe2000004181c */
[----:B------:R-:W3:Y:S07]  /*e3c0*/  LDSM.16.M88.4 R28, [R174+0x1800] ;  /* 0x00180000ae1c783b */ /* 0x000eee0000000200 */
[C---:B------:R-:W-:Y:S08]  /*e3d0*/  HMMA.16816.F32.BF16 R44, R4.reuse, R68, R24 ;  /* 0x00000044042c723c */ /* 0x040ff00000041818 */
[C---:B------:R-:W-:Y:S01]  /*e3e0*/  HMMA.16816.F32.BF16 R40, R4.reuse, R70, R20 ;  /* 0x000000460428723c */ /* 0x040fe20000041814 */
[----:B------:R-:W-:Y:S07]  /*e3f0*/  LDSM.16.M88.4 R20, [R171] ;  /* 0x00000000ab14783b */ /* 0x000fee0000000200 */
[C---:B------:R-:W-:Y:S01]  /*e400*/  HMMA.16816.F32.BF16 R24, R4.reuse, R74, R8 ;  /* 0x0000004a0418723c */ /* 0x040fe20000041808 */
[----:B------:R-:W4:Y:S07]  /*e410*/  LDSM.16.M88.4 R8, [R177] ;  /* 0x00000000b108783b */ /* 0x000f2e0000000200 */
[----:B------:R-:W-:Y:S01]  /*e420*/  HMMA.16816.F32.BF16 R32, R4, R72, R16 ;  /* 0x000000480420723c */ /* 0x000fe20000041810 */
[----:B------:R-:W2:Y:S07]  /*e430*/  LDSM.16.M88.4 R72, [R171+0x800] ;  /* 0x00080000ab48783b */ /* 0x000eae0000000200 */
[C---:B-1----:R-:W-:Y:S08]  /*e440*/  HMMA.16816.F32.BF16 R16, R12.reuse, R76, R60 ;  /* 0x0000004c0c10723c */ /* 0x042ff0000004183c */
[C---:B------:R-:W-:Y:S01]  /*e450*/  HMMA.16816.F32.BF16 R4, R12.reuse, R78, R52 ;  /* 0x0000004e0c04723c */ /* 0x040fe20000041834 */
[----:B------:R-:W1:Y:S07]  /*e460*/  LDSM.16.M88.4 R76, [R171+0x1000] ;  /* 0x00100000ab4c783b */ /* 0x000e6e0000000200 */
[C---:B------:R-:W-:Y:S08]  /*e470*/  HMMA.16816.F32.BF16 R56, R12.reuse, R80, R56 ;  /* 0x000000500c38723c */ /* 0x040ff00000041838 */
[C---:B------:R-:W-:Y:S01]  /*e480*/  HMMA.16816.F32.BF16 R52, R12.reuse, R82, R48 ;  /* 0x000000520c34723c */ /* 0x040fe20000041830 */
[----:B------:R-:W1:Y:S07]  /*e490*/  LDSM.16.M88.4 R80, [R171+0x1800] ;  /* 0x00180000ab50783b */ /* 0x000e6e0000000200 */
[C---:B------:R-:W-:Y:S01]  /*e4a0*/  HMMA.16816.F32.BF16 R64, R12.reuse, R36, R44 ;  /* 0x000000240c40723c */ /* 0x040fe2000004182c */
[----:B------:R-:W-:Y:S07]  /*e4b0*/  LDSM.16.M88.4 R44, [R168+0x2000] ;  /* 0x00200000a82c783b */ /* 0x000fee0000000200 */
[C---:B------:R-:W-:Y:S01]  /*e4c0*/  HMMA.16816.F32.BF16 R36, R12.reuse, R38, R40 ;  /* 0x000000260c24723c */ /* 0x040fe20000041828 */
[----:B------:R-:W-:Y:S07]  /*e4d0*/  LDSM.16.M88.4 R40, [R168+0x2800] ;  /* 0x00280000a828783b */ /* 0x000fee0000000200 */
[----:B---3--:R-:W-:Y:S08]  /*e4e0*/  HMMA.16816.F32.BF16 R60, R12, R28, R32 ;  /* 0x0000001c0c3c723c */ /* 0x008ff00000041820 */
[----:B----4-:R-:W-:Y:S01]  /*e4f0*/  HMMA.16816.F32.BF16 R32, R8, R22, R4 ;  /* 0x000000160820723c */ /* 0x010fe20000041804 */
[----:B------:R-:W3:Y:S07]  /*e500*/  LDSM.16.M88.4 R4, [R175+0x4000] ;  /* 0x00400000af04783b */ /* 0x000eee0000000200 */
[----:B------:R-:W-:Y:S01]  /*e510*/  HMMA.16816.F32.BF16 R68, R12, R30, R24 ;  /* 0x0000001e0c44723c */ /* 0x000fe20000041818 */
[----:B------:R-:W-:Y:S07]  /*e520*/  LDSM.16.M88.4 R12, [R176+0x4000] ;  /* 0x00400000b00c783b */ /* 0x000fee0000000200 */
[C---:B------:R-:W-:Y:S08]  /*e530*/  HMMA.16816.F32.BF16 R48, R8.reuse, R20, R16 ;  /* 0x000000140830723c */ /* 0x040ff00000041810 */
[C---:B--2---:R-:W-:Y:S01]  /*e540*/  HMMA.16816.F32.BF16 R28, R8.reuse, R72, R56 ;  /* 0x00000048081c723c */ /* 0x044fe20000041838 */
[----:B------:R-:W-:Y:S07]  /*e550*/  LDSM.16.M88.4 R56, [R168+0x3800] ;  /* 0x00380000a838783b */ /* 0x000fee0000000200 */
[C---:B-1----:R-:W-:Y:S01]  /*e560*/  HMMA.16816.F32.BF16 R16, R8.reuse, R78, R36 ;  /* 0x0000004e0810723c */ /* 0x042fe20000041824 */
[----:B------:R-:W1:Y:S07]  /*e570*/  LDSM.16.M88.4 R36, [R168+0x3000] ;  /* 0x00300000a824783b */ /* 0x000e6e0000000200 */
[C---:B------:R-:W-:Y:S01]  /*e580*/  HMMA.16816.F32.BF16 R24, R8.reuse, R74, R52 ;  /* 0x0000004a0818723c */ /* 0x040fe20000041834 */
[----:B------:R-:W2:Y:S07]  /*e590*/  LDSM.16.M88.4 R72, [R187] ;  /* 0x00000000bb48783b */ /* 0x000eae0000000200 */
[C---:B------:R-:W-:Y:S01]  /*e5a0*/  HMMA.16816.F32.BF16 R20, R8.reuse, R76, R64 ;  /* 0x0000004c0814723c */ /* 0x040fe20000041840 */
[----:B------:R-:W-:Y:S07]  /*e5b0*/  LDSM.16.M88.4 R76, [R185] ;  /* 0x00000000b94c783b */ /* 0x000fee0000000200 */
[C---:B------:R-:W-:Y:S08]  /*e5c0*/  HMMA.16816.F32.BF16 R52, R8.reuse, R80, R60 ;  /* 0x000000500834723c */ /* 0x040ff0000004183c */
[----:B------:R-:W-:Y:S01]  /*e5d0*/  HMMA.16816.F32.BF16 R8, R8, R82, R68 ;  /* 0x000000520808723c */ /* 0x000fe20000041844 */
[----:B------:R-:W4:Y:S04]  /*e5e0*/  LDSM.16.M88.4 R68, [R186] ;  /* 0x00000000ba44783b */ /* 0x000f280000000200 */
[----:B------:R-:W-:Y:S03]  /*e5f0*/  LDSM.16.M88.4 R80, [R174+0x3800] ;  /* 0x00380000ae50783b */ /* 0x000fe60000000200 */
[C---:B---3--:R-:W-:Y:S08]  /*e600*/  HMMA.16816.F32.BF16 R64, R4.reuse, R46, R32 ;  /* 0x0000002e0440723c */ /* 0x048ff00000041820 */
[C---:B------:R-:W-:Y:S08]  /*e610*/  HMMA.16816.F32.BF16 R48, R4.reuse, R44, R48 ;  /* 0x0000002c0430723c */ /* 0x040ff00000041830 */
[C---:B------:R-:W-:Y:S01]  /*e620*/  HMMA.16816.F32.BF16 R60, R4.reuse, R40, R28 ;  /* 0x00000028043c723c */ /* 0x040fe2000004181c */
[----:B------:R-:W3:Y:S07]  /*e630*/  LDSM.16.M88.4 R28, [R184] ;  /* 0x00000000b81c783b */ /* 0x000eee0000000200 */
[C---:B------:R-:W-:Y:S08]  /*e640*/  HMMA.16816.F32.BF16 R44, R4.reuse, R42, R24 ;  /* 0x0000002a042c723c */ /* 0x040ff00000041818 */
[C---:B-1----:R-:W-:Y:S01]  /*e650*/  HMMA.16816.F32.BF16 R40, R4.reuse, R36, R20 ;  /* 0x000000240428723c */ /* 0x042fe20000041814 */
[----:B------:R-:W-:Y:S07]  /*e660*/  LDSM.16.M88.4 R20, [R174+0x2000] ;  /* 0x00200000ae14783b */ /* 0x000fee0000000200 */
[C---:B------:R-:W-:Y:S01]  /*e670*/  HMMA.16816.F32.BF16 R24, R4.reuse, R58, R8 ;  /* 0x0000003a0418723c */ /* 0x040fe20000041808 */
[----:B------:R-:W1:Y:S07]  /*e680*/  LDSM.16.M88.4 R8, [R178+0x4000] ;  /* 0x00400000b208783b */ /* 0x000e6e0000000200 */
[C---:B------:R-:W-:Y:S08]  /*e690*/  HMMA.16816.F32.BF16 R36, R4.reuse, R38, R16 ;  /* 0x000000260424723c */ /* 0x040ff00000041810 */
[----:B------:R-:W-:Y:S08]  /*e6a0*/  HMMA.16816.F32.BF16 R32, R4, R56, R52 ;  /* 0x000000380420723c */ /* 0x000ff00000041834 */
[C---:B--2---:R-:W-:Y:S01]  /*e6b0*/  HMMA.16816.F32.BF16 R4, R12.reuse, R74, R64 ;  /* 0x0000004a0c04723c */ /* 0x044fe20000041840 */
[----:B------:R-:W2:Y:S07]  /*e6c0*/  LDSM.16.M88.4 R64, [R174+0x2800] ;  /* 0x00280000ae40783b */ /* 0x000eae0000000200 */
[C---:B------:R-:W-:Y:S01]  /*e6d0*/  HMMA.16816.F32.BF16 R16, R12.reuse, R72, R48 ;  /* 0x000000480c10723c */ /* 0x040fe20000041830 */
[----:B------:R-:W-:Y:S07]  /*e6e0*/  LDSM.16.M88.4 R72, [R168+0x4000] ;  /* 0x00400000a848783b */ /* 0x000fee0000000200 */
[C---:B----4-:R-:W-:Y:S08]  /*e6f0*/  HMMA.16816.F32.BF16 R60, R12.reuse, R68, R60 ;  /* 0x000000440c3c723c */ /* 0x050ff0000004183c */
[C---:B------:R-:W-:Y:S01]  /*e700*/  HMMA.16816.F32.BF16 R56, R12.reuse, R70, R44 ;  /* 0x000000460c38723c */ /* 0x040fe2000004182c */
[----:B------:R-:W4:Y:S07]  /*e710*/  LDSM.16.M88.4 R68, [R174+0x3000] ;  /* 0x00300000ae44783b */ /* 0x000f2e0000000200 */
[C---:B------:R-:W-:Y:S08]  /*e720*/  HMMA.16816.F32.BF16 R44, R12.reuse, R76, R40 ;  /* 0x0000004c0c2c723c */ /* 0x040ff00000041828 */
[C---:B---3--:R-:W-:Y:S08]  /*e730*/  HMMA.16816.F32.BF16 R40, R12.reuse, R30, R24 ;  /* 0x0000001e0c28723c */ /* 0x048ff00000041818 */
[----:B------:R-:W-:Y:S01]  /*e740*/  HMMA.16816.F32.BF16 R48, R12, R28, R32 ;  /* 0x0000001c0c30723c */ /* 0x000fe20000041820 */
[----:B------:R-:W-:Y:S04]  /*e750*/  LDSM.16.M88.4 R32, [R171+0x2000] ;  /* 0x00200000ab20783b */ /* 0x000fe80000000200 */
[----:B------:R-:W-:Y:S03]  /*e760*/  LDSM.16.M88.4 R28, [R171+0x2800] ;  /* 0x00280000ab1c783b */ /* 0x000fe60000000200 */
[----:B-1----:R-:W-:Y:S01]  /*e770*/  HMMA.16816.F32.BF16 R24, R8, R22, R4 ;  /* 0x000000160818723c */ /* 0x002fe20000041804 */
[----:B------:R-:W1:Y:S07]  /*e780*/  LDSM.16.M88.4 R4, [R177+0x4000] ;  /* 0x00400000b104783b */ /* 0x000e6e0000000200 */
[----:B------:R-:W-:Y:S08]  /*e790*/  HMMA.16816.F32.BF16 R52, R12, R78, R36 ;  /* 0x0000004e0c34723c */ /* 0x000ff00000041824 */
[C---:B------:R-:W-:Y:S01]  /*e7a0*/  HMMA.16816.F32.BF16 R36, R8.reuse, R20, R16 ;  /* 0x000000140824723c */ /* 0x040fe20000041810 */
[----:B------:R-:W-:Y:S07]  /*e7b0*/  LDSM.16.M88.4 R16, [R175+0x8000] ;  /* 0x00800000af10783b */ /* 0x000fee0000000200 */
[C---:B--2---:R-:W-:Y:S01]  /*e7c0*/  HMMA.16816.F32.BF16 R20, R8.reuse, R64, R60 ;  /* 0x000000400814723c */ /* 0x044fe2000004183c */
[----:B------:R-:W2:Y:S07]  /*e7d0*/  LDSM.16.M88.4 R60, [R171+0x3000] ;  /* 0x00300000ab3c783b */ /* 0x000eae0000000200 */
[C---:B------:R-:W-:Y:S08]  /*e7e0*/  HMMA.16816.F32.BF16 R12, R8.reuse, R66, R56 ;  /* 0x00000042080c723c */ /* 0x040ff00000041838 */
[C---:B----4-:R-:W-:Y:S08]  /*e7f0*/  HMMA.16816.F32.BF16 R44, R8.reuse, R68, R44 ;  /* 0x00000044082c723c */ /* 0x050ff0000004182c */
[----:B------:R-:W-:Y:S01]  /*e800*/  HMMA.16816.F32.BF16 R52, R8, R70, R52 ;  /* 0x000000460834723c */ /* 0x000fe20000041834 */
[----:B------:R-:W3:Y:S07]  /*e810*/  LDSM.16.M88.4 R68, [R171+0x3800] ;  /* 0x00380000ab44783b */ /* 0x000eee0000000200 */
[----:B-1----:R-:W-:Y:S08]  /*e820*/  HMMA.16816.F32.BF16 R36, R4, R32, R36 ;  /* 0x000000200424723c */ /* 0x002ff00000041824 */
[C---:B------:R-:W-:Y:S08]  /*e830*/  HMMA.16816.F32.BF16 R56, R8.reuse, R80, R48 ;  /* 0x000000500838723c */ /* 0x040ff00000041830 */
[----:B------:R-:W-:Y:S08]  /*e840*/  HMMA.16816.F32.BF16 R8, R8, R82, R40 ;  /* 0x000000520808723c */ /* 0x000ff00000041828 */
[C---:B------:R-:W-:Y:S08]  /*e850*/  HMMA.16816.F32.BF16 R40, R4.reuse, R34, R24 ;  /* 0x000000220428723c */ /* 0x040ff00000041818 */
[C---:B------:R-:W-:Y:S08]  /*e860*/  HMMA.16816.F32.BF16 R32, R4.reuse, R28, R20 ;  /* 0x0000001c0420723c */ /* 0x040ff00000041814 */
[C---:B------:R-:W-:Y:S01]  /*e870*/  HMMA.16816.F32.BF16 R24, R4.reuse, R30, R12 ;  /* 0x0000001e0418723c */ /* 0x040fe2000004180c */
[----:B------:R-:W1:Y:S04]  /*e880*/  LDSM.16.M88.4 R28, [R168+0x4800] ;  /* 0x00480000a81c783b */ /* 0x000e680000000200 */
[----:B------:R-:W-:Y:S03]  /*e890*/  LDSM.16.M88.4 R12, [R176+0x8000] ;  /* 0x00800000b00c783b */ /* 0x000fe60000000200 */
[C---:B--2---:R-:W-:Y:S01]  /*e8a0*/  HMMA.16816.F32.BF16 R48, R4.reuse, R60, R44 ;  /* 0x0000003c0430723c */ /* 0x044fe2000004182c */
[----:B------:R-:W2:Y:S07]  /*e8b0*/  LDSM.16.M88.4 R44, [R183] ;  /* 0x00000000b72c783b */ /* 0x000eae0000000200 */
[----:B------:R-:W-:Y:S01]  /*e8c0*/  HMMA.16816.F32.BF16 R64, R4, R62, R52 ;  /* 0x0000003e0440723c */ /* 0x000fe20000041834 */
[----:B------:R-:W4:Y:S04]  /*e8d0*/  LDSM.16.M88.4 R52, [R168+0x5000] ;  /* 0x00500000a834783b */ /* 0x000f280000000200 */
[----:B------:R-:W-:Y:S03]  /*e8e0*/  LDSM.16.M88.4 R60, [R174+0x4000] ;  /* 0x00400000ae3c783b */ /* 0x000fe60000000200 */
[----:B------:R-:W-:Y:S08]  /*e8f0*/  HMMA.16816.F32.BF16 R20, R16, R72, R36 ;  /* 0x000000481014723c */ /* 0x000ff00000041824 */
[----:B---3--:R-:W-:Y:S01]  /*e900*/  HMMA.16816.F32.BF16 R80, R4, R70, R8 ;  /* 0x000000460450723c */ /* 0x008fe20000041808 */
[----:B------:R-:W3:Y:S07]  /*e910*/  LDSM.16.M88.4 R8, [R178+0x8000] ;  /* 0x00800000b208783b */ /* 0x000eee0000000200 */
[C---:B------:R-:W-:Y:S08]  /*e920*/  HMMA.16816.F32.BF16 R40, R16.reuse, R74, R40 ;  /* 0x0000004a1028723c */ /* 0x040ff00000041828 */
[C---:B-1----:R-:W-:Y:S08]  /*e930*/  HMMA.16816.F32.BF16 R32, R16.reuse, R28, R32 ;  /* 0x0000001c1020723c */ /* 0x042ff00000041820 */
[----:B------:R-:W-:Y:S01]  /*e940*/  HMMA.16816.F32.BF16 R36, R16, R30, R24 ;  /* 0x0000001e1024723c */ /* 0x000fe20000041818 */
[----:B------:R-:W1:Y:S07]  /*e950*/  LDSM.16.M88.4 R28, [R182] ;  /* 0x00000000b61c783b */ /* 0x000e6e0000000200 */
[----:B--2---:R-:W-:Y:S08]  /*e960*/  HMMA.16816.F32.BF16 R20, R12, R44, R20 ;  /* 0x0000002c0c14723c */ /* 0x004ff00000041814 */
[----:B------:R-:W-:Y:S01]  /*e970*/  HMMA.16816.F32.BF16 R76, R4, R68, R56 ;  /* 0x00000044044c723c */ /* 0x000fe20000041838 */
[----:B------:R-:W-:Y:S07]  /*e980*/  LDSM.16.M88.4 R4, [R177+0x8000] ;  /* 0x00800000b104783b */ /* 0x000fee0000000200 */
[----:B----4-:R-:W-:Y:S01]  /*e990*/  HMMA.16816.F32.BF16 R56, R16, R52, R48 ;  /* 0x000000341038723c */ /* 0x010fe20000041830 */
[----:B------:R-:W2:Y:S07]  /*e9a0*/  LDSM.16.M88.4 R48, [R171+0x4000] ;  /* 0x00400000ab30783b */ /* 0x000eae0000000200 */
[----:B------:R-:W-:Y:S01]  /*e9b0*/  HMMA.16816.F32.BF16 R24, R12, R46, R40 ;  /* 0x0000002e0c18723c */ /* 0x000fe20000041828 */
[----:B------:R-:W-:Y:S04]  /*e9c0*/  LDSM.16.M88.4 R40, [R174+0x4800] ;  /* 0x00480000ae28783b */ /* 0x000fe80000000200 */
[----:B------:R-:W-:Y:S03]  /*e9d0*/  LDSM.16.M88.4 R44, [R171+0x4800] ;  /* 0x00480000ab2c783b */ /* 0x000fe60000000200 */
[----:B------:R-:W-:Y:S01]  /*e9e0*/  HMMA.16816.F32.BF16 R72, R16, R54, R64 ;  /* 0x000000361048723c */ /* 0x000fe20000041840 */
[----:B------:R-:W4:Y:S04]  /*e9f0*/  LDSM.16.M88.4 R64, [R181] ;  /* 0x00000000b540783b */ /* 0x000f280000000200 */
[----:B------:R-:W4:Y:S03]  /*ea00*/  LDSM.16.M88.4 R52, [R168+0x5800] ;  /* 0x00580000a834783b */ /* 0x000f260000000200 */
[----:B---3--:R-:W-:Y:S08]  /*ea10*/  HMMA.16816.F32.BF16 R20, R8, R60, R20 ;  /* 0x0000003c0814723c */ /* 0x008ff00000041814 */
[C---:B-1----:R-:W-:Y:S08]  /*ea20*/  HMMA.16816.F32.BF16 R32, R12.reuse, R28, R32 ;  /* 0x0000001c0c20723c */ /* 0x042ff00000041820 */
[----:B------:R-:W-:Y:S08]  /*ea30*/  HMMA.16816.F32.BF16 R36, R12, R30, R36 ;  /* 0x0000001e0c24723c */ /* 0x000ff00000041824 */
[----:B------:R-:W-:Y:S08]  /*ea40*/  HMMA.16816.F32.BF16 R28, R8, R62, R24 ;  /* 0x0000003e081c723c */ /* 0x000ff00000041818 */
[----:B--2---:R-:W-:Y:S08]  /*ea50*/  HMMA.16816.F32.BF16 R20, R4, R48, R20 ;  /* 0x000000300414723c */ /* 0x004ff00000041814 */
[----:B----4-:R-:W-:Y:S01]  /*ea60*/  HMMA.16816.F32.BF16 R60, R12, R64, R56 ;  /* 0x000000400c3c723c */ /* 0x010fe20000041838 */
[----:B------:R-:W1:Y:S07]  /*ea70*/  LDSM.16.M88.4 R56, [R174+0x5000] ;  /* 0x00500000ae38783b */ /* 0x000e6e0000000200 */
[----:B------:R-:W-:Y:S08]  /*ea80*/  HMMA.16816.F32.BF16 R24, R8, R40, R32 ;  /* 0x000000280818723c */ /* 0x000ff00000041820 */
[----:B------:R-:W-:Y:S01]  /*ea90*/  HMMA.16816.F32.BF16 R28, R4, R50, R28 ;  /* 0x00000032041c723c */ /* 0x000fe2000004181c */
[----:B------:R-:W-:Y:S01]  /*eaa0*/  FMUL.FTZ R0, R20, c[0x0][0x320] ;  /* 0x0000c80014007a20 */ /* 0x000fe20000410000 */
[----:B------:R-:W-:Y:S03]  /*eab0*/  LDSM.16.M88.4 R48, [R171+0x5000] ;  /* 0x00500000ab30783b */ /* 0x000fe60000000200 */
[----:B------:R2:W3:Y:S03]  /*eac0*/  MUFU.TANH R84, R0 ;  /* 0x0000000000547308 */ /* 0x0004e60000002400 */
[----:B------:R-:W-:Y:S01]  /*ead0*/  HMMA.16816.F32.BF16 R32, R8, R42, R36 ;  /* 0x0000002a0820723c */ /* 0x000fe20000041824 */
[----:B------:R-:W4:Y:S07]  /*eae0*/  LDSM.16.M88.4 R40, [R180] ;  /* 0x00000000b428783b */ /* 0x000f2e0000000200 */
[----:B------:R-:W-:Y:S01]  /*eaf0*/  HMMA.16816.F32.BF16 R68, R16, R52, R76 ;  /* 0x000000341044723c */ /* 0x000fe2000004184c */
[----:B--2---:R-:W-:-:S07]  /*eb00*/  FMUL.FTZ R0, R21, c[0x0][0x320] ;  /* 0x0000c80015007a20 */ /* 0x004fce0000410000 */
[----:B------:R-:W-:Y:S01]  /*eb10*/  HMMA.16816.F32.BF16 R36, R4, R44, R24 ;  /* 0x0000002c0424723c */ /* 0x000fe20000041818 */
[----:B------:R2:W1:Y:S07]  /*eb20*/  MUFU.TANH R79, R0 ;  /* 0x00000000004f7308 */ /* 0x00046e0000002400 */
[----:B------:R-:W-:Y:S08]  /*eb30*/  HMMA.16816.F32.BF16 R52, R16, R54, R80 ;  /* 0x000000361034723c */ /* 0x000ff00000041850 */
[----:B------:R-:W-:Y:S01]  /*eb40*/  HMMA.16816.F32.BF16 R24, R4, R46, R32 ;  /* 0x0000002e0418723c */ /* 0x000fe20000041820 */
[----:B--2---:R-:W-:Y:S01]  /*eb50*/  FMUL.FTZ R0, R22, c[0x0][0x320] ;  /* 0x0000c80016007a20 */ /* 0x004fe20000410000 */
[----:B------:R-:W2:Y:S03]  /*eb60*/  LDSM.16.M88.4 R44, [R174+0x5800] ;  /* 0x00580000ae2c783b */ /* 0x000ea60000000200 */
[----:B------:R3:W2:Y:S03]  /*eb70*/  MUFU.TANH R78, R0 ;  /* 0x00000000004e7308 */ /* 0x0006a60000002400 */
[----:B-1----:R-:W-:Y:S08]  /*eb80*/  HMMA.16816.F32.BF16 R16, R8, R56, R60 ;  /* 0x000000380810723c */ /* 0x002ff0000004183c */
[----:B----4-:R-:W-:Y:S01]  /*eb90*/  HMMA.16816.F32.BF16 R32, R12, R40, R68 ;  /* 0x000000280c20723c */ /* 0x010fe20000041844 */
[----:B---3--:R-:W-:-:S07]  /*eba0*/  FMUL.FTZ R0, R23, c[0x0][0x320] ;  /* 0x0000c80017007a20 */ /* 0x008fce0000410000 */
[C---:B------:R-:W-:Y:S01]  /*ebb0*/  HMMA.16816.F32.BF16 R20, R12.reuse, R66, R72 ;  /* 0x000000420c14723c */ /* 0x040fe20000041848 */
[----:B------:R1:W3:Y:S07]  /*ebc0*/  MUFU.TANH R76, R0 ;  /* 0x00000000004c7308 */ /* 0x0002ee0000002400 */
[----:B------:R-:W-:Y:S01]  /*ebd0*/  HMMA.16816.F32.BF16 R12, R12, R42, R52 ;  /* 0x0000002a0c0c723c */ /* 0x000fe20000041834 */
[----:B-1----:R-:W-:-:S04]  /*ebe0*/  FMUL.FTZ R0, R28, c[0x0][0x320] ;  /* 0x0000c8001c007a20 */ /* 0x002fc80000410000 */
[----:B------:R1:W4:Y:S11]  /*ebf0*/  MUFU.TANH R77, R0 ;  /* 0x00000000004d7308 */ /* 0x0003360000002400 */
[----:B------:R-:W-:Y:S01]  /*ec00*/  HMMA.16816.F32.BF16 R20, R8, R58, R20 ;  /* 0x0000003a0814723c */ /* 0x000fe20000041814 */
[----:B-1----:R-:W-:-:S04]  /*ec10*/  FMUL.FTZ R0, R29, c[0x0][0x320] ;  /* 0x0000c8001d007a20 */ /* 0x002fc80000410000 */
[----:B------:R1:W1:Y:S11]  /*ec20*/  MUFU.TANH R65, R0 ;  /* 0x0000000000417308 */ /* 0x0002760000002400 */
[----:B------:R-:W-:Y:S08]  /*ec30*/  @!UPT UIADD3 URZ, URZ, URZ, URZ ;  /* 0x0000003f3f3ff290 */ /* 0x000ff0000fffe03f */
[----:B------:R-:W-:Y:S01]  /*ec40*/  HMMA.16816.F32.BF16 R20, R4, R50, R20 ;  /* 0x000000320414723c */ /* 0x000fe20000041814 */
[----:B-1----:R-:W-:-:S04]  /*ec50*/  FMUL.FTZ R0, R30, c[0x0][0x320] ;  /* 0x0000c8001e007a20 */ /* 0x002fc80000410000 */
[----:B------:R1:W1:Y:S02]  /*ec60*/  MUFU.TANH R64, R0 ;  /* 0x0000000000407308 */ /* 0x0002640000002400 */
[----:B-1----:R-:W-:Y:S02]  /*ec70*/  FMUL.FTZ R0, R31, c[0x0][0x320] ;  /* 0x0000c8001f007a20 */ /* 0x002fe40000410000 */
[----:B------:R-:W-:Y:S04]  /*ec80*/  HMMA.16816.F32.BF16 R28, R4, R48, R16 ;  /* 0x00000030041c723c */ /* 0x000fe80000041810 */
[----:B------:R1:W1:Y:S04]  /*ec90*/  MUFU.TANH R62, R0 ;  /* 0x00000000003e7308 */ /* 0x0002680000002400 */
[C---:B--2---:R-:W-:Y:S08]  /*eca0*/  HMMA.16816.F32.BF16 R16, R8.reuse, R44, R32 ;  /* 0x0000002c0810723c */ /* 0x044ff00000041820 */
[----:B------:R-:W-:Y:S01]  /*ecb0*/  HMMA.16816.F32.BF16 R8, R8, R46, R12 ;  /* 0x0000002e0808723c */ /* 0x000fe2000004180c */
[----:B-1----:R-:W-:-:S04]  /*ecc0*/  FMUL.FTZ R0, R36, c[0x0][0x320] ;  /* 0x0000c80024007a20 */ /* 0x002fc80000410000 */
[----:B------:R1:W2:Y:S02]  /*ecd0*/  MUFU.TANH R61, R0 ;  /* 0x00000000003d7308 */ /* 0x0002a40000002400 */
[----:B-1----:R-:W-:-:S06]  /*ece0*/  FMUL.FTZ R0, R37, c[0x0][0x320] ;  /* 0x0000c80025007a20 */ /* 0x002fcc0000410000 */
[----:B------:R1:W1:Y:S02]  /*ecf0*/  MUFU.TANH R60, R0 ;  /* 0x00000000003c7308 */ /* 0x0002640000002400 */
[----:B-1----:R-:W-:-:S06]  /*ed00*/  FMUL.FTZ R0, R38, c[0x0][0x320] ;  /* 0x0000c80026007a20 */ /* 0x002fcc0000410000 */
[----:B------:R1:W1:Y:S02]  /*ed10*/  MUFU.TANH R57, R0 ;  /* 0x0000000000397308 */ /* 0x0002640000002400 */
[----:B-1----:R-:W-:Y:S02]  /*ed20*/  FMUL.FTZ R0, R39, c[0x0][0x320] ;  /* 0x0000c80027007a20 */ /* 0x002fe40000410000 */
[----:B------:R-:W1:Y:S01]  /*ed30*/  LDSM.16.M88.4 R36, [R171+0x5800] ;  /* 0x00580000ab24783b */ /* 0x000e620000000200 */
[----:B------:R-:W-:-:S04]  /*ed40*/  DEPBAR.LE SB0, 0x0 ;  /* 0x000080000000791a */ /* 0x000fc80000000000 */
[----:B------:R2:W1:Y:S02]  /*ed50*/  MUFU.TANH R56, R0 ;  /* 0x0000000000387308 */ /* 0x0004640000002400 */
[----:B--2---:R-:W-:-:S06]  /*ed60*/  FMUL.FTZ R0, R24, c[0x0][0x320] ;  /* 0x0000c80018007a20 */ /* 0x004fcc0000410000 */
[----:B------:R2:W2:Y:S01]  /*ed70*/  MUFU.TANH R48, R0 ;  /* 0x0000000000307308 */ /* 0x0004a20000002400 */
[----:B-1----:R-:W-:Y:S01]  /*ed80*/  HMMA.16816.F32.BF16 R12, R4, R36, R16 ;  /* 0x00000024040c723c */ /* 0x002fe20000041810 */
[----:B--2---:R-:W-:-:S06]  /*ed90*/  FMUL.FTZ R0, R25, c[0x0][0x320] ;  /* 0x0000c80019007a20 */ /* 0x004fcc0000410000 */
[----:B------:R1:W2:Y:S01]  /*eda0*/  MUFU.TANH R49, R0 ;  /* 0x0000000000317308 */ /* 0x0002a20000002400 */
[----:B------:R-:W-:Y:S01]  /*edb0*/  HMMA.16816.F32.BF16 R4, R4, R38, R8 ;  /* 0x000000260404723c */ /* 0x000fe20000041808 */
        /* <DEDUP_REMOVED lines=38> */
[----:B--234-:R-:W-:Y:S01]  /*f020*/  IMAD R2, R91, 0x40, R234 ;  /* 0x000000405b027824 */ /* 0x01cfe200078e02ea */
[----:B------:R-:W-:Y:S01]  /*f030*/  ISETP.GT.AND P0, PT, R213, 0x3f, PT ;  /* 0x0000003fd500780c */ /* 0x000fe20003f04270 */
        /* <DEDUP_REMOVED lines=10> */
[----:B------:R-:W-:-:S04]  /*f0e0*/  IMAD.MOV R0, RZ, RZ, -R0 ;  /* 0x000000ffff007224 */ /* 0x000fc800078e0a00 */
        /* <DEDUP_REMOVED lines=16> */
.L_x_346:
[----:B------:R-:W-:Y:S05]  /*f1f0*/  BRA.DIV ~URZ, `(.L_x_266) ;  /* 0x00009cf27f007947 */ /* 0x000fea000b800000 */
[----:B------:R-:W3:Y:S01]  /*f200*/  SHFL.IDX PT, R0, R10, RZ, 0x181f ;  /* 0x00181fff0a007589 */ /* 0x000ee200000e0000 */
[----:B------:R-:W-:Y:S02]  /*f210*/  LOP3.LUT P3, RZ, R212, 0x10, RZ, 0xc0, !PT ;  /* 0x00000010d4ff7812 */ /* 0x000fe4000786c0ff */
[C---:B---3--:R-:W-:Y:S02]  /*f220*/  IADD3 R2, P2, R0.reuse, R85, RZ ;  /* 0x0000005500027210 */ /* 0x048fe40007f5e0ff */
[C---:B------:R-:W-:Y:S02]  /*f230*/  IADD3 R8, P1, R0.reuse, R86, RZ ;  /* 0x0000005600087210 */ /* 0x040fe40007f3e0ff */
[----:B------:R-:W-:Y:S01]  /*f240*/  IADD3 R6, P0, R0, R89, RZ ;  /* 0x0000005900067210 */ /* 0x000fe20007f1e0ff */
[C---:B--2---:R-:W-:Y:S01]  /*f250*/  IMAD.X R3, R4.reuse, 0x1, R87, P2 ;  /* 0x0000000104037824 */ /* 0x044fe200010e0657 */
[----:B------:R-:W2:Y:S01]  /*f260*/  SHFL.IDX PT, R0, R10, 0x1, 0x181f ;  /* 0x00381f000a007f89 */ /* 0x000ea200000e0000 */
[----:B------:R-:W-:-:S02]  /*f270*/  IMAD.X R9, R4, 0x1, R88, P1 ;  /* 0x0000000104097824 */ /* 0x000fc400008e0658 */
[----:B------:R-:W-:Y:S02]  /*f280*/  IMAD.X R7, R4, 0x1, R90, P0 ;  /* 0x0000000104077824 */ /* 0x000fe400000e065a */
[----:B------:R-:W-:Y:S01]  /*f290*/  @!PT LDS RZ, [RZ] ;  /* 0x00000000fffff984 */ /* 0x000fe20000000800 */
[----:B------:R3:W-:Y:S04]  /*f2a0*/  LDGSTS.E.BYPASS.LTC128B.128 [R191+0x6100], [R2.64], !P3 ;  /* 0x0610000002bf7fae */ /* 0x0007e8000d901d4a */
[----:B------:R3:W-:Y:S04]  /*f2b0*/  LDGSTS.E.BYPASS.LTC128B.128 [R191+0x8100], [R8.64], !P4 ;  /* 0x0810000008bf7fae */ /* 0x0007e8000e101d4a */
[----:B------:R4:W1:Y:S04]  /*f2c0*/  SHFL.IDX PT, R4, R5, 0x1, 0x181f ;  /* 0x00381f0005047f89 */ /* 0x00086800000e0000 */
[----:B------:R5:W-:Y:S01]  /*f2d0*/  LDGSTS.E.BYPASS.LTC128B.128 [R191+0xa100], [R6.64], !P5 ;  /* 0x0a10000006bf7fae */ /* 0x000be2000e901d4a */
[----:B-1--4-:R-:W-:Y:S01]  /*f2e0*/  SEL R5, RZ, 0x10, P3 ;  /* 0x00000010ff057807 */ /* 0x012fe20001800000 */
[----:B-----5:R-:W-:Y:S01]  /*f2f0*/  IMAD.MOV.U32 R7, RZ, RZ, R92 ;  /* 0x000000ffff077224 */ /* 0x020fe200078e005c */
[----:B------:R-:W-:-:S02]  /*f300*/  SEL R6, RZ, 0x10, P4 ;  /* 0x00000010ff067807 */ /* 0x000fc40002000000 */
.L_x_347:
[----:B--23--:R-:W-:Y:S02]  /*f310*/  IADD3 R3, -R5, 0x10, RZ ;  /* 0x0000001005037810 */ /* 0x00cfe40007ffe1ff */
[----:B------:R-:W-:-:S02]  /*f320*/  IADD3 R2, -R6, 0x10, RZ ;  /* 0x0000001006027810 */ /* 0x000fc40007ffe1ff */
[----:B------:R-:W-:Y:S02]  /*f330*/  LOP3.LUT R3, R3, 0xf, RZ, 0xc0, !PT ;  /* 0x0000000f03037812 */ /* 0x000fe400078ec0ff */
[----:B------:R-:W-:Y:S02]  /*f340*/  ISETP.NE.U32.AND P5, PT, R5, RZ, PT ;  /* 0x000000ff0500720c */ /* 0x000fe40003fa5070 */
[----:B------:R-:W-:Y:S02]  /*f350*/  LOP3.LUT R2, R2, 0xf, RZ, 0xc0, !PT ;  /* 0x0000000f02027812 */ /* 0x000fe400078ec0ff */
[----:B------:R-:W-:Y:S02]  /*f360*/  IADD3 R8, P3, P2, R3, R0, R85 ;  /* 0x0000000003087210 */ /* 0x000fe40007a7e055 */
[----:B------:R-:W-:Y:S02]  /*f370*/  IADD3 R5, -R7, 0x10, RZ ;  /* 0x0000001007057810 */ /* 0x000fe40007ffe1ff */
[----:B------:R-:W-:-:S02]  /*f380*/  ISETP.NE.U32.AND P4, PT, R6, RZ, PT ;  /* 0x000000ff0600720c */ /* 0x000fc40003f85070 */
[----:B------:R-:W-:Y:S02]  /*f390*/  IADD3 R6, P1, P0, R2, R0, R86 ;  /* 0x0000000002067210 */ /* 0x000fe4000783e056 */
[-C--:B------:R-:W-:Y:S02]  /*f3a0*/  IADD3.X R9, RZ, R4.reuse, R87, P3, P2 ;  /* 0x00000004ff097210 */ /* 0x080fe40001fe4457 */
[----:B------:R-:W-:Y:S02]  /*f3b0*/  LOP3.LUT R2, R5, 0xf, RZ, 0xc0, !PT ;  /* 0x0000000f05027812 */ /* 0x000fe400078ec0ff */
[----:B------:R-:W-:Y:S01]  /*f3c0*/  ISETP.NE.U32.AND P2, PT, R7, RZ, PT ;  /* 0x000000ff0700720c */ /* 0x000fe20003f45070 */
[----:B------:R-:W-:Y:S01]  /*f3d0*/  @!PT LDS RZ, [RZ] ;  /* 0x00000000fffff984 */ /* 0x000fe20000000800 */
[----:B------:R-:W-:Y:S01]  /*f3e0*/  @!PT LDS RZ, [RZ] ;  /* 0x00000000fffff984 */ /* 0x000fe20000000800 */
[----:B------:R-:W-:Y:S01]  /*f3f0*/  @!PT LDS RZ, [RZ] ;  /* 0x00000000fffff984 */ /* 0x000fe20000000800 */
[----:B------:R1:W-:Y:S01]  /*f400*/  LDGSTS.E.BYPASS.LTC128B.128.ZFILL [R191+0x7100], [R8.64], P5 ;  /* 0x0710000008bf7fae */ /* 0x0003e2000a941d4a */
[----:B------:R-:W-:Y:S02]  /*f410*/  IADD3.X R7, RZ, R4, R88, P1, P0 ;  /* 0x00000004ff077210 */ /* 0x000fe40000fe0458 */
[----:B------:R-:W-:-:S03]  /*f420*/  IADD3 R2, P1, P0, R2, R0, R89 ;  /* 0x0000000002027210 */ /* 0x000fc6000783e059 */
[----:B------:R1:W-:Y:S01]  /*f430*/  LDGSTS.E.BYPASS.LTC128B.128.ZFILL [R191+0x9100], [R6.64], P4 ;  /* 0x0910000006bf7fae */ /* 0x0003e2000a141d4a */
[----:B------:R-:W-:-:S05]  /*f440*/  IADD3.X R3, RZ, R4, R90, P1, P0 ;  /* 0x00000004ff037210 */ /* 0x000fca0000fe045a */
[----:B------:R1:W-:Y:S04]  /*f450*/  LDGSTS.E.BYPASS.LTC128B.128.ZFILL [R191+0xb100], [R2.64], P2 ;  /* 0x0b10000002bf7fae */ /* 0x0003e80009141d4a */
.L_x_264:
[----:B--234-:R-:W-:Y:S05]  /*f460*/  BSYNC B0 ;  /* 0x0000000000007941 */ /* 0x01cfea0003800000 */
.L_x_263:
[----:B-1----:R-:W-:Y:S01]  /*f470*/  IMAD.IADD R0, R127, 0x1, -R247 ;  /* 0x000000017f007824 */ /* 0x002fe200078e0af7 */
[----:B------:R-:W0:Y:S04]  /*f480*/  LDGDEPBAR ;  /* 0x00000000000079af */ /* 0x000e280000000000 */
[C---:B------:R-:W-:Y:S02]  /*f490*/  ISETP.GT.AND P4, PT, R0.reuse, RZ, PT ;  /* 0x000000ff0000720c */ /* 0x040fe40003f84270 */
[C---:B------:R-:W-:Y:S02]  /*f4a0*/  ISETP.GT.AND P3, PT, R0.reuse, 0x1, PT ;  /* 0x000000010000780c */ /* 0x040fe40003f64270 */
[----:B------:R-:W-:Y:S02]  /*f4b0*/  ISETP.GT.AND P2, PT, R0, 0x8, PT ;  /* 0x000000080000780c */ /* 0x000fe40003f44270 */
[----:B------:R-:W-:-:S02]  /*f4c0*/  FSEL R6, R84, -INF , P4 ;  /* 0xff80000054067808 */ /* 0x000fc40002000000 */
[----:B------:R-:W-:Y:S02]  /*f4d0*/  FSEL R7, R79, -INF , P3 ;  /* 0xff8000004f077808 */ /* 0x000fe40001800000 */
[----:B------:R-:W-:Y:S02]  /*f4e0*/  FSEL R10, R78, -INF , P4 ;  /* 0xff8000004e0a7808 */ /* 0x000fe40002000000 */
[----:B------:R-:W-:Y:S02]  /*f4f0*/  FSEL R12, R76, -INF , P3 ;  /* 0xff8000004c0c7808 */ /* 0x000fe40001800000 */
        /* <DEDUP_REMOVED lines=15> */
[----:B------:R-:W-:Y:S02]  /*f5f0*/  FSEL R17, R60, -INF , P4 ;  /* 0xff8000003c117808 */ /* 0x000fe40002000000 */
[----:B------:R-:W-:Y:S02]  /*f600*/  ISETP.GT.AND P3, PT, R0, 0x18, PT ;  /* 0x000000180000780c */ /* 0x000fe40003f64270 */
[----:B------:R-:W-:Y:S02]  /*f610*/  FMNMX.FTZ R2, R11, R2, !PT ;  /* 0x000000020b027209 */ /* 0x000fe40007810000 */
[----:B------:R-:W-:Y:S02]  /*f620*/  FSEL R20, R56, -INF , P4 ;  /* 0xff80000038147808 */ /* 0x000fe40002000000 */
[----:B------:R-:W-:Y:S02]  /*f630*/  FMNMX.FTZ R3, R19, R3, !PT ;  /* 0x0000000313037209 */ /* 0x000fe40007810000 */
[----:B------:R-:W-:-:S02]  /*f640*/  FSEL R14, R48, -INF , P3 ;  /* 0xff800000300e7808 */ /* 0x000fc40001800000 */
[----:B------:R-:W-:Y:S02]  /*f650*/  ISETP.GT.AND P2, PT, R0, 0x19, PT ;  /* 0x000000190000780c */ /* 0x000fe40003f44270 */
[----:B------:R-:W-:Y:S02]  /*f660*/  FMNMX.FTZ R2, R17, R2, !PT ;  /* 0x0000000211027209 */ /* 0x000fe40007810000 */
[----:B------:R-:W-:Y:S02]  /*f670*/  FSEL R21, R43, -INF , P3 ;  /* 0xff8000002b157808 */ /* 0x000fe40001800000 */
[----:B------:R-:W-:Y:S02]  /*f680*/  FMNMX.FTZ R3, R20, R3, !PT ;  /* 0x0000000314037209 */ /* 0x000fe40007810000 */
[----:B------:R-:W-:Y:S02]  /*f690*/  FSEL R18, R49, -INF , P2 ;  /* 0xff80000031127808 */ /* 0x000fe40001000000 */
[----:B------:R-:W-:-:S02]  /*f6a0*/  ISETP.GT.AND P1, PT, R0, 0x20, PT ;  /* 0x000000200000780c */ /* 0x000fc40003f24270 */
[----:B------:R-:W-:Y:S02]  /*f6b0*/  FMNMX.FTZ R2, R14, R2, !PT ;  /* 0x000000020e027209 */ /* 0x000fe40007810000 */
[----:B------:R-:W-:Y:S02]  /*f6c0*/  FSEL R52, R42, -INF , P2 ;  /* 0xff8000002a347808 */ /* 0x000fe40001000000 */
[----:B------:R-:W-:Y:S02]  /*f6d0*/  FMNMX.FTZ R3, R21, R3, !PT ;  /* 0x0000000315037209 */ /* 0x000fe40007810000 */
[----:B------:R-:W-:Y:S02]  /*f6e0*/  FSEL R75, R40, -INF , P1 ;  /* 0xff800000284b7808 */ /* 0x000fe40000800000 */
[----:B------:R-:W-:Y:S02]  /*f6f0*/  FMNMX.FTZ R2, R18, R2, !PT ;  /* 0x0000000212027209 */ /* 0x000fe40007810000 */
[----:B------:R-:W-:-:S02]  /*f700*/  ISETP.GT.AND P6, PT, R0, 0x21, PT ;  /* 0x000000210000780c */ /* 0x000fc40003fc4270 */
[----:B------:R-:W-:Y:S02]  /*f710*/  FSEL R83, R35, -INF , P1 ;  /* 0xff80000023537808 */ /* 0x000fe40000800000 */
[----:B------:R-:W-:Y:S02]  /*f720*/  FMNMX.FTZ R3, R52, R3, !PT ;  /* 0x0000000334037209 */ /* 0x000fe40007810000 */
[C---:B------:R-:W-:Y:S02]  /*f730*/  ISETP.GT.AND P5, PT, R0.reuse, 0x28, PT ;  /* 0x000000280000780c */ /* 0x040fe40003fa4270 */
[C---:B------:R-:W-:Y:S02]  /*f740*/  ISETP.GT.AND P4, PT, R0.reuse, 0x29, PT ;  /* 0x000000290000780c */ /* 0x040fe40003f84270 */
[C---:B------:R-:W-:Y:S02]  /*f750*/  ISETP.GT.AND P3, PT, R0.reuse, 0x30, PT ;  /* 0x000000300000780c */ /* 0x040fe40003f64270 */
[----:B------:R-:W-:-:S02]  /*f760*/  ISETP.GT.AND P2, PT, R0, 0x31, PT ;  /* 0x000000310000780c */ /* 0x000fc40003f44270 */
[C---:B------:R-:W-:Y:S02]  /*f770*/  ISETP.GT.AND P1, PT, R0.reuse, 0x38, PT ;  /* 0x000000380000780c */ /* 0x040fe40003f24270 */
[----:B------:R-:W-:Y:S02]  /*f780*/  ISETP.GT.AND P0, PT, R0, 0x39, PT ;  /* 0x000000390000780c */ /* 0x000fe40003f04270 */
[----:B------:R-:W-:Y:S02]  /*f790*/  FMNMX.FTZ R0, R75, R2, !PT ;  /* 0x000000024b007209 */ /* 0x000fe40007810000 */
[----:B------:R-:W-:Y:S02]  /*f7a0*/  FSEL R82, R34, -INF , P6 ;  /* 0xff80000022527808 */ /* 0x000fe40003000000 */
[----:B------:R-:W-:Y:S02]  /*f7b0*/  FSEL R74, R41, -INF , P6 ;  /* 0xff800000294a7808 */ /* 0x000fe40003000000 */
        /* <DEDUP_REMOVED lines=25> */
[----:B------:R-:W-:Y:S02]  /*f950*/  FMNMX.FTZ R4, R68, R0, !PT ;  /* 0x0000000044047209 */ /* 0x000fe40007810000 */
[----:B------:R-:W-:Y:S01]  /*f960*/  FMNMX.FTZ R5, R76, R2, !PT ;  /* 0x000000024c057209 */ /* 0x000fe20007810000 */
[----:B------:R-:W-:Y:S05]  /*f970*/  BRA.DIV ~URZ, `(.L_x_267) ;  /* 0x000097827f007947 */ /* 0x000fea000b800000 */
[----:B------:R-:W1:Y:S04]  /*f980*/  SHFL.BFLY PT, R0, R4, 0x2, 0x1f ;  /* 0x0c401f0004007f89 */ /* 0x000e6800000e0000 */
[----:B------:R-:W2:Y:S01]  /*f990*/  SHFL.BFLY PT, R3, R5, 0x2, 0x1f ;  /* 0x0c401f0005037f89 */ /* 0x000ea200000e0000 */
[----:B-1----:R-:W-:Y:S02]  /*f9a0*/  FMNMX.FTZ R0, R4, R0, !PT ;  /* 0x0000000004007209 */ /* 0x002fe40007810000 */
[----:B--2---:R-:W-:-:S03]  /*f9b0*/  FMNMX.FTZ R4, R5, R3, !PT ;  /* 0x0000000305047209 */ /* 0x004fc60007810000 */
[----:B------:R-:W1:Y:S04]  /*f9c0*/  SHFL.BFLY PT, R2, R0, 0x1, 0x1f ;  /* 0x0c201f0000027f89 */ /* 0x000e6800000e0000 */
[----:B------:R2:W3:Y:S01]  /*f9d0*/  SHFL.BFLY PT, R3, R4, 0x1, 0x1f ;  /* 0x0c201f0004037f89 */ /* 0x0004e200000e0000 */
[----:B-1----:R-:W-:-:S05]  /*f9e0*/  FMNMX.FTZ R102, R0, R2, !PT ;  /* 0x0000000200667209 */ /* 0x002fca0007810000 */
.L_x_348:
[C---:B------:R-:W-:Y:S01]  /*f9f0*/  FMUL.FTZ R2, R102.reuse, c[0x0][0x2d0] ;  /* 0x0000b40066027a20 */ /* 0x040fe20000410000 */
[----:B------:R-:W-:Y:S01]  /*fa00*/  FSETP.NEU.FTZ.AND P0, PT, R102, -INF , PT ;  /* 0xff8000006600780b */ /* 0x000fe20003f1d000 */
[----:B------:R-:W-:Y:S01]  /*fa10*/  WARPSYNC 0xffffffff ;  /* 0xffffffff00007948 */ /* 0x000fe20003800000 */
[----:B---3--:R-:W-:Y:S01]  /*fa20*/  FMNMX.FTZ R16, R3, R4, !PT ;  /* 0x0000000403107209 */ /* 0x008fe20007810000 */
[----:B------:R-:W-:Y:S01]  /*fa30*/  LDSM.16.MT88.4 R32, [R170+0x800] ;  /* 0x00080000aa20783b */ /* 0x000fe20000004200 */
[----:B------:R-:W-:-:S02]  /*fa40*/  FSEL R2, R2, RZ, P0 ;  /* 0x000000ff02027208 */ /* 0x000fc40000000000 */
[----:B------:R-:W-:Y:S01]  /*fa50*/  FSETP.NEU.FTZ.AND P0, PT, R16, -INF , PT ;  /* 0xff8000001000780b */ /* 0x000fe20003f1d000 */
[----:B------:R-:W-:Y:S02]  /*fa60*/  LDSM.16.MT88.4 R40, [R172] ;  /* 0x00000000ac28783b */ /* 0x000fe40000004200 */
[--C-:B------:R-:W-:Y:S02]  /*fa70*/  FFMA.FTZ R0, R6, c[0x0][0x2d0], -R2.reuse ;  /* 0x0000b40006007a23 */ /* 0x100fe40000010802 */
[--C-:B------:R-:W-:Y:S01]  /*fa80*/  FFMA.FTZ R3, R9, c[0x0][0x2d0], -R2.reuse ;  /* 0x0000b40009037a23 */ /* 0x100fe20000010802 */
[----:B------:R-:W-:Y:S01]  /*fa90*/  LDSM.16.MT88.4 R48, [R173] ;  /* 0x00000000ad30783b */ /* 0x000fe20000004200 */
        /* <DEDUP_REMOVED lines=8> */
[----:B------:R2:W4:Y:S01]  /*fb20*/  MUFU.EX2 R84, R0 ;  /* 0x0000000000547308 */ /* 0x0005220000000800 */
[----:B---3--:R-:W-:-:S07]  /*fb30*/  FFMA.FTZ R3, R11, c[0x0][0x2d0], -R2 ;  /* 0x0000b4000b037a23 */ /* 0x008fce0000010802 */
[----:B------:R-:W-:Y:S01]  /*fb40*/  MUFU.EX2 R95, R3 ;  /* 0x00000003005f7308 */ /* 0x000fe20000000800 */
[----:B--2---:R-:W-:-:S07]  /*fb50*/  FFMA.FTZ R0, R8, c[0x0][0x2d0], -R2 ;  /* 0x0000b40008007a23 */ /* 0x004fce0000010802 */
[----:B------:R2:W-:Y:S02]  /*fb60*/  MUFU.EX2 R88, R0 ;  /* 0x0000000000587308 */ /* 0x0005e40000000800 */
[----:B--2---:R-:W-:-:S05]  /*fb70*/  FMUL.FTZ R0, R16, c[0x0][0x2d0] ;  /* 0x0000b40010007a20 */ /* 0x004fca0000410000 */
[----:B------:R-:W-:-:S05]  /*fb80*/  FSEL R0, R0, RZ, P0 ;  /* 0x000000ff00007208 */ /* 0x000fca0000000000 */
[--C-:B------:R-:W-:Y:S02]  /*fb90*/  FFMA.FTZ R3, R10, c[0x0][0x2d0], -R0.reuse ;  /* 0x0000b4000a037a23 */ /* 0x100fe40000010800 */
[----:B------:R-:W2:Y:S02]  /*fba0*/  LDSM.16.MT88.4 R8, [R169] ;  /* 0x00000000a908783b */ /* 0x000ea40000004200 */
[----:B------:R3:W-:Y:S02]  /*fbb0*/  MUFU.EX2 R87, R3 ;  /* 0x0000000300577308 */ /* 0x0007e40000000800 */
[----:B---3--:R-:W-:Y:S01]  /*fbc0*/  FFMA.FTZ R3, R12, c[0x0][0x2d0], -R0 ;  /* 0x0000b4000c037a23 */ /* 0x008fe20000010800 */
[----:B----4-:R-:W-:-:S05]  /*fbd0*/  F2FP.BF16.PACK_AB R12, R84, R86 ;  /* 0x00000056540c723e */ /* 0x010fca00000010ff */
[----:B------:R3:W4:Y:S02]  /*fbe0*/  MUFU.EX2 R85, R3 ;  /* 0x0000000300557308 */ /* 0x0007240000000800 */
[----:B---3--:R-:W-:Y:S01]  /*fbf0*/  FFMA.FTZ R3, R13, c[0x0][0x2d0], -R0 ;  /* 0x0000b4000d037a23 */ /* 0x008fe20000010800 */
[----:B----4-:R-:W-:-:S05]  /*fc00*/  F2FP.BF16.PACK_AB R13, R85, R87 ;  /* 0x00000057550d723e */ /* 0x010fca00000010ff */
[----:B------:R3:W-:Y:S02]  /*fc10*/  MUFU.EX2 R89, R3 ;  /* 0x0000000300597308 */ /* 0x0007e40000000800 */
[----:B---3--:R-:W-:-:S06]  /*fc20*/  FFMA.FTZ R3, R15, c[0x0][0x2d0], -R0 ;  /* 0x0000b4000f037a23 */ /* 0x008fcc0000010800 */
[----:B------:R3:W4:Y:S02]  /*fc30*/  MUFU.EX2 R92, R3 ;  /* 0x00000003005c7308 */ /* 0x0007240000000800 */
[----:B---3--:R-:W-:Y:S01]  /*fc40*/  FFMA.FTZ R3, R17, c[0x0][0x2d0], -R2 ;  /* 0x0000b40011037a23 */ /* 0x008fe20000010802 */
[----:B----4-:R-:W-:Y:S01]  /*fc50*/  F2FP.BF16.PACK_AB R15, R92, R89 ;  /* 0x000000595c0f723e */ /* 0x010fe200000010ff */
[----:B------:R-:W-:-:S04]  /*fc60*/  FADD.FTZ R17, R87, R85 ;  /* 0x0000005557117221 */ /* 0x000fc80000010000 */
[----:B------:R3:W4:Y:S01]  /*fc70*/  MUFU.EX2 R93, R3 ;  /* 0x00000003005d7308 */ /* 0x0007220000000800 */
[----:B------:R-:W-:Y:S02]  /*fc80*/  FADD.FTZ R17, R89, R17 ;  /* 0x0000001159117221 */ /* 0x000fe40000010000 */
[----:B---3--:R-:W-:Y:S01]  /*fc90*/  FFMA.FTZ R3, R14, c[0x0][0x2d0], -R2 ;  /* 0x0000b4000e037a23 */ /* 0x008fe20000010802 */
[----:B------:R-:W-:-:S04]  /*fca0*/  F2FP.BF16.PACK_AB R14, R90, R88 ;  /* 0x000000585a0e723e */ /* 0x000fc800000010ff */
[----:B------:R3:W-:Y:S03]  /*fcb0*/  MUFU.EX2 R96, R3 ;  /* 0x0000000300607308 */ /* 0x0007e60000000800 */
[C---:B-1----:R-:W-:Y:S08]  /*fcc0*/  HMMA.16816.F32.BF16 R24, R12.reuse, R4, RZ ;  /* 0x000000040c18723c */ /* 0x042ff000000418ff */
[----:B--2---:R-:W-:Y:S01]  /*fcd0*/  HMMA.16816.F32.BF16 R44, R12, R8, RZ ;  /* 0x000000080c2c723c */ /* 0x004fe200000418ff */
[----:B---3--:R-:W-:-:S02]  /*fce0*/  FFMA.FTZ R3, R18, c[0x0][0x2d0], -R2 ;  /* 0x0000b40012037a23 */ /* 0x008fc40000010802 */
[----:B------:R-:W-:-:S04]  /*fcf0*/  FFMA.FTZ R18, R73, c[0x0][0x2d0], -R2 ;  /* 0x0000b40049127a23 */ /* 0x000fc80000010802 */
[----:B----4-:R-:W-:Y:S01]  /*fd00*/  F2FP.BF16.PACK_AB R8, R93, R95 ;  /* 0x0000005f5d08723e */ /* 0x010fe200000010ff */
[----:B------:R1:W2:Y:S01]  /*fd10*/  MUFU.EX2 R99, R3 ;  /* 0x0000000300637308 */ /* 0x0002a20000000800 */
[----:B------:R-:W-:Y:S01]  /*fd20*/  HMMA.16816.F32.BF16 R28, R12, R10, RZ ;  /* 0x0000000a0c1c723c */ /* 0x000fe200000418ff */
[----:B-1----:R-:W-:-:S06]  /*fd30*/  FFMA.FTZ R3, R19, c[0x0][0x2d0], -R0 ;  /* 0x0000b40013037a23 */ /* 0x002fcc0000010800 */
[----:B--2---:R-:W-:Y:S01]  /*fd40*/  F2FP.BF16.PACK_AB R10, R99, R96 ;  /* 0x00000060630a723e */ /* 0x004fe200000010ff */
[----:B------:R-:W-:Y:S01]  /*fd50*/  FFMA.FTZ R19, R74, c[0x0][0x2d0], -R2 ;  /* 0x0000b4004a137a23 */ /* 0x000fe20000010802 */
[----:B------:R1:W-:Y:S02]  /*fd60*/  MUFU.EX2 R94, R3 ;  /* 0x00000003005e7308 */ /* 0x0003e40000000800 */
[----:B-1----:R-:W-:-:S06]  /*fd70*/  FFMA.FTZ R3, R20, c[0x0][0x2d0], -R0 ;  /* 0x0000b40014037a23 */ /* 0x002fcc0000010800 */
[----:B------:R1:W2:Y:S02]  /*fd80*/  MUFU.EX2 R97, R3 ;  /* 0x0000000300617308 */ /* 0x0002a40000000800 */
[--C-:B-1----:R-:W-:Y:S01]  /*fd90*/  FFMA.FTZ R3, R21, c[0x0][0x2d0], -R0.reuse ;  /* 0x0000b40015037a23 */ /* 0x102fe20000010800 */
[----:B--2---:R-:W-:Y:S01]  /*fda0*/  F2FP.BF16.PACK_AB R9, R97, R94 ;  /* 0x0000005e6109723e */ /* 0x004fe200000010ff */
[C---:B------:R-:W-:Y:S04]  /*fdb0*/  HMMA.16816.F32.BF16 R20, R12.reuse, R6, RZ ;  /* 0x000000060c14723c */ /* 0x040fe800000418ff */
[----:B------:R1:W-:Y:S04]  /*fdc0*/  MUFU.EX2 R98, R3 ;  /* 0x0000000300627308 */ /* 0x0003e80000000800 */
[----:B------:R-:W-:Y:S01]  /*fdd0*/  HMMA.16816.F32.BF16 R4, R12, R48, RZ ;  /* 0x000000300c04723c */ /* 0x000fe200000418ff */
[----:B-1----:R-:W-:-:S02]  /*fde0*/  FFMA.FTZ R3, R52, c[0x0][0x2d0], -R0 ;  /* 0x0000b40034037a23 */ /* 0x002fc40000010800 */
[----:B------:R-:W1:Y:S02]  /*fdf0*/  LDSM.16.MT88.4 R52, [R172+0x800] ;  /* 0x00080000ac34783b */ /* 0x000e640000004200 */
[----:B------:R-:W2:Y:S02]  /*fe00*/  MUFU.EX2 R103, R3 ;  /* 0x0000000300677308 */ /* 0x000ea40000000800 */
[----:B--2---:R-:W-:Y:S01]  /*fe10*/  F2FP.BF16.PACK_AB R11, R103, R98 ;  /* 0x00000062670b723e */ /* 0x004fe200000010ff */
[----:B------:R-:W-:-:S04]  /*fe20*/  FADD.FTZ R3, R86, R84 ;  /* 0x0000005456037221 */ /* 0x000fc80000010000 */
[----:B------:R-:W-:Y:S02]  /*fe30*/  FADD.FTZ R3, R88, R3 ;  /* 0x0000000358037221 */ /* 0x000fe40000010000 */
[----:B------:R-:W-:Y:S02]  /*fe40*/  HMMA.16816.F32.BF16 R160, R8, R32, R24 ;  /* 0x0000002008a0723c */ /* 0x000fe40000041818 */
[----:B------:R-:W-:-:S04]  /*fe50*/  FADD.FTZ R3, R90, R3 ;  /* 0x000000035a037221 */ /* 0x000fc80000010000 */
[----:B------:R-:W-:Y:S02]  /*fe60*/  FADD.FTZ R3, R95, R3 ;  /* 0x000000035f037221 */ /* 0x000fe40000010000 */
[----:B------:R-:W-:Y:S01]  /*fe70*/  HMMA.16816.F32.BF16 R120, R8, R34, R20 ;  /* 0x000000220878723c */ /* 0x000fe20000041814 */
[----:B------:R-:W-:Y:S01]  /*fe80*/  LDSM.16.MT88.4 R32, [R170+0x2800] ;  /* 0x00280000aa20783b */ /* 0x000fe20000004200 */
[----:B------:R-:W-:-:S06]  /*fe90*/  FADD.FTZ R3, R93, R3 ;  /* 0x000000035d037221 */ /* 0x000fcc0000010000 */
[C---:B------:R-:W-:Y:S08]  /*fea0*/  HMMA.16816.F32.BF16 R24, R12.reuse, R40, RZ ;  /* 0x000000280c18723c */ /* 0x040ff000000418ff */
[----:B------:R-:W-:Y:S01]  /*feb0*/  HMMA.16816.F32.BF16 R20, R12, R42, RZ ;  /* 0x0000002a0c14723c */ /* 0x000fe200000418ff */
[----:B------:R-:W2:Y:S07]  /*fec0*/  LDSM.16.MT88.4 R40, [R170+0x2000] ;  /* 0x00200000aa28783b */ /* 0x000eae0000004200 */
[C---:B------:R-:W-:Y:S01]  /*fed0*/  HMMA.16816.F32.BF16 R136, R8.reuse, R36, R44 ;  /* 0x000000240888723c */ /* 0x040fe2000004182c */
[----:B------:R-:W3:Y:S07]  /*fee0*/  LDSM.16.MT88.4 R44, [R173+0x2000] ;  /* 0x00200000ad2c783b */ /* 0x000eee0000004200 */
[----:B------:R-:W-:Y:S08]  /*fef0*/  HMMA.16816.F32.BF16 R156, R8, R56, R4 ;  /* 0x00000038089c723c */ /* 0x000ff00000041804 */
[----:B------:R-:W-:Y:S08]  /*ff00*/  HMMA.16816.F32.BF16 R4, R12, R60, RZ ;  /* 0x0000003c0c04723c */ /* 0x000ff000000418ff */
[----:B------:R-:W-:Y:S01]  /*ff10*/  HMMA.16816.F32.BF16 R128, R8, R38, R28 ;  /* 0x000000260880723c */ /* 0x000fe2000004181c */
[----:B------:R-:W4:Y:S07]  /*ff20*/  LDSM.16.MT88.4 R36, [R173+0x2800] ;  /* 0x00280000ad24783b */ /* 0x000f2e0000004200 */
[----:B------:R-:W-:Y:S08]  /*ff30*/  HMMA.16816.F32.BF16 R28, R12, R50, RZ ;  /* 0x000000320c1c723c */ /* 0x000ff000000418ff */
[C---:B-1----:R-:W-:Y:S08]  /*ff40*/  HMMA.16816.F32.BF16 R152, R8.reuse, R52, R24 ;  /* 0x000000340898723c */ /* 0x042ff00000041818 */
[----:B------:R-:W-:Y:S08]  /*ff50*/  HMMA.16816.F32.BF16 R132, R8, R54, R20 ;  /* 0x000000360884723c */ /* 0x000ff00000041814 */
[C---:B--2---:R-:W-:Y:S08]  /*ff60*/  HMMA.16816.F32.BF16 R24, R12.reuse, R40, RZ ;  /* 0x000000280c18723c */ /* 0x044ff000000418ff */
[----:B------:R-:W-:Y:S01]  /*ff70*/  HMMA.16816.F32.BF16 R20, R12, R42, RZ ;  /* 0x0000002a0c14723c */ /* 0x000fe200000418ff */
[----:B------:R-:W1:Y:S07]  /*ff80*/  LDSM.16.MT88.4 R40, [R172+0x2000] ;  /* 0x00200000ac28783b */ /* 0x000e6e0000004200 */
[----:B------:R-:W-:Y:S08]  /*ff90*/  HMMA.16816.F32.BF16 R148, R8, R64, R4 ;  /* 0x000000400894723c */ /* 0x000ff00000041804 */
[----:B---3--:R-:W-:Y:S08]  /*ffa0*/  HMMA.16816.F32.BF16 R4, R12, R44, RZ ;  /* 0x0000002c0c04723c */ /* 0x008ff000000418ff */
[C---:B------:R-:W-:Y:S08]  /*ffb0*/  HMMA.16816.F32.BF16 R112, R8.reuse, R58, R28 ;  /* 0x0000003a0870723c */ /* 0x040ff0000004181c */
[----:B------:R-:W-:Y:S01]  /*ffc0*/  HMMA.16816.F32.BF16 R56, R8, R32, R24 ;  /* 0x000000200838723c */ /* 0x000fe20000041818 */
[----:B------:R-:W2:Y:S06]  /*ffd0*/  LDSM.16.MT88.4 R24, [R172+0x2800] ;  /* 0x00280000ac18783b */ /* 0x000eac0000004200 */
[--C-:B------:R-:W-:Y:S01]  /*ffe0*/  FFMA.FTZ R32, R78, c[0x0][0x2d0], -R0.reuse ;  /* 0x0000b4004e207a23 */ /* 0x100fe20000010800 */
[----:B------:R-:W-:Y:S01]  /*fff0*/  HMMA.16816.F32.BF16 R28, R12, R62, RZ ;  /* 0x0000003e0c1c723c */ /* 0x000fe200000418ff */
[----:B------:R-:W-:-:S07]  /*10000*/  FFMA.FTZ R33, R76, c[0x0][0x2d0], -R0 ;  /* 0x0000b4004c217a23 */ /* 0x000fce0000010800 */
[----:B----4-:R-:W-:Y:S07]  /*10010*/  HMMA.16816.F32.BF16 R124, R8, R36, R4 ;  /* 0x00000024087c723c */ /* 0x010fee0000041804 */
[--C-:B------:R-:W-:Y:S01]  /*10020*/  FFMA.FTZ R36, R69, c[0x0][0x2d0], -R2.reuse ;  /* 0x0000b40045247a23 */ /* 0x100fe20000010802 */
[----:B-1----:R-:W-:Y:S08]  /*10030*/  HMMA.16816.F32.BF16 R4, R12, R40, RZ ;  /* 0x000000280c04723c */ /* 0x002ff000000418ff */
[C---:B------:R-:W-:Y:S07]  /*10040*/  HMMA.16816.F32.BF16 R60, R8.reuse, R34, R20 ;  /* 0x00000022083c723c */ /* 0x040fee0000041814 */
[----:B------:R-:W-:Y:S01]  /*10050*/  FFMA.FTZ R35, R68, c[0x0][0x2d0], -R2 ;  /* 0x0000b40044237a23 */ /* 0x000fe20000010802 */
[----:B------:R-:W-:Y:S01]  /*10060*/  HMMA.16816.F32.BF16 R52, R8, R66, R28 ;  /* 0x000000420834723c */ /* 0x000fe2000004181c */
[----:B------:R-:W1:Y:S01]  /*10070*/  LDSM.16.MT88.4 R28, [R169+0x4000] ;  /* 0x00400000a91c783b */ /* 0x000e620000004200 */
[----:B------:R-:W-:-:S06]  /*10080*/  FFMA.FTZ R34, R77, c[0x0][0x2d0], -R0 ;  /* 0x0000b4004d227a23 */ /* 0x000fcc0000010800 */
[----:B------:R-:W-:Y:S08]  /*10090*/  HMMA.16816.F32.BF16 R20, R12, R46, RZ ;  /* 0x0000002e0c14723c */ /* 0x000ff000000418ff */
[----:B--2---:R-:W-:Y:S08]  /*100a0*/  HMMA.16816.F32.BF16 R116, R8, R24, R4 ;  /* 0x000000180874723c */ /* 0x004ff00000041804 */
[----:B------:R-:W-:Y:S08]  /*100b0*/  HMMA.16816.F32.BF16 R4, R12, R42, RZ ;  /* 0x0000002a0c04723c */ /* 0x000ff000000418ff */
[C---:B------:R-:W-:Y:S01]  /*100c0*/  HMMA.16816.F32.BF16 R108, R8.reuse, R38, R20 ;  /* 0x00000026086c723c */ /* 0x040fe20000041814 */
[----:B------:R-:W2:Y:S11]  /*100d0*/  LDSM.16.MT88.4 R20, [R169+0x4800] ;  /* 0x00480000a914783b */ /* 0x000eb60000004200 */
[----:B------:R-:W-:Y:S04]  /*100e0*/  @!UPT UIADD3 URZ, URZ, URZ, URZ ;  /* 0x0000003f3f3ff290 */ /* 0x000fe8000fffe03f */
[----:B------:R-:W-:Y:S01]  /*100f0*/  HMMA.16816.F32.BF16 R64, R8, R26, R4 ;  /* 0x0000001a0840723c */ /* 0x000fe20000041804 */
[----:B------:R-:W-:Y:S07]  /*10100*/  LDSM.16.MT88.4 R24, [R170+0x4800] ;  /* 0x00480000aa18783b */ /* 0x000fee0000004200 */
[----:B-1----:R-:W-:Y:S07]  /*10110*/  HMMA.16816.F32.BF16 R4, R12, R28, RZ ;  /* 0x0000001c0c04723c */ /* 0x002fee00000418ff */
[--C-:B------:R-:W-:Y:S11]  /*10120*/  FFMA.FTZ R28, R75, c[0x0][0x2d0], -R2.reuse ;  /* 0x0000b4004b1c7a23 */ /* 0x100ff60000010802 */
[----:B------:R-:W-:Y:S06]  /*10130*/  @!UPT UIADD3 URZ, URZ, URZ, URZ ;  /* 0x0000003f3f3ff290 */ /* 0x000fec000fffe03f */
[----:B--2---:R-:W-:Y:S08]  /*10140*/  HMMA.16816.F32.BF16 R84, R8, R20, R4 ;  /* 0x000000140854723c */ /* 0x004ff00000041804 */
[----:B------:R-:W-:Y:S07]  /*10150*/  HMMA.16816.F32.BF16 R4, R12, R30, RZ ;  /* 0x0000001e0c04723c */ /* 0x000fee00000418ff */
[----:B------:R-:W-:-:S02]  /*10160*/  FFMA.FTZ R30, R71, c[0x0][0x2d0], -R2 ;  /* 0x0000b400471e7a23 */ /* 0x000fc40000010802 */
[--C-:B------:R-:W-:Y:S11]  /*10170*/  FFMA.FTZ R31, R70, c[0x0][0x2d0], -R2.reuse ;  /* 0x0000b400461f7a23 */ /* 0x100ff60000010802 */
[----:B------:R-:W-:Y:S04]  /*10180*/  @!UPT UIADD3 URZ, URZ, URZ, URZ ;  /* 0x0000003f3f3ff290 */ /* 0x000fe8000fffe03f */
[----:B------:R-:W-:Y:S01]  /*10190*/  HMMA.16816.F32.BF16 R88, R8, R22, R4 ;  /* 0x000000160858723c */ /* 0x000fe20000041804 */
[----:B------:R-:W1:Y:S06]  /*101a0*/  LDSM.16.MT88.4 R20, [R170+0x4000] ;  /* 0x00400000aa14783b */ /* 0x000e6c0000004200 */
[----:B------:R-:W-:Y:S02]  /*101b0*/  FADD.FTZ R4, R92, R17 ;  /* 0x000000115c047221 */ /* 0x000fe40000010000 */
[----:B------:R-:W-:Y:S02]  /*101c0*/  FFMA.FTZ R17, R72, c[0x0][0x2d0], -R2 ;  /* 0x0000b40048117a23 */ /* 0x000fe40000010802 */
[----:B------:R-:W-:-:S02]  /*101d0*/  FADD.FTZ R29, R94, R4 ;  /* 0x000000045e1d7221 */ /* 0x000fc40000010000 */
[----:B------:R-:W-:Y:S02]  /*101e0*/  FADD.FTZ R2, R96, R3 ;  /* 0x0000000360027221 */ /* 0x000fe40000010000 */
[----:B------:R-:W-:Y:S02]  /*101f0*/  FADD.FTZ R3, R97, R29 ;  /* 0x0000001d61037221 */ /* 0x000fe40000010000 */
[----:B------:R-:W-:Y:S02]  /*10200*/  FADD.FTZ R2, R99, R2 ;  /* 0x0000000263027221 */ /* 0x000fe40000010000 */
[----:B------:R-:W-:Y:S01]  /*10210*/  FADD.FTZ R3, R98, R3 ;  /* 0x0000000362037221 */ /* 0x000fe20000010000 */
[----:B-1----:R-:W-:Y:S01]  /*10220*/  HMMA.16816.F32.BF16 R4, R12, R20, RZ ;  /* 0x000000140c04723c */ /* 0x002fe200000418ff */
[----:B------:R-:W-:Y:S08]  /*10230*/  MUFU.EX2 R21, R30 ;  /* 0x0000001e00157308 */ /* 0x000ff00000000800 */
[----:B------:R-:W1:Y:S11]  /*10240*/  MUFU.EX2 R20, R31 ;  /* 0x0000001f00147308 */ /* 0x000e760000000800 */
[----:B------:R-:W-:Y:S04]  /*10250*/  @!UPT UIADD3 URZ, URZ, URZ, URZ ;  /* 0x0000003f3f3ff290 */ /* 0x000fe8000fffe03f */
[----:B------:R-:W-:Y:S01]  /*10260*/  HMMA.16816.F32.BF16 R92, R8, R24, R4 ;  /* 0x00000018085c723c */ /* 0x000fe20000041804 */
[----:B------:R2:W-:Y:S01]  /*10270*/  MUFU.EX2 R25, R28 ;  /* 0x0000001c00197308 */ /* 0x0005e20000000800 */
[----:B-1----:R-:W-:-:S06]  /*10280*/  F2FP.BF16.PACK_AB R96, R20, R21 ;  /* 0x000000151460723e */ /* 0x002fcc00000010ff */
[----:B------:R-:W-:Y:S01]  /*10290*/  HMMA.16816.F32.BF16 R4, R12, R22, RZ ;  /* 0x000000160c04723c */ /* 0x000fe200000418ff */
[----:B------:R1:W3:Y:S01]  /*102a0*/  MUFU.EX2 R23, R19 ;  /* 0x0000001300177308 */ /* 0x0002e20000000800 */
[----:B--2---:R-:W2:Y:S07]  /*102b0*/  LDSM.16.MT88.4 R28, [R173+0x4000] ;  /* 0x00400000ad1c783b */ /* 0x004eae0000004200 */
[----:B------:R4:W-:Y:S01]  /*102c0*/  MUFU.EX2 R24, R18 ;  /* 0x0000001200187308 */ /* 0x0009e20000000800 */
[----:B-1----:R-:W-:-:S07]  /*102d0*/  FFMA.FTZ R19, R83, c[0x0][0x2d0], -R0 ;  /* 0x0000b40053137a23 */ /* 0x002fce0000010800 */
[----:B------:R-:W1:Y:S07]  /*102e0*/  MUFU.EX2 R22, R17 ;  /* 0x0000001100167308 */ /* 0x000e6e0000000800 */
[----:B------:R-:W-:Y:S01]  /*102f0*/  HMMA.16816.F32.BF16 R144, R8, R26, R4 ;  /* 0x0000001a0890723c */ /* 0x000fe20000041804 */
[----:B----4-:R-:W-:-:S06]  /*10300*/  FFMA.FTZ R18, R82, c[0x0][0x2d0], -R0 ;  /* 0x0000b40052127a23 */ /* 0x010fcc0000010800 */
[--C-:B------:R-:W-:Y:S01]  /*10310*/  FFMA.FTZ R7, R80, c[0x0][0x2d0], -R0.reuse ;  /* 0x0000b40050077a23 */ /* 0x100fe20000010800 */
[----:B---3--:R-:W-:Y:S01]  /*10320*/  F2FP.BF16.PACK_AB R4, R23, R25 ;  /* 0x000000191704723e */ /* 0x008fe200000010ff */
[--C-:B------:R-:W-:Y:S01]  /*10330*/  FFMA.FTZ R5, R79, c[0x0][0x2d0], -R0.reuse ;  /* 0x0000b4004f057a23 */ /* 0x100fe20000010800 */
[----:B-1----:R-:W-:Y:S01]  /*10340*/  F2FP.BF16.PACK_AB R6, R22, R24 ;  /* 0x000000181606723e */ /* 0x002fe200000010ff */
[----:B------:R-:W-:Y:S01]  /*10350*/  FFMA.FTZ R17, R81, c[0x0][0x2d0], -R0 ;  /* 0x0000b40051117a23 */ /* 0x000fe20000010800 */
[----:B------:R-:W-:Y:S01]  /*10360*/  MUFU.EX2 R18, R18 ;  /* 0x0000001200127308 */ /* 0x000fe20000000800 */
[----:B------:R-:W-:Y:S02]  /*10370*/  FADD.FTZ R0, R25, R2 ;  /* 0x0000000219007221 */ /* 0x000fe40000010000 */
[----:B------:R-:W-:Y:S02]  /*10380*/  FADD.FTZ R2, R103, R3 ;  /* 0x0000000367027221 */ /* 0x000fe40000010000 */
[----:B------:R-:W-:-:S03]  /*10390*/  FADD.FTZ R0, R23, R0 ;  /* 0x0000000017007221 */ /* 0x000fc60000010000 */
[----:B------:R-:W-:Y:S01]  /*103a0*/  MUFU.EX2 R7, R7 ;  /* 0x0000000700077308 */ /* 0x000fe20000000800 */
[----:B------:R-:W-:Y:S02]  /*103b0*/  FADD.FTZ R0, R24, R0 ;  /* 0x0000000018007221 */ /* 0x000fe40000010000 */
[----:B------:R-:W1:Y:S02]  /*103c0*/  LDSM.16.MT88.4 R24, [R173+0x4800] ;  /* 0x00480000ad18783b */ /* 0x000e640000004200 */
[----:B------:R-:W-:-:S04]  /*103d0*/  FADD.FTZ R0, R22, R0 ;  /* 0x0000000016007221 */ /* 0x000fc80000010000 */
[----:B------:R-:W-:-:S04]  /*103e0*/  FADD.FTZ R0, R21, R0 ;  /* 0x0000000015007221 */ /* 0x000fc80000010000 */
[----:B------:R-:W-:Y:S02]  /*103f0*/  FADD.FTZ R3, R20, R0 ;  /* 0x0000000014037221 */ /* 0x000fe40000010000 */
[----:B--2---:R-:W-:Y:S01]  /*10400*/  HMMA.16816.F32.BF16 R20, R12, R28, RZ ;  /* 0x0000001c0c14723c */ /* 0x004fe200000418ff */
[----:B------:R-:W-:Y:S08]  /*10410*/  MUFU.EX2 R29, R36 ;  /* 0x00000024001d7308 */ /* 0x000ff00000000800 */
[----:B------:R-:W2:Y:S02]  /*10420*/  MUFU.EX2 R28, R35 ;  /* 0x00000023001c7308 */ /* 0x000ea40000000800 */
[----:B--2---:R-:W-:Y:S11]  /*10430*/  F2FP.BF16.PACK_AB R98, R28, R29 ;  /* 0x0000001d1c62723e */ /* 0x004ff600000010ff */
[----:B------:R-:W-:Y:S02]  /*10440*/  @!UPT UIADD3 URZ, URZ, URZ, URZ ;  /* 0x0000003f3f3ff290 */ /* 0x000fe4000fffe03f */
[----:B-1----:R-:W-:Y:S01]  /*10450*/  HMMA.16816.F32.BF16 R48, R8, R24, R20 ;  /* 0x000000180830723c */ /* 0x002fe20000041814 */
[----:B------:R-:W1:Y:S07]  /*10460*/  MUFU.EX2 R25, R19 ;  /* 0x0000001300197308 */ /* 0x000e6e0000000800 */
[----:B------:R-:W-:Y:S01]  /*10470*/  HMMA.16816.F32.BF16 R20, R12, R30, RZ ;  /* 0x0000001e0c14723c */ /* 0x000fe200000418ff */
[----:B------:R-:W2:Y:S01]  /*10480*/  MUFU.EX2 R24, R17 ;  /* 0x0000001100187308 */ /* 0x000ea20000000800 */
[----:B-1----:R-:W-:-:S07]  /*10490*/  FADD.FTZ R0, R25, R2 ;  /* 0x0000000219007221 */ /* 0x002fce0000010000 */
[----:B------:R1:W3:Y:S01]  /*104a0*/  MUFU.EX2 R19, R5 ;  /* 0x0000000500137308 */ /* 0x0002e20000000800 */
[----:B------:R-:W-:Y:S02]  /*104b0*/  FADD.FTZ R2, R18, R0 ;  /* 0x0000000012027221 */ /* 0x000fe40000010000 */
[----:B------:R-:W-:Y:S02]  /*104c0*/  FADD.FTZ R0, R29, R3 ;  /* 0x000000031d007221 */ /* 0x000fe40000010000 */
[----:B--2---:R-:W-:-:S03]  /*104d0*/  FADD.FTZ R2, R24, R2 ;  /* 0x0000000218027221 */ /* 0x004fc60000010000 */
[----:B------:R-:W2:Y:S01]  /*104e0*/  MUFU.EX2 R17, R32 ;  /* 0x0000002000117308 */ /* 0x000ea20000000800 */
[----:B------:R-:W-:Y:S02]  /*104f0*/  FADD.FTZ R206, R28, R0 ;  /* 0x000000001cce7221 */ /* 0x000fe40000010000 */
[C---:B------:R-:W-:Y:S01]  /*10500*/  FADD.FTZ R0, R7.reuse, R2 ;  /* 0x0000000207007221 */ /* 0x040fe20000010000 */
[----:B------:R-:W-:-:S03]  /*10510*/  F2FP.BF16.PACK_AB R7, R7, R24 ;  /* 0x000000180707723e */ /* 0x000fc600000010ff */
[----:B------:R-:W-:Y:S01]  /*10520*/  HMMA.16816.F32.BF16 R40, R8, R26, R20 ;  /* 0x0000001a0828723c */ /* 0x000fe20000041814 */
[----:B------:R-:W4:Y:S01]  /*10530*/  LDSM.16.MT88.4 R20, [R172+0x4000] ;  /* 0x00400000ac14783b */ /* 0x000f220000004200 */
[----:B-1----:R-:W-:Y:S01]  /*10540*/  F2FP.BF16.PACK_AB R5, R18, R25 ;  /* 0x000000191205723e */ /* 0x002fe200000010ff */
[----:B------:R-:W1:Y:S01]  /*10550*/  MUFU.EX2 R3, R34 ;  /* 0x0000002200037308 */ /* 0x000e620000000800 */
[----:B---3--:R-:W-:Y:S01]  /*10560*/  FADD.FTZ R0, R19, R0 ;  /* 0x0000000013007221 */ /* 0x008fe20000010000 */
[----:B--2---:R-:W-:-:S06]  /*10570*/  F2FP.BF16.PACK_AB R97, R17, R19 ;  /* 0x000000131161723e */ /* 0x004fcc00000010ff */
[----:B------:R-:W2:Y:S01]  /*10580*/  MUFU.EX2 R2, R33 ;  /* 0x0000002100027308 */ /* 0x000ea20000000800 */
[----:B------:R-:W-:-:S04]  /*10590*/  FADD.FTZ R0, R17, R0 ;  /* 0x0000000011007221 */ /* 0x000fc80000010000 */
[----:B-1----:R-:W-:Y:S01]  /*105a0*/  FADD.FTZ R0, R3, R0 ;  /* 0x0000000003007221 */ /* 0x002fe20000010000 */
[----:B--2---:R-:W-:-:S03]  /*105b0*/  F2FP.BF16.PACK_AB R99, R2, R3 ;  /* 0x000000030263723e */ /* 0x004fc600000010ff */
[----:B------:R-:W-:Y:S01]  /*105c0*/  FADD.FTZ R200, R2, R0 ;  /* 0x0000000002c87221 */ /* 0x000fe20000010000 */
[----:B------:R-:W-:-:S04]  /*105d0*/  IADD3 R0, R104, -0x2, RZ ;  /* 0xfffffffe68007810 */ /* 0x000fc80007ffe0ff */
[----:B------:R-:W-:Y:S01]  /*105e0*/  ISETP.GE.AND P0, PT, R0, R217, PT ;  /* 0x000000d90000720c */ /* 0x000fe20003f06270 */
[C---:B----4-:R-:W-:Y:S08]  /*105f0*/  HMMA.16816.F32.BF16 R24, R12.reuse, R20, RZ ;  /* 0x000000140c18723c */ /* 0x050ff000000418ff */
[----:B------:R-:W-:Y:S01]  /*10600*/  HMMA.16816.F32.BF16 R12, R12, R22, RZ ;  /* 0x000000160c0c723c */ /* 0x000fe200000418ff */
[----:B------:R-:W1:Y:S11]  /*10610*/  LDSM.16.MT88.4 R20, [R172+0x4800] ;  /* 0x00480000ac14783b */ /* 0x000e760000004200 */
[----:B------:R-:W-:Y:S04]  /*10620*/  @!UPT UIADD3 URZ, URZ, URZ, URZ ;  /* 0x0000003f3f3ff290 */ /* 0x000fe8000fffe03f */
[C---:B-1----:R-:W-:Y:S08]  /*10630*/  HMMA.16816.F32.BF16 R24, R8.reuse, R20, R24 ;  /* 0x000000140818723c */ /* 0x042ff00000041818 */
[----:B------:R-:W-:Y:S01]  /*10640*/  HMMA.16816.F32.BF16 R12, R8, R22, R12 ;  /* 0x00000016080c723c */ /* 0x000fe2000004180c */
        /* <DEDUP_REMOVED lines=13> */
[----:B------:R-:W2:Y:S03]  /*10720*/  LDSM.16.MT88.4 R132, [R169+0x1800] ;  /* 0x00180000a984783b */ /* 0x000ea60000004200 */
[C---:B-1----:R-:W-:Y:S08]  /*10730*/  HMMA.16816.F32.BF16 R44, R4.reuse, R8, R148 ;  /* 0x00000008042c723c */ /* 0x042ff00000041894 */
[----:B------:R-:W-:Y:S01]  /*10740*/  HMMA.16816.F32.BF16 R52, R4, R10, R52 ;  /* 0x0000000a0434723c */ /* 0x000fe20000041834 */
[----:B------:R-:W1:Y:S07]  /*10750*/  LDSM.16.MT88.4 R8, [R170+0x3000] ;  /* 0x00300000aa08783b */ /* 0x000e6e0000004200 */
[C---:B--2---:R-:W-:Y:S08]  /*10760*/  HMMA.16816.F32.BF16 R136, R96.reuse, R132, R136 ;  /* 0x000000846088723c */ /* 0x044ff00000041888 */
[----:B------:R-:W-:Y:S08]  /*10770*/  HMMA.16816.F32.BF16 R132, R96, R134, R20 ;  /* 0x000000866084723c */ /* 0x000ff00000041814 */
[C---:B-1----:R-:W-:Y:S08]  /*10780*/  HMMA.16816.F32.BF16 R56, R4.reuse, R8, R56 ;  /* 0x000000080438723c */ /* 0x042ff00000041838 */
[C---:B------:R-:W-:Y:S01]  /*10790*/  HMMA.16816.F32.BF16 R60, R4.reuse, R10, R60 ;  /* 0x0000000a043c723c */ /* 0x040fe2000004183c */
[----:B------:R-:W1:Y:S07]  /*107a0*/  LDSM.16.MT88.4 R8, [R173+0x3000] ;  /* 0x00300000ad08783b */ /* 0x000e6e0000004200 */
[C---:B-1----:R-:W-:Y:S01]  /*107b0*/  HMMA.16816.F32.BF16 R68, R4.reuse, R8, R124 ;  /* 0x000000080444723c */ /* 0x042fe2000004187c */
[----:B------:R-:W1:Y:S07]  /*107c0*/  LDSM.16.MT88.4 R124, [R170+0x1800] ;  /* 0x00180000aa7c783b */ /* 0x000e6e0000004200 */
[----:B------:R-:W-:Y:S01]  /*107d0*/  HMMA.16816.F32.BF16 R72, R4, R10, R108 ;  /* 0x0000000a0448723c */ /* 0x000fe2000004186c */
[----:B------:R-:W2:Y:S04]  /*107e0*/  LDSM.16.MT88.4 R8, [R172+0x3000] ;  /* 0x00300000ac08783b */ /* 0x000ea80000004200 */
[----:B------:R-:W3:Y:S03]  /*107f0*/  LDSM.16.MT88.4 R108, [R172+0x1800] ;  /* 0x00180000ac6c783b */ /* 0x000ee60000004200 */
[----:B-1----:R-:W-:Y:S08]  /*10800*/  HMMA.16816.F32.BF16 R128, R96, R124, R128 ;  /* 0x0000007c6080723c */ /* 0x002ff00000041880 */
[C---:B--2---:R-:W-:Y:S01]  /*10810*/  HMMA.16816.F32.BF16 R76, R4.reuse, R8, R116 ;  /* 0x00000008044c723c */ /* 0x044fe20000041874 */
[----:B------:R-:W1:Y:S07]  /*10820*/  LDSM.16.MT88.4 R116, [R173+0x1800] ;  /* 0x00180000ad74783b */ /* 0x000e6e0000004200 */
[----:B------:R-:W-:Y:S01]  /*10830*/  HMMA.16816.F32.BF16 R80, R4, R10, R64 ;  /* 0x0000000a0450723c */ /* 0x000fe20000041840 */
[----:B------:R-:W2:Y:S04]  /*10840*/  LDSM.16.MT88.4 R8, [R169+0x5000] ;  /* 0x00500000a908783b */ /* 0x000ea80000004200 */
[----:B------:R-:W-:Y:S03]  /*10850*/  LDSM.16.MT88.4 R64, [R172+0x3800] ;  /* 0x00380000ac40783b */ /* 0x000fe60000004200 */
[C---:B---3--:R-:W-:Y:S08]  /*10860*/  HMMA.16816.F32.BF16 R112, R96.reuse, R108, R112 ;  /* 0x0000006c6070723c */ /* 0x048ff00000041870 */
[C---:B------:R-:W-:Y:S08]  /*10870*/  HMMA.16816.F32.BF16 R108, R96.reuse, R110, R36 ;  /* 0x0000006e606c723c */ /* 0x040ff00000041824 */
[C---:B------:R-:W-:Y:S08]  /*10880*/  HMMA.16816.F32.BF16 R124, R96.reuse, R126, R28 ;  /* 0x0000007e607c723c */ /* 0x040ff0000004181c */
[----:B-1----:R-:W-:Y:S08]  /*10890*/  HMMA.16816.F32.BF16 R120, R96, R116, R120 ;  /* 0x000000746078723c */ /* 0x002ff00000041878 */
[C---:B--2---:R-:W-:Y:S08]  /*108a0*/  HMMA.16816.F32.BF16 R84, R4.reuse, R8, R84 ;  /* 0x000000080454723c */ /* 0x044ff00000041854 */
[----:B------:R-:W-:Y:S01]  /*108b0*/  HMMA.16816.F32.BF16 R88, R4, R10, R88 ;  /* 0x0000000a0458723c */ /* 0x000fe20000041858 */
[----:B------:R-:W1:Y:S07]  /*108c0*/  LDSM.16.MT88.4 R8, [R170+0x5000] ;  /* 0x00500000aa08783b */ /* 0x000e6e0000004200 */
        /* <DEDUP_REMOVED lines=9> */
[C---:B-1----:R-:W-:Y:S08]  /*10960*/  HMMA.16816.F32.BF16 R36, R96.reuse, R40, R44 ;  /* 0x000000286024723c */ /* 0x042ff0000004182c */
[C---:B--2---:R-:W-:Y:S01]  /*10970*/  HMMA.16816.F32.BF16 R44, R96.reuse, R48, R56 ;  /* 0x00000030602c723c */ /* 0x044fe20000041838 */
[----:B------:R-:W1:Y:S07]  /*10980*/  LDSM.16.MT88.4 R56, [R173+0x3800] ;  /* 0x00380000ad38783b */ /* 0x000e6e0000004200 */
[C---:B------:R-:W-:Y:S08]  /*10990*/  HMMA.16816.F32.BF16 R40, R96.reuse, R42, R52 ;  /* 0x0000002a6028723c */ /* 0x040ff00000041834 */
[C---:B------:R-:W-:Y:S08]  /*109a0*/  HMMA.16816.F32.BF16 R48, R96.reuse, R50, R60 ;  /* 0x000000326030723c */ /* 0x040ff0000004183c */
[C---:B------:R-:W-:Y:S08]  /*109b0*/  HMMA.16816.F32.BF16 R60, R96.reuse, R64, R76 ;  /* 0x00000040603c723c */ /* 0x040ff0000004184c */
[----:B------:R-:W-:Y:S01]  /*109c0*/  HMMA.16816.F32.BF16 R64, R96, R66, R80 ;  /* 0x000000426040723c */ /* 0x000fe20000041850 */
[----:B------:R-:W2:Y:S07]  /*109d0*/  LDSM.16.MT88.4 R80, [R170+0x5800] ;  /* 0x00580000aa50783b */ /* 0x000eae0000004200 */
[----:B---3--:R-:W-:Y:S08]  /*109e0*/  HMMA.16816.F32.BF16 R24, R4, R8, R24 ;  /* 0x000000080418723c */ /* 0x008ff00000041818 */
[C---:B-1----:R-:W-:Y:S08]  /*109f0*/  HMMA.16816.F32.BF16 R52, R96.reuse, R56, R68 ;  /* 0x000000386034723c */ /* 0x042ff00000041844 */
[----:B------:R-:W-:Y:S01]  /*10a00*/  HMMA.16816.F32.BF16 R56, R96, R58, R72 ;  /* 0x0000003a6038723c */ /* 0x000fe20000041848 */
[----:B------:R-:W1:Y:S07]  /*10a10*/  LDSM.16.MT88.4 R72, [R169+0x5800] ;  /* 0x00580000a948783b */ /* 0x000e6e0000004200 */
[----:B------:R-:W-:Y:S01]  /*10a20*/  HMMA.16816.F32.BF16 R12, R4, R10, R12 ;  /* 0x0000000a040c723c */ /* 0x000fe2000004180c */
[----:B------:R-:W3:Y:S07]  /*10a30*/  LDSM.16.MT88.4 R4, [R172+0x5800] ;  /* 0x00580000ac04783b */ /* 0x000eee0000004200 */
[C---:B--2---:R-:W-:Y:S08]  /*10a40*/  HMMA.16816.F32.BF16 R76, R96.reuse, R80, R92 ;  /* 0x00000050604c723c */ /* 0x044ff0000004185c */
[C---:B------:R-:W-:Y:S08]  /*10a50*/  HMMA.16816.F32.BF16 R80, R96.reuse, R82, R144 ;  /* 0x000000526050723c */ /* 0x040ff00000041890 */
[C---:B-1----:R-:W-:Y:S08]  /*10a60*/  HMMA.16816.F32.BF16 R68, R96.reuse, R72, R84 ;  /* 0x000000486044723c */ /* 0x042ff00000041854 */
[C---:B------:R-:W-:Y:S01]  /*10a70*/  HMMA.16816.F32.BF16 R72, R96.reuse, R74, R88 ;  /* 0x0000004a6048723c */ /* 0x040fe20000041858 */
[----:B------:R-:W1:Y:S07]  /*10a80*/  LDSM.16.MT88.4 R88, [R173+0x5800] ;  /* 0x00580000ad58783b */ /* 0x000e6e0000004200 */
[C---:B---3--:R-:W-:Y:S08]  /*10a90*/  HMMA.16816.F32.BF16 R92, R96.reuse, R4, R24 ;  /* 0x00000004605c723c */ /* 0x048ff00000041818 */
[C---:B-1----:R-:W-:Y:S08]  /*10aa0*/  HMMA.16816.F32.BF16 R84, R96.reuse, R88, R152 ;  /* 0x000000586054723c */ /* 0x042ff00000041898 */
[C---:B------:R-:W-:Y:S08]  /*10ab0*/  HMMA.16816.F32.BF16 R88, R96.reuse, R90, R148 ;  /* 0x0000005a6058723c */ /* 0x040ff00000041894 */
[----:B------:R-:W-:Y:S01]  /*10ac0*/  HMMA.16816.F32.BF16 R96, R96, R6, R12 ;  /* 0x000000066060723c */ /* 0x000fe2000004180c */
[----:B------:R-:W-:Y:S07]  /*10ad0*/  @!UPT UIADD3 URZ, URZ, URZ, URZ ;  /* 0x0000003f3f3ff290 */ /* 0x000fee000fffe03f */
[----:B------:R-:W-:Y:S11]  /*10ae0*/  @!P0 BRA `(.L_x_268) ;  /* 0x0000303000008947 */ /* 0x000ff60003800000 */
[----:B------:R-:W-:Y:S02]  /*10af0*/  MOV R194, R0 ;  /* 0x0000000000c27202 */ /* 0x000fe40000000f00 */
[----:B------:R-:W-:-:S02]  /*10b00*/  MOV R104, R16 ;  /* 0x0000001000687202 */ /* 0x000fc40000000f00 */
[----:B------:R-:W-:Y:S02]  /*10b10*/  MOV R103, R102 ;  /* 0x0000006600677202 */ /* 0x000fe40000000f00 */
.L_x_275:
[----:B------:R-:W-:Y:S04]  /*10b20*/  DEPBAR.LE SB0, 0x0 ;  /* 0x000080000000791a */ /* 0x000fe80000000000 */
[----:B------:R-:W-:Y:S01]  /*10b30*/  WARPSYNC 0xffffffff ;  /* 0xffffffff00007948 */ /* 0x000fe20003800000 */
[----:B------:R-:W-:Y:S01]  /*10b40*/  BAR.SYNC.DEFER_BLOCKING 0x0 ;  /* 0x0000000000007b1d */ /* 0x000fe20000010000 */
[----:B------:R-:W-:Y:S01]  /*10b50*/  SHF.R.S32.HI R0, RZ, 0x1f, R195 ;  /* 0x0000001fff007819 */ /* 0x000fe200000114c3 */
[----:B------:R-:W-:Y:S01]  /*10b60*/  IMAD.WIDE.U32 R2, R195, c[0x0][0x208], RZ ;  /* 0x00008200c3027a25 */ /* 0x000fe200078e00ff */
[----:B------:R-:W-:Y:S02]  /*10b70*/  ISETP.GE.AND P4, PT, R208, c[0x0][0x1d4], PT ;  /* 0x00007500d0007a0c */ /* 0x000fe40003f86270 */
[C---:B------:R-:W-:Y:S01]  /*10b80*/  ISETP.GE.AND P3, PT, R207.reuse, c[0x0][0x1d4], PT ;  /* 0x00007500cf007a0c */ /* 0x040fe20003f66270 */
[----:B------:R-:W-:Y:S01]  /*10b90*/  IMAD R0, R0, c[0x0][0x208], RZ ;  /* 0x0000820000007a24 */ /* 0x000fe200078e02ff */
[C---:B------:R-:W-:Y:S01]  /*10ba0*/  SHF.L.U64.HI R30, R208.reuse, 0x1, R223 ;  /* 0x00000001d01e7819 */ /* 0x040fe200000102df */
[----:B------:R-:W-:Y:S01]  /*10bb0*/  IMAD.SHL.U32 R23, R208, 0x2, RZ ;  /* 0x00000002d0177824 */ /* 0x000fe200078e00ff */
[----:B------:R-:W-:Y:S01]  /*10bc0*/  SHF.L.U64.HI R22, R207, 0x1, R224 ;  /* 0x00000001cf167819 */ /* 0x000fe200000102e0 */
[----:B------:R-:W-:Y:S01]  /*10bd0*/  IMAD R0, R195, c[0x0][0x20c], R0 ;  /* 0x00008300c3007a24 */ /* 0x000fe200078e0200 */
[C---:B------:R-:W-:Y:S01]  /*10be0*/  SHF.L.U64.HI R14, R210.reuse, 0x1, R211 ;  /* 0x00000001d20e7819 */ /* 0x040fe200000102d3 */
[----:B------:R-:W-:Y:S02]  /*10bf0*/  IMAD.SHL.U32 R15, R207, 0x2, RZ ;  /* 0x00000002cf0f7824 */ /* 0x000fe400078e00ff */
[----:B------:R-:W-:Y:S01]  /*10c00*/  IMAD.IADD R3, R3, 0x1, R0 ;  /* 0x0000000103037824 */ /* 0x000fe200078e0200 */
[----:B------:R-:W-:Y:S01]  /*10c10*/  SHF.R.S32.HI R0, RZ, 0x1f, R192 ;  /* 0x0000001fff007819 */ /* 0x000fe200000114c0 */
[----:B------:R-:W-:Y:S02]  /*10c20*/  IMAD.SHL.U32 R13, R210, 0x2, RZ ;  /* 0x00000002d20d7824 */ /* 0x000fe400078e00ff */
[----:B------:R-:W-:Y:S04]  /*10c30*/  IMAD.WIDE.U32 R2, R192, c[0x0][0x218], R2 ;  /* 0x00008600c0027a25 */ /* 0x000fe800078e0002 */
[----:B------:R-:W-:Y:S01]  /*10c40*/  IMAD R4, R0, c[0x0][0x218], RZ ;  /* 0x0000860000047a24 */ /* 0x000fe200078e02ff */
[----:B------:R-:W-:Y:S01]  /*10c50*/  IADD3 R0, P0, R226, R2, RZ ;  /* 0x00000002e2007210 */ /* 0x000fe20007f1e0ff */
[----:B------:R1:W2:Y:S02]  /*10c60*/  LDSM.16.M88.4 R32, [R175] ;  /* 0x00000000af20783b */ /* 0x0002a40000000200 */
[----:B------:R-:W-:Y:S02]  /*10c70*/  IMAD R4, R192, c[0x0][0x21c], R4 ;  /* 0x00008700c0047a24 */ /* 0x000fe400078e0204 */
[----:B------:R1:W3:Y:S03]  /*10c80*/  LDSM.16.M88.4 R8, [R168] ;  /* 0x00000000a808783b */ /* 0x0002e60000000200 */
[----:B------:R-:W-:Y:S01]  /*10c90*/  IADD3.X R2, R225, R3, R4, P0, !PT ;  /* 0x00000003e1027210 */ /* 0x000fe200007fe404 */
[----:B------:R1:W4:Y:S01]  /*10ca0*/  LDSM.16.M88.4 R16, [R168+0x800] ;  /* 0x00080000a810783b */ /* 0x0003220000000200 */
[C---:B------:R-:W-:Y:S03]  /*10cb0*/  LEA R5, P0, R0.reuse, c[0x0][0x1f8], 0x1 ;  /* 0x00007e0000057a11 */ /* 0x040fe600078008ff */
[----:B------:R1:W1:Y:S01]  /*10cc0*/  LDSM.16.M88.4 R24, [R168+0x1000] ;  /* 0x00100000a818783b */ /* 0x0002620000000200 */
[----:B------:R-:W-:Y:S03]  /*10cd0*/  LEA.HI.X R4, R0, c[0x0][0x1fc], R2, 0x1, P0 ;  /* 0x00007f0000047a11 */ /* 0x000fe600000f0c02 */
[----:B------:R1:W1:Y:S04]  /*10ce0*/  LDSM.16.M88.4 R144, [R168+0x1800] ;  /* 0x00180000a890783b */ /* 0x0002680000000200 */
[----:B------:R1:W1:Y:S04]  /*10cf0*/  LDSM.16.M88.4 R148, [R176] ;  /* 0x00000000b094783b */ /* 0x0002680000000200 */
[----:B------:R1:W1:Y:S04]  /*10d00*/  LDSM.16.M88.4 R152, [R179] ;  /* 0x00000000b398783b */ /* 0x0002680000000200 */
[----:B------:R1:W1:Y:S04]  /*10d10*/  LDSM.16.M88.4 R156, [R190] ;  /* 0x00000000be9c783b */ /* 0x0002680000000200 */
[----:B------:R1:W1:Y:S04]  /*10d20*/  LDSM.16.M88.4 R160, [R189] ;  /* 0x00000000bda0783b */ /* 0x0002680000000200 */
[----:B------:R1:W1:Y:S01]  /*10d30*/  LDSM.16.M88.4 R164, [R188] ;  /* 0x00000000bca4783b */ /* 0x0002620000000200 */
[----:B------:R-:W-:-:S05]  /*10d40*/  BRA.DIV ~URZ, `(.L_x_269) ;  /* 0x000084d27f007947 */ /* 0x000fca000b800000 */
[----:B------:R4:W3:Y:S02]  /*10d50*/  SHFL.IDX PT, R0, R4, RZ, 0x181f ;  /* 0x00181fff04007589 */ /* 0x0008e400000e0000 */
.L_x_349:
[----:B------:R-:W5:Y:S01]  /*10d60*/  SHFL.IDX PT, R3, R5, RZ, 0x181f ;  /* 0x00181fff05037589 */ /* 0x000f6200000e0000 */
[----:B------:R-:W-:Y:S01]  /*10d70*/  LOP3.LUT P1, RZ, R212, 0x10, RZ, 0xc0, !PT ;  /* 0x00000010d4ff7812 */ /* 0x000fe2000782c0ff */
[----:B------:R-:W-:Y:S03]  /*10d80*/  BSSY B0, `(.L_x_270) ;  /* 0x000013e000007945 */ /* 0x000fe60003800000 */
[----:B------:R-:W-:Y:S03]  /*10d90*/  SEL R102, RZ, 0x10, P1 ;  /* 0x00000010ff667807 */ /* 0x000fe60000800000 */
[----:B------:R4:W-:Y:S08]  /*10da0*/  SHFL.IDX PT, R12, R4, 0x1, 0x181f ;  /* 0x00381f00040c7f89 */ /* 0x0009f000000e0000 */
[----:B------:R3:W2:Y:S01]  /*10db0*/  SHFL.IDX PT, R2, R5, 0x1, 0x181f ;  /* 0x00381f0005027f89 */ /* 0x0006a200000e0000 */
[C---:B-----5:R-:W-:Y:S04]  /*10dc0*/  IADD3 R6, P0, R3.reuse, R13, RZ ;  /* 0x0000000d03067210 */ /* 0x060fe80007f1e0ff */
[C---:B---3--:R-:W-:Y:S02]  /*10dd0*/  IADD3.X R7, R0.reuse, R14, RZ, P0, !PT ;  /* 0x0000000e00077210 */ /* 0x048fe400007fe4ff */
[----:B----4-:R-:W-:Y:S03]  /*10de0*/  IADD3 R4, P0, R3, R15, RZ ;  /* 0x0000000f03047210 */ /* 0x010fe60007f1e0ff */
[----:B------:R3:W-:Y:S01]  /*10df0*/  LDGSTS.E.BYPASS.LTC128B.128 [R191+0x100], [R6.64], !P1 ;  /* 0x0010000006bf7fae */ /* 0x0007e2000c901d4a */
[----:B------:R-:W-:Y:S07]  /*10e00*/  IADD3.X R5, R0, R22, RZ, P0, !PT ;  /* 0x0000001600057210 */ /* 0x000fee00007fe4ff */
[----:B------:R4:W-:Y:S02]  /*10e10*/  LDGSTS.E.BYPASS.LTC128B.128 [R191+0x2100], [R4.64], !P3 ;  /* 0x0210000004bf7fae */ /* 0x0009e4000d901d4a */
[----:B----4-:R-:W-:Y:S02]  /*10e20*/  IADD3 R5, -R102, 0x10, RZ ;  /* 0x0000001066057810 */ /* 0x010fe40007ffe1ff */
[----:B------:R-:W-:Y:S02]  /*10e30*/  SEL R4, RZ, 0x10, P3 ;  /* 0x00000010ff047807 */ /* 0x000fe40001800000 */
[----:B------:R-:W-:Y:S02]  /*10e40*/  LOP3.LUT R5, R5, 0xf, RZ, 0xc0, !PT ;  /* 0x0000000f05057812 */ /* 0x000fe400078ec0ff */
[C---:B------:R-:W-:Y:S02]  /*10e50*/  ISETP.NE.U32.AND P5, PT, R4.reuse, RZ, PT ;  /* 0x000000ff0400720c */ /* 0x040fe40003fa5070 */
[----:B--2---:R-:W-:Y:S02]  /*10e60*/  IADD3 R20, P1, P0, R5, R2, R13 ;  /* 0x0000000205147210 */ /* 0x004fe4000783e00d */
[----:B------:R-:W-:Y:S02]  /*10e70*/  IADD3 R4, -R4, 0x10, RZ ;  /* 0x0000001004047810 */ /* 0x000fe40007ffe1ff */
[----:B------:R-:W-:Y:S02]  /*10e80*/  IADD3.X R21, RZ, R12, R14, P1, P0 ;  /* 0x0000000cff157210 */ /* 0x000fe40000fe040e */
[----:B------:R-:W-:Y:S02]  /*10e90*/  IADD3 R14, P2, R3, R23, RZ ;  /* 0x00000017030e7210 */ /* 0x000fe40007f5e0ff */
[----:B------:R-:W-:Y:S02]  /*10ea0*/  LOP3.LUT R4, R4, 0xf, RZ, 0xc0, !PT ;  /* 0x0000000f04047812 */ /* 0x000fe400078ec0ff */
[----:B------:R-:W-:Y:S02]  /*10eb0*/  SEL R13, RZ, 0x10, P4 ;  /* 0x00000010ff0d7807 */ /* 0x000fe40002000000 */
[----:B------:R-:W-:Y:S02]  /*10ec0*/  IADD3 R28, P1, P0, R4, R2, R15 ;  /* 0x00000002041c7210 */ /* 0x000fe4000783e00f */
[----:B------:R-:W-:Y:S02]  /*10ed0*/  IADD3.X R15, R0, R30, RZ, P2, !PT ;  /* 0x0000001e000f7210 */ /* 0x000fe400017fe4ff */
[C---:B------:R-:W-:Y:S02]  /*10ee0*/  IADD3 R4, -R13.reuse, 0x10, RZ ;  /* 0x000000100d047810 */ /* 0x040fe40007ffe1ff */
[----:B------:R-:W-:Y:S01]  /*10ef0*/  ISETP.NE.U32.AND P2, PT, R102, RZ, PT ;  /* 0x000000ff6600720c */ /* 0x000fe20003f45070 */
[----:B------:R2:W-:Y:S01]  /*10f00*/  LDGSTS.E.BYPASS.LTC128B.128 [R191+0x4100], [R14.64], !P4 ;  /* 0x041000000ebf7fae */ /* 0x0005e2000e101d4a */
[----:B------:R-:W-:Y:S02]  /*10f10*/  LOP3.LUT R4, R4, 0xf, RZ, 0xc0, !PT ;  /* 0x0000000f04047812 */ /* 0x000fe400078ec0ff */
[----:B------:R-:W-:Y:S02]  /*10f20*/  IADD3.X R29, RZ, R12, R22, P1, P0 ;  /* 0x0000000cff1d7210 */ /* 0x000fe40000fe0416 */
[----:B------:R-:W-:Y:S02]  /*10f30*/  IADD3 R2, P1, P0, R4, R2, R23 ;  /* 0x0000000204027210 */ /* 0x000fe4000783e017 */
[C---:B---3--:R-:W-:Y:S03]  /*10f40*/  HMMA.16816.F32.BF16 R4, R32.reuse, R8, RZ ;  /* 0x000000082004723c */ /* 0x048fe600000418ff */
[----:B------:R-:W-:Y:S02]  /*10f50*/  IADD3.X R3, RZ, R12, R30, P1, P0 ;  /* 0x0000000cff037210 */ /* 0x000fe40000fe041e */
[----:B------:R3:W-:Y:S01]  /*10f60*/  LDGSTS.E.BYPASS.LTC128B.128.ZFILL [R191+0x1100], [R20.64], P2 ;  /* 0x0110000014bf7fae */ /* 0x0007e20009141d4a */
[----:B------:R-:W-:Y:S02]  /*10f70*/  ISETP.NE.U32.AND P0, PT, R13, RZ, PT ;  /* 0x000000ff0d00720c */ /* 0x000fe40003f05070 */
[C---:B------:R-:W-:Y:S05]  /*10f80*/  HMMA.16816.F32.BF16 R8, R32.reuse, R10, RZ ;  /* 0x0000000a2008723c */ /* 0x040fea00000418ff */
[----:B------:R4:W-:Y:S03]  /*10f90*/  LDGSTS.E.BYPASS.LTC128B.128.ZFILL [R191+0x3100], [R28.64], P5 ;  /* 0x031000001cbf7fae */ /* 0x0009e6000a941d4a */
[C---:B--2---:R-:W-:Y:S05]  /*10fa0*/  HMMA.16816.F32.BF16 R12, R32.reuse, R16, RZ ;  /* 0x00000010200c723c */ /* 0x044fea00000418ff */
[----:B------:R2:W-:Y:S01]  /*10fb0*/  LDGSTS.E.BYPASS.LTC128B.128.ZFILL [R191+0x5100], [R2.64], P0 ;  /* 0x0510000002bf7fae */ /* 0x0005e20008141d4a */
[----:B------:R-:W-:Y:S02]  /*10fc0*/  ISETP.GT.AND P0, PT, R194, R217, PT ;  /* 0x000000d9c200720c */ /* 0x000fe40003f04270 */
[C---:B------:R-:W-:Y:S05]  /*10fd0*/  HMMA.16816.F32.BF16 R16, R32.reuse, R18, RZ ;  /* 0x000000122010723c */ /* 0x040fea00000418ff */
[----:B------:R-:W0:Y:S03]  /*10fe0*/  LDGDEPBAR ;  /* 0x00000000000079af */ /* 0x000e260000000000 */
[C---:B-1-3--:R-:W-:Y:S08]  /*10ff0*/  HMMA.16816.F32.BF16 R20, R32.reuse, R24, RZ ;  /* 0x000000182014723c */ /* 0x04aff000000418ff */
[C---:B------:R-:W-:Y:S08]  /*11000*/  HMMA.16816.F32.BF16 R24, R32.reuse, R26, RZ ;  /* 0x0000001a2018723c */ /* 0x040ff000000418ff */
[C---:B----4-:R-:W-:Y:S08]  /*11010*/  HMMA.16816.F32.BF16 R28, R32.reuse, R144, RZ ;  /* 0x00000090201c723c */ /* 0x050ff000000418ff */
[----:B------:R-:W-:Y:S01]  /*11020*/  HMMA.16816.F32.BF16 R32, R32, R146, RZ ;  /* 0x000000922020723c */ /* 0x000fe200000418ff */
[----:B------:R-:W-:Y:S07]  /*11030*/  LDSM.16.M88.4 R144, [R178] ;  /* 0x00000000b290783b */ /* 0x000fee0000000200 */
[C---:B------:R-:W-:Y:S08]  /*11040*/  HMMA.16816.F32.BF16 R4, R148.reuse, R152, R4 ;  /* 0x000000989404723c */ /* 0x040ff00000041804 */
[C---:B------:R-:W-:Y:S01]  /*11050*/  HMMA.16816.F32.BF16 R8, R148.reuse, R154, R8 ;  /* 0x0000009a9408723c */ /* 0x040fe20000041808 */
[----:B------:R-:W1:Y:S07]  /*11060*/  LDSM.16.M88.4 R152, [R174] ;  /* 0x00000000ae98783b */ /* 0x000e6e0000000200 */
[C---:B------:R-:W-:Y:S08]  /*11070*/  HMMA.16816.F32.BF16 R12, R148.reuse, R156, R12 ;  /* 0x0000009c940c723c */ /* 0x040ff0000004180c */
[C---:B------:R-:W-:Y:S01]  /*11080*/  HMMA.16816.F32.BF16 R16, R148.reuse, R158, R16 ;  /* 0x0000009e9410723c */ /* 0x040fe20000041810 */
[----:B------:R-:W3:Y:S07]  /*11090*/  LDSM.16.M88.4 R156, [R174+0x800] ;  /* 0x00080000ae9c783b */ /* 0x000eee0000000200 */
[C---:B------:R-:W-:Y:S08]  /*110a0*/  HMMA.16816.F32.BF16 R20, R148.reuse, R160, R20 ;  /* 0x000000a09414723c */ /* 0x040ff00000041814 */
[C---:B------:R-:W-:Y:S01]  /*110b0*/  HMMA.16816.F32.BF16 R24, R148.reuse, R162, R24 ;  /* 0x000000a29418723c */ /* 0x040fe20000041818 */
[----:B------:R-:W-:Y:S07]  /*110c0*/  LDSM.16.M88.4 R160, [R174+0x1800] ;  /* 0x00180000aea0783b */ /* 0x000fee0000000200 */
[C---:B------:R-:W-:Y:S08]  /*110d0*/  HMMA.16816.F32.BF16 R28, R148.reuse, R164, R28 ;  /* 0x000000a4941c723c */ /* 0x040ff0000004181c */
[----:B------:R-:W-:Y:S01]  /*110e0*/  HMMA.16816.F32.BF16 R32, R148, R166, R32 ;  /* 0x000000a69420723c */ /* 0x000fe20000041820 */
[----:B------:R-:W4:Y:S07]  /*110f0*/  LDSM.16.M88.4 R148, [R174+0x1000] ;  /* 0x00100000ae94783b */ /* 0x000f2e0000000200 */
[C---:B-1----:R-:W-:Y:S08]  /*11100*/  HMMA.16816.F32.BF16 R4, R144.reuse, R152, R4 ;  /* 0x000000989004723c */ /* 0x042ff00000041804 */
[C---:B------:R-:W-:Y:S01]  /*11110*/  HMMA.16816.F32.BF16 R8, R144.reuse, R154, R8 ;  /* 0x0000009a9008723c */ /* 0x040fe20000041808 */
[----:B------:R-:W-:Y:S07]  /*11120*/  LDSM.16.M88.4 R152, [R171] ;  /* 0x00000000ab98783b */ /* 0x000fee0000000200 */
[C---:B---3--:R-:W-:Y:S08]  /*11130*/  HMMA.16816.F32.BF16 R12, R144.reuse, R156, R12 ;  /* 0x0000009c900c723c */ /* 0x048ff0000004180c */
[C---:B------:R-:W-:Y:S01]  /*11140*/  HMMA.16816.F32.BF16 R16, R144.reuse, R158, R16 ;  /* 0x0000009e9010723c */ /* 0x040fe20000041810 */
[----:B------:R-:W-:Y:S07]  /*11150*/  LDSM.16.M88.4 R156, [R171+0x800] ;  /* 0x00080000ab9c783b */ /* 0x000fee0000000200 */
[C---:B----4-:R-:W-:Y:S08]  /*11160*/  HMMA.16816.F32.BF16 R20, R144.reuse, R148, R20 ;  /* 0x000000949014723c */ /* 0x050ff00000041814 */
[C---:B------:R-:W-:Y:S01]  /*11170*/  HMMA.16816.F32.BF16 R24, R144.reuse, R150, R24 ;  /* 0x000000969018723c */ /* 0x040fe20000041818 */
[----:B------:R-:W1:Y:S07]  /*11180*/  LDSM.16.M88.4 R148, [R177] ;  /* 0x00000000b194783b */ /* 0x000e6e0000000200 */
[C---:B------:R-:W-:Y:S08]  /*11190*/  HMMA.16816.F32.BF16 R28, R144.reuse, R160, R28 ;  /* 0x000000a0901c723c */ /* 0x040ff0000004181c */
[----:B------:R-:W-:Y:S01]  /*111a0*/  HMMA.16816.F32.BF16 R32, R144, R162, R32 ;  /* 0x000000a29020723c */ /* 0x000fe20000041820 */
[----:B------:R-:W3:Y:S08]  /*111b0*/  LDSM.16.M88.4 R144, [R171+0x1000] ;  /* 0x00100000ab90783b */ /* 0x000ef00000000200 */
[----:B------:R-:W4:Y:S01]  /*111c0*/  LDSM.16.M88.4 R160, [R171+0x1800] ;  /* 0x00180000aba0783b */ /* 0x000f220000000200 */
[C---:B-1----:R-:W-:Y:S08]  /*111d0*/  HMMA.16816.F32.BF16 R4, R148.reuse, R152, R4 ;  /* 0x000000989404723c */ /* 0x042ff00000041804 */
[C---:B------:R-:W-:Y:S01]  /*111e0*/  HMMA.16816.F32.BF16 R8, R148.reuse, R154, R8 ;  /* 0x0000009a9408723c */ /* 0x040fe20000041808 */
[----:B------:R-:W-:Y:S07]  /*111f0*/  LDSM.16.M88.4 R152, [R168+0x2000] ;  /* 0x00200000a898783b */ /* 0x000fee0000000200 */
[C---:B------:R-:W-:Y:S08]  /*11200*/  HMMA.16816.F32.BF16 R12, R148.reuse, R156, R12 ;  /* 0x0000009c940c723c */ /* 0x040ff0000004180c */
[C---:B------:R-:W-:Y:S01]  /*11210*/  HMMA.16816.F32.BF16 R16, R148.reuse, R158, R16 ;  /* 0x0000009e9410723c */ /* 0x040fe20000041810 */
[----:B------:R-:W-:Y:S07]  /*11220*/  LDSM.16.M88.4 R156, [R168+0x2800] ;  /* 0x00280000a89c783b */ /* 0x000fee0000000200 */
[C---:B---3--:R-:W-:Y:S08]  /*11230*/  HMMA.16816.F32.BF16 R20, R148.reuse, R144, R20 ;  /* 0x000000909414723c */ /* 0x048ff00000041814 */
[C---:B------:R-:W-:Y:S01]  /*11240*/  HMMA.16816.F32.BF16 R24, R148.reuse, R146, R24 ;  /* 0x000000929418723c */ /* 0x040fe20000041818 */
[----:B------:R-:W1:Y:S07]  /*11250*/  LDSM.16.M88.4 R144, [R175+0x4000] ;  /* 0x00400000af90783b */ /* 0x000e6e0000000200 */
[C---:B----4-:R-:W-:Y:S08]  /*11260*/  HMMA.16816.F32.BF16 R28, R148.reuse, R160, R28 ;  /* 0x000000a0941c723c */ /* 0x050ff0000004181c */
[----:B------:R-:W-:Y:S01]  /*11270*/  HMMA.16816.F32.BF16 R32, R148, R162, R32 ;  /* 0x000000a29420723c */ /* 0x000fe20000041820 */
[----:B------:R-:W3:Y:S08]  /*11280*/  LDSM.16.M88.4 R148, [R168+0x3000] ;  /* 0x00300000a894783b */ /* 0x000ef00000000200 */
[----:B------:R-:W4:Y:S01]  /*11290*/  LDSM.16.M88.4 R160, [R168+0x3800] ;  /* 0x00380000a8a0783b */ /* 0x000f220000000200 */
[C---:B-1----:R-:W-:Y:S08]  /*112a0*/  HMMA.16816.F32.BF16 R4, R144.reuse, R152, R4 ;  /* 0x000000989004723c */ /* 0x042ff00000041804 */
[C---:B------:R-:W-:Y:S01]  /*112b0*/  HMMA.16816.F32.BF16 R8, R144.reuse, R154, R8 ;  /* 0x0000009a9008723c */ /* 0x040fe20000041808 */
[----:B------:R-:W-:Y:S07]  /*112c0*/  LDSM.16.M88.4 R152, [R187] ;  /* 0x00000000bb98783b */ /* 0x000fee0000000200 */
[C---:B------:R-:W-:Y:S08]  /*112d0*/  HMMA.16816.F32.BF16 R12, R144.reuse, R156, R12 ;  /* 0x0000009c900c723c */ /* 0x040ff0000004180c */
[C---:B------:R-:W-:Y:S01]  /*112e0*/  HMMA.16816.F32.BF16 R16, R144.reuse, R158, R16 ;  /* 0x0000009e9010723c */ /* 0x040fe20000041810 */
[----:B------:R-:W-:Y:S07]  /*112f0*/  LDSM.16.M88.4 R156, [R186] ;  /* 0x00000000ba9c783b */ /* 0x000fee0000000200 */
[C---:B---3--:R-:W-:Y:S08]  /*11300*/  HMMA.16816.F32.BF16 R20, R144.reuse, R148, R20 ;  /* 0x000000949014723c */ /* 0x048ff00000041814 */
[C---:B------:R-:W-:Y:S01]  /*11310*/  HMMA.16816.F32.BF16 R24, R144.reuse, R150, R24 ;  /* 0x000000969018723c */ /* 0x040fe20000041818 */
[----:B------:R-:W1:Y:S07]  /*11320*/  LDSM.16.M88.4 R148, [R176+0x4000] ;  /* 0x00400000b094783b */ /* 0x000e6e0000000200 */
[C---:B----4-:R-:W-:Y:S08]  /*11330*/  HMMA.16816.F32.BF16 R28, R144.reuse, R160, R28 ;  /* 0x000000a0901c723c */ /* 0x050ff0000004181c */
[----:B------:R-:W-:Y:S01]  /*11340*/  HMMA.16816.F32.BF16 R32, R144, R162, R32 ;  /* 0x000000a29020723c */ /* 0x000fe20000041820 */
[----:B------:R-:W3:Y:S08]  /*11350*/  LDSM.16.M88.4 R144, [R185] ;  /* 0x00000000b990783b */ /* 0x000ef00000000200 */
[----:B------:R-:W4:Y:S01]  /*11360*/  LDSM.16.M88.4 R160, [R184] ;  /* 0x00000000b8a0783b */ /* 0x000f220000000200 */
        /* <DEDUP_REMOVED lines=51> */
[----:B------:R-:W-:Y:S01]  /*116a0*/  LDSM.16.M88.4 R160, [R174+0x4000] ;  /* 0x00400000aea0783b */ /* 0x000fe20000000200 */
[C---:B-1----:R-:W-:Y:S08]  /*116b0*/  HMMA.16816.F32.BF16 R4, R148.reuse, R152, R4 ;  /* 0x000000989404723c */ /* 0x042ff00000041804 */
[C---:B------:R-:W-:Y:S01]  /*116c0*/  HMMA.16816.F32.BF16 R8, R148.reuse, R154, R8 ;  /* 0x0000009a9408723c */ /* 0x040fe20000041808 */
[----:B------:R-:W1:Y:S07]  /*116d0*/  LDSM.16.M88.4 R152, [R180] ;  /* 0x00000000b498783b */ /* 0x000e6e0000000200 */
[C---:B------:R-:W-:Y:S08]  /*116e0*/  HMMA.16816.F32.BF16 R12, R148.reuse, R156, R12 ;  /* 0x0000009c940c723c */ /* 0x040ff0000004180c */
[C---:B------:R-:W-:Y:S01]  /*116f0*/  HMMA.16816.F32.BF16 R16, R148.reuse, R158, R16 ;  /* 0x0000009e9410723c */ /* 0x040fe20000041810 */
[----:B------:R-:W4:Y:S07]  /*11700*/  LDSM.16.M88.4 R156, [R178+0x8000] ;  /* 0x00800000b29c783b */ /* 0x000f2e0000000200 */
[C---:B---3--:R-:W-:Y:S08]  /*11710*/  HMMA.16816.F32.BF16 R20, R148.reuse, R144, R20 ;  /* 0x000000909414723c */ /* 0x048ff00000041814 */
[C---:B------:R-:W-:Y:S01]  /*11720*/  HMMA.16816.F32.BF16 R24, R148.reuse, R146, R24 ;  /* 0x000000929418723c */ /* 0x040fe20000041818 */
[----:B------:R-:W3:Y:S07]  /*11730*/  LDSM.16.M88.4 R144, [R174+0x4800] ;  /* 0x00480000ae90783b */ /* 0x000eee0000000200 */
[C---:B-1----:R-:W-:Y:S08]  /*11740*/  HMMA.16816.F32.BF16 R28, R148.reuse, R152, R28 ;  /* 0x00000098941c723c */ /* 0x042ff0000004181c */
[----:B------:R-:W-:Y:S01]  /*11750*/  HMMA.16816.F32.BF16 R32, R148, R154, R32 ;  /* 0x0000009a9420723c */ /* 0x000fe20000041820 */
[----:B------:R-:W1:Y:S07]  /*11760*/  LDSM.16.M88.4 R148, [R174+0x5000] ;  /* 0x00500000ae94783b */ /* 0x000e6e0000000200 */
[C---:B----4-:R-:W-:Y:S01]  /*11770*/  HMMA.16816.F32.BF16 R4, R156.reuse, R160, R4 ;  /* 0x000000a09c04723c */ /* 0x050fe20000041804 */
[----:B------:R-:W4:Y:S07]  /*11780*/  LDSM.16.M88.4 R152, [R174+0x5800] ;  /* 0x00580000ae98783b */ /* 0x000f2e0000000200 */
[C---:B------:R-:W-:Y:S01]  /*11790*/  HMMA.16816.F32.BF16 R8, R156.reuse, R162, R8 ;  /* 0x000000a29c08723c */ /* 0x040fe20000041808 */
[----:B------:R-:W-:Y:S07]  /*117a0*/  LDSM.16.M88.4 R160, [R171+0x4000] ;  /* 0x00400000aba0783b */ /* 0x000fee0000000200 */
[C---:B---3--:R-:W-:Y:S08]  /*117b0*/  HMMA.16816.F32.BF16 R12, R156.reuse, R144, R12 ;  /* 0x000000909c0c723c */ /* 0x048ff0000004180c */
[C---:B------:R-:W-:Y:S01]  /*117c0*/  HMMA.16816.F32.BF16 R16, R156.reuse, R146, R16 ;  /* 0x000000929c10723c */ /* 0x040fe20000041810 */
[----:B------:R-:W3:Y:S07]  /*117d0*/  LDSM.16.M88.4 R144, [R177+0x8000] ;  /* 0x00800000b190783b */ /* 0x000eee0000000200 */
[C---:B-1----:R-:W-:Y:S08]  /*117e0*/  HMMA.16816.F32.BF16 R20, R156.reuse, R148, R20 ;  /* 0x000000949c14723c */ /* 0x042ff00000041814 */
[C---:B------:R-:W-:Y:S01]  /*117f0*/  HMMA.16816.F32.BF16 R24, R156.reuse, R150, R24 ;  /* 0x000000969c18723c */ /* 0x040fe20000041818 */
[----:B------:R-:W1:Y:S07]  /*11800*/  LDSM.16.M88.4 R148, [R171+0x4800] ;  /* 0x00480000ab94783b */ /* 0x000e6e0000000200 */
[C---:B----4-:R-:W-:Y:S08]  /*11810*/  HMMA.16816.F32.BF16 R28, R156.reuse, R152, R28 ;  /* 0x000000989c1c723c */ /* 0x050ff0000004181c */
[----:B------:R-:W-:Y:S08]  /*11820*/  HMMA.16816.F32.BF16 R32, R156, R154, R32 ;  /* 0x0000009a9c20723c */ /* 0x000ff00000041820 */
[C---:B---3--:R-:W-:Y:S08]  /*11830*/  HMMA.16816.F32.BF16 R4, R144.reuse, R160, R4 ;  /* 0x000000a09004723c */ /* 0x048ff00000041804 */
[C---:B------:R-:W-:Y:S08]  /*11840*/  HMMA.16816.F32.BF16 R8, R144.reuse, R162, R8 ;  /* 0x000000a29008723c */ /* 0x040ff00000041808 */
[C---:B-1----:R-:W-:Y:S08]  /*11850*/  HMMA.16816.F32.BF16 R12, R144.reuse, R148, R12 ;  /* 0x00000094900c723c */ /* 0x042ff0000004180c */
[----:B------:R-:W-:Y:S01]  /*11860*/  FMUL.FTZ R0, R4, c[0x0][0x320] ;  /* 0x0000c80004007a20 */ /* 0x000fe20000410000 */
[C---:B------:R-:W-:Y:S03]  /*11870*/  HMMA.16816.F32.BF16 R16, R144.reuse, R150, R16 ;  /* 0x000000969010723c */ /* 0x040fe60000041810 */
[----:B------:R1:W3:Y:S04]  /*11880*/  MUFU.TANH R161, R0 ;  /* 0x0000000000a17308 */ /* 0x0002e80000002400 */
[----:B------:R-:W-:Y:S02]  /*11890*/  FMUL.FTZ R10, R10, c[0x0][0x320] ;  /* 0x0000c8000a0a7a20 */ /* 0x000fe40000410000 */
[----:B--2---:R-:W-:Y:S04]  /*118a0*/  FMUL.FTZ R3, R11, c[0x0][0x320] ;  /* 0x0000c8000b037a20 */ /* 0x004fe80000410000 */
[----:B------:R-:W2:Y:S02]  /*118b0*/  MUFU.TANH R165, R10 ;  /* 0x0000000a00a57308 */ /* 0x000ea40000002400 */
[----:B------:R-:W-:Y:S08]  /*118c0*/  FMUL.FTZ R2, R12, c[0x0][0x320] ;  /* 0x0000c8000c027a20 */ /* 0x000ff00000410000 */
[----:B------:R-:W4:Y:S01]  /*118d0*/  MUFU.TANH R157, R2 ;  /* 0x00000002009d7308 */ /* 0x000f220000002400 */
[----:B-1----:R-:W-:Y:S09]  /*118e0*/  FMUL.FTZ R0, R5, c[0x0][0x320] ;  /* 0x0000c80005007a20 */ /* 0x002ff20000410000 */
[----:B------:R1:W1:Y:S10]  /*118f0*/  MUFU.TANH R164, R0 ;  /* 0x0000000000a47308 */ /* 0x0002740000002400 */
[----:B------:R5:W2:Y:S01]  /*11900*/  MUFU.TANH R163, R3 ;  /* 0x0000000300a37308 */ /* 0x000aa20000002400 */
[----:B-1----:R-:W-:Y:S09]  /*11910*/  FMUL.FTZ R0, R6, c[0x0][0x320] ;  /* 0x0000c80006007a20 */ /* 0x002ff20000410000 */
[----:B------:R1:W1:Y:S01]  /*11920*/  MUFU.TANH R166, R0 ;  /* 0x0000000000a67308 */ /* 0x0002620000002400 */
[----:B-----5:R-:W-:Y:S09]  /*11930*/  FMUL.FTZ R3, R19, c[0x0][0x320] ;  /* 0x0000c80013037a20 */ /* 0x020ff20000410000 */
[----:B------:R-:W2:Y:S01]  /*11940*/  MUFU.TANH R153, R3 ;  /* 0x0000000300997308 */ /* 0x000ea20000002400 */
[----:B-1----:R-:W-:Y:S02]  /*11950*/  FMUL.FTZ R0, R7, c[0x0][0x320] ;  /* 0x0000c80007007a20 */ /* 0x002fe40000410000 */
[----:B------:R-:W1:Y:S07]  /*11960*/  LDSM.16.M88.4 R4, [R171+0x5000] ;  /* 0x00500000ab04783b */ /* 0x000e6e0000000200 */
[----:B------:R5:W1:Y:S02]  /*11970*/  MUFU.TANH R167, R0 ;  /* 0x0000000000a77308 */ /* 0x000a640000002400 */
[----:B-----5:R-:W-:Y:S08]  /*11980*/  FMUL.FTZ R0, R8, c[0x0][0x320] ;  /* 0x0000c80008007a20 */ /* 0x020ff00000410000 */
[----:B------:R5:W2:Y:S01]  /*11990*/  MUFU.TANH R162, R0 ;  /* 0x0000000000a27308 */ /* 0x000aa20000002400 */
[C---:B-1----:R-:W-:Y:S07]  /*119a0*/  HMMA.16816.F32.BF16 R20, R144.reuse, R4, R20 ;  /* 0x000000049014723c */ /* 0x042fee0000041814 */
[----:B------:R-:W-:Y:S01]  /*119b0*/  FMUL.FTZ R4, R18, c[0x0][0x320] ;  /* 0x0000c80012047a20 */ /* 0x000fe20000410000 */
[C---:B------:R-:W-:Y:S03]  /*119c0*/  HMMA.16816.F32.BF16 R24, R144.reuse, R6, R24 ;  /* 0x000000069018723c */ /* 0x040fe60000041818 */
[----:B------:R-:W1:Y:S01]  /*119d0*/  MUFU.TANH R154, R4 ;  /* 0x00000004009a7308 */ /* 0x000e620000002400 */
[----:B-----5:R-:W-:Y:S02]  /*119e0*/  FMUL.FTZ R0, R9, c[0x0][0x320] ;  /* 0x0000c80009007a20 */ /* 0x020fe40000410000 */
[----:B------:R-:W5:Y:S02]  /*119f0*/  LDSM.16.M88.4 R8, [R171+0x5800] ;  /* 0x00580000ab08783b */ /* 0x000f640000000200 */
[----:B------:R-:W-:Y:S05]  /*11a00*/  DEPBAR.LE SB0, 0x0 ;  /* 0x000080000000791a */ /* 0x000fea0000000000 */
[----:B------:R1:W1:Y:S01]  /*11a10*/  MUFU.TANH R160, R0 ;  /* 0x0000000000a07308 */ /* 0x0002620000002400 */
[----:B------:R-:W-:Y:S02]  /*11a20*/  BAR.SYNC.DEFER_BLOCKING 0x0 ;  /* 0x0000000000007b1d */ /* 0x000fe40000010000 */
[----:B------:R-:W-:Y:S07]  /*11a30*/  FMUL.FTZ R2, R21, c[0x0][0x320] ;  /* 0x0000c80015027a20 */ /* 0x000fee0000410000 */
[----:B------:R-:W2:Y:S01]  /*11a40*/  MUFU.TANH R148, R2 ;  /* 0x0000000200947308 */ /* 0x000ea20000002400 */
[----:B-1----:R-:W-:Y:S09]  /*11a50*/  FMUL.FTZ R0, R13, c[0x0][0x320] ;  /* 0x0000c8000d007a20 */ /* 0x002ff20000410000 */
[----:B------:R1:W1:Y:S01]  /*11a60*/  MUFU.TANH R156, R0 ;  /* 0x00000000009c7308 */ /* 0x0002620000002400 */
[C---:B-----5:R-:W-:Y:S08]  /*11a70*/  HMMA.16816.F32.BF16 R28, R144.reuse, R8, R28 ;  /* 0x00000008901c723c */ /* 0x060ff0000004181c */
[----:B------:R-:W-:Y:S04]  /*11a80*/  HMMA.16816.F32.BF16 R32, R144, R10, R32 ;  /* 0x0000000a9020723c */ /* 0x000fe80000041820 */
[----:B-1----:R-:W-:Y:S04]  /*11a90*/  FMUL.FTZ R0, R14, c[0x0][0x320] ;  /* 0x0000c8000e007a20 */ /* 0x002fe80000410000 */
        /* <DEDUP_REMOVED lines=39> */
[----:B------:R-:W-:Y:S01]  /*11d10*/  ISETP.GT.AND P0, PT, R213, 0x3f, PT ;  /* 0x0000003fd500780c */ /* 0x000fe20003f04270 */
[----:B------:R-:W-:Y:S01]  /*11d20*/  IMAD R2, R194, 0x40, R234 ;  /* 0x00000040c2027824 */ /* 0x000fe200078e02ea */
[----:B------:R-:W-:Y:S01]  /*11d30*/  SHF.L.U64.HI R14, R208, 0x1, R223 ;  /* 0x00000001d00e7819 */ /* 0x000fe200000102df */
[----:B------:R-:W-:Y:S01]  /*11d40*/  IMAD.MOV.U32 R192, RZ, RZ, RZ ;  /* 0x000000ffffc07224 */ /* 0x000fe200078e00ff */
[----:B------:R-:W-:Y:S01]  /*11d50*/  ISETP.NE.AND P1, PT, R0, c[0x0][0x2b8], PT ;  /* 0x0000ae0000007a0c */ /* 0x000fe20003f25270 */
[----:B------:R-:W-:Y:S01]  /*11d60*/  IMAD.SHL.U32 R12, R208, 0x2, RZ ;  /* 0x00000002d00c7824 */ /* 0x000fe200078e00ff */
[----:B------:R-:W-:Y:S01]  /*11d70*/  IADD3 R2, R2, -0x40, R213 ;  /* 0xffffffc002027810 */ /* 0x000fe20007ffe0d5 */
[C---:B------:R-:W-:Y:S01]  /*11d80*/  IMAD.SHL.U32 R11, R207.reuse, 0x2, RZ ;  /* 0x00000002cf0b7824 */ /* 0x040fe200078e00ff */
[----:B------:R-:W-:Y:S01]  /*11d90*/  SHF.L.U64.HI R13, R207, 0x1, R224 ;  /* 0x00000001cf0d7819 */ /* 0x000fe200000102e0 */
[C---:B------:R-:W-:Y:S01]  /*11da0*/  IMAD.SHL.U32 R9, R210.reuse, 0x2, RZ ;  /* 0x00000002d2097824 */ /* 0x040fe200078e00ff */
[----:B------:R-:W-:Y:S01]  /*11db0*/  SHF.L.U64.HI R10, R210, 0x1, R211 ;  /* 0x00000001d20a7819 */ /* 0x000fe200000102d3 */
[----:B------:R-:W-:Y:S06]  /*11dc0*/  IMAD.MOV.U32 R0, RZ, RZ, R2 ;  /* 0x000000ffff007224 */ /* 0x000fec00078e0002 */
        /* <DEDUP_REMOVED lines=24> */
.L_x_350:
        /* <DEDUP_REMOVED lines=18> */
.L_x_351:
[C---:B---3--:R-:W-:Y:S02]  /*12070*/  IADD3 R2, -R102.reuse, 0x10, RZ ;  /* 0x0000001066027810 */ /* 0x048fe40007ffe1ff */
[----:B------:R-:W-:Y:S02]  /*12080*/  ISETP.NE.U32.AND P0, PT, R102, RZ, PT ;  /* 0x000000ff6600720c */ /* 0x000fe40003f05070 */
[----:B------:R-:W-:Y:S04]  /*12090*/  LOP3.LUT R2, R2, 0xf, RZ, 0xc0, !PT ;  /* 0x0000000f02027812 */ /* 0x000fe800078ec0ff */
[----:B--2---:R-:W-:Y:S04]  /*120a0*/  IADD3 R2, P2, P1, R2, R0, R9 ;  /* 0x0000000002027210 */ /* 0x004fe8000795e009 */
[----:B----4-:R-:W-:Y:S02]  /*120b0*/  IADD3.X R3, RZ, R4, R10, P2, P1 ;  /* 0x00000004ff037210 */ /* 0x010fe400017e240a */
[----:B------:R-:W-:Y:S03]  /*120c0*/  IADD3 R6, P1, R0, R11, RZ ;  /* 0x0000000b00067210 */ /* 0x000fe60007f3e0ff */
[----:B------:R-:W-:Y:S01]  /*120d0*/  @!PT LDS RZ, [RZ] ;  /* 0x00000000fffff984 */ /* 0x000fe20000000800 */
[----:B------:R-:W-:Y:S01]  /*120e0*/  @!PT LDS RZ, [RZ] ;  /* 0x00000000fffff984 */ /* 0x000fe20000000800 */
[----:B------:R-:W-:Y:S01]  /*120f0*/  @!PT LDS RZ, [RZ] ;  /* 0x00000000fffff984 */ /* 0x000fe20000000800 */
[----:B------:R2:W-:Y:S02]  /*12100*/  LDGSTS.E.BYPASS.LTC128B.128.ZFILL [R191+0x7100], [R2.64], P0 ;  /* 0x0710000002bf7fae */ /* 0x0005e40008141d4a */
[----:B------:R-:W-:Y:S05]  /*12110*/  IMAD.X R7, R4, 0x1, R13, P1 ;  /* 0x0000000104077824 */ /* 0x000fea00008e060d */
[----:B------:R3:W-:Y:S01]  /*12120*/  LDGSTS.E.BYPASS.LTC128B.128 [R191+0x9100], [R6.64], !P3 ;  /* 0x0910000006bf7fae */ /* 0x0007e2000d901d4a */
[----:B--2---:R-:W-:Y:S05]  /*12130*/  IADD3 R2, P0, R0, R12, RZ ;  /* 0x0000000c00027210 */ /* 0x004fea0007f1e0ff */
[----:B------:R-:W-:Y:S05]  /*12140*/  IMAD.X R3, R4, 0x1, R14, P0 ;  /* 0x0000000104037824 */ /* 0x000fea00000e060e */
[----:B------:R3:W-:Y:S03]  /*12150*/  LDGSTS.E.BYPASS.LTC128B.128 [R191+0xb100], [R2.64], !P4 ;  /* 0x0b10000002bf7fae */ /* 0x0007e6000e101d4a */
.L_x_271:
[----:B--234-:R-:W-:Y:S05]  /*12160*/  BSYNC B0 ;  /* 0x0000000000007941 */ /* 0x01cfea0003800000 */
.L_x_270:
        /* <DEDUP_REMOVED lines=34> */
[----:B------:R-:W1:Y:S02]  /*12390*/  SHFL.BFLY PT, R0, R4, 0x2, 0x1f ;  /* 0x0c401f0004007f89 */ /* 0x000e6400000e0000 */
[----:B-1----:R-:W-:Y:S05]  /*123a0*/  FMNMX.FTZ R0, R4, R0, !PT ;  /* 0x0000000004007209 */ /* 0x002fea0007810000 */
[----:B------:R-:W1:Y:S02]  /*123b0*/  SHFL.BFLY PT, R2, R0, 0x1, 0x1f ;  /* 0x0c201f0000027f89 */ /* 0x000e6400000e0000 */
[----:B-1----:R-:W-:Y:S02]  /*123c0*/  FMNMX.FTZ R102, R0, R2, !PT ;  /* 0x0000000200667209 */ /* 0x002fe40007810000 */
[----:B------:R-:W1:Y:S02]  /*123d0*/  SHFL.BFLY PT, R0, R5, 0x2, 0x1f ;  /* 0x0c401f0005007f89 */ /* 0x000e6400000e0000 */
[----:B-1----:R-:W-:Y:S05]  /*123e0*/  FMNMX.FTZ R4, R5, R0, !PT ;  /* 0x0000000005047209 */ /* 0x002fea0007810000 */
[----:B------:R1:W2:Y:S02]  /*123f0*/  SHFL.BFLY PT, R0, R4, 0x1, 0x1f ;  /* 0x0c201f0004007f89 */ /* 0x0002a400000e0000 */
.L_x_352:
[----:B--2---:R-:W-:Y:S01]  /*12400*/  FMNMX.FTZ R3, R0, R4, !PT ;  /* 0x0000000400037209 */ /* 0x004fe20007810000 */
[C---:B------:R-:W-:Y:S01]  /*12410*/  FADD.FTZ R0, -R102.reuse, R103 ;  /* 0x0000006766007221 */ /* 0x040fe20000010100 */
[----:B------:R-:W-:Y:S01]  /*12420*/  WARPSYNC 0xffffffff ;  /* 0xffffffff00007948 */ /* 0x000fe20003800000 */
[----:B-1----:R-:W-:Y:S01]  /*12430*/  FMUL.FTZ R4, R102, c[0x0][0x2d0] ;  /* 0x0000b40066047a20 */ /* 0x002fe20000410000 */
[----:B------:R-:W-:Y:S01]  /*12440*/  ISETP.GT.AND P0, PT, R194, R217, PT ;  /* 0x000000d9c200720c */ /* 0x000fe20003f04270 */
[----:B------:R-:W-:Y:S02]  /*12450*/  FMUL.FTZ R0, R0, c[0x0][0x2d0] ;  /* 0x0000b40000007a20 */ /* 0x000fe40000410000 */
[--C-:B------:R-:W-:Y:S02]  /*12460*/  FFMA.FTZ R7, R161, c[0x0][0x2d0], -R4.reuse ;  /* 0x0000b400a1077a23 */ /* 0x100fe40000010804 */
[--C-:B------:R-:W-:Y:S01]  /*12470*/  FFMA.FTZ R155, R155, c[0x0][0x2d0], -R4.reuse ;  /* 0x0000b4009b9b7a23 */ /* 0x100fe20000010804 */
        /* <DEDUP_REMOVED lines=16> */
[----:B------:R-:W-:Y:S03]  /*12580*/  FFMA.FTZ R156, R156, c[0x0][0x2d0], -R4 ;  /* 0x0000b4009c9c7a23 */ /* 0x000fe60000010804 */
[----:B------:R-:W-:Y:S10]  /*12590*/  MUFU.EX2 R4, R7 ;  /* 0x0000000700047308 */ /* 0x000ff40000000800 */
[----:B------:R-:W1:Y:S02]  /*125a0*/  MUFU.EX2 R6, R6 ;  /* 0x0000000600067308 */ /* 0x000e640000000800 */
[----:B-1----:R-:W-:Y:S01]  /*125b0*/  F2FP.BF16.PACK_AB R144, R6, R4 ;  /* 0x000000040690723e */ /* 0x002fe200000010ff */
[----:B------:R-:W-:Y:S01]  /*125c0*/  FFMA.FTZ R0, R2, R206, R4 ;  /* 0x000000ce02007223 */ /* 0x000fe20000010004 */
[----:B------:R-:W-:Y:S01]  /*125d0*/  F2FP.BF16.PACK_AB R146, R8, R9 ;  /* 0x000000090892723e */ /* 0x000fe200000010ff */
[C---:B------:R-:W-:Y:S02]  /*125e0*/  FMUL.FTZ R4, R3.reuse, c[0x0][0x2d0] ;  /* 0x0000b40003047a20 */ /* 0x040fe40000410000 */
[----:B------:R-:W-:Y:S02]  /*125f0*/  FADD.FTZ R7, R6, R0 ;  /* 0x0000000006077221 */ /* 0x000fe40000010000 */
[----:B------:R-:W-:Y:S02]  /*12600*/  FADD.FTZ R0, -R3, R104 ;  /* 0x0000006803007221 */ /* 0x000fe40000010100 */
[----:B------:R-:W-:Y:S02]  /*12610*/  FMUL.FTZ R32, R2, R108 ;  /* 0x0000006c02207220 */ /* 0x000fe40000410000 */
[----:B------:R-:W-:Y:S02]  /*12620*/  FMUL.FTZ R0, R0, c[0x0][0x2d0] ;  /* 0x0000b40000007a20 */ /* 0x000fe40000410000 */
[----:B------:R-:W-:Y:S02]  /*12630*/  FMUL.FTZ R33, R2, R109 ;  /* 0x0000006d02217220 */ /* 0x000fe40000410000 */
[--C-:B------:R-:W-:Y:S02]  /*12640*/  FFMA.FTZ R5, R166, c[0x0][0x2d0], -R4.reuse ;  /* 0x0000b400a6057a23 */ /* 0x100fe40000010804 */
[----:B------:R-:W1:Y:S01]  /*12650*/  MUFU.EX2 R0, R0 ;  /* 0x0000000000007308 */ /* 0x000e620000000800 */
[--C-:B------:R-:W-:Y:S02]  /*12660*/  FFMA.FTZ R6, R167, c[0x0][0x2d0], -R4.reuse ;  /* 0x0000b400a7067a23 */ /* 0x100fe40000010804 */
[--C-:B------:R-:W-:Y:S02]  /*12670*/  FFMA.FTZ R103, R165, c[0x0][0x2d0], -R4.reuse ;  /* 0x0000b400a5677a23 */ /* 0x100fe40000010804 */
[--C-:B------:R-:W-:Y:S02]  /*12680*/  FFMA.FTZ R104, R163, c[0x0][0x2d0], -R4.reuse ;  /* 0x0000b400a3687a23 */ /* 0x100fe40000010804 */
[--C-:B------:R-:W-:Y:S02]  /*12690*/  FFMA.FTZ R160, R25, c[0x0][0x2d0], -R4.reuse ;  /* 0x0000b40019a07a23 */ /* 0x100fe40000010804 */
[--C-:B------:R-:W-:Y:S01]  /*126a0*/  FFMA.FTZ R163, R21, c[0x0][0x2d0], -R4.reuse ;  /* 0x0000b40015a37a23 */ /* 0x100fe20000010804 */
[----:B------:R2:W-:Y:S01]  /*126b0*/  MUFU.EX2 R10, R5 ;  /* 0x00000005000a7308 */ /* 0x0005e20000000800 */
[--C-:B------:R-:W-:Y:S02]  /*126c0*/  FFMA.FTZ R151, R159, c[0x0][0x2d0], -R4.reuse ;  /* 0x0000b4009f977a23 */ /* 0x100fe40000010804 */
[--C-:B------:R-:W-:Y:S02]  /*126d0*/  FFMA.FTZ R159, R26, c[0x0][0x2d0], -R4.reuse ;  /* 0x0000b4001a9f7a23 */ /* 0x100fe40000010804 */
[--C-:B------:R-:W-:Y:S02]  /*126e0*/  FFMA.FTZ R148, R158, c[0x0][0x2d0], -R4.reuse ;  /* 0x0000b4009e947a23 */ /* 0x100fe40000010804 */
[--C-:B------:R-:W-:Y:S02]  /*126f0*/  FFMA.FTZ R154, R154, c[0x0][0x2d0], -R4.reuse ;  /* 0x0000b4009a9a7a23 */ /* 0x100fe40000010804 */
[--C-:B------:R-:W-:Y:S02]  /*12700*/  FFMA.FTZ R153, R153, c[0x0][0x2d0], -R4.reuse ;  /* 0x0000b40099997a23 */ /* 0x100fe40000010804 */
[--C-:B------:R-:W-:Y:S02]  /*12710*/  FFMA.FTZ R158, R150, c[0x0][0x2d0], -R4.reuse ;  /* 0x0000b400969e7a23 */ /* 0x100fe40000010804 */
[--C-:B------:R-:W-:Y:S02]  /*12720*/  FFMA.FTZ R150, R149, c[0x0][0x2d0], -R4.reuse ;  /* 0x0000b40095967a23 */ /* 0x100fe40000010804 */
[C---:B-1----:R-:W-:Y:S02]  /*12730*/  FMUL.FTZ R34, R0.reuse, R110 ;  /* 0x0000006e00227220 */ /* 0x042fe40000410000 */
[----:B------:R-:W-:Y:S02]  /*12740*/  FMUL.FTZ R35, R0, R111 ;  /* 0x0000006f00237220 */ /* 0x000fe40000410000 */
[----:B------:R-:W1:Y:S01]  /*12750*/  LDSM.16.MT88.4 R108, [R169] ;  /* 0x00000000a96c783b */ /* 0x000e620000004200 */
[--C-:B------:R-:W-:Y:S02]  /*12760*/  FFMA.FTZ R165, R20, c[0x0][0x2d0], -R4.reuse ;  /* 0x0000b40014a57a23 */ /* 0x100fe40000010804 */
[--C-:B------:R-:W-:Y:S02]  /*12770*/  FFMA.FTZ R166, R19, c[0x0][0x2d0], -R4.reuse ;  /* 0x0000b40013a67a23 */ /* 0x100fe40000010804 */
[----:B------:R-:W-:Y:S02]  /*12780*/  FFMA.FTZ R167, R18, c[0x0][0x2d0], -R4 ;  /* 0x0000b40012a77a23 */ /* 0x000fe40000010804 */
[----:B------:R-:W-:Y:S02]  /*12790*/  FADD.FTZ R4, R9, R7 ;  /* 0x0000000709047221 */ /* 0x000fe40000010000 */
[----:B------:R-:W3:Y:S01]  /*127a0*/  MUFU.EX2 R7, R6 ;  /* 0x0000000600077308 */ /* 0x000ee20000000800 */
[C---:B------:R-:W-:Y:S02]  /*127b0*/  FMUL.FTZ R18, R0.reuse, R126 ;  /* 0x0000007e00127220 */ /* 0x040fe40000410000 */
[----:B------:R-:W-:Y:S02]  /*127c0*/  FMUL.FTZ R19, R0, R127 ;  /* 0x0000007f00137220 */ /* 0x000fe40000410000 */
[----:B------:R-:W-:Y:S02]  /*127d0*/  FADD.FTZ R149, R8, R4 ;  /* 0x0000000408957221 */ /* 0x000fe40000010000 */
[C---:B------:R-:W-:Y:S02]  /*127e0*/  FMUL.FTZ R4, R2.reuse, R136 ;  /* 0x0000008802047220 */ /* 0x040fe40000410000 */
[C---:B--2---:R-:W-:Y:S01]  /*127f0*/  FMUL.FTZ R5, R2.reuse, R137 ;  /* 0x0000008902057220 */ /* 0x044fe20000410000 */
[----:B------:R-:W-:Y:S01]  /*12800*/  MUFU.EX2 R126, R103 ;  /* 0x00000067007e7308 */ /* 0x000fe20000000800 */
[C---:B------:R-:W-:Y:S02]  /*12810*/  FMUL.FTZ R17, R2.reuse, R125 ;  /* 0x0000007d02117220 */ /* 0x040fe40000410000 */
[C---:B------:R-:W-:Y:S02]  /*12820*/  FMUL.FTZ R8, R2.reuse, R132 ;  /* 0x0000008402087220 */ /* 0x040fe40000410000 */
[----:B------:R-:W-:Y:S02]  /*12830*/  FMUL.FTZ R9, R2, R133 ;  /* 0x0000008502097220 */ /* 0x000fe40000410000 */
[----:B------:R-:W-:Y:S02]  /*12840*/  FMUL.FTZ R11, R0, R135 ;  /* 0x00000087000b7220 */ /* 0x000fe40000410000 */
[C---:B------:R-:W-:Y:S01]  /*12850*/  FMUL.FTZ R12, R2.reuse, R128 ;  /* 0x00000080020c7220 */ /* 0x040fe20000410000 */
[----:B------:R-:W2:Y:S01]  /*12860*/  MUFU.EX2 R127, R104 ;  /* 0x00000068007f7308 */ /* 0x000ea20000000800 */
[----:B------:R-:W-:Y:S02]  /*12870*/  FMUL.FTZ R13, R2, R129 ;  /* 0x00000081020d7220 */ /* 0x000fe40000410000 */
[C---:B------:R-:W-:Y:S01]  /*12880*/  FMUL.FTZ R14, R0.reuse, R130 ;  /* 0x00000082000e7220 */ /* 0x040fe20000410000 */
[C---:B---3--:R-:W-:Y:S01]  /*12890*/  F2FP.BF16.PACK_AB R145, R7.reuse, R10 ;  /* 0x0000000a0791723e */ /* 0x048fe200000010ff */
[C---:B------:R-:W-:Y:S02]  /*128a0*/  FFMA.FTZ R6, R0.reuse, R200, R10 ;  /* 0x000000c800067223 */ /* 0x040fe4000001000a */
[C---:B------:R-:W-:Y:S02]  /*128b0*/  FMUL.FTZ R10, R0.reuse, R134 ;  /* 0x00000086000a7220 */ /* 0x040fe40000410000 */
[----:B------:R-:W-:Y:S01]  /*128c0*/  FADD.FTZ R125, R7, R6 ;  /* 0x00000006077d7221 */ /* 0x000fe20000010000 */
[----:B------:R-:W-:Y:S01]  /*128d0*/  LDSM.16.MT88.4 R132, [R169+0x1800] ;  /* 0x00180000a984783b */ /* 0x000fe20000004200 */
[C---:B------:R-:W-:Y:S01]  /*128e0*/  FMUL.FTZ R6, R0.reuse, R138 ;  /* 0x0000008a00067220 */ /* 0x040fe20000410000 */
[----:B------:R-:W-:Y:S01]  /*128f0*/  MUFU.EX2 R104, R152 ;  /* 0x0000009800687308 */ /* 0x000fe20000000800 */
[C---:B------:R-:W-:Y:S02]  /*12900*/  FMUL.FTZ R7, R0.reuse, R139 ;  /* 0x0000008b00077220 */ /* 0x040fe40000410000 */
[----:B------:R-:W-:Y:S02]  /*12910*/  FMUL.FTZ R15, R0, R131 ;  /* 0x00000083000f7220 */ /* 0x000fe40000410000 */
[C---:B------:R-:W-:Y:S02]  /*12920*/  FMUL.FTZ R16, R2.reuse, R124 ;  /* 0x0000007c02107220 */ /* 0x040fe40000410000 */
[----:B------:R-:W-:Y:S02]  /*12930*/  FMUL.FTZ R21, R2, R121 ;  /* 0x0000007902157220 */ /* 0x000fe40000410000 */
[C---:B------:R-:W-:Y:S01]  /*12940*/  FMUL.FTZ R22, R0.reuse, R122 ;  /* 0x0000007a00167220 */ /* 0x040fe20000410000 */
[----:B------:R-:W-:Y:S01]  /*12950*/  MUFU.EX2 R124, R196 ;  /* 0x000000c4007c7308 */ /* 0x000fe20000000800 */
[----:B------:R-:W-:Y:S01]  /*12960*/  FMUL.FTZ R23, R0, R123 ;  /* 0x0000007b00177220 */ /* 0x000fe20000410000 */
[----:B--2---:R-:W-:Y:S01]  /*12970*/  F2FP.BF16.PACK_AB R147, R127, R126 ;  /* 0x0000007e7f93723e */ /* 0x004fe200000010ff */
[----:B------:R-:W-:Y:S02]  /*12980*/  FMUL.FTZ R25, R2, R117 ;  /* 0x0000007502197220 */ /* 0x000fe40000410000 */
[C---:B------:R-:W-:Y:S02]  /*12990*/  FMUL.FTZ R26, R0.reuse, R118 ;  /* 0x00000076001a7220 */ /* 0x040fe40000410000 */
[----:B------:R-:W-:Y:S02]  /*129a0*/  FMUL.FTZ R27, R0, R119 ;  /* 0x00000077001b7220 */ /* 0x000fe40000410000 */
[C---:B-1----:R-:W-:Y:S01]  /*129b0*/  HMMA.16816.F32.BF16 R4, R144.reuse, R108, R4 ;  /* 0x0000006c9004723c */ /* 0x042fe20000041804 */
[----:B------:R-:W-:Y:S04]  /*129c0*/  MUFU.EX2 R152, R150 ;  /* 0x0000009600987308 */ /* 0x000fe80000000800 */
[C---:B------:R-:W-:Y:S02]  /*129d0*/  FMUL.FTZ R28, R2.reuse, R112 ;  /* 0x00000070021c7220 */ /* 0x040fe40000410000 */
[----:B------:R-:W-:Y:S01]  /*129e0*/  FMUL.FTZ R29, R2, R113 ;  /* 0x00000071021d7220 */ /* 0x000fe20000410000 */
[C---:B------:R-:W-:Y:S01]  /*129f0*/  HMMA.16816.F32.BF16 R8, R144.reuse, R110, R8 ;  /* 0x0000006e9008723c */ /* 0x040fe20000041808 */
[----:B------:R-:W1:Y:S02]  /*12a00*/  LDSM.16.MT88.4 R108, [R170] ;  /* 0x00000000aa6c783b */ /* 0x000e640000004200 */
[----:B------:R-:W-:Y:S01]  /*12a10*/  MUFU.EX2 R150, R160 ;  /* 0x000000a000967308 */ /* 0x000fe20000000800 */
[C---:B------:R-:W-:Y:S02]  /*12a20*/  FMUL.FTZ R30, R0.reuse, R114 ;  /* 0x00000072001e7220 */ /* 0x040fe40000410000 */
[----:B------:R-:W-:Y:S02]  /*12a30*/  FMUL.FTZ R31, R0, R115 ;  /* 0x00000073001f7220 */ /* 0x000fe40000410000 */
[C---:B------:R-:W-:Y:S01]  /*12a40*/  FMUL.FTZ R20, R2.reuse, R120 ;  /* 0x0000007802147220 */ /* 0x040fe20000410000 */
[----:B------:R-:W-:Y:S03]  /*12a50*/  LDSM.16.MT88.4 R112, [R169+0x800] ;  /* 0x00080000a970783b */ /* 0x000fe60000004200 */
        /* <DEDUP_REMOVED lines=15> */
[----:B------:R-:W-:Y:S02]  /*12b50*/  FMUL.FTZ R47, R0, R47 ;  /* 0x0000002f002f7220 */ /* 0x000fe40000410000 */
[C---:B------:R-:W-:Y:S02]  /*12b60*/  FMUL.FTZ R48, R2.reuse, R48 ;  /* 0x0000003002307220 */ /* 0x040fe40000410000 */
[----:B------:R-:W-:Y:S01]  /*12b70*/  FMUL.FTZ R49, R2, R49 ;  /* 0x0000003102317220 */ /* 0x000fe20000410000 */
[C---:B-1----:R-:W-:Y:S02]  /*12b80*/  HMMA.16816.F32.BF16 R12, R144.reuse, R108, R12 ;  /* 0x0000006c900c723c */ /* 0x042fe4000004180c */
[----:B------:R-:W-:Y:S01]  /*12b90*/  MUFU.EX2 R157, R151 ;  /* 0x00000097009d7308 */ /* 0x000fe20000000800 */
[C---:B------:R-:W-:Y:S02]  /*12ba0*/  FMUL.FTZ R50, R0.reuse, R50 ;  /* 0x0000003200327220 */ /* 0x040fe40000410000 */
[----:B------:R-:W-:Y:S02]  /*12bb0*/  FMUL.FTZ R51, R0, R51 ;  /* 0x0000003300337220 */ /* 0x000fe40000410000 */
[C---:B------:R-:W-:Y:S01]  /*12bc0*/  FMUL.FTZ R52, R2.reuse, R52 ;  /* 0x0000003402347220 */ /* 0x040fe20000410000 */
[C---:B------:R-:W-:Y:S01]  /*12bd0*/  HMMA.16816.F32.BF16 R16, R144.reuse, R110, R16 ;  /* 0x0000006e9010723c */ /* 0x040fe20000041810 */
[----:B------:R-:W1:Y:S03]  /*12be0*/  LDSM.16.MT88.4 R108, [R173] ;  /* 0x00000000ad6c783b */ /* 0x000e660000004200 */
[----:B------:R-:W-:Y:S01]  /*12bf0*/  FMUL.FTZ R53, R2, R53 ;  /* 0x0000003502357220 */ /* 0x000fe20000410000 */
[----:B------:R-:W-:Y:S01]  /*12c00*/  MUFU.EX2 R151, R159 ;  /* 0x0000009f00977308 */ /* 0x000fe20000000800 */
[C---:B------:R-:W-:Y:S02]  /*12c10*/  FMUL.FTZ R54, R0.reuse, R54 ;  /* 0x0000003600367220 */ /* 0x040fe40000410000 */
[----:B------:R-:W-:Y:S04]  /*12c20*/  FMUL.FTZ R55, R0, R55 ;  /* 0x0000003700377220 */ /* 0x000fe80000410000 */
[C---:B------:R-:W-:Y:S02]  /*12c30*/  FMUL.FTZ R56, R2.reuse, R56 ;  /* 0x0000003802387220 */ /* 0x040fe40000410000 */
[----:B------:R-:W-:Y:S01]  /*12c40*/  FMUL.FTZ R57, R2, R57 ;  /* 0x0000003902397220 */ /* 0x000fe20000410000 */
        /* <DEDUP_REMOVED lines=12> */
[----:B------:R-:W-:Y:S01]  /*12d10*/  MUFU.EX2 R153, R158 ;  /* 0x0000009e00997308 */ /* 0x000fe20000000800 */
        /* <DEDUP_REMOVED lines=8> */
[----:B------:R-:W1:Y:S03]  /*12da0*/  LDSM.16.MT88.4 R108, [R172] ;  /* 0x00000000ac6c783b */ /* 0x000e660000004200 */
[C---:B------:R-:W-:Y:S02]  /*12db0*/  FMUL.FTZ R74, R0.reuse, R74 ;  /* 0x0000004a004a7220 */ /* 0x040fe40000410000 */
[----:B------:R-:W-:Y:S02]  /*12dc0*/  FMUL.FTZ R75, R0, R75 ;  /* 0x0000004b004b7220 */ /* 0x000fe40000410000 */
[C---:B------:R-:W-:Y:S04]  /*12dd0*/  FMUL.FTZ R76, R2.reuse, R76 ;  /* 0x0000004c024c7220 */ /* 0x040fe80000410000 */
[----:B------:R-:W-:Y:S02]  /*12de0*/  FMUL.FTZ R77, R2, R77 ;  /* 0x0000004d024d7220 */ /* 0x000fe40000410000 */
[C---:B------:R-:W-:Y:S02]  /*12df0*/  FMUL.FTZ R78, R0.reuse, R78 ;  /* 0x0000004e004e7220 */ /* 0x040fe40000410000 */
        /* <DEDUP_REMOVED lines=12> */
[----:B------:R-:W-:Y:S01]  /*12ec0*/  FMUL.FTZ R91, R0, R91 ;  /* 0x0000005b005b7220 */ /* 0x000fe20000410000 */
[C---:B-1----:R-:W-:Y:S03]  /*12ed0*/  HMMA.16816.F32.BF16 R28, R144.reuse, R108, R28 ;  /* 0x0000006c901c723c */ /* 0x042fe6000004181c */
[C---:B------:R-:W-:Y:S02]  /*12ee0*/  FMUL.FTZ R92, R2.reuse, R92 ;  /* 0x0000005c025c7220 */ /* 0x040fe40000410000 */
[C---:B------:R-:W-:Y:S02]  /*12ef0*/  FMUL.FTZ R93, R2.reuse, R93 ;  /* 0x0000005d025d7220 */ /* 0x040fe40000410000 */
[C---:B------:R-:W-:Y:S01]  /*12f00*/  FMUL.FTZ R96, R2.reuse, R96 ;  /* 0x0000006002607220 */ /* 0x040fe20000410000 */
[C---:B------:R-:W-:Y:S01]  /*12f10*/  HMMA.16816.F32.BF16 R32, R144.reuse, R110, R32 ;  /* 0x0000006e9020723c */ /* 0x040fe20000041820 */
[----:B------:R-:W1:Y:S03]  /*12f20*/  LDSM.16.MT88.4 R108, [R169+0x2000] ;  /* 0x00200000a96c783b */ /* 0x000e660000004200 */
[----:B------:R-:W-:Y:S02]  /*12f30*/  FMUL.FTZ R97, R2, R97 ;  /* 0x0000006102617220 */ /* 0x000fe40000410000 */
[----:B------:R-:W3:Y:S01]  /*12f40*/  MUFU.EX2 R2, R156 ;  /* 0x0000009c00027308 */ /* 0x000ee20000000800 */
[C---:B------:R-:W-:Y:S02]  /*12f50*/  FMUL.FTZ R94, R0.reuse, R94 ;  /* 0x0000005e005e7220 */ /* 0x040fe40000410000 */
[C---:B------:R-:W-:Y:S03]  /*12f60*/  FMUL.FTZ R95, R0.reuse, R95 ;  /* 0x0000005f005f7220 */ /* 0x040fe60000410000 */
[C---:B------:R-:W-:Y:S02]  /*12f70*/  FMUL.FTZ R98, R0.reuse, R98 ;  /* 0x0000006200627220 */ /* 0x040fe40000410000 */
[----:B------:R-:W-:Y:S02]  /*12f80*/  FMUL.FTZ R99, R0, R99 ;  /* 0x0000006300637220 */ /* 0x000fe40000410000 */
[----:B--2---:R-:W-:Y:S01]  /*12f90*/  FADD.FTZ R0, R103, R149 ;  /* 0x0000009567007221 */ /* 0x004fe20000010000 */
[----:B------:R-:W2:Y:S10]  /*12fa0*/  MUFU.EX2 R156, R148 ;  /* 0x00000094009c7308 */ /* 0x000eb40000000800 */
[----:B------:R-:W-:Y:S01]  /*12fb0*/  MUFU.EX2 R149, R163 ;  /* 0x000000a300957308 */ /* 0x000fe20000000800 */
[----:B---3--:R-:W-:Y:S04]  /*12fc0*/  FADD.FTZ R0, R2, R0 ;  /* 0x0000000002007221 */ /* 0x008fe80000010000 */
[----:B------:R-:W-:Y:S05]  /*12fd0*/  FADD.FTZ R0, R116, R0 ;  /* 0x0000000074007221 */ /* 0x000fea0000010000 */
[----:B------:R-:W3:Y:S01]  /*12fe0*/  MUFU.EX2 R148, R165 ;  /* 0x000000a500947308 */ /* 0x000ee20000000800 */
[----:B------:R-:W-:Y:S01]  /*12ff0*/  FADD.FTZ R0, R104, R0 ;  /* 0x0000000068007221 */ /* 0x000fe20000010000 */
        /* <DEDUP_REMOVED lines=21> */
[C---:B-1----:R-:W-:Y:S07]  /*13150*/  HMMA.16816.F32.BF16 R92, R144.reuse, R108, R92 ;  /* 0x0000006c905c723c */ /* 0x042fee000004185c */
[----:B------:R-:W-:Y:S01]  /*13160*/  F2FP.BF16.PACK_AB R108, R2, R103 ;  /* 0x00000067026c723e */ /* 0x000fe200000010ff */
[----:B------:R-:W-:Y:S01]  /*13170*/  HMMA.16816.F32.BF16 R96, R144, R110, R96 ;  /* 0x0000006e9060723c */ /* 0x000fe20000041860 */
[----:B------:R-:W1:Y:S03]  /*13180*/  MUFU.EX2 R103, R193 ;  /* 0x000000c100677308 */ /* 0x000e660000000800 */
[----:B--2---:R-:W-:Y:S03]  /*13190*/  F2FP.BF16.PACK_AB R109, R156, R157 ;  /* 0x0000009d9c6d723e */ /* 0x004fe600000010ff */
[----:B------:R-:W-:Y:S02]  /*131a0*/  F2FP.BF16.PACK_AB R110, R104, R116 ;  /* 0x00000074686e723e */ /* 0x000fe400000010ff */
[----:B------:R-:W2:Y:S02]  /*131b0*/  LDSM.16.MT88.4 R116, [R170+0x800] ;  /* 0x00080000aa74783b */ /* 0x000ea40000004200 */
[----:B------:R-:W4:Y:S01]  /*131c0*/  MUFU.EX2 R2, R164 ;  /* 0x000000a400027308 */ /* 0x000f220000000800 */
[----:B------:R-:W-:Y:S02]  /*131d0*/  F2FP.BF16.PACK_AB R111, R154, R155 ;  /* 0x0000009b9a6f723e */ /* 0x000fe400000010ff */
[----:B---3--:R-:W-:Y:S05]  /*131e0*/  F2FP.BF16.PACK_AB R145, R148, R149 ;  /* 0x000000959491723e */ /* 0x008fea00000010ff */
[C---:B------:R-:W-:Y:S02]  /*131f0*/  HMMA.16816.F32.BF16 R4, R108.reuse, R112, R4 ;  /* 0x000000706c04723c */ /* 0x040fe40000041804 */
[----:B------:R-:W3:Y:S03]  /*13200*/  MUFU.EX2 R104, R161 ;  /* 0x000000a100687308 */ /* 0x000ee60000000800 */
[----:B-1----:R-:W-:Y:S03]  /*13210*/  FADD.FTZ R0, R103, R0 ;  /* 0x0000000067007221 */ /* 0x002fe60000010000 */
[C---:B------:R-:W-:Y:S01]  /*13220*/  HMMA.16816.F32.BF16 R8, R108.reuse, R114, R8 ;  /* 0x000000726c08723c */ /* 0x040fe20000041808 */
[----:B------:R-:W1:Y:S03]  /*13230*/  LDSM.16.MT88.4 R112, [R173+0x800] ;  /* 0x00080000ad70783b */ /* 0x000e660000004200 */
[----:B----4-:R-:W-:Y:S04]  /*13240*/  FADD.FTZ R0, R2, R0 ;  /* 0x0000000002007221 */ /* 0x010fe80000010000 */
[----:B------:R-:W-:Y:S04]  /*13250*/  FADD.FTZ R0, R120, R0 ;  /* 0x0000000078007221 */ /* 0x000fe80000010000 */
[----:B---3--:R-:W-:Y:S01]  /*13260*/  FADD.FTZ R0, R104, R0 ;  /* 0x0000000068007221 */ /* 0x008fe20000010000 */
[C---:B--2---:R-:W-:Y:S03]  /*13270*/  HMMA.16816.F32.BF16 R12, R108.reuse, R116, R12 ;  /* 0x000000746c0c723c */ /* 0x044fe6000004180c */
[----:B------:R-:W-:Y:S05]  /*13280*/  FADD.FTZ R0, R124, R0 ;  /* 0x000000007c007221 */ /* 0x000fea0000010000 */
        /* <DEDUP_REMOVED lines=30> */
[----:B------:R-:W-:Y:S01]  /*13470*/  HMMA.16816.F32.BF16 R96, R108, R118, R96 ;  /* 0x000000766c60723c */ /* 0x000fe20000041860 */
[----:B------:R-:W2:Y:S06]  /*13480*/  LDSM.16.MT88.4 R116, [R170+0x1000] ;  /* 0x00100000aa74783b */ /* 0x000eac0000004200 */
[----:B------:R-:W-:Y:S02]  /*13490*/  F2FP.BF16.PACK_AB R110, R104, R120 ;  /* 0x00000078686e723e */ /* 0x000fe400000010ff */
[----:B------:R-:W3:Y:S01]  /*134a0*/  LDSM.16.MT88.4 R120, [R173+0x1000] ;  /* 0x00100000ad78783b */ /* 0x000ee20000004200 */
[----:B------:R-:W-:Y:S02]  /*134b0*/  MUFU.EX2 R104, R199 ;  /* 0x000000c700687308 */ /* 0x000fe40000000800 */
[----:B------:R-:W-:Y:S02]  /*134c0*/  F2FP.BF16.PACK_AB R108, R2, R103 ;  /* 0x00000067026c723e */ /* 0x000fe400000010ff */
[----:B------:R-:W-:Y:S02]  /*134d0*/  F2FP.BF16.PACK_AB R109, R152, R153 ;  /* 0x00000099986d723e */ /* 0x000fe400000010ff */
[----:B------:R-:W-:Y:S04]  /*134e0*/  F2FP.BF16.PACK_AB R111, R150, R151 ;  /* 0x00000097966f723e */ /* 0x000fe800000010ff */
[----:B------:R-:W4:Y:S03]  /*134f0*/  MUFU.EX2 R2, R197 ;  /* 0x000000c500027308 */ /* 0x000f260000000800 */
[C---:B-1----:R-:W-:Y:S07]  /*13500*/  HMMA.16816.F32.BF16 R4, R108.reuse, R112, R4 ;  /* 0x000000706c04723c */ /* 0x042fee0000041804 */
[----:B------:R-:W1:Y:S01]  /*13510*/  MUFU.EX2 R103, R198 ;  /* 0x000000c600677308 */ /* 0x000e620000000800 */
[C---:B------:R-:W-:Y:S01]  /*13520*/  HMMA.16816.F32.BF16 R8, R108.reuse, R114, R8 ;  /* 0x000000726c08723c */ /* 0x040fe20000041808 */
[----:B------:R-:W5:Y:S07]  /*13530*/  LDSM.16.MT88.4 R112, [R172+0x1000] ;  /* 0x00100000ac70783b */ /* 0x000f6e0000004200 */
[C---:B--2---:R-:W-:Y:S04]  /*13540*/  HMMA.16816.F32.BF16 R12, R108.reuse, R116, R12 ;  /* 0x000000746c0c723c */ /* 0x044fe8000004180c */
[C---:B----4-:R-:W-:Y:S01]  /*13550*/  F2FP.BF16.PACK_AB R144, R2.reuse, R124 ;  /* 0x0000007c0290723e */ /* 0x050fe200000010ff */
[----:B------:R-:W-:Y:S02]  /*13560*/  FADD.FTZ R0, R2, R0 ;  /* 0x0000000002007221 */ /* 0x000fe40000010000 */
[----:B------:R-:W-:Y:S01]  /*13570*/  FADD.FTZ R2, R126, R125 ;  /* 0x0000007d7e027221 */ /* 0x000fe20000010000 */
[C---:B------:R-:W-:Y:S01]  /*13580*/  HMMA.16816.F32.BF16 R16, R108.reuse, R118, R16 ;  /* 0x000000766c10723c */ /* 0x040fe20000041810 */
[----:B------:R-:W2:Y:S03]  /*13590*/  LDSM.16.MT88.4 R116, [R169+0x3000] ;  /* 0x00300000a974783b */ /* 0x000ea60000004200 */
[----:B------:R-:W-:Y:S01]  /*135a0*/  FADD.FTZ R0, R104, R0 ;  /* 0x0000000068007221 */ /* 0x000fe20000010000 */
[C---:B-1----:R-:W-:Y:S02]  /*135b0*/  F2FP.BF16.PACK_AB R146, R103.reuse, R104 ;  /* 0x000000686792723e */ /* 0x042fe400000010ff */
[----:B------:R-:W-:Y:S01]  /*135c0*/  MUFU.EX2 R104, R166 ;  /* 0x000000a600687308 */ /* 0x000fe20000000800 */
[C---:B---3--:R-:W-:Y:S04]  /*135d0*/  HMMA.16816.F32.BF16 R20, R108.reuse, R120, R20 ;  /* 0x000000786c14723c */ /* 0x048fe80000041814 */
[----:B------:R-:W-:Y:S02]  /*135e0*/  FADD.FTZ R206, R103, R0 ;  /* 0x0000000067ce7221 */ /* 0x000fe40000010000 */
[----:B------:R-:W-:Y:S02]  /*135f0*/  FADD.FTZ R0, R127, R2 ;  /* 0x000000027f007221 */ /* 0x000fe40000010000 */
[C---:B------:R-:W-:Y:S01]  /*13600*/  HMMA.16816.F32.BF16 R24, R108.reuse, R122, R24 ;  /* 0x0000007a6c18723c */ /* 0x040fe20000041818 */
[----:B------:R-:W1:Y:S01]  /*13610*/  LDSM.16.MT88.4 R120, [R170+0x3000] ;  /* 0x00300000aa78783b */ /* 0x000e620000004200 */
[----:B------:R-:W3:Y:S02]  /*13620*/  MUFU.EX2 R103, R167 ;  /* 0x000000a700677308 */ /* 0x000ee40000000800 */
[----:B------:R-:W-:Y:S04]  /*13630*/  FADD.FTZ R0, R157, R0 ;  /* 0x000000009d007221 */ /* 0x000fe80000010000 */
[C---:B-----5:R-:W-:Y:S01]  /*13640*/  HMMA.16816.F32.BF16 R28, R108.reuse, R112, R28 ;  /* 0x000000706c1c723c */ /* 0x060fe2000004181c */
[----:B------:R-:W-:Y:S03]  /*13650*/  LDSM.16.MT88.4 R124, [R170+0x1800] ;  /* 0x00180000aa7c783b */ /* 0x000fe60000004200 */
[----:B------:R-:W-:Y:S04]  /*13660*/  FADD.FTZ R0, R156, R0 ;  /* 0x000000009c007221 */ /* 0x000fe80000010000 */
[C---:B------:R-:W-:Y:S01]  /*13670*/  HMMA.16816.F32.BF16 R32, R108.reuse, R114, R32 ;  /* 0x000000726c20723c */ /* 0x040fe20000041820 */
[----:B------:R-:W4:Y:S03]  /*13680*/  LDSM.16.MT88.4 R112, [R173+0x3000] ;  /* 0x00300000ad70783b */ /* 0x000f260000004200 */
[----:B------:R-:W-:Y:S04]  /*13690*/  FADD.FTZ R0, R155, R0 ;  /* 0x000000009b007221 */ /* 0x000fe80000010000 */
[----:B------:R-:W-:Y:S01]  /*136a0*/  FADD.FTZ R0, R154, R0 ;  /* 0x000000009a007221 */ /* 0x000fe20000010000 */
[C---:B--2---:R-:W-:Y:S03]  /*136b0*/  HMMA.16816.F32.BF16 R36, R108.reuse, R116, R36 ;  /* 0x000000746c24723c */ /* 0x044fe60000041824 */
[----:B---3--:R-:W-:Y:S01]  /*136c0*/  F2FP.BF16.PACK_AB R147, R103, R104 ;  /* 0x000000686793723e */ /* 0x008fe200000010ff */
[----:B------:R-:W-:Y:S04]  /*136d0*/  FADD.FTZ R0, R153, R0 ;  /* 0x0000000099007221 */ /* 0x000fe80000010000 */
        /* <DEDUP_REMOVED lines=8> */
[C---:B----4-:R-:W-:Y:S04]  /*13760*/  HMMA.16816.F32.BF16 R52, R108.reuse, R112, R52 ;  /* 0x000000706c34723c */ /* 0x050fe80000041834 */
[----:B------:R-:W-:Y:S04]  /*13770*/  FADD.FTZ R0, R149, R0 ;  /* 0x0000000095007221 */ /* 0x000fe80000010000 */
[C---:B------:R-:W-:Y:S01]  /*13780*/  HMMA.16816.F32.BF16 R56, R108.reuse, R114, R56 ;  /* 0x000000726c38723c */ /* 0x040fe20000041838 */
[----:B------:R-:W3:Y:S03]  /*13790*/  LDSM.16.MT88.4 R112, [R170+0x5000] ;  /* 0x00500000aa70783b */ /* 0x000ee60000004200 */
[----:B------:R-:W-:Y:S04]  /*137a0*/  FADD.FTZ R0, R148, R0 ;  /* 0x0000000094007221 */ /* 0x000fe80000010000 */
[----:B------:R-:W-:Y:S01]  /*137b0*/  FADD.FTZ R2, R104, R0 ;  /* 0x0000000068027221 */ /* 0x000fe20000010000 */
[C---:B--2---:R-:W-:Y:S03]  /*137c0*/  HMMA.16816.F32.BF16 R60, R108.reuse, R116, R60 ;  /* 0x000000746c3c723c */ /* 0x044fe6000004183c */
[----:B------:R-:W-:Y:S01]  /*137d0*/  IADD3 R0, R194, -0x1, RZ ;  /* 0xffffffffc2007810 */ /* 0x000fe20007ffe0ff */
[----:B------:R-:W-:Y:S01]  /*137e0*/  FADD.FTZ R200, R103, R2 ;  /* 0x0000000267c87221 */ /* 0x000fe20000010000 */
[----:B------:R-:W-:Y:S02]  /*137f0*/  MOV R103, R102 ;  /* 0x0000006600677202 */ /* 0x000fe40000000f00 */
[----:B------:R-:W-:Y:S01]  /*13800*/  MOV R194, R0 ;  /* 0x0000000000c27202 */ /* 0x000fe20000000f00 */
[C---:B------:R-:W-:Y:S01]  /*13810*/  HMMA.16816.F32.BF16 R64, R108.reuse, R118, R64 ;  /* 0x000000766c40723c */ /* 0x040fe20000041840 */
[----:B------:R-:W2:Y:S03]  /*13820*/  LDSM.16.MT88.4 R116, [R173+0x5000] ;  /* 0x00500000ad74783b */ /* 0x000ea60000004200 */
[-C--:B------:R-:W-:Y:S04]  /*13830*/  MOV R104, R3.reuse ;  /* 0x0000000300687202 */ /* 0x080fe80000000f00 */
[C---:B-1----:R-:W-:Y:S08]  /*13840*/  HMMA.16816.F32.BF16 R68, R108.reuse, R120, R68 ;  /* 0x000000786c44723c */ /* 0x042ff00000041844 */
[C---:B------:R-:W-:Y:S01]  /*13850*/  HMMA.16816.F32.BF16 R72, R108.reuse, R122, R72 ;  /* 0x0000007a6c48723c */ /* 0x040fe20000041848 */
[----:B------:R-:W1:Y:S07]  /*13860*/  LDSM.16.MT88.4 R120, [R172+0x5000] ;  /* 0x00500000ac78783b */ /* 0x000e6e0000004200 */
[C---:B---3--:R-:W-:Y:S08]  /*13870*/  HMMA.16816.F32.BF16 R76, R108.reuse, R112, R76 ;  /* 0x000000706c4c723c */ /* 0x048ff0000004184c */
[C---:B------:R-:W-:Y:S08]  /*13880*/  HMMA.16816.F32.BF16 R80, R108.reuse, R114, R80 ;  /* 0x000000726c50723c */ /* 0x040ff00000041850 */
[C---:B--2---:R-:W-:Y:S08]  /*13890*/  HMMA.16816.F32.BF16 R84, R108.reuse, R116, R84 ;  /* 0x000000746c54723c */ /* 0x044ff00000041854 */
[C---:B------:R-:W-:Y:S01]  /*138a0*/  HMMA.16816.F32.BF16 R88, R108.reuse, R118, R88 ;  /* 0x000000766c58723c */ /* 0x040fe20000041858 */
[----:B------:R-:W2:Y:S07]  /*138b0*/  LDSM.16.MT88.4 R116, [R173+0x1800] ;  /* 0x00180000ad74783b */ /* 0x000eae0000004200 */
[C---:B-1----:R-:W-:Y:S08]  /*138c0*/  HMMA.16816.F32.BF16 R92, R108.reuse, R120, R92 ;  /* 0x000000786c5c723c */ /* 0x042ff0000004185c */
[----:B------:R-:W-:Y:S01]  /*138d0*/  HMMA.16816.F32.BF16 R96, R108, R122, R96 ;  /* 0x0000007a6c60723c */ /* 0x000fe20000041860 */
[----:B------:R-:W1:Y:S07]  /*138e0*/  LDSM.16.MT88.4 R108, [R172+0x1800] ;  /* 0x00180000ac6c783b */ /* 0x000e6e0000004200 */
        /* <DEDUP_REMOVED lines=8> */
[C---:B--2---:R-:W-:Y:S08]  /*13970*/  HMMA.16816.F32.BF16 R120, R144.reuse, R116, R20 ;  /* 0x000000749078723c */ /* 0x044ff00000041814 */
[C---:B------:R-:W-:Y:S08]  /*13980*/  HMMA.16816.F32.BF16 R116, R144.reuse, R118, R24 ;  /* 0x000000769074723c */ /* 0x040ff00000041818 */
[C---:B-1----:R-:W-:Y:S08]  /*13990*/  HMMA.16816.F32.BF16 R112, R144.reuse, R108, R28 ;  /* 0x0000006c9070723c */ /* 0x042ff0000004181c */
        /* <DEDUP_REMOVED lines=13> */
[C---:B-1----:R-:W-:Y:S08]  /*13a70*/  HMMA.16816.F32.BF16 R68, R144.reuse, R4, R68 ;  /* 0x000000049044723c */ /* 0x042ff00000041844 */
[C---:B------:R-:W-:Y:S08]  /*13a80*/  HMMA.16816.F32.BF16 R72, R144.reuse, R6, R72 ;  /* 0x000000069048723c */ /* 0x040ff00000041848 */
[C---:B--2---:R-:W-:Y:S08]  /*13a90*/  HMMA.16816.F32.BF16 R76, R144.reuse, R8, R76 ;  /* 0x00000008904c723c */ /* 0x044ff0000004184c */
[C---:B------:R-:W-:Y:S08]  /*13aa0*/  HMMA.16816.F32.BF16 R80, R144.reuse, R10, R80 ;  /* 0x0000000a9050723c */ /* 0x040ff00000041850 */
[C---:B---3--:R-:W-:Y:S08]  /*13ab0*/  HMMA.16816.F32.BF16 R84, R144.reuse, R12, R84 ;  /* 0x0000000c9054723c */ /* 0x048ff00000041854 */
[C---:B------:R-:W-:Y:S08]  /*13ac0*/  HMMA.16816.F32.BF16 R88, R144.reuse, R14, R88 ;  /* 0x0000000e9058723c */ /* 0x040ff00000041858 */
[C---:B----4-:R-:W-:Y:S07]  /*13ad0*/  HMMA.16816.F32.BF16 R92, R144.reuse, R16, R92 ;  /* 0x00000010905c723c */ /* 0x050fee000004185c */
[----:B------:R-:W-:Y:S01]  /*13ae0*/  MOV R16, R3 ;  /* 0x0000000300107202 */ /* 0x000fe20000000f00 */
[----:B------:R-:W-:Y:S01]  /*13af0*/  HMMA.16816.F32.BF16 R96, R144, R18, R96 ;  /* 0x000000129060723c */ /* 0x000fe20000041860 */
[----:B------:R-:W-:Y:S07]  /*13b00*/  @!UPT UIADD3 URZ, URZ, URZ, URZ ;  /* 0x0000003f3f3ff290 */ /* 0x000fee000fffe03f */
[----:B------:R-:W-:-:S11]  /*13b10*/  @P0 BRA `(.L_x_275) ;  /* 0xffffd00000000947 */ /* 0x000fd6000383ffff */
.L_x_268:
[----:B------:R-:W-:Y:S05]  /*13b20*/  BRA.DIV ~URZ, `(.L_x_276) ;  /* 0x00005ad27f007947 */ /* 0x000fea000b800000 */
[----:B------:R1:W2:Y:S02]  /*13b30*/  SHFL.BFLY PT, R0, R206, 0x2, 0x1f ;  /* 0x0c401f00ce007f89 */ /* 0x0002a400000e0000 */
.L_x_353:
[----:B--2---:R-:W-:Y:S01]  /*13b40*/  FADD.FTZ R5, R0, R206 ;  /* 0x000000ce00057221 */ /* 0x004fe20000010000 */
[----:B------:R-:W-:Y:S05]  /*13b50*/  BRA.DIV ~URZ, `(.L_x_277) ;  /* 0x00005af27f007947 */ /* 0x000fea000b800000 */
[----:B------:R-:W2:Y:S02]  /*13b60*/  SHFL.BFLY PT, R0, R5, 0x1, 0x1f ;  /* 0x0c201f0005007f89 */ /* 0x000ea400000e0000 */
[----:B--2---:R-:W-:-:S02]  /*13b70*/  FADD.FTZ R5, R5, R0 ;  /* 0x0000000005057221 */ /* 0x004fc40000010000 */
[----:B------:R-:W2:Y:S02]  /*13b80*/  SHFL.BFLY PT, R0, R200, 0x2, 0x1f ;  /* 0x0c401f00c8007f89 */ /* 0x000ea400000e0000 */
[----:B--2---:R-:W-:-:S05]  /*13b90*/  FADD.FTZ R4, R0, R200 ;  /* 0x000000c800047221 */ /* 0x004fca0000010000 */
[----:B------:R2:W3:Y:S02]  /*13ba0*/  SHFL.BFLY PT, R3, R4, 0x1, 0x1f ;  /* 0x0c201f0004037f89 */ /* 0x0004e400000e0000 */
.L_x_354:
[----:B------:R-:W-:Y:S01]  /*13bb0*/  FSETP.NE.FTZ.AND P0, PT, R5, RZ, PT ;  /* 0x000000ff0500720b */ /* 0x000fe20003f15000 */
[----:B---3--:R-:W-:Y:S01]  /*13bc0*/  FADD.FTZ R3, R3, R4 ;  /* 0x0000000403037221 */ /* 0x008fe20000010000 */
[----:B------:R-:W-:Y:S02]  /*13bd0*/  MOV R2, RZ ;  /* 0x000000ff00027202 */ /* 0x000fe40000000f00 */
[----:B------:R-:W-:Y:S02]  /*13be0*/  MOV R18, 0xff800000 ;  /* 0xff80000000127802 */ /* 0x000fe40000000f00 */
[----:B------:R-:W-:-:S07]  /*13bf0*/  MOV R15, 0xff800000 ;  /* 0xff800000000f7802 */ /* 0x000fce0000000f00 */
[----:B------:R-:W3:Y:S08]  /*13c00*/  @P0 MUFU.LG2 R0, R5 ;  /* 0x0000000500000308 */ /* 0x000ef00000000c00 */
[----:B------:R4:W5:Y:S01]  /*13c10*/  @P0 MUFU.RCP R2, R5 ;  /* 0x0000000500020308 */ /* 0x0009620000001000 */
[----:B--23--:R-:W-:Y:S01]  /*13c20*/  @P0 FMUL.FTZ R4, R0, 0.69314718246459960938 ;  /* 0x3f31721800040820 */ /* 0x00cfe20000410000 */
[----:B----4-:R-:W-:Y:S01]  /*13c30*/  @P0 MOV R5, 0x3f317218 ;  /* 0x3f31721800050802 */ /* 0x010fe20000000f00 */
[----:B-----5:R-:W-:-:S02]  /*13c40*/  FMUL.FTZ R34, R2, R116 ;  /* 0x0000007402227220 */ /* 0x020fc40000410000 */
[C---:B------:R-:W-:Y:S02]  /*13c50*/  FMUL.FTZ R35, R2.reuse, R117 ;  /* 0x0000007502237220 */ /* 0x040fe40000410000 */
[----:B------:R-:W-:Y:S02]  /*13c60*/  @P0 FMUL.FTZ R0, R5, c[0x0][0x2d0] ;  /* 0x0000b40005000a20 */ /* 0x000fe40000410000 */
[----:B------:R-:W-:Y:S02]  /*13c70*/  FMUL.FTZ R103, R2, R113 ;  /* 0x0000007102677220 */ /* 0x000fe40000410000 */
[----:B------:R-:W-:Y:S01]  /*13c80*/  @P0 FFMA.FTZ R18, R0, R102, R4 ;  /* 0x0000006600120223 */ /* 0x000fe20000010004 */
[----:B------:R-:W-:Y:S01]  /*13c90*/  FSETP.NE.FTZ.AND P0, PT, R3, RZ, PT ;  /* 0x000000ff0300720b */ /* 0x000fe20003f15000 */
[C---:B------:R-:W-:Y:S01]  /*13ca0*/  FMUL.FTZ R102, R2.reuse, R112 ;  /* 0x0000007002667220 */ /* 0x040fe20000410000 */
[----:B------:R-:W-:Y:S01]  /*13cb0*/  MOV R0, RZ ;  /* 0x000000ff00007202 */ /* 0x000fe20000000f00 */
[----:B------:R-:W-:-:S02]  /*13cc0*/  FMUL.FTZ R116, R2, R88 ;  /* 0x0000005802747220 */ /* 0x000fc40000410000 */
[C---:B------:R-:W-:Y:S02]  /*13cd0*/  FMUL.FTZ R117, R2.reuse, R89 ;  /* 0x0000005902757220 */ /* 0x040fe40000410000 */
[C---:B------:R-:W-:Y:S02]  /*13ce0*/  FMUL.FTZ R112, R2.reuse, R68 ;  /* 0x0000004402707220 */ /* 0x040fe40000410000 */
[C---:B------:R-:W-:Y:S02]  /*13cf0*/  FMUL.FTZ R113, R2.reuse, R69 ;  /* 0x0000004502717220 */ /* 0x040fe40000410000 */
[C---:B------:R-:W-:Y:S02]  /*13d00*/  FMUL.FTZ R24, R2.reuse, R132 ;  /* 0x0000008402187220 */ /* 0x040fe40000410000 */
[----:B------:R-:W2:Y:S01]  /*13d10*/  @P0 MUFU.RCP R0, R3 ;  /* 0x0000000300000308 */ /* 0x000ea20000001000 */
[----:B------:R-:W-:Y:S01]  /*13d20*/  @P0 MOV R4, 0x3f317218 ;  /* 0x3f31721800040802 */ /* 0x000fe20000000f00 */
[----:B------:R-:W-:-:S02]  /*13d30*/  FMUL.FTZ R25, R2, R133 ;  /* 0x0000008502197220 */ /* 0x000fc40000410000 */
[C---:B------:R-:W-:Y:S02]  /*13d40*/  FMUL.FTZ R68, R2.reuse, R72 ;  /* 0x0000004802447220 */ /* 0x040fe40000410000 */
[C---:B------:R-:W-:Y:S02]  /*13d50*/  FMUL.FTZ R69, R2.reuse, R73 ;  /* 0x0000004902457220 */ /* 0x040fe40000410000 */
[----:B------:R-:W3:Y:S01]  /*13d60*/  @P0 MUFU.LG2 R3, R3 ;  /* 0x0000000300030308 */ /* 0x000ee20000000c00 */
[C---:B------:R-:W-:Y:S02]  /*13d70*/  FMUL.FTZ R20, R2.reuse, R96 ;  /* 0x0000006002147220 */ /* 0x040fe40000410000 */
[----:B------:R-:W-:Y:S02]  /*13d80*/  FMUL.FTZ R21, R2, R97 ;  /* 0x0000006102157220 */ /* 0x000fe40000410000 */
[----:B------:R-:W-:Y:S02]  /*13d90*/  @P0 FMUL.FTZ R4, R4, c[0x0][0x2d0] ;  /* 0x0000b40004040a20 */ /* 0x000fe40000410000 */
[----:B------:R-:W-:-:S02]  /*13da0*/  FMUL.FTZ R72, R2, R76 ;  /* 0x0000004c02487220 */ /* 0x000fc40000410000 */
[C---:B--2---:R-:W-:Y:S02]  /*13db0*/  FMUL.FTZ R88, R0.reuse, R122 ;  /* 0x0000007a00587220 */ /* 0x044fe40000410000 */
[C---:B------:R-:W-:Y:S02]  /*13dc0*/  FMUL.FTZ R89, R0.reuse, R123 ;  /* 0x0000007b00597220 */ /* 0x040fe40000410000 */
[C---:B------:R-:W-:Y:S02]  /*13dd0*/  FMUL.FTZ R122, R0.reuse, R38 ;  /* 0x00000026007a7220 */ /* 0x040fe40000410000 */
[----:B------:R-:W-:Y:S02]  /*13de0*/  FMUL.FTZ R123, R0, R39 ;  /* 0x00000027007b7220 */ /* 0x000fe40000410000 */
[----:B---3--:R-:W-:Y:S02]  /*13df0*/  @P0 FMUL.FTZ R3, R3, 0.69314718246459960938 ;  /* 0x3f31721803030820 */ /* 0x008fe40000410000 */
        /* <DEDUP_REMOVED lines=58> */
[----:B------:R-:W-:Y:S02]  /*141a0*/  @P0 FFMA.FTZ R15, R4, R16, R3 ;  /* 0x00000010040f0223 */ /* 0x000fe40000010003 */
        /* <DEDUP_REMOVED lines=19> */
[----:B------:R-:W-:Y:S02]  /*142e0*/  FMUL.FTZ R65, R2, R65 ;  /* 0x0000004102417220 */ /* 0x000fe40000410000 */
.L_x_210:
[----:B------:R-:W2:Y:S01]  /*142f0*/  S2R R2, SR_TID.X ;  /* 0x0000000000027919 */ /* 0x000ea20000002100 */
[----:B------:R-:W-:Y:S01]  /*14300*/  BSSY B0, `(.L_x_278) ;  /* 0x0000010000007945 */ /* 0x000fe20003800000 */
[----:B--2---:R-:W-:-:S13]  /*14310*/  LOP3.LUT P0, RZ, R2, 0xff, RZ, 0xc0, !PT ;  /* 0x000000ff02ff7812 */ /* 0x004fda000780c0ff */
[----:B------:R-:W-:Y:S05]  /*14320*/  @P0 BRA `(.L_x_279) ;  /* 0x000000d000000947 */ /* 0x000fea0003800000 */
[----:B------:R-:W2:Y:S01]  /*14330*/  S2R R2, SR_LANEID ;  /* 0x0000000000027919 */ /* 0x000ea20000000000 */
[----:B------:R-:W-:Y:S01]  /*14340*/  VOTEU.ANY UR4, UPT, PT ;  /* 0x0000000000047886 */ /* 0x000fe200038e0100 */
[----:B------:R-:W-:Y:S01]  /*14350*/  IMAD.MOV.U32 R4, RZ, RZ, c[0x0][0x560] ;  /* 0x00015800ff047624 */ /* 0x000fe200078e00ff */
[----:B------:R-:W2:Y:S01]  /*14360*/  FLO.U32 R3, UR4 ;  /* 0x0000000400037d00 */ /* 0x000ea200080e0000 */
[----:B------:R-:W-:Y:S01]  /*14370*/  IMAD.MOV.U32 R5, RZ, RZ, c[0x0][0x564] ;  /* 0x00015900ff057624 */ /* 0x000fe200078e00ff */
[----:B--2---:R-:W-:-:S06]  /*14380*/  ISETP.EQ.U32.AND P0, PT, R3, R2, PT ;  /* 0x000000020300720c */ /* 0x004fcc0003f02070 */
[----:B------:R-:W2:Y:S07]  /*14390*/  POPC R2, UR4 ;  /* 0x0000000400027d09 */ /* 0x000eae0008000000 */
[----:B--2---:R2:W3:Y:S04]  /*143a0*/  @P0 ATOMG.E.ADD.STRONG.GPU PT, R2, [R4.64], R2 ;  /* 0x00000002040209a8 */ /* 0x0044e800081ee1ca */
[----:B--2---:R-:W2:Y:S04]  /*143b0*/  S2R R4, SR_LTMASK ;  /* 0x0000000000047919 */ /* 0x004ea80000003900 */
[----:B---3--:R2:W3:Y:S02]  /*143c0*/  SHFL.IDX PT, R3, R2, R3, 0x1f ;  /* 0x00001f0302037589 */ /* 0x0084e400000e0000 */
[----:B--2---:R-:W-:-:S06]  /*143d0*/  LOP3.LUT R2, R4, UR4, RZ, 0xc0, !PT ;  /* 0x0000000404027c12 */ /* 0x004fcc000f8ec0ff */
[----:B------:R-:W3:Y:S02]  /*143e0*/  POPC R2, R2 ;  /* 0x0000000200027309 */ /* 0x000ee40000000000 */
[----:B---3--:R-:W-:-:S06]  /*143f0*/  IADD3 R236, R3, c[0x0][0xc], R2 ;  /* 0x0000030003ec7a10 */ /* 0x008fcc0007ffe002 */
.L_x_279:
[----:B------:R-:W-:Y:S05]  /*14400*/  BSYNC B0 ;  /* 0x0000000000007941 */ /* 0x000fea0003800000 */
.L_x_278:
[----:B------:R-:W-:Y:S01]  /*14410*/  PRMT R0, R0, 0x9910, RZ ;  /* 0x0000991000007816 */ /* 0x000fe200000000ff */
[----:B------:R-:W-:Y:S01]  /*14420*/  BSSY B1, `(.L_x_280) ;  /* 0x0000381000017945 */ /* 0x000fe20003800000 */
[----:B------:R-:W-:Y:S02]  /*14430*/  IMAD.MOV.U32 R29, RZ, RZ, R236 ;  /* 0x000000ffff1d7224 */ /* 0x000fe400078e00ec */
[----:B------:R-:W-:-:S13]  /*14440*/  ISETP.NE.AND P0, PT, R0, RZ, PT ;  /* 0x000000ff0000720c */ /* 0x000fda0003f05270 */
[----:B------:R-:W-:Y:S05]  /*14450*/  @!P0 BRA `(.L_x_281) ;  /* 0x00002bf000008947 */ /* 0x000fea0003800000 */
[----:B------:R-:W2:Y:S04]  /*14460*/  LDL R6, [R1+0xc] ;  /* 0x00000c0001067983 */ /* 0x000ea80000100800 */
[----:B------:R-:W3:Y:S04]  /*14470*/  LDL R5, [R1+0x4] ;  /* 0x0000040001057983 */ /* 0x000ee80000100800 */
[----:B------:R-:W4:Y:S04]  /*14480*/  LDL R4, [R1+0x8] ;  /* 0x0000080001047983 */ /* 0x000f280000100800 */
[----:B------:R-:W3:Y:S01]  /*14490*/  LDL R3, [R1] ;  /* 0x0000000001037983 */ /* 0x000ee20000100800 */
[----:B------:R-:W-:Y:S01]  /*144a0*/  WARPSYNC 0xffffffff ;  /* 0xffffffff00007948 */ /* 0x000fe20003800000 */
[----:B------:R-:W-:Y:S01]  /*144b0*/  F2FP.BF16.PACK_AB R2, R23, R22 ;  /* 0x000000161702723e */ /* 0x000fe200000010ff */
[----:B------:R-:W-:Y:S01]  /*144c0*/  IMAD.MOV.U32 R14, RZ, RZ, c[0x0][0x388] ;  /* 0x0000e200ff0e7624 */ /* 0x000fe200078e00ff */
[----:B------:R-:W-:Y:S01]  /*144d0*/  BAR.SYNC.DEFER_BLOCKING 0x1, 0x100 ;  /* 0x0044000000007b1d */ /* 0x000fe20000010000 */
[----:B------:R-:W-:-:S02]  /*144e0*/  F2FP.BF16.PACK_AB R0, R93, R92 ;  /* 0x0000005c5d00723e */ /* 0x000fc400000010ff */
[----:B------:R-:W-:-:S04]  /*144f0*/  ISETP.NE.U32.AND P0, PT, RZ, c[0x0][0x508], PT ;  /* 0x00014200ff007a0c */ /* 0x000fc80003f05070 */
[----:B------:R-:W-:Y:S01]  /*14500*/  ISETP.NE.AND.EX P1, PT, RZ, c[0x0][0x50c], PT, P0 ;  /* 0x00014300ff007a0c */ /* 0x000fe20003f25300 */
[----:B------:R1:W-:Y:S04]  /*14510*/  STS [R248], R2 ;  /* 0x00000002f8007388 */ /* 0x0003e80000000800 */
[----:B------:R1:W-:Y:S02]  /*14520*/  STS [R248+0x400], R0 ;  /* 0x00040000f8007388 */ /* 0x0003e40000000800 */
[----:B-1----:R-:W-:Y:S02]  /*14530*/  F2FP.BF16.PACK_AB R2, R25, R24 ;  /* 0x000000181902723e */ /* 0x002fe400000010ff */
[----:B------:R-:W-:-:S03]  /*14540*/  F2FP.BF16.PACK_AB R0, R85, R84 ;  /* 0x000000545500723e */ /* 0x000fc600000010ff */
        /* <DEDUP_REMOVED lines=11> */
[----:B------:R-:W-:Y:S02]  /*14600*/  F2FP.BF16.PACK_AB R0, R89, R88 ;  /* 0x000000585900723e */ /* 0x000fe400000010ff */
[----:B------:R-:W-:-:S04]  /*14610*/  ISETP.NE.U32.AND P2, PT, RZ, c[0x0][0x500], PT ;  /* 0x00014000ff007a0c */ /* 0x000fc80003f45070 */
[----:B------:R-:W-:Y:S01]  /*14620*/  ISETP.NE.AND.EX P2, PT, RZ, c[0x0][0x504], PT, P2 ;  /* 0x00014100ff007a0c */ /* 0x000fe20003f45320 */
[----:B--2---:R1:W-:Y:S04]  /*14630*/  STS [R6], R2 ;  /* 0x0000000206007388 */ /* 0x0043e80000000800 */
[----:B------:R2:W-:Y:S01]  /*14640*/  STS [R6+0x400], R0 ;  /* 0x0004000006007388 */ /* 0x0005e20000000800 */
[----:B-1----:R-:W-:Y:S02]  /*14650*/  F2FP.BF16.PACK_AB R2, R35, R34 ;  /* 0x000000222302723e */ /* 0x002fe400000010ff */
[----:B--2---:R-:W-:-:S03]  /*14660*/  F2FP.BF16.PACK_AB R0, R119, R118 ;  /* 0x000000767700723e */ /* 0x004fc600000010ff */
[----:B---3--:R1:W-:Y:S04]  /*14670*/  STS [R5], R2 ;  /* 0x0000000205007388 */ /* 0x0083e80000000800 */
[----:B------:R2:W-:Y:S01]  /*14680*/  STS [R5+0x400], R0 ;  /* 0x0004000005007388 */ /* 0x0005e20000000800 */
[----:B-1----:R-:W-:Y:S02]  /*14690*/  F2FP.BF16.PACK_AB R2, R103, R102 ;  /* 0x000000666702723e */ /* 0x002fe400000010ff */
[----:B--2---:R-:W-:-:S03]  /*146a0*/  F2FP.BF16.PACK_AB R0, R115, R114 ;  /* 0x000000727300723e */ /* 0x004fc600000010ff */
[----:B----4-:R1:W-:Y:S04]  /*146b0*/  STS [R4], R2 ;  /* 0x0000000204007388 */ /* 0x0103e80000000800 */
[----:B------:R2:W-:Y:S01]  /*146c0*/  STS [R4+0x400], R0 ;  /* 0x0004000004007388 */ /* 0x0005e20000000800 */
[----:B-1----:R-:W-:Y:S02]  /*146d0*/  F2FP.BF16.PACK_AB R2, R109, R108 ;  /* 0x0000006c6d02723e */ /* 0x002fe400000010ff */
[----:B--2---:R-:W-:-:S03]  /*146e0*/  F2FP.BF16.PACK_AB R0, R97, R96 ;  /* 0x000000606100723e */ /* 0x004fc600000010ff */
[----:B------:R1:W-:Y:S04]  /*146f0*/  STS [R3], R2 ;  /* 0x0000000203007388 */ /* 0x0003e80000000800 */
[----:B------:R2:W-:Y:S01]  /*14700*/  STS [R3+0x400], R0 ;  /* 0x0004000003007388 */ /* 0x0005e20000000800 */
[----:B-1----:R-:W-:Y:S02]  /*14710*/  F2FP.BF16.PACK_AB R2, R37, R36 ;  /* 0x000000242502723e */ /* 0x002fe400000010ff */
[----:B--2---:R-:W-:-:S03]  /*14720*/  F2FP.BF16.PACK_AB R0, R123, R122 ;  /* 0x0000007a7b00723e */ /* 0x004fc600000010ff */
[----:B------:R1:W-:Y:S04]  /*14730*/  STS [R248+0x4000], R2 ;  /* 0x00400002f8007388 */ /* 0x0003e80000000800 */
        /* <DEDUP_REMOVED lines=60> */
[----:B------:R2:W-:Y:S04]  /*14b00*/  STS [R3+0x8400], R0 ;  /* 0x0084000003007388 */ /* 0x0005e80000000800 */
[----:B------:R-:W-:Y:S01]  /*14b10*/  BAR.SYNC.DEFER_BLOCKING 0x1, 0x100 ;  /* 0x0044000000007b1d */ /* 0x000fe20000010000 */
[----:B-1----:R-:W-:-:S04]  /*14b20*/  @P1 IADD3 R2, P0, R240, c[0x0][0x508], RZ ;  /* 0x00014200f0021a10 */ /* 0x002fc80007f1e0ff */
[----:B--2---:R-:W-:Y:S02]  /*14b30*/  @P1 IADD3.X R3, R241, c[0x0][0x50c], RZ, P0, !PT ;  /* 0x00014300f1031a10 */ /* 0x004fe400007fe4ff */
[----:B------:R-:W-:-:S03]  /*14b40*/  IADD3 R4, P0, R240, c[0x0][0x500], RZ ;  /* 0x00014000f0047a10 */ /* 0x000fc60007f1e0ff */
[----:B------:R1:W5:Y:S01]  /*14b50*/  @P1 LDG.E R14, [R2.64] ;  /* 0x0000000a020e1981 */ /* 0x000362000c1e1900 */
[----:B------:R-:W-:Y:S01]  /*14b60*/  IADD3.X R5, R241, c[0x0][0x504], RZ, P0, !PT ;  /* 0x00014100f1057a10 */ /* 0x000fe200007fe4ff */
[----:B-1----:R-:W-:-:S06]  /*14b70*/  IMAD.MOV.U32 R2, RZ, RZ, RZ ;  /* 0x000000ffff027224 */ /* 0x002fcc00078e00ff */
[----:B------:R1:W5:Y:S01]  /*14b80*/  @P2 LDG.E R2, [R4.64] ;  /* 0x0000000a04022981 */ /* 0x000362000c1e1900 */
[----:B------:R-:W-:-:S04]  /*14b90*/  ISETP.NE.AND P0, PT, R244, RZ, PT ;  /* 0x000000fff400720c */ /* 0x000fc80003f05270 */
[----:B------:R-:W-:Y:S01]  /*14ba0*/  SEL R0, R244, c[0x0][0x3d4], P0 ;  /* 0x0000f500f4007a07 */ /* 0x000fe20000000000 */
[----:B------:R-:W-:Y:S05]  /*14bb0*/  @P1 BRA `(.L_x_282) ;  /* 0x0000004000001947 */ /* 0x000fea0003800000 */
[----:B------:R-:W-:Y:S05]  /*14bc0*/  @!P2 BRA `(.L_x_282) ;  /* 0x000000300000a947 */ /* 0x000fea0003800000 */
[----:B-----5:R2:W3:Y:S04]  /*14bd0*/  LDG.E R14, [R4.64] ;  /* 0x0000000a040e7981 */ /* 0x0204e8000c1e1900 */
[----:B-12---:R-:W3:Y:S02]  /*14be0*/  LDG.E R4, [R4.64+0x4] ;  /* 0x0000040a04047981 */ /* 0x006ee4000c1e1900 */
[----:B---3--:R-:W-:Y:S02]  /*14bf0*/  IADD3 R14, -R14, R4, RZ ;  /* 0x000000040e0e7210 */ /* 0x008fe40007ffe1ff */
.L_x_282:
[----:B------:R-:W2:Y:S01]  /*14c00*/  LDL R19, [R1+0x58] ;  /* 0x0000580001137983 */ /* 0x000ea20000100800 */
[----:B------:R-:W-:Y:S01]  /*14c10*/  IMAD.MOV.U32 R13, RZ, RZ, 0x368 ;  /* 0x00000368ff0d7424 */ /* 0x000fe200078e00ff */
[----:B------:R-:W-:Y:S02]  /*14c20*/  ISETP.GT.AND P2, PT, R0, 0x1, PT ;  /* 0x000000010000780c */ /* 0x000fe40003f44270 */
[----:B------:R-:W-:-:S02]  /*14c30*/  ISETP.NE.U32.AND P0, PT, RZ, c[0x0][0x500], PT ;  /* 0x00014000ff007a0c */ /* 0x000fc40003f05070 */
[----:B------:R-:W-:Y:S02]  /*14c40*/  SEL R13, R13, 0x328, P2 ;  /* 0x000003280d0d7807 */ /* 0x000fe40001000000 */
[----:B------:R-:W-:Y:S02]  /*14c50*/  ISETP.NE.AND.EX P0, PT, RZ, c[0x0][0x504], PT, P0 ;  /* 0x00014100ff007a0c */ /* 0x000fe40003f05300 */
[----:B------:R-:W3:Y:S01]  /*14c60*/  LDC.64 R6, c[0x0][R13+0x170] ;  /* 0x00005c000d067b82 */ /* 0x000ee20000000a00 */
[----:B-1----:R-:W-:Y:S02]  /*14c70*/  LOP3.LUT R5, R238, 0xffff, RZ, 0xc0, !PT ;  /* 0x0000ffffee057812 */ /* 0x002fe400078ec0ff */
[----:B------:R-:W-:Y:S02]  /*14c80*/  SEL R0, R242, RZ, !P0 ;  /* 0x000000fff2007207 */ /* 0x000fe40004000000 */
[----:B------:R-:W-:-:S03]  /*14c90*/  SEL R4, R243, RZ, !P0 ;  /* 0x000000fff3047207 */ /* 0x000fc60004000000 */
[----:B------:R-:W1:Y:S08]  /*14ca0*/  LDC.64 R10, c[0x0][R13+0x168] ;  /* 0x00005a000d0a7b82 */ /* 0x000e700000000a00 */
[----:B------:R-:W4:Y:S01]  /*14cb0*/  LDC.64 R16, c[0x0][R13+0x178] ;  /* 0x00005e000d107b82 */ /* 0x000f220000000a00 */
[----:B---3--:R-:W-:-:S04]  /*14cc0*/  IMAD R3, R7, R0, RZ ;  /* 0x0000000007037224 */ /* 0x008fc800078e02ff */
[C---:B------:R-:W-:Y:S02]  /*14cd0*/  IMAD R4, R6.reuse, R4, R3 ;  /* 0x0000000406047224 */ /* 0x040fe400078e0203 */
[----:B------:R-:W-:-:S04]  /*14ce0*/  IMAD.WIDE.U32 R6, R6, R0, RZ ;  /* 0x0000000006067225 */ /* 0x000fc800078e00ff */
[----:B-1----:R-:W-:-:S04]  /*14cf0*/  IMAD.WIDE.U32 R8, R10, R5, RZ ;  /* 0x000000050a087225 */ /* 0x002fc800078e00ff */
[----:B------:R-:W-:Y:S01]  /*14d00*/  IMAD.IADD R4, R7, 0x1, R4 ;  /* 0x0000000107047824 */ /* 0x000fe200078e0204 */
[--C-:B-----5:R-:W-:Y:S01]  /*14d10*/  IADD3 R12, P1, P0, R6, R8, R2.reuse ;  /* 0x00000008060c7210 */ /* 0x120fe2000783e002 */
[----:B------:R-:W-:Y:S01]  /*14d20*/  IMAD R3, R11, R5, RZ ;  /* 0x000000050b037224 */ /* 0x000fe200078e02ff */
[----:B------:R-:W-:Y:S02]  /*14d30*/  SEL R6, R245, RZ, P2 ;  /* 0x000000fff5067207 */ /* 0x000fe40001000000 */
[----:B------:R-:W-:Y:S01]  /*14d40*/  SHF.R.S32.HI R8, RZ, 0x1f, R2 ;  /* 0x0000001fff087819 */ /* 0x000fe20000011402 */
[----:B------:R-:W-:Y:S02]  /*14d50*/  IMAD.IADD R9, R9, 0x1, R3 ;  /* 0x0000000109097824 */ /* 0x000fe400078e0203 */
[-C--:B----4-:R-:W-:Y:S02]  /*14d60*/  IMAD R10, R17, R6.reuse, RZ ;  /* 0x00000006110a7224 */ /* 0x090fe400078e02ff */
[----:B------:R-:W-:Y:S01]  /*14d70*/  IMAD.WIDE.U32 R6, R16, R6, RZ ;  /* 0x0000000610067225 */ /* 0x000fe200078e00ff */
[----:B------:R-:W-:Y:S01]  /*14d80*/  IADD3.X R11, R4, R9, R8, P1, P0 ;  /* 0x00000009040b7210 */ /* 0x000fe20000fe0408 */
[----:B------:R-:W3:Y:S02]  /*14d90*/  LDL R16, [R1+0x54] ;  /* 0x0000540001107983 */ /* 0x000ee40000100800 */
[----:B------:R-:W-:-:S05]  /*14da0*/  IMAD.MOV.U32 R3, RZ, RZ, c[0x0][0x4e8] ;  /* 0x00013a00ff037624 */ /* 0x000fca00078e00ff */
[----:B------:R-:W-:Y:S01]  /*14db0*/  ISETP.NE.AND P3, PT, R3, 0x1, PT ;  /* 0x000000010300780c */ /* 0x000fe20003f65270 */
[----:B------:R-:W-:Y:S01]  /*14dc0*/  IMAD.IADD R10, R7, 0x1, R10 ;  /* 0x00000001070a7824 */ /* 0x000fe200078e020a */
[----:B------:R-:W1:Y:S01]  /*14dd0*/  S2R R28, SR_TID.X ;  /* 0x00000000001c7919 */ /* 0x000e620000002100 */
[----:B--2---:R-:W-:-:S10]  /*14de0*/  IMAD R3, R237, 0x80, R19 ;  /* 0x00000080ed037824 */ /* 0x004fd400078e0213 */
[----:B------:R-:W-:-:S04]  /*14df0*/  @P3 IMAD.HI.U32 R9, R3, c[0x0][0x4ec], RZ ;  /* 0x00013b0003093a27 */ /* 0x000fc800078e00ff */
[----:B------:R-:W-:Y:S01]  /*14e00*/  IMAD.MOV.U32 R4, RZ, RZ, R3 ;  /* 0x000000ffff047224 */ /* 0x000fe200078e0003 */
[----:B------:R-:W-:-:S04]  /*14e10*/  @P3 SHF.R.U32.HI R4, RZ, c[0x0][0x4f0], R9 ;  /* 0x00013c00ff043a19 */ /* 0x000fc80000011609 */
[----:B------:R-:W-:Y:S02]  /*14e20*/  IADD3 R6, P1, P0, R4, R12, R6 ;  /* 0x0000000c04067210 */ /* 0x000fe4000783e006 */
[----:B------:R-:W-:-:S04]  /*14e30*/  SHF.R.S32.HI R7, RZ, 0x1f, R4 ;  /* 0x0000001fff077819 */ /* 0x000fc80000011404 */
[----:B------:R-:W-:Y:S02]  /*14e40*/  IADD3.X R7, R7, R11, R10, P1, P0 ;  /* 0x0000000b07077210 */ /* 0x000fe40000fe040a */
[----:B------:R-:W2:Y:S01]  /*14e50*/  LDC.64 R10, c[0x0][R13+0x160] ;  /* 0x000058000d0a7b82 */ /* 0x000ea20000000a00 */
[----:B------:R-:W-:-:S04]  /*14e60*/  IMAD.MOV R4, RZ, RZ, -R4 ;  /* 0x000000ffff047224 */ /* 0x000fc800078e0a04 */
[----:B------:R-:W-:-:S05]  /*14e70*/  IMAD R4, R4, c[0x0][0x4e8], R3 ;  /* 0x00013a0004047a24 */ /* 0x000fca00078e0203 */
[----:B------:R-:W-:Y:S02]  /*14e80*/  SHF.R.S32.HI R9, RZ, 0x1f, R4 ;  /* 0x0000001fff097819 */ /* 0x000fe40000011404 */
[----:B-1----:R-:W-:-:S04]  /*14e90*/  SHF.R.S32.HI R19, RZ, 0x1f, R28 ;  /* 0x0000001fff137819 */ /* 0x002fc8000001141c */
[----:B------:R-:W-:-:S04]  /*14ea0*/  LEA.HI R19, R19, R28, RZ, 0x5 ;  /* 0x0000001c13137211 */ /* 0x000fc800078f28ff */
[----:B------:R-:W-:Y:S01]  /*14eb0*/  LOP3.LUT R19, R19, 0xffffffe0, RZ, 0xc0, !PT ;  /* 0xffffffe013137812 */ /* 0x000fe200078ec0ff */
[----:B--2---:R-:W-:-:S04]  /*14ec0*/  IMAD.WIDE.U32 R6, R10, R4, R6 ;  /* 0x000000040a067225 */ /* 0x004fc800078e0006 */
[----:B------:R-:W-:-:S04]  /*14ed0*/  IMAD R4, R11, R4, RZ ;  /* 0x000000040b047224 */ /* 0x000fc800078e02ff */
[----:B------:R-:W-:Y:S02]  /*14ee0*/  IMAD R4, R10, R9, R4 ;  /* 0x000000090a047224 */ /* 0x000fe400078e0204 */
[----:B------:R-:W-:Y:S02]  /*14ef0*/  IMAD.MOV.U32 R10, RZ, RZ, c[0x0][0x4a8] ;  /* 0x00012a00ff0a7624 */ /* 0x000fe400078e00ff */
[----:B------:R-:W-:-:S03]  /*14f00*/  IMAD.MOV.U32 R9, RZ, RZ, c[0x0][0x4ac] ;  /* 0x00012b00ff097624 */ /* 0x000fc600078e00ff */
[----:B------:R-:W-:Y:S01]  /*14f10*/  SEL R10, R10, c[0x0][0x450], P2 ;  /* 0x000114000a0a7a07 */ /* 0x000fe20001000000 */
[----:B------:R-:W-:Y:S01]  /*14f20*/  IMAD.IADD R4, R7, 0x1, R4 ;  /* 0x0000000107047824 */ /* 0x000fe200078e0204 */
[----:B------:R-:W-:Y:S02]  /*14f30*/  SEL R9, R9, c[0x0][0x454], P2 ;  /* 0x0001150009097a07 */ /* 0x000fe40001000000 */
[----:B------:R-:W-:-:S04]  /*14f40*/  LEA R10, P0, R6, R10, 0x2 ;  /* 0x0000000a060a7211 */ /* 0x000fc800078010ff */
[----:B------:R-:W-:Y:S01]  /*14f50*/  LEA.HI.X R6, R6, R9, R4, 0x2, P0 ;  /* 0x0000000906067211 */ /* 0x000fe200000f1404 */
[----:B------:R-:W-:Y:S01]  /*14f60*/  SHFL.IDX PT, R12, R10, RZ, 0x1c1f ;  /* 0x001c1fff0a0c7589 */ /* 0x000fe200000e0000 */
[----:B------:R-:W-:-:S03]  /*14f70*/  IMAD.IADD R19, R28, 0x1, -R19 ;  /* 0x000000011c137824 */ /* 0x000fc600078e0a13 */
[----:B------:R-:W1:Y:S01]  /*14f80*/  SHFL.IDX PT, R13, R6, RZ, 0x1c1f ;  /* 0x001c1fff060d7589 */ /* 0x000e6200000e0000 */
[----:B------:R-:W-:-:S03]  /*14f90*/  IMAD R4, R14, c[0x0][0x4e8], RZ ;  /* 0x00013a000e047a24 */ /* 0x000fc600078e02ff */
[----:B------:R-:W-:Y:S01]  /*14fa0*/  SHFL.IDX PT, R10, R10, 0x1, 0x1c1f ;  /* 0x003c1f000a0a7f89 */ /* 0x000fe200000e0000 */
[----:B------:R-:W-:-:S03]  /*14fb0*/  LOP3.LUT P0, RZ, R19, 0x3, RZ, 0xc0, !PT ;  /* 0x0000000313ff7812 */ /* 0x000fc6000780c0ff */
[----:B------:R3:W2:Y:S02]  /*14fc0*/  SHFL.IDX PT, R11, R6, 0x1, 0x1c1f ;  /* 0x003c1f00060b7f89 */ /* 0x0006a400000e0000 */
[----:B---3--:R-:W-:-:S05]  /*14fd0*/  IMAD R6, R237, 0x80, R16 ;  /* 0x00000080ed067824 */ /* 0x008fca00078e0210 */
[C---:B------:R-:W-:Y:S02]  /*14fe0*/  IADD3 R7, R6.reuse, 0x8, RZ ;  /* 0x0000000806077810 */ /* 0x040fe40007ffe0ff */
[-C--:B------:R-:W-:Y:S02]  /*14ff0*/  ISETP.GE.OR P1, PT, R6, R4.reuse, P0 ;  /* 0x000000040600720c */ /* 0x080fe40000726670 */
[----:B------:R-:W-:-:S11]  /*15000*/  ISETP.GE.OR P0, PT, R7, R4, P0 ;  /* 0x000000040700720c */ /* 0x000fd60000706670 */
[----:B-1----:R1:W-:Y:S01]  /*15010*/  @!P1 ST.E [R12.64], R18 ;  /* 0x000000120c009985 */ /* 0x0023e2000c10190a */
[----:B------:R-:W-:-:S03]  /*15020*/  ISETP.GE.AND P1, PT, R7, R4, PT ;  /* 0x000000040700720c */ /* 0x000fc60003f26270 */
[----:B--2---:R2:W-:Y:S01]  /*15030*/  @!P0 ST.E [R10.64], R15 ;  /* 0x0000000f0a008985 */ /* 0x0045e2000c10190a */
[----:B------:R-:W-:Y:S02]  /*15040*/  ISETP.GE.AND P0, PT, R6, R4, PT ;  /* 0x000000040600720c */ /* 0x000fe40003f06270 */
[----:B-1----:R-:W-:Y:S01]  /*15050*/  P2R R13, PR, RZ, 0x2 ;  /* 0x00000002ff0d7803 */ /* 0x002fe20000000000 */
[----:B------:R-:W-:Y:S05]  /*15060*/  @P2 BRA `(.L_x_283) ;  /* 0x000007c000002947 */ /* 0x000fea0003800000 */
[----:B------:R-:W-:Y:S01]  /*15070*/  IMAD R8, R8, c[0x0][0x3a0], RZ ;  /* 0x0000e80008087a24 */ /* 0x000fe200078e02ff */
[----:B------:R-:W-:Y:S01]  /*15080*/  SHF.R.S32.HI R9, RZ, 0x1f, R0 ;  /* 0x0000001fff097819 */ /* 0x000fe20000011400 */
[C---:B------:R-:W-:Y:S01]  /*15090*/  IMAD.WIDE.U32 R6, R2.reuse, c[0x0][0x3a0], RZ ;  /* 0x0000e80002067a25 */ /* 0x040fe200078e00ff */
[----:B------:R1:W3:Y:S03]  /*150a0*/  LDS.128 R24, [R191+0x80] ;  /* 0x00008000bf187984 */ /* 0x0002e60000000c00 */
[----:B------:R-:W-:Y:S01]  /*150b0*/  IMAD R2, R2, c[0x0][0x3a4], R8 ;  /* 0x0000e90002027a24 */ /* 0x000fe200078e0208 */
[----:B------:R-:W-:Y:S01]  /*150c0*/  LEA R8, R237, R213, 0x7 ;  /* 0x000000d5ed087211 */ /* 0x000fe200078e38ff */
[----:B------:R1:W4:Y:S03]  /*150d0*/  LDS.128 R40, [R191+0x1080] ;  /* 0x00108000bf287984 */ /* 0x0003260000000c00 */
[----:B------:R-:W-:Y:S01]  /*150e0*/  IADD3 R3, R7, R2, RZ ;  /* 0x0000000207037210 */ /* 0x000fe20007ffe0ff */
[----:B------:R1:W2:Y:S01]  /*150f0*/  LDS.128 R52, [R191+0x2080] ;  /* 0x00208000bf347984 */ /* 0x0002a20000000c00 */
[----:B------:R-:W-:-:S03]  /*15100*/  MOV R2, R6 ;  /* 0x0000000600027202 */ /* 0x000fc60000000f00 */
[----:B------:R1:W1:Y:S02]  /*15110*/  LDS.128 R60, [R191+0x3080] ;  /* 0x00308000bf3c7984 */ /* 0x0002640000000c00 */
[----:B------:R-:W-:Y:S01]  /*15120*/  IMAD.WIDE.U32 R6, R5, c[0x0][0x3e8], R2 ;  /* 0x0000fa0005067a25 */ /* 0x000fe200078e0002 */
[----:B------:R-:W-:Y:S01]  /*15130*/  MOV R2, R8 ;  /* 0x0000000800027202 */ /* 0x000fe20000000f00 */
[----:B------:R1:W1:Y:S02]  /*15140*/  LDS.128 R20, [R191+0x4080] ;  /* 0x00408000bf147984 */ /* 0x0002640000000c00 */
[----:B------:R-:W-:Y:S02]  /*15150*/  IMAD R3, R9, c[0x0][0x3f0], RZ ;  /* 0x0000fc0009037a24 */ /* 0x000fe400078e02ff */
[----:B------:R-:W-:Y:S01]  /*15160*/  @P3 IMAD.HI.U32 R9, R8, c[0x0][0x4ec], RZ ;  /* 0x00013b0008093a27 */ /* 0x000fe200078e00ff */
[----:B------:R1:W1:Y:S03]  /*15170*/  LDS.128 R36, [R191+0x5080] ;  /* 0x00508000bf247984 */ /* 0x0002660000000c00 */
[----:B------:R-:W-:Y:S01]  /*15180*/  IMAD R7, R5, c[0x0][0x3ec], R7 ;  /* 0x0000fb0005077a24 */ /* 0x000fe200078e0207 */
[----:B------:R1:W1:Y:S01]  /*15190*/  LDS.128 R48, [R191+0x6080] ;  /* 0x00608000bf307984 */ /* 0x0002620000000c00 */
[----:B------:R-:W-:Y:S01]  /*151a0*/  @P3 SHF.R.U32.HI R2, RZ, c[0x0][0x4f0], R9 ;  /* 0x00013c00ff023a19 */ /* 0x000fe20000011609 */
[----:B------:R-:W-:-:S02]  /*151b0*/  IMAD R5, R0, c[0x0][0x3f4], R3 ;  /* 0x0000fd0000057a24 */ /* 0x000fc400078e0203 */
[----:B------:R1:W1:Y:S01]  /*151c0*/  LDS.128 R56, [R191+0x7080] ;  /* 0x00708000bf387984 */ /* 0x0002620000000c00 */
[----:B------:R-:W-:Y:S01]  /*151d0*/  IMAD.WIDE.U32 R6, R0, c[0x0][0x3f0], R6 ;  /* 0x0000fc0000067a25 */ /* 0x000fe200078e0006 */
[----:B------:R-:W-:Y:S02]  /*151e0*/  SHF.R.S32.HI R3, RZ, 0x1f, R2 ;  /* 0x0000001fff037819 */ /* 0x000fe40000011402 */
[----:B------:R1:W1:Y:S01]  /*151f0*/  LDS.128 R16, [R191+0x8080] ;  /* 0x00808000bf107984 */ /* 0x0002620000000c00 */
[----:B------:R-:W-:Y:S02]  /*15200*/  IADD3 R0, -R2, RZ, RZ ;  /* 0x000000ff02007210 */ /* 0x000fe40007ffe1ff */
[----:B------:R-:W-:Y:S01]  /*15210*/  IADD3 R7, R7, R5, RZ ;  /* 0x0000000507077210 */ /* 0x000fe20007ffe0ff */
[----:B------:R1:W1:Y:S01]  /*15220*/  LDS.128 R32, [R191+0x9080] ;  /* 0x00908000bf207984 */ /* 0x0002620000000c00 */
[----:B------:R-:W-:Y:S02]  /*15230*/  IMAD R3, R3, c[0x0][0x3e0], RZ ;  /* 0x0000f80003037a24 */ /* 0x000fe400078e02ff */
[----:B------:R-:W-:Y:S01]  /*15240*/  IMAD R0, R0, c[0x0][0x4e8], R8 ;  /* 0x00013a0000007a24 */ /* 0x000fe200078e0208 */
[----:B------:R1:W1:Y:S01]  /*15250*/  LDS.128 R44, [R191+0xa080] ;  /* 0x00a08000bf2c7984 */ /* 0x0002620000000c00 */
[----:B------:R-:W-:-:S02]  /*15260*/  IMAD R8, R2, c[0x0][0x3e4], R3 ;  /* 0x0000f90002087a24 */ /* 0x000fc400078e0203 */
[----:B------:R-:W-:Y:S01]  /*15270*/  IMAD.WIDE.U32 R2, R2, c[0x0][0x3e0], R6 ;  /* 0x0000f80002027a25 */ /* 0x000fe200078e0006 */
[----:B------:R1:W1:Y:S01]  /*15280*/  LDS.128 R64, [R191+0xb080] ;  /* 0x00b08000bf407984 */ /* 0x0002620000000c00 */
[----:B------:R-:W-:-:S03]  /*15290*/  SHF.R.S32.HI R5, RZ, 0x1f, R0 ;  /* 0x0000001fff057819 */ /* 0x000fc60000011400 */
[----:B------:R-:W-:Y:S02]  /*152a0*/  IADD3 R3, R3, R8, RZ ;  /* 0x0000000803037210 */ /* 0x000fe40007ffe0ff */
[----:B------:R-:W-:-:S03]  /*152b0*/  IMAD R5, R5, c[0x0][0x3d8], RZ ;  /* 0x0000f60005057a24 */ /* 0x000fc600078e02ff */
[----:B------:R-:W-:-:S04]  /*152c0*/  IMAD.WIDE.U32 R2, R0, c[0x0][0x3d8], R2 ;  /* 0x0000f60000027a25 */ /* 0x000fc800078e0002 */
[----:B------:R-:W-:Y:S01]  /*152d0*/  IMAD R0, R0, c[0x0][0x3dc], R5 ;  /* 0x0000f70000007a24 */ /* 0x000fe200078e0205 */
[----:B------:R-:W-:Y:S02]  /*152e0*/  LEA R12, P0, R2, c[0x0][0x380], 0x1 ;  /* 0x0000e000020c7a11 */ /* 0x000fe400078008ff */
[----:B------:R-:W-:Y:S02]  /*152f0*/  LEA R5, R237, R246, 0x7 ;  /* 0x000000f6ed057211 */ /* 0x000fe400078e38ff */
[----:B------:R-:W-:-:S04]  /*15300*/  IADD3 R0, R3, R0, RZ ;  /* 0x0000000003007210 */ /* 0x000fc80007ffe0ff */
[----:B------:R-:W-:Y:S01]  /*15310*/  LEA.HI.X R6, R2, c[0x0][0x384], R0, 0x1, P0 ;  /* 0x0000e10002067a11 */ /* 0x000fe200000f0c00 */
[----:B------:R-:W-:Y:S05]  /*15320*/  BRA.DIV ~URZ, `(.L_x_284) ;  /* 0x000044127f007947 */ /* 0x000fea000b800000 */
[----:B--234-:R2:W3:Y:S02]  /*15330*/  SHFL.IDX PT, R7, R6, RZ, 0x181f ;  /* 0x00181fff06077589 */ /* 0x01c4e400000e0000 */
.L_x_355:
[----:B------:R-:W-:Y:S05]  /*15340*/  BRA.DIV ~URZ, `(.L_x_285) ;  /* 0x000044627f007947 */ /* 0x000fea000b800000 */
[----:B------:R4:W2:Y:S02]  /*15350*/  SHFL.IDX PT, R0, R12, RZ, 0x181f ;  /* 0x00181fff0c007589 */ /* 0x0008a400000e0000 */
.L_x_356:
[----:B------:R-:W-:Y:S01]  /*15360*/  ISETP.GE.AND P0, PT, R5, R4, PT ;  /* 0x000000040500720c */ /* 0x000fe20003f06270 */
[----:B------:R-:W-:-:S12]  /*15370*/  BSSY B0, `(.L_x_286) ;  /* 0x000000e000007945 */ /* 0x000fd80003800000 */
[----:B------:R-:W-:Y:S05]  /*15380*/  @P0 BRA `(.L_x_287) ;  /* 0x000000c000000947 */ /* 0x000fea0003800000 */
[----:B------:R-:W-:Y:S02]  /*15390*/  ISETP.GE.AND P2, PT, R210, c[0x0][0x3c8], PT ;  /* 0x0000f200d2007a0c */ /* 0x000fe40003f46270 */
[----:B------:R-:W-:Y:S02]  /*153a0*/  ISETP.GE.AND P1, PT, R207, c[0x0][0x3c8], PT ;  /* 0x0000f200cf007a0c */ /* 0x000fe40003f26270 */
[----:B------:R-:W-:-:S09]  /*153b0*/  ISETP.GE.AND P0, PT, R208, c[0x0][0x3c8], PT ;  /* 0x0000f200d0007a0c */ /* 0x000fd20003f06270 */
        /* <DEDUP_REMOVED lines=9> */
.L_x_287:
[----:B------:R-:W-:Y:S05]  /*15450*/  BSYNC B0 ;  /* 0x0000000000007941 */ /* 0x000fea0003800000 */
.L_x_286:
[----:B------:R-:W-:Y:S05]  /*15460*/  BRA.DIV ~URZ, `(.L_x_288) ;  /* 0x000043a27f007947 */ /* 0x000fea000b800000 */
[----:B---3--:R3:W4:Y:S04]  /*15470*/  SHFL.IDX PT, R7, R6, 0x1, 0x181f ;  /* 0x00381f0006077f89 */ /* 0x00872800000e0000 */
[----:B--2---:R3:W2:Y:S02]  /*15480*/  SHFL.IDX PT, R0, R12, 0x1, 0x181f ;  /* 0x00381f000c007f89 */ /* 0x0046a400000e0000 */
.L_x_357:
[----:B------:R-:W-:Y:S01]  /*15490*/  IADD3 R2, R5, 0x20, RZ ;  /* 0x0000002005027810 */ /* 0x000fe20007ffe0ff */
[----:B------:R-:W-:Y:S03]  /*154a0*/  BSSY B0, `(.L_x_289) ;  /* 0x000000f000007945 */ /* 0x000fe60003800000 */
[----:B------:R-:W-:-:S13]  /*154b0*/  ISETP.GE.AND P0, PT, R2, R4, PT ;  /* 0x000000040200720c */ /* 0x000fda0003f06270 */
[----:B------:R-:W-:Y:S05]  /*154c0*/  @P0 BRA `(.L_x_290) ;  /* 0x000000c000000947 */ /* 0x000fea0003800000 */
[----:B------:R-:W-:Y:S02]  /*154d0*/  ISETP.GE.AND P2, PT, R210, c[0x0][0x3c8], PT ;  /* 0x0000f200d2007a0c */ /* 0x000fe40003f46270 */
[----:B------:R-:W-:Y:S02]  /*154e0*/  ISETP.GE.AND P1, PT, R207, c[0x0][0x3c8], PT ;  /* 0x0000f200cf007a0c */ /* 0x000fe40003f26270 */
[----:B------:R-:W-:-:S09]  /*154f0*/  ISETP.GE.AND P0, PT, R208, c[0x0][0x3c8], PT ;  /* 0x0000f200d0007a0c */ /* 0x000fd20003f06270 */
        /* <DEDUP_REMOVED lines=9> */
.L_x_290:
[----:B------:R-:W-:Y:S05]  /*15590*/  BSYNC B0 ;  /* 0x0000000000007941 */ /* 0x000fea0003800000 */
.L_x_289:
[----:B------:R-:W-:Y:S05]  /*155a0*/  BRA.DIV ~URZ, `(.L_x_291) ;  /* 0x000043227f007947 */ /* 0x000fea000b800000 */
[----:B----4-:R4:W3:Y:S02]  /*155b0*/  SHFL.IDX PT, R7, R6, 0x2, 0x181f ;  /* 0x00581f0006077f89 */ /* 0x0108e400000e0000 */
.L_x_358:
[----:B------:R-:W-:Y:S05]  /*155c0*/  BRA.DIV ~URZ, `(.L_x_292) ;  /* 0x000043727f007947 */ /* 0x000fea000b800000 */
[----:B--2---:R2:W4:Y:S02]  /*155d0*/  SHFL.IDX PT, R0, R12, 0x2, 0x181f ;  /* 0x00581f000c007f89 */ /* 0x00452400000e0000 */
.L_x_359:
[----:B------:R-:W-:Y:S01]  /*155e0*/  IADD3 R2, R5, 0x40, RZ ;  /* 0x0000004005027810 */ /* 0x000fe20007ffe0ff */
[----:B------:R-:W-:Y:S03]  /*155f0*/  BSSY B0, `(.L_x_293) ;  /* 0x000000f000007945 */ /* 0x000fe60003800000 */
[----:B------:R-:W-:-:S13]  /*15600*/  ISETP.GE.AND P0, PT, R2, R4, PT ;  /* 0x000000040200720c */ /* 0x000fda0003f06270 */
[----:B------:R-:W-:Y:S05]  /*15610*/  @P0 BRA `(.L_x_294) ;  /* 0x000000c000000947 */ /* 0x000fea0003800000 */
[----:B------:R-:W-:Y:S02]  /*15620*/  ISETP.GE.AND P2, PT, R210, c[0x0][0x3c8], PT ;  /* 0x0000f200d2007a0c */ /* 0x000fe40003f46270 */
[----:B------:R-:W-:Y:S02]  /*15630*/  ISETP.GE.AND P1, PT, R207, c[0x0][0x3c8], PT ;  /* 0x0000f200cf007a0c */ /* 0x000fe40003f26270 */
[----:B------:R-:W-:-:S09]  /*15640*/  ISETP.GE.AND P0, PT, R208, c[0x0][0x3c8], PT ;  /* 0x0000f200d0007a0c */ /* 0x000fd20003f06270 */
        /* <DEDUP_REMOVED lines=9> */
.L_x_294:
[----:B------:R-:W-:Y:S05]  /*156e0*/  BSYNC B0 ;  /* 0x0000000000007941 */ /* 0x000fea0003800000 */
.L_x_293:
[----:B------:R-:W-:Y:S05]  /*156f0*/  BRA.DIV ~URZ, `(.L_x_295) ;  /* 0x000042a27f007947 */ /* 0x000fea000b800000 */
[----:B---34-:R-:W3:Y:S04]  /*15700*/  SHFL.IDX PT, R6, R6, 0x3, 0x181f ;  /* 0x00781f0006067f89 */ /* 0x018ee800000e0000 */
[----:B------:R4:W2:Y:S02]  /*15710*/  SHFL.IDX PT, R0, R12, 0x3, 0x181f ;  /* 0x00781f000c007f89 */ /* 0x0008a400000e0000 */
.L_x_360:
[----:B------:R-:W-:-:S04]  /*15720*/  IADD3 R2, R5, 0x60, RZ ;  /* 0x0000006005027810 */ /* 0x000fc80007ffe0ff */
[----:B------:R-:W-:-:S13]  /*15730*/  ISETP.GE.AND P0, PT, R2, R4, PT ;  /* 0x000000040200720c */ /* 0x000fda0003f06270 */
[----:B------:R-:W-:Y:S05]  /*15740*/  @P0 BRA `(.L_x_296) ;  /* 0x000024e000000947 */ /* 0x000fea0003800000 */
[----:B------:R-:W-:Y:S02]  /*15750*/  ISETP.GE.AND P1, PT, R210, c[0x0][0x3c8], PT ;  /* 0x0000f200d2007a0c */ /* 0x000fe40003f26270 */
[----:B------:R-:W-:-:S11]  /*15760*/  ISETP.GE.AND P0, PT, R207, c[0x0][0x3c8], PT ;  /* 0x0000f200cf007a0c */ /* 0x000fd60003f06270 */
[CC--:B--2---:R-:W-:Y:S02]  /*15770*/  @!P1 LEA R4, P3, R210.reuse, R0.reuse, 0x1 ;  /* 0x00000000d2049211 */ /* 0x0c4fe400078608ff */
[C---:B------:R-:W-:Y:S02]  /*15780*/  @!P0 LEA R2, P2, R207.reuse, R0, 0x1 ;  /* 0x00000000cf028211 */ /* 0x040fe400078408ff */
[-C--:B---3--:R-:W-:Y:S02]  /*15790*/  @!P1 LEA.HI.X R5, R210, R6.reuse, R211, 0x1, P3 ;  /* 0x00000006d2059211 */ /* 0x088fe400018f0cd3 */
[----:B------:R-:W-:-:S03]  /*157a0*/  @!P0 LEA.HI.X R3, R207, R6, R224, 0x1, P2 ;  /* 0x00000006cf038211 */ /* 0x000fc600010f0ce0 */
[----:B-1----:R1:W-:Y:S04]  /*157b0*/  @!P1 ST.E.128 [R4.64], R60 ;  /* 0x0000003c04009985 */ /* 0x0023e8000c101d0a */
[----:B------:R1:W-:Y:S01]  /*157c0*/  @!P0 ST.E.128 [R2.64], R56 ;  /* 0x0000003802008985 */ /* 0x0003e2000c101d0a */
[----:B------:R-:W-:-:S13]  /*157d0*/  ISETP.GE.AND P0, PT, R208, c[0x0][0x3c8], PT ;  /* 0x0000f200d0007a0c */ /* 0x000fda0003f06270 */
[----:B------:R-:W-:Y:S05]  /*157e0*/  @P0 BRA `(.L_x_296) ;  /* 0x0000244000000947 */ /* 0x000fea0003800000 */
[----:B-1----:R-:W-:-:S04]  /*157f0*/  LEA R2, P0, R208, R0, 0x1 ;  /* 0x00000000d0027211 */ /* 0x002fc800078008ff */
[----:B------:R-:W-:-:S05]  /*15800*/  LEA.HI.X R3, R208, R6, R223, 0x1, P0 ;  /* 0x00000006d0037211 */ /* 0x000fca00000f0cdf */
[----:B------:R1:W-:Y:S01]  /*15810*/  ST.E.128 [R2.64], R64 ;  /* 0x0000004002007985 */ /* 0x0003e2000c101d0a */
[----:B------:R-:W-:Y:S05]  /*15820*/  BRA `(.L_x_296) ;  /* 0x0000240000007947 */ /* 0x000fea0003800000 */
.L_x_283:
[----:B------:R-:W-:Y:S02]  /*15830*/  IMAD R8, R8, c[0x0][0x408], RZ ;  /* 0x0001020008087a24 */ /* 0x000fe400078e02ff */
[----:B------:R-:W-:-:S04]  /*15840*/  IMAD.WIDE.U32 R6, R2, c[0x0][0x408], RZ ;  /* 0x0001020002067a25 */ /* 0x000fc800078e00ff */
[----:B------:R-:W-:Y:S01]  /*15850*/  IMAD R8, R2, c[0x0][0x40c], R8 ;  /* 0x0001030002087a24 */ /* 0x000fe200078e0208 */
[----:B------:R-:W-:-:S04]  /*15860*/  SHF.R.S32.HI R2, RZ, 0x1f, R0 ;  /* 0x0000001fff027819 */ /* 0x000fc80000011400 */
[----:B------:R-:W-:Y:S01]  /*15870*/  IADD3 R7, R7, R8, RZ ;  /* 0x0000000807077210 */ /* 0x000fe20007ffe0ff */
[----:B------:R-:W-:-:S04]  /*15880*/  IMAD R2, R2, c[0x0][0x440], RZ ;  /* 0x0001100002027a24 */ /* 0x000fc800078e02ff */
[----:B------:R-:W-:-:S04]  /*15890*/  IMAD.WIDE.U32 R6, R5, c[0x0][0x438], R6 ;  /* 0x00010e0005067a25 */ /* 0x000fc800078e0006 */
[----:B------:R-:W-:Y:S01]  /*158a0*/  IMAD R5, R5, c[0x0][0x43c], R7 ;  /* 0x00010f0005057a24 */ /* 0x000fe200078e0207 */
[----:B------:R-:W-:Y:S01]  /*158b0*/  MOV R4, R6 ;  /* 0x0000000600047202 */ /* 0x000fe20000000f00 */
[----:B------:R-:W-:-:S04]  /*158c0*/  IMAD R2, R0, c[0x0][0x444], R2 ;  /* 0x0001110000027a24 */ /* 0x000fc800078e0202 */
[----:B------:R-:W-:Y:S01]  /*158d0*/  IMAD.WIDE.U32 R4, R0, c[0x0][0x440], R4 ;  /* 0x0001100000047a25 */ /* 0x000fe200078e0004 */
[----:B------:R-:W-:-:S04]  /*158e0*/  MOV R0, R3 ;  /* 0x0000000300007202 */ /* 0x000fc80000000f00 */
[----:B------:R-:W-:Y:S01]  /*158f0*/  IADD3 R5, R5, R2, RZ ;  /* 0x0000000205057210 */ /* 0x000fe20007ffe0ff */
[----:B------:R-:W-:-:S04]  /*15900*/  @P3 IMAD.HI.U32 R2, R3, c[0x0][0x4ec], RZ ;  /* 0x00013b0003023a27 */ /* 0x000fc800078e00ff */
[----:B------:R-:W-:Y:S01]  /*15910*/  IMAD.WIDE.U32 R4, R245, c[0x0][0x448], R4 ;  /* 0x00011200f5047a25 */ /* 0x000fe200078e0004 */
[----:B------:R-:W-:-:S03]  /*15920*/  @P3 SHF.R.U32.HI R0, RZ, c[0x0][0x4f0], R2 ;  /* 0x00013c00ff003a19 */ /* 0x000fc60000011602 */
[----:B------:R-:W-:Y:S01]  /*15930*/  IMAD R5, R245, c[0x0][0x44c], R5 ;  /* 0x00011300f5057a24 */ /* 0x000fe200078e0205 */
[----:B------:R-:W-:-:S03]  /*15940*/  SHF.R.S32.HI R2, RZ, 0x1f, R0 ;  /* 0x0000001fff027819 */ /* 0x000fc60000011400 */
[----:B------:R-:W-:-:S04]  /*15950*/  IMAD.WIDE.U32 R4, R0, c[0x0][0x430], R4 ;  /* 0x00010c0000047a25 */ /* 0x000fc800078e0004 */
[----:B------:R-:W-:-:S04]  /*15960*/  IMAD R2, R2, c[0x0][0x430], RZ ;  /* 0x00010c0002027a24 */ /* 0x000fc800078e02ff */
[C---:B------:R-:W-:Y:S01]  /*15970*/  IMAD R2, R0.reuse, c[0x0][0x434], R2 ;  /* 0x00010d0000027a24 */ /* 0x040fe200078e0202 */
[----:B------:R-:W-:-:S05]  /*15980*/  IADD3 R0, -R0, RZ, RZ ;  /* 0x000000ff00007210 */ /* 0x000fca0007ffe1ff */
[----:B------:R-:W-:Y:S01]  /*15990*/  IMAD R0, R0, c[0x0][0x4e8], R3 ;  /* 0x00013a0000007a24 */ /* 0x000fe200078e0203 */
[----:B------:R-:W-:Y:S02]  /*159a0*/  IADD3 R3, R5, R2, RZ ;  /* 0x0000000205037210 */ /* 0x000fe40007ffe0ff */
[----:B------:R-:W-:Y:S02]  /*159b0*/  MOV R2, R4 ;  /* 0x0000000400027202 */ /* 0x000fe40000000f00 */
[----:B------:R-:W-:-:S03]  /*159c0*/  SHF.R.S32.HI R4, RZ, 0x1f, R0 ;  /* 0x0000001fff047819 */ /* 0x000fc60000011400 */
[----:B------:R-:W-:-:S04]  /*159d0*/  IMAD.WIDE.U32 R2, R0, c[0x0][0x428], R2 ;  /* 0x00010a0000027a25 */ /* 0x000fc800078e0002 */
[----:B------:R-:W-:Y:S01]  /*159e0*/  IMAD R4, R4, c[0x0][0x428], RZ ;  /* 0x00010a0004047a24 */ /* 0x000fe200078e02ff */
[----:B------:R-:W-:-:S03]  /*159f0*/  LEA R12, P1, R2, c[0x0][0x400], 0x2 ;  /* 0x00010000020c7a11 */ /* 0x000fc600078210ff */
[----:B------:R-:W-:-:S05]  /*15a00*/  IMAD R0, R0, c[0x0][0x42c], R4 ;  /* 0x00010b0000007a24 */ /* 0x000fca00078e0204 */
[----:B------:R-:W-:-:S04]  /*15a10*/  IADD3 R0, R3, R0, RZ ;  /* 0x0000000003007210 */ /* 0x000fc80007ffe0ff */
[----:B------:R-:W-:Y:S01]  /*15a20*/  LEA.HI.X R5, R2, c[0x0][0x404], R0, 0x2, P1 ;  /* 0x0001010002057a11 */ /* 0x000fe200008f1400 */
[----:B------:R-:W-:Y:S05]  /*15a30*/  BRA.DIV ~URZ, `(.L_x_297) ;  /* 0x000040227f007947 */ /* 0x000fea000b800000 */
[----:B------:R1:W3:Y:S02]  /*15a40*/  SHFL.IDX PT, R4, R5, RZ, 0x1c1f ;  /* 0x001c1fff05047589 */ /* 0x0002e400000e0000 */
.L_x_361:
[----:B------:R-:W-:Y:S05]  /*15a50*/  BRA.DIV ~URZ, `(.L_x_298) ;  /* 0x000040727f007947 */ /* 0x000fea000b800000 */
[----:B------:R4:W1:Y:S02]  /*15a60*/  SHFL.IDX PT, R0, R12, RZ, 0x1c1f ;  /* 0x001c1fff0c007589 */ /* 0x00086400000e0000 */
.L_x_362:
[----:B------:R-:W-:Y:S01]  /*15a70*/  BSSY B0, `(.L_x_299) ;  /* 0x00000a6000007945 */ /* 0x000fe20003800000 */
[----:B------:R-:W-:Y:S05]  /*15a80*/  @P0 BRA `(.L_x_300) ;  /* 0x00000a4000000947 */ /* 0x000fea0003800000 */
[C---:B------:R-:W-:Y:S02]  /*15a90*/  ISETP.GE.AND P0, PT, R247.reuse, c[0x0][0x3c8], PT ;  /* 0x0000f200f7007a0c */ /* 0x040fe40003f06270 */
[C---:B------:R-:W-:Y:S02]  /*15aa0*/  IADD3 R7, R247.reuse, 0x8, RZ ;  /* 0x00000008f7077810 */ /* 0x040fe40007ffe0ff */
[----:B------:R-:W-:Y:S02]  /*15ab0*/  IADD3 R6, R247, 0x10, RZ ;  /* 0x00000010f7067810 */ /* 0x000fe40007ffe0ff */
[----:B------:R-:W-:Y:S02]  /*15ac0*/  ISETP.GE.AND P1, PT, R7, c[0x0][0x3c8], PT ;  /* 0x0000f20007007a0c */ /* 0x000fe40003f26270 */
[----:B------:R-:W-:-:S02]  /*15ad0*/  IADD3 R9, R247, 0x8, RZ ;  /* 0x00000008f7097810 */ /* 0x000fc40007ffe0ff */
[----:B------:R-:W-:Y:S02]  /*15ae0*/  ISETP.GE.AND P2, PT, R6, c[0x0][0x3c8], PT ;  /* 0x0000f20006007a0c */ /* 0x000fe40003f46270 */
[----:B------:R-:W-:Y:S01]  /*15af0*/  SHF.R.S32.HI R9, RZ, 0x1f, R9 ;  /* 0x0000001fff097819 */ /* 0x000fe20000011409 */
[----:B-1----:R-:W-:Y:S01]  /*15b00*/  @!P0 IMAD.MOV.U32 R2, RZ, RZ, R0 ;  /* 0x000000ffff028224 */ /* 0x002fe200078e0000 */
[C---:B------:R-:W-:Y:S01]  /*15b10*/  IADD3 R8, R247.reuse, 0x18, RZ ;  /* 0x00000018f7087810 */ /* 0x040fe20007ffe0ff */
[----:B---3--:R-:W-:Y:S01]  /*15b20*/  @!P0 IMAD.MOV.U32 R3, RZ, RZ, R4 ;  /* 0x000000ffff038224 */ /* 0x008fe200078e0004 */
[C---:B--2---:R-:W-:Y:S02]  /*15b30*/  IADD3 R10, R247.reuse, 0x30, RZ ;  /* 0x00000030f70a7810 */ /* 0x044fe40007ffe0ff */
[C---:B------:R-:W-:Y:S01]  /*15b40*/  IADD3 R14, R247.reuse, 0x40, RZ ;  /* 0x00000040f70e7810 */ /* 0x040fe20007ffe0ff */
[----:B------:R-:W-:Y:S01]  /*15b50*/  @!P0 IMAD.WIDE R2, R247, 0x4, R2 ;  /* 0x00000004f7028825 */ /* 0x000fe200078e0202 */
[----:B------:R-:W-:-:S02]  /*15b60*/  ISETP.GE.AND P3, PT, R10, c[0x0][0x3c8], PT ;  /* 0x0000f2000a007a0c */ /* 0x000fc40003f66270 */
[C---:B------:R-:W-:Y:S02]  /*15b70*/  IADD3 R15, R247.reuse, 0x30, RZ ;  /* 0x00000030f70f7810 */ /* 0x040fe40007ffe0ff */
[----:B------:R1:W-:Y:S01]  /*15b80*/  @!P0 ST.E.64 [R2.64], R22 ;  /* 0x0000001602008985 */ /* 0x0003e2000c101b0a */
[----:B------:R-:W-:Y:S02]  /*15b90*/  ISETP.GE.AND P4, PT, R14, c[0x0][0x3c8], PT ;  /* 0x0000f2000e007a0c */ /* 0x000fe40003f86270 */
[C---:B------:R-:W-:Y:S02]  /*15ba0*/  IADD3 R11, R247.reuse, 0x38, RZ ;  /* 0x00000038f70b7810 */ /* 0x040fe40007ffe0ff */
[----:B------:R-:W-:Y:S02]  /*15bb0*/  SHF.R.S32.HI R15, RZ, 0x1f, R15 ;  /* 0x0000001fff0f7819 */ /* 0x000fe4000001140f */
[----:B------:R-:W-:Y:S02]  /*15bc0*/  SHF.R.S32.HI R11, RZ, 0x1f, R11 ;  /* 0x0000001fff0b7819 */ /* 0x000fe4000001140b */
[----:B------:R-:W-:-:S02]  /*15bd0*/  IADD3 R16, R247, 0x60, RZ ;  /* 0x00000060f7107810 */ /* 0x000fc40007ffe0ff */
[C---:B------:R-:W-:Y:S02]  /*15be0*/  IADD3 R17, R247.reuse, 0x80, RZ ;  /* 0x00000080f7117810 */ /* 0x040fe40007ffe0ff */
[----:B------:R-:W-:Y:S02]  /*15bf0*/  SHF.R.S32.HI R16, RZ, 0x1f, R16 ;  /* 0x0000001fff107819 */ /* 0x000fe40000011410 */
[----:B------:R-:W-:Y:S02]  /*15c00*/  SHF.R.S32.HI R17, RZ, 0x1f, R17 ;  /* 0x0000001fff117819 */ /* 0x000fe40000011411 */
[----:B------:R-:W-:-:S04]  /*15c10*/  IADD3 R18, R247, 0xa8, RZ ;  /* 0x000000a8f7127810 */ /* 0x000fc80007ffe0ff */
[----:B------:R-:W-:Y:S02]  /*15c20*/  SHF.R.S32.HI R18, RZ, 0x1f, R18 ;  /* 0x0000001fff127819 */ /* 0x000fe40000011412 */
[----:B-1----:R-:W-:-:S04]  /*15c30*/  @!P1 LEA R2, P0, R7, R0, 0x2 ;  /* 0x0000000007029211 */ /* 0x002fc800078010ff */
[----:B------:R-:W-:Y:S02]  /*15c40*/  @!P1 LEA.HI.X R3, R7, R4, R9, 0x2, P0 ;  /* 0x0000000407039211 */ /* 0x000fe400000f1409 */
[C---:B------:R-:W-:Y:S02]  /*15c50*/  IADD3 R9, R247.reuse, 0x10, RZ ;  /* 0x00000010f7097810 */ /* 0x040fe40007ffe0ff */
[----:B------:R-:W-:Y:S01]  /*15c60*/  IADD3 R7, R247, 0x20, RZ ;  /* 0x00000020f7077810 */ /* 0x000fe20007ffe0ff */
[----:B------:R1:W-:Y:S01]  /*15c70*/  @!P1 ST.E.64 [R2.64], R24 ;  /* 0x0000001802009985 */ /* 0x0003e2000c101b0a */
[----:B------:R-:W-:Y:S02]  /*15c80*/  ISETP.GE.AND P1, PT, R8, c[0x0][0x3c8], PT ;  /* 0x0000f20008007a0c */ /* 0x000fe40003f26270 */
[----:B------:R-:W-:Y:S02]  /*15c90*/  SHF.R.S32.HI R9, RZ, 0x1f, R9 ;  /* 0x0000001fff097819 */ /* 0x000fe40000011409 */
[----:B-1----:R-:W-:-:S04]  /*15ca0*/  @!P2 LEA R2, P0, R6, R0, 0x2 ;  /* 0x000000000602a211 */ /* 0x002fc800078010ff */
[----:B------:R-:W-:Y:S02]  /*15cb0*/  @!P2 LEA.HI.X R3, R6, R4, R9, 0x2, P0 ;  /* 0x000000040603a211 */ /* 0x000fe400000f1409 */
[C---:B------:R-:W-:Y:S02]  /*15cc0*/  IADD3 R9, R247.reuse, 0x18, RZ ;  /* 0x00000018f7097810 */ /* 0x040fe40007ffe0ff */
[----:B------:R-:W-:Y:S01]  /*15cd0*/  IADD3 R6, R247, 0x28, RZ ;  /* 0x00000028f7067810 */ /* 0x000fe20007ffe0ff */
[----:B------:R1:W-:Y:S01]  /*15ce0*/  @!P2 ST.E.64 [R2.64], R26 ;  /* 0x0000001a0200a985 */ /* 0x0003e2000c101b0a */
[----:B------:R-:W-:Y:S02]  /*15cf0*/  SHF.R.S32.HI R9, RZ, 0x1f, R9 ;  /* 0x0000001fff097819 */ /* 0x000fe40000011409 */
[----:B------:R-:W-:Y:S02]  /*15d00*/  ISETP.GE.AND P2, PT, R7, c[0x0][0x3c8], PT ;  /* 0x0000f20007007a0c */ /* 0x000fe40003f46270 */
        /* <DEDUP_REMOVED lines=16> */
[----:B------:R-:W-:-:S03]  /*15e10*/  @!P3 LEA R6, P5, R10, R0, 0x2 ;  /* 0x000000000a06b211 */ /* 0x000fc600078a10ff */
[----:B------:R1:W-:Y:S01]  /*15e20*/  @!P1 ST.E.64 [R2.64], R34 ;  /* 0x0000002202009985 */ /* 0x0003e2000c101b0a */
[----:B------:R-:W-:Y:S02]  /*15e30*/  ISETP.GE.AND P1, PT, R9, c[0x0][0x3c8], PT ;  /* 0x0000f20009007a0c */ /* 0x000fe40003f26270 */
[----:B------:R-:W-:Y:S02]  /*15e40*/  @!P3 LEA.HI.X R7, R10, R4, R15, 0x2, P5 ;  /* 0x000000040a07b211 */ /* 0x000fe400028f140f */
[C---:B------:R-:W-:Y:S02]  /*15e50*/  IADD3 R10, R247.reuse, 0x50, RZ ;  /* 0x00000050f70a7810 */ /* 0x040fe40007ffe0ff */
[----:B------:R-:W-:Y:S01]  /*15e60*/  IADD3 R15, R247, 0x40, RZ ;  /* 0x00000040f70f7810 */ /* 0x000fe20007ffe0ff */
[----:B------:R2:W-:Y:S01]  /*15e70*/  @!P3 ST.E.64 [R6.64], R102 ;  /* 0x000000660600b985 */ /* 0x0005e2000c101b0a */
[----:B------:R-:W-:Y:S02]  /*15e80*/  ISETP.GE.AND P3, PT, R10, c[0x0][0x3c8], PT ;  /* 0x0000f2000a007a0c */ /* 0x000fe40003f66270 */
[----:B------:R-:W-:-:S02]  /*15e90*/  SHF.R.S32.HI R15, RZ, 0x1f, R15 ;  /* 0x0000001fff0f7819 */ /* 0x000fc4000001140f */
[----:B-1----:R-:W-:-:S04]  /*15ea0*/  @!P2 LEA R2, P0, R8, R0, 0x2 ;  /* 0x000000000802a211 */ /* 0x002fc800078010ff */
[----:B------:R-:W-:Y:S02]  /*15eb0*/  @!P2 LEA.HI.X R3, R8, R4, R11, 0x2, P0 ;  /* 0x000000040803a211 */ /* 0x000fe400000f140b */
[C---:B------:R-:W-:Y:S02]  /*15ec0*/  IADD3 R8, R247.reuse, 0x58, RZ ;  /* 0x00000058f7087810 */ /* 0x040fe40007ffe0ff */
[----:B------:R-:W-:Y:S01]  /*15ed0*/  IADD3 R11, R247, 0x48, RZ ;  /* 0x00000048f70b7810 */ /* 0x000fe20007ffe0ff */
[----:B------:R1:W-:Y:S01]  /*15ee0*/  @!P2 ST.E.64 [R2.64], R108 ;  /* 0x0000006c0200a985 */ /* 0x0003e2000c101b0a */
[----:B--2---:R-:W-:Y:S02]  /*15ef0*/  @!P4 LEA R6, P5, R14, R0, 0x2 ;  /* 0x000000000e06c211 */ /* 0x004fe400078a10ff */
[----:B------:R-:W-:Y:S02]  /*15f00*/  ISETP.GE.AND P2, PT, R8, c[0x0][0x3c8], PT ;  /* 0x0000f20008007a0c */ /* 0x000fe40003f46270 */
[----:B------:R-:W-:-:S02]  /*15f10*/  SHF.R.S32.HI R11, RZ, 0x1f, R11 ;  /* 0x0000001fff0b7819 */ /* 0x000fc4000001140b */
        /* <DEDUP_REMOVED lines=11> */
[----:B------:R-:W-:Y:S02]  /*15fd0*/  ISETP.GE.AND P1, PT, R9, c[0x0][0x3c8], PT ;  /* 0x0000f20009007a0c */ /* 0x000fe40003f26270 */
[----:B--2---:R-:W-:Y:S02]  /*15fe0*/  @!P3 LEA R6, P5, R10, R0, 0x2 ;  /* 0x000000000a06b211 */ /* 0x004fe400078a10ff */
[----:B------:R-:W-:-:S02]  /*15ff0*/  SHF.R.S32.HI R11, RZ, 0x1f, R11 ;  /* 0x0000001fff0b7819 */ /* 0x000fc4000001140b */
[----:B------:R-:W-:Y:S02]  /*16000*/  @!P3 LEA.HI.X R7, R10, R4, R14, 0x2, P5 ;  /* 0x000000040a07b211 */ /* 0x000fe400028f140e */
[C---:B------:R-:W-:Y:S02]  /*16010*/  IADD3 R10, R247.reuse, 0x70, RZ ;  /* 0x00000070f70a7810 */ /* 0x040fe40007ffe0ff */
[----:B------:R-:W-:Y:S01]  /*16020*/  IADD3 R14, R247, 0x80, RZ ;  /* 0x00000080f70e7810 */ /* 0x000fe20007ffe0ff */
[----:B------:R2:W-:Y:S01]  /*16030*/  @!P3 ST.E.64 [R6.64], R44 ;  /* 0x0000002c0600b985 */ /* 0x0005e2000c101b0a */
[----:B------:R-:W-:Y:S02]  /*16040*/  ISETP.GE.AND P3, PT, R10, c[0x0][0x3c8], PT ;  /* 0x0000f2000a007a0c */ /* 0x000fe40003f66270 */
        /* <DEDUP_REMOVED lines=23> */
[----:B------:R-:W-:Y:S02]  /*161c0*/  ISETP.GE.AND P6, PT, R11, c[0x0][0x3c8], PT ;  /* 0x0000f2000b007a0c */ /* 0x000fe40003fc6270 */
[C---:B------:R-:W-:Y:S01]  /*161d0*/  IADD3 R16, R247.reuse, 0x88, RZ ;  /* 0x00000088f7107810 */ /* 0x040fe20007ffe0ff */
[----:B------:R2:W-:Y:S01]  /*161e0*/  @!P3 ST.E.64 [R6.64], R60 ;  /* 0x0000003c0600b985 */ /* 0x0005e2000c101b0a */
[----:B------:R-:W-:Y:S02]  /*161f0*/  IADD3 R10, R247, 0x98, RZ ;  /* 0x00000098f70a7810 */ /* 0x000fe40007ffe0ff */
[----:B------:R-:W-:Y:S02]  /*16200*/  SHF.R.S32.HI R16, RZ, 0x1f, R16 ;  /* 0x0000001fff107819 */ /* 0x000fe40000011410 */
[----:B------:R-:W-:-:S02]  /*16210*/  ISETP.GE.AND P5, PT, R10, c[0x0][0x3c8], PT ;  /* 0x0000f2000a007a0c */ /* 0x000fc40003fa6270 */
[----:B-1----:R-:W-:-:S04]  /*16220*/  @!P2 LEA R2, P0, R8, R0, 0x2 ;  /* 0x000000000802a211 */ /* 0x002fc800078010ff */
[----:B------:R-:W-:Y:S02]  /*16230*/  @!P2 LEA.HI.X R3, R8, R4, R9, 0x2, P0 ;  /* 0x000000040803a211 */ /* 0x000fe400000f1409 */
[----:B------:R-:W-:-:S03]  /*16240*/  @!P4 LEA R8, P0, R14, R0, 0x2 ;  /* 0x000000000e08c211 */ /* 0x000fc600078010ff */
[----:B------:R1:W-:Y:S01]  /*16250*/  @!P2 ST.E.64 [R2.64], R64 ;  /* 0x000000400200a985 */ /* 0x0003e2000c101b0a */
[----:B------:R-:W-:Y:S02]  /*16260*/  @!P4 LEA.HI.X R9, R14, R4, R17, 0x2, P0 ;  /* 0x000000040e09c211 */ /* 0x000fe400000f1411 */
[----:B------:R-:W-:Y:S02]  /*16270*/  IADD3 R14, R247, 0xa0, RZ ;  /* 0x000000a0f70e7810 */ /* 0x000fe40007ffe0ff */
[-C--:B--2---:R-:W-:Y:S01]  /*16280*/  @!P6 LEA R6, P0, R11, R0.reuse, 0x2 ;  /* 0x000000000b06e211 */ /* 0x084fe200078010ff */
[----:B------:R-:W-:Y:S01]  /*16290*/  @!P4 ST.E.64 [R8.64], R112 ;  /* 0x000000700800c985 */ /* 0x000fe2000c101b0a */
[----:B------:R-:W-:Y:S02]  /*162a0*/  ISETP.GE.AND P4, PT, R14, c[0x0][0x3c8], PT ;  /* 0x0000f2000e007a0c */ /* 0x000fe40003f86270 */
[----:B------:R-:W-:Y:S02]  /*162b0*/  IADD3 R17, R247, 0xa8, RZ ;  /* 0x000000a8f7117810 */ /* 0x000fe40007ffe0ff */
[----:B-1----:R-:W-:-:S04]  /*162c0*/  @!P1 LEA R2, P2, R15, R0, 0x2 ;  /* 0x000000000f029211 */ /* 0x002fc800078410ff */
[-C--:B------:R-:W-:Y:S02]  /*162d0*/  @!P1 LEA.HI.X R3, R15, R4.reuse, R16, 0x2, P2 ;  /* 0x000000040f039211 */ /* 0x080fe400010f1410 */
[C---:B------:R-:W-:Y:S02]  /*162e0*/  IADD3 R16, R247.reuse, 0x90, RZ ;  /* 0x00000090f7107810 */ /* 0x040fe40007ffe0ff */
[----:B------:R-:W-:Y:S01]  /*162f0*/  IADD3 R15, R247, 0xb0, RZ ;  /* 0x000000b0f70f7810 */ /* 0x000fe20007ffe0ff */
[----:B------:R1:W-:Y:S01]  /*16300*/  @!P1 ST.E.64 [R2.64], R68 ;  /* 0x0000004402009985 */ /* 0x0003e2000c101b0a */
[----:B------:R-:W-:Y:S02]  /*16310*/  SHF.R.S32.HI R16, RZ, 0x1f, R16 ;  /* 0x0000001fff107819 */ /* 0x000fe40000011410 */
[----:B------:R-:W-:Y:S02]  /*16320*/  ISETP.GE.AND P2, PT, R17, c[0x0][0x3c8], PT ;  /* 0x0000f20011007a0c */ /* 0x000fe40003f46270 */
[----:B------:R-:W-:-:S02]  /*16330*/  @!P6 LEA.HI.X R7, R11, R4, R16, 0x2, P0 ;  /* 0x000000040b07e211 */ /* 0x000fc400000f1410 */
[----:B------:R-:W-:Y:S02]  /*16340*/  IADD3 R11, R247, 0x98, RZ ;  /* 0x00000098f70b7810 */ /* 0x000fe40007ffe0ff */
[----:B------:R-:W-:Y:S01]  /*16350*/  ISETP.GE.AND P1, PT, R15, c[0x0][0x3c8], PT ;  /* 0x0000f2000f007a0c */ /* 0x000fe20003f26270 */
[----:B------:R2:W-:Y:S01]  /*16360*/  @!P6 ST.E.64 [R6.64], R72 ;  /* 0x000000480600e985 */ /* 0x0005e2000c101b0a */
[----:B------:R-:W-:Y:S02]  /*16370*/  SHF.R.S32.HI R11, RZ, 0x1f, R11 ;  /* 0x0000001fff0b7819 */ /* 0x000fe4000001140b */
[----:B------:R-:W-:Y:S02]  /*16380*/  IADD3 R16, R247, 0xa0, RZ ;  /* 0x000000a0f7107810 */ /* 0x000fe40007ffe0ff */
[----:B------:R-:W-:Y:S02]  /*16390*/  ISETP.GE.AND P0, PT, R252, c[0x0][0x3c8], PT ;  /* 0x0000f200fc007a0c */ /* 0x000fe40003f06270 */
[----:B------:R-:W-:-:S02]  /*163a0*/  SHF.R.S32.HI R16, RZ, 0x1f, R16 ;  /* 0x0000001fff107819 */ /* 0x000fc40000011410 */
[----:B-1----:R-:W-:-:S04]  /*163b0*/  @!P5 LEA R2, P3, R10, R0, 0x2 ;  /* 0x000000000a02d211 */ /* 0x002fc800078610ff */
[----:B------:R-:W-:Y:S02]  /*163c0*/  @!P5 LEA.HI.X R3, R10, R4, R11, 0x2, P3 ;  /* 0x000000040a03d211 */ /* 0x000fe400018f140b */
[CC--:B------:R-:W-:Y:S02]  /*163d0*/  @!P4 LEA R10, P6, R14.reuse, R0.reuse, 0x2 ;  /* 0x000000000e0ac211 */ /* 0x0c0fe400078c10ff */
[----:B------:R-:W-:Y:S01]  /*163e0*/  @!P2 LEA R8, P3, R17, R0, 0x2 ;  /* 0x000000001108a211 */ /* 0x000fe200078610ff */
[----:B------:R1:W-:Y:S01]  /*163f0*/  @!P5 ST.E.64 [R2.64], R76 ;  /* 0x0000004c0200d985 */ /* 0x0003e2000c101b0a */
[----:B------:R-:W-:Y:S02]  /*16400*/  @!P4 LEA.HI.X R11, R14, R4, R16, 0x2, P6 ;  /* 0x000000040e0bc211 */ /* 0x000fe400030f1410 */
[----:B------:R-:W-:Y:S02]  /*16410*/  IADD3 R16, R247, 0xb0, RZ ;  /* 0x000000b0f7107810 */ /* 0x000fe40007ffe0ff */
[----:B--2---:R-:W-:Y:S01]  /*16420*/  @!P1 LEA R6, P5, R15, R0, 0x2 ;  /* 0x000000000f069211 */ /* 0x004fe200078a10ff */
[----:B------:R2:W-:Y:S01]  /*16430*/  @!P4 ST.E.64 [R10.64], R124 ;  /* 0x0000007c0a00c985 */ /* 0x0005e2000c101b0a */
[----:B------:R-:W-:-:S02]  /*16440*/  SHF.R.S32.HI R16, RZ, 0x1f, R16 ;  /* 0x0000001fff107819 */ /* 0x000fc40000011410 */
[-C--:B------:R-:W-:Y:S02]  /*16450*/  @!P2 LEA.HI.X R9, R17, R4.reuse, R18, 0x2, P3 ;  /* 0x000000041109a211 */ /* 0x080fe400018f1412 */
[----:B------:R-:W-:Y:S02]  /*16460*/  SHF.R.S32.HI R14, RZ, 0x1f, R252 ;  /* 0x0000001fff0e7819 */ /* 0x000fe400000114fc */
[----:B------:R-:W-:Y:S01]  /*16470*/  @!P1 LEA.HI.X R7, R15, R4, R16, 0x2, P5 ;  /* 0x000000040f079211 */ /* 0x000fe200028f1410 */
[----:B------:R2:W-:Y:S04]  /*16480*/  @!P2 ST.E.64 [R8.64], R116 ;  /* 0x000000740800a985 */ /* 0x0005e8000c101b0a */
[----:B------:R2:W-:Y:S01]  /*16490*/  @!P1 ST.E.64 [R6.64], R80 ;  /* 0x0000005006009985 */ /* 0x0005e2000c101b0a */
[----:B-1----:R-:W-:-:S04]  /*164a0*/  @!P0 LEA R2, P3, R252, R0, 0x2 ;  /* 0x00000000fc028211 */ /* 0x002fc800078610ff */
[----:B------:R-:W-:-:S05]  /*164b0*/  @!P0 LEA.HI.X R3, R252, R4, R14, 0x2, P3 ;  /* 0x00000004fc038211 */ /* 0x000fca00018f140e */
[----:B------:R2:W-:Y:S04]  /*164c0*/  @!P0 ST.E.64 [R2.64], R20 ;  /* 0x0000001402008985 */ /* 0x0005e8000c101b0a */
.L_x_300:
[----:B------:R-:W-:Y:S05]  /*164d0*/  BSYNC B0 ;  /* 0x0000000000007941 */ /* 0x000fea0003800000 */
.L_x_299:
[----:B------:R-:W-:Y:S05]  /*164e0*/  BRA.DIV ~URZ, `(.L_x_301) ;  /* 0x000036427f007947 */ /* 0x000fea000b800000 */
[----:B---3--:R3:W2:Y:S04]  /*164f0*/  SHFL.IDX PT, R4, R5, 0x1, 0x1c1f ;  /* 0x003c1f0005047f89 */ /* 0x0086a800000e0000 */
[----:B-1----:R3:W1:Y:S02]  /*16500*/  SHFL.IDX PT, R0, R12, 0x1, 0x1c1f ;  /* 0x003c1f000c007f89 */ /* 0x00266400000e0000 */
.L_x_363:
[----:B------:R-:W-:-:S13]  /*16510*/  ISETP.NE.AND P0, PT, R13, RZ, PT ;  /* 0x000000ff0d00720c */ /* 0x000fda0003f05270 */
[----:B------:R-:W-:Y:S05]  /*16520*/  @P0 BRA `(.L_x_296) ;  /* 0x0000170000000947 */ /* 0x000fea0003800000 */
[C---:B------:R-:W-:Y:S02]  /*16530*/  ISETP.GE.AND P4, PT, R247.reuse, c[0x0][0x3c8], PT ;  /* 0x0000f200f7007a0c */ /* 0x040fe40003f86270 */
[C---:B--2---:R-:W-:Y:S02]  /*16540*/  IADD3 R15, R247.reuse, 0x18, RZ ;  /* 0x00000018f70f7810 */ /* 0x044fe40007ffe0ff */
[----:B------:R-:W-:Y:S02]  /*16550*/  IADD3 R8, R247, 0x8, RZ ;  /* 0x00000008f7087810 */ /* 0x000fe40007ffe0ff */
[----:B------:R-:W-:Y:S02]  /*16560*/  ISETP.GE.AND P1, PT, R15, c[0x0][0x3c8], PT ;  /* 0x0000f2000f007a0c */ /* 0x000fe40003f26270 */
[----:B------:R-:W-:Y:S02]  /*16570*/  ISETP.GE.AND P3, PT, R8, c[0x0][0x3c8], PT ;  /* 0x0000f20008007a0c */ /* 0x000fe40003f66270 */
[----:B---3--:R-:W-:-:S02]  /*16580*/  IADD3 R5, R247, 0x10, RZ ;  /* 0x00000010f7057810 */ /* 0x008fc40007ffe0ff */
[----:B------:R-:W-:Y:S01]  /*16590*/  IADD3 R9, R247, 0x8, RZ ;  /* 0x00000008f7097810 */ /* 0x000fe20007ffe0ff */
[----:B-1----:R-:W-:Y:S01]  /*165a0*/  @!P4 IMAD.MOV.U32 R6, RZ, RZ, R0 ;  /* 0x000000ffff06c224 */ /* 0x002fe200078e0000 */
[----:B------:R-:W-:Y:S01]  /*165b0*/  ISETP.GE.AND P2, PT, R5, c[0x0][0x3c8], PT ;  /* 0x0000f20005007a0c */ /* 0x000fe20003f46270 */
[----:B------:R-:W-:Y:S01]  /*165c0*/  @!P4 IMAD.MOV.U32 R7, RZ, RZ, R4 ;  /* 0x000000ffff07c224 */ /* 0x000fe200078e0004 */
[----:B------:R-:W-:Y:S02]  /*165d0*/  SHF.R.S32.HI R9, RZ, 0x1f, R9 ;  /* 0x0000001fff097819 */ /* 0x000fe40000011409 */
[C---:B------:R-:W-:Y:S01]  /*165e0*/  IADD3 R10, R247.reuse, 0x20, RZ ;  /* 0x00000020f70a7810 */ /* 0x040fe20007ffe0ff */
[C---:B------:R-:W-:Y:S01]  /*165f0*/  @!P4 IMAD.WIDE R6, R247.reuse, 0x4, R6 ;  /* 0x00000004f706c825 */ /* 0x040fe200078e0206 */
[----:B----4-:R-:W-:Y:S02]  /*16600*/  IADD3 R12, R247, 0x10, RZ ;  /* 0x00000010f70c7810 */ /* 0x010fe40007ffe0ff */
[----:B------:R-:W-:-:S02]  /*16610*/  @!P3 LEA R2, P5, R8, R0, 0x2 ;  /* 0x000000000802b211 */ /* 0x000fc400078a10ff */
[----:B------:R1:W-:Y:S01]  /*16620*/  @!P4 ST.E.64 [R6.64], R92 ;  /* 0x0000005c0600c985 */ /* 0x0003e2000c101b0a */
[----:B------:R-:W-:Y:S02]  /*16630*/  ISETP.GE.AND P0, PT, R10, c[0x0][0x3c8], PT ;  /* 0x0000f2000a007a0c */ /* 0x000fe40003f06270 */
[----:B------:R-:W-:Y:S02]  /*16640*/  @!P3 LEA.HI.X R3, R8, R4, R9, 0x2, P5 ;  /* 0x000000040803b211 */ /* 0x000fe400028f1409 */
[----:B------:R-:W-:Y:S02]  /*16650*/  SHF.R.S32.HI R12, RZ, 0x1f, R12 ;  /* 0x0000001fff0c7819 */ /* 0x000fe4000001140c */
[----:B------:R-:W-:Y:S01]  /*16660*/  IADD3 R16, R247, 0x18, RZ ;  /* 0x00000018f7107810 */ /* 0x000fe20007ffe0ff */
[----:B------:R2:W-:Y:S01]  /*16670*/  @!P3 ST.E.64 [R2.64], R84 ;  /* 0x000000540200b985 */ /* 0x0005e2000c101b0a */
[----:B------:R-:W-:Y:S02]  /*16680*/  @!P2 LEA R8, P3, R5, R0, 0x2 ;  /* 0x000000000508a211 */ /* 0x000fe400078610ff */
[----:B------:R-:W-:-:S02]  /*16690*/  SHF.R.S32.HI R16, RZ, 0x1f, R16 ;  /* 0x0000001fff107819 */ /* 0x000fc40000011410 */
[----:B------:R-:W-:Y:S02]  /*166a0*/  @!P2 LEA.HI.X R9, R5, R4, R12, 0x2, P3 ;  /* 0x000000040509a211 */ /* 0x000fe400018f140c */
[C---:B------:R-:W-:Y:S02]  /*166b0*/  IADD3 R5, R247.reuse, 0x38, RZ ;  /* 0x00000038f7057810 */ /* 0x040fe40007ffe0ff */
[C---:B------:R-:W-:Y:S01]  /*166c0*/  IADD3 R12, R247.reuse, 0x20, RZ ;  /* 0x00000020f70c7810 */ /* 0x040fe20007ffe0ff */
[----:B------:R3:W-:Y:S01]  /*166d0*/  @!P2 ST.E.64 [R8.64], R130 ;  /* 0x000000820800a985 */ /* 0x0007e2000c101b0a */
[C---:B------:R-:W-:Y:S02]  /*166e0*/  IADD3 R11, R247.reuse, 0x28, RZ ;  /* 0x00000028f70b7810 */ /* 0x040fe40007ffe0ff */
[----:B------:R-:W-:Y:S02]  /*166f0*/  SHF.R.S32.HI R12, RZ, 0x1f, R12 ;  /* 0x0000001fff0c7819 */ /* 0x000fe4000001140c */
[----:B------:R-:W-:-:S02]  /*16700*/  IADD3 R14, R247, 0x30, RZ ;  /* 0x00000030f70e7810 */ /* 0x000fc40007ffe0ff */
[----:B------:R-:W-:Y:S02]  /*16710*/  ISETP.GE.AND P5, PT, R11, c[0x0][0x3c8], PT ;  /* 0x0000f2000b007a0c */ /* 0x000fe40003fa6270 */
[----:B------:R-:W-:Y:S02]  /*16720*/  ISETP.GE.AND P4, PT, R14, c[0x0][0x3c8], PT ;  /* 0x0000f2000e007a0c */ /* 0x000fe40003f86270 */
[----:B-1----:R-:W-:Y:S02]  /*16730*/  @!P1 LEA R6, P6, R15, R0, 0x2 ;  /* 0x000000000f069211 */ /* 0x002fe400078c10ff */
[----:B------:R-:W-:-:S04]  /*16740*/  IADD3 R13, R247, 0x30, RZ ;  /* 0x00000030f70d7810 */ /* 0x000fc80007ffe0ff */
[----:B------:R-:W-:-:S07]  /*16750*/  SHF.R.S32.HI R13, RZ, 0x1f, R13 ;  /* 0x0000001fff0d7819 */ /* 0x000fce000001140d */
[----:B--2---:R-:W-:-:S04]  /*16760*/  P2R R2, PR, RZ, 0x40 ;  /* 0x00000040ff027803 */ /* 0x004fc80000000000 */
[----:B------:R-:W-:Y:S02]  /*16770*/  ISETP.NE.AND P3, PT, R2, RZ, PT ;  /* 0x000000ff0200720c */ /* 0x000fe40003f65270 */
[C---:B------:R-:W-:Y:S02]  /*16780*/  @!P0 LEA R2, P6, R10.reuse, R0, 0x2 ;  /* 0x000000000a028211 */ /* 0x040fe400078c10ff */
[-C--:B------:R-:W-:Y:S02]  /*16790*/  @!P1 LEA.HI.X R7, R15, R4.reuse, R16, 0x2, P3 ;  /* 0x000000040f079211 */ /* 0x080fe400018f1410 */
[----:B------:R-:W-:Y:S02]  /*167a0*/  ISETP.GE.AND P3, PT, R5, c[0x0][0x3c8], PT ;  /* 0x0000f20005007a0c */ /* 0x000fe40003f66270 */
[----:B------:R-:W-:Y:S01]  /*167b0*/  @!P0 LEA.HI.X R3, R10, R4, R12, 0x2, P6 ;  /* 0x000000040a038211 */ /* 0x000fe200030f140c */
[----:B------:R1:W-:Y:S01]  /*167c0*/  @!P1 ST.E.64 [R6.64], R120 ;  /* 0x0000007806009985 */ /* 0x0003e2000c101b0a */
[----:B------:R-:W-:-:S02]  /*167d0*/  IADD3 R12, R247, 0x28, RZ ;  /* 0x00000028f70c7810 */ /* 0x000fc40007ffe0ff */
[----:B------:R-:W-:Y:S01]  /*167e0*/  IADD3 R15, R247, 0x48, RZ ;  /* 0x00000048f70f7810 */ /* 0x000fe20007ffe0ff */
[----:B------:R2:W-:Y:S01]  /*167f0*/  @!P0 ST.E.64 [R2.64], R88 ;  /* 0x0000005802008985 */ /* 0x0005e2000c101b0a */
[----:B---3--:R-:W-:Y:S02]  /*16800*/  @!P5 LEA R8, P0, R11, R0, 0x2 ;  /* 0x000000000b08d211 */ /* 0x008fe400078010ff */
[----:B------:R-:W-:Y:S02]  /*16810*/  SHF.R.S32.HI R12, RZ, 0x1f, R12 ;  /* 0x0000001fff0c7819 */ /* 0x000fe4000001140c */
[----:B------:R-:W-:Y:S02]  /*16820*/  IADD3 R10, R247, 0x40, RZ ;  /* 0x00000040f70a7810 */ /* 0x000fe40007ffe0ff */
[----:B------:R-:W-:Y:S02]  /*16830*/  @!P5 LEA.HI.X R9, R11, R4, R12, 0x2, P0 ;  /* 0x000000040b09d211 */ /* 0x000fe400000f140c */
[----:B------:R-:W-:-:S02]  /*16840*/  IADD3 R12, R247, 0x38, RZ ;  /* 0x00000038f70c7810 */ /* 0x000fc40007ffe0ff */
[----:B------:R-:W-:Y:S01]  /*16850*/  ISETP.GE.AND P2, PT, R10, c[0x0][0x3c8], PT ;  /* 0x0000f2000a007a0c */ /* 0x000fe20003f46270 */
[----:B------:R3:W-:Y:S01]  /*16860*/  @!P5 ST.E.64 [R8.64], R118 ;  /* 0x000000760800d985 */ /* 0x0007e2000c101b0a */
[----:B------:R-:W-:Y:S02]  /*16870*/  SHF.R.S32.HI R12, RZ, 0x1f, R12 ;  /* 0x0000001fff0c7819 */ /* 0x000fe4000001140c */
[C---:B------:R-:W-:Y:S02]  /*16880*/  IADD3 R11, R247.reuse, 0x50, RZ ;  /* 0x00000050f70b7810 */ /* 0x040fe40007ffe0ff */
[----:B------:R-:W-:Y:S02]  /*16890*/  IADD3 R16, R247, 0x88, RZ ;  /* 0x00000088f7107810 */ /* 0x000fe40007ffe0ff */
[----:B------:R-:W-:Y:S02]  /*168a0*/  ISETP.GE.AND P0, PT, R11, c[0x0][0x3c8], PT ;  /* 0x0000f2000b007a0c */ /* 0x000fe40003f06270 */
[----:B------:R-:W-:-:S02]  /*168b0*/  SHF.R.S32.HI R16, RZ, 0x1f, R16 ;  /* 0x0000001fff107819 */ /* 0x000fc40000011410 */
[CC--:B-1----:R-:W-:Y:S02]  /*168c0*/  @!P4 LEA R6, P6, R14.reuse, R0.reuse, 0x2 ;  /* 0x000000000e06c211 */ /* 0x0c2fe400078c10ff */
[----:B--2---:R-:W-:Y:S02]  /*168d0*/  @!P3 LEA R2, P1, R5, R0, 0x2 ;  /* 0x000000000502b211 */ /* 0x004fe400078210ff */
[----:B------:R-:W-:Y:S02]  /*168e0*/  @!P4 LEA.HI.X R7, R14, R4, R13, 0x2, P6 ;  /* 0x000000040e07c211 */ /* 0x000fe400030f140d */
[C---:B------:R-:W-:Y:S02]  /*168f0*/  IADD3 R14, R247.reuse, 0x60, RZ ;  /* 0x00000060f70e7810 */ /* 0x040fe40007ffe0ff */
[----:B------:R-:W-:Y:S01]  /*16900*/  IADD3 R13, R247, 0x48, RZ ;  /* 0x00000048f70d7810 */ /* 0x000fe20007ffe0ff */
[----:B------:R1:W-:Y:S01]  /*16910*/  @!P4 ST.E.64 [R6.64], R114 ;  /* 0x000000720600c985 */ /* 0x0003e2000c101b0a */
[----:B------:R-:W-:-:S02]  /*16920*/  ISETP.GE.AND P4, PT, R14, c[0x0][0x3c8], PT ;  /* 0x0000f2000e007a0c */ /* 0x000fc40003f86270 */
[----:B------:R-:W-:-:S03]  /*16930*/  SHF.R.S32.HI R13, RZ, 0x1f, R13 ;  /* 0x0000001fff0d7819 */ /* 0x000fc6000001140d */
[----:B------:R-:W-:Y:S02]  /*16940*/  P2R R3, PR, RZ, 0x2 ;  /* 0x00000002ff037803 */ /* 0x000fe40000000000 */
[----:B------:R-:W-:Y:S02]  /*16950*/  ISETP.GE.AND P1, PT, R15, c[0x0][0x3c8], PT ;  /* 0x0000f2000f007a0c */ /* 0x000fe40003f26270 */
[----:B------:R-:W-:-:S04]  /*16960*/  ISETP.NE.AND P6, PT, R3, RZ, PT ;  /* 0x000000ff0300720c */ /* 0x000fc80003fc5270 */
[----:B------:R-:W-:Y:S02]  /*16970*/  @!P3 LEA.HI.X R3, R5, R4, R12, 0x2, P6 ;  /* 0x000000040503b211 */ /* 0x000fe400030f140c */
[C---:B------:R-:W-:Y:S02]  /*16980*/  IADD3 R12, R247.reuse, 0x40, RZ ;  /* 0x00000040f70c7810 */ /* 0x040fe40007ffe0ff */
[----:B------:R-:W-:Y:S01]  /*16990*/  IADD3 R5, R247, 0x58, RZ ;  /* 0x00000058f7057810 */ /* 0x000fe20007ffe0ff */
[----:B------:R2:W-:Y:S01]  /*169a0*/  @!P3 ST.E.64 [R2.64], R96 ;  /* 0x000000600200b985 */ /* 0x0005e2000c101b0a */
[----:B---3--:R-:W-:Y:S02]  /*169b0*/  @!P2 LEA R8, P3, R10, R0, 0x2 ;  /* 0x000000000a08a211 */ /* 0x008fe400078610ff */
[----:B------:R-:W-:Y:S02]  /*169c0*/  SHF.R.S32.HI R12, RZ, 0x1f, R12 ;  /* 0x0000001fff0c7819 */ /* 0x000fe4000001140c */
[----:B------:R-:W-:-:S02]  /*169d0*/  ISETP.GE.AND P5, PT, R5, c[0x0][0x3c8], PT ;  /* 0x0000f20005007a0c */ /* 0x000fc40003fa6270 */
[----:B------:R-:W-:Y:S02]  /*169e0*/  @!P2 LEA.HI.X R9, R10, R4, R12, 0x2, P3 ;  /* 0x000000040a09a211 */ /* 0x000fe400018f140c */
[----:B------:R-:W-:Y:S02]  /*169f0*/  IADD3 R12, R247, 0x50, RZ ;  /* 0x00000050f70c7810 */ /* 0x000fe40007ffe0ff */
[----:B-1----:R-:W-:Y:S01]  /*16a00*/  @!P1 LEA R6, P6, R15, R0, 0x2 ;  /* 0x000000000f069211 */ /* 0x002fe200078c10ff */
[----:B------:R1:W-:Y:S01]  /*16a10*/  @!P2 ST.E.64 [R8.64], R122 ;  /* 0x0000007a0800a985 */ /* 0x0003e2000c101b0a */
[----:B------:R-:W-:Y:S02]  /*16a20*/  SHF.R.S32.HI R12, RZ, 0x1f, R12 ;  /* 0x0000001fff0c7819 */ /* 0x000fe4000001140c */
[----:B------:R-:W-:-:S09]  /*16a30*/  IADD3 R10, R247, 0x68, RZ ;  /* 0x00000068f70a7810 */ /* 0x000fd20007ffe0ff */
[----:B--2---:R-:W-:-:S04]  /*16a40*/  P2R R2, PR, RZ, 0x40 ;  /* 0x00000040ff027803 */ /* 0x004fc80000000000 */
[----:B------:R-:W-:Y:S02]  /*16a50*/  ISETP.NE.AND P3, PT, R2, RZ, PT ;  /* 0x000000ff0200720c */ /* 0x000fe40003f65270 */
[----:B------:R-:W-:Y:S02]  /*16a60*/  @!P0 LEA R2, P6, R11, R0, 0x2 ;  /* 0x000000000b028211 */ /* 0x000fe400078c10ff */
[-C--:B------:R-:W-:Y:S02]  /*16a70*/  @!P1 LEA.HI.X R7, R15, R4.reuse, R13, 0x2, P3 ;  /* 0x000000040f079211 */ /* 0x080fe400018f140d */
[----:B------:R-:W-:Y:S02]  /*16a80*/  @!P0 LEA.HI.X R3, R11, R4, R12, 0x2, P6 ;  /* 0x000000040b038211 */ /* 0x000fe400030f140c */
[C---:B------:R-:W-:Y:S01]  /*16a90*/  IADD3 R13, R247.reuse, 0x58, RZ ;  /* 0x00000058f70d7810 */ /* 0x040fe20007ffe0ff */
[----:B------:R2:W-:Y:S01]  /*16aa0*/  @!P1 ST.E.64 [R6.64], R110 ;  /* 0x0000006e06009985 */ /* 0x0005e2000c101b0a */
[----:B------:R-:W-:-:S02]  /*16ab0*/  IADD3 R12, R247, 0x78, RZ ;  /* 0x00000078f70c7810 */ /* 0x000fc40007ffe0ff */
[----:B------:R-:W-:Y:S01]  /*16ac0*/  ISETP.GE.AND P3, PT, R10, c[0x0][0x3c8], PT ;  /* 0x0000f2000a007a0c */ /* 0x000fe20003f66270 */
[----:B------:R3:W-:Y:S01]  /*16ad0*/  @!P0 ST.E.64 [R2.64], R38 ;  /* 0x0000002602008985 */ /* 0x0007e2000c101b0a */
[----:B-1----:R-:W-:Y:S02]  /*16ae0*/  @!P5 LEA R8, P0, R5, R0, 0x2 ;  /* 0x000000000508d211 */ /* 0x002fe400078010ff */
[----:B------:R-:W-:Y:S02]  /*16af0*/  SHF.R.S32.HI R13, RZ, 0x1f, R13 ;  /* 0x0000001fff0d7819 */ /* 0x000fe4000001140d */
[----:B------:R-:W-:Y:S02]  /*16b00*/  IADD3 R15, R247, 0x60, RZ ;  /* 0x00000060f70f7810 */ /* 0x000fe40007ffe0ff */
[----:B------:R-:W-:Y:S02]  /*16b10*/  ISETP.GE.AND P1, PT, R12, c[0x0][0x3c8], PT ;  /* 0x0000f2000c007a0c */ /* 0x000fe40003f26270 */
[----:B------:R-:W-:-:S02]  /*16b20*/  @!P5 LEA.HI.X R9, R5, R4, R13, 0x2, P0 ;  /* 0x000000040509d211 */ /* 0x000fc400000f140d */
[----:B------:R-:W-:Y:S02]  /*16b30*/  SHF.R.S32.HI R15, RZ, 0x1f, R15 ;  /* 0x0000001fff0f7819 */ /* 0x000fe4000001140f */
[C---:B------:R-:W-:Y:S01]  /*16b40*/  IADD3 R11, R247.reuse, 0x70, RZ ;  /* 0x00000070f70b7810 */ /* 0x040fe20007ffe0ff */
[----:B------:R1:W-:Y:S01]  /*16b50*/  @!P5 ST.E.64 [R8.64], R128 ;  /* 0x000000800800d985 */ /* 0x0003e2000c101b0a */
[----:B------:R-:W-:Y:S02]  /*16b60*/  IADD3 R13, R247, 0x68, RZ ;  /* 0x00000068f70d7810 */ /* 0x000fe40007ffe0ff */
[----:B------:R-:W-:Y:S02]  /*16b70*/  ISETP.GE.AND P2, PT, R11, c[0x0][0x3c8], PT ;  /* 0x0000f2000b007a0c */ /* 0x000fe40003f46270 */
[----:B------:R-:W-:Y:S02]  /*16b80*/  SHF.R.S32.HI R13, RZ, 0x1f, R13 ;  /* 0x0000001fff0d7819 */ /* 0x000fe4000001140d */
[----:B------:R-:W-:-:S02]  /*16b90*/  IADD3 R5, R247, 0x80, RZ ;  /* 0x00000080f7057810 */ /* 0x000fc40007ffe0ff */
[----:B--2---:R-:W-:-:S13]  /*16ba0*/  @!P4 LEA R6, P6, R14, R0, 0x2 ;  /* 0x000000000e06c211 */ /* 0x004fda00078c10ff */
[----:B---3--:R-:W-:-:S04]  /*16bb0*/  P2R R2, PR, RZ, 0x40 ;  /* 0x00000040ff027803 */ /* 0x008fc80000000000 */
[----:B------:R-:W-:Y:S02]  /*16bc0*/  ISETP.NE.AND P0, PT, R2, RZ, PT ;  /* 0x000000ff0200720c */ /* 0x000fe40003f05270 */
[----:B------:R-:W-:Y:S02]  /*16bd0*/  @!P3 LEA R2, P6, R10, R0, 0x2 ;  /* 0x000000000a02b211 */ /* 0x000fe400078c10ff */
[-C--:B------:R-:W-:Y:S02]  /*16be0*/  @!P4 LEA.HI.X R7, R14, R4.reuse, R15, 0x2, P0 ;  /* 0x000000040e07c211 */ /* 0x080fe400000f140f */
[----:B------:R-:W-:Y:S02]  /*16bf0*/  @!P3 LEA.HI.X R3, R10, R4, R13, 0x2, P6 ;  /* 0x000000040a03b211 */ /* 0x000fe400030f140d */
[----:B------:R-:W-:Y:S01]  /*16c00*/  IADD3 R13, R247, 0x70, RZ ;  /* 0x00000070f70d7810 */ /* 0x000fe20007ffe0ff */
[----:B------:R2:W-:Y:S01]  /*16c10*/  @!P4 ST.E.64 [R6.64], R54 ;  /* 0x000000360600c985 */ /* 0x0005e2000c101b0a */
[----:B------:R-:W-:-:S02]  /*16c20*/  ISETP.GE.AND P0, PT, R5, c[0x0][0x3c8], PT ;  /* 0x0000f20005007a0c */ /* 0x000fc40003f06270 */
[----:B------:R-:W-:Y:S01]  /*16c30*/  SHF.R.S32.HI R13, RZ, 0x1f, R13 ;  /* 0x0000001fff0d7819 */ /* 0x000fe2000001140d */
[----:B------:R3:W-:Y:S01]  /*16c40*/  @!P3 ST.E.64 [R2.64], R42 ;  /* 0x0000002a0200b985 */ /* 0x0007e2000c101b0a */
[----:B-1----:R-:W-:Y:S02]  /*16c50*/  @!P2 LEA R8, P3, R11, R0, 0x2 ;  /* 0x000000000b08a211 */ /* 0x002fe400078610ff */
[----:B------:R-:W-:Y:S02]  /*16c60*/  IADD3 R14, R247, 0x88, RZ ;  /* 0x00000088f70e7810 */ /* 0x000fe40007ffe0ff */
[----:B------:R-:W-:Y:S02]  /*16c70*/  @!P2 LEA.HI.X R9, R11, R4, R13, 0x2, P3 ;  /* 0x000000040b09a211 */ /* 0x000fe400018f140d */
[C---:B------:R-:W-:Y:S02]  /*16c80*/  IADD3 R13, R247.reuse, 0x78, RZ ;  /* 0x00000078f70d7810 */ /* 0x040fe40007ffe0ff */
[----:B------:R-:W-:Y:S01]  /*16c90*/  IADD3 R11, R247, 0x80, RZ ;  /* 0x00000080f70b7810 */ /* 0x000fe20007ffe0ff */
[----:B------:R-:W-:Y:S01]  /*16ca0*/  @!P2 ST.E.64 [R8.64], R132 ;  /* 0x000000840800a985 */ /* 0x000fe2000c101b0a */
[----:B------:R-:W-:-:S02]  /*16cb0*/  ISETP.GE.AND P5, PT, R14, c[0x0][0x3c8], PT ;  /* 0x0000f2000e007a0c */ /* 0x000fc40003fa6270 */
[C---:B------:R-:W-:Y:S02]  /*16cc0*/  IADD3 R10, R247.reuse, 0x90, RZ ;  /* 0x00000090f70a7810 */ /* 0x040fe40007ffe0ff */
[----:B------:R-:W-:Y:S02]  /*16cd0*/  SHF.R.S32.HI R13, RZ, 0x1f, R13 ;  /* 0x0000001fff0d7819 */ /* 0x000fe4000001140d */
[----:B------:R-:W-:Y:S02]  /*16ce0*/  SHF.R.S32.HI R11, RZ, 0x1f, R11 ;  /* 0x0000001fff0b7819 */ /* 0x000fe4000001140b */
[----:B------:R-:W-:-:S04]  /*16cf0*/  IADD3 R15, R247, 0xa0, RZ ;  /* 0x000000a0f70f7810 */ /* 0x000fc80007ffe0ff */
[----:B------:R-:W-:Y:S02]  /*16d00*/  ISETP.GE.AND P2, PT, R15, c[0x0][0x3c8], PT ;  /* 0x0000f2000f007a0c */ /* 0x000fe40003f46270 */
[-C--:B--2---:R-:W-:Y:S02]  /*16d10*/  @!P1 LEA R6, P4, R12, R0.reuse, 0x2 ;  /* 0x000000000c069211 */ /* 0x084fe400078810ff */
[----:B---3--:R-:W-:-:S11]  /*16d20*/  @!P0 LEA R2, P6, R5, R0, 0x2 ;  /* 0x0000000005028211 */ /* 0x008fd600078c10ff */
[----:B------:R-:W-:Y:S02]  /*16d30*/  P2R R3, PR, RZ, 0x10 ;  /* 0x00000010ff037803 */ /* 0x000fe40000000000 */
[----:B------:R-:W-:Y:S02]  /*16d40*/  ISETP.GE.AND P4, PT, R10, c[0x0][0x3c8], PT ;  /* 0x0000f2000a007a0c */ /* 0x000fe40003f86270 */
[----:B------:R-:W-:Y:S02]  /*16d50*/  ISETP.NE.AND P3, PT, R3, RZ, PT ;  /* 0x000000ff0300720c */ /* 0x000fe40003f65270 */
[-C--:B------:R-:W-:Y:S02]  /*16d60*/  @!P0 LEA.HI.X R3, R5, R4.reuse, R11, 0x2, P6 ;  /* 0x0000000405038211 */ /* 0x080fe400030f140b */
[----:B------:R-:W-:Y:S02]  /*16d70*/  @!P1 LEA.HI.X R7, R12, R4, R13, 0x2, P3 ;  /* 0x000000040c079211 */ /* 0x000fe400018f140d */
[----:B------:R-:W-:-:S02]  /*16d80*/  IADD3 R12, R247, 0x98, RZ ;  /* 0x00000098f70c7810 */ /* 0x000fc40007ffe0ff */
[C---:B------:R-:W-:Y:S01]  /*16d90*/  IADD3 R11, R247.reuse, 0x90, RZ ;  /* 0x00000090f70b7810 */ /* 0x040fe20007ffe0ff */
[----:B------:R1:W-:Y:S01]  /*16da0*/  @!P1 ST.E.64 [R6.64], R62 ;  /* 0x0000003e06009985 */ /* 0x0003e2000c101b0a */
[----:B------:R-:W-:Y:S02]  /*16db0*/  ISETP.GE.AND P3, PT, R12, c[0x0][0x3c8], PT ;  /* 0x0000f2000c007a0c */ /* 0x000fe40003f66270 */
[----:B------:R-:W-:Y:S01]  /*16dc0*/  SHF.R.S32.HI R11, RZ, 0x1f, R11 ;  /* 0x0000001fff0b7819 */ /* 0x000fe2000001140b */
[----:B------:R2:W-:Y:S01]  /*16dd0*/  @!P0 ST.E.64 [R2.64], R46 ;  /* 0x0000002e02008985 */ /* 0x0005e2000c101b0a */
[C---:B------:R-:W-:Y:S02]  /*16de0*/  IADD3 R13, R247.reuse, 0xa8, RZ ;  /* 0x000000a8f70d7810 */ /* 0x040fe40007ffe0ff */
[----:B------:R-:W-:Y:S02]  /*16df0*/  IADD3 R5, R247, 0xb0, RZ ;  /* 0x000000b0f7057810 */ /* 0x000fe40007ffe0ff */
[----:B------:R-:W-:-:S02]  /*16e00*/  ISETP.GE.AND P1, PT, R13, c[0x0][0x3c8], PT ;  /* 0x0000f2000d007a0c */ /* 0x000fc40003f26270 */
[----:B-1----:R-:W-:-:S04]  /*16e10*/  @!P5 LEA R6, P0, R14, R0, 0x2 ;  /* 0x000000000e06d211 */ /* 0x002fc800078010ff */
[----:B------:R-:W-:Y:S02]  /*16e20*/  @!P5 LEA.HI.X R7, R14, R4, R16, 0x2, P0 ;  /* 0x000000040e07d211 */ /* 0x000fe400000f1410 */
[C---:B--2---:R-:W-:Y:S02]  /*16e30*/  @!P4 LEA R2, P6, R10.reuse, R0, 0x2 ;  /* 0x000000000a02c211 */ /* 0x044fe400078c10ff */
[----:B------:R-:W-:Y:S01]  /*16e40*/  IADD3 R14, R247, 0x98, RZ ;  /* 0x00000098f70e7810 */ /* 0x000fe20007ffe0ff */
[----:B------:R-:W-:Y:S01]  /*16e50*/  @!P5 ST.E.64 [R6.64], R66 ;  /* 0x000000420600d985 */ /* 0x000fe2000c101b0a */
[----:B------:R-:W-:Y:S02]  /*16e60*/  @!P4 LEA.HI.X R3, R10, R4, R11, 0x2, P6 ;  /* 0x000000040a03c211 */ /* 0x000fe400030f140b */
[----:B------:R-:W-:Y:S02]  /*16e70*/  @!P3 LEA R10, P5, R12, R0, 0x2 ;  /* 0x000000000c0ab211 */ /* 0x000fe400078a10ff */
[----:B------:R-:W-:Y:S01]  /*16e80*/  ISETP.GE.AND P0, PT, R5, c[0x0][0x3c8], PT ;  /* 0x0000f20005007a0c */ /* 0x000fe20003f06270 */
[----:B------:R1:W-:Y:S01]  /*16e90*/  @!P4 ST.E.64 [R2.64], R70 ;  /* 0x000000460200c985 */ /* 0x0003e2000c101b0a */
[----:B------:R-:W-:-:S02]  /*16ea0*/  SHF.R.S32.HI R14, RZ, 0x1f, R14 ;  /* 0x0000001fff0e7819 */ /* 0x000fc4000001140e */
[----:B------:R-:W-:Y:S02]  /*16eb0*/  IADD3 R16, R247, 0xa0, RZ ;  /* 0x000000a0f7107810 */ /* 0x000fe40007ffe0ff */
[----:B------:R-:W-:Y:S02]  /*16ec0*/  @!P2 LEA R8, P6, R15, R0, 0x2 ;  /* 0x000000000f08a211 */ /* 0x000fe400078c10ff */
[----:B------:R-:W-:-:S04]  /*16ed0*/  SHF.R.S32.HI R16, RZ, 0x1f, R16 ;  /* 0x0000001fff107819 */ /* 0x000fc80000011410 */
[----:B------:R-:W-:Y:S02]  /*16ee0*/  @!P2 LEA.HI.X R9, R15, R4, R16, 0x2, P6 ;  /* 0x000000040f09a211 */ /* 0x000fe400030f1410 */
[----:B-1----:R-:W-:Y:S02]  /*16ef0*/  P2R R2, PR, RZ, 0x20 ;  /* 0x00000020ff027803 */ /* 0x002fe40000000000 */
[----:B------:R-:W-:Y:S02]  /*16f00*/  @!P1 LEA R6, P5, R13, R0, 0x2 ;  /* 0x000000000d069211 */ /* 0x000fe400078a10ff */
[----:B------:R-:W-:-:S04]  /*16f10*/  ISETP.NE.AND P4, PT, R2, RZ, PT ;  /* 0x000000ff0200720c */ /* 0x000fc80003f85270 */
[----:B------:R-:W-:Y:S02]  /*16f20*/  @!P3 LEA.HI.X R11, R12, R4, R14, 0x2, P4 ;  /* 0x000000040c0bb211 */ /* 0x000fe400020f140e */
[C---:B------:R-:W-:Y:S02]  /*16f30*/  IADD3 R14, R247.reuse, 0xa8, RZ ;  /* 0x000000a8f70e7810 */ /* 0x040fe40007ffe0ff */
[----:B------:R-:W-:Y:S01]  /*16f40*/  IADD3 R12, R247, 0xb0, RZ ;  /* 0x000000b0f70c7810 */ /* 0x000fe20007ffe0ff */
[----:B------:R1:W-:Y:S01]  /*16f50*/  @!P3 ST.E.64 [R10.64], R82 ;  /* 0x000000520a00b985 */ /* 0x0003e2000c101b0a */
[----:B------:R-:W-:Y:S02]  /*16f60*/  SHF.R.S32.HI R14, RZ, 0x1f, R14 ;  /* 0x0000001fff0e7819 */ /* 0x000fe4000001140e */
[----:B------:R-:W-:Y:S01]  /*16f70*/  SHF.R.S32.HI R12, RZ, 0x1f, R12 ;  /* 0x0000001fff0c7819 */ /* 0x000fe2000001140c */
[----:B------:R1:W-:Y:S01]  /*16f80*/  @!P2 ST.E.64 [R8.64], R78 ;  /* 0x0000004e0800a985 */ /* 0x0003e2000c101b0a */
[----:B------:R-:W-:-:S02]  /*16f90*/  @!P0 LEA R2, P4, R5, R0, 0x2 ;  /* 0x0000000005028211 */ /* 0x000fc400078810ff */
[-C--:B------:R-:W-:Y:S02]  /*16fa0*/  @!P1 LEA.HI.X R7, R13, R4.reuse, R14, 0x2, P5 ;  /* 0x000000040d079211 */ /* 0x080fe400028f140e */
[----:B------:R-:W-:-:S03]  /*16fb0*/  @!P0 LEA.HI.X R3, R5, R4, R12, 0x2, P4 ;  /* 0x0000000405038211 */ /* 0x000fc600020f140c */
[----:B------:R1:W-:Y:S04]  /*16fc0*/  @!P1 ST.E.64 [R6.64], R74 ;  /* 0x0000004a06009985 */ /* 0x0003e8000c101b0a */
[----:B------:R1:W-:Y:S01]  /*16fd0*/  @!P0 ST.E.64 [R2.64], R58 ;  /* 0x0000003a02008985 */ /* 0x0003e2000c101b0a */
[----:B------:R-:W-:-:S13]  /*16fe0*/  ISETP.GE.AND P0, PT, R252, c[0x0][0x3c8], PT ;  /* 0x0000f200fc007a0c */ /* 0x000fda0003f06270 */
[----:B------:R-:W-:Y:S05]  /*16ff0*/  @P0 BRA `(.L_x_296) ;  /* 0x00000c3000000947 */ /* 0x000fea0003800000 */
[----:B------:R-:W-:Y:S02]  /*17000*/  SHF.R.S32.HI R5, RZ, 0x1f, R252 ;  /* 0x0000001fff057819 */ /* 0x000fe400000114fc */
[----:B-1----:R-:W-:-:S04]  /*17010*/  LEA R2, P0, R252, R0, 0x2 ;  /* 0x00000000fc027211 */ /* 0x002fc800078010ff */
[----:B------:R-:W-:-:S05]  /*17020*/  LEA.HI.X R3, R252, R4, R5, 0x2, P0 ;  /* 0x00000004fc037211 */ /* 0x000fca00000f1405 */
[----:B------:R1:W-:Y:S01]  /*17030*/  ST.E.64 [R2.64], R50 ;  /* 0x0000003202007985 */ /* 0x0003e2000c101b0a */
[----:B------:R-:W-:Y:S05]  /*17040*/  BRA `(.L_x_296) ;  /* 0x00000be000007947 */ /* 0x000fea0003800000 */
.L_x_281:
        /* <DEDUP_REMOVED lines=16> */
[----:B--2---:R2:W3:Y:S04]  /*17150*/  LDG.E R4, [R2.64] ;  /* 0x0000000a02047981 */ /* 0x0044e8000c1e1900 */
[----:B--2---:R-:W3:Y:S02]  /*17160*/  LDG.E R2, [R2.64+0x4] ;  /* 0x0000040a02027981 */ /* 0x004ee4000c1e1900 */
[----:B---3-5:R-:W-:Y:S02]  /*17170*/  IADD3 R19, -R4, R2, RZ ;  /* 0x0000000204137210 */ /* 0x028fe40007ffe1ff */
.L_x_302:
        /* <DEDUP_REMOVED lines=31> */
[-C--:B-----5:R-:W-:Y:S01]  /*17370*/  IMAD R10, R17, R5.reuse, RZ ;  /* 0x00000005110a7224 */ /* 0x0a0fe200078e02ff */
[----:B------:R-:W-:Y:S02]  /*17380*/  @P0 SHF.R.U32.HI R2, RZ, c[0x0][0x4f0], R20 ;  /* 0x00013c00ff020a19 */ /* 0x000fe40000011614 */
[----:B------:R-:W-:Y:S01]  /*17390*/  IADD3 R20, P1, P0, R6, R8, R0 ;  /* 0x0000000806147210 */ /* 0x000fe2000783e000 */
[----:B------:R-:W-:Y:S01]  /*173a0*/  IMAD.WIDE.U32 R8, R16, R5, RZ ;  /* 0x0000000510087225 */ /* 0x000fe200078e00ff */
[--C-:B------:R-:W-:Y:S02]  /*173b0*/  SHF.R.S32.HI R5, RZ, 0x1f, R2.reuse ;  /* 0x0000001fff057819 */ /* 0x100fe40000011402 */
[----:B------:R-:W-:Y:S01]  /*173c0*/  IADD3.X R11, R7, R11, R15, P1, P0 ;  /* 0x0000000b070b7210 */ /* 0x000fe20000fe040f */
[----:B------:R-:W-:Y:S01]  /*173d0*/  IMAD.MOV R6, RZ, RZ, -R2 ;  /* 0x000000ffff067224 */ /* 0x000fe200078e0a02 */
[----:B------:R-:W-:Y:S01]  /*173e0*/  IADD3 R9, R9, R10, RZ ;  /* 0x0000000a09097210 */ /* 0x000fe20007ffe0ff */
[----:B------:R-:W-:Y:S01]  /*173f0*/  IMAD.MOV.U32 R10, RZ, RZ, c[0x0][0x4a8] ;  /* 0x00012a00ff0a7624 */ /* 0x000fe200078e00ff */
[----:B------:R-:W-:Y:S01]  /*17400*/  IADD3 R8, P1, P0, R2, R20, R8 ;  /* 0x0000001402087210 */ /* 0x000fe2000783e008 */
[----:B------:R-:W-:-:S03]  /*17410*/  IMAD R6, R6, c[0x0][0x4e8], R14 ;  /* 0x00013a0006067a24 */ /* 0x000fc600078e020e */
[----:B------:R-:W-:Y:S01]  /*17420*/  IADD3.X R9, R5, R11, R9, P1, P0 ;  /* 0x0000000b05097210 */ /* 0x000fe20000fe0409 */
[----:B-1----:R-:W-:Y:S01]  /*17430*/  IMAD R2, R13, R6, RZ ;  /* 0x000000060d027224 */ /* 0x002fe200078e02ff */
[----:B------:R-:W-:Y:S02]  /*17440*/  SHF.R.S32.HI R7, RZ, 0x1f, R6 ;  /* 0x0000001fff077819 */ /* 0x000fe40000011406 */
[----:B------:R-:W-:-:S03]  /*17450*/  MOV R5, c[0x0][0x4ac] ;  /* 0x00012b0000057a02 */ /* 0x000fc60000000f00 */
[C---:B------:R-:W-:Y:S01]  /*17460*/  IMAD R2, R12.reuse, R7, R2 ;  /* 0x000000070c027224 */ /* 0x040fe200078e0202 */
[----:B------:R-:W-:Y:S01]  /*17470*/  SEL R5, R5, c[0x0][0x454], P2 ;  /* 0x0001150005057a07 */ /* 0x000fe20001000000 */
[----:B------:R-:W-:Y:S01]  /*17480*/  IMAD.WIDE.U32 R6, R12, R6, R8 ;  /* 0x000000060c067225 */ /* 0x000fe200078e0008 */
[----:B------:R-:W-:-:S03]  /*17490*/  SEL R8, R10, c[0x0][0x450], P2 ;  /* 0x000114000a087a07 */ /* 0x000fc60001000000 */
[----:B------:R-:W-:Y:S01]  /*174a0*/  IMAD.IADD R2, R7, 0x1, R2 ;  /* 0x0000000107027824 */ /* 0x000fe200078e0202 */
[----:B------:R-:W-:-:S04]  /*174b0*/  LEA R8, P0, R6, R8, 0x2 ;  /* 0x0000000806087211 */ /* 0x000fc800078010ff */
[----:B------:R-:W-:Y:S02]  /*174c0*/  LEA.HI.X R9, R6, R5, R2, 0x2, P0 ;  /* 0x0000000506097211 */ /* 0x000fe400000f1402 */
[----:B------:R-:W-:-:S05]  /*174d0*/  MOV R2, 0xff800000 ;  /* 0xff80000000027802 */ /* 0x000fca0000000f00 */
[----:B------:R1:W-:Y:S02]  /*174e0*/  STG.E [R8.64], R2 ;  /* 0x0000000208007986 */ /* 0x0003e4000c10190a */
.L_x_304:
[----:B------:R-:W-:Y:S05]  /*174f0*/  BSYNC B0 ;  /* 0x0000000000007941 */ /* 0x000fea0003800000 */
.L_x_303:
[----:B------:R-:W-:-:S13]  /*17500*/  ISETP.GT.AND P0, PT, R18, 0x1, PT ;  /* 0x000000011200780c */ /* 0x000fda0003f04270 */
[----:B------:R-:W-:Y:S05]  /*17510*/  @P0 BRA `(.L_x_296) ;  /* 0x0000071000000947 */ /* 0x000fea0003800000 */
[----:B------:R-:W-:Y:S01]  /*17520*/  MOV R5, c[0x0][0x4e8] ;  /* 0x00013a0000057a02 */ /* 0x000fe20000000f00 */
[----:B-1----:R-:W-:Y:S01]  /*17530*/  IMAD R2, R15, c[0x0][0x3a0], RZ ;  /* 0x0000e8000f027a24 */ /* 0x002fe200078e02ff */
[----:B------:R-:W-:Y:S01]  /*17540*/  LEA R11, R237, R246, 0x7 ;  /* 0x000000f6ed0b7211 */ /* 0x000fe200078e38ff */
[----:B------:R-:W-:Y:S01]  /*17550*/  IMAD.WIDE.U32 R6, R0, c[0x0][0x3a0], RZ ;  /* 0x0000e80000067a25 */ /* 0x000fe200078e00ff */
[----:B------:R-:W-:-:S03]  /*17560*/  ISETP.NE.AND P0, PT, R5, 0x1, PT ;  /* 0x000000010500780c */ /* 0x000fc60003f05270 */
[----:B------:R-:W-:Y:S01]  /*17570*/  IMAD R0, R0, c[0x0][0x3a4], R2 ;  /* 0x0000e90000007a24 */ /* 0x000fe200078e0202 */
[----:B------:R-:W-:Y:S01]  /*17580*/  LEA R2, R237, R213, 0x7 ;  /* 0x000000d5ed027211 */ /* 0x000fe200078e38ff */
[----:B------:R-:W-:-:S03]  /*17590*/  IMAD R8, R21, c[0x0][0x3f0], RZ ;  /* 0x0000fc0015087a24 */ /* 0x000fc600078e02ff */
[----:B------:R-:W-:Y:S01]  /*175a0*/  IADD3 R7, R7, R0, RZ ;  /* 0x0000000007077210 */ /* 0x000fe20007ffe0ff */
[----:B------:R-:W-:Y:S01]  /*175b0*/  IMAD R9, R3, c[0x0][0x3f4], R8 ;  /* 0x0000fd0003097a24 */ /* 0x000fe200078e0208 */
[----:B------:R-:W-:-:S03]  /*175c0*/  MOV R0, R2 ;  /* 0x0000000200007202 */ /* 0x000fc60000000f00 */
[----:B------:R-:W-:-:S04]  /*175d0*/  @P0 IMAD.HI.U32 R5, R2, c[0x0][0x4ec], RZ ;  /* 0x00013b0002050a27 */ /* 0x000fc800078e00ff */
[----:B------:R-:W-:Y:S01]  /*175e0*/  IMAD.WIDE.U32 R6, R4, c[0x0][0x3e8], R6 ;  /* 0x0000fa0004067a25 */ /* 0x000fe200078e0006 */
[----:B------:R-:W-:-:S03]  /*175f0*/  @P0 SHF.R.U32.HI R0, RZ, c[0x0][0x4f0], R5 ;  /* 0x00013c00ff000a19 */ /* 0x000fc60000011605 */
[----:B------:R-:W-:Y:S01]  /*17600*/  IMAD R5, R4, c[0x0][0x3ec], R7 ;  /* 0x0000fb0004057a24 */ /* 0x000fe200078e0207 */
[----:B------:R-:W-:Y:S02]  /*17610*/  MOV R4, R6 ;  /* 0x0000000600047202 */ /* 0x000fe40000000f00 */
[----:B------:R-:W-:-:S03]  /*17620*/  SHF.R.S32.HI R8, RZ, 0x1f, R0 ;  /* 0x0000001fff087819 */ /* 0x000fc60000011400 */
[----:B------:R-:W-:Y:S01]  /*17630*/  IMAD.WIDE.U32 R6, R3, c[0x0][0x3f0], R4 ;  /* 0x0000fc0003067a25 */ /* 0x000fe200078e0004 */
[----:B------:R-:W-:-:S03]  /*17640*/  IADD3 R4, -R0, RZ, RZ ;  /* 0x000000ff00047210 */ /* 0x000fc60007ffe1ff */
[----:B------:R-:W-:Y:S01]  /*17650*/  IMAD R5, R8, c[0x0][0x3e0], RZ ;  /* 0x0000f80008057a24 */ /* 0x000fe200078e02ff */
[----:B------:R-:W-:Y:S01]  /*17660*/  IADD3 R3, R7, R9, RZ ;  /* 0x0000000907037210 */ /* 0x000fe20007ffe0ff */
[----:B------:R-:W-:Y:S01]  /*17670*/  IMAD R4, R4, c[0x0][0x4e8], R2 ;  /* 0x00013a0004047a24 */ /* 0x000fe200078e0202 */
[----:B------:R-:W-:Y:S01]  /*17680*/  MOV R2, R6 ;  /* 0x0000000600027202 */ /* 0x000fe20000000f00 */
[----:B------:R-:W-:-:S04]  /*17690*/  IMAD R5, R0, c[0x0][0x3e4], R5 ;  /* 0x0000f90000057a24 */ /* 0x000fc800078e0205 */
        /* <DEDUP_REMOVED lines=11> */
.L_x_364:
[----:B------:R-:W-:Y:S05]  /*17750*/  BRA.DIV ~URZ, `(.L_x_306) ;  /* 0x000025027f007947 */ /* 0x000fea000b800000 */
[----:B------:R3:W4:Y:S02]  /*17760*/  SHFL.IDX PT, R0, R12, RZ, 0x181f ;  /* 0x00181fff0c007589 */ /* 0x00072400000e0000 */
.L_x_365:
[----:B------:R-:W-:Y:S01]  /*17770*/  IMAD R10, R19, c[0x0][0x4e8], RZ ;  /* 0x00013a00130a7a24 */ /* 0x000fe200078e02ff */
[----:B------:R-:W-:Y:S04]  /*17780*/  BSSY B0, `(.L_x_307) ;  /* 0x000000f000007945 */ /* 0x000fe80003800000 */
        /* <DEDUP_REMOVED lines=14> */
.L_x_308:
[----:B------:R-:W-:Y:S05]  /*17870*/  BSYNC B0 ;  /* 0x0000000000007941 */ /* 0x000fea0003800000 */
.L_x_307:
[----:B------:R-:W-:Y:S05]  /*17880*/  BRA.DIV ~URZ, `(.L_x_309) ;  /* 0x000024327f007947 */ /* 0x000fea000b800000 */
[----:B--2---:R2:W1:Y:S04]  /*17890*/  SHFL.IDX PT, R4, R5, 0x1, 0x181f ;  /* 0x00381f0005047f89 */ /* 0x00446800000e0000 */
[----:B----4-:R2:W4:Y:S02]  /*178a0*/  SHFL.IDX PT, R0, R12, 0x1, 0x181f ;  /* 0x00381f000c007f89 */ /* 0x01052400000e0000 */
.L_x_366:
        /* <DEDUP_REMOVED lines=16> */
.L_x_311:
[----:B------:R-:W-:Y:S05]  /*179b0*/  BSYNC B0 ;  /* 0x0000000000007941 */ /* 0x000fea0003800000 */
.L_x_310:
[----:B------:R-:W-:Y:S05]  /*179c0*/  BRA.DIV ~URZ, `(.L_x_312) ;  /* 0x000023b27f007947 */ /* 0x000fea000b800000 */
[----:B-1----:R1:W2:Y:S02]  /*179d0*/  SHFL.IDX PT, R4, R5, 0x2, 0x181f ;  /* 0x00581f0005047f89 */ /* 0x0022a400000e0000 */
.L_x_367:
[----:B------:R-:W-:Y:S05]  /*179e0*/  BRA.DIV ~URZ, `(.L_x_313) ;  /* 0x000024027f007947 */ /* 0x000fea000b800000 */
[----:B----4-:R4:W1:Y:S02]  /*179f0*/  SHFL.IDX PT, R0, R12, 0x2, 0x181f ;  /* 0x00581f000c007f89 */ /* 0x01086400000e0000 */
.L_x_368:
[----:B------:R-:W-:Y:S01]  /*17a00*/  IADD3 R2, R11, 0x40, RZ ;  /* 0x000000400b027810 */ /* 0x000fe20007ffe0ff */
[----:B------:R-:W-:Y:S03]  /*17a10*/  BSSY B0, `(.L_x_314) ;  /* 0x000000f000007945 */ /* 0x000fe60003800000 */
[----:B------:R-:W-:-:S13]  /*17a20*/  ISETP.GE.AND P0, PT, R2, R10, PT ;  /* 0x0000000a0200720c */ /* 0x000fda0003f06270 */
[----:B------:R-:W-:Y:S05]  /*17a30*/  @P0 BRA `(.L_x_315) ;  /* 0x000000c000000947 */ /* 0x000fea0003800000 */
[----:B------:R-:W-:Y:S02]  /*17a40*/  ISETP.GE.AND P2, PT, R210, c[0x0][0x3c8], PT ;  /* 0x0000f200d2007a0c */ /* 0x000fe40003f46270 */
[----:B------:R-:W-:Y:S02]  /*17a50*/  ISETP.GE.AND P1, PT, R207, c[0x0][0x3c8], PT ;  /* 0x0000f200cf007a0c */ /* 0x000fe40003f26270 */
[----:B------:R-:W-:-:S09]  /*17a60*/  ISETP.GE.AND P0, PT, R208, c[0x0][0x3c8], PT ;  /* 0x0000f200d0007a0c */ /* 0x000fd20003f06270 */
        /* <DEDUP_REMOVED lines=9> */
.L_x_315:
[----:B------:R-:W-:Y:S05]  /*17b00*/  BSYNC B0 ;  /* 0x0000000000007941 */ /* 0x000fea0003800000 */
.L_x_314:
[----:B------:R-:W-:Y:S05]  /*17b10*/  BRA.DIV ~URZ, `(.L_x_316) ;  /* 0x000023327f007947 */ /* 0x000fea000b800000 */
[----:B--2---:R2:W3:Y:S04]  /*17b20*/  SHFL.IDX PT, R4, R5, 0x3, 0x181f ;  /* 0x00781f0005047f89 */ /* 0x0044e800000e0000 */
[----:B-1----:R2:W1:Y:S02]  /*17b30*/  SHFL.IDX PT, R0, R12, 0x3, 0x181f ;  /* 0x00781f000c007f89 */ /* 0x00246400000e0000 */
.L_x_369:
[----:B------:R-:W-:-:S04]  /*17b40*/  IADD3 R11, R11, 0x60, RZ ;  /* 0x000000600b0b7810 */ /* 0x000fc80007ffe0ff */
        /* <DEDUP_REMOVED lines=8> */
[-C--:B---3--:R-:W-:Y:S02]  /*17bd0*/  @!P2 LEA.HI.X R9, R210, R4.reuse, R211, 0x1, P5 ;  /* 0x00000004d209a211 */ /* 0x088fe400028f0cd3 */
[-C--:B------:R-:W-:Y:S02]  /*17be0*/  @!P1 LEA.HI.X R7, R207, R4.reuse, R224, 0x1, P4 ;  /* 0x00000004cf079211 */ /* 0x080fe400020f0ce0 */
[----:B------:R-:W-:Y:S01]  /*17bf0*/  @!P0 LEA.HI.X R3, R208, R4, R223, 0x1, P3 ;  /* 0x00000004d0038211 */ /* 0x000fe200018f0cdf */
[----:B------:R1:W-:Y:S04]  /*17c00*/  @!P2 ST.E.128 [R8.64], RZ ;  /* 0x000000ff0800a985 */ /* 0x0003e8000c101d0a */
[----:B------:R1:W-:Y:S04]  /*17c10*/  @!P1 ST.E.128 [R6.64], RZ ;  /* 0x000000ff06009985 */ /* 0x0003e8000c101d0a */
[----:B------:R1:W-:Y:S02]  /*17c20*/  @!P0 ST.E.128 [R2.64], RZ ;  /* 0x000000ff02008985 */ /* 0x0003e4000c101d0a */
.L_x_296:
[----:B------:R-:W-:Y:S05]  /*17c30*/  BSYNC B1 ;  /* 0x0000000000017941 */ /* 0x000fea0003800000 */
.L_x_280:
[----:B------:R-:W-:-:S13]  /*17c40*/  ISETP.NE.AND P0, PT, RZ, UR9, PT ;  /* 0x00000009ff007c0c */ /* 0x000fda000bf05270 */
[----:B------:R-:W-:Y:S01]  /*17c50*/  @P0 WARPSYNC 0xffffffff ;  /* 0xffffffff00000948 */ /* 0x000fe20003800000 */
[----:B------:R-:W-:Y:S06]  /*17c60*/  @P0 BAR.SYNC.DEFER_BLOCKING 0x5, 0x100 ;  /* 0x0144000000000b1d */ /* 0x000fec0000010000 */
[----:B------:R-:W4:Y:S04]  /*17c70*/  @P0 LDS.128 R236, [0x18100] ;  /* 0x01810000ffec0984 */ /* 0x000f280000000c00 */
[----:B------:R-:W-:Y:S06]  /*17c80*/  @P0 BAR.ARV 0x4, 0x100 ;  /* 0x0104000000000b1d */ /* 0x000fec0000002000 */
[----:B------:R-:W-:Y:S05]  /*17c90*/  @P0 BRA `(.L_x_317) ;  /* 0x00000ae000000947 */ /* 0x000fea0003800000 */
[----:B-12---:R-:W1:Y:S01]  /*17ca0*/  S2R R0, SR_TID.X ;  /* 0x0000000000007919 */ /* 0x006e620000002100 */
[----:B------:R-:W-:Y:S01]  /*17cb0*/  IMAD.MOV.U32 R8, RZ, RZ, RZ ;  /* 0x000000ffff087224 */ /* 0x000fe200078e00ff */
[----:B-1----:R-:W-:-:S04]  /*17cc0*/  LOP3.LUT R14, R0, 0x1f, RZ, 0xc0, !PT ;  /* 0x0000001f000e7812 */ /* 0x002fc800078ec0ff */
[----:B------:R-:W-:Y:S01]  /*17cd0*/  ISETP.NE.AND P6, PT, R14, 0x1f, PT ;  /* 0x0000001f0e00780c */ /* 0x000fe20003fc5270 */
[----:B------:R-:W-:Y:S10]  /*17ce0*/  BRA.DIV ~URZ, `(.L_x_318) ;  /* 0x000022227f007947 */ /* 0x000ff4000b800000 */
[----:B------:R1:W2:Y:S02]  /*17cf0*/  SHFL.IDX PT, R9, R29, RZ, 0x1f ;  /* 0x00001fff1d097589 */ /* 0x0002a400000e0000 */
.L_x_370:
[----:B------:R-:W-:Y:S05]  /*17d00*/  BRA.DIV ~URZ, `(.L_x_319) ;  /* 0x000022727f007947 */ /* 0x000fea000b800000 */
[----:B---3--:R3:W1:Y:S02]  /*17d10*/  SHFL.IDX PT, R6, R29, 0x1, 0x1f ;  /* 0x00201f001d067f89 */ /* 0x00866400000e0000 */
.L_x_371:
[----:B----4-:R-:W-:Y:S02]  /*17d20*/  IMAD.IADD R0, R239, 0x1, R14 ;  /* 0x00000001ef007824 */ /* 0x010fe400078e020e */
[----:B------:R-:W-:-:S03]  /*17d30*/  IMAD.MOV.U32 R7, RZ, RZ, RZ ;  /* 0x000000ffff077224 */ /* 0x000fc600078e00ff */
[----:B------:R-:W-:-:S13]  /*17d40*/  ISETP.GE.OR P0, PT, R0, c[0x0][0x53c], !P6 ;  /* 0x00014f0000007a0c */ /* 0x000fda0007706670 */
[----:B------:R-:W-:Y:S01]  /*17d50*/  @!P0 MOV R2, 0x4 ;  /* 0x0000000400028802 */ /* 0x000fe20000000f00 */
[----:B------:R-:W-:-:S04]  /*17d60*/  @!P0 IMAD.MOV.U32 R4, RZ, RZ, 0x4 ;  /* 0x00000004ff048424 */ /* 0x000fc800078e00ff */
[----:B------:R-:W-:-:S04]  /*17d70*/  @!P0 IMAD.WIDE R4, R0, R4, c[0x0][0x580] ;  /* 0x0001600000048625 */ /* 0x000fc800078e0204 */
[----:B------:R-:W-:Y:S01]  /*17d80*/  @!P0 IMAD.WIDE R2, R0, R2, c[0x0][0x578] ;  /* 0x00015e0000028625 */ /* 0x000fe200078e0202 */
[----:B------:R-:W4:Y:S04]  /*17d90*/  @!P0 LDG.E R7, [R4.64] ;  /* 0x0000000a04078981 */ /* 0x000f28000c1e1900 */
[----:B------:R-:W4:Y:S01]  /*17da0*/  @!P0 LDG.E R8, [R2.64] ;  /* 0x0000000a02088981 */ /* 0x000f22000c1e1900 */
[C---:B------:R-:W-:Y:S02]  /*17db0*/  ISETP.GE.U32.AND P4, PT, R14.reuse, 0x10, PT ;  /* 0x000000100e00780c */ /* 0x040fe40003f86070 */
[C---:B------:R-:W-:Y:S02]  /*17dc0*/  ISETP.GE.U32.AND P3, PT, R14.reuse, 0x8, PT ;  /* 0x000000080e00780c */ /* 0x040fe40003f66070 */
[----:B------:R-:W-:-:S02]  /*17dd0*/  ISETP.GE.U32.AND P2, PT, R14, 0x4, PT ;  /* 0x000000040e00780c */ /* 0x000fc40003f46070 */
[C---:B------:R-:W-:Y:S02]  /*17de0*/  ISETP.GE.U32.AND P1, PT, R14.reuse, 0x2, PT ;  /* 0x000000020e00780c */ /* 0x040fe40003f26070 */
[----:B------:R-:W-:Y:S02]  /*17df0*/  ISETP.NE.AND P5, PT, R14, RZ, PT ;  /* 0x000000ff0e00720c */ /* 0x000fe40003fa5270 */
[----:B------:R-:W-:Y:S01]  /*17e00*/  MOV R13, RZ ;  /* 0x000000ff000d7202 */ /* 0x000fe20000000f00 */
[----:B----4-:R-:W-:Y:S01]  /*17e10*/  IMAD R0, R8, R7, RZ ;  /* 0x0000000708007224 */ /* 0x010fe200078e02ff */
[----:B------:R-:W-:Y:S07]  /*17e20*/  BRA.DIV ~URZ, `(.L_x_320) ;  /* 0x000021c27f007947 */ /* 0x000fee000b800000 */
[----:B------:R4:W3:Y:S02]  /*17e30*/  SHFL.UP PT, R4, R0, 0x1, RZ ;  /* 0x0420000000047989 */ /* 0x0008e400000e00ff */
.L_x_372:
[----:B---3--:R-:W-:-:S04]  /*17e40*/  SEL R4, R4, RZ, P5 ;  /* 0x000000ff04047207 */ /* 0x008fc80002800000 */
[----:B----4-:R-:W-:Y:S01]  /*17e50*/  IADD3 R0, R0, R4, RZ ;  /* 0x0000000400007210 */ /* 0x010fe20007ffe0ff */
[----:B------:R-:W-:Y:S05]  /*17e60*/  BRA.DIV ~URZ, `(.L_x_321) ;  /* 0x000021c27f007947 */ /* 0x000fea000b800000 */
        /* <DEDUP_REMOVED lines=12> */
[----:B------:R3:W4:Y:S02]  /*17f30*/  SHFL.IDX PT, R0, R4, 0x1f, 0x1f ;  /* 0x03e01f0004007f89 */ /* 0x00072400000e0000 */
.L_x_373:
[----:B----4-:R-:W-:Y:S01]  /*17f40*/  IMAD R0, R0, c[0x0][0x538], RZ ;  /* 0x00014e0000007a24 */ /* 0x010fe200078e02ff */
[----:B------:R-:W-:Y:S04]  /*17f50*/  BSSY B1, `(.L_x_322) ;  /* 0x000007d000017945 */ /* 0x000fe80003800000 */
[----:B-1----:R-:W-:-:S04]  /*17f60*/  IADD3 R6, R0, R6, RZ ;  /* 0x0000000600067210 */ /* 0x002fc80007ffe0ff */
[----:B--2---:R-:W-:-:S13]  /*17f70*/  ISETP.GT.AND P0, PT, R6, R9, PT ;  /* 0x000000090600720c */ /* 0x004fda0003f04270 */
[----:B------:R-:W-:Y:S05]  /*17f80*/  @P0 BRA `(.L_x_323) ;  /* 0x0000025000000947 */ /* 0x000fea0003800000 */
.L_x_327:
        /* <DEDUP_REMOVED lines=8> */
[----:B---3--:R-:W-:Y:S01]  /*18010*/  @!P0 MOV R4, 0x4 ;  /* 0x0000000400048802 */ /* 0x008fe20000000f00 */
[----:B------:R-:W-:-:S04]  /*18020*/  @!P0 IMAD.MOV.U32 R2, RZ, RZ, 0x4 ;  /* 0x00000004ff028424 */ /* 0x000fc800078e00ff */
[----:B------:R-:W-:-:S04]  /*18030*/  @!P0 IMAD.WIDE R4, R0, R4, c[0x0][0x580] ;  /* 0x0001600000048625 */ /* 0x000fc800078e0204 */
[----:B------:R-:W-:Y:S01]  /*18040*/  @!P0 IMAD.WIDE R2, R0, R2, c[0x0][0x578] ;  /* 0x00015e0000028625 */ /* 0x000fe200078e0202 */
[----:B------:R-:W2:Y:S04]  /*18050*/  @!P0 LDG.E R7, [R4.64] ;  /* 0x0000000a04078981 */ /* 0x000ea8000c1e1900 */
[----:B------:R-:W2:Y:S02]  /*18060*/  @!P0 LDG.E R8, [R2.64] ;  /* 0x0000000a02088981 */ /* 0x000ea4000c1e1900 */
[----:B--2---:R-:W-:Y:S01]  /*18070*/  IMAD R0, R8, R7, RZ ;  /* 0x0000000708007224 */ /* 0x004fe200078e02ff */
[----:B------:R-:W-:Y:S05]  /*18080*/  BRA.DIV ~URZ, `(.L_x_325) ;  /* 0x000021427f007947 */ /* 0x000fea000b800000 */
[----:B------:R1:W2:Y:S02]  /*18090*/  SHFL.UP PT, R2, R0, 0x1, RZ ;  /* 0x0420000000027989 */ /* 0x0002a400000e00ff */
.L_x_374:
        /* <DEDUP_REMOVED lines=16> */
.L_x_375:
[----:B--2---:R-:W-:-:S05]  /*181a0*/  IMAD R0, R0, c[0x0][0x538], RZ ;  /* 0x00014e0000007a24 */ /* 0x004fca00078e02ff */
[----:B------:R-:W-:-:S04]  /*181b0*/  IADD3 R6, R0, R6, RZ ;  /* 0x0000000600067210 */ /* 0x000fc80007ffe0ff */
[----:B------:R-:W-:-:S13]  /*181c0*/  ISETP.GT.AND P0, PT, R6, R9, PT ;  /* 0x000000090600720c */ /* 0x000fda0003f04270 */
[----:B-1----:R-:W-:Y:S05]  /*181d0*/  @!P0 BRA `(.L_x_327) ;  /* 0xfffffdb000008947 */ /* 0x002fea000383ffff */
.L_x_323:
[----:B------:R-:W-:-:S05]  /*181e0*/  IADD3 R12, -R0, R6, RZ ;  /* 0x00000006000c7210 */ /* 0x000fca0007ffe1ff */
[----:B------:R-:W-:-:S05]  /*181f0*/  IMAD R0, R4, c[0x0][0x538], R12 ;  /* 0x00014e0004007a24 */ /* 0x000fca00078e020c */
[----:B------:R-:W-:Y:S01]  /*18200*/  ISETP.GT.AND P0, PT, R0, R9, PT ;  /* 0x000000090000720c */ /* 0x000fe20003f04270 */
[----:B------:R-:W-:-:S12]  /*18210*/  BRA.DIV ~URZ, `(.L_x_328) ;  /* 0x000021a27f007947 */ /* 0x000fd8000b800000 */
[----:B------:R-:W-:-:S04]  /*18220*/  VOTE.ANY R10, PT, !P0 ;  /* 0x00000000000a7806 */ /* 0x000fc800040e0100 */
.L_x_376:
[----:B------:R1:W2:Y:S01]  /*18230*/  POPC R6, R10 ;  /* 0x0000000a00067309 */ /* 0x0002a20000000000 */
[----:B------:R-:W-:Y:S05]  /*18240*/  BRA.DIV ~URZ, `(.L_x_329) ;  /* 0x000021c27f007947 */ /* 0x000fea000b800000 */
[----:B--2---:R2:W4:Y:S04]  /*18250*/  SHFL.IDX PT, R7, R7, R6, 0x1f ;  /* 0x00001f0607077589 */ /* 0x00452800000e0000 */
[----:B------:R2:W1:Y:S02]  /*18260*/  SHFL.IDX PT, R5, R8, R6, 0x1f ;  /* 0x00001f0608057589 */ /* 0x00046400000e0000 */
.L_x_377:
[----:B------:R-:W-:Y:S01]  /*18270*/  ISETP.NE.AND P0, PT, R10, RZ, PT ;  /* 0x000000ff0a00720c */ /* 0x000fe20003f05270 */
[----:B------:R-:W-:-:S12]  /*18280*/  BSSY B0, `(.L_x_330) ;  /* 0x0000005000007945 */ /* 0x000fd80003800000 */
[----:B------:R-:W-:Y:S05]  /*18290*/  @!P0 BRA `(.L_x_331) ;  /* 0x0000003000008947 */ /* 0x000fea0003800000 */
[----:B------:R-:W-:Y:S01]  /*182a0*/  IADD3 R28, R6, -0x1, RZ ;  /* 0xffffffff061c7810 */ /* 0x000fe20007ffe0ff */
[----:B------:R-:W-:Y:S05]  /*182b0*/  BRA.DIV ~URZ, `(.L_x_332) ;  /* 0x000022227f007947 */ /* 0x000fea000b800000 */
[----:B------:R2:W3:Y:S02]  /*182c0*/  SHFL.IDX PT, R13, R4, R28, 0x1f ;  /* 0x00001f1c040d7589 */ /* 0x0004e400000e0000 */
.L_x_331:
[----:B------:R-:W-:Y:S05]  /*182d0*/  BSYNC B0 ;  /* 0x0000000000007941 */ /* 0x000fea0003800000 */
.L_x_330:
[----:B----4-:R-:W-:Y:S01]  /*182e0*/  IABS R2, R7 ;  /* 0x0000000700027213 */ /* 0x010fe20000000000 */
[----:B---3--:R-:W-:Y:S01]  /*182f0*/  IMAD R236, R13, c[0x0][0x538], R12 ;  /* 0x00014e000dec7a24 */ /* 0x008fe200078e020c */
[----:B-1----:R-:W-:Y:S01]  /*18300*/  IABS R3, R5 ;  /* 0x0000000500037213 */ /* 0x002fe20000000000 */
[----:B------:R-:W-:Y:S01]  /*18310*/  IMAD.IADD R239, R6, 0x1, R239 ;  /* 0x0000000106ef7824 */ /* 0x000fe200078e02ef */
[----:B------:R-:W1:Y:S01]  /*18320*/  I2F.RP R10, R2 ;  /* 0x00000002000a7306 */ /* 0x000e620000209400 */
[----:B------:R-:W-:-:S05]  /*18330*/  IMAD.IADD R12, R9, 0x1, -R236 ;  /* 0x00000001090c7824 */ /* 0x000fca00078e0aec */
[----:B--2---:R-:W-:Y:S02]  /*18340*/  IABS R8, R12 ;  /* 0x0000000c00087213 */ /* 0x004fe40000000000 */
[----:B------:R-:W-:Y:S08]  /*18350*/  I2F.RP R9, R3 ;  /* 0x0000000300097306 */ /* 0x000ff00000209400 */
[----:B-1----:R-:W1:Y:S02]  /*18360*/  MUFU.RCP R10, R10 ;  /* 0x0000000a000a7308 */ /* 0x002e640000001000 */
[----:B-1----:R-:W-:-:S06]  /*18370*/  IADD3 R10, R10, 0xffffffe, RZ ;  /* 0x0ffffffe0a0a7810 */ /* 0x002fcc0007ffe0ff */
[----:B------:R-:W1:Y:S02]  /*18380*/  F2I.FTZ.U32.TRUNC.NTZ R11, R10 ;  /* 0x0000000a000b7305 */ /* 0x000e64000021f000 */
[----:B-1----:R-:W-:Y:S01]  /*18390*/  IMAD.MOV R0, RZ, RZ, -R11 ;  /* 0x000000ffff007224 */ /* 0x002fe200078e0a0b */
[----:B------:R-:W-:-:S03]  /*183a0*/  MOV R10, RZ ;  /* 0x000000ff000a7202 */ /* 0x000fc60000000f00 */
        /* <DEDUP_REMOVED lines=12> */
[-C--:B------:R-:W-:Y:S01]  /*18470*/  @!P0 IADD3 R4, R4, -R2.reuse, RZ ;  /* 0x8000000204048210 */ /* 0x080fe20007ffe0ff */
[----:B------:R-:W1:Y:S01]  /*18480*/  F2I.FTZ.U32.TRUNC.NTZ R9, R8 ;  /* 0x0000000800097305 */ /* 0x000e62000021f000 */
[----:B------:R-:W-:Y:S02]  /*18490*/  @!P0 IADD3 R0, R0, 0x1, RZ ;  /* 0x0000000100008810 */ /* 0x000fe40007ffe0ff */
[----:B------:R-:W-:Y:S02]  /*184a0*/  ISETP.GE.U32.AND P2, PT, R4, R2, PT ;  /* 0x000000020400720c */ /* 0x000fe40003f46070 */
[----:B------:R-:W-:Y:S02]  /*184b0*/  LOP3.LUT R2, R12, R7, RZ, 0x3c, !PT ;  /* 0x000000070c027212 */ /* 0x000fe400078e3cff */
[----:B------:R-:W-:Y:S02]  /*184c0*/  ISETP.NE.AND P0, PT, R7, RZ, PT ;  /* 0x000000ff0700720c */ /* 0x000fe40003f05270 */
[----:B------:R-:W-:-:S07]  /*184d0*/  ISETP.GE.AND P1, PT, R2, RZ, PT ;  /* 0x000000ff0200720c */ /* 0x000fce0003f26270 */
[----:B------:R-:W-:Y:S01]  /*184e0*/  @P2 IADD3 R0, R0, 0x1, RZ ;  /* 0x0000000100002810 */ /* 0x000fe20007ffe0ff */
[----:B-1----:R-:W-:Y:S02]  /*184f0*/  IMAD.MOV R2, RZ, RZ, -R9 ;  /* 0x000000ffff027224 */ /* 0x002fe400078e0a09 */
[----:B------:R-:W-:Y:S02]  /*18500*/  IMAD.MOV.U32 R8, RZ, RZ, RZ ;  /* 0x000000ffff087224 */ /* 0x000fe400078e00ff */
[----:B------:R-:W-:Y:S01]  /*18510*/  IMAD.MOV.U32 R4, RZ, RZ, R2 ;  /* 0x000000ffff047224 */ /* 0x000fe200078e0002 */
[----:B------:R-:W-:Y:S01]  /*18520*/  IABS R2, R5 ;  /* 0x0000000500027213 */ /* 0x000fe20000000000 */
[----:B------:R-:W-:Y:S01]  /*18530*/  @!P1 IMAD.MOV R0, RZ, RZ, -R0 ;  /* 0x000000ffff009224 */ /* 0x000fe200078e0a00 */
[----:B------:R-:W-:Y:S01]  /*18540*/  @!P0 LOP3.LUT R0, RZ, R7, RZ, 0x33, !PT ;  /* 0x00000007ff008212 */ /* 0x000fe200078e33ff */
[----:B------:R-:W-:Y:S01]  /*18550*/  IMAD R4, R4, R3, RZ ;  /* 0x0000000304047224 */ /* 0x000fe200078e02ff */
[----:B------:R-:W-:-:S02]  /*18560*/  IADD3 R10, RZ, -R2, RZ ;  /* 0x80000002ff0a7210 */ /* 0x000fc40007ffe0ff */
[----:B------:R-:W-:Y:S01]  /*18570*/  IABS R11, R0 ;  /* 0x00000000000b7213 */ /* 0x000fe20000000000 */
[----:B------:R-:W-:Y:S01]  /*18580*/  IMAD.HI.U32 R2, R9, R4, R8 ;  /* 0x0000000409027227 */ /* 0x000fe200078e0008 */
[----:B------:R-:W-:-:S03]  /*18590*/  MOV R8, R10 ;  /* 0x0000000a00087202 */ /* 0x000fc60000000f00 */
[----:B------:R-:W-:Y:S02]  /*185a0*/  IMAD.MOV.U32 R4, RZ, RZ, R11 ;  /* 0x000000ffff047224 */ /* 0x000fe400078e000b */
[----:B------:R-:W-:Y:S02]  /*185b0*/  IMAD R7, R0, R7, RZ ;  /* 0x0000000700077224 */ /* 0x000fe400078e02ff */
[----:B------:R-:W-:-:S03]  /*185c0*/  IMAD.HI.U32 R2, R2, R4, RZ ;  /* 0x0000000402027227 */ /* 0x000fc600078e00ff */
[----:B------:R-:W-:Y:S01]  /*185d0*/  IADD3 R237, R12, -R7, RZ ;  /* 0x800000070ced7210 */ /* 0x000fe20007ffe0ff */
        /* <DEDUP_REMOVED lines=16> */
.L_x_324:
[----:B------:R-:W-:Y:S01]  /*186e0*/  IMAD.MOV.U32 R236, RZ, RZ, R9 ;  /* 0x000000ffffec7224 */ /* 0x000fe200078e0009 */
[----:B------:R-:W-:Y:S01]  /*186f0*/  MOV R238, RZ ;  /* 0x000000ff00ee7202 */ /* 0x000fe20000000f00 */
[----:B------:R-:W-:Y:S01]  /*18700*/  IMAD.MOV.U32 R237, RZ, RZ, RZ ;  /* 0x000000ffffed7224 */ /* 0x000fe200078e00ff */
[----:B------:R-:W-:Y:S02]  /*18710*/  MOV R239, c[0x0][0x53c] ;  /* 0x00014f0000ef7a02 */ /* 0x000fe40000000f00 */
.L_x_333:
[----:B------:R-:W-:Y:S05]  /*18720*/  BSYNC B1 ;  /* 0x0000000000017941 */ /* 0x000fea0003800000 */
.L_x_322:
[----:B------:R-:W-:Y:S01]  /*18730*/  WARPSYNC 0xffffffff ;  /* 0xffffffff00007948 */ /* 0x000fe20003800000 */
[----:B------:R-:W-:Y:S01]  /*18740*/  BAR.SYNC.DEFER_BLOCKING 0x4, 0x100 ;  /* 0x0104000000007b1d */ /* 0x000fe20000010000 */
[----:B------:R-:W-:-:S13]  /*18750*/  ISETP.NE.AND P0, PT, R14, RZ, PT ;  /* 0x000000ff0e00720c */ /* 0x000fda0003f05270 */
[----:B------:R1:W-:Y:S04]  /*18760*/  @!P0 STS.128 [0x18100], R236 ;  /* 0x018100ecff008388 */ /* 0x0003e80000000c00 */
[----:B------:R-:W-:Y:S06]  /*18770*/  BAR.ARV 0x5, 0x100 ;  /* 0x0144000000007b1d */ /* 0x000fec0000002000 */
.L_x_317:
[----:B----4-:R-:W-:-:S13]  /*18780*/  ISETP.GE.AND P0, PT, R239, c[0x0][0x53c], PT ;  /* 0x00014f00ef007a0c */ /* 0x010fda0003f06270 */
[----:B-123--:R-:W-:Y:S01]  /*18790*/  @P0 CALL.REL.NOINC `(.L_x_334) ;  /* 0x0000001000000944 */ /* 0x00efe20003c00000 */
[----:B------:R-:W-:Y:S05]  /*187a0*/  BRA `(.L_x_335) ;  /* 0xfffe952000007947 */ /* 0x000fea000383ffff */
.L_x_334:
[----:B------:R-:W-:Y:S05]  /*187b0*/  EXIT ;  /* 0x000000000000794d */ /* 0x000fea0003800000 */
.L_x_168:
[----:B------:R-:W-:Y:S01]  /*187c0*/  IMAD.MOV.U32 R0, RZ, RZ, R5 ;  /* 0x000000ffff007224 */ /* 0x000fe200078e0005 */
[----:B------:R-:W-:Y:S02]  /*187d0*/  MOV R3, 0x1 ;  /* 0x0000000100037802 */ /* 0x000fe40000000f00 */
[----:B------:R-:W-:Y:S02]  /*187e0*/  MOV R2, 0x18800 ;  /* 0x0001880000027802 */ /* 0x000fe40000000f00 */
[----:B-1----:R-:W-:Y:S05]  /*187f0*/  CALL.REL.NOINC `($__internal_6_$__cuda_sm70_shflsync_up_p) ;  /* 0x00001df000007944 */ /* 0x002fea0003c00000 */
[----:B------:R-:W-:Y:S01]  /*18800*/  MOV R0, R4 ;  /* 0x0000000400007202 */ /* 0x000fe20000000f00 */
[----:B------:R-:W-:Y:S05]  /*18810*/  BRA `(.L_x_336) ;  /* 0xfffe7c3000007947 */ /* 0x000fea000383ffff */
.L_x_169:
[----:B------:R-:W-:Y:S01]  /*18820*/  IMAD.MOV.U32 R0, RZ, RZ, R5 ;  /* 0x000000ffff007224 */ /* 0x000fe200078e0005 */
[----:B------:R-:W-:Y:S02]  /*18830*/  MOV R3, 0x2 ;  /* 0x0000000200037802 */ /* 0x000fe40000000f00 */
[----:B------:R-:W-:Y:S02]  /*18840*/  MOV R2, 0x18860 ;  /* 0x0001886000027802 */ /* 0x000fe40000000f00 */
[----:B-1----:R-:W-:Y:S05]  /*18850*/  CALL.REL.NOINC `($__internal_6_$__cuda_sm70_shflsync_up_p) ;  /* 0x00001d9000007944 */ /* 0x002fea0003c00000 */
[----:B------:R-:W-:Y:S01]  /*18860*/  SEL R4, R4, RZ, P4 ;  /* 0x000000ff04047207 */ /* 0x000fe20002000000 */
[----:B------:R-:W-:Y:S01]  /*18870*/  IMAD.MOV.U32 R3, RZ, RZ, 0x4 ;  /* 0x00000004ff037424 */ /* 0x000fe200078e00ff */
[----:B------:R-:W-:-:S03]  /*18880*/  MOV R2, 0x188b0 ;  /* 0x000188b000027802 */ /* 0x000fc60000000f00 */
[----:B------:R-:W-:Y:S02]  /*18890*/  IMAD.IADD R0, R5, 0x1, R4 ;  /* 0x0000000105007824 */ /* 0x000fe400078e0204 */
[----:B------:R-:W-:Y:S05]  /*188a0*/  CALL.REL.NOINC `($__internal_6_$__cuda_sm70_shflsync_up_p) ;  /* 0x00001d4000007944 */ /* 0x000fea0003c00000 */
        /* <DEDUP_REMOVED lines=12> */
[----:B------:R-:W-:Y:S02]  /*18970*/  MOV R3, 0x1f ;  /* 0x0000001f00037802 */ /* 0x000fe40000000f00 */
[----:B------:R-:W-:Y:S01]  /*18980*/  MOV R2, 0x189c0 ;  /* 0x000189c000027802 */ /* 0x000fe20000000f00 */
[----:B------:R-:W-:-:S04]  /*18990*/  IMAD.IADD R4, R0, 0x1, R4 ;  /* 0x0000000100047824 */ /* 0x000fc800078e0204 */
[----:B------:R-:W-:Y:S02]  /*189a0*/  IMAD.MOV.U32 R0, RZ, RZ, R4 ;  /* 0x000000ffff007224 */ /* 0x000fe400078e0004 */
[----:B------:R-:W-:Y:S05]  /*189b0*/  CALL.REL.NOINC `($__internal_5_$__cuda_sm70_shflsync_idx_p) ;  /* 0x00001be000007944 */ /* 0x000fea0003c00000 */
[----:B------:R-:W-:Y:S05]  /*189c0*/  BRA `(.L_x_337) ;  /* 0xfffe7b8000007947 */ /* 0x000fea000383ffff */
.L_x_171:
[----:B------:R-:W-:Y:S02]  /*189d0*/  SEL R0, RZ, 0x1, P0 ;  /* 0x00000001ff007807 */ /* 0x000fe40000000000 */
[----:B------:R-:W-:Y:S02]  /*189e0*/  MOV R2, 0x18a00 ;  /* 0x00018a0000027802 */ /* 0x000fe40000000f00 */
[----:B-1----:R-:W-:Y:S05]  /*189f0*/  CALL.REL.NOINC `($__internal_7_$__cuda_sm70_votesync_ballot) ;  /* 0x00001c5000007944 */ /* 0x002fea0003c00000 */
[----:B------:R-:W-:Y:S01]  /*18a00*/  MOV R5, R0 ;  /* 0x0000000000057202 */ /* 0x000fe20000000f00 */
[----:B------:R-:W-:Y:S05]  /*18a10*/  BRA `(.L_x_338) ;  /* 0xfffe7bc000007947 */ /* 0x000fea000383ffff */
.L_x_172:
[----:B------:R-:W-:Y:S01]  /*18a20*/  IMAD.MOV.U32 R0, RZ, RZ, R8 ;  /* 0x000000ffff007224 */ /* 0x000fe200078e0008 */
[----:B---3--:R-:W-:Y:S01]  /*18a30*/  MOV R28, R13 ;  /* 0x0000000d001c7202 */ /* 0x008fe20000000f00 */
[----:B------:R-:W-:Y:S01]  /*18a40*/  IMAD.MOV.U32 R3, RZ, RZ, 0x1f ;  /* 0x0000001fff037424 */ /* 0x000fe200078e00ff */
[----:B------:R-:W-:Y:S02]  /*18a50*/  MOV R2, 0x18a70 ;  /* 0x00018a7000027802 */ /* 0x000fe40000000f00 */
[----:B-12---:R-:W-:Y:S05]  /*18a60*/  CALL.REL.NOINC `($__internal_5_$__cuda_sm70_shflsync_idx_p) ;  /* 0x00001b3000007944 */ /* 0x006fea0003c00000 */
[----:B------:R-:W-:Y:S01]  /*18a70*/  IMAD.MOV.U32 R11, RZ, RZ, R0 ;  /* 0x000000ffff0b7224 */ /* 0x000fe200078e0000 */
[----:B------:R-:W-:Y:S01]  /*18a80*/  MOV R0, R7 ;  /* 0x0000000700007202 */ /* 0x000fe20000000f00 */
[----:B------:R-:W-:Y:S01]  /*18a90*/  IMAD.MOV.U32 R6, RZ, RZ, RZ ;  /* 0x000000ffff067224 */ /* 0x000fe200078e00ff */
[----:B------:R-:W-:Y:S01]  /*18aa0*/  MOV R28, R13 ;  /* 0x0000000d001c7202 */ /* 0x000fe20000000f00 */
[----:B------:R-:W-:Y:S01]  /*18ab0*/  IMAD.MOV.U32 R3, RZ, RZ, 0x1f ;  /* 0x0000001fff037424 */ /* 0x000fe200078e00ff */
[----:B------:R-:W-:-:S02]  /*18ac0*/  MOV R2, 0x18ae0 ;  /* 0x00018ae000027802 */ /* 0x000fc40000000f00 */
[----:B------:R-:W-:Y:S05]  /*18ad0*/  CALL.REL.NOINC `($__internal_5_$__cuda_sm70_shflsync_idx_p) ;  /* 0x00001ac000007944 */ /* 0x000fea0003c00000 */
[----:B------:R-:W-:Y:S01]  /*18ae0*/  MOV R10, R0 ;  /* 0x00000000000a7202 */ /* 0x000fe20000000f00 */
[----:B------:R-:W-:Y:S05]  /*18af0*/  BRA `(.L_x_339) ;  /* 0xfffe7b3000007947 */ /* 0x000fea000383ffff */
.L_x_175:
[----:B------:R-:W-:Y:S01]  /*18b00*/  IMAD.MOV.U32 R0, RZ, RZ, R4 ;  /* 0x000000ffff007224 */ /* 0x000fe200078e0004 */
[----:B------:R-:W-:-:S02]  /*18b10*/  MOV R3, 0x1f ;  /* 0x0000001f00037802 */ /* 0x000fc40000000f00 */
[----:B------:R-:W-:Y:S02]  /*18b20*/  MOV R2, 0x18b40 ;  /* 0x00018b4000027802 */ /* 0x000fe40000000f00 */
[----:B-1234-:R-:W-:Y:S05]  /*18b30*/  CALL.REL.NOINC `($__internal_5_$__cuda_sm70_shflsync_idx_p) ;  /* 0x00001a6000007944 */ /* 0x01efea0003c00000 */
[----:B------:R-:W-:Y:S01]  /*18b40*/  MOV R6, R0 ;  /* 0x0000000000067202 */ /* 0x000fe20000000f00 */
[----:B------:R-:W-:Y:S05]  /*18b50*/  BRA `(.L_x_174) ;  /* 0xfffe7b3000007947 */ /* 0x000fea000383ffff */
.L_x_211:
[----:B------:R-:W-:Y:S01]  /*18b60*/  IMAD.MOV.U32 R0, RZ, RZ, R5 ;  /* 0x000000ffff007224 */ /* 0x000fe200078e0005 */
[----:B------:R-:W-:Y:S01]  /*18b70*/  MOV R28, RZ ;  /* 0x000000ff001c7202 */ /* 0x000fe20000000f00 */
[----:B------:R-:W-:Y:S01]  /*18b80*/  IMAD.MOV.U32 R3, RZ, RZ, 0x181f ;  /* 0x0000181fff037424 */ /* 0x000fe200078e00ff */
[----:B------:R-:W-:Y:S02]  /*18b90*/  MOV R2, 0x18bb0 ;  /* 0x00018bb000027802 */ /* 0x000fe40000000f00 */
[----:B-----5:R-:W-:Y:S05]  /*18ba0*/  CALL.REL.NOINC `($__internal_5_$__cuda_sm70_shflsync_idx_p) ;  /* 0x000019f000007944 */ /* 0x020fea0003c00000 */
[----:B------:R-:W-:Y:S01]  /*18bb0*/  MOV R6, R0 ;  /* 0x0000000000067202 */ /* 0x000fe20000000f00 */
[----:B------:R-:W-:Y:S05]  /*18bc0*/  BRA `(.L_x_340) ;  /* 0xfffef2a000007947 */ /* 0x000fea000383ffff */
.L_x_212:
[----:B------:R-:W-:Y:S01]  /*18bd0*/  IMAD.MOV.U32 R0, RZ, RZ, R7 ;  /* 0x000000ffff007224 */ /* 0x000fe200078e0007 */
[----:B------:R-:W-:Y:S01]  /*18be0*/  MOV R28, RZ ;  /* 0x000000ff001c7202 */ /* 0x000fe20000000f00 */
[----:B------:R-:W-:Y:S01]  /*18bf0*/  IMAD.MOV.U32 R3, RZ, RZ, 0x181f ;  /* 0x0000181fff037424 */ /* 0x000fe200078e00ff */
[----:B------:R-:W-:Y:S02]  /*18c00*/  MOV R2, 0x18c20 ;  /* 0x00018c2000027802 */ /* 0x000fe40000000f00 */
[----:B-12--5:R-:W-:Y:S05]  /*18c10*/  CALL.REL.NOINC `($__internal_5_$__cuda_sm70_shflsync_idx_p) ;  /* 0x0000198000007944 */ /* 0x026fea0003c00000 */
[----:B------:R-:W-:Y:S05]  /*18c20*/  BRA `(.L_x_341) ;  /* 0xfffef26000007947 */ /* 0x000fea000383ffff */
.L_x_215:
[----:B----4-:R-:W-:Y:S01]  /*18c30*/  IMAD.MOV.U32 R0, RZ, RZ, R5 ;  /* 0x000000ffff007224 */ /* 0x010fe200078e0005 */
[----:B------:R-:W-:Y:S01]  /*18c40*/  MOV R28, 0x1 ;  /* 0x00000001001c7802 */ /* 0x000fe20000000f00 */
[----:B--2---:R-:W-:Y:S01]  /*18c50*/  IMAD.MOV.U32 R3, RZ, RZ, 0x181f ;  /* 0x0000181fff037424 */ /* 0x004fe200078e00ff */
[----:B------:R-:W-:-:S02]  /*18c60*/  MOV R2, 0x18c80 ;  /* 0x00018c8000027802 */ /* 0x000fc40000000f00 */
[----:B-1-3-5:R-:W-:Y:S05]  /*18c70*/  CALL.REL.NOINC `($__internal_5_$__cuda_sm70_shflsync_idx_p) ;  /* 0x0000192000007944 */ /* 0x02afea0003c00000 */
[----:B------:R-:W-:Y:S01]  /*18c80*/  IMAD.MOV.U32 R6, RZ, RZ, R0 ;  /* 0x000000ffff067224 */ /* 0x000fe200078e0000 */
[----:B------:R-:W-:Y:S01]  /*18c90*/  MOV R28, 0x1 ;  /* 0x00000001001c7802 */ /* 0x000fe20000000f00 */
[----:B------:R-:W-:Y:S01]  /*18ca0*/  IMAD.MOV.U32 R0, RZ, RZ, R7 ;  /* 0x000000ffff007224 */ /* 0x000fe200078e0007 */
[----:B------:R-:W-:-:S02]  /*18cb0*/  MOV R3, 0x181f ;  /* 0x0000181f00037802 */ /* 0x000fc40000000f00 */
[----:B------:R-:W-:Y:S02]  /*18cc0*/  MOV R2, 0x18ce0 ;  /* 0x00018ce000027802 */ /* 0x000fe40000000f00 */
[----:B------:R-:W-:Y:S05]  /*18cd0*/  CALL.REL.NOINC `($__internal_5_$__cuda_sm70_shflsync_idx_p) ;  /* 0x000018c000007944 */ /* 0x000fea0003c00000 */
[----:B------:R-:W-:Y:S05]  /*18ce0*/  BRA `(.L_x_342) ;  /* 0xfffef2e000007947 */ /* 0x000fea000383ffff */
.L_x_218:
[----:B----4-:R-:W-:Y:S01]  /*18cf0*/  IMAD.MOV.U32 R0, RZ, RZ, R5 ;  /* 0x000000ffff007224 */ /* 0x010fe200078e0005 */
[----:B------:R-:W-:Y:S01]  /*18d00*/  MOV R28, 0x2 ;  /* 0x00000002001c7802 */ /* 0x000fe20000000f00 */
[----:B-1----:R-:W-:Y:S01]  /*18d10*/  IMAD.MOV.U32 R3, RZ, RZ, 0x181f ;  /* 0x0000181fff037424 */ /* 0x002fe200078e00ff */
[----:B------:R-:W-:Y:S02]  /*18d20*/  MOV R2, 0x18d40 ;  /* 0x00018d4000027802 */ /* 0x000fe40000000f00 */
[----:B--23-5:R-:W-:Y:S05]  /*18d30*/  CALL.REL.NOINC `($__internal_5_$__cuda_sm70_shflsync_idx_p) ;  /* 0x0000186000007944 */ /* 0x02cfea0003c00000 */
[----:B------:R-:W-:Y:S01]  /*18d40*/  MOV R6, R0 ;  /* 0x0000000000067202 */ /* 0x000fe20000000f00 */
[----:B------:R-:W-:Y:S05]  /*18d50*/  BRA `(.L_x_343) ;  /* 0xfffef3a000007947 */ /* 0x000fea000383ffff */
.L_x_219:
[----:B----4-:R-:W-:Y:S01]  /*18d60*/  IMAD.MOV.U32 R0, RZ, RZ, R7 ;  /* 0x000000ffff007224 */ /* 0x010fe200078e0007 */
[----:B------:R-:W-:Y:S01]  /*18d70*/  MOV R28, 0x2 ;  /* 0x00000002001c7802 */ /* 0x000fe20000000f00 */
[----:B------:R-:W-:Y:S01]  /*18d80*/  IMAD.MOV.U32 R3, RZ, RZ, 0x181f ;  /* 0x0000181fff037424 */ /* 0x000fe200078e00ff */
[----:B------:R-:W-:Y:S02]  /*18d90*/  MOV R2, 0x18db0 ;  /* 0x00018db000027802 */ /* 0x000fe40000000f00 */
[----:B-123-5:R-:W-:Y:S05]  /*18da0*/  CALL.REL.NOINC `($__internal_5_$__cuda_sm70_shflsync_idx_p) ;  /* 0x000017f000007944 */ /* 0x02efea0003c00000 */
[----:B------:R-:W-:Y:S05]  /*18db0*/  BRA `(.L_x_344) ;  /* 0xfffef36000007947 */ /* 0x000fea000383ffff */
.L_x_222:
[----:B-1----:R-:W-:Y:S01]  /*18dc0*/  IMAD.MOV.U32 R0, RZ, RZ, R5 ;  /* 0x000000ffff007224 */ /* 0x002fe200078e0005 */
[----:B------:R-:W-:Y:S01]  /*18dd0*/  MOV R28, 0x3 ;  /* 0x00000003001c7802 */ /* 0x000fe20000000f00 */
[----:B------:R-:W-:Y:S01]  /*18de0*/  IMAD.MOV.U32 R3, RZ, RZ, 0x181f ;  /* 0x0000181fff037424 */ /* 0x000fe200078e00ff */
[----:B------:R-:W-:-:S02]  /*18df0*/  MOV R2, 0x18e10 ;  /* 0x00018e1000027802 */ /* 0x000fc40000000f00 */
[----:B--2345:R-:W-:Y:S05]  /*18e00*/  CALL.REL.NOINC `($__internal_5_$__cuda_sm70_shflsync_idx_p) ;  /* 0x0000179000007944 */ /* 0x03cfea0003c00000 */
[----:B------:R-:W-:Y:S01]  /*18e10*/  IMAD.MOV.U32 R5, RZ, RZ, R0 ;  /* 0x000000ffff057224 */ /* 0x000fe200078e0000 */
[----:B------:R-:W-:Y:S01]  /*18e20*/  MOV R28, 0x3 ;  /* 0x00000003001c7802 */ /* 0x000fe20000000f00 */
[----:B------:R-:W-:Y:S01]  /*18e30*/  IMAD.MOV.U32 R0, RZ, RZ, R7 ;  /* 0x000000ffff007224 */ /* 0x000fe200078e0007 */
[----:B------:R-:W-:-:S02]  /*18e40*/  MOV R3, 0x181f ;  /* 0x0000181f00037802 */ /* 0x000fc40000000f00 */
[----:B------:R-:W-:Y:S02]  /*18e50*/  MOV R2, 0x18e70 ;  /* 0x00018e7000027802 */ /* 0x000fe40000000f00 */
[----:B------:R-:W-:Y:S05]  /*18e60*/  CALL.REL.NOINC `($__internal_5_$__cuda_sm70_shflsync_idx_p) ;  /* 0x0000173000007944 */ /* 0x000fea0003c00000 */
[----:B------:R-:W-:Y:S05]  /*18e70*/  BRA `(.L_x_345) ;  /* 0xfffef3e000007947 */ /* 0x000fea000383ffff */
.L_x_265:
[----:B------:R-:W-:Y:S01]  /*18e80*/  IMAD.MOV.U32 R0, RZ, RZ, R5 ;  /* 0x000000ffff007224 */ /* 0x000fe200078e0005 */
[----:B------:R-:W-:Y:S01]  /*18e90*/  MOV R28, RZ ;  /* 0x000000ff001c7202 */ /* 0x000fe20000000f00 */
[----:B------:R-:W-:Y:S01]  /*18ea0*/  IMAD.MOV.U32 R3, RZ, RZ, 0x181f ;  /* 0x0000181fff037424 */ /* 0x000fe200078e00ff */
[----:B------:R-:W-:Y:S02]  /*18eb0*/  MOV R2, 0x18ed0 ;  /* 0x00018ed000027802 */ /* 0x000fe40000000f00 */
[----:B------:R-:W-:Y:S05]  /*18ec0*/  CALL.REL.NOINC `($__internal_5_$__cuda_sm70_shflsync_idx_p) ;  /* 0x000016d000007944 */ /* 0x000fea0003c00000 */
[----:B------:R-:W-:Y:S01]  /*18ed0*/  MOV R4, R0 ;  /* 0x0000000000047202 */ /* 0x000fe20000000f00 */
[----:B------:R-:W-:Y:S05]  /*18ee0*/  BRA `(.L_x_346) ;  /* 0xffff630000007947 */ /* 0x000fea000383ffff */
.L_x_266:
[----:B------:R-:W-:Y:S01]  /*18ef0*/  IMAD.MOV.U32 R0, RZ, RZ, R10 ;  /* 0x000000ffff007224 */ /* 0x000fe200078e000a */
[----:B------:R-:W-:Y:S01]  /*18f00*/  MOV R28, RZ ;  /* 0x000000ff001c7202 */ /* 0x000fe20000000f00 */
[----:B------:R-:W-:Y:S01]  /*18f10*/  IMAD.MOV.U32 R3, RZ, RZ, 0x181f ;  /* 0x0000181fff037424 */ /* 0x000fe200078e00ff */
[----:B------:R-:W-:Y:S02]  /*18f20*/  MOV R2, 0x18f40 ;  /* 0x00018f4000027802 */ /* 0x000fe40000000f00 */
[----:B-12---:R-:W-:Y:S05]  /*18f30*/  CALL.REL.NOINC `($__internal_5_$__cuda_sm70_shflsync_idx_p) ;  /* 0x0000166000007944 */ /* 0x006fea0003c00000 */
[----:B------:R-:W-:Y:S01]  /*18f40*/  LOP3.LUT P1, RZ, R212, 0x10, RZ, 0xc0, !PT ;  /* 0x00000010d4ff7812 */ /* 0x000fe2000782c0ff */
[----:B------:R-:W-:Y:S01]  /*18f50*/  IMAD.MOV.U32 R7, RZ, RZ, R92 ;  /* 0x000000ffff077224 */ /* 0x000fe200078e005c */
[----:B------:R-:W-:Y:S01]  /*18f60*/  IADD3 R2, P0, R0, R85, RZ ;  /* 0x0000005500027210 */ /* 0x000fe20007f1e0ff */
[----:B------:R-:W-:Y:S01]  /*18f70*/  IMAD.MOV.U32 R28, RZ, RZ, 0x1 ;  /* 0x00000001ff1c7424 */ /* 0x000fe200078e00ff */
[----:B------:R-:W-:-:S03]  /*18f80*/  SEL R6, RZ, 0x10, P4 ;  /* 0x00000010ff067807 */ /* 0x000fc60002000000 */
[----:B------:R-:W-:-:S06]  /*18f90*/  IMAD.X R3, R4, 0x1, R87, P0 ;  /* 0x0000000104037824 */ /* 0x000fcc00000e0657 */
[----:B------:R-:W-:Y:S01]  /*18fa0*/  @!PT LDS RZ, [RZ] ;  /* 0x00000000fffff984 */ /* 0x000fe20000000800 */
[----:B------:R-:W-:Y:S01]  /*18fb0*/  @!PT LDS RZ, [RZ] ;  /* 0x00000000fffff984 */ /* 0x000fe20000000800 */
[----:B------:R-:W-:Y:S01]  /*18fc0*/  @!PT LDS RZ, [RZ] ;  /* 0x00000000fffff984 */ /* 0x000fe20000000800 */
[----:B------:R1:W-:Y:S02]  /*18fd0*/  LDGSTS.E.BYPASS.LTC128B.128 [R191+0x6100], [R2.64], !P1 ;  /* 0x0610000002bf7fae */ /* 0x0003e4000c901d4a */
[----:B-1----:R-:W-:-:S05]  /*18fe0*/  IADD3 R2, P0, R0, R86, RZ ;  /* 0x0000005600027210 */ /* 0x002fca0007f1e0ff */
[----:B------:R-:W-:-:S05]  /*18ff0*/  IMAD.X R3, R4, 0x1, R88, P0 ;  /* 0x0000000104037824 */ /* 0x000fca00000e0658 */
[----:B------:R1:W-:Y:S02]  /*19000*/  LDGSTS.E.BYPASS.LTC128B.128 [R191+0x8100], [R2.64], !P4 ;  /* 0x0810000002bf7fae */ /* 0x0003e4000e101d4a */
[----:B-1----:R-:W-:Y:S01]  /*19010*/  IADD3 R2, P0, R0, R89, RZ ;  /* 0x0000005900027210 */ /* 0x002fe20007f1e0ff */
[----:B------:R-:W-:Y:S01]  /*19020*/  IMAD.MOV.U32 R0, RZ, RZ, R5 ;  /* 0x000000ffff007224 */ /* 0x000fe200078e0005 */
[----:B------:R-:W-:-:S03]  /*19030*/  SEL R5, RZ, 0x10, P1 ;  /* 0x00000010ff057807 */ /* 0x000fc60000800000 */
[----:B------:R-:W-:-:S05]  /*19040*/  IMAD.X R3, R4, 0x1, R90, P0 ;  /* 0x0000000104037824 */ /* 0x000fca00000e065a */
[----:B------:R1:W-:Y:S02]  /*19050*/  LDGSTS.E.BYPASS.LTC128B.128 [R191+0xa100], [R2.64], !P5 ;  /* 0x0a10000002bf7fae */ /* 0x0003e4000e901d4a */
[----:B-1----:R-:W-:Y:S01]  /*19060*/  IMAD.MOV.U32 R3, RZ, RZ, 0x181f ;  /* 0x0000181fff037424 */ /* 0x002fe200078e00ff */
[----:B------:R-:W-:Y:S02]  /*19070*/  MOV R2, 0x19090 ;  /* 0x0001909000027802 */ /* 0x000fe40000000f00 */
[----:B------:R-:W-:Y:S05]  /*19080*/  CALL.REL.NOINC `($__internal_5_$__cuda_sm70_shflsync_idx_p) ;  /* 0x0000151000007944 */ /* 0x000fea0003c00000 */
[----:B------:R-:W-:Y:S01]  /*19090*/  IMAD.MOV.U32 R4, RZ, RZ, R0 ;  /* 0x000000ffff047224 */ /* 0x000fe200078e0000 */
[----:B------:R-:W-:Y:S01]  /*190a0*/  MOV R28, 0x1 ;  /* 0x00000001001c7802 */ /* 0x000fe20000000f00 */
[----:B------:R-:W-:Y:S01]  /*190b0*/  IMAD.MOV.U32 R0, RZ, RZ, R10 ;  /* 0x000000ffff007224 */ /* 0x000fe200078e000a */
[----:B------:R-:W-:Y:S02]  /*190c0*/  MOV R3, 0x181f ;  /* 0x0000181f00037802 */ /* 0x000fe40000000f00 */
[----:B------:R-:W-:Y:S02]  /*190d0*/  MOV R2, 0x190f0 ;  /* 0x000190f000027802 */ /* 0x000fe40000000f00 */
[----:B------:R-:W-:Y:S05]  /*190e0*/  CALL.REL.NOINC `($__internal_5_$__cuda_sm70_shflsync_idx_p) ;  /* 0x000014b000007944 */ /* 0x000fea0003c00000 */
[----:B------:R-:W-:Y:S05]  /*190f0*/  BRA `(.L_x_347) ;  /* 0xffff621000007947 */ /* 0x000fea000383ffff */
.L_x_267:
[----:B------:R-:W-:Y:S02]  /*19100*/  MOV R0, 0x2 ;  /* 0x0000000200007802 */ /* 0x000fe40000000f00 */
[----:B------:R-:W-:-:S02]  /*19110*/  MOV R2, 0x19130 ;  /* 0x0001913000027802 */ /* 0x000fc40000000f00 */
[----:B------:R-:W-:Y:S05]  /*19120*/  CALL.REL.NOINC `($__internal_4_$__cuda_sm70_shflsync_bfly_p) ;  /* 0x0000141000007944 */ /* 0x000fea0003c00000 */
[----:B------:R-:W-:Y:S01]  /*19130*/  FMNMX.FTZ R4, R4, R0, !PT ;  /* 0x0000000004047209 */ /* 0x000fe20007810000 */
[----:B------:R-:W-:Y:S01]  /*19140*/  IMAD.MOV.U32 R0, RZ, RZ, 0x1 ;  /* 0x00000001ff007424 */ /* 0x000fe200078e00ff */
[----:B------:R-:W-:-:S02]  /*19150*/  MOV R2, 0x19170 ;  /* 0x0001917000027802 */ /* 0x000fc40000000f00 */
[----:B------:R-:W-:Y:S05]  /*19160*/  CALL.REL.NOINC `($__internal_4_$__cuda_sm70_shflsync_bfly_p) ;  /* 0x000013d000007944 */ /* 0x000fea0003c00000 */
[----:B------:R-:W-:Y:S01]  /*19170*/  FMNMX.FTZ R102, R4, R0, !PT ;  /* 0x0000000004667209 */ /* 0x000fe20007810000 */
[----:B------:R-:W-:Y:S01]  /*19180*/  IMAD.MOV.U32 R4, RZ, RZ, R5 ;  /* 0x000000ffff047224 */ /* 0x000fe200078e0005 */
[----:B------:R-:W-:Y:S01]  /*19190*/  MOV R2, 0x191c0 ;  /* 0x000191c000027802 */ /* 0x000fe20000000f00 */
[----:B------:R-:W-:-:S02]  /*191a0*/  IMAD.MOV.U32 R0, RZ, RZ, 0x2 ;  /* 0x00000002ff007424 */ /* 0x000fc400078e00ff */
[----:B------:R-:W-:Y:S05]  /*191b0*/  CALL.REL.NOINC `($__internal_4_$__cuda_sm70_shflsync_bfly_p) ;  /* 0x0000138000007944 */ /* 0x000fea0003c00000 */
[----:B------:R-:W-:Y:S01]  /*191c0*/  FMNMX.FTZ R4, R5, R0, !PT ;  /* 0x0000000005047209 */ /* 0x000fe20007810000 */
[----:B------:R-:W-:Y:S01]  /*191d0*/  IMAD.MOV.U32 R0, RZ, RZ, 0x1 ;  /* 0x00000001ff007424 */ /* 0x000fe200078e00ff */
[----:B------:R-:W-:-:S02]  /*191e0*/  MOV R2, 0x19200 ;  /* 0x0001920000027802 */ /* 0x000fc40000000f00 */
[----:B------:R-:W-:Y:S05]  /*191f0*/  CALL.REL.NOINC `($__internal_4_$__cuda_sm70_shflsync_bfly_p) ;  /* 0x0000134000007944 */ /* 0x000fea0003c00000 */
[----:B------:R-:W-:Y:S01]  /*19200*/  MOV R3, R0 ;  /* 0x0000000000037202 */ /* 0x000fe20000000f00 */
[----:B------:R-:W-:Y:S05]  /*19210*/  BRA `(.L_x_348) ;  /* 0xffff67d000007947 */ /* 0x000fea000383ffff */
.L_x_269:
[----:B------:R-:W-:Y:S01]  /*19220*/  MOV R28, RZ ;  /* 0x000000ff001c7202 */ /* 0x000fe20000000f00 */
[----:B------:R-:W-:Y:S01]  /*19230*/  IMAD.MOV.U32 R0, RZ, RZ, R4 ;  /* 0x000000ffff007224 */ /* 0x000fe200078e0004 */
[----:B------:R-:W-:Y:S01]  /*19240*/  MOV R2, 0x19270 ;  /* 0x0001927000027802 */ /* 0x000fe20000000f00 */
[----:B------:R-:W-:Y:S02]  /*19250*/  IMAD.MOV.U32 R3, RZ, RZ, 0x181f ;  /* 0x0000181fff037424 */ /* 0x000fe400078e00ff */
[----:B-1234-:R-:W-:Y:S05]  /*19260*/  CALL.REL.NOINC `($__internal_5_$__cuda_sm70_shflsync_idx_p) ;  /* 0x0000133000007944 */ /* 0x01efea0003c00000 */
[----:B------:R-:W-:-:S05]  /*19270*/  BRA `(.L_x_349) ;  /* 0xffff7ae000007947 */ /* 0x000fca000383ffff */
.L_x_272:
[----:B------:R-:W-:Y:S01]  /*19280*/  MOV R28, RZ ;  /* 0x000000ff001c7202 */ /* 0x000fe20000000f00 */
[----:B------:R-:W-:Y:S01]  /*19290*/  IMAD.MOV.U32 R0, RZ, RZ, R5 ;  /* 0x000000ffff007224 */ /* 0x000fe200078e0005 */
[----:B------:R-:W-:Y:S01]  /*192a0*/  MOV R2, 0x192d0 ;  /* 0x000192d000027802 */ /* 0x000fe20000000f00 */
[----:B------:R-:W-:Y:S02]  /*192b0*/  IMAD.MOV.U32 R3, RZ, RZ, 0x181f ;  /* 0x0000181fff037424 */ /* 0x000fe400078e00ff */
[----:B------:R-:W-:Y:S05]  /*192c0*/  CALL.REL.NOINC `($__internal_5_$__cuda_sm70_shflsync_idx_p) ;  /* 0x000012d000007944 */ /* 0x000fea0003c00000 */
[----:B------:R-:W-:Y:S01]  /*192d0*/  MOV R4, R0 ;  /* 0x0000000000047202 */ /* 0x000fe20000000f00 */
[----:B------:R-:W-:-:S05]  /*192e0*/  BRA `(.L_x_350) ;  /* 0xffff8c6000007947 */ /* 0x000fca000383ffff */
.L_x_273:
[----:B------:R-:W-:Y:S01]  /*192f0*/  MOV R28, RZ ;  /* 0x000000ff001c7202 */ /* 0x000fe20000000f00 */
[----:B------:R-:W-:Y:S01]  /*19300*/  IMAD.MOV.U32 R0, RZ, RZ, R8 ;  /* 0x000000ffff007224 */ /* 0x000fe200078e0008 */
[----:B------:R-:W-:Y:S01]  /*19310*/  MOV R2, 0x19340 ;  /* 0x0001934000027802 */ /* 0x000fe20000000f00 */
[----:B------:R-:W-:Y:S02]  /*19320*/  IMAD.MOV.U32 R3, RZ, RZ, 0x181f ;  /* 0x0000181fff037424 */ /* 0x000fe400078e00ff */
[----:B-12---:R-:W-:Y:S05]  /*19330*/  CALL.REL.NOINC `($__internal_5_$__cuda_sm70_shflsync_idx_p) ;  /* 0x0000126000007944 */ /* 0x006fea0003c00000 */
        /* <DEDUP_REMOVED lines=10> */
[----:B------:R-:W-:Y:S05]  /*193e0*/  IADD3 R6, P0, R0, R11, RZ ;  /* 0x0000000b00067210 */ /* 0x000fea0007f1e0ff */
[----:B------:R-:W-:Y:S05]  /*193f0*/  IMAD.X R7, R4, 0x1, R13, P0 ;  /* 0x0000000104077824 */ /* 0x000fea00000e060d */
[----:B------:R2:W-:Y:S01]  /*19400*/  LDGSTS.E.BYPASS.LTC128B.128 [R191+0x8100], [R6.64], !P3 ;  /* 0x0810000006bf7fae */ /* 0x0005e2000d901d4a */
[----:B-1----:R-:W-:Y:S01]  /*19410*/  IADD3 R2, P0, R0, R12, RZ ;  /* 0x0000000c00027210 */ /* 0x002fe20007f1e0ff */
[----:B------:R-:W-:Y:S04]  /*19420*/  IMAD.MOV.U32 R0, RZ, RZ, R5 ;  /* 0x000000ffff007224 */ /* 0x000fe800078e0005 */
[----:B------:R-:W-:Y:S05]  /*19430*/  IMAD.X R3, R4, 0x1, R14, P0 ;  /* 0x0000000104037824 */ /* 0x000fea00000e060e */
[----:B------:R1:W-:Y:S02]  /*19440*/  LDGSTS.E.BYPASS.LTC128B.128 [R191+0xa100], [R2.64], !P4 ;  /* 0x0a10000002bf7fae */ /* 0x0003e4000e101d4a */
[----:B-1----:R-:W-:Y:S01]  /*19450*/  MOV R2, 0x19480 ;  /* 0x0001948000027802 */ /* 0x002fe20000000f00 */
[----:B------:R-:W-:Y:S02]  /*19460*/  IMAD.MOV.U32 R3, RZ, RZ, 0x181f ;  /* 0x0000181fff037424 */ /* 0x000fe400078e00ff */
[----:B--2---:R-:W-:Y:S05]  /*19470*/  CALL.REL.NOINC `($__internal_5_$__cuda_sm70_shflsync_idx_p) ;  /* 0x0000112000007944 */ /* 0x004fea0003c00000 */
[----:B------:R-:W-:Y:S01]  /*19480*/  MOV R28, 0x1 ;  /* 0x00000001001c7802 */ /* 0x000fe20000000f00 */
[----:B------:R-:W-:Y:S01]  /*19490*/  IMAD.MOV.U32 R4, RZ, RZ, R0 ;  /* 0x000000ffff047224 */ /* 0x000fe200078e0000 */
[----:B------:R-:W-:Y:S01]  /*194a0*/  MOV R3, 0x181f ;  /* 0x0000181f00037802 */ /* 0x000fe20000000f00 */
[----:B------:R-:W-:Y:S01]  /*194b0*/  IMAD.MOV.U32 R0, RZ, RZ, R8 ;  /* 0x000000ffff007224 */ /* 0x000fe200078e0008 */
[----:B------:R-:W-:Y:S02]  /*194c0*/  MOV R2, 0x194e0 ;  /* 0x000194e000027802 */ /* 0x000fe40000000f00 */
[----:B------:R-:W-:Y:S05]  /*194d0*/  CALL.REL.NOINC `($__internal_5_$__cuda_sm70_shflsync_idx_p) ;  /* 0x000010c000007944 */ /* 0x000fea0003c00000 */
[----:B------:R-:W-:-:S05]  /*194e0*/  BRA `(.L_x_351) ;  /* 0xffff8b8000007947 */ /* 0x000fca000383ffff */
.L_x_274:
[----:B------:R-:W-:Y:S02]  /*194f0*/  MOV R0, 0x2 ;  /* 0x0000000200007802 */ /* 0x000fe40000000f00 */
[----:B------:R-:W-:Y:S02]  /*19500*/  MOV R2, 0x19520 ;  /* 0x0001952000027802 */ /* 0x000fe40000000f00 */
[----:B------:R-:W-:Y:S05]  /*19510*/  CALL.REL.NOINC `($__internal_4_$__cuda_sm70_shflsync_bfly_p) ;  /* 0x0000102000007944 */ /* 0x000fea0003c00000 */
[----:B------:R-:W-:Y:S01]  /*19520*/  FMNMX.FTZ R4, R4, R0, !PT ;  /* 0x0000000004047209 */ /* 0x000fe20007810000 */
[----:B------:R-:W-:Y:S01]  /*19530*/  IMAD.MOV.U32 R0, RZ, RZ, 0x1 ;  /* 0x00000001ff007424 */ /* 0x000fe200078e00ff */
[----:B------:R-:W-:Y:S02]  /*19540*/  MOV R2, 0x19560 ;  /* 0x0001956000027802 */ /* 0x000fe40000000f00 */
[----:B------:R-:W-:Y:S05]  /*19550*/  CALL.REL.NOINC `($__internal_4_$__cuda_sm70_shflsync_bfly_p) ;  /* 0x00000fe000007944 */ /* 0x000fea0003c00000 */
[----:B------:R-:W-:Y:S01]  /*19560*/  FMNMX.FTZ R102, R4, R0, !PT ;  /* 0x0000000004667209 */ /* 0x000fe20007810000 */
[----:B------:R-:W-:Y:S01]  /*19570*/  IMAD.MOV.U32 R4, RZ, RZ, R5 ;  /* 0x000000ffff047224 */ /* 0x000fe200078e0005 */
[----:B------:R-:W-:Y:S01]  /*19580*/  MOV R2, 0x195b0 ;  /* 0x000195b000027802 */ /* 0x000fe20000000f00 */
[----:B------:R-:W-:Y:S02]  /*19590*/  IMAD.MOV.U32 R0, RZ, RZ, 0x2 ;  /* 0x00000002ff007424 */ /* 0x000fe400078e00ff */
[----:B------:R-:W-:Y:S05]  /*195a0*/  CALL.REL.NOINC `($__internal_4_$__cuda_sm70_shflsync_bfly_p) ;  /* 0x00000f9000007944 */ /* 0x000fea0003c00000 */
[----:B------:R-:W-:Y:S01]  /*195b0*/  FMNMX.FTZ R4, R5, R0, !PT ;  /* 0x0000000005047209 */ /* 0x000fe20007810000 */
[----:B------:R-:W-:Y:S01]  /*195c0*/  IMAD.MOV.U32 R0, RZ, RZ, 0x1 ;  /* 0x00000001ff007424 */ /* 0x000fe200078e00ff */
[----:B------:R-:W-:Y:S02]  /*195d0*/  MOV R2, 0x195f0 ;  /* 0x000195f000027802 */ /* 0x000fe40000000f00 */
[----:B------:R-:W-:Y:S05]  /*195e0*/  CALL.REL.NOINC `($__internal_4_$__cuda_sm70_shflsync_bfly_p) ;  /* 0x00000f5000007944 */ /* 0x000fea0003c00000 */
[----:B------:R-:W-:-:S05]  /*195f0*/  BRA `(.L_x_352) ;  /* 0xffff8e0000007947 */ /* 0x000fca000383ffff */
.L_x_276:
[----:B------:R-:W-:Y:S01]  /*19600*/  IMAD.MOV.U32 R4, RZ, RZ, R206 ;  /* 0x000000ffff047224 */ /* 0x000fe200078e00ce */
[----:B------:R-:W-:-:S02]  /*19610*/  MOV R0, 0x2 ;  /* 0x0000000200007802 */ /* 0x000fc40000000f00 */
[----:B------:R-:W-:Y:S02]  /*19620*/  MOV R2, 0x19640 ;  /* 0x0001964000027802 */ /* 0x000fe40000000f00 */
[----:B------:R-:W-:Y:S05]  /*19630*/  CALL.REL.NOINC `($__internal_4_$__cuda_sm70_shflsync_bfly_p) ;  /* 0x00000f0000007944 */ /* 0x000fea0003c00000 */
[----:B------:R-:W-:Y:S05]  /*19640*/  BRA `(.L_x_353) ;  /* 0xffffa4f000007947 */ /* 0x000fea000383ffff */
.L_x_277:
[----:B------:R-:W-:Y:S01]  /*19650*/  IMAD.MOV.U32 R4, RZ, RZ, R5 ;  /* 0x000000ffff047224 */ /* 0x000fe200078e0005 */
[----:B------:R-:W-:Y:S02]  /*19660*/  MOV R0, 0x1 ;  /* 0x0000000100007802 */ /* 0x000fe40000000f00 */
[----:B------:R-:W-:Y:S02]  /*19670*/  MOV R2, 0x19690 ;  /* 0x0001969000027802 */ /* 0x000fe40000000f00 */
[----:B-1----:R-:W-:Y:S05]  /*19680*/  CALL.REL.NOINC `($__internal_4_$__cuda_sm70_shflsync_bfly_p) ;  /* 0x00000eb000007944 */ /* 0x002fea0003c00000 */
[----:B------:R-:W-:Y:S01]  /*19690*/  FADD.FTZ R5, R5, R0 ;  /* 0x0000000005057221 */ /* 0x000fe20000010000 */
[----:B------:R-:W-:Y:S02]  /*196a0*/  MOV R4, R200 ;  /* 0x000000c800047202 */ /* 0x000fe40000000f00 */
[----:B------:R-:W-:Y:S02]  /*196b0*/  MOV R0, 0x2 ;  /* 0x0000000200007802 */ /* 0x000fe40000000f00 */
[----:B------:R-:W-:Y:S02]  /*196c0*/  MOV R2, 0x196e0 ;  /* 0x000196e000027802 */ /* 0x000fe40000000f00 */
[----:B------:R-:W-:Y:S05]  /*196d0*/  CALL.REL.NOINC `($__internal_4_$__cuda_sm70_shflsync_bfly_p) ;  /* 0x00000e6000007944 */ /* 0x000fea0003c00000 */
[----:B------:R-:W-:Y:S01]  /*196e0*/  FADD.FTZ R4, R200, R0 ;  /* 0x00000000c8047221 */ /* 0x000fe20000010000 */
[----:B------:R-:W-:Y:S02]  /*196f0*/  MOV R0, 0x1 ;  /* 0x0000000100007802 */ /* 0x000fe40000000f00 */
[----:B------:R-:W-:-:S02]  /*19700*/  MOV R2, 0x19720 ;  /* 0x0001972000027802 */ /* 0x000fc40000000f00 */
[----:B------:R-:W-:Y:S05]  /*19710*/  CALL.REL.NOINC `($__internal_4_$__cuda_sm70_shflsync_bfly_p) ;  /* 0x00000e2000007944 */ /* 0x000fea0003c00000 */
[----:B------:R-:W-:Y:S01]  /*19720*/  MOV R3, R0 ;  /* 0x0000000000037202 */ /* 0x000fe20000000f00 */
[----:B------:R-:W-:Y:S05]  /*19730*/  BRA `(.L_x_354) ;  /* 0xffffa47000007947 */ /* 0x000fea000383ffff */
.L_x_284:
[----:B--234-:R-:W-:Y:S01]  /*19740*/  IMAD.MOV.U32 R0, RZ, RZ, R6 ;  /* 0x000000ffff007224 */ /* 0x01cfe200078e0006 */
[----:B------:R-:W-:Y:S01]  /*19750*/  MOV R28, RZ ;  /* 0x000000ff001c7202 */ /* 0x000fe20000000f00 */
[----:B------:R-:W-:Y:S01]  /*19760*/  IMAD.MOV.U32 R3, RZ, RZ, 0x181f ;  /* 0x0000181fff037424 */ /* 0x000fe200078e00ff */
[----:B------:R-:W-:-:S02]  /*19770*/  MOV R2, 0x19790 ;  /* 0x0001979000027802 */ /* 0x000fc40000000f00 */
[----:B-1----:R-:W-:Y:S05]  /*19780*/  CALL.REL.NOINC `($__internal_5_$__cuda_sm70_shflsync_idx_p) ;  /* 0x00000e1000007944 */ /* 0x002fea0003c00000 */
[----:B------:R-:W-:Y:S01]  /*19790*/  MOV R7, R0 ;  /* 0x0000000000077202 */ /* 0x000fe20000000f00 */
[----:B------:R-:W-:Y:S05]  /*197a0*/  BRA `(.L_x_355) ;  /* 0xffffbb9000007947 */ /* 0x000fea000383ffff */
.L_x_285:
[----:B------:R-:W-:Y:S01]  /*197b0*/  IMAD.MOV.U32 R0, RZ, RZ, R12 ;  /* 0x000000ffff007224 */ /* 0x000fe200078e000c */
[----:B------:R-:W-:Y:S01]  /*197c0*/  MOV R28, RZ ;  /* 0x000000ff001c7202 */ /* 0x000fe20000000f00 */
[----:B------:R-:W-:Y:S01]  /*197d0*/  IMAD.MOV.U32 R3, RZ, RZ, 0x181f ;  /* 0x0000181fff037424 */ /* 0x000fe200078e00ff */
[----:B------:R-:W-:-:S02]  /*197e0*/  MOV R2, 0x19800 ;  /* 0x0001980000027802 */ /* 0x000fc40000000f00 */
[----:B-123--:R-:W-:Y:S05]  /*197f0*/  CALL.REL.NOINC `($__internal_5_$__cuda_sm70_shflsync_idx_p) ;  /* 0x00000da000007944 */ /* 0x00efea0003c00000 */
[----:B------:R-:W-:Y:S05]  /*19800*/  BRA `(.L_x_356) ;  /* 0xffffbb5000007947 */ /* 0x000fea000383ffff */
.L_x_288:
[----:B--2---:R-:W-:Y:S01]  /*19810*/  IMAD.MOV.U32 R0, RZ, RZ, R6 ;  /* 0x000000ffff007224 */ /* 0x004fe200078e0006 */
[----:B------:R-:W-:Y:S01]  /*19820*/  MOV R28, 0x1 ;  /* 0x00000001001c7802 */ /* 0x000fe20000000f00 */
[----:B------:R-:W-:Y:S01]  /*19830*/  IMAD.MOV.U32 R3, RZ, RZ, 0x181f ;  /* 0x0000181fff037424 */ /* 0x000fe200078e00ff */
[----:B------:R-:W-:-:S02]  /*19840*/  MOV R2, 0x19860 ;  /* 0x0001986000027802 */ /* 0x000fc40000000f00 */
[----:B-1-34-:R-:W-:Y:S05]  /*19850*/  CALL.REL.NOINC `($__internal_5_$__cuda_sm70_shflsync_idx_p) ;  /* 0x00000d4000007944 */ /* 0x01afea0003c00000 */
[----:B------:R-:W-:Y:S01]  /*19860*/  IMAD.MOV.U32 R7, RZ, RZ, R0 ;  /* 0x000000ffff077224 */ /* 0x000fe200078e0000 */
[----:B------:R-:W-:Y:S01]  /*19870*/  MOV R28, 0x1 ;  /* 0x00000001001c7802 */ /* 0x000fe20000000f00 */
[----:B------:R-:W-:Y:S01]  /*19880*/  IMAD.MOV.U32 R0, RZ, RZ, R12 ;  /* 0x000000ffff007224 */ /* 0x000fe200078e000c */
[----:B------:R-:W-:-:S02]  /*19890*/  MOV R3, 0x181f ;  /* 0x0000181f00037802 */ /* 0x000fc40000000f00 */
[----:B------:R-:W-:Y:S02]  /*198a0*/  MOV R2, 0x198c0 ;  /* 0x000198c000027802 */ /* 0x000fe40000000f00 */
[----:B------:R-:W-:Y:S05]  /*198b0*/  CALL.REL.NOINC `($__internal_5_$__cuda_sm70_shflsync_idx_p) ;  /* 0x00000ce000007944 */ /* 0x000fea0003c00000 */
[----:B------:R-:W-:Y:S05]  /*198c0*/  BRA `(.L_x_357) ;  /* 0xffffbbc000007947 */ /* 0x000fea000383ffff */
.L_x_291:
[----:B--2---:R-:W-:Y:S01]  /*198d0*/  IMAD.MOV.U32 R0, RZ, RZ, R6 ;  /* 0x000000ffff007224 */ /* 0x004fe200078e0006 */
[----:B------:R-:W-:Y:S01]  /*198e0*/  MOV R28, 0x2 ;  /* 0x00000002001c7802 */ /* 0x000fe20000000f00 */
[----:B------:R-:W-:Y:S01]  /*198f0*/  IMAD.MOV.U32 R3, RZ, RZ, 0x181f ;  /* 0x0000181fff037424 */ /* 0x000fe200078e00ff */
[----:B------:R-:W-:Y:S02]  /*19900*/  MOV R2, 0x19920 ;  /* 0x0001992000027802 */ /* 0x000fe40000000f00 */
[----:B-1-34-:R-:W-:Y:S05]  /*19910*/  CALL.REL.NOINC `($__internal_5_$__cuda_sm70_shflsync_idx_p) ;  /* 0x00000c8000007944 */ /* 0x01afea0003c00000 */
[----:B------:R-:W-:Y:S01]  /*19920*/  MOV R7, R0 ;  /* 0x0000000000077202 */ /* 0x000fe20000000f00 */
[----:B------:R-:W-:Y:S05]  /*19930*/  BRA `(.L_x_358) ;  /* 0xffffbc8000007947 */ /* 0x000fea000383ffff */
.L_x_292:
[----:B--2---:R-:W-:Y:S01]  /*19940*/  IMAD.MOV.U32 R0, RZ, RZ, R12 ;  /* 0x000000ffff007224 */ /* 0x004fe200078e000c */
[----:B------:R-:W-:Y:S01]  /*19950*/  MOV R28, 0x2 ;  /* 0x00000002001c7802 */ /* 0x000fe20000000f00 */
[----:B------:R-:W-:Y:S01]  /*19960*/  IMAD.MOV.U32 R3, RZ, RZ, 0x181f ;  /* 0x0000181fff037424 */ /* 0x000fe200078e00ff */
[----:B------:R-:W-:Y:S02]  /*19970*/  MOV R2, 0x19990 ;  /* 0x0001999000027802 */ /* 0x000fe40000000f00 */
[----:B-1-34-:R-:W-:Y:S05]  /*19980*/  CALL.REL.NOINC `($__internal_5_$__cuda_sm70_shflsync_idx_p) ;  /* 0x00000c1000007944 */ /* 0x01afea0003c00000 */
[----:B------:R-:W-:Y:S05]  /*19990*/  BRA `(.L_x_359) ;  /* 0xffffbc4000007947 */ /* 0x000fea000383ffff */
.L_x_295:
[----:B----4-:R-:W-:Y:S01]  /*199a0*/  IMAD.MOV.U32 R0, RZ, RZ, R6 ;  /* 0x000000ffff007224 */ /* 0x010fe200078e0006 */
[----:B------:R-:W-:Y:S01]  /*199b0*/  MOV R28, 0x3 ;  /* 0x00000003001c7802 */ /* 0x000fe20000000f00 */
[----:B---3--:R-:W-:Y:S01]  /*199c0*/  IMAD.MOV.U32 R3, RZ, RZ, 0x181f ;  /* 0x0000181fff037424 */ /* 0x008fe200078e00ff */
[----:B------:R-:W-:-:S02]  /*199d0*/  MOV R2, 0x199f0 ;  /* 0x000199f000027802 */ /* 0x000fc40000000f00 */
[----:B-12---:R-:W-:Y:S05]  /*199e0*/  CALL.REL.NOINC `($__internal_5_$__cuda_sm70_shflsync_idx_p) ;  /* 0x00000bb000007944 */ /* 0x006fea0003c00000 */
[----:B------:R-:W-:Y:S01]  /*199f0*/  IMAD.MOV.U32 R6, RZ, RZ, R0 ;  /* 0x000000ffff067224 */ /* 0x000fe200078e0000 */
[----:B------:R-:W-:Y:S01]  /*19a00*/  MOV R28, 0x3 ;  /* 0x00000003001c7802 */ /* 0x000fe20000000f00 */
[----:B------:R-:W-:Y:S01]  /*19a10*/  IMAD.MOV.U32 R0, RZ, RZ, R12 ;  /* 0x000000ffff007224 */ /* 0x000fe200078e000c */
[----:B------:R-:W-:-:S02]  /*19a20*/  MOV R3, 0x181f ;  /* 0x0000181f00037802 */ /* 0x000fc40000000f00 */
[----:B------:R-:W-:Y:S02]  /*19a30*/  MOV R2, 0x19a50 ;  /* 0x00019a5000027802 */ /* 0x000fe40000000f00 */
[----:B------:R-:W-:Y:S05]  /*19a40*/  CALL.REL.NOINC `($__internal_5_$__cuda_sm70_shflsync_idx_p) ;  /* 0x00000b5000007944 */ /* 0x000fea0003c00000 */
[----:B------:R-:W-:Y:S05]  /*19a50*/  BRA `(.L_x_360) ;  /* 0xffffbcc000007947 */ /* 0x000fea000383ffff */
.L_x_297:
[----:B------:R-:W-:Y:S01]  /*19a60*/  IMAD.MOV.U32 R0, RZ, RZ, R5 ;  /* 0x000000ffff007224 */ /* 0x000fe200078e0005 */
[----:B------:R-:W-:Y:S01]  /*19a70*/  MOV R28, RZ ;  /* 0x000000ff001c7202 */ /* 0x000fe20000000f00 */
[----:B------:R-:W-:Y:S01]  /*19a80*/  IMAD.MOV.U32 R3, RZ, RZ, 0x1c1f ;  /* 0x00001c1fff037424 */ /* 0x000fe200078e00ff */
[----:B------:R-:W-:Y:S02]  /*19a90*/  MOV R2, 0x19ab0 ;  /* 0x00019ab000027802 */ /* 0x000fe40000000f00 */
[----:B--2---:R-:W-:Y:S05]  /*19aa0*/  CALL.REL.NOINC `($__internal_5_$__cuda_sm70_shflsync_idx_p) ;  /* 0x00000af000007944 */ /* 0x004fea0003c00000 */
[----:B------:R-:W-:Y:S01]  /*19ab0*/  MOV R4, R0 ;  /* 0x0000000000047202 */ /* 0x000fe20000000f00 */
[----:B------:R-:W-:Y:S05]  /*19ac0*/  BRA `(.L_x_361) ;  /* 0xffffbf8000007947 */ /* 0x000fea000383ffff */
.L_x_298:
[----:B------:R-:W-:Y:S01]  /*19ad0*/  IMAD.MOV.U32 R0, RZ, RZ, R12 ;  /* 0x000000ffff007224 */ /* 0x000fe200078e000c */
[----:B------:R-:W-:Y:S01]  /*19ae0*/  MOV R28, RZ ;  /* 0x000000ff001c7202 */ /* 0x000fe20000000f00 */
[----:B------:R-:W-:Y:S01]  /*19af0*/  IMAD.MOV.U32 R3, RZ, RZ, 0x1c1f ;  /* 0x00001c1fff037424 */ /* 0x000fe200078e00ff */
[----:B------:R-:W-:Y:S02]  /*19b00*/  MOV R2, 0x19b20 ;  /* 0x00019b2000027802 */ /* 0x000fe40000000f00 */
[----:B-123--:R-:W-:Y:S05]  /*19b10*/  CALL.REL.NOINC `($__internal_5_$__cuda_sm70_shflsync_idx_p) ;  /* 0x00000a8000007944 */ /* 0x00efea0003c00000 */
[----:B------:R-:W-:Y:S05]  /*19b20*/  BRA `(.L_x_362) ;  /* 0xffffbf4000007947 */ /* 0x000fea000383ffff */
.L_x_301:
[----:B-1----:R-:W-:Y:S01]  /*19b30*/  IMAD.MOV.U32 R0, RZ, RZ, R5 ;  /* 0x000000ffff007224 */ /* 0x002fe200078e0005 */
[----:B------:R-:W-:Y:S01]  /*19b40*/  MOV R28, 0x1 ;  /* 0x00000001001c7802 */ /* 0x000fe20000000f00 */
[----:B--2---:R-:W-:Y:S01]  /*19b50*/  IMAD.MOV.U32 R3, RZ, RZ, 0x1c1f ;  /* 0x00001c1fff037424 */ /* 0x004fe200078e00ff */
[----:B------:R-:W-:-:S02]  /*19b60*/  MOV R2, 0x19b80 ;  /* 0x00019b8000027802 */ /* 0x000fc40000000f00 */
[----:B---34-:R-:W-:Y:S05]  /*19b70*/  CALL.REL.NOINC `($__internal_5_$__cuda_sm70_shflsync_idx_p) ;  /* 0x00000a2000007944 */ /* 0x018fea0003c00000 */
[----:B------:R-:W-:Y:S01]  /*19b80*/  IMAD.MOV.U32 R4, RZ, RZ, R0 ;  /* 0x000000ffff047224 */ /* 0x000fe200078e0000 */
[----:B------:R-:W-:Y:S01]  /*19b90*/  MOV R28, 0x1 ;  /* 0x00000001001c7802 */ /* 0x000fe20000000f00 */
[----:B------:R-:W-:Y:S01]  /*19ba0*/  IMAD.MOV.U32 R0, RZ, RZ, R12 ;  /* 0x000000ffff007224 */ /* 0x000fe200078e000c */
[----:B------:R-:W-:-:S02]  /*19bb0*/  MOV R3, 0x1c1f ;  /* 0x00001c1f00037802 */ /* 0x000fc40000000f00 */
[----:B------:R-:W-:Y:S02]  /*19bc0*/  MOV R2, 0x19be0 ;  /* 0x00019be000027802 */ /* 0x000fe40000000f00 */
[----:B------:R-:W-:Y:S05]  /*19bd0*/  CALL.REL.NOINC `($__internal_5_$__cuda_sm70_shflsync_idx_p) ;  /* 0x000009c000007944 */ /* 0x000fea0003c00000 */
[----:B------:R-:W-:Y:S05]  /*19be0*/  BRA `(.L_x_363) ;  /* 0xffffc92000007947 */ /* 0x000fea000383ffff */
.L_x_305:
[----:B------:R-:W-:Y:S01]  /*19bf0*/  IMAD.MOV.U32 R0, RZ, RZ, R5 ;  /* 0x000000ffff007224 */ /* 0x000fe200078e0005 */
[----:B------:R-:W-:Y:S01]  /*19c00*/  MOV R28, RZ ;  /* 0x000000ff001c7202 */ /* 0x000fe20000000f00 */
[----:B------:R-:W-:Y:S01]  /*19c10*/  IMAD.MOV.U32 R3, RZ, RZ, 0x181f ;  /* 0x0000181fff037424 */ /* 0x000fe200078e00ff */
[----:B------:R-:W-:Y:S02]  /*19c20*/  MOV R2, 0x19c40 ;  /* 0x00019c4000027802 */ /* 0x000fe40000000f00 */
[----:B------:R-:W-:Y:S05]  /*19c30*/  CALL.REL.NOINC `($__internal_5_$__cuda_sm70_shflsync_idx_p) ;  /* 0x0000096000007944 */ /* 0x000fea0003c00000 */
[----:B------:R-:W-:Y:S01]  /*19c40*/  MOV R4, R0 ;  /* 0x0000000000047202 */ /* 0x000fe20000000f00 */
[----:B------:R-:W-:Y:S05]  /*19c50*/  BRA `(.L_x_364) ;  /* 0xffffdaf000007947 */ /* 0x000fea000383ffff */
.L_x_306:
[----:B------:R-:W-:Y:S01]  /*19c60*/  IMAD.MOV.U32 R0, RZ, RZ, R12 ;  /* 0x000000ffff007224 */ /* 0x000fe200078e000c */
[----:B------:R-:W-:Y:S01]  /*19c70*/  MOV R28, RZ ;  /* 0x000000ff001c7202 */ /* 0x000fe20000000f00 */
[----:B------:R-:W-:Y:S01]  /*19c80*/  IMAD.MOV.U32 R3, RZ, RZ, 0x181f ;  /* 0x0000181fff037424 */ /* 0x000fe200078e00ff */
[----:B------:R-:W-:Y:S02]  /*19c90*/  MOV R2, 0x19cb0 ;  /* 0x00019cb000027802 */ /* 0x000fe40000000f00 */
[----:B-12---:R-:W-:Y:S05]  /*19ca0*/  CALL.REL.NOINC `($__internal_5_$__cuda_sm70_shflsync_idx_p) ;  /* 0x000008f000007944 */ /* 0x006fea0003c00000 */
[----:B------:R-:W-:Y:S05]  /*19cb0*/  BRA `(.L_x_365) ;  /* 0xffffdab000007947 */ /* 0x000fea000383ffff */
.L_x_309:
[----:B----4-:R-:W-:Y:S01]  /*19cc0*/  IMAD.MOV.U32 R0, RZ, RZ, R5 ;  /* 0x000000ffff007224 */ /* 0x010fe200078e0005 */
[----:B------:R-:W-:Y:S01]  /*19cd0*/  MOV R28, 0x1 ;  /* 0x00000001001c7802 */ /* 0x000fe20000000f00 */
[----:B--2---:R-:W-:Y:S01]  /*19ce0*/  IMAD.MOV.U32 R3, RZ, RZ, 0x181f ;  /* 0x0000181fff037424 */ /* 0x004fe200078e00ff */
[----:B------:R-:W-:-:S02]  /*19cf0*/  MOV R2, 0x19d10 ;  /* 0x00019d1000027802 */ /* 0x000fc40000000f00 */
[----:B-1-3--:R-:W-:Y:S05]  /*19d00*/  CALL.REL.NOINC `($__internal_5_$__cuda_sm70_shflsync_idx_p) ;  /* 0x0000089000007944 */ /* 0x00afea0003c00000 */
[----:B------:R-:W-:Y:S01]  /*19d10*/  IMAD.MOV.U32 R4, RZ, RZ, R0 ;  /* 0x000000ffff047224 */ /* 0x000fe200078e0000 */
[----:B------:R-:W-:Y:S01]  /*19d20*/  MOV R28, 0x1 ;  /* 0x00000001001c7802 */ /* 0x000fe20000000f00 */
[----:B------:R-:W-:Y:S01]  /*19d30*/  IMAD.MOV.U32 R0, RZ, RZ, R12 ;  /* 0x000000ffff007224 */ /* 0x000fe200078e000c */
[----:B------:R-:W-:-:S02]  /*19d40*/  MOV R3, 0x181f ;  /* 0x0000181f00037802 */ /* 0x000fc40000000f00 */
[----:B------:R-:W-:Y:S02]  /*19d50*/  MOV R2, 0x19d70 ;  /* 0x00019d7000027802 */ /* 0x000fe40000000f00 */
[----:B------:R-:W-:Y:S05]  /*19d60*/  CALL.REL.NOINC `($__internal_5_$__cuda_sm70_shflsync_idx_p) ;  /* 0x0000083000007944 */ /* 0x000fea0003c00000 */
[----:B------:R-:W-:Y:S05]  /*19d70*/  BRA `(.L_x_366) ;  /* 0xffffdb3000007947 */ /* 0x000fea000383ffff */
.L_x_312:
[----:B----4-:R-:W-:Y:S01]  /*19d80*/  IMAD.MOV.U32 R0, RZ, RZ, R5 ;  /* 0x000000ffff007224 */ /* 0x010fe200078e0005 */
[----:B------:R-:W-:Y:S01]  /*19d90*/  MOV R28, 0x2 ;  /* 0x00000002001c7802 */ /* 0x000fe20000000f00 */
[----:B-1----:R-:W-:Y:S01]  /*19da0*/  IMAD.MOV.U32 R3, RZ, RZ, 0x181f ;  /* 0x0000181fff037424 */ /* 0x002fe200078e00ff */
[----:B------:R-:W-:Y:S02]  /*19db0*/  MOV R2, 0x19dd0 ;  /* 0x00019dd000027802 */ /* 0x000fe40000000f00 */
[----:B--23--:R-:W-:Y:S05]  /*19dc0*/  CALL.REL.NOINC `($__internal_5_$__cuda_sm70_shflsync_idx_p) ;  /* 0x000007d000007944 */ /* 0x00cfea0003c00000 */
[----:B------:R-:W-:Y:S01]  /*19dd0*/  MOV R4, R0 ;  /* 0x0000000000047202 */ /* 0x000fe20000000f00 */
[----:B------:R-:W-:Y:S05]  /*19de0*/  BRA `(.L_x_367) ;  /* 0xffffdbf000007947 */ /* 0x000fea000383ffff */
.L_x_313:
[----:B----4-:R-:W-:Y:S01]  /*19df0*/  IMAD.MOV.U32 R0, RZ, RZ, R12 ;  /* 0x000000ffff007224 */ /* 0x010fe200078e000c */
[----:B------:R-:W-:Y:S01]  /*19e00*/  MOV R28, 0x2 ;  /* 0x00000002001c7802 */ /* 0x000fe20000000f00 */
[----:B------:R-:W-:Y:S01]  /*19e10*/  IMAD.MOV.U32 R3, RZ, RZ, 0x181f ;  /* 0x0000181fff037424 */ /* 0x000fe200078e00ff */
[----:B------:R-:W-:Y:S02]  /*19e20*/  MOV R2, 0x19e40 ;  /* 0x00019e4000027802 */ /* 0x000fe40000000f00 */
[----:B-123--:R-:W-:Y:S05]  /*19e30*/  CALL.REL.NOINC `($__internal_5_$__cuda_sm70_shflsync_idx_p) ;  /* 0x0000076000007944 */ /* 0x00efea0003c00000 */
[----:B------:R-:W-:Y:S05]  /*19e40*/  BRA `(.L_x_368) ;  /* 0xffffdbb000007947 */ /* 0x000fea000383ffff */
.L_x_316:
[----:B-1----:R-:W-:Y:S01]  /*19e50*/  IMAD.MOV.U32 R0, RZ, RZ, R5 ;  /* 0x000000ffff007224 */ /* 0x002fe200078e0005 */
[----:B------:R-:W-:Y:S01]  /*19e60*/  MOV R28, 0x3 ;  /* 0x00000003001c7802 */ /* 0x000fe20000000f00 */
[----:B------:R-:W-:Y:S01]  /*19e70*/  IMAD.MOV.U32 R3, RZ, RZ, 0x181f ;  /* 0x0000181fff037424 */ /* 0x000fe200078e00ff */
[----:B------:R-:W-:-:S02]  /*19e80*/  MOV R2, 0x19ea0 ;  /* 0x00019ea000027802 */ /* 0x000fc40000000f00 */
[----:B--234-:R-:W-:Y:S05]  /*19e90*/  CALL.REL.NOINC `($__internal_5_$__cuda_sm70_shflsync_idx_p) ;  /* 0x0000070000007944 */ /* 0x01cfea0003c00000 */
[----:B------:R-:W-:Y:S01]  /*19ea0*/  IMAD.MOV.U32 R4, RZ, RZ, R0 ;  /* 0x000000ffff047224 */ /* 0x000fe200078e0000 */
[----:B------:R-:W-:Y:S01]  /*19eb0*/  MOV R28, 0x3 ;  /* 0x00000003001c7802 */ /* 0x000fe20000000f00 */
[----:B------:R-:W-:Y:S01]  /*19ec0*/  IMAD.MOV.U32 R0, RZ, RZ, R12 ;  /* 0x000000ffff007224 */ /* 0x000fe200078e000c */
[----:B------:R-:W-:-:S02]  /*19ed0*/  MOV R3, 0x181f ;  /* 0x0000181f00037802 */ /* 0x000fc40000000f00 */
[----:B------:R-:W-:Y:S02]  /*19ee0*/  MOV R2, 0x19f00 ;  /* 0x00019f0000027802 */ /* 0x000fe40000000f00 */
[----:B------:R-:W-:Y:S05]  /*19ef0*/  CALL.REL.NOINC `($__internal_5_$__cuda_sm70_shflsync_idx_p) ;  /* 0x000006a000007944 */ /* 0x000fea0003c00000 */
[----:B------:R-:W-:Y:S05]  /*19f00*/  BRA `(.L_x_369) ;  /* 0xffffdc3000007947 */ /* 0x000fea000383ffff */
.L_x_318:
[----:B------:R-:W-:Y:S01]  /*19f10*/  IMAD.MOV.U32 R0, RZ, RZ, R29 ;  /* 0x000000ffff007224 */ /* 0x000fe200078e001d */
[----:B------:R-:W-:Y:S01]  /*19f20*/  MOV R28, RZ ;  /* 0x000000ff001c7202 */ /* 0x000fe20000000f00 */
[----:B------:R-:W-:Y:S01]  /*19f30*/  IMAD.MOV.U32 R3, RZ, RZ, 0x1f ;  /* 0x0000001fff037424 */ /* 0x000fe200078e00ff */
[----:B------:R-:W-:Y:S02]  /*19f40*/  MOV R2, 0x19f60 ;  /* 0x00019f6000027802 */ /* 0x000fe40000000f00 */
[----:B---34-:R-:W-:Y:S05]  /*19f50*/  CALL.REL.NOINC `($__internal_5_$__cuda_sm70_shflsync_idx_p) ;  /* 0x0000064000007944 */ /* 0x018fea0003c00000 */
[----:B------:R-:W-:Y:S01]  /*19f60*/  MOV R9, R0 ;  /* 0x0000000000097202 */ /* 0x000fe20000000f00 */
[----:B------:R-:W-:Y:S05]  /*19f70*/  BRA `(.L_x_370) ;  /* 0xffffdd8000007947 */ /* 0x000fea000383ffff */
.L_x_319:
[----:B------:R-:W-:Y:S01]  /*19f80*/  IMAD.MOV.U32 R0, RZ, RZ, R29 ;  /* 0x000000ffff007224 */ /* 0x000fe200078e001d */
[----:B------:R-:W-:Y:S01]  /*19f90*/  MOV R28, 0x1 ;  /* 0x00000001001c7802 */ /* 0x000fe20000000f00 */
[----:B------:R-:W-:Y:S01]  /*19fa0*/  IMAD.MOV.U32 R3, RZ, RZ, 0x1f ;  /* 0x0000001fff037424 */ /* 0x000fe200078e00ff */
[----:B------:R-:W-:Y:S02]  /*19fb0*/  MOV R2, 0x19fd0 ;  /* 0x00019fd000027802 */ /* 0x000fe40000000f00 */
[----:B-1234-:R-:W-:Y:S05]  /*19fc0*/  CALL.REL.NOINC `($__internal_5_$__cuda_sm70_shflsync_idx_p) ;  /* 0x000005d000007944 */ /* 0x01efea0003c00000 */
[----:B------:R-:W-:Y:S01]  /*19fd0*/  MOV R6, R0 ;  /* 0x0000000000067202 */ /* 0x000fe20000000f00 */
[----:B------:R-:W-:Y:S05]  /*19fe0*/  BRA `(.L_x_371) ;  /* 0xffffdd3000007947 */ /* 0x000fea000383ffff */
.L_x_320:
[----:B------:R-:W-:Y:S02]  /*19ff0*/  MOV R3, 0x1 ;  /* 0x0000000100037802 */ /* 0x000fe40000000f00 */
[----:B------:R-:W-:-:S02]  /*1a000*/  MOV R2, 0x1a020 ;  /* 0x0001a02000027802 */ /* 0x000fc40000000f00 */
[----:B-123--:R-:W-:Y:S05]  /*1a010*/  CALL.REL.NOINC `($__internal_6_$__cuda_sm70_shflsync_up_p) ;  /* 0x000005d000007944 */ /* 0x00efea0003c00000 */
[----:B------:R-:W-:Y:S05]  /*1a020*/  BRA `(.L_x_372) ;  /* 0xffffde1000007947 */ /* 0x000fea000383ffff */
.L_x_321:
[----:B------:R-:W-:Y:S02]  /*1a030*/  MOV R3, 0x2 ;  /* 0x0000000200037802 */ /* 0x000fe40000000f00 */
[----:B------:R-:W-:-:S02]  /*1a040*/  MOV R2, 0x1a060 ;  /* 0x0001a06000027802 */ /* 0x000fc40000000f00 */
[----:B-12---:R-:W-:Y:S05]  /*1a050*/  CALL.REL.NOINC `($__internal_6_$__cuda_sm70_shflsync_up_p) ;  /* 0x0000059000007944 */ /* 0x006fea0003c00000 */
[----:B------:R-:W-:Y:S02]  /*1a060*/  SEL R3, R4, RZ, P1 ;  /* 0x000000ff04037207 */ /* 0x000fe40000800000 */
[----:B------:R-:W-:-:S03]  /*1a070*/  MOV R2, 0x1a0b0 ;  /* 0x0001a0b000027802 */ /* 0x000fc60000000f00 */
[----:B------:R-:W-:Y:S02]  /*1a080*/  IMAD.IADD R0, R0, 0x1, R3 ;  /* 0x0000000100007824 */ /* 0x000fe400078e0203 */
[----:B------:R-:W-:Y:S02]  /*1a090*/  IMAD.MOV.U32 R3, RZ, RZ, 0x4 ;  /* 0x00000004ff037424 */ /* 0x000fe400078e00ff */
        /* <DEDUP_REMOVED lines=19> */
.L_x_325:
[----:B------:R-:W-:Y:S02]  /*1a1d0*/  MOV R3, 0x1 ;  /* 0x0000000100037802 */ /* 0x000fe40000000f00 */
[----:B------:R-:W-:Y:S02]  /*1a1e0*/  MOV R2, 0x1a200 ;  /* 0x0001a20000027802 */ /* 0x000fe40000000f00 */
[----:B------:R-:W-:Y:S05]  /*1a1f0*/  CALL.REL.NOINC `($__internal_6_$__cuda_sm70_shflsync_up_p) ;  /* 0x000003f000007944 */ /* 0x000fea0003c00000 */
[----:B------:R-:W-:Y:S01]  /*1a200*/  MOV R2, R4 ;  /* 0x0000000400027202 */ /* 0x000fe20000000f00 */
[----:B------:R-:W-:Y:S05]  /*1a210*/  BRA `(.L_x_374) ;  /* 0xffffde8000007947 */ /* 0x000fea000383ffff */
.L_x_326:
[----:B------:R-:W-:Y:S02]  /*1a220*/  MOV R3, 0x2 ;  /* 0x0000000200037802 */ /* 0x000fe40000000f00 */
[----:B------:R-:W-:Y:S02]  /*1a230*/  MOV R2, 0x1a250 ;  /* 0x0001a25000027802 */ /* 0x000fe40000000f00 */
        /* <DEDUP_REMOVED lines=24> */
.L_x_328:
[----:B------:R-:W-:Y:S02]  /*1a3c0*/  SEL R0, RZ, 0x1, P0 ;  /* 0x00000001ff007807 */ /* 0x000fe40000000000 */
[----:B------:R-:W-:Y:S02]  /*1a3d0*/  MOV R2, 0x1a3f0 ;  /* 0x0001a3f000027802 */ /* 0x000fe40000000f00 */
[----:B---3--:R-:W-:Y:S05]  /*1a3e0*/  CALL.REL.NOINC `($__internal_7_$__cuda_sm70_votesync_ballot) ;  /* 0x0000026000007944 */ /* 0x008fea0003c00000 */
[----:B------:R-:W-:Y:S01]  /*1a3f0*/  MOV R10, R0 ;  /* 0x00000000000a7202 */ /* 0x000fe20000000f00 */
[----:B------:R-:W-:Y:S05]  /*1a400*/  BRA `(.L_x_376) ;  /* 0xffffde2000007947 */ /* 0x000fea000383ffff */
.L_x_329:
[----:B------:R-:W-:Y:S01]  /*1a410*/  IMAD.MOV.U32 R0, RZ, RZ, R7 ;  /* 0x000000ffff007224 */ /* 0x000fe200078e0007 */
[----:B--2---:R-:W-:Y:S01]  /*1a420*/  MOV R28, R6 ;  /* 0x00000006001c7202 */ /* 0x004fe20000000f00 */
[----:B------:R-:W-:Y:S01]  /*1a430*/  IMAD.MOV.U32 R3, RZ, RZ, 0x1f ;  /* 0x0000001fff037424 */ /* 0x000fe200078e00ff */
[----:B------:R-:W-:Y:S02]  /*1a440*/  MOV R2, 0x1a460 ;  /* 0x0001a46000027802 */ /* 0x000fe40000000f00 */
[----:B-1-3--:R-:W-:Y:S05]  /*1a450*/  CALL.REL.NOINC `($__internal_5_$__cuda_sm70_shflsync_idx_p) ;  /* 0x0000014000007944 */ /* 0x00afea0003c00000 */
[----:B------:R-:W-:Y:S01]  /*1a460*/  IMAD.MOV.U32 R7, RZ, RZ, R0 ;  /* 0x000000ffff077224 */ /* 0x000fe200078e0000 */
[----:B------:R-:W-:Y:S01]  /*1a470*/  MOV R28, R6 ;  /* 0x00000006001c7202 */ /* 0x000fe20000000f00 */
[----:B------:R-:W-:Y:S01]  /*1a480*/  IMAD.MOV.U32 R0, RZ, RZ, R8 ;  /* 0x000000ffff007224 */ /* 0x000fe200078e0008 */
[----:B------:R-:W-:Y:S02]  /*1a490*/  MOV R3, 0x1f ;  /* 0x0000001f00037802 */ /* 0x000fe40000000f00 */
[----:B------:R-:W-:-:S02]  /*1a4a0*/  MOV R2, 0x1a4c0 ;  /* 0x0001a4c000027802 */ /* 0x000fc40000000f00 */
[----:B------:R-:W-:Y:S05]  /*1a4b0*/  CALL.REL.NOINC `($__internal_5_$__cuda_sm70_shflsync_idx_p) ;  /* 0x000000e000007944 */ /* 0x000fea0003c00000 */
[----:B------:R-:W-:Y:S01]  /*1a4c0*/  MOV R5, R0 ;  /* 0x0000000000057202 */ /* 0x000fe20000000f00 */
[----:B------:R-:W-:Y:S05]  /*1a4d0*/  BRA `(.L_x_377) ;  /* 0xffffdd9000007947 */ /* 0x000fea000383ffff */
.L_x_332:
[----:B------:R-:W-:Y:S01]  /*1a4e0*/  IMAD.MOV.U32 R0, RZ, RZ, R4 ;  /* 0x000000ffff007224 */ /* 0x000fe200078e0004 */
[----:B------:R-:W-:-:S02]  /*1a4f0*/  MOV R3, 0x1f ;  /* 0x0000001f00037802 */ /* 0x000fc40000000f00 */
[----:B------:R-:W-:Y:S02]  /*1a500*/  MOV R2, 0x1a520 ;  /* 0x0001a52000027802 */ /* 0x000fe40000000f00 */
[----:B-1234-:R-:W-:Y:S05]  /*1a510*/  CALL.REL.NOINC `($__internal_5_$__cuda_sm70_shflsync_idx_p) ;  /* 0x0000008000007944 */ /* 0x01efea0003c00000 */
[----:B------:R-:W-:Y:S01]  /*1a520*/  MOV R13, R0 ;  /* 0x00000000000d7202 */ /* 0x000fe20000000f00 */
[----:B------:R-:W-:Y:S05]  /*1a530*/  BRA `(.L_x_331) ;  /* 0xffffdd9000007947 */ /* 0x000fea000383ffff */
        .weak           $__internal_4_$__cuda_sm70_shflsync_bfly_p
        .type           $__internal_4_$__cuda_sm70_shflsync_bfly_p,@function
        .size           $__internal_4_$__cuda_sm70_shflsync_bfly_p,($__internal_5_$__cuda_sm70_shflsync_idx_p - $__internal_4_$__cuda_sm70_shflsync_bfly_p)
$__internal_4_$__cuda_sm70_shflsync_bfly_p:
[----:B------:R-:W-:Y:S02]  /*1a540*/  MOV R27, 0xffffffff ;  /* 0xffffffff001b7802 */ /* 0x000fe40000000f00 */
[----:B------:R-:W-:Y:S02]  /*1a550*/  MOV R3, 0x1f ;  /* 0x0000001f00037802 */ /* 0x000fe40000000f00 */
[----:B------:R-:W-:Y:S04]  /*1a560*/  WARPSYNC R27 ;  /* 0x0000001b00007348 */ /* 0x000fe80003800000 */
[----:B------:R1:W2:Y:S02]  /*1a570*/  SHFL.BFLY PT, R0, R4, R0, R3 ;  /* 0x0c00000004007389 */ /* 0x0002a400000e0003 */
[----:B-1----:R-:W-:-:S04]  /*1a580*/  MOV R3, 0x0 ;  /* 0x0000000000037802 */ /* 0x002fc80000000f00 */
[----:B--2---:R-:W-:Y:S05]  /*1a590*/  RET.REL.NODEC R2 `(_ZN7cutlass13device_kernelIN5flash19enable_sm80_to_sm89INS1_16FlashAttnFwdSm80INS1_25CollectiveMainloopFwdSm80ILi8ELi1ELb0EN4cute5tupleIJNS5_1CILi128EEENS7_ILi64EEENS7_ILi192EEEEEELi192ENS_10bfloat16_tEfNS_4arch4Sm80ELb0ELb0ELb1ELb1ELb1ELb1ELb1ELb1EEENS1_21CollectiveEpilogueFwdINS6_IJS8_SA_S9_EEENS6_IJNS7_ILi1EEESI_SI_EEESC_SE_Li256ELb1ELb1ELb1ELb0EEENS1_36VarlenDynamicPersistentTileSchedulerILi128ELi64ELi256ELi256ELb1ELb1ELb0ELb0ELb1ELb1EEEEEEEEEvNT_6ParamsE) ;  /* 0xfffe5a6002007950 */ /* 0x004fea0003c3ffff */
        .weak           $__internal_5_$__cuda_sm70_shflsync_idx_p
        .type           $__internal_5_$__cuda_sm70_shflsync_idx_p,@function
        .size           $__internal_5_$__cuda_sm70_shflsync_idx_p,($__internal_6_$__cuda_sm70_shflsync_up_p - $__internal_5_$__cuda_sm70_shflsync_idx_p)
$__internal_5_$__cuda_sm70_shflsync_idx_p:
[----:B------:R-:W-:-:S04]  /*1a5a0*/  MOV R193, 0xffffffff ;  /* 0xffffffff00c17802 */ /* 0x000fc80000000f00 */
[----:B------:R-:W-:Y:S04]  /*1a5b0*/  WARPSYNC R193 ;  /* 0x000000c100007348 */ /* 0x000fe80003800000 */
[----:B------:R1:W2:Y:S02]  /*1a5c0*/  SHFL.IDX PT, R0, R0, R28, R3 ;  /* 0x0000001c00007389 */ /* 0x0002a400000e0003 */
[----:B-1----:R-:W-:-:S04]  /*1a5d0*/  MOV R3, 0x0 ;  /* 0x0000000000037802 */ /* 0x002fc80000000f00 */
[----:B--2---:R-:W-:Y:S05]  /*1a5e0*/  RET.REL.NODEC R2 `(_ZN7cutlass13device_kernelIN5flash19enable_sm80_to_sm89INS1_16FlashAttnFwdSm80INS1_25CollectiveMainloopFwdSm80ILi8ELi1ELb0EN4cute5tupleIJNS5_1CILi128EEENS7_ILi64EEENS7_ILi192EEEEEELi192ENS_10bfloat16_tEfNS_4arch4Sm80ELb0ELb0ELb1ELb1ELb1ELb1ELb1ELb1EEENS1_21CollectiveEpilogueFwdINS6_IJS8_SA_S9_EEENS6_IJNS7_ILi1EEESI_SI_EEESC_SE_Li256ELb1ELb1ELb1ELb0EEENS1_36VarlenDynamicPersistentTileSchedulerILi128ELi64ELi256ELi256ELb1ELb1ELb0ELb0ELb1ELb1EEEEEEEEEvNT_6ParamsE) ;  /* 0xfffe5a1002007950 */ /* 0x004fea0003c3ffff */
        .weak           $__internal_6_$__cuda_sm70_shflsync_up_p
        .type           $__internal_6_$__cuda_sm70_shflsync_up_p,@function
        .size           $__internal_6_$__cuda_sm70_shflsync_up_p,($__internal_7_$__cuda_sm70_votesync_ballot - $__internal_6_$__cuda_sm70_shflsync_up_p)
$__internal_6_$__cuda_sm70_shflsync_up_p:
[----:B------:R-:W-:Y:S02]  /*1a5f0*/  MOV R4, RZ ;  /* 0x000000ff00047202 */ /* 0x000fe40000000f00 */
[----:B------:R-:W-:-:S04]  /*1a600*/  MOV R10, 0xffffffff ;  /* 0xffffffff000a7802 */ /* 0x000fc80000000f00 */
[----:B------:R-:W-:Y:S04]  /*1a610*/  WARPSYNC R10 ;  /* 0x0000000a00007348 */ /* 0x000fe80003800000 */
[----:B------:R1:W2:Y:S02]  /*1a620*/  SHFL.UP PT, R4, R0, R3, R4 ;  /* 0x0400000300047389 */ /* 0x0002a400000e0004 */
[----:B-1----:R-:W-:-:S04]  /*1a630*/  MOV R3, 0x0 ;  /* 0x0000000000037802 */ /* 0x002fc80000000f00 */
[----:B--2---:R-:W-:Y:S05]  /*1a640*/  RET.REL.NODEC R2 `(_ZN7cutlass13device_kernelIN5flash19enable_sm80_to_sm89INS1_16FlashAttnFwdSm80INS1_25CollectiveMainloopFwdSm80ILi8ELi1ELb0EN4cute5tupleIJNS5_1CILi128EEENS7_ILi64EEENS7_ILi192EEEEEELi192ENS_10bfloat16_tEfNS_4arch4Sm80ELb0ELb0ELb1ELb1ELb1ELb1ELb1ELb1EEENS1_21CollectiveEpilogueFwdINS6_IJS8_SA_S9_EEENS6_IJNS7_ILi1EEESI_SI_EEESC_SE_Li256ELb1ELb1ELb1ELb0EEENS1_36VarlenDynamicPersistentTileSchedulerILi128ELi64ELi256ELi256ELb1ELb1ELb0ELb0ELb1ELb1EEEEEEEEEvNT_6ParamsE) ;  /* 0xfffe59b002007950 */ /* 0x004fea0003c3ffff */
        .weak           $__internal_7_$__cuda_sm70_votesync_ballot
        .type           $__internal_7_$__cuda_sm70_votesync_ballot,@function
        .size           $__internal_7_$__cuda_sm70_votesync_ballot,(.L_x_3111 - $__internal_7_$__cuda_sm70_votesync_ballot)
$__internal_7_$__cuda_sm70_votesync_ballot:
[----:B------:R-:W-:Y:S01]  /*1a650*/  ISETP.NE.U32.AND P0, PT, R0, 0x1, PT ;  /* 0x000000010000780c */ /* 0x000fe20003f05070 */
[----:B------:R-:W-:-:S04]  /*1a660*/  IMAD.MOV.U32 R3, RZ, RZ, -0x1 ;  /* 0xffffffffff037424 */ /* 0x000fc800078e00ff */
[----:B------:R-:W-:Y:S08]  /*1a670*/  WARPSYNC R3 ;  /* 0x0000000300007348 */ /* 0x000ff00003800000 */
[----:B------:R-:W-:-:S04]  /*1a680*/  VOTE.ANY R0, PT, !P0 ;  /* 0x0000000000007806 */ /* 0x000fc800040e0100 */
[----:B------:R-:W-:Y:S01]  /*1a690*/  LOP3.LUT R0, R0, R3, RZ, 0xc0, !PT ;  /* 0x0000000300007212 */ /* 0x000fe200078ec0ff */
[----:B------:R-:W-:-:S04]  /*1a6a0*/  IMAD.MOV.U32 R3, RZ, RZ, 0x0 ;  /* 0x00000000ff037424 */ /* 0x000fc800078e00ff */
[----:B------:R-:W-:Y:S05]  /*1a6b0*/  RET.REL.NODEC R2 `(_ZN7cutlass13device_kernelIN5flash19enable_sm80_to_sm89INS1_16FlashAttnFwdSm80INS1_25CollectiveMainloopFwdSm80ILi8ELi1ELb0EN4cute5tupleIJNS5_1CILi128EEENS7_ILi64EEENS7_ILi192EEEEEELi192ENS_10bfloat16_tEfNS_4arch4Sm80ELb0ELb0ELb1ELb1ELb1ELb1ELb1ELb1EEENS1_21CollectiveEpilogueFwdINS6_IJS8_SA_S9_EEENS6_IJNS7_ILi1EEESI_SI_EEESC_SE_Li256ELb1ELb1ELb1ELb0EEENS1_36VarlenDynamicPersistentTileSchedulerILi128ELi64ELi256ELi256ELb1ELb1ELb0ELb0ELb1ELb1EEEEEEEEEvNT_6ParamsE) ;  /* 0xfffe594002007950 */ /* 0x000fea0003c3ffff */
.L_x_378:
        /* <DEDUP_REMOVED lines=12> */
.L_x_3111:


//--------------------- .text._ZN7cutlass13device_kernelIN5flash19enable_sm80_to_sm89INS1_16FlashAttnFwdSm80INS1_25CollectiveMainloopFwdSm80ILi8ELi1ELb0EN4cute5tupleIJNS5_1CILi128EEENS7_ILi64EEENS7_ILi192EEEEEELi192ENS_10bfloat16_tEfNS_4arch4Sm80ELb0ELb1ELb1ELb0ELb1ELb0ELb1ELb1EEENS1_21CollectiveEpilogueFwdINS6_IJS8_SA_S9_EEENS6_IJNS7_ILi1EEESI_SI_EEESC_SE_Li256ELb0ELb1ELb1ELb0EEENS1_19SingleTileSchedulerILb0ELb1ELb1ELi128EEEEEEEEEvNT_6ParamsE --------------------------
	.section	.text._ZN7cutlass13device_kernelIN5flash19enable_sm80_to_sm89INS1_16FlashAttnFwdSm80INS1_25CollectiveMainloopFwdSm80ILi8ELi1ELb0EN4cute5tupleIJNS5_1CILi128EEENS7_ILi64EEENS7_ILi192EEEEEELi192ENS_10bfloat16_tEfNS_4arch4Sm80ELb0ELb1ELb1ELb0ELb1ELb0ELb1ELb1EEENS1_21CollectiveEpilogueFwdINS6_IJS8_SA_S9_EEENS6_IJNS7_ILi1EEESI_SI_EEESC_SE_Li256ELb0ELb1ELb1ELb0EEENS1_19SingleTileSchedulerILb0ELb1ELb1ELi128EEEEEEEEEvNT_6ParamsE,"ax",@progbits
	.sectioninfo	@"SHI_REGISTERS=255"
	.align	128
.text._ZN7cutlass13device_kernelIN5flash19enable_sm80_to_sm89INS1_16FlashAttnFwdSm80INS1_25CollectiveMainloopFwdSm80ILi8ELi1ELb0EN4cute5tupleIJNS5_1CILi128EEENS7_ILi64EEENS7_ILi192EEEEEELi192ENS_10bfloat16_tEfNS_4arch4Sm80ELb0ELb1ELb1ELb0ELb1ELb0ELb1ELb1EEENS1_21CollectiveEpilogueFwdINS6_IJS8_SA_S9_EEENS6_IJNS7_ILi1EEESI_SI_EEESC_SE_Li256ELb0ELb1ELb1ELb0EEENS1_19SingleTileSchedulerILb0ELb1ELb1ELi128EEEEEEEEEvNT_6ParamsE:
        .type           _ZN7cutlass13device_kernelIN5flash19enable_sm80_to_sm89INS1_16FlashAttnFwdSm80INS1_25CollectiveMainloopFwdSm80ILi8ELi1ELb0EN4cute5tupleIJNS5_1CILi128EEENS7_ILi64EEENS7_ILi192EEEEEELi192ENS_10bfloat16_tEfNS_4arch4Sm80ELb0ELb1ELb1ELb0ELb1ELb0ELb1ELb1EEENS1_21CollectiveEpilogueFwdINS6_IJS8_SA_S9_EEENS6_IJNS7_ILi1EEESI_SI_EEESC_SE_Li256ELb0ELb1ELb1ELb0EEENS1_19SingleTileSchedulerILb0ELb1ELb1ELi128EEEEEEEEEvNT_6ParamsE,@function
        .size           _ZN7cutlass13device_kernelIN5flash19enable_sm80_to_sm89INS1_16FlashAttnFwdSm80INS1_25CollectiveMainloopFwdSm80ILi8ELi1ELb0EN4cute5tupleIJNS5_1CILi128EEENS7_ILi64EEENS7_ILi192EEEEEELi192ENS_10bfloat16_tEfNS_4arch4Sm80ELb0ELb1ELb1ELb0ELb1ELb0ELb1ELb1EEENS1_21CollectiveEpilogueFwdINS6_IJS8_SA_S9_EEENS6_IJNS7_ILi1EEESI_SI_EEESC_SE_Li256ELb0ELb1ELb1ELb0EEENS1_19SingleTileSchedulerILb0ELb1ELb1ELi128EEEEEEEEEvNT_6ParamsE,(.L_x_3116 - _ZN7cutlass13device_kernelIN5flash19enable_sm80_to_sm89INS1_16FlashAttnFwdSm80INS1_25CollectiveMainloopFwdSm80ILi8ELi1ELb0EN4cute5tupleIJNS5_1CILi128EEENS7_ILi64EEENS7_ILi192EEEEEELi192ENS_10bfloat16_tEfNS_4arch4Sm80ELb0ELb1ELb1ELb0ELb1ELb0ELb1ELb1EEENS1_21CollectiveEpilogueFwdINS6_IJS8_SA_S9_EEENS6_IJNS7_ILi1EEESI_SI_EEESC_SE_Li256ELb0ELb1ELb1ELb0EEENS1_19SingleTileSchedulerILb0ELb1ELb1ELi128EEEEEEEEEvNT_6ParamsE)
        .other          _ZN7cutlass13device_kernelIN5flash19enable_sm80_to_sm89INS1_16FlashAttnFwdSm80INS1_25CollectiveMainloopFwdSm80ILi8ELi1ELb0EN4cute5tupleIJNS5_1CILi128EEENS7_ILi64EEENS7_ILi192EEEEEELi192ENS_10bfloat16_tEfNS_4arch4Sm80ELb0ELb1ELb1ELb0ELb1ELb0ELb1ELb1EEENS1_21CollectiveEpilogueFwdINS6_IJS8_SA_S9_EEENS6_IJNS7_ILi1EEESI_SI_EEESC_SE_Li256ELb0ELb1ELb1ELb0EEENS1_19SingleTileSchedulerILb0ELb1ELb1ELi128EEEEEEEEEvNT_6ParamsE,@"STO_CUDA_ENTRY STV_DEFAULT"
_ZN7cutlass13device_kernelIN5flash19enable_sm80_to_sm89INS1_16FlashAttnFwdSm80INS1_25CollectiveMainloopFwdSm80ILi8ELi1ELb0EN4cute5tupleIJNS5_1CILi128EEENS7_ILi64EEENS7_ILi192EEEEEELi192ENS_10bfloat16_tEfNS_4arch4Sm80ELb0ELb1ELb1ELb0ELb1ELb0ELb1ELb1EEENS1_21CollectiveEpilogueFwdINS6_IJS8_SA_S9_EEENS6_IJNS7_ILi1EEESI_SI_EEESC_SE_Li256ELb0ELb1ELb1ELb0EEENS1_19SingleTileSchedulerILb0ELb1ELb1ELi128EEEEEEEEEvNT_6ParamsE:
        /* <DEDUP_REMOVED lines=17> */
.L_x_379:
[----:B------:R-:W-:Y:S02]  /*0110*/  ULDC.64 UR4, c[0x0][0x550] ;  /* 0x0001540000047ab9 */ /* 0x000fe40000000a00 */
[----:B------:R-:W-:Y:S02]  /*0120*/  UISETP.NE.AND UP0, UPT, UR4, 0x1, UPT ;  /* 0x000000010400788c */ /* 0x000fe4000bf05270 */
[----:B------:R-:W-:-:S02]  /*0130*/  UIMAD.WIDE.U32 UR8, UR7, UR5, URZ ;  /* 0x00000005070872a5 */ /* 0x000fc4000f8e003f */
[----:B------:R-:W-:Y:S02]  /*0140*/  ULDC UR4, c[0x0][0x558] ;  /* 0x0001560000047ab9 */ /* 0x000fe40000000800 */
[----:B------:R-:W-:-:S05]  /*0150*/  UMOV UR13, UR7 ;  /* 0x00000007000d7c82 */ /* 0x000fca0008000000 */
[----:B------:R-:W-:-:S03]  /*0160*/  @UP0 USHF.R.U32.HI UR13, URZ, UR4, UR9 ;  /* 0x000000043f0d0299 */ /* 0x000fc60008011609 */
.L_x_380:
        /* <DEDUP_REMOVED lines=16> */
[----:B------:R-:W1:Y:S01]  /*0270*/  S2UR UR24, SR_CTAID.X ;  /* 0x00000000001879c3 */ /* 0x000e620000002500 */
[----:B------:R-:W-:Y:S02]  /*0280*/  ULDC UR4, c[0x0][0x2c4] ;  /* 0x0000b10000047ab9 */ /* 0x000fe40000000800 */
[----:B------:R-:W-:Y:S02]  /*0290*/  UISETP.NE.AND UP1, UPT, UR4, 0x1, UPT ;  /* 0x000000010400788c */ /* 0x000fe4000bf25270 */
[----:B------:R-:W-:Y:S02]  /*02a0*/  UMOV UR12, URZ ;  /* 0x0000003f000c7c82 */ /* 0x000fe40008000000 */
[----:B------:R-:W-:Y:S02]  /*02b0*/  ULDC.64 UR4, c[0x0][0x2c8] ;  /* 0x0000b20000047ab9 */ /* 0x000fe40000000a00 */
[----:B-1----:R-:W-:-:S05]  /*02c0*/  USHF.L.U32 UR24, UR24, 0x7, URZ ;  /* 0x0000000718187899 */ /* 0x002fca000800063f */
[----:B------:R-:W-:Y:S02]  /*02d0*/  @UP1 UIADD3 UR10, UR24, 0x7f, URZ ;  /* 0x0000007f180a1890 */ /* 0x000fe4000fffe03f */
[----:B------:R-:W-:Y:S02]  /*02e0*/  UIADD3 UR8, UR24, 0x7f, URZ ;  /* 0x0000007f18087890 */ /* 0x000fe4000fffe03f */
[----:B------:R-:W-:-:S03]  /*02f0*/  UIMAD.WIDE.U32 UR10, UR10, UR4, URZ ;  /* 0x000000040a0a72a5 */ /* 0x000fc6000f8e003f */
[----:B------:R-:W-:-:S04]  /*0300*/  ULDC UR4, c[0x0][0x2ac] ;  /* 0x0000ab0000047ab9 */ /* 0x000fc80000000800 */
[----:B------:R-:W-:Y:S02]  /*0310*/  @UP1 UMOV UR9, UR11 ;  /* 0x0000000b00091c82 */ /* 0x000fe40008000000 */
[----:B------:R-:W-:Y:S02]  /*0320*/  ULDC UR10, c[0x0][0x1d0] ;  /* 0x00007400000a7ab9 */ /* 0x000fe40000000800 */
[----:B------:R-:W-:Y:S02]  /*0330*/  @UP1 USHF.R.U32.HI UR8, URZ, UR5, UR9 ;  /* 0x000000053f081299 */ /* 0x000fe40008011609 */
[----:B------:R-:W-:Y:S02]  /*0340*/  UIMAD UR10, UR4, UR10, URZ ;  /* 0x0000000a040a72a4 */ /* 0x000fe4000f8e023f */
[----:B------:R-:W-:Y:S02]  /*0350*/  UMOV UR9, 0x1 ;  /* 0x0000000100097882 */ /* 0x000fe40000000000 */
[----:B------:R-:W-:-:S02]  /*0360*/  ULDC.64 UR4, c[0x0][0x328] ;  /* 0x0000ca0000047ab9 */ /* 0x000fc40000000a00 */
[----:B------:R-:W-:Y:S02]  /*0370*/  UISETP.LE.AND UP0, UPT, UR9, UR5, UPT ;  /* 0x000000050900728c */ /* 0x000fe4000bf03270 */
[----:B------:R-:W-:Y:S02]  /*0380*/  ULDC UR11, c[0x0][0x168] ;  /* 0x00005a00000b7ab9 */ /* 0x000fe40000000800 */
[----:B------:R-:W-:-:S04]  /*0390*/  UIADD3 UR11, UR10, -UR11, UR9 ;  /* 0x8000000b0a0b7290 */ /* 0x000fc8000fffe009 */
[----:B------:R-:W-:-:S04]  /*03a0*/  UIADD3 UR5, UR11, UR8, URZ ;  /* 0x000000080b057290 */ /* 0x000fc8000fffe03f */
[----:B------:R-:W-:Y:S01]  /*03b0*/  UIADD3 UR8, UR5, UR4, URZ ;  /* 0x0000000405087290 */ /* 0x000fe2000fffe03f */
[----:B--2---:R1:W2:Y:S01]  /*03c0*/  @P0 R2UR UR12, R2 ;  /* 0x00000000020c03c2 */ /* 0x0042a200000e0000 */
[----:B------:R-:W-:-:S13]  /*03d0*/  PLOP3.LUT P0, PT, PT, PT, UP0, 0x40, 0x0 ;  /* 0x000000000000781c */ /* 0x000fda0003f0e808 */
[----:B------:R-:W-:Y:S05]  /*03e0*/  @P0 BRA `(.L_x_381) ;  /* 0x0000016000000947 */ /* 0x000fea0003800000 */
[----:B------:R-:W-:Y:S01]  /*03f0*/  ISETP.LT.AND P0, PT, RZ, UR5, PT ;  /* 0x00000005ff007c0c */ /* 0x000fe2000bf01270 */
[----:B------:R-:W-:-:S12]  /*0400*/  UIADD3 UR11, UR5, -0x1, URZ ;  /* 0xffffffff050b7890 */ /* 0x000fd8000fffe03f */
[----:B------:R-:W-:Y:S05]  /*0410*/  @P0 BRA `(.L_x_382) ;  /* 0x0000009000000947 */ /* 0x000fea0003800000 */
[----:B------:R-:W-:Y:S02]  /*0420*/  ULDC UR4, c[0x0][0x32c] ;  /* 0x0000cb0000047ab9 */ /* 0x000fe40000000800 */
[----:B------:R-:W-:Y:S02]  /*0430*/  UISETP.NE.AND UP2, UPT, UR9, UR4, UPT ;  /* 0x000000040900728c */ /* 0x000fe4000bf45270 */
[----:B------:R-:W-:-:S03]  /*0440*/  UIADD3 UR11, -UR5, URZ, URZ ;  /* 0x0000003f050b7290 */ /* 0x000fc6000fffe13f */
[----:B------:R-:W-:Y:S02]  /*0450*/  ULDC.64 UR4, c[0x0][0x330] ;  /* 0x0000cc0000047ab9 */ /* 0x000fe40000000a00 */
[----:B------:R-:W-:-:S07]  /*0460*/  UIMAD.WIDE.U32 UR14, UR11, UR4, URZ ;  /* 0x000000040b0e72a5 */ /* 0x000fce000f8e003f */
[----:B------:R-:W-:Y:S02]  /*0470*/  @UP2 UMOV UR9, UR15 ;  /* 0x0000000f00092c82 */ /* 0x000fe40008000000 */
[----:B------:R-:W-:-:S04]  /*0480*/  @UP2 USHF.R.U32.HI UR11, URZ, UR5, UR9 ;  /* 0x000000053f0b2299 */ /* 0x000fc80008011609 */
[----:B------:R-:W-:Y:S01]  /*0490*/  ULOP3.LUT UR11, URZ, UR11, URZ, 0x33, !UPT ;  /* 0x0000000b3f0b7292 */ /* 0x000fe2000f8e333f */
[----:B------:R-:W-:Y:S05]  /*04a0*/  BRA `(.L_x_383) ;  /* 0x0000006000007947 */ /* 0x000fea0003800000 */
.L_x_382:
[----:B------:R-:W-:Y:S02]  /*04b0*/  ULDC UR4, c[0x0][0x32c] ;  /* 0x0000cb0000047ab9 */ /* 0x000fe40000000800 */
[----:B------:R-:W-:-:S03]  /*04c0*/  UISETP.NE.AND UP2, UPT, UR9, UR4, UPT ;  /* 0x000000040900728c */ /* 0x000fc6000bf45270 */
[----:B------:R-:W-:Y:S02]  /*04d0*/  ULDC.64 UR4, c[0x0][0x330] ;  /* 0x0000cc0000047ab9 */ /* 0x000fe40000000a00 */
[----:B------:R-:W-:-:S07]  /*04e0*/  UIMAD.WIDE.U32 UR14, UR11, UR4, URZ ;  /* 0x000000040b0e72a5 */ /* 0x000fce000f8e003f */
[----:B------:R-:W-:Y:S02]  /*04f0*/  @UP2 UMOV UR9, UR15 ;  /* 0x0000000f00092c82 */ /* 0x000fe40008000000 */
[----:B------:R-:W-:Y:S02]  /*0500*/  @UP2 USHF.R.U32.HI UR11, URZ, UR5, UR9 ;  /* 0x000000053f0b2299 */ /* 0x000fe40008011609 */
.L_x_383:
[----:B------:R-:W-:Y:S02]  /*0510*/  ULDC UR4, c[0x0][0x32c] ;  /* 0x0000cb0000047ab9 */ /* 0x000fe40000000800 */
[----:B------:R-:W-:-:S04]  /*0520*/  UIMAD UR4, UR11, UR4, UR4 ;  /* 0x000000040b0472a4 */ /* 0x000fc8000f8e0204 */
[----:B------:R-:W-:-:S04]  /*0530*/  UISETP.LT.AND UP2, UPT, UR8, UR4, UPT ;  /* 0x000000040800728c */ /* 0x000fc8000bf41270 */
[----:B------:R-:W-:Y:S02]  /*0540*/  USEL UR8, UR8, UR4, UP2 ;  /* 0x0000000408087287 */ /* 0x000fe40009000000 */
.L_x_381:
[----:B------:R-:W-:Y:S01]  /*0550*/  UIADD3 UR9, UR10, 0x3f, URZ ;  /* 0x0000003f0a097890 */ /* 0x000fe2000fffe03f */
[----:B------:R-:W-:Y:S01]  /*0560*/  PLOP3.LUT P0, PT, PT, PT, UP0, 0x40, 0x0 ;  /* 0x000000000000781c */ /* 0x000fe20003f0e808 */
[----:B------:R-:W-:Y:S02]  /*0570*/  UIADD3 UR11, UR8, 0x3f, URZ ;  /* 0x0000003f080b7890 */ /* 0x000fe4000fffe03f */
[----:B------:R-:W-:Y:S02]  /*0580*/  ULDC.64 UR4, c[0x0][0x2c8] ;  /* 0x0000b20000047ab9 */ /* 0x000fe40000000a00 */
[----:B------:R-:W-:Y:S02]  /*0590*/  UIMAD.WIDE.U32 UR16, UR24, UR4, URZ ;  /* 0x00000004181072a5 */ /* 0x000fe4000f8e003f */
[----:B------:R-:W-:Y:S02]  /*05a0*/  USHF.R.S32.HI UR14, URZ, 0x1f, UR9 ;  /* 0x0000001f3f0e7899 */ /* 0x000fe40008011409 */
[----:B------:R-:W-:-:S02]  /*05b0*/  USHF.R.S32.HI UR8, URZ, 0x1f, UR11 ;  /* 0x0000001f3f087899 */ /* 0x000fc4000801140b */
[----:B------:R-:W-:Y:S02]  /*05c0*/  UMOV UR4, UR24 ;  /* 0x0000001800047c82 */ /* 0x000fe40008000000 */
[----:B------:R-:W-:Y:S02]  /*05d0*/  @UP1 USHF.R.U32.HI UR4, URZ, UR5, UR17 ;  /* 0x000000053f041299 */ /* 0x000fe40008011611 */
[----:B------:R-:W-:Y:S02]  /*05e0*/  ULEA.HI UR5, UR14, UR9, URZ, 0x6 ;  /* 0x000000090e057291 */ /* 0x000fe4000f8f303f */
[----:B------:R-:W-:Y:S02]  /*05f0*/  ULEA.HI UR20, UR8, UR11, URZ, 0x6 ;  /* 0x0000000b08147291 */ /* 0x000fe4000f8f303f */
[----:B------:R-:W-:Y:S02]  /*0600*/  ULDC UR21, c[0x0][0x168] ;  /* 0x00005a0000157ab9 */ /* 0x000fe40000000800 */
[----:B------:R-:W-:-:S02]  /*0610*/  USHF.R.S32.HI UR5, URZ, 0x6, UR5 ;  /* 0x000000063f057899 */ /* 0x000fc40008011405 */
[----:B------:R-:W-:Y:S02]  /*0620*/  USHF.R.S32.HI UR20, URZ, 0x6, UR20 ;  /* 0x000000063f147899 */ /* 0x000fe40008011414 */
[----:B------:R-:W-:Y:S02]  /*0630*/  UIADD3 UR21, UR10, -UR21, URZ ;  /* 0x800000150a157290 */ /* 0x000fe4000fffe03f */
[----:B------:R-:W-:Y:S02]  /*0640*/  UISETP.LT.AND UP2, UPT, UR5, UR20, UPT ;  /* 0x000000140500728c */ /* 0x000fe4000bf41270 */
[----:B------:R-:W-:Y:S02]  /*0650*/  UIADD3 UR4, UR21, UR4, URZ ;  /* 0x0000000415047290 */ /* 0x000fe4000fffe03f */
[----:B------:R-:W-:Y:S02]  /*0660*/  ULDC UR8, c[0x0][0x324] ;  /* 0x0000c90000087ab9 */ /* 0x000fe40000000800 */
[----:B------:R-:W-:-:S02]  /*0670*/  USEL UR20, UR5, UR20, UP2 ;  /* 0x0000001405147287 */ /* 0x000fc40009000000 */
[----:B------:R-:W-:Y:S01]  /*0680*/  UIADD3 UR8, UR4, -UR8, URZ ;  /* 0x8000000804087290 */ /* 0x000fe2000fffe03f */
[----:B------:R-:W-:Y:S05]  /*0690*/  @P0 BRA `(.L_x_384) ;  /* 0x0000017000000947 */ /* 0x000fea0003800000 */
[----:B------:R-:W-:Y:S02]  /*06a0*/  UMOV UR9, UR4 ;  /* 0x0000000400097c82 */ /* 0x000fe40008000000 */
[----:B------:R-:W-:-:S06]  /*06b0*/  UISETP.GT.AND UP2, UPT, UR9, -0x1, UPT ;  /* 0xffffffff0900788c */ /* 0x000fcc000bf44270 */
[----:B------:R-:W-:-:S13]  /*06c0*/  PLOP3.LUT P0, PT, PT, PT, UP2, 0x80, 0x0 ;  /* 0x000000000000781c */ /* 0x000fda0003f0f028 */
[----:B------:R-:W-:Y:S05]  /*06d0*/  @P0 BRA `(.L_x_385) ;  /* 0x0000009000000947 */ /* 0x000fea0003800000 */
[----:B------:R-:W-:Y:S02]  /*06e0*/  ULDC UR4, c[0x0][0x32c] ;  /* 0x0000cb0000047ab9 */ /* 0x000fe40000000800 */
[----:B------:R-:W-:Y:S02]  /*06f0*/  UISETP.NE.AND UP2, UPT, UR4, 0x1, UPT ;  /* 0x000000010400788c */ /* 0x000fe4000bf45270 */
[----:B------:R-:W-:Y:S02]  /*0700*/  ULOP3.LUT UR9, URZ, UR9, URZ, 0x33, !UPT ;  /* 0x000000093f097292 */ /* 0x000fe4000f8e333f */
[----:B------:R-:W-:Y:S02]  /*0710*/  ULDC.64 UR4, c[0x0][0x330] ;  /* 0x0000cc0000047ab9 */ /* 0x000fe40000000a00 */
[----:B------:R-:W-:-:S07]  /*0720*/  UIMAD.WIDE.U32 UR14, UR9, UR4, URZ ;  /* 0x00000004090e72a5 */ /* 0x000fce000f8e003f */
[----:B------:R-:W-:Y:S02]  /*0730*/  @UP2 UMOV UR11, UR15 ;  /* 0x0000000f000b2c82 */ /* 0x000fe40008000000 */
[----:B------:R-:W-:-:S04]  /*0740*/  @UP2 USHF.R.U32.HI UR9, URZ, UR5, UR11 ;  /* 0x000000053f092299 */ /* 0x000fc8000801160b */
[----:B------:R-:W-:Y:S01]  /*0750*/  ULOP3.LUT UR9, URZ, UR9, URZ, 0x33, !UPT ;  /* 0x000000093f097292 */ /* 0x000fe2000f8e333f */
[----:B------:R-:W-:Y:S05]  /*0760*/  BRA `(.L_x_386) ;  /* 0x0000006000007947 */ /* 0x000fea0003800000 */
.L_x_385:
[----:B------:R-:W-:Y:S02]  /*0770*/  ULDC UR4, c[0x0][0x32c] ;  /* 0x0000cb0000047ab9 */ /* 0x000fe40000000800 */
[----:B------:R-:W-:-:S03]  /*0780*/  UISETP.NE.AND UP2, UPT, UR4, 0x1, UPT ;  /* 0x000000010400788c */ /* 0x000fc6000bf45270 */
[----:B------:R-:W-:Y:S02]  /*0790*/  ULDC.64 UR4, c[0x0][0x330] ;  /* 0x0000cc0000047ab9 */ /* 0x000fe40000000a00 */
[----:B------:R-:W-:-:S07]  /*07a0*/  UIMAD.WIDE.U32 UR14, UR9, UR4, URZ ;  /* 0x00000004090e72a5 */ /* 0x000fce000f8e003f */
[----:B------:R-:W-:Y:S02]  /*07b0*/  @UP2 UMOV UR11, UR15 ;  /* 0x0000000f000b2c82 */ /* 0x000fe40008000000 */
[----:B------:R-:W-:Y:S02]  /*07c0*/  @UP2 USHF.R.U32.HI UR9, URZ, UR5, UR11 ;  /* 0x000000053f092299 */ /* 0x000fe4000801160b */
.L_x_386:
[----:B------:R-:W-:Y:S02]  /*07d0*/  ULDC UR4, c[0x0][0x32c] ;  /* 0x0000cb0000047ab9 */ /* 0x000fe40000000800 */
[----:B------:R-:W-:-:S04]  /*07e0*/  UIMAD UR4, UR9, UR4, URZ ;  /* 0x00000004090472a4 */ /* 0x000fc8000f8e023f */
[----:B------:R-:W-:-:S04]  /*07f0*/  UISETP.LT.AND UP2, UPT, UR8, UR4, UPT ;  /* 0x000000040800728c */ /* 0x000fc8000bf41270 */
[----:B------:R-:W-:-:S04]  /*0800*/  USEL UR8, UR8, UR4, !UP2 ;  /* 0x0000000408087287 */ /* 0x000fc8000d000000 */
.L_x_384:
[----:B------:R-:W-:Y:S02]  /*0810*/  USHF.R.S32.HI UR4, URZ, 0x1f, UR8 ;  /* 0x0000001f3f047899 */ /* 0x000fe40008011408 */
[----:B------:R-:W-:Y:S02]  /*0820*/  ULDC UR5, c[0x0][0x338] ;  /* 0x0000ce0000057ab9 */ /* 0x000fe40000000800 */
[----:B------:R-:W-:-:S04]  /*0830*/  ULEA.HI UR4, UR4, UR8, URZ, 0x6 ;  /* 0x0000000804047291 */ /* 0x000fc8000f8f303f */
[----:B------:R-:W-:Y:S02]  /*0840*/  USHF.R.S32.HI UR9, URZ, 0x6, UR4 ;  /* 0x000000063f097899 */ /* 0x000fe40008011404 */
[----:B------:R-:W-:Y:S02]  /*0850*/  USHF.R.U32.HI UR4, URZ, 0x10, UR7 ;  /* 0x000000103f047899 */ /* 0x000fe40008011607 */
[----:B------:R-:W-:Y:S02]  /*0860*/  UISETP.LT.AND UP2, UPT, URZ, UR9, UPT ;  /* 0x000000093f00728c */ /* 0x000fe4000bf41270 */
[----:B------:R-:W-:Y:S02]  /*0870*/  UISETP.NE.AND UP3, UPT, UR4, URZ, UPT ;  /* 0x0000003f0400728c */ /* 0x000fe4000bf65270 */
[----:B------:R-:W-:Y:S02]  /*0880*/  USEL UR9, URZ, UR9, !UP2 ;  /* 0x000000093f097287 */ /* 0x000fe4000d000000 */
[----:B------:R-:W-:-:S02]  /*0890*/  USEL UR5, UR4, UR5, UP3 ;  /* 0x0000000504057287 */ /* 0x000fc40009800000 */
[----:B------:R-:W-:Y:S02]  /*08a0*/  UISETP.GT.AND UP2, UPT, UR20, UR9, UPT ;  /* 0x000000091400728c */ /* 0x000fe4000bf44270 */
[----:B------:R-:W-:-:S04]  /*08b0*/  UMOV UR4, URZ ;  /* 0x0000003f00047c82 */ /* 0x000fc80008000000 */
[----:B------:R-:W-:-:S13]  /*08c0*/  PLOP3.LUT P0, PT, PT, PT, UP2, 0x80, 0x0 ;  /* 0x000000000000781c */ /* 0x000fda0003f0f028 */
[----:B------:R-:W-:Y:S05]  /*08d0*/  @!P0 BRA `(.L_x_387) ;  /* 0x0000021000008947 */ /* 0x000fea0003800000 */
[----:B------:R-:W-:Y:S01]  /*08e0*/  IMAD.U32 R0, RZ, RZ, UR5 ;  /* 0x00000005ff007e24 */ /* 0x000fe2000f8e00ff */
[----:B------:R-:W-:Y:S02]  /*08f0*/  UIADD3 UR15, UR5, -0x1, UR20 ;  /* 0xffffffff050f7890 */ /* 0x000fe4000fffe014 */
[----:B------:R-:W-:Y:S02]  /*0900*/  UMOV UR16, URZ ;  /* 0x0000003f00107c82 */ /* 0x000fe40008000000 */
[-C--:B-1----:R-:W-:Y:S01]  /*0910*/  IABS R2, R0.reuse ;  /* 0x0000000000027213 */ /* 0x082fe20000000000 */
[----:B------:R-:W-:Y:S01]  /*0920*/  UIADD3 UR15, -UR9, UR15, URZ ;  /* 0x0000000f090f7290 */ /* 0x000fe2000fffe13f */
[----:B------:R-:W-:Y:S02]  /*0930*/  IABS R0, R0 ;  /* 0x0000000000007213 */ /* 0x000fe40000000000 */
[----:B------:R1:W3:Y:S03]  /*0940*/  R2UR UR14, R2 ;  /* 0x00000000020e73c2 */ /* 0x0002e600000e0000 */
[----:B------:R-:W-:Y:S01]  /*0950*/  IMAD.U32 R4, RZ, RZ, UR15 ;  /* 0x0000000fff047e24 */ /* 0x000fe2000f8e00ff */
[----:B------:R-:W-:Y:S01]  /*0960*/  ULOP3.LUT UR15, UR15, UR5, URZ, 0x3c, !UPT ;  /* 0x000000050f0f7292 */ /* 0x000fe2000f8e3c3f */
[----:B------:R-:W-:-:S04]  /*0970*/  IMAD.MOV R0, RZ, RZ, -R0 ;  /* 0x000000ffff007224 */ /* 0x000fc800078e0a00 */
[----:B------:R-:W4:Y:S01]  /*0980*/  R2UR UR8, R0 ;  /* 0x00000000000873c2 */ /* 0x000f2200000e0000 */
[----:B-1----:R-:W-:Y:S01]  /*0990*/  IABS R2, R4 ;  /* 0x0000000400027213 */ /* 0x002fe20000000000 */
[----:B---3--:R-:W1:Y:S06]  /*09a0*/  I2F.RP R5, UR14 ;  /* 0x0000000e00057d06 */ /* 0x008e6c0008209400 */
[----:B------:R-:W3:Y:S02]  /*09b0*/  R2UR UR11, R2 ;  /* 0x00000000020b73c2 */ /* 0x000ee400000e0000 */
[----:B-1----:R-:W1:Y:S02]  /*09c0*/  MUFU.RCP R3, R5 ;  /* 0x0000000500037308 */ /* 0x002e640000001000 */
[----:B-1----:R-:W-:-:S06]  /*09d0*/  IADD3 R3, R3, 0xffffffe, RZ ;  /* 0x0ffffffe03037810 */ /* 0x002fcc0007ffe0ff */
[----:B------:R-:W1:Y:S02]  /*09e0*/  F2I.FTZ.U32.TRUNC.NTZ R3, R3 ;  /* 0x0000000300037305 */ /* 0x000e64000021f000 */
[----:B-1----:R-:W1:Y:S02]  /*09f0*/  R2UR UR17, R3 ;  /* 0x00000000031173c2 */ /* 0x002e6400000e0000 */
[----:B-1----:R-:W-:-:S04]  /*0a00*/  UIADD3 UR4, URZ, -UR17, URZ ;  /* 0x800000113f047290 */ /* 0x002fc8000fffe03f */
[----:B------:R-:W-:-:S04]  /*0a10*/  UIMAD UR4, UR4, UR14, URZ ;  /* 0x0000000e040472a4 */ /* 0x000fc8000f8e023f */
[----:B------:R-:W-:-:S04]  /*0a20*/  UIMAD.WIDE.U32 UR16, UR17, UR4, UR16 ;  /* 0x00000004111072a5 */ /* 0x000fc8000f8e0010 */
[----:B---3--:R-:W-:-:S04]  /*0a30*/  UIMAD.WIDE.U32 UR16, UR17, UR11, URZ ;  /* 0x0000000b111072a5 */ /* 0x008fc8000f8e003f */
[----:B----4-:R-:W-:-:S04]  /*0a40*/  UIMAD UR8, UR17, UR8, UR11 ;  /* 0x00000008110872a4 */ /* 0x010fc8000f8e020b */
[----:B------:R-:W-:-:S11]  /*0a50*/  UISETP.GT.U32.AND UP2, UPT, UR14, UR8, UPT ;  /* 0x000000080e00728c */ /* 0x000fd6000bf44070 */
[----:B------:R-:W-:Y:S02]  /*0a60*/  @!UP2 UIADD3 UR8, UR8, -UR14, URZ ;  /* 0x8000000e0808a290 */ /* 0x000fe4000fffe03f */
[----:B------:R-:W-:Y:S02]  /*0a70*/  @!UP2 UIADD3 UR17, UR17, 0x1, URZ ;  /* 0x000000011111a890 */ /* 0x000fe4000fffe03f */
[----:B------:R-:W-:Y:S02]  /*0a80*/  UISETP.GE.U32.AND UP3, UPT, UR8, UR14, UPT ;  /* 0x0000000e0800728c */ /* 0x000fe4000bf66070 */
[----:B------:R-:W-:-:S09]  /*0a90*/  UISETP.GE.AND UP2, UPT, UR15, URZ, UPT ;  /* 0x0000003f0f00728c */ /* 0x000fd2000bf46270 */
[----:B------:R-:W-:Y:S02]  /*0aa0*/  @UP3 UIADD3 UR17, UR17, 0x1, URZ ;  /* 0x0000000111113890 */ /* 0x000fe4000fffe03f */
[----:B------:R-:W-:-:S05]  /*0ab0*/  UISETP.NE.AND UP3, UPT, UR5, URZ, UPT ;  /* 0x0000003f0500728c */ /* 0x000fca000bf65270 */
[----:B------:R-:W-:Y:S02]  /*0ac0*/  UMOV UR4, UR17 ;  /* 0x0000001100047c82 */ /* 0x000fe40008000000 */
[----:B------:R-:W-:-:S04]  /*0ad0*/  @!UP2 UIADD3 UR4, -UR4, URZ, URZ ;  /* 0x0000003f0404a290 */ /* 0x000fc8000fffe13f */
[----:B------:R-:W-:Y:S02]  /*0ae0*/  @!UP3 ULOP3.LUT UR4, URZ, UR5, URZ, 0x33, !UPT ;  /* 0x000000053f04b292 */ /* 0x000fe4000f8e333f */
.L_x_387:
[----:B------:R-:W-:Y:S01]  /*0af0*/  ULOP3.LUT UR7, UR7, 0xffff, URZ, 0xc0, !UPT ;  /* 0x0000ffff07077892 */ /* 0x000fe2000f8ec03f */
[----:B------:R-:W-:Y:S01]  /*0b00*/  PLOP3.LUT P2, PT, PT, PT, PT, 0x80, 0x0 ;  /* 0x000000000000781c */ /* 0x000fe20003f4f070 */
[----:B------:R-:W-:Y:S01]  /*0b10*/  IMAD.MOV.U32 R7, RZ, RZ, RZ ;  /* 0x000000ffff077224 */ /* 0x000fe200078e00ff */
[----:B------:R-:W-:Y:S01]  /*0b20*/  CS2R R96, SRZ ;  /* 0x0000000000607805 */ /* 0x000fe2000001ff00 */
[----:B------:R-:W-:Y:S01]  /*0b30*/  UIMAD UR9, UR7, UR4, UR9 ;  /* 0x00000004070972a4 */ /* 0x000fe2000f8e0209 */
        /* <DEDUP_REMOVED lines=8> */
[----:B-1----:R-:W-:Y:S01]  /*0bc0*/  CS2R R2, SRZ ;  /* 0x0000000000027805 */ /* 0x002fe2000001ff00 */
        /* <DEDUP_REMOVED lines=54> */
[----:B------:R-:W-:Y:S01]  /*0f30*/  SHF.R.S32.HI R87, RZ, 0x1f, R84 ;  /* 0x0000001fff577819 */ /* 0x000fe20000011454 */
[----:B------:R-:W-:Y:S01]  /*0f40*/  USHF.R.S32.HI UR7, URZ, 0x1f, UR13 ;  /* 0x0000001f3f077899 */ /* 0x000fe2000801140d */
[----:B------:R-:W-:Y:S01]  /*0f50*/  PLOP3.LUT P1, PT, PT, PT, UP1, 0x80, 0x0 ;  /* 0x000000000000781c */ /* 0x000fe20003f2f018 */
[----:B------:R-:W-:Y:S01]  /*0f60*/  ULDC.64 UR4, c[0x0][0x1b8] ;  /* 0x00006e0000047ab9 */ /* 0x000fe20000000a00 */
[----:B------:R1:W3:Y:S01]  /*0f70*/  @P2 LDG.E R3, [R2.64] ;  /* 0x0000001202032981 */ /* 0x0002e2000c1e1900 */
[CC--:B------:R-:W-:Y:S01]  /*0f80*/  LEA.HI R8, R87.reuse, R84.reuse, RZ, 0x3 ;  /* 0x0000005457087211 */ /* 0x0c0fe200078f18ff */
[----:B------:R-:W-:Y:S01]  /*0f90*/  UIMAD UR7, UR7, UR4, URZ ;  /* 0x00000004070772a4 */ /* 0x000fe2000f8e023f */
[----:B------:R-:W-:Y:S01]  /*0fa0*/  PLOP3.LUT P0, PT, PT, PT, UP1, 0x80, 0x0 ;  /* 0x000000000000781c */ /* 0x000fe20003f0f018 */
[----:B------:R-:W-:Y:S01]  /*0fb0*/  UIMAD.WIDE.U32 UR14, UR13, UR4, URZ ;  /* 0x000000040d0e72a5 */ /* 0x000fe2000f8e003f */
[----:B------:R-:W-:Y:S01]  /*0fc0*/  LOP3.LUT R5, R8, 0xfffffff8, RZ, 0xc0, !PT ;  /* 0xfffffff808057812 */ /* 0x000fe200078ec0ff */
[----:B------:R-:W-:Y:S01]  /*0fd0*/  UIMAD UR7, UR13, UR5, UR7 ;  /* 0x000000050d0772a4 */ /* 0x000fe2000f8e0207 */
[----:B------:R-:W-:Y:S01]  /*0fe0*/  SHF.R.S32.HI R8, RZ, 0x3, R8 ;  /* 0x00000003ff087819 */ /* 0x000fe20000011408 */
[----:B------:R-:W-:Y:S01]  /*0ff0*/  USHF.R.S32.HI UR8, URZ, 0x1f, UR6 ;  /* 0x0000001f3f087899 */ /* 0x000fe20008011406 */
[----:B------:R-:W-:Y:S01]  /*1000*/  LEA.HI R12, R87, R84, RZ, 0x6 ;  /* 0x00000054570c7211 */ /* 0x000fe200078f30ff */
[----:B------:R-:W-:Y:S01]  /*1010*/  IMAD.IADD R0, R84, 0x1, -R5 ;  /* 0x0000000154007824 */ /* 0x000fe200078e0a05 */
[----:B------:R-:W-:Y:S01]  /*1020*/  ULDC.64 UR4, c[0x0][0x1c0] ;  /* 0x0000700000047ab9 */ /* 0x000fe20000000a00 */
[----:B------:R-:W-:Y:S01]  /*1030*/  IMAD.SHL.U32 R207, R8, 0x40, RZ ;  /* 0x0000004008cf7824 */ /* 0x000fe200078e00ff */
[----:B------:R-:W-:Y:S01]  /*1040*/  UIADD3 UR15, UR15, UR7, URZ ;  /* 0x000000070f0f7290 */ /* 0x000fe2000fffe03f */
[C---:B------:R-:W-:Y:S01]  /*1050*/  IMAD R210, R0.reuse, 0x20, R8 ;  /* 0x0000002000d27824 */ /* 0x040fe200078e0208 */
[----:B------:R-:W-:Y:S01]  /*1060*/  UIMAD UR8, UR8, UR4, URZ ;  /* 0x00000004080872a4 */ /* 0x000fe2000f8e023f */
[----:B------:R-:W-:Y:S01]  /*1070*/  IMAD.SHL.U32 R218, R0, 0x8, RZ ;  /* 0x0000000800da7824 */ /* 0x000fe200078e00ff */
[----:B------:R-:W-:Y:S01]  /*1080*/  UIMAD.WIDE.U32 UR14, UR6, UR4, UR14 ;  /* 0x00000004060e72a5 */ /* 0x000fe2000f8e000e */
[----:B------:R-:W-:Y:S01]  /*1090*/  LOP3.LUT R207, R207, 0x1c0, RZ, 0xc0, !PT ;  /* 0x000001c0cfcf7812 */ /* 0x000fe200078ec0ff */
[----:B------:R-:W-:Y:S01]  /*10a0*/  UIMAD UR5, UR6, UR5, UR8 ;  /* 0x00000005060572a4 */ /* 0x000fe2000f8e0208 */
[----:B------:R-:W-:Y:S01]  /*10b0*/  IMAD.SHL.U32 R12, R12, 0x8, RZ ;  /* 0x000000080c0c7824 */ /* 0x000fe200078e00ff */
[----:B------:R-:W-:Y:S01]  /*10c0*/  ULDC UR4, c[0x0][0x168] ;  /* 0x00005a0000047ab9 */ /* 0x000fe20000000800 */
[----:B------:R-:W-:Y:S01]  /*10d0*/  ISETP.GE.AND P3, PT, R218, c[0x0][0x198], PT ;  /* 0x00006600da007a0c */ /* 0x000fe20003f66270 */
[----:B------:R-:W-:Y:S01]  /*10e0*/  UIADD3 UR5, UR15, UR5, URZ ;  /* 0x000000050f057290 */ /* 0x000fe2000fffe03f */
[----:B------:R-:W-:Y:S01]  /*10f0*/  IMAD.U32 R11, RZ, RZ, UR15 ;  /* 0x0000000fff0b7e24 */ /* 0x000fe2000f8e00ff */
[----:B-1----:R-:W-:Y:S01]  /*1100*/  IADD3 R2, R210, UR24, RZ ;  /* 0x00000018d2027c10 */ /* 0x002fe2000fffe0ff */
[----:B------:R-:W-:Y:S01]  /*1110*/  IMAD.U32 R10, RZ, RZ, UR14 ;  /* 0x0000000eff0a7e24 */ /* 0x000fe2000f8e00ff */
[----:B------:R-:W-:Y:S02]  /*1120*/  BSSY B0, `(.L_x_389) ;  /* 0x000003f000007945 */ /* 0x000fe40003800000 */
[----:B------:R-:W-:Y:S01]  /*1130*/  IMAD.U32 R11, RZ, RZ, UR5 ;  /* 0x00000005ff0b7e24 */ /* 0x000fe2000f8e00ff */
[----:B------:R-:W-:Y:S01]  /*1140*/  ULDC UR5, c[0x0][0x2c4] ;  /* 0x0000b10000057ab9 */ /* 0x000fe20000000800 */
[----:B------:R-:W-:Y:S01]  /*1150*/  @P1 IMAD.HI.U32 R4, R2, c[0x0][0x2c8], RZ ;  /* 0x0000b20002041a27 */ /* 0x000fe200078e00ff */
[----:B------:R-:W-:-:S03]  /*1160*/  UIMAD UR4, UR5, UR4, URZ ;  /* 0x00000004050472a4 */ /* 0x000fc6000f8e023f */
[----:B------:R-:W-:Y:S01]  /*1170*/  IMAD.MOV.U32 R7, RZ, RZ, R2 ;  /* 0x000000ffff077224 */ /* 0x000fe200078e0002 */
[----:B------:R-:W-:-:S04]  /*1180*/  @P0 SHF.R.U32.HI R7, RZ, c[0x0][0x2cc], R4 ;  /* 0x0000b300ff070a19 */ /* 0x000fc80000011604 */
[--C-:B------:R-:W-:Y:S01]  /*1190*/  SHF.R.S32.HI R4, RZ, 0x1f, R7.reuse ;  /* 0x0000001fff047819 */ /* 0x100fe20000011407 */
[----:B------:R-:W-:Y:S02]  /*11a0*/  IMAD.MOV R5, RZ, RZ, -R7 ;  /* 0x000000ffff057224 */ /* 0x000fe400078e0a07 */
[----:B------:R-:W-:-:S04]  /*11b0*/  IMAD.WIDE.U32 R10, R7, c[0x0][0x1b0], R10 ;  /* 0x00006c00070a7a25 */ /* 0x000fc800078e000a */
[----:B------:R-:W-:Y:S02]  /*11c0*/  IMAD R5, R5, c[0x0][0x2c4], R2 ;  /* 0x0000b10005057a24 */ /* 0x000fe400078e0202 */
[----:B------:R-:W-:Y:S02]  /*11d0*/  IMAD R4, R4, c[0x0][0x1b0], RZ ;  /* 0x00006c0004047a24 */ /* 0x000fe400078e02ff */
[----:B------:R-:W-:Y:S01]  /*11e0*/  IMAD.MOV.U32 R6, RZ, RZ, R10 ;  /* 0x000000ffff067224 */ /* 0x000fe200078e000a */
[----:B------:R-:W-:Y:S01]  /*11f0*/  SHF.R.S32.HI R2, RZ, 0x1f, R5 ;  /* 0x0000001fff027819 */ /* 0x000fe20000011405 */
[----:B------:R-:W-:Y:S01]  /*1200*/  IMAD R7, R7, c[0x0][0x1b4], R4 ;  /* 0x00006d0007077a24 */ /* 0x000fe200078e0204 */
[----:B------:R-:W-:Y:S02]  /*1210*/  SHF.R.U32.HI R4, RZ, 0x3, R207 ;  /* 0x00000003ff047819 */ /* 0x000fe400000116cf */
[----:B------:R-:W-:Y:S01]  /*1220*/  LOP3.LUT R207, R207, 0x38, R218, 0xf8, !PT ;  /* 0x00000038cfcf7812 */ /* 0x000fe200078ef8da */
[----:B------:R-:W-:-:S02]  /*1230*/  IMAD.IADD R7, R11, 0x1, R7 ;  /* 0x000000010b077824 */ /* 0x000fc400078e0207 */
[----:B------:R-:W-:Y:S01]  /*1240*/  IMAD R2, R2, c[0x0][0x1a8], RZ ;  /* 0x00006a0002027a24 */ /* 0x000fe200078e02ff */
[----:B------:R-:W-:Y:S01]  /*1250*/  LOP3.LUT R207, R207, R4, RZ, 0x3c, !PT ;  /* 0x00000004cfcf7212 */ /* 0x000fe200078e3cff */
[----:B------:R-:W-:Y:S01]  /*1260*/  IMAD.WIDE.U32 R6, R5, c[0x0][0x1a8], R6 ;  /* 0x00006a0005067a25 */ /* 0x000fe200078e0006 */
[----:B------:R-:W-:Y:S02]  /*1270*/  IADD3 R4, R218, 0x40, RZ ;  /* 0x00000040da047810 */ /* 0x000fe40007ffe0ff */
[----:B------:R-:W-:Y:S01]  /*1280*/  LOP3.LUT R207, R207, 0xfffffe00, R12, 0xf8, !PT ;  /* 0xfffffe00cfcf7812 */ /* 0x000fe200078ef80c */
[----:B------:R-:W-:Y:S01]  /*1290*/  IMAD R11, R5, c[0x0][0x1ac], R2 ;  /* 0x00006b00050b7a24 */ /* 0x000fe200078e0202 */
[----:B------:R-:W-:Y:S02]  /*12a0*/  LEA.HI R5, R87, R84, RZ, 0x4 ;  /* 0x0000005457057211 */ /* 0x000fe400078f20ff */
[----:B------:R-:W-:Y:S01]  /*12b0*/  LEA R15, P0, R6, c[0x0][0x160], 0x1 ;  /* 0x00005800060f7a11 */ /* 0x000fe200078008ff */
[----:B------:R-:W-:Y:S01]  /*12c0*/  IMAD.IADD R10, R7, 0x1, R11 ;  /* 0x00000001070a7824 */ /* 0x000fe200078e020b */
[----:B------:R-:W-:-:S02]  /*12d0*/  LOP3.LUT R9, R5, 0xfffffff0, RZ, 0xc0, !PT ;  /* 0xfffffff005097812 */ /* 0x000fc400078ec0ff */
[----:B------:R-:W-:Y:S01]  /*12e0*/  ISETP.GE.AND P4, PT, R4, c[0x0][0x198], PT ;  /* 0x0000660004007a0c */ /* 0x000fe20003f86270 */
[----:B------:R1:W4:Y:S01]  /*12f0*/  SHFL.IDX PT, R16, R15, RZ, 0x181f ;  /* 0x00181fff0f107589 */ /* 0x00032200000e0000 */
[----:B------:R-:W-:Y:S01]  /*1300*/  LEA.HI.X R10, R6, c[0x0][0x164], R10, 0x1, P0 ;  /* 0x00005900060a7a11 */ /* 0x000fe200000f0c0a */
[----:B------:R-:W-:Y:S01]  /*1310*/  IMAD.IADD R2, R84, 0x1, -R9 ;  /* 0x0000000154027824 */ /* 0x000fe200078e0a09 */
[----:B------:R-:W-:Y:S02]  /*1320*/  IADD3 R6, R8, UR24, RZ ;  /* 0x0000001808067c10 */ /* 0x000fe4000fffe0ff */
[----:B------:R-:W-:Y:S01]  /*1330*/  IADD3 R9, R218, 0x80, RZ ;  /* 0x00000080da097810 */ /* 0x000fe20007ffe0ff */
[----:B------:R1:W2:Y:S01]  /*1340*/  SHFL.IDX PT, R17, R10, RZ, 0x181f ;  /* 0x00181fff0a117589 */ /* 0x0002a200000e0000 */
[----:B------:R-:W-:Y:S02]  /*1350*/  SHF.R.S32.HI R7, RZ, 0x1f, R2 ;  /* 0x0000001fff077819 */ /* 0x000fe40000011402 */
[----:B------:R-:W-:-:S02]  /*1360*/  ISETP.GE.AND P5, PT, R6, UR4, PT ;  /* 0x0000000406007c0c */ /* 0x000fc4000bfa6270 */
[----:B------:R-:W-:Y:S02]  /*1370*/  LEA.HI R7, R7, R2, RZ, 0x3 ;  /* 0x0000000207077211 */ /* 0x000fe400078f18ff */
[----:B------:R-:W-:Y:S02]  /*1380*/  ISETP.GE.AND P0, PT, R9, c[0x0][0x198], PT ;  /* 0x0000660009007a0c */ /* 0x000fe40003f06270 */
[----:B------:R-:W-:-:S05]  /*1390*/  LOP3.LUT R11, R7, 0xfffffff8, RZ, 0xc0, !PT ;  /* 0xfffffff8070b7812 */ /* 0x000fca00078ec0ff */
[----:B------:R-:W-:Y:S02]  /*13a0*/  IMAD.IADD R11, R2, 0x1, -R11 ;  /* 0x00000001020b7824 */ /* 0x000fe400078e0a0b */
[----:B------:R-:W-:Y:S01]  /*13b0*/  IMAD.MOV.U32 R2, RZ, RZ, 0x10 ;  /* 0x00000010ff027424 */ /* 0x000fe200078e00ff */
[----:B---3--:R3:W5:Y:S02]  /*13c0*/  @P2 R2UR UR7, R3 ;  /* 0x00000000030723c2 */ /* 0x00876400000e0000 */
[----:B------:R-:W-:Y:S01]  /*13d0*/  R2P PR, R11, 0x6 ;  /* 0x000000060b007804 */ /* 0x000fe20000000000 */
[----:B-----5:R-:W-:-:S04]  /*13e0*/  @!UP2 UMOV UR7, UR6 ;  /* 0x000000060007ac82 */ /* 0x020fc80008000000 */
[----:B------:R-:W-:Y:S01]  /*13f0*/  SEL R2, R2, 0xfffffff0, !P1 ;  /* 0xfffffff002027807 */ /* 0x000fe20004800000 */
[----:B---3--:R-:W-:-:S05]  /*1400*/  IMAD.MOV.U32 R3, RZ, RZ, 0x20 ;  /* 0x00000020ff037424 */ /* 0x008fca00078e00ff */
[----:B------:R-:W-:Y:S01]  /*1410*/  SEL R3, R3, 0xffffffe0, !P2 ;  /* 0xffffffe003037807 */ /* 0x000fe20005000000 */
[----:B------:R-:W-:Y:S05]  /*1420*/  @P5 BRA `(.L_x_390) ;  /* 0x000000e000005947 */ /* 0x000fea0003800000 */
[----:B-12-4-:R-:W-:Y:S01]  /*1430*/  SHF.R.S32.HI R13, RZ, 0x1f, R4 ;  /* 0x0000001fff0d7819 */ /* 0x016fe20000011404 */
[----:B------:R-:W-:Y:S01]  /*1440*/  IMAD.SHL.U32 R14, R207, 0x2, RZ ;  /* 0x00000002cf0e7824 */ /* 0x000fe200078e00ff */
[----:B------:R-:W-:Y:S01]  /*1450*/  SHF.R.S32.HI R12, RZ, 0x1f, R9 ;  /* 0x0000001fff0c7819 */ /* 0x000fe20000011409 */
[----:B------:R-:W-:Y:S01]  /*1460*/  IMAD.WIDE R18, R218, 0x2, R16 ;  /* 0x00000002da127825 */ /* 0x000fe200078e0210 */
[----:B------:R-:W-:Y:S02]  /*1470*/  LEA.HI R13, R13, R4, RZ, 0x3 ;  /* 0x000000040d0d7211 */ /* 0x000fe400078f18ff */
[----:B------:R-:W-:Y:S02]  /*1480*/  LEA.HI R12, R12, R9, RZ, 0x3 ;  /* 0x000000090c0c7211 */ /* 0x000fe400078f18ff */
[----:B------:R-:W-:Y:S01]  /*1490*/  LOP3.LUT R13, R13, 0xfffffff8, RZ, 0xc0, !PT ;  /* 0xfffffff80d0d7812 */ /* 0x000fe200078ec0ff */
[----:B------:R-:W-:Y:S01]  /*14a0*/  @!PT LDS RZ, [RZ] ;  /* 0x00000000fffff984 */ /* 0x000fe20000000800 */
[----:B------:R1:W-:Y:S01]  /*14b0*/  LDGSTS.E.BYPASS.LTC128B.128 [R14+0xc100], [R18.64], !P3 ;  /* 0x0c100000120e7fae */ /* 0x0003e2000d901d52 */
[----:B------:R-:W-:-:S03]  /*14c0*/  LOP3.LUT R12, R12, 0xfffffff8, RZ, 0xc0, !PT ;  /* 0xfffffff80c0c7812 */ /* 0x000fc600078ec0ff */
[----:B------:R-:W-:-:S04]  /*14d0*/  IMAD.WIDE R20, R13, 0x2, R16 ;  /* 0x000000020d147825 */ /* 0x000fc800078e0210 */
[----:B------:R-:W-:Y:S01]  /*14e0*/  IMAD.WIDE R12, R12, 0x2, R16 ;  /* 0x000000020c0c7825 */ /* 0x000fe200078e0210 */
[----:B------:R1:W-:Y:S04]  /*14f0*/  LDGSTS.E.BYPASS.LTC128B.128 [R14+0x10100], [R20.64], !P4 ;  /* 0x10100000140e7fae */ /* 0x0003e8000e101d52 */
[----:B------:R1:W-:Y:S02]  /*1500*/  LDGSTS.E.BYPASS.LTC128B.128 [R14+0x14100], [R12.64], !P0 ;  /* 0x141000000c0e7fae */ /* 0x0003e4000c101d52 */
.L_x_390:
[----:B-12-4-:R-:W-:Y:S05]  /*1510*/  BSYNC B0 ;  /* 0x0000000000007941 */ /* 0x016fea0003800000 */
.L_x_389:
[----:B------:R-:W-:Y:S01]  /*1520*/  IADD3 R12, R6, 0x20, RZ ;  /* 0x00000020060c7810 */ /* 0x000fe20007ffe0ff */
[----:B------:R1:W2:Y:S01]  /*1530*/  SHFL.IDX PT, R17, R10, 0x1, 0x181f ;  /* 0x00381f000a117f89 */ /* 0x0002a200000e0000 */
[----:B------:R-:W-:Y:S02]  /*1540*/  BSSY B0, `(.L_x_391) ;  /* 0x0000012000007945 */ /* 0x000fe40003800000 */
[----:B------:R-:W-:Y:S01]  /*1550*/  ISETP.GE.AND P1, PT, R12, UR4, PT ;  /* 0x000000040c007c0c */ /* 0x000fe2000bf26270 */
[----:B------:R1:W3:-:S12]  /*1560*/  SHFL.IDX PT, R16, R15, 0x1, 0x181f ;  /* 0x00381f000f107f89 */ /* 0x0002d800000e0000 */
[----:B------:R-:W-:Y:S05]  /*1570*/  @P1 BRA `(.L_x_392) ;  /* 0x000000e000001947 */ /* 0x000fea0003800000 */
[----:B------:R-:W-:Y:S01]  /*1580*/  SHF.R.S32.HI R13, RZ, 0x1f, R4 ;  /* 0x0000001fff0d7819 */ /* 0x000fe20000011404 */
[----:B------:R-:W-:Y:S01]  /*1590*/  IMAD.SHL.U32 R14, R207, 0x2, RZ ;  /* 0x00000002cf0e7824 */ /* 0x000fe200078e00ff */
[----:B------:R-:W-:Y:S01]  /*15a0*/  SHF.R.S32.HI R12, RZ, 0x1f, R9 ;  /* 0x0000001fff0c7819 */ /* 0x000fe20000011409 */
[----:B--23--:R-:W-:Y:S01]  /*15b0*/  IMAD.WIDE R18, R218, 0x2, R16 ;  /* 0x00000002da127825 */ /* 0x00cfe200078e0210 */
        /* <DEDUP_REMOVED lines=10> */
.L_x_392:
[----:B------:R-:W-:Y:S05]  /*1660*/  BSYNC B0 ;  /* 0x0000000000007941 */ /* 0x000fea0003800000 */
.L_x_391:
[----:B--2---:R-:W-:Y:S01]  /*1670*/  IADD3 R12, R6, 0x40, RZ ;  /* 0x00000040060c7810 */ /* 0x004fe20007ffe0ff */
[----:B------:R2:W4:Y:S01]  /*1680*/  SHFL.IDX PT, R17, R10, 0x2, 0x181f ;  /* 0x00581f000a117f89 */ /* 0x00052200000e0000 */
[----:B------:R-:W-:Y:S02]  /*1690*/  BSSY B0, `(.L_x_393) ;  /* 0x0000012000007945 */ /* 0x000fe40003800000 */
[----:B------:R-:W-:Y:S01]  /*16a0*/  ISETP.GE.AND P1, PT, R12, UR4, PT ;  /* 0x000000040c007c0c */ /* 0x000fe2000bf26270 */
[----:B---3--:R2:W3:-:S12]  /*16b0*/  SHFL.IDX PT, R16, R15, 0x2, 0x181f ;  /* 0x00581f000f107f89 */ /* 0x0084d800000e0000 */
[----:B------:R-:W-:Y:S05]  /*16c0*/  @P1 BRA `(.L_x_394) ;  /* 0x000000e000001947 */ /* 0x000fea0003800000 */
[----:B------:R-:W-:Y:S01]  /*16d0*/  SHF.R.S32.HI R13, RZ, 0x1f, R4 ;  /* 0x0000001fff0d7819 */ /* 0x000fe20000011404 */
[----:B------:R-:W-:Y:S01]  /*16e0*/  IMAD.SHL.U32 R14, R207, 0x2, RZ ;  /* 0x00000002cf0e7824 */ /* 0x000fe200078e00ff */
[----:B------:R-:W-:Y:S01]  /*16f0*/  SHF.R.S32.HI R12, RZ, 0x1f, R9 ;  /* 0x0000001fff0c7819 */ /* 0x000fe20000011409 */
[----:B---34-:R-:W-:Y:S01]  /*1700*/  IMAD.WIDE R18, R218, 0x2, R16 ;  /* 0x00000002da127825 */ /* 0x018fe200078e0210 */
        /* <DEDUP_REMOVED lines=10> */
.L_x_394:
[----:B------:R-:W-:Y:S05]  /*17b0*/  BSYNC B0 ;  /* 0x0000000000007941 */ /* 0x000fea0003800000 */
.L_x_393:
[----:B---3--:R-:W-:Y:S01]  /*17c0*/  SHFL.IDX PT, R16, R15, 0x3, 0x181f ;  /* 0x00781f000f107f89 */ /* 0x008fe200000e0000 */
[----:B------:R-:W-:Y:S01]  /*17d0*/  IMAD.MOV.U32 R12, RZ, RZ, c[0x0][0x2b8] ;  /* 0x0000ae00ff0c7624 */ /* 0x000fe200078e00ff */
[----:B------:R-:W-:Y:S01]  /*17e0*/  UIADD3 UR25, UR20, -0x1, URZ ;  /* 0xffffffff14197890 */ /* 0x000fe2000fffe03f */
[----:B------:R-:W-:Y:S01]  /*17f0*/  SHF.R.S32.HI R217, RZ, 0x1f, R4 ;  /* 0x0000001fffd97819 */ /* 0x000fe20000011404 */
[----:B----4-:R-:W3:Y:S01]  /*1800*/  SHFL.IDX PT, R17, R10, 0x3, 0x181f ;  /* 0x00781f000a117f89 */ /* 0x010ee200000e0000 */
[----:B------:R-:W-:Y:S01]  /*1810*/  SHF.R.S32.HI R216, RZ, 0x1f, R9 ;  /* 0x0000001fffd87819 */ /* 0x000fe20000011409 */
[----:B------:R-:W-:Y:S01]  /*1820*/  USHF.L.U32 UR11, UR25, 0x6, URZ ;  /* 0x00000006190b7899 */ /* 0x000fe2000800063f */
[----:B------:R-:W-:Y:S01]  /*1830*/  ISETP.NE.AND P2, PT, R12, 0x1, PT ;  /* 0x000000010c00780c */ /* 0x000fe20003f45270 */
[----:B------:R-:W-:Y:S01]  /*1840*/  IMAD.SHL.U32 R207, R207, 0x2, RZ ;  /* 0x00000002cfcf7824 */ /* 0x000fe200078e00ff */
[----:B------:R-:W-:Y:S01]  /*1850*/  IADD3 R12, R6, 0x60, RZ ;  /* 0x00000060060c7810 */ /* 0x000fe20007ffe0ff */
[----:B------:R-:W-:Y:S01]  /*1860*/  USHF.R.S32.HI UR6, URZ, 0x1f, UR7 ;  /* 0x0000001f3f067899 */ /* 0x000fe20008011407 */
[----:B------:R-:W-:Y:S01]  /*1870*/  LEA.HI R217, R217, R4, RZ, 0x3 ;  /* 0x00000004d9d97211 */ /* 0x000fe200078f18ff */
[----:B------:R-:W-:Y:S01]  /*1880*/  IMAD.MOV.U32 R208, RZ, RZ, RZ ;  /* 0x000000ffffd07224 */ /* 0x000fe200078e00ff */
[----:B------:R-:W-:Y:S01]  /*1890*/  ISETP.GE.AND P5, PT, R12, UR4, PT ;  /* 0x000000040c007c0c */ /* 0x000fe2000bfa6270 */
[----:B------:R-:W-:Y:S01]  /*18a0*/  ULDC.64 UR4, c[0x0][0x2b0] ;  /* 0x0000ac0000047ab9 */ /* 0x000fe20000000a00 */
[----:B------:R-:W-:Y:S01]  /*18b0*/  LEA.HI R216, R216, R9, RZ, 0x3 ;  /* 0x00000009d8d87211 */ /* 0x000fe200078f18ff */
[----:B------:R-:W-:Y:S01]  /*18c0*/  UIMAD UR6, UR6, UR4, URZ ;  /* 0x00000004060672a4 */ /* 0x000fe2000f8e023f */
[----:B------:R-:W-:Y:S01]  /*18d0*/  LOP3.LUT R217, R217, 0xfffffff8, RZ, 0xc0, !PT ;  /* 0xfffffff8d9d97812 */ /* 0x000fe200078ec0ff */
[----:B------:R-:W-:Y:S01]  /*18e0*/  UIMAD.WIDE.U32 UR16, UR7, UR4, URZ ;  /* 0x00000004071072a5 */ /* 0x000fe2000f8e003f */
[----:B------:R-:W-:Y:S01]  /*18f0*/  LOP3.LUT R216, R216, 0xfffffff8, RZ, 0xc0, !PT ;  /* 0xfffffff8d8d87812 */ /* 0x000fe200078ec0ff */
[----:B------:R-:W-:Y:S01]  /*1900*/  UIMAD UR5, UR7, UR5, UR6 ;  /* 0x00000005070572a4 */ /* 0x000fe2000f8e0206 */
[----:B------:R-:W-:-:S03]  /*1910*/  IADD3 R6, R210, UR11, RZ ;  /* 0x0000000bd2067c10 */ /* 0x000fc6000fffe0ff */
[----:B------:R-:W-:Y:S01]  /*1920*/  UIADD3 UR8, UR17, UR5, URZ ;  /* 0x0000000511087290 */ /* 0x000fe2000fffe03f */
[C---:B------:R-:W-:Y:S02]  /*1930*/  ISETP.GE.AND P6, PT, R6.reuse, UR10, PT ;  /* 0x0000000a06007c0c */ /* 0x040fe4000bfc6270 */
[----:B------:R-:W-:Y:S01]  /*1940*/  IADD3 R209, R6, UR12, RZ ;  /* 0x0000000c06d17c10 */ /* 0x000fe2000fffe0ff */
[----:B-123--:R-:W-:Y:S01]  /*1950*/  @!P5 IMAD.WIDE R14, R218, 0x2, R16 ;  /* 0x00000002da0ed825 */ /* 0x00efe200078e0210 */
[----:B------:R-:W-:-:S03]  /*1960*/  ISETP.GT.OR P6, PT, R210, 0x3f, P6 ;  /* 0x0000003fd200780c */ /* 0x000fc600037c4670 */
[--C-:B------:R-:W-:Y:S01]  /*1970*/  @!P5 IMAD.WIDE R18, R217, 0x2, R16.reuse ;  /* 0x00000002d912d825 */ /* 0x100fe200078e0210 */
[----:B------:R-:W-:Y:S01]  /*1980*/  @!PT LDS RZ, [RZ] ;  /* 0x00000000fffff984 */ /* 0x000fe20000000800 */
[----:B------:R1:W-:Y:S01]  /*1990*/  @!P5 LDGSTS.E.BYPASS.LTC128B.128 [R207+0xf100], [R14.64], !P3 ;  /* 0x0f1000000ecfdfae */ /* 0x0003e2000d901d52 */
[----:B------:R-:W-:Y:S02]  /*19a0*/  USHF.R.S32.HI UR6, URZ, 0x1f, UR13 ;  /* 0x0000001f3f067899 */ /* 0x000fe4000801140d */
[----:B------:R-:W-:Y:S01]  /*19b0*/  @!P5 IMAD.WIDE R16, R216, 0x2, R16 ;  /* 0x00000002d810d825 */ /* 0x000fe200078e0210 */
[----:B------:R2:W-:Y:S01]  /*19c0*/  @!P5 LDGSTS.E.BYPASS.LTC128B.128 [R207+0x13100], [R18.64], !P4 ;  /* 0x1310000012cfdfae */ /* 0x0005e2000e101d52 */
[----:B------:R-:W-:Y:S02]  /*19d0*/  ULDC.64 UR4, c[0x0][0x1e8] ;  /* 0x00007a0000047ab9 */ /* 0x000fe40000000a00 */
[----:B------:R-:W-:Y:S01]  /*19e0*/  @P2 IMAD.HI.U32 R12, R209, c[0x0][0x2bc], RZ ;  /* 0x0000af00d10c2a27 */ /* 0x000fe200078e00ff */
[----:B------:R3:W-:Y:S03]  /*19f0*/  @!P5 LDGSTS.E.BYPASS.LTC128B.128 [R207+0x17100], [R16.64], !P0 ;  /* 0x1710000010cfdfae */ /* 0x0007e6000c101d52 */
[----:B------:R-:W-:Y:S01]  /*1a00*/  IMAD.MOV.U32 R6, RZ, RZ, R209 ;  /* 0x000000ffff067224 */ /* 0x000fe200078e00d1 */
[----:B------:R-:W0:Y:S01]  /*1a10*/  LDGDEPBAR ;  /* 0x00000000000079af */ /* 0x000e220000000000 */
[----:B------:R-:W-:-:S04]  /*1a20*/  @P2 SHF.R.U32.HI R6, RZ, c[0x0][0x2c0], R12 ;  /* 0x0000b000ff062a19 */ /* 0x000fc8000001160c */
[----:B------:R-:W-:-:S04]  /*1a30*/  @!P6 IADD3 R13, P1, R6, UR16, RZ ;  /* 0x00000010060dec10 */ /* 0x000fc8000ff3e0ff */
[----:B------:R-:W-:Y:S02]  /*1a40*/  @!P6 LEA.HI.X.SX32 R10, R6, UR8, 0x1, P1 ;  /* 0x00000008060aec11 */ /* 0x000fe400088f0eff */
[----:B------:R-:W-:-:S04]  /*1a50*/  @!P6 LEA R12, P1, R13, c[0x0][0x2a0], 0x2 ;  /* 0x0000a8000d0cea11 */ /* 0x000fc800078210ff */
[----:B------:R-:W-:Y:S01]  /*1a60*/  @!P6 LEA.HI.X R13, R13, c[0x0][0x2a4], R10, 0x2, P1 ;  /* 0x0000a9000d0dea11 */ /* 0x000fe200008f140a */
[----:B------:R-:W-:Y:S06]  /*1a70*/  BAR.SYNC.DEFER_BLOCKING 0x0 ;  /* 0x0000000000007b1d */ /* 0x000fec0000010000 */
[----:B------:R4:W5:Y:S01]  /*1a80*/  @!P6 LDG.E R208, [R12.64] ;  /* 0x000000120cd0e981 */ /* 0x000962000c1e1900 */
[----:B------:R-:W-:Y:S01]  /*1a90*/  IMAD.MOV R6, RZ, RZ, -R6 ;  /* 0x000000ffff067224 */ /* 0x000fe200078e0a06 */
[----:B------:R-:W-:Y:S01]  /*1aa0*/  UIMAD UR7, UR6, UR4, URZ ;  /* 0x00000004060772a4 */ /* 0x000fe2000f8e023f */
[----:B-1----:R-:W-:Y:S01]  /*1ab0*/  IMAD.SHL.U32 R15, R0, 0x40, RZ ;  /* 0x00000040000f7824 */ /* 0x002fe200078e00ff */
[----:B------:R-:W-:Y:S01]  /*1ac0*/  UIMAD.WIDE.U32 UR14, UR13, UR4, URZ ;  /* 0x000000040d0e72a5 */ /* 0x000fe2000f8e003f */
[----:B------:R-:W-:Y:S01]  /*1ad0*/  IMAD R209, R6, c[0x0][0x2b8], R209 ;  /* 0x0000ae0006d17a24 */ /* 0x000fe200078e02d1 */
[----:B------:R-:W-:Y:S01]  /*1ae0*/  UIMAD UR7, UR13, UR5, UR7 ;  /* 0x000000050d0772a4 */ /* 0x000fe2000f8e0207 */
[----:B------:R-:W-:Y:S01]  /*1af0*/  IMAD.SHL.U32 R10, R8, 0x8, RZ ;  /* 0x00000008080a7824 */ /* 0x000fe200078e00ff */
[----:B------:R-:W-:Y:S01]  /*1b00*/  LOP3.LUT R15, R15, 0x1c0, RZ, 0xc0, !PT ;  /* 0x000001c00f0f7812 */ /* 0x000fe200078ec0ff */
[----:B------:R-:W-:Y:S01]  /*1b10*/  IMAD.WIDE.U32 R20, R209, c[0x0][0x1e0], RZ ;  /* 0x00007800d1147a25 */ /* 0x000fe200078e00ff */
[----:B------:R-:W-:Y:S01]  /*1b20*/  SHF.R.S32.HI R14, RZ, 0x1f, R209 ;  /* 0x0000001fff0e7819 */ /* 0x000fe200000114d1 */
[----:B------:R-:W-:Y:S01]  /*1b30*/  UIADD3 UR7, UR15, UR7, URZ ;  /* 0x000000070f077290 */ /* 0x000fe2000fffe03f */
[----:B------:R-:W-:Y:S01]  /*1b40*/  LOP3.LUT R10, R15, 0x8, R10, 0xf8, !PT ;  /* 0x000000080f0a7812 */ /* 0x000fe200078ef80a */
[C---:B---3--:R-:W-:Y:S01]  /*1b50*/  IMAD.WIDE.U32 R16, R209.reuse, c[0x0][0x208], RZ ;  /* 0x00008200d1107a25 */ /* 0x048fe200078e00ff */
[----:B------:R-:W-:Y:S01]  /*1b60*/  SHF.R.U32.HI R15, RZ, 0x3, R15 ;  /* 0x00000003ff0f7819 */ /* 0x000fe2000001160f */
[----:B------:R-:W-:Y:S01]  /*1b70*/  ULDC.64 UR4, c[0x0][0x210] ;  /* 0x0000840000047ab9 */ /* 0x000fe20000000a00 */
[----:B------:R-:W-:Y:S01]  /*1b80*/  LOP3.LUT P3, RZ, R0, 0x2, RZ, 0xc0, !PT ;  /* 0x0000000200ff7812 */ /* 0x000fe2000786c0ff */
[C---:B------:R-:W-:Y:S01]  /*1b90*/  IMAD R6, R14.reuse, c[0x0][0x1e0], RZ ;  /* 0x000078000e067a24 */ /* 0x040fe200078e02ff */
[----:B------:R-:W-:Y:S01]  /*1ba0*/  UIMAD UR6, UR6, UR4, URZ ;  /* 0x00000004060672a4 */ /* 0x000fe2000f8e023f */
[----:B------:R-:W-:Y:S01]  /*1bb0*/  IMAD R14, R14, c[0x0][0x208], RZ ;  /* 0x000082000e0e7a24 */ /* 0x000fe200078e02ff */
[----:B------:R-:W-:Y:S01]  /*1bc0*/  LOP3.LUT R10, R10, R15, RZ, 0x3c, !PT ;  /* 0x0000000f0a0a7212 */ /* 0x000fe200078e3cff */
[----:B--2---:R-:W-:Y:S01]  /*1bd0*/  IMAD R18, R209, c[0x0][0x1e4], R6 ;  /* 0x00007900d1127a24 */ /* 0x004fe200078e0206 */
[----:B------:R-:W-:Y:S01]  /*1be0*/  UIMAD.WIDE.U32 UR22, UR13, UR4, URZ ;  /* 0x000000040d1672a5 */ /* 0x000fe2000f8e003f */
[----:B------:R-:W-:Y:S01]  /*1bf0*/  IMAD.U32 R85, RZ, RZ, UR11 ;  /* 0x0000000bff557e24 */ /* 0x000fe2000f8e00ff */
[----:B------:R-:W-:Y:S01]  /*1c00*/  UIMAD UR6, UR13, UR5, UR6 ;  /* 0x000000050d0672a4 */ /* 0x000fe2000f8e0206 */
[----:B------:R-:W-:Y:S01]  /*1c10*/  IMAD.IADD R19, R21, 0x1, R18 ;  /* 0x0000000115137824 */ /* 0x000fe200078e0212 */
[----:B----4-:R-:W-:Y:S01]  /*1c20*/  SHF.R.S32.HI R12, RZ, 0x4, R5 ;  /* 0x00000004ff0c7819 */ /* 0x010fe20000011405 */
[----:B------:R-:W-:Y:S01]  /*1c30*/  IMAD.MOV.U32 R18, RZ, RZ, R20 ;  /* 0x000000ffff127224 */ /* 0x000fe200078e0014 */
[----:B------:R-:W-:Y:S01]  /*1c40*/  UIADD3 UR6, UR23, UR6, URZ ;  /* 0x0000000617067290 */ /* 0x000fe2000fffe03f */
[----:B------:R-:W-:Y:S01]  /*1c50*/  IMAD R13, R209, c[0x0][0x20c], R14 ;  /* 0x00008300d10d7a24 */ /* 0x000fe200078e020e */
[----:B------:R-:W-:Y:S01]  /*1c60*/  LEA.HI R5, R5, R12, RZ, 0x1 ;  /* 0x0000000c05057211 */ /* 0x000fe200078f08ff */
[----:B------:R-:W-:Y:S01]  /*1c70*/  IMAD.SHL.U32 R90, R7, 0x40, RZ ;  /* 0x00000040075a7824 */ /* 0x000fe200078e00ff */
[----:B------:R-:W-:Y:S01]  /*1c80*/  IADD3 R8, -R8, UR10, -R85 ;  /* 0x0000000a08087c10 */ /* 0x000fe2000fffe955 */
[----:B------:R-:W-:Y:S01]  /*1c90*/  IMAD.IADD R13, R17, 0x1, R13 ;  /* 0x00000001110d7824 */ /* 0x000fe200078e020d */
[----:B------:R-:W-:Y:S01]  /*1ca0*/  LOP3.LUT R5, R5, 0xfffffffe, RZ, 0xc0, !PT ;  /* 0xfffffffe05057812 */ /* 0x000fe200078ec0ff */
[----:B------:R-:W-:Y:S01]  /*1cb0*/  UISETP.GT.AND UP2, UPT, UR25, UR9, UPT ;  /* 0x000000091900728c */ /* 0x000fe2000bf44270 */
[----:B------:R-:W-:-:S02]  /*1cc0*/  ISETP.GE.AND P1, PT, R8, 0x1, PT ;  /* 0x000000010800780c */ /* 0x000fc40003f26270 */
[----:B------:R-:W-:Y:S01]  /*1cd0*/  ISETP.GE.AND P5, PT, R218, c[0x0][0x1d4], PT ;  /* 0x00007500da007a0c */ /* 0x000fe20003fa6270 */
[----:B------:R-:W-:Y:S01]  /*1ce0*/  IMAD.IADD R5, R12, 0x1, -R5 ;  /* 0x000000010c057824 */ /* 0x000fe200078e0a05 */
[----:B------:R-:W-:Y:S01]  /*1cf0*/  ISETP.GE.AND P4, PT, R4, c[0x0][0x1d4], PT ;  /* 0x0000750004007a0c */ /* 0x000fe20003f86270 */
[----:B------:R-:W-:Y:S01]  /*1d00*/  IMAD.MOV.U32 R12, RZ, RZ, R16 ;  /* 0x000000ffff0c7224 */ /* 0x000fe200078e0010 */
[----:B------:R-:W-:Y:S01]  /*1d10*/  LEA.HI R88, R87, R84, RZ, 0x5 ;  /* 0x0000005457587211 */ /* 0x000fe200078f28ff */
[----:B------:R-:W-:Y:S01]  /*1d20*/  IMAD.SHL.U32 R16, R11, 0x40, RZ ;  /* 0x000000400b107824 */ /* 0x000fe200078e00ff */
[----:B------:R-:W-:Y:S01]  /*1d30*/  LOP3.LUT R90, R90, 0xfffffe00, RZ, 0xc0, !PT ;  /* 0xfffffe005a5a7812 */ /* 0x000fe200078ec0ff */
[C---:B------:R-:W-:Y:S01]  /*1d40*/  IMAD R205, R5.reuse, 0x200, R10 ;  /* 0x0000020005cd7824 */ /* 0x040fe200078e020a */
[----:B------:R-:W-:Y:S01]  /*1d50*/  SHF.R.S32.HI R86, RZ, 0x5, R88 ;  /* 0x00000005ff567819 */ /* 0x000fe20000011458 */
[----:B------:R-:W-:Y:S01]  /*1d60*/  IMAD.SHL.U32 R89, R5, 0x8, RZ ;  /* 0x0000000805597824 */ /* 0x000fe200078e00ff */
[----:B------:R-:W-:Y:S01]  /*1d70*/  LOP3.LUT R16, R16, 0x1c0, RZ, 0xc0, !PT ;  /* 0x000001c010107812 */ /* 0x000fe200078ec0ff */
[----:B------:R-:W-:Y:S01]  /*1d80*/  IMAD.SHL.U32 R205, R205, 0x2, RZ ;  /* 0x00000002cdcd7824 */ /* 0x000fe200078e00ff */
[----:B------:R-:W-:Y:S01]  /*1d90*/  SHF.R.S32.HI R133, RZ, 0x1f, R218 ;  /* 0x0000001fff857819 */ /* 0x000fe200000114da */
[----:B------:R-:W-:Y:S01]  /*1da0*/  IMAD R206, R86, 0x400, R90 ;  /* 0x0000040056ce7824 */ /* 0x000fe200078e025a */
[----:B------:R-:W-:-:S02]  /*1db0*/  LOP3.LUT R89, R16, 0x8, R89, 0xf8, !PT ;  /* 0x0000000810597812 */ /* 0x000fc400078ef859 */
[----:B------:R-:W-:Y:S02]  /*1dc0*/  IADD3 R204, R205, 0x6120, RZ ;  /* 0x00006120cdcc7810 */ /* 0x000fe40007ffe0ff */
[----:B------:R-:W-:Y:S02]  /*1dd0*/  SHF.R.U32.HI R16, RZ, 0x3, R16 ;  /* 0x00000003ff107819 */ /* 0x000fe40000011610 */
[----:B------:R-:W-:Y:S02]  /*1de0*/  IADD3 R213, R207, 0x100, RZ ;  /* 0x00000100cfd57810 */ /* 0x000fe40007ffe0ff */
[----:B------:R-:W-:Y:S02]  /*1df0*/  LOP3.LUT R89, R89, R16, RZ, 0x3c, !PT ;  /* 0x0000001059597212 */ /* 0x000fe400078e3cff */
[----:B------:R-:W-:Y:S02]  /*1e00*/  SHF.R.S32.HI R220, RZ, 0x1f, R217 ;  /* 0x0000001fffdc7819 */ /* 0x000fe400000114d9 */
[----:B------:R-:W-:Y:S01]  /*1e10*/  SHF.R.S32.HI R219, RZ, 0x1f, R216 ;  /* 0x0000001fffdb7819 */ /* 0x000fe200000114d8 */
[----:B------:R-:W-:-:S04]  /*1e20*/  IMAD.IADD R206, R89, 0x1, R206 ;  /* 0x0000000159ce7824 */ /* 0x000fc800078e02ce */
[----:B------:R-:W-:-:S04]  /*1e30*/  IMAD.SHL.U32 R206, R206, 0x2, RZ ;  /* 0x00000002cece7824 */ /* 0x000fc800078e00ff */
[--C-:B------:R-:W-:Y:S02]  /*1e40*/  IMAD R202, R2, 0x2, R206.reuse ;  /* 0x0000000202ca7824 */ /* 0x100fe400078e02ce */
[C---:B------:R-:W-:Y:S02]  /*1e50*/  IMAD R201, R3.reuse, 0x2, R206 ;  /* 0x0000000203c97824 */ /* 0x040fe400078e02ce */
[----:B------:R-:W-:Y:S01]  /*1e60*/  IMAD R199, R3, 0x2, R202 ;  /* 0x0000000203c77824 */ /* 0x000fe200078e02ca */
[----:B-----5:R-:W-:Y:S01]  /*1e70*/  SHF.R.S32.HI R6, RZ, 0x1f, R208 ;  /* 0x0000001fff067819 */ /* 0x020fe200000114d0 */
[----:B------:R-:W-:-:S04]  /*1e80*/  IMAD.WIDE.U32 R18, R208, c[0x0][0x1f0], R18 ;  /* 0x00007c00d0127a25 */ /* 0x000fc800078e0012 */
[----:B------:R-:W-:Y:S01]  /*1e90*/  IMAD R21, R6, c[0x0][0x1f0], RZ ;  /* 0x00007c0006157a24 */ /* 0x000fe200078e02ff */
[----:B------:R-:W-:Y:S01]  /*1ea0*/  IADD3 R17, P0, R18, UR14, RZ ;  /* 0x0000000e12117c10 */ /* 0x000fe2000ff1e0ff */
[----:B------:R-:W-:Y:S02]  /*1eb0*/  IMAD R11, R6, c[0x0][0x218], RZ ;  /* 0x00008600060b7a24 */ /* 0x000fe400078e02ff */
[C---:B------:R-:W-:Y:S02]  /*1ec0*/  IMAD R14, R208.reuse, c[0x0][0x1f4], R21 ;  /* 0x00007d00d00e7a24 */ /* 0x040fe400078e0215 */
[----:B------:R-:W-:-:S03]  /*1ed0*/  IMAD R5, R208, c[0x0][0x21c], R11 ;  /* 0x00008700d0057a24 */ /* 0x000fc600078e020b */
[----:B------:R-:W-:Y:S02]  /*1ee0*/  IADD3.X R14, R19, UR7, R14, P0, !PT ;  /* 0x00000007130e7c10 */ /* 0x000fe400087fe40e */
[----:B------:R-:W-:-:S04]  /*1ef0*/  LEA R18, P0, R17, c[0x0][0x1c8], 0x1 ;  /* 0x0000720011127a11 */ /* 0x000fc800078008ff */
[----:B------:R-:W-:Y:S01]  /*1f00*/  LEA.HI.X R17, R17, c[0x0][0x1cc], R14, 0x1, P0 ;  /* 0x0000730011117a11 */ /* 0x000fe200000f0c0e */
[----:B------:R-:W-:Y:S01]  /*1f10*/  IMAD.WIDE.U32 R14, R208, c[0x0][0x218], R12 ;  /* 0x00008600d00e7a25 */ /* 0x000fe200078e000c */
[----:B------:R-:W-:Y:S04]  /*1f20*/  SHFL.IDX PT, R10, R18, 0x1, 0x181f ;  /* 0x00381f00120a7f89 */ /* 0x000fe800000e0000 */
[----:B------:R-:W-:Y:S01]  /*1f30*/  SHFL.IDX PT, R12, R18, RZ, 0x181f ;  /* 0x00181fff120c7589 */ /* 0x000fe200000e0000 */
[----:B------:R-:W-:-:S03]  /*1f40*/  IADD3 R6, P0, R14, UR22, RZ ;  /* 0x000000160e067c10 */ /* 0x000fc6000ff1e0ff */
[----:B------:R-:W1:Y:S01]  /*1f50*/  SHFL.IDX PT, R13, R17, RZ, 0x181f ;  /* 0x00181fff110d7589 */ /* 0x000e6200000e0000 */
[----:B------:R-:W-:Y:S02]  /*1f60*/  IADD3.X R5, R15, UR6, R5, P0, !PT ;  /* 0x000000060f057c10 */ /* 0x000fe400087fe405 */
[----:B------:R-:W-:Y:S01]  /*1f70*/  IADD3 R15, R205, 0x6100, RZ ;  /* 0x00006100cd0f7810 */ /* 0x000fe20007ffe0ff */
[----:B------:R-:W2:Y:S01]  /*1f80*/  SHFL.IDX PT, R11, R17, 0x1, 0x181f ;  /* 0x00381f00110b7f89 */ /* 0x000ea200000e0000 */
[C---:B------:R-:W-:Y:S02]  /*1f90*/  LEA R14, P0, R6.reuse, c[0x0][0x1f8], 0x1 ;  /* 0x00007e00060e7a11 */ /* 0x040fe400078008ff */
[----:B------:R-:W-:Y:S02]  /*1fa0*/  @P3 IADD3 R204, R15, -0x20, RZ ;  /* 0xffffffe00fcc3810 */ /* 0x000fe40007ffe0ff */
[----:B------:R-:W-:Y:S01]  /*1fb0*/  LEA.HI.X R15, R6, c[0x0][0x1fc], R5, 0x1, P0 ;  /* 0x00007f00060f7a11 */ /* 0x000fe200000f0c05 */
[----:B------:R-:W3:Y:S01]  /*1fc0*/  SHFL.IDX PT, R16, R14, RZ, 0x181f ;  /* 0x00181fff0e107589 */ /* 0x000ee200000e0000 */
[----:B------:R-:W-:-:S02]  /*1fd0*/  ISETP.GT.AND P0, PT, R8, 0x20, PT ;  /* 0x000000200800780c */ /* 0x000fc40003f04270 */
[----:B------:R-:W-:Y:S01]  /*1fe0*/  ISETP.GE.AND P3, PT, R9, c[0x0][0x1d4], PT ;  /* 0x0000750009007a0c */ /* 0x000fe20003f66270 */
[----:B------:R-:W4:Y:S01]  /*1ff0*/  SHFL.IDX PT, R40, R14, 0x1, 0x181f ;  /* 0x00381f000e287f89 */ /* 0x000f2200000e0000 */
[C---:B------:R-:W-:Y:S02]  /*2000*/  IADD3 R195, R204.reuse, 0x800, RZ ;  /* 0x00000800ccc37810 */ /* 0x040fe40007ffe0ff */
[----:B------:R-:W-:Y:S01]  /*2010*/  SEL R221, RZ, 0x10, P3 ;  /* 0x00000010ffdd7807 */ /* 0x000fe20001800000 */
[----:B------:R-:W5:Y:S01]  /*2020*/  SHFL.IDX PT, R6, R15, RZ, 0x181f ;  /* 0x00181fff0f067589 */ /* 0x000f6200000e0000 */
[C---:B------:R-:W-:Y:S02]  /*2030*/  IADD3 R194, R204.reuse, 0x1000, RZ ;  /* 0x00001000ccc27810 */ /* 0x040fe40007ffe0ff */
[C---:B------:R-:W-:Y:S01]  /*2040*/  IADD3 R193, R204.reuse, 0x1800, RZ ;  /* 0x00001800ccc17810 */ /* 0x040fe20007ffe0ff */
[----:B------:R3:W3:Y:S01]  /*2050*/  SHFL.IDX PT, R5, R15, 0x1, 0x181f ;  /* 0x00381f000f057f89 */ /* 0x0006e200000e0000 */
[----:B------:R-:W-:Y:S01]  /*2060*/  IADD3 R191, R204, 0x2000, RZ ;  /* 0x00002000ccbf7810 */ /* 0x000fe20007ffe0ff */
[----:B-1----:R-:W-:Y:S01]  /*2070*/  @P1 IMAD.WIDE R20, R218, 0x2, R12 ;  /* 0x00000002da141825 */ /* 0x002fe200078e020c */
[----:B------:R-:W-:-:S02]  /*2080*/  IADD3 R190, R204, 0x2800, RZ ;  /* 0x00002800ccbe7810 */ /* 0x000fc40007ffe0ff */
[C---:B------:R-:W-:Y:S01]  /*2090*/  IADD3 R189, R204.reuse, 0x3000, RZ ;  /* 0x00003000ccbd7810 */ /* 0x040fe20007ffe0ff */
[--C-:B------:R-:W-:Y:S01]  /*20a0*/  @P1 IMAD.WIDE R18, R217, 0x2, R12.reuse ;  /* 0x00000002d9121825 */ /* 0x100fe200078e020c */
[----:B------:R1:W-:Y:S01]  /*20b0*/  @P1 LDGSTS.E.BYPASS.LTC128B.128 [R207+0x6100], [R20.64], !P5 ;  /* 0x0610000014cf1fae */ /* 0x0003e2000e901d52 */
[----:B------:R-:W-:Y:S02]  /*20c0*/  IADD3 R188, R204, 0x3800, RZ ;  /* 0x00003800ccbc7810 */ /* 0x000fe40007ffe0ff */
[----:B------:R-:W-:Y:S01]  /*20d0*/  @P1 IMAD.WIDE R22, R216, 0x2, R12 ;  /* 0x00000002d8161825 */ /* 0x000fe200078e020c */
[----:B------:R1:W-:Y:S01]  /*20e0*/  @P1 LDGSTS.E.BYPASS.LTC128B.128 [R207+0x8100], [R18.64], !P4 ;  /* 0x0810000012cf1fae */ /* 0x0003e2000e101d52 */
[----:B------:R-:W-:Y:S02]  /*20f0*/  IADD3 R187, R204, 0x4000, RZ ;  /* 0x00004000ccbb7810 */ /* 0x000fe40007ffe0ff */
[----:B--2---:R-:W-:Y:S01]  /*2100*/  @P0 IMAD.WIDE R12, R218, 0x2, R10 ;  /* 0x00000002da0c0825 */ /* 0x004fe200078e020a */
[----:B------:R2:W-:Y:S01]  /*2110*/  @P1 LDGSTS.E.BYPASS.LTC128B.128 [R207+0xa100], [R22.64], !P3 ;  /* 0x0a10000016cf1fae */ /* 0x0005e2000d901d52 */
[----:B------:R-:W-:-:S02]  /*2120*/  IADD3 R186, R204, 0x4800, RZ ;  /* 0x00004800ccba7810 */ /* 0x000fc40007ffe0ff */
[C-C-:B------:R-:W-:Y:S01]  /*2130*/  @P0 IMAD.WIDE R24, R217.reuse, 0x2, R10.reuse ;  /* 0x00000002d9180825 */ /* 0x140fe200078e020a */
[----:B------:R2:W-:Y:S01]  /*2140*/  @P0 LDGSTS.E.BYPASS.LTC128B.128 [R207+0x7100], [R12.64], !P5 ;  /* 0x071000000ccf0fae */ /* 0x0005e2000e901d52 */
[----:B------:R-:W-:Y:S02]  /*2150*/  IADD3 R185, R204, 0x5000, RZ ;  /* 0x00005000ccb97810 */ /* 0x000fe40007ffe0ff */
[----:B------:R-:W-:Y:S01]  /*2160*/  @P0 IMAD.WIDE R26, R216, 0x2, R10 ;  /* 0x00000002d81a0825 */ /* 0x000fe200078e020a */
[----:B------:R2:W-:Y:S01]  /*2170*/  @P0 LDGSTS.E.BYPASS.LTC128B.128 [R207+0x9100], [R24.64], !P4 ;  /* 0x0910000018cf0fae */ /* 0x0005e2000e101d52 */
[----:B------:R-:W-:Y:S02]  /*2180*/  IADD3 R184, R204, 0x5800, RZ ;  /* 0x00005800ccb87810 */ /* 0x000fe40007ffe0ff */
[----:B------:R-:W-:Y:S01]  /*2190*/  IMAD.WIDE R10, R218, 0x2, RZ ;  /* 0x00000002da0a7825 */ /* 0x000fe200078e02ff */
[----:B------:R2:W-:Y:S03]  /*21a0*/  @P0 LDGSTS.E.BYPASS.LTC128B.128 [R207+0xb100], [R26.64], !P3 ;  /* 0x0b1000001acf0fae */ /* 0x0005e6000d901d52 */
[----:B---3--:R-:W-:Y:S01]  /*21b0*/  IMAD.WIDE R14, R217, 0x2, RZ ;  /* 0x00000002d90e7825 */ /* 0x008fe200078e02ff */
[----:B------:R-:W0:Y:S01]  /*21c0*/  LDGDEPBAR ;  /* 0x00000000000079af */ /* 0x000e220000000000 */
[----:B------:R-:W-:-:S02]  /*21d0*/  IADD3 R48, P0, R16, R10, RZ ;  /* 0x0000000a10307210 */ /* 0x000fc40007f1e0ff */
[----:B----4-:R-:W-:-:S03]  /*21e0*/  IADD3 R10, P1, R10, R40, RZ ;  /* 0x000000280a0a7210 */ /* 0x010fc60007f3e0ff */
[----:B-----5:R-:W-:Y:S01]  /*21f0*/  IMAD.X R49, R6, 0x1, R11, P0 ;  /* 0x0000000106317824 */ /* 0x020fe200000e060b */
[----:B------:R-:W-:Y:S01]  /*2200*/  IADD3 R42, P0, R14, R40, RZ ;  /* 0x000000280e2a7210 */ /* 0x000fe20007f1e0ff */
[----:B------:R-:W-:Y:S01]  /*2210*/  IMAD.X R11, R11, 0x1, R5, P1 ;  /* 0x000000010b0b7824 */ /* 0x000fe200008e0605 */
[----:B-1----:R-:W-:-:S03]  /*2220*/  IADD3 R18, P6, R16, R14, RZ ;  /* 0x0000000e10127210 */ /* 0x002fc60007fde0ff */
[----:B------:R-:W-:Y:S02]  /*2230*/  IMAD.X R43, R15, 0x1, R5, P0 ;  /* 0x000000010f2b7824 */ /* 0x000fe400000e0605 */
[----:B------:R-:W-:Y:S01]  /*2240*/  IMAD.X R19, R6, 0x1, R15, P6 ;  /* 0x0000000106137824 */ /* 0x000fe200030e060f */
[----:B------:R-:W-:Y:S01]  /*2250*/  ISETP.GE.AND P6, PT, R4, c[0x0][0x1d4], PT ;  /* 0x0000750004007a0c */ /* 0x000fe20003fc6270 */
[----:B--2---:R-:W-:-:S05]  /*2260*/  IMAD.WIDE R12, R216, 0x2, RZ ;  /* 0x00000002d80c7825 */ /* 0x004fca00078e02ff */
[----:B------:R-:W-:Y:S02]  /*2270*/  IADD3 R16, P1, R16, R12, RZ ;  /* 0x0000000c10107210 */ /* 0x000fe40007f3e0ff */
[----:B------:R-:W-:Y:S01]  /*2280*/  IADD3 R40, P0, R12, R40, RZ ;  /* 0x000000280c287210 */ /* 0x000fe20007f1e0ff */
[----:B------:R-:W-:-:S04]  /*2290*/  DEPBAR.LE SB0, 0x1 ;  /* 0x000080400000791a */ /* 0x000fc80000000000 */
[----:B------:R-:W-:-:S04]  /*22a0*/  DEPBAR.LE SB0, 0x0 ;  /* 0x000080000000791a */ /* 0x000fc80000000000 */
[----:B------:R-:W-:Y:S01]  /*22b0*/  BAR.SYNC.DEFER_BLOCKING 0x0 ;  /* 0x0000000000007b1d */ /* 0x000fe20000010000 */
[----:B------:R-:W-:Y:S01]  /*22c0*/  IMAD.X R17, R6, 0x1, R13, P1 ;  /* 0x0000000106117824 */ /* 0x000fe200008e060d */
[----:B------:R-:W-:Y:S01]  /*22d0*/  ISETP.GE.AND P1, PT, R218, c[0x0][0x1d4], PT ;  /* 0x00007500da007a0c */ /* 0x000fe20003f26270 */
[----:B------:R-:W-:-:S03]  /*22e0*/  IMAD.X R41, R13, 0x1, R5, P0 ;  /* 0x000000010d297824 */ /* 0x000fc600000e0605 */
[C---:B------:R-:W-:Y:S02]  /*22f0*/  ISETP.LT.OR P0, PT, R8.reuse, 0x1, P1 ;  /* 0x000000010800780c */ /* 0x040fe40000f01670 */
[----:B------:R-:W-:Y:S01]  /*2300*/  ISETP.GE.AND P1, PT, R9, c[0x0][0x1d4], PT ;  /* 0x0000750009007a0c */ /* 0x000fe20003f26270 */
[----:B------:R-:W-:Y:S04]  /*2310*/  LDSM.16.M88.4 R28, [R206+0xc100] ;  /* 0x00c10000ce1c783b */ /* 0x000fe80000000200 */
[----:B------:R-:W-:Y:S04]  /*2320*/  LDSM.16.M88.4 R12, [R202+0xc100] ;  /* 0x00c10000ca0c783b */ /* 0x000fe80000000200 */
[----:B------:R-:W1:Y:S04]  /*2330*/  LDSM.16.M88.4 R20, [R205+0x6100] ;  /* 0x00610000cd14783b */ /* 0x000e680000000200 */
[----:B------:R-:W-:Y:S04]  /*2340*/  LDSM.16.M88.4 R64, [R205+0x6900] ;  /* 0x00690000cd40783b */ /* 0x000fe80000000200 */
[----:B------:R-:W2:Y:S04]  /*2350*/  LDSM.16.M88.4 R56, [R205+0x7100] ;  /* 0x00710000cd38783b */ /* 0x000ea80000000200 */
[----:B------:R-:W3:Y:S04]  /*2360*/  LDSM.16.M88.4 R32, [R205+0x7900] ;  /* 0x00790000cd20783b */ /* 0x000ee80000000200 */
[----:B------:R-:W4:Y:S04]  /*2370*/  LDSM.16.M88.4 R4, [R204] ;  /* 0x00000000cc04783b */ /* 0x000f280000000200 */
[----:B------:R-:W5:Y:S04]  /*2380*/  LDSM.16.M88.4 R80, [R204+0x800] ;  /* 0x00080000cc50783b */ /* 0x000f680000000200 */
[----:B------:R-:W3:Y:S04]  /*2390*/  LDSM.16.M88.4 R44, [R204+0x1000] ;  /* 0x00100000cc2c783b */ /* 0x000ee80000000200 */
[----:B------:R-:W3:Y:S04]  /*23a0*/  LDSM.16.M88.4 R36, [R204+0x1800] ;  /* 0x00180000cc24783b */ /* 0x000ee80000000200 */
        /* <DEDUP_REMOVED lines=9> */
[----:B------:R-:W-:Y:S01]  /*2440*/  HMMA.16816.F32.BF16 R20, R28, R22, RZ ;  /* 0x000000161c14723c */ /* 0x000fe200000418ff */
[----:B------:R-:W-:-:S07]  /*2450*/  ISETP.LT.OR P1, PT, R8, 0x21, P1 ;  /* 0x000000210800780c */ /* 0x000fce0000f21670 */
[----:B--2---:R-:W-:Y:S04]  /*2460*/  HMMA.16816.F32.BF16 R60, R28, R56, RZ ;  /* 0x000000381c3c723c */ /* 0x004fe800000418ff */
[----:B------:R1:W-:Y:S01]  /*2470*/  LDGSTS.E.BYPASS.LTC128B.128 [R207+0x4100], [R16.64], !P0 ;  /* 0x0410000010cf7fae */ /* 0x0003e2000c101d52 */
[----:B------:R-:W-:-:S03]  /*2480*/  ISETP.GE.AND P0, PT, R218, c[0x0][0x1d4], PT ;  /* 0x00007500da007a0c */ /* 0x000fc60003f06270 */
[----:B------:R-:W-:Y:S01]  /*2490*/  HMMA.16816.F32.BF16 R56, R28, R58, RZ ;  /* 0x0000003a1c38723c */ /* 0x000fe200000418ff */
[----:B------:R-:W-:-:S07]  /*24a0*/  ISETP.LT.OR P0, PT, R8, 0x21, P0 ;  /* 0x000000210800780c */ /* 0x000fce0000701670 */
[----:B---3--:R-:W-:Y:S06]  /*24b0*/  HMMA.16816.F32.BF16 R52, R28, R32, RZ ;  /* 0x000000201c34723c */ /* 0x008fec00000418ff */
[----:B------:R2:W-:Y:S01]  /*24c0*/  LDGSTS.E.BYPASS.LTC128B.128 [R207+0x1100], [R10.64], !P0 ;  /* 0x011000000acf7fae */ /* 0x0005e2000c101d52 */
[----:B------:R-:W-:Y:S01]  /*24d0*/  LOP3.LUT P0, RZ, R0, 0x4, RZ, 0xc0, !PT ;  /* 0x0000000400ff7812 */ /* 0x000fe2000780c0ff */
[----:B------:R-:W-:Y:S01]  /*24e0*/  IMAD.MOV.U32 R0, RZ, RZ, 0x40 ;  /* 0x00000040ff007424 */ /* 0x000fe200078e00ff */
[----:B----4-:R-:W-:Y:S01]  /*24f0*/  HMMA.16816.F32.BF16 R24, R12, R4, R24 ;  /* 0x000000040c18723c */ /* 0x010fe20000041818 */
[----:B------:R3:W-:Y:S03]  /*2500*/  LDGSTS.E.BYPASS.LTC128B.128 [R207+0x3100], [R42.64], !P6 ;  /* 0x031000002acf7fae */ /* 0x0007e6000f101d52 */
[----:B------:R-:W-:Y:S01]  /*2510*/  SEL R0, R0, 0xffffffc0, !P0 ;  /* 0xffffffc000007807 */ /* 0x000fe20004000000 */
[----:B------:R3:W-:Y:S01]  /*2520*/  LDGSTS.E.BYPASS.LTC128B.128 [R207+0x5100], [R40.64], !P1 ;  /* 0x0510000028cf7fae */ /* 0x0007e2000c901d52 */
[----:B------:R-:W-:-:S02]  /*2530*/  PLOP3.LUT P0, PT, PT, PT, UP2, 0x40, 0x0 ;  /* 0x000000000000781c */ /* 0x000fc40003f0e828 */
[C---:B-1----:R-:W-:Y:S01]  /*2540*/  HMMA.16816.F32.BF16 R16, R28.reuse, R64, RZ ;  /* 0x000000401c10723c */ /* 0x042fe200000418ff */
[----:B------:R-:W-:Y:S01]  /*2550*/  IMAD.IADD R200, R205, 0x1, R0 ;  /* 0x00000001cdc87824 */ /* 0x000fe200078e0200 */
[----:B------:R-:W-:Y:S01]  /*2560*/  LDSM.16.M88.4 R48, [R201+0xc100] ;  /* 0x00c10000c930783b */ /* 0x000fe20000000200 */
[----:B------:R-:W-:Y:S01]  /*2570*/  IMAD.IADD R192, R0, 0x1, R204 ;  /* 0x0000000100c07824 */ /* 0x000fe200078e02cc */
[----:B------:R-:W-:Y:S02]  /*2580*/  ISETP.GT.AND P1, PT, R210, 0x3f, PT ;  /* 0x0000003fd200780c */ /* 0x000fe40003f24270 */
[----:B------:R-:W-:Y:S02]  /*2590*/  LDSM.16.M88.4 R76, [R200+0x6900] ;  /* 0x00690000c84c783b */ /* 0x000fe40000000200 */
[C---:B------:R-:W-:Y:S02]  /*25a0*/  HMMA.16816.F32.BF16 R64, R28.reuse, R66, RZ ;  /* 0x000000421c40723c */ /* 0x040fe400000418ff */
[----:B------:R-:W-:Y:S04]  /*25b0*/  LDSM.16.M88.4 R72, [R200+0x7100] ;  /* 0x00710000c848783b */ /* 0x000fe80000000200 */
[----:B------:R-:W-:Y:S02]  /*25c0*/  LDSM.16.M88.4 R68, [R192+0x800] ;  /* 0x00080000c044783b */ /* 0x000fe40000000200 */
[----:B------:R-:W-:Y:S02]  /*25d0*/  HMMA.16816.F32.BF16 R28, R28, R34, RZ ;  /* 0x000000221c1c723c */ /* 0x000fe400000418ff */
[----:B--2---:R-:W1:Y:S04]  /*25e0*/  LDSM.16.M88.4 R8, [R200+0x6100] ;  /* 0x00610000c808783b */ /* 0x004e680000000200 */
[----:B------:R-:W-:Y:S02]  /*25f0*/  LDSM.16.M88.4 R32, [R199+0xc100] ;  /* 0x00c10000c720783b */ /* 0x000fe40000000200 */
[C---:B------:R-:W-:Y:S02]  /*2600*/  HMMA.16816.F32.BF16 R20, R12.reuse, R6, R20 ;  /* 0x000000060c14723c */ /* 0x040fe40000041814 */
[----:B---3--:R-:W2:Y:S04]  /*2610*/  LDSM.16.M88.4 R40, [R200+0x7900] ;  /* 0x00790000c828783b */ /* 0x008ea80000000200 */
[----:B------:R-:W3:Y:S02]  /*2620*/  LDSM.16.M88.4 R4, [R192] ;  /* 0x00000000c004783b */ /* 0x000ee40000000200 */
[C---:B-----5:R-:W-:Y:S02]  /*2630*/  HMMA.16816.F32.BF16 R16, R12.reuse, R80, R16 ;  /* 0x000000500c10723c */ /* 0x060fe40000041810 */
[----:B------:R-:W0:Y:S06]  /*2640*/  LDGDEPBAR ;  /* 0x00000000000079af */ /* 0x000e2c0000000000 */
[C---:B------:R-:W-:Y:S01]  /*2650*/  HMMA.16816.F32.BF16 R64, R12.reuse, R82, R64 ;  /* 0x000000520c40723c */ /* 0x040fe20000041840 */
[----:B------:R-:W-:Y:S07]  /*2660*/  LDSM.16.M88.4 R80, [R205+0x8900] ;  /* 0x00890000cd50783b */ /* 0x000fee0000000200 */
[C---:B------:R-:W-:Y:S08]  /*2670*/  HMMA.16816.F32.BF16 R60, R12.reuse, R44, R60 ;  /* 0x0000002c0c3c723c */ /* 0x040ff0000004183c */
[C---:B------:R-:W-:Y:S01]  /*2680*/  HMMA.16816.F32.BF16 R56, R12.reuse, R46, R56 ;  /* 0x0000002e0c38723c */ /* 0x040fe20000041838 */
[----:B------:R-:W4:Y:S07]  /*2690*/  LDSM.16.M88.4 R44, [R192+0x1000] ;  /* 0x00100000c02c783b */ /* 0x000f2e0000000200 */
[C---:B------:R-:W-:Y:S08]  /*26a0*/  HMMA.16816.F32.BF16 R52, R12.reuse, R36, R52 ;  /* 0x000000240c34723c */ /* 0x040ff00000041834 */
[----:B------:R-:W-:Y:S01]  /*26b0*/  HMMA.16816.F32.BF16 R28, R12, R38, R28 ;  /* 0x000000260c1c723c */ /* 0x000fe2000004181c */
[----:B------:R-:W5:Y:S04]  /*26c0*/  LDSM.16.M88.4 R36, [R192+0x1800] ;  /* 0x00180000c024783b */ /* 0x000f680000000200 */
[----:B------:R-:W-:Y:S03]  /*26d0*/  LDSM.16.M88.4 R12, [R206+0x10100] ;  /* 0x01010000ce0c783b */ /* 0x000fe60000000200 */
[C---:B-1----:R-:W-:Y:S08]  /*26e0*/  HMMA.16816.F32.BF16 R24, R48.reuse, R8, R24 ;  /* 0x000000083018723c */ /* 0x042ff00000041818 */
[C---:B------:R-:W-:Y:S01]  /*26f0*/  HMMA.16816.F32.BF16 R20, R48.reuse, R10, R20 ;  /* 0x0000000a3014723c */ /* 0x040fe20000041814 */
[----:B------:R-:W1:Y:S07]  /*2700*/  LDSM.16.M88.4 R8, [R205+0x8100] ;  /* 0x00810000cd08783b */ /* 0x000e6e0000000200 */
[C---:B------:R-:W-:Y:S08]  /*2710*/  HMMA.16816.F32.BF16 R16, R48.reuse, R76, R16 ;  /* 0x0000004c3010723c */ /* 0x040ff00000041810 */
[C---:B------:R-:W-:Y:S01]  /*2720*/  HMMA.16816.F32.BF16 R64, R48.reuse, R78, R64 ;  /* 0x0000004e3040723c */ /* 0x040fe20000041840 */
[----:B------:R-:W1:Y:S07]  /*2730*/  LDSM.16.M88.4 R76, [R205+0x9100] ;  /* 0x00910000cd4c783b */ /* 0x000e6e0000000200 */
[C---:B------:R-:W-:Y:S08]  /*2740*/  HMMA.16816.F32.BF16 R60, R48.reuse, R72, R60 ;  /* 0x00000048303c723c */ /* 0x040ff0000004183c */
[C---:B------:R-:W-:Y:S01]  /*2750*/  HMMA.16816.F32.BF16 R56, R48.reuse, R74, R56 ;  /* 0x0000004a3038723c */ /* 0x040fe20000041838 */
[----:B------:R-:W-:Y:S07]  /*2760*/  LDSM.16.M88.4 R72, [R204+0x2800] ;  /* 0x00280000cc48783b */ /* 0x000fee0000000200 */
[C---:B--2---:R-:W-:Y:S08]  /*2770*/  HMMA.16816.F32.BF16 R52, R48.reuse, R40, R52 ;  /* 0x000000283034723c */ /* 0x044ff00000041834 */
[----:B------:R-:W-:Y:S01]  /*2780*/  HMMA.16816.F32.BF16 R48, R48, R42, R28 ;  /* 0x0000002a3030723c */ /* 0x000fe2000004181c */
[----:B------:R-:W2:Y:S04]  /*2790*/  LDSM.16.M88.4 R28, [R205+0x9900] ;  /* 0x00990000cd1c783b */ /* 0x000ea80000000200 */
[----:B------:R-:W-:Y:S03]  /*27a0*/  LDSM.16.M88.4 R40, [R202+0x10100] ;  /* 0x01010000ca28783b */ /* 0x000fe60000000200 */
[C---:B---3--:R-:W-:Y:S08]  /*27b0*/  HMMA.16816.F32.BF16 R24, R32.reuse, R4, R24 ;  /* 0x000000042018723c */ /* 0x048ff00000041818 */
[C---:B------:R-:W-:Y:S01]  /*27c0*/  HMMA.16816.F32.BF16 R20, R32.reuse, R6, R20 ;  /* 0x000000062014723c */ /* 0x040fe20000041814 */
[----:B------:R-:W3:Y:S07]  /*27d0*/  LDSM.16.M88.4 R4, [R204+0x2000] ;  /* 0x00200000cc04783b */ /* 0x000eee0000000200 */
[C---:B------:R-:W-:Y:S08]  /*27e0*/  HMMA.16816.F32.BF16 R16, R32.reuse, R68, R16 ;  /* 0x000000442010723c */ /* 0x040ff00000041810 */
[C---:B------:R-:W-:Y:S01]  /*27f0*/  HMMA.16816.F32.BF16 R64, R32.reuse, R70, R64 ;  /* 0x000000462040723c */ /* 0x040fe20000041840 */
[----:B------:R-:W2:Y:S07]  /*2800*/  LDSM.16.M88.4 R68, [R204+0x3000] ;  /* 0x00300000cc44783b */ /* 0x000eae0000000200 */
[C---:B----4-:R-:W-:Y:S08]  /*2810*/  HMMA.16816.F32.BF16 R60, R32.reuse, R44, R60 ;  /* 0x0000002c203c723c */ /* 0x050ff0000004183c */
[C---:B------:R-:W-:Y:S01]  /*2820*/  HMMA.16816.F32.BF16 R56, R32.reuse, R46, R56 ;  /* 0x0000002e2038723c */ /* 0x040fe20000041838 */
[----:B------:R-:W4:Y:S07]  /*2830*/  LDSM.16.M88.4 R44, [R204+0x3800] ;  /* 0x00380000cc2c783b */ /* 0x000f2e0000000200 */
[C---:B-----5:R-:W-:Y:S08]  /*2840*/  HMMA.16816.F32.BF16 R52, R32.reuse, R36, R52 ;  /* 0x000000242034723c */ /* 0x060ff00000041834 */
[----:B------:R-:W-:Y:S01]  /*2850*/  HMMA.16816.F32.BF16 R48, R32, R38, R48 ;  /* 0x000000262030723c */ /* 0x000fe20000041830 */
[----:B------:R-:W-:Y:S04]  /*2860*/  LDSM.16.M88.4 R36, [R200+0x8100] ;  /* 0x00810000c824783b */ /* 0x000fe80000000200 */
[----:B------:R-:W-:Y:S03]  /*2870*/  LDSM.16.M88.4 R32, [R200+0x8900] ;  /* 0x00890000c820783b */ /* 0x000fe60000000200 */
[C---:B-1----:R-:W-:Y:S08]  /*2880*/  HMMA.16816.F32.BF16 R24, R12.reuse, R8, R24 ;  /* 0x000000080c18723c */ /* 0x042ff00000041818 */
[C---:B------:R-:W-:Y:S01]  /*2890*/  HMMA.16816.F32.BF16 R20, R12.reuse, R10, R20 ;  /* 0x0000000a0c14723c */ /* 0x040fe20000041814 */
[----:B------:R-:W1:Y:S07]  /*28a0*/  LDSM.16.M88.4 R8, [R201+0x10100] ;  /* 0x01010000c908783b */ /* 0x000e6e0000000200 */
[C---:B------:R-:W-:Y:S08]  /*28b0*/  HMMA.16816.F32.BF16 R16, R12.reuse, R80, R16 ;  /* 0x000000500c10723c */ /* 0x040ff00000041810 */
[C---:B------:R-:W-:Y:S01]  /*28c0*/  HMMA.16816.F32.BF16 R64, R12.reuse, R82, R64 ;  /* 0x000000520c40723c */ /* 0x040fe20000041840 */
[----:B------:R-:W-:Y:S07]  /*28d0*/  LDSM.16.M88.4 R80, [R192+0x2800] ;  /* 0x00280000c050783b */ /* 0x000fee0000000200 */
[C---:B------:R-:W-:Y:S08]  /*28e0*/  HMMA.16816.F32.BF16 R60, R12.reuse, R76, R60 ;  /* 0x0000004c0c3c723c */ /* 0x040ff0000004183c */
[C---:B------:R-:W-:Y:S01]  /*28f0*/  HMMA.16816.F32.BF16 R56, R12.reuse, R78, R56 ;  /* 0x0000004e0c38723c */ /* 0x040fe20000041838 */
[----:B------:R-:W-:Y:S07]  /*2900*/  LDSM.16.M88.4 R76, [R199+0x10100] ;  /* 0x01010000c74c783b */ /* 0x000fee0000000200 */
[C---:B--2---:R-:W-:Y:S08]  /*2910*/  HMMA.16816.F32.BF16 R52, R12.reuse, R28, R52 ;  /* 0x0000001c0c34723c */ /* 0x044ff00000041834 */
[----:B------:R-:W-:Y:S01]  /*2920*/  HMMA.16816.F32.BF16 R48, R12, R30, R48 ;  /* 0x0000001e0c30723c */ /* 0x000fe20000041830 */
[----:B------:R-:W2:Y:S04]  /*2930*/  LDSM.16.M88.4 R28, [R200+0x9100] ;  /* 0x00910000c81c783b */ /* 0x000ea80000000200 */
[----:B------:R-:W5:Y:S03]  /*2940*/  LDSM.16.M88.4 R12, [R200+0x9900] ;  /* 0x00990000c80c783b */ /* 0x000f660000000200 */
[C---:B---3--:R-:W-:Y:S08]  /*2950*/  HMMA.16816.F32.BF16 R24, R40.reuse, R4, R24 ;  /* 0x000000042818723c */ /* 0x048ff00000041818 */
[C---:B------:R-:W-:Y:S01]  /*2960*/  HMMA.16816.F32.BF16 R20, R40.reuse, R6, R20 ;  /* 0x000000062814723c */ /* 0x040fe20000041814 */
[----:B------:R-:W3:Y:S07]  /*2970*/  LDSM.16.M88.4 R4, [R192+0x2000] ;  /* 0x00200000c004783b */ /* 0x000eee0000000200 */
[C---:B------:R-:W-:Y:S08]  /*2980*/  HMMA.16816.F32.BF16 R16, R40.reuse, R72, R16 ;  /* 0x000000482810723c */ /* 0x040ff00000041810 */
[C---:B------:R-:W-:Y:S01]  /*2990*/  HMMA.16816.F32.BF16 R64, R40.reuse, R74, R64 ;  /* 0x0000004a2840723c */ /* 0x040fe20000041840 */
[----:B------:R-:W2:Y:S07]  /*29a0*/  LDSM.16.M88.4 R72, [R192+0x3000] ;  /* 0x00300000c048783b */ /* 0x000eae0000000200 */
[C---:B------:R-:W-:Y:S08]  /*29b0*/  HMMA.16816.F32.BF16 R60, R40.reuse, R68, R60 ;  /* 0x00000044283c723c */ /* 0x040ff0000004183c */
[C---:B------:R-:W-:Y:S01]  /*29c0*/  HMMA.16816.F32.BF16 R56, R40.reuse, R70, R56 ;  /* 0x000000462838723c */ /* 0x040fe20000041838 */
[----:B------:R-:W2:Y:S07]  /*29d0*/  LDSM.16.M88.4 R68, [R192+0x3800] ;  /* 0x00380000c044783b */ /* 0x000eae0000000200 */
[C---:B----4-:R-:W-:Y:S08]  /*29e0*/  HMMA.16816.F32.BF16 R52, R40.reuse, R44, R52 ;  /* 0x0000002c2834723c */ /* 0x050ff00000041834 */
[----:B------:R-:W-:Y:S01]  /*29f0*/  HMMA.16816.F32.BF16 R48, R40, R46, R48 ;  /* 0x0000002e2830723c */ /* 0x000fe20000041830 */
[----:B------:R-:W-:Y:S04]  /*2a00*/  LDSM.16.M88.4 R44, [R206+0x14100] ;  /* 0x01410000ce2c783b */ /* 0x000fe80000000200 */
[----:B------:R-:W4:Y:S03]  /*2a10*/  LDSM.16.M88.4 R40, [R205+0xa100] ;  /* 0x00a10000cd28783b */ /* 0x000f260000000200 */
[C---:B-1----:R-:W-:Y:S08]  /*2a20*/  HMMA.16816.F32.BF16 R24, R8.reuse, R36, R24 ;  /* 0x000000240818723c */ /* 0x042ff00000041818 */
[C---:B------:R-:W-:Y:S01]  /*2a30*/  HMMA.16816.F32.BF16 R20, R8.reuse, R38, R20 ;  /* 0x000000260814723c */ /* 0x040fe20000041814 */
[----:B------:R-:W1:Y:S07]  /*2a40*/  LDSM.16.M88.4 R36, [R205+0xa900] ;  /* 0x00a90000cd24783b */ /* 0x000e6e0000000200 */
[C---:B------:R-:W-:Y:S08]  /*2a50*/  HMMA.16816.F32.BF16 R16, R8.reuse, R32, R16 ;  /* 0x000000200810723c */ /* 0x040ff00000041810 */
[C---:B------:R-:W-:Y:S01]  /*2a60*/  HMMA.16816.F32.BF16 R64, R8.reuse, R34, R64 ;  /* 0x000000220840723c */ /* 0x040fe20000041840 */
[----:B------:R-:W1:Y:S07]  /*2a70*/  LDSM.16.M88.4 R32, [R205+0xb100] ;  /* 0x00b10000cd20783b */ /* 0x000e6e0000000200 */
[C---:B--2---:R-:W-:Y:S08]  /*2a80*/  HMMA.16816.F32.BF16 R60, R8.reuse, R28, R60 ;  /* 0x0000001c083c723c */ /* 0x044ff0000004183c */
[C---:B------:R-:W-:Y:S01]  /*2a90*/  HMMA.16816.F32.BF16 R56, R8.reuse, R30, R56 ;  /* 0x0000001e0838723c */ /* 0x040fe20000041838 */
[----:B------:R-:W2:Y:S07]  /*2aa0*/  LDSM.16.M88.4 R28, [R205+0xb900] ;  /* 0x00b90000cd1c783b */ /* 0x000eae0000000200 */
[C---:B-----5:R-:W-:Y:S08]  /*2ab0*/  HMMA.16816.F32.BF16 R52, R8.reuse, R12, R52 ;  /* 0x0000000c0834723c */ /* 0x060ff00000041834 */
[----:B------:R-:W-:Y:S01]  /*2ac0*/  HMMA.16816.F32.BF16 R48, R8, R14, R48 ;  /* 0x0000000e0830723c */ /* 0x000fe20000041830 */
[----:B------:R-:W-:Y:S04]  /*2ad0*/  LDSM.16.M88.4 R12, [R202+0x14100] ;  /* 0x01410000ca0c783b */ /* 0x000fe80000000200 */
[----:B------:R-:W5:Y:S03]  /*2ae0*/  LDSM.16.M88.4 R8, [R204+0x4000] ;  /* 0x00400000cc08783b */ /* 0x000f660000000200 */
[C---:B---3--:R-:W-:Y:S08]  /*2af0*/  HMMA.16816.F32.BF16 R24, R76.reuse, R4, R24 ;  /* 0x000000044c18723c */ /* 0x048ff00000041818 */
[C---:B------:R-:W-:Y:S01]  /*2b00*/  HMMA.16816.F32.BF16 R20, R76.reuse, R6, R20 ;  /* 0x000000064c14723c */ /* 0x040fe20000041814 */
[----:B------:R-:W3:Y:S07]  /*2b10*/  LDSM.16.M88.4 R4, [R204+0x4800] ;  /* 0x00480000cc04783b */ /* 0x000eee0000000200 */
[C---:B------:R-:W-:Y:S08]  /*2b20*/  HMMA.16816.F32.BF16 R16, R76.reuse, R80, R16 ;  /* 0x000000504c10723c */ /* 0x040ff00000041810 */
[C---:B------:R-:W-:Y:S08]  /*2b30*/  HMMA.16816.F32.BF16 R64, R76.reuse, R82, R64 ;  /* 0x000000524c40723c */ /* 0x040ff00000041840 */
[C---:B------:R-:W-:Y:S08]  /*2b40*/  HMMA.16816.F32.BF16 R60, R76.reuse, R72, R60 ;  /* 0x000000484c3c723c */ /* 0x040ff0000004183c */
[C---:B------:R-:W-:Y:S08]  /*2b50*/  HMMA.16816.F32.BF16 R56, R76.reuse, R74, R56 ;  /* 0x0000004a4c38723c */ /* 0x040ff00000041838 */
[C---:B------:R-:W-:Y:S08]  /*2b60*/  HMMA.16816.F32.BF16 R52, R76.reuse, R68, R52 ;  /* 0x000000444c34723c */ /* 0x040ff00000041834 */
[----:B------:R-:W-:Y:S01]  /*2b70*/  HMMA.16816.F32.BF16 R48, R76, R70, R48 ;  /* 0x000000464c30723c */ /* 0x000fe20000041830 */
[----:B------:R-:W2:Y:S07]  /*2b80*/  LDSM.16.M88.4 R68, [R204+0x5000] ;  /* 0x00500000cc44783b */ /* 0x000eae0000000200 */
[C---:B----4-:R-:W-:Y:S08]  /*2b90*/  HMMA.16816.F32.BF16 R24, R44.reuse, R40, R24 ;  /* 0x000000282c18723c */ /* 0x050ff00000041818 */
[C---:B------:R-:W-:Y:S01]  /*2ba0*/  HMMA.16816.F32.BF16 R20, R44.reuse, R42, R20 ;  /* 0x0000002a2c14723c */ /* 0x040fe20000041814 */
[----:B------:R-:W4:Y:S07]  /*2bb0*/  LDSM.16.M88.4 R40, [R204+0x5800] ;  /* 0x00580000cc28783b */ /* 0x000f2e0000000200 */
[C---:B-1----:R-:W-:Y:S08]  /*2bc0*/  HMMA.16816.F32.BF16 R16, R44.reuse, R36, R16 ;  /* 0x000000242c10723c */ /* 0x042ff00000041810 */
[C---:B------:R-:W-:Y:S01]  /*2bd0*/  HMMA.16816.F32.BF16 R64, R44.reuse, R38, R64 ;  /* 0x000000262c40723c */ /* 0x040fe20000041840 */
[----:B------:R-:W-:Y:S07]  /*2be0*/  LDSM.16.M88.4 R36, [R200+0xb100] ;  /* 0x00b10000c824783b */ /* 0x000fee0000000200 */
[C---:B------:R-:W-:Y:S08]  /*2bf0*/  HMMA.16816.F32.BF16 R60, R44.reuse, R32, R60 ;  /* 0x000000202c3c723c */ /* 0x040ff0000004183c */
[C---:B------:R-:W-:Y:S01]  /*2c00*/  HMMA.16816.F32.BF16 R56, R44.reuse, R34, R56 ;  /* 0x000000222c38723c */ /* 0x040fe20000041838 */
[----:B------:R-:W-:Y:S07]  /*2c10*/  LDSM.16.M88.4 R32, [R200+0xb900] ;  /* 0x00b90000c820783b */ /* 0x000fee0000000200 */
[C---:B--2---:R-:W-:Y:S08]  /*2c20*/  HMMA.16816.F32.BF16 R52, R44.reuse, R28, R52 ;  /* 0x0000001c2c34723c */ /* 0x044ff00000041834 */
[----:B------:R-:W-:Y:S01]  /*2c30*/  HMMA.16816.F32.BF16 R48, R44, R30, R48 ;  /* 0x0000001e2c30723c */ /* 0x000fe20000041830 */
[----:B------:R-:W-:Y:S04]  /*2c40*/  LDSM.16.M88.4 R28, [R201+0x14100] ;  /* 0x01410000c91c783b */ /* 0x000fe80000000200 */
[----:B------:R-:W-:Y:S03]  /*2c50*/  LDSM.16.M88.4 R44, [R199+0x14100] ;  /* 0x01410000c72c783b */ /* 0x000fe60000000200 */
[C---:B-----5:R-:W-:Y:S08]  /*2c60*/  HMMA.16816.F32.BF16 R24, R12.reuse, R8, R24 ;  /* 0x000000080c18723c */ /* 0x060ff00000041818 */
[C---:B------:R-:W-:Y:S01]  /*2c70*/  HMMA.16816.F32.BF16 R20, R12.reuse, R10, R20 ;  /* 0x0000000a0c14723c */ /* 0x040fe20000041814 */
[----:B------:R-:W1:Y:S07]  /*2c80*/  LDSM.16.M88.4 R8, [R200+0xa100] ;  /* 0x00a10000c808783b */ /* 0x000e6e0000000200 */
[C---:B---3--:R-:W-:Y:S08]  /*2c90*/  HMMA.16816.F32.BF16 R16, R12.reuse, R4, R16 ;  /* 0x000000040c10723c */ /* 0x048ff00000041810 */
[C---:B------:R-:W-:Y:S01]  /*2ca0*/  HMMA.16816.F32.BF16 R64, R12.reuse, R6, R64 ;  /* 0x000000060c40723c */ /* 0x040fe20000041840 */
[----:B------:R-:W2:Y:S07]  /*2cb0*/  LDSM.16.M88.4 R4, [R200+0xa900] ;  /* 0x00a90000c804783b */ /* 0x000eae0000000200 */
[C---:B------:R-:W-:Y:S08]  /*2cc0*/  HMMA.16816.F32.BF16 R60, R12.reuse, R68, R60 ;  /* 0x000000440c3c723c */ /* 0x040ff0000004183c */
[C---:B------:R-:W-:Y:S08]  /*2cd0*/  HMMA.16816.F32.BF16 R56, R12.reuse, R70, R56 ;  /* 0x000000460c38723c */ /* 0x040ff00000041838 */
[----:B----4-:R-:W-:Y:S01]  /*2ce0*/  HMMA.16816.F32.BF16 R68, R12, R40, R52 ;  /* 0x000000280c44723c */ /* 0x010fe20000041834 */
[----:B------:R-:W3:Y:S07]  /*2cf0*/  LDSM.16.M88.4 R52, [R192+0x4000] ;  /* 0x00400000c034783b */ /* 0x000eee0000000200 */
[----:B-1----:R-:W-:Y:S08]  /*2d00*/  HMMA.16816.F32.BF16 R24, R28, R8, R24 ;  /* 0x000000081c18723c */ /* 0x002ff00000041818 */
[----:B------:R-:W-:Y:S01]  /*2d10*/  HMMA.16816.F32.BF16 R48, R12, R42, R48 ;  /* 0x0000002a0c30723c */ /* 0x000fe20000041830 */
[----:B------:R-:W1:Y:S04]  /*2d20*/  LDSM.16.M88.4 R12, [R192+0x4800] ;  /* 0x00480000c00c783b */ /* 0x000e680000000200 */
[----:B------:R-:W-:Y:S03]  /*2d30*/  LDSM.16.M88.4 R40, [R192+0x5000] ;  /* 0x00500000c028783b */ /* 0x000fe60000000200 */
[----:B------:R-:W-:Y:S01]  /*2d40*/  HMMA.16816.F32.BF16 R20, R28, R10, R20 ;  /* 0x0000000a1c14723c */ /* 0x000fe20000041814 */
[----:B------:R-:W4:Y:S01]  /*2d50*/  LDSM.16.M88.4 R8, [R192+0x5800] ;  /* 0x00580000c008783b */ /* 0x000f220000000200 */
[----:B------:R-:W-:-:S06]  /*2d60*/  DEPBAR.LE SB0, 0x0 ;  /* 0x000080000000791a */ /* 0x000fcc0000000000 */
[C---:B--2---:R-:W-:Y:S07]  /*2d70*/  HMMA.16816.F32.BF16 R16, R28.reuse, R4, R16 ;  /* 0x000000041c10723c */ /* 0x044fee0000041810 */
[----:B------:R-:W-:Y:S01]  /*2d80*/  LOP3.LUT R4, R89, R90, RZ, 0xfc, !PT ;  /* 0x0000005a59047212 */ /* 0x000fe200078efcff */
[----:B------:R-:W-:Y:S08]  /*2d90*/  HMMA.16816.F32.BF16 R68, R28, R32, R68 ;  /* 0x000000201c44723c */ /* 0x000ff00000041844 */
[----:B---3--:R-:W-:Y:S08]  /*2da0*/  HMMA.16816.F32.BF16 R24, R44, R52, R24 ;  /* 0x000000342c18723c */ /* 0x008ff00000041818 */
[C---:B------:R-:W-:Y:S08]  /*2db0*/  HMMA.16816.F32.BF16 R64, R28.reuse, R6, R64 ;  /* 0x000000061c40723c */ /* 0x040ff00000041840 */
[C---:B------:R-:W-:Y:S08]  /*2dc0*/  HMMA.16816.F32.BF16 R60, R28.reuse, R36, R60 ;  /* 0x000000241c3c723c */ /* 0x040ff0000004183c */
[----:B------:R-:W-:Y:S01]  /*2dd0*/  HMMA.16816.F32.BF16 R56, R28, R38, R56 ;  /* 0x000000261c38723c */ /* 0x000fe20000041838 */
[----:B------:R-:W-:-:S06]  /*2de0*/  FMUL.FTZ R0, R26, c[0x0][0x320] ;  /* 0x0000c8001a007a20 */ /* 0x000fcc0000410000 */
[----:B------:R-:W2:Y:S01]  /*2df0*/  MUFU.TANH R0, R0 ;  /* 0x0000000000007308 */ /* 0x000ea20000002400 */
[----:B------:R-:W-:Y:S08]  /*2e00*/  HMMA.16816.F32.BF16 R48, R28, R34, R48 ;  /* 0x000000221c30723c */ /* 0x000ff00000041830 */
[C---:B-1----:R-:W-:Y:S07]  /*2e10*/  HMMA.16816.F32.BF16 R16, R44.reuse, R12, R16 ;  /* 0x0000000c2c10723c */ /* 0x042fee0000041810 */
[----:B------:R-:W-:Y:S01]  /*2e20*/  FMUL.FTZ R13, R24, c[0x0][0x320] ;  /* 0x0000c800180d7a20 */ /* 0x000fe20000410000 */
[C---:B----4-:R-:W-:Y:S05]  /*2e30*/  HMMA.16816.F32.BF16 R68, R44.reuse, R8, R68 ;  /* 0x000000082c44723c */ /* 0x050fea0000041844 */
[----:B------:R-:W1:Y:S02]  /*2e40*/  MUFU.TANH R13, R13 ;  /* 0x0000000d000d7308 */ /* 0x000e640000002400 */
[----:B------:R-:W-:Y:S01]  /*2e50*/  FMUL.FTZ R8, R25, c[0x0][0x320] ;  /* 0x0000c80019087a20 */ /* 0x000fe20000410000 */
[C---:B------:R-:W-:Y:S05]  /*2e60*/  HMMA.16816.F32.BF16 R20, R44.reuse, R54, R20 ;  /* 0x000000362c14723c */ /* 0x040fea0000041814 */
[----:B------:R-:W3:Y:S03]  /*2e70*/  MUFU.TANH R8, R8 ;  /* 0x0000000800087308 */ /* 0x000ee60000002400 */
[C---:B------:R-:W-:Y:S08]  /*2e80*/  HMMA.16816.F32.BF16 R64, R44.reuse, R14, R64 ;  /* 0x0000000e2c40723c */ /* 0x040ff00000041840 */
[C---:B------:R-:W-:Y:S08]  /*2e90*/  HMMA.16816.F32.BF16 R60, R44.reuse, R40, R60 ;  /* 0x000000282c3c723c */ /* 0x040ff0000004183c */
[C---:B------:R-:W-:Y:S08]  /*2ea0*/  HMMA.16816.F32.BF16 R56, R44.reuse, R42, R56 ;  /* 0x0000002a2c38723c */ /* 0x040ff00000041838 */
[----:B------:R-:W-:Y:S01]  /*2eb0*/  HMMA.16816.F32.BF16 R48, R44, R10, R48 ;  /* 0x0000000a2c30723c */ /* 0x000fe20000041830 */
[----:B------:R-:W-:Y:S06]  /*2ec0*/  BAR.SYNC.DEFER_BLOCKING 0x0 ;  /* 0x0000000000007b1d */ /* 0x000fec0000010000 */
[----:B------:R-:W-:Y:S05]  /*2ed0*/  @P0 BRA `(.L_x_395) ;  /* 0x0000041000000947 */ /* 0x000fea0003800000 */
[----:B-123--:R-:W-:Y:S01]  /*2ee0*/  IADD3 R209, R210, UR12, R85 ;  /* 0x0000000cd2d17c10 */ /* 0x00efe2000fffe055 */
[----:B------:R-:W-:-:S03]  /*2ef0*/  IMAD.MOV.U32 R208, RZ, RZ, RZ ;  /* 0x000000ffffd07224 */ /* 0x000fc600078e00ff */
[----:B------:R-:W-:-:S05]  /*2f00*/  IADD3 R209, R209, -0x40, RZ ;  /* 0xffffffc0d1d17810 */ /* 0x000fca0007ffe0ff */
        /* <DEDUP_REMOVED lines=9> */
[----:B------:R-:W-:Y:S02]  /*2fa0*/  IADD3 R14, -R221, 0x10, RZ ;  /* 0x00000010dd0e7810 */ /* 0x000fe40007ffe1ff */
[----:B------:R-:W-:Y:S01]  /*2fb0*/  SHF.L.U64.HI R9, R217, 0x1, R220 ;  /* 0x00000001d9097819 */ /* 0x000fe200000102dc */
[----:B------:R-:W-:Y:S01]  /*2fc0*/  IMAD R209, R10, c[0x0][0x2b8], R209 ;  /* 0x0000ae000ad17a24 */ /* 0x000fe200078e02d1 */
[----:B------:R-:W-:-:S03]  /*2fd0*/  LOP3.LUT R14, R14, 0xf, RZ, 0xc0, !PT ;  /* 0x0000000f0e0e7812 */ /* 0x000fc600078ec0ff */
[----:B------:R-:W-:Y:S01]  /*2fe0*/  IMAD.WIDE.U32 R10, R209, c[0x0][0x1e0], RZ ;  /* 0x00007800d10a7a25 */ /* 0x000fe200078e00ff */
[----:B------:R-:W-:-:S05]  /*2ff0*/  SHF.R.S32.HI R12, RZ, 0x1f, R209 ;  /* 0x0000001fff0c7819 */ /* 0x000fca00000114d1 */
[----:B------:R-:W-:-:S04]  /*3000*/  IMAD R12, R12, c[0x0][0x1e0], RZ ;  /* 0x000078000c0c7a24 */ /* 0x000fc800078e02ff */
[----:B------:R-:W-:Y:S01]  /*3010*/  IMAD R5, R209, c[0x0][0x1e4], R12 ;  /* 0x00007900d1057a24 */ /* 0x000fe200078e020c */
[----:B------:R-:W-:-:S03]  /*3020*/  SHF.L.U64.HI R12, R218, 0x1, R133 ;  /* 0x00000001da0c7819 */ /* 0x000fc60000010285 */
        /* <DEDUP_REMOVED lines=15> */
[----:B------:R-:W1:Y:S01]  /*3120*/  SHFL.IDX PT, R24, R5, 0x1, 0x181f ;  /* 0x00381f0005187f89 */ /* 0x000e6200000e0000 */
[----:B------:R-:W-:Y:S01]  /*3130*/  IMAD.SHL.U32 R7, R217, 0x2, RZ ;  /* 0x00000002d9077824 */ /* 0x000fe200078e00ff */
[----:B------:R-:W-:Y:S02]  /*3140*/  LOP3.LUT R28, R28, 0xf, RZ, 0xc0, !PT ;  /* 0x0000000f1c1c7812 */ /* 0x000fe400078ec0ff */
[----:B------:R-:W2:Y:S04]  /*3150*/  SHFL.IDX PT, R15, R32, 0x1, 0x181f ;  /* 0x00381f00200f7f89 */ /* 0x000ea800000e0000 */
[----:B------:R3:W4:Y:S04]  /*3160*/  SHFL.IDX PT, R26, R5, RZ, 0x181f ;  /* 0x00181fff051a7589 */ /* 0x00072800000e0000 */
[----:B------:R5:W4:Y:S01]  /*3170*/  SHFL.IDX PT, R25, R32, RZ, 0x181f ;  /* 0x00181fff20197589 */ /* 0x000b2200000e0000 */
[----:B-1----:R-:W-:-:S04]  /*3180*/  IADD3 R30, P6, P0, R30, R24, R11 ;  /* 0x000000181e1e7210 */ /* 0x002fc800078de00b */
[----:B--2---:R-:W-:Y:S02]  /*3190*/  IADD3.X R31, RZ, R15, R12, P6, P0 ;  /* 0x0000000fff1f7210 */ /* 0x004fe400037e040c */
[----:B------:R-:W-:Y:S01]  /*31a0*/  IADD3 R28, P6, P0, R28, R24, R7 ;  /* 0x000000181c1c7210 */ /* 0x000fe200078de007 */
[----:B---3--:R-:W-:-:S03]  /*31b0*/  IMAD.SHL.U32 R5, R216, 0x2, RZ ;  /* 0x00000002d8057824 */ /* 0x008fc600078e00ff */
[----:B------:R-:W-:Y:S02]  /*31c0*/  IADD3.X R29, RZ, R15, R9, P6, P0 ;  /* 0x0000000fff1d7210 */ /* 0x000fe400037e0409 */
[----:B-----5:R-:W-:Y:S02]  /*31d0*/  IADD3 R32, P6, P0, R14, R24, R5 ;  /* 0x000000180e207210 */ /* 0x020fe400078de005 */
[----:B------:R-:W-:-:S04]  /*31e0*/  SHF.L.U64.HI R14, R216, 0x1, R219 ;  /* 0x00000001d80e7819 */ /* 0x000fc800000102db */
[----:B------:R-:W-:Y:S02]  /*31f0*/  IADD3.X R33, RZ, R15, R14, P6, P0 ;  /* 0x0000000fff217210 */ /* 0x000fe400037e040e */
[C---:B----4-:R-:W-:Y:S02]  /*3200*/  IADD3 R34, P6, R26.reuse, R11, RZ ;  /* 0x0000000b1a227210 */ /* 0x050fe40007fde0ff */
[----:B------:R-:W-:-:S03]  /*3210*/  IADD3 R36, P0, R26, R7, RZ ;  /* 0x000000071a247210 */ /* 0x000fc60007f1e0ff */
[C---:B------:R-:W-:Y:S01]  /*3220*/  IMAD.X R35, R25.reuse, 0x1, R12, P6 ;  /* 0x0000000119237824 */ /* 0x040fe200030e060c */
        /* <DEDUP_REMOVED lines=12> */
.L_x_395:
[----:B-123--:R-:W-:Y:S01]  /*32f0*/  FMUL.FTZ R9, R17, c[0x0][0x320] ;  /* 0x0000c80011097a20 */ /* 0x00efe20000410000 */
[----:B------:R-:W-:Y:S01]  /*3300*/  LOP3.LUT R17, R88, 0xffffffe0, RZ, 0xc0, !PT ;  /* 0xffffffe058117812 */ /* 0x000fe200078ec0ff */
[----:B------:R-:W-:Y:S01]  /*3310*/  UIADD3 UR4, UR10, 0x1, -UR11 ;  /* 0x000000010a047890 */ /* 0x000fe2000fffe80b */
[----:B------:R-:W-:Y:S01]  /*3320*/  LEA.HI R87, R87, R84, RZ, 0x2 ;  /* 0x0000005457577211 */ /* 0x000fe200078f10ff */
[----:B------:R-:W-:Y:S01]  /*3330*/  FMUL.FTZ R24, R21, c[0x0][0x320] ;  /* 0x0000c80015187a20 */ /* 0x000fe20000410000 */
[----:B------:R-:W-:Y:S01]  /*3340*/  SHF.R.S32.HI R15, RZ, 0x1f, R86 ;  /* 0x0000001fff0f7819 */ /* 0x000fe20000011456 */
[----:B------:R-:W-:Y:S01]  /*3350*/  IMAD.IADD R10, R84, 0x1, -R17 ;  /* 0x00000001540a7824 */ /* 0x000fe200078e0a11 */
[----:B------:R-:W-:Y:S01]  /*3360*/  LOP3.LUT R87, R87, 0xfffffffc, RZ, 0xc0, !PT ;  /* 0xfffffffc57577812 */ /* 0x000fe200078ec0ff */
[----:B------:R-:W-:Y:S01]  /*3370*/  IMAD.U32 R21, RZ, RZ, UR4 ;  /* 0x00000004ff157e24 */ /* 0x000fe2000f8e00ff */
[----:B------:R-:W-:Y:S01]  /*3380*/  LEA.HI R15, R15, R86, RZ, 0x3 ;  /* 0x000000560f0f7211 */ /* 0x000fe200078f18ff */
[----:B------:R-:W-:Y:S01]  /*3390*/  FMUL.FTZ R11, R16, c[0x0][0x320] ;  /* 0x0000c800100b7a20 */ /* 0x000fe20000410000 */
[----:B------:R-:W-:Y:S01]  /*33a0*/  SHF.R.S32.HI R17, RZ, 0x1f, R10 ;  /* 0x0000001fff117819 */ /* 0x000fe2000001140a */
[----:B------:R-:W-:Y:S01]  /*33b0*/  IMAD.IADD R87, R84, 0x1, -R87 ;  /* 0x0000000154577824 */ /* 0x000fe200078e0a57 */
[----:B------:R-:W-:Y:S01]  /*33c0*/  LOP3.LUT R15, R15, 0xffffff8, RZ, 0xc0, !PT ;  /* 0x0ffffff80f0f7812 */ /* 0x000fe200078ec0ff */
[----:B------:R-:W-:Y:S01]  /*33d0*/  FMUL.FTZ R7, R64, c[0x0][0x320] ;  /* 0x0000c80040077a20 */ /* 0x000fe20000410000 */
[----:B------:R-:W-:Y:S01]  /*33e0*/  LEA.HI R12, R17, R10, RZ, 0x2 ;  /* 0x0000000a110c7211 */ /* 0x000fe200078f10ff */
[----:B------:R-:W-:Y:S01]  /*33f0*/  FMUL.FTZ R5, R65, c[0x0][0x320] ;  /* 0x0000c80041057a20 */ /* 0x000fe20000410000 */
[----:B------:R-:W-:Y:S01]  /*3400*/  LEA.HI R6, R87, R87, RZ, 0x1 ;  /* 0x0000005757067211 */ /* 0x000fe200078f08ff */
[----:B------:R-:W-:Y:S01]  /*3410*/  IMAD.IADD R15, R86, 0x1, -R15 ;  /* 0x00000001560f7824 */ /* 0x000fe200078e0a0f */
[----:B------:R-:W-:Y:S01]  /*3420*/  LEA.HI.SX32 R14, R12, UR24, 0x1e ;  /* 0x000000180c0e7c11 */ /* 0x000fe2000f8ff2ff */
[----:B------:R-:W-:Y:S01]  /*3430*/  FMUL.FTZ R60, R60, c[0x0][0x320] ;  /* 0x0000c8003c3c7a20 */ /* 0x000fe20000410000 */
[----:B------:R-:W-:Y:S01]  /*3440*/  LOP3.LUT R6, R6, 0x1ffffffe, RZ, 0xc0, !PT ;  /* 0x1ffffffe06067812 */ /* 0x000fe200078ec0ff */
[----:B------:R-:W-:Y:S01]  /*3450*/  FMUL.FTZ R61, R61, c[0x0][0x320] ;  /* 0x0000c8003d3d7a20 */ /* 0x000fe20000410000 */
[----:B------:R-:W-:Y:S01]  /*3460*/  PLOP3.LUT P6, PT, PT, PT, UP1, 0x80, 0x0 ;  /* 0x000000000000781c */ /* 0x000fe20003fcf018 */
[----:B------:R-:W-:Y:S01]  /*3470*/  FMUL.FTZ R56, R56, c[0x0][0x320] ;  /* 0x0000c80038387a20 */ /* 0x000fe20000410000 */
[----:B------:R-:W-:Y:S01]  /*3480*/  LEA R14, R15, R14, 0x4 ;  /* 0x0000000e0f0e7211 */ /* 0x000fe200078e20ff */
[----:B------:R-:W-:Y:S01]  /*3490*/  IMAD.IADD R211, R87, 0x1, -R6 ;  /* 0x0000000157d37824 */ /* 0x000fe200078e0a06 */
[----:B------:R-:W-:Y:S01]  /*34a0*/  PLOP3.LUT P0, PT, PT, PT, UP1, 0x80, 0x0 ;  /* 0x000000000000781c */ /* 0x000fe20003f0f018 */
[----:B------:R-:W-:Y:S01]  /*34b0*/  FMUL.FTZ R68, R68, c[0x0][0x320] ;  /* 0x0000c80044447a20 */ /* 0x000fe20000410000 */
[----:B------:R-:W-:Y:S01]  /*34c0*/  LOP3.LUT R15, R12, 0x7ffffffc, RZ, 0xc0, !PT ;  /* 0x7ffffffc0c0f7812 */ /* 0x000fe200078ec0ff */
[----:B------:R-:W-:Y:S01]  /*34d0*/  IMAD R211, R211, 0x8, R14 ;  /* 0x00000008d3d37824 */ /* 0x000fe200078e020e */
[----:B------:R-:W-:Y:S01]  /*34e0*/  ULDC UR25, c[0x0][0x2ac] ;  /* 0x0000ab0000197ab9 */ /* 0x000fe20000000800 */
[----:B------:R-:W-:Y:S01]  /*34f0*/  FMUL.FTZ R69, R69, c[0x0][0x320] ;  /* 0x0000c80045457a20 */ /* 0x000fe20000410000 */
[----:B------:R-:W-:Y:S01]  /*3500*/  ULDC UR4, c[0x0][0x1d0] ;  /* 0x0000740000047ab9 */ /* 0x000fe20000000800 */
[----:B------:R-:W-:Y:S01]  /*3510*/  IMAD.IADD R212, R10, 0x1, -R15 ;  /* 0x000000010ad47824 */ /* 0x000fe200078e0a0f */
[----:B------:R-:W-:Y:S01]  /*3520*/  MOV R6, R211 ;  /* 0x000000d300067202 */ /* 0x000fe20000000f00 */
[----:B------:R-:W-:Y:S01]  /*3530*/  @P6 IMAD.HI.U32 R14, R211, c[0x0][0x2c8], RZ ;  /* 0x0000b200d30e6a27 */ /* 0x000fe200078e00ff */
[----:B------:R-:W1:Y:S01]  /*3540*/  MUFU.TANH R11, R11 ;  /* 0x0000000b000b7308 */ /* 0x000e620000002400 */
[----:B------:R-:W-:Y:S01]  /*3550*/  ULDC UR5, c[0x0][0x324] ;  /* 0x0000c90000057ab9 */ /* 0x000fe20000000800 */
[----:B------:R-:W-:Y:S01]  /*3560*/  SHF.L.U32 R212, R212, 0x1, RZ ;  /* 0x00000001d4d47819 */ /* 0x000fe200000006ff */
[----:B------:R-:W-:Y:S01]  /*3570*/  FMUL.FTZ R15, R20, c[0x0][0x320] ;  /* 0x0000c800140f7a20 */ /* 0x000fe20000410000 */
[----:B------:R-:W-:Y:S01]  /*3580*/  @P0 SHF.R.U32.HI R6, RZ, c[0x0][0x2cc], R14 ;  /* 0x0000b300ff060a19 */ /* 0x000fe2000001160e */
[----:B------:R-:W-:Y:S01]  /*3590*/  FMUL.FTZ R48, R48, c[0x0][0x320] ;  /* 0x0000c80030307a20 */ /* 0x000fe20000410000 */
[----:B------:R-:W-:Y:S01]  /*35a0*/  PLOP3.LUT P0, PT, PT, PT, UP0, 0x40, 0x0 ;  /* 0x000000000000781c */ /* 0x000fe20003f0e808 */
[----:B------:R-:W-:Y:S01]  /*35b0*/  FMUL.FTZ R49, R49, c[0x0][0x320] ;  /* 0x0000c80031317a20 */ /* 0x000fe20000410000 */
[----:B------:R-:W-:Y:S01]  /*35c0*/  IADD3 R12, R21, -c[0x0][0x168], -R212 ;  /* 0x80005a00150c7a10 */ /* 0x000fe20007ffe8d4 */
[----:B------:R-:W2:Y:S01]  /*35d0*/  SHFL.IDX PT, R17, R6, RZ, 0x1c1f ;  /* 0x001c1fff06117589 */ /* 0x000ea200000e0000 */
[----:B------:R-:W-:Y:S01]  /*35e0*/  FMUL.FTZ R57, R57, c[0x0][0x320] ;  /* 0x0000c80039397a20 */ /* 0x000fe20000410000 */
[----:B------:R-:W3:Y:S01]  /*35f0*/  MUFU.TANH R9, R9 ;  /* 0x0000000900097308 */ /* 0x000ee20000002400 */
[----:B------:R-:W-:Y:S01]  /*3600*/  UIMAD UR4, UR25, UR4, -UR11 ;  /* 0x00000004190472a4 */ /* 0x000fe2000f8e0a0b */
[----:B------:R-:W-:Y:S01]  /*3610*/  IADD3 R14, R12, c[0x0][0x328], RZ ;  /* 0x0000ca000c0e7a10 */ /* 0x000fe20007ffe0ff */
[----:B------:R-:W-:Y:S01]  /*3620*/  ULOP3.LUT UR11, URZ, UR5, URZ, 0x33, !UPT ;  /* 0x000000053f0b7292 */ /* 0x000fe2000f8e333f */
[----:B------:R-:W0:Y:S03]  /*3630*/  LDGDEPBAR ;  /* 0x00000000000079af */ /* 0x000e260000000000 */
[----:B------:R-:W-:Y:S01]  /*3640*/  IADD3 R10, -R212, UR4, RZ ;  /* 0x00000004d40a7c10 */ /* 0x000fe2000fffe1ff */
[----:B------:R-:W4:Y:S01]  /*3650*/  MUFU.TANH R7, R7 ;  /* 0x0000000700077308 */ /* 0x000f220000002400 */
[----:B------:R-:W-:-:S07]  /*3660*/  IADD3 R12, R12, UR11, RZ ;  /* 0x0000000b0c0c7c10 */ /* 0x000fce000fffe0ff */
[----:B------:R-:W1:Y:S01]  /*3670*/  MUFU.TANH R5, R5 ;  /* 0x0000000500057308 */ /* 0x000e620000002400 */
[----:B--2---:R-:W-:Y:S01]  /*3680*/  IMAD.IADD R21, R14, 0x1, R17 ;  /* 0x000000010e157824 */ /* 0x004fe200078e0211 */
[----:B------:R-:W-:-:S06]  /*3690*/  IADD3 R20, R12, R17, RZ ;  /* 0x000000110c147210 */ /* 0x000fcc0007ffe0ff */
[----:B------:R2:W1:Y:S01]  /*36a0*/  MUFU.TANH R165, R60 ;  /* 0x0000003c00a57308 */ /* 0x0004620000002400 */
[----:B------:R-:W-:-:S07]  /*36b0*/  IMNMX R21, R21, R10, PT ;  /* 0x0000000a15157217 */ /* 0x000fce0003800200 */
[----:B------:R2:W1:Y:S08]  /*36c0*/  MUFU.TANH R159, R61 ;  /* 0x0000003d009f7308 */ /* 0x0004700000002400 */
[----:B------:R2:W1:Y:S08]  /*36d0*/  MUFU.TANH R157, R56 ;  /* 0x00000038009d7308 */ /* 0x0004700000002400 */
[----:B------:R2:W1:Y:S08]  /*36e0*/  MUFU.TANH R169, R68 ;  /* 0x0000004400a97308 */ /* 0x0004700000002400 */
[----:B------:R2:W1:Y:S08]  /*36f0*/  MUFU.TANH R167, R69 ;  /* 0x0000004500a77308 */ /* 0x0004700000002400 */
[----:B------:R2:W1:Y:S08]  /*3700*/  MUFU.TANH R143, R48 ;  /* 0x00000030008f7308 */ /* 0x0004700000002400 */
[----:B------:R2:W1:Y:S08]  /*3710*/  MUFU.TANH R141, R49 ;  /* 0x00000031008d7308 */ /* 0x0004700000002400 */
[----:B------:R-:W1:Y:S08]  /*3720*/  MUFU.TANH R24, R24 ;  /* 0x0000001800187308 */ /* 0x000e700000002400 */
[----:B------:R-:W1:Y:S08]  /*3730*/  MUFU.TANH R15, R15 ;  /* 0x0000000f000f7308 */ /* 0x000e700000002400 */
[----:B------:R2:W1:Y:S01]  /*3740*/  MUFU.TANH R163, R57 ;  /* 0x0000003900a37308 */ /* 0x0004620000002400 */
[----:B------:R-:W-:Y:S05]  /*3750*/  @P0 BRA `(.L_x_396) ;  /* 0x0000016000000947 */ /* 0x000fea0003800000 */
[----:B---34-:R-:W-:Y:S01]  /*3760*/  IMAD.U32 R16, RZ, RZ, UR10 ;  /* 0x0000000aff107e24 */ /* 0x018fe2000f8e00ff */
[----:B------:R-:W-:Y:S04]  /*3770*/  BSSY B0, `(.L_x_397) ;  /* 0x000000f000007945 */ /* 0x000fe80003800000 */
[----:B------:R-:W-:-:S04]  /*3780*/  IADD3 R26, R16, -c[0x0][0x168], R17 ;  /* 0x80005a00101a7a10 */ /* 0x000fc80007ffe011 */
[----:B------:R-:W-:-:S13]  /*3790*/  ISETP.GT.AND P0, PT, R26, -0x1, PT ;  /* 0xffffffff1a00780c */ /* 0x000fda0003f04270 */
[----:B------:R-:W-:Y:S05]  /*37a0*/  @P0 BRA `(.L_x_398) ;  /* 0x0000007000000947 */ /* 0x000fea0003800000 */
[----:B------:R-:W-:Y:S01]  /*37b0*/  IMAD.MOV.U32 R16, RZ, RZ, c[0x0][0x32c] ;  /* 0x0000cb00ff107624 */ /* 0x000fe200078e00ff */
[----:B------:R-:W-:-:S04]  /*37c0*/  LOP3.LUT R26, RZ, R26, RZ, 0x33, !PT ;  /* 0x0000001aff1a7212 */ /* 0x000fc800078e33ff */
[----:B------:R-:W-:-:S13]  /*37d0*/  ISETP.NE.AND P0, PT, R16, 0x1, PT ;  /* 0x000000011000780c */ /* 0x000fda0003f05270 */
[----:B------:R-:W-:-:S05]  /*37e0*/  @P0 IMAD.HI.U32 R16, R26, c[0x0][0x330], RZ ;  /* 0x0000cc001a100a27 */ /* 0x000fca00078e00ff */
[----:B------:R-:W-:-:S04]  /*37f0*/  @P0 SHF.R.U32.HI R26, RZ, c[0x0][0x334], R16 ;  /* 0x0000cd00ff1a0a19 */ /* 0x000fc80000011610 */
[----:B------:R-:W-:Y:S01]  /*3800*/  LOP3.LUT R26, RZ, R26, RZ, 0x33, !PT ;  /* 0x0000001aff1a7212 */ /* 0x000fe200078e33ff */
[----:B------:R-:W-:Y:S05]  /*3810*/  BRA `(.L_x_399) ;  /* 0x0000004000007947 */ /* 0x000fea0003800000 */
.L_x_398:
[----:B------:R-:W-:-:S04]  /*3820*/  MOV R16, c[0x0][0x32c] ;  /* 0x0000cb0000107a02 */ /* 0x000fc80000000f00 */
[----:B------:R-:W-:-:S13]  /*3830*/  ISETP.NE.AND P0, PT, R16, 0x1, PT ;  /* 0x000000011000780c */ /* 0x000fda0003f05270 */
[----:B------:R-:W-:-:S05]  /*3840*/  @P0 IMAD.HI.U32 R16, R26, c[0x0][0x330], RZ ;  /* 0x0000cc001a100a27 */ /* 0x000fca00078e00ff */
[----:B------:R-:W-:Y:S02]  /*3850*/  @P0 SHF.R.U32.HI R26, RZ, c[0x0][0x334], R16 ;  /* 0x0000cd00ff1a0a19 */ /* 0x000fe40000011610 */
.L_x_399:
[----:B------:R-:W-:Y:S05]  /*3860*/  BSYNC B0 ;  /* 0x0000000000007941 */ /* 0x000fea0003800000 */
.L_x_397:
[----:B------:R-:W-:-:S04]  /*3870*/  IMAD R17, R26, c[0x0][0x32c], -R85 ;  /* 0x0000cb001a117a24 */ /* 0x000fc800078e0a55 */
[----:B------:R-:W-:-:S05]  /*3880*/  IMAD.IADD R17, R17, 0x1, -R212 ;  /* 0x0000000111117824 */ /* 0x000fca00078e0ad4 */
[----:B------:R-:W-:Y:S02]  /*3890*/  IADD3 R16, R17, c[0x0][0x32c], RZ ;  /* 0x0000cb0011107a10 */ /* 0x000fe40007ffe0ff */
[----:B------:R-:W-:Y:S02]  /*38a0*/  IMNMX R20, R20, R17, !PT ;  /* 0x0000001114147217 */ /* 0x000fe40007800200 */
[----:B------:R-:W-:Y:S02]  /*38b0*/  IMNMX R21, R21, R16, PT ;  /* 0x0000001015157217 */ /* 0x000fe40003800200 */
.L_x_396:
[----:B---34-:R-:W-:Y:S01]  /*38c0*/  ISETP.LT.AND P6, PT, RZ, UR20, PT ;  /* 0x00000014ff007c0c */ /* 0x018fe2000bfc1270 */
[----:B------:R-:W-:Y:S02]  /*38d0*/  FMUL.FTZ R25, R27, c[0x0][0x320] ;  /* 0x0000c8001b197a20 */ /* 0x000fe40000410000 */
[----:B------:R-:W3:Y:S01]  /*38e0*/  SHFL.IDX PT, R27, R6, 0x1, 0x1c1f ;  /* 0x003c1f00061b7f89 */ /* 0x000ee200000e0000 */
[----:B------:R-:W-:Y:S01]  /*38f0*/  ISETP.GT.AND P0, PT, R20, RZ, P6 ;  /* 0x000000ff1400720c */ /* 0x000fe20003704270 */
[----:B------:R-:W-:Y:S02]  /*3900*/  FMUL.FTZ R18, R18, c[0x0][0x320] ;  /* 0x0000c80012127a20 */ /* 0x000fe40000410000 */
[----:B------:R-:W-:Y:S01]  /*3910*/  FMUL.FTZ R19, R19, c[0x0][0x320] ;  /* 0x0000c80013137a20 */ /* 0x000fe20000410000 */
[----:B------:R-:W-:Y:S01]  /*3920*/  ISETP.LT.OR P0, PT, R21, 0x1, P0 ;  /* 0x000000011500780c */ /* 0x000fe20000701670 */
[----:B------:R-:W-:Y:S01]  /*3930*/  FMUL.FTZ R58, R58, c[0x0][0x320] ;  /* 0x0000c8003a3a7a20 */ /* 0x000fe20000410000 */
[----:B------:R-:W4:Y:S01]  /*3940*/  MUFU.TANH R25, R25 ;  /* 0x0000001900197308 */ /* 0x000f220000002400 */
[----:B------:R-:W-:Y:S01]  /*3950*/  FMUL.FTZ R59, R59, c[0x0][0x320] ;  /* 0x0000c8003b3b7a20 */ /* 0x000fe20000410000 */
[----:B------:R-:W-:Y:S01]  /*3960*/  FSEL R16, R13, -INF , !P0 ;  /* 0xff8000000d107808 */ /* 0x000fe20004000000 */
[----:B------:R-:W-:Y:S01]  /*3970*/  FMUL.FTZ R70, R70, c[0x0][0x320] ;  /* 0x0000c80046467a20 */ /* 0x000fe20000410000 */
[----:B------:R-:W-:Y:S01]  /*3980*/  ISETP.GT.AND P0, PT, R20, 0x1, P6 ;  /* 0x000000011400780c */ /* 0x000fe20003704270 */
[----:B------:R-:W-:-:S02]  /*3990*/  FMUL.FTZ R71, R71, c[0x0][0x320] ;  /* 0x0000c80047477a20 */ /* 0x000fc40000410000 */
[----:B------:R-:W-:Y:S01]  /*39a0*/  FMUL.FTZ R62, R62, c[0x0][0x320] ;  /* 0x0000c8003e3e7a20 */ /* 0x000fe20000410000 */
[----:B------:R-:W-:Y:S01]  /*39b0*/  ISETP.LT.OR P0, PT, R21, 0x2, P0 ;  /* 0x000000021500780c */ /* 0x000fe20000701670 */
[----:B------:R-:W-:Y:S01]  /*39c0*/  FMUL.FTZ R50, R50, c[0x0][0x320] ;  /* 0x0000c80032327a20 */ /* 0x000fe20000410000 */
[----:B------:R2:W1:Y:S01]  /*39d0*/  MUFU.TANH R164, R58 ;  /* 0x0000003a00a47308 */ /* 0x0004620000002400 */
[----:B------:R-:W-:Y:S01]  /*39e0*/  FMUL.FTZ R51, R51, c[0x0][0x320] ;  /* 0x0000c80033337a20 */ /* 0x000fe20000410000 */
[----:B------:R-:W-:Y:S01]  /*39f0*/  FSEL R17, R8, -INF , !P0 ;  /* 0xff80000008117808 */ /* 0x000fe20004000000 */
[----:B------:R-:W-:Y:S01]  /*3a00*/  FMUL.FTZ R8, R67, c[0x0][0x320] ;  /* 0x0000c80043087a20 */ /* 0x000fe20000410000 */
[----:B------:R-:W-:Y:S01]  /*3a10*/  ISETP.GT.AND P0, PT, R20, 0x8, P6 ;  /* 0x000000081400780c */ /* 0x000fe20003704270 */
[----:B------:R-:W-:Y:S02]  /*3a20*/  FMUL.FTZ R63, R63, c[0x0][0x320] ;  /* 0x0000c8003f3f7a20 */ /* 0x000fe40000410000 */
[----:B------:R-:W-:Y:S01]  /*3a30*/  FMUL.FTZ R23, R23, c[0x0][0x320] ;  /* 0x0000c80017177a20 */ /* 0x000fe20000410000 */
[----:B------:R-:W-:Y:S01]  /*3a40*/  ISETP.LT.OR P0, PT, R21, 0x9, P0 ;  /* 0x000000091500780c */ /* 0x000fe20000701670 */
[----:B------:R2:W1:Y:S03]  /*3a50*/  MUFU.TANH R170, R59 ;  /* 0x0000003b00aa7308 */ /* 0x0004660000002400 */
[----:B-1----:R-:W-:-:S02]  /*3a60*/  FSEL R15, R15, -INF , !P0 ;  /* 0xff8000000f0f7808 */ /* 0x002fc40004000000 */
[----:B------:R-:W-:-:S03]  /*3a70*/  ISETP.GT.AND P0, PT, R20, 0x9, P6 ;  /* 0x000000091400780c */ /* 0x000fc60003704270 */
[----:B------:R-:W1:Y:S01]  /*3a80*/  MUFU.TANH R8, R8 ;  /* 0x0000000800087308 */ /* 0x000e620000002400 */
[----:B------:R-:W-:-:S04]  /*3a90*/  ISETP.LT.OR P0, PT, R21, 0xa, P0 ;  /* 0x0000000a1500780c */ /* 0x000fc80000701670 */
[----:B------:R-:W-:Y:S01]  /*3aa0*/  FSEL R13, R24, -INF , !P0 ;  /* 0xff800000180d7808 */ /* 0x000fe20004000000 */
[----:B------:R-:W-:Y:S01]  /*3ab0*/  FMUL.FTZ R24, R66, c[0x0][0x320] ;  /* 0x0000c80042187a20 */ /* 0x000fe20000410000 */
[----:B------:R-:W-:Y:S01]  /*3ac0*/  ISETP.GT.AND P0, PT, R20, 0x10, P6 ;  /* 0x000000101400780c */ /* 0x000fe20003704270 */
[----:B------:R-:W1:Y:S03]  /*3ad0*/  MUFU.TANH R18, R18 ;  /* 0x0000001200127308 */ /* 0x000e660000002400 */
[----:B------:R-:W-:-:S04]  /*3ae0*/  ISETP.LT.OR P0, PT, R21, 0x11, P0 ;  /* 0x000000111500780c */ /* 0x000fc80000701670 */
[----:B------:R-:W-:Y:S01]  /*3af0*/  FSEL R11, R11, -INF , !P0 ;  /* 0xff8000000b0b7808 */ /* 0x000fe20004000000 */
[----:B------:R2:W1:Y:S01]  /*3b00*/  MUFU.TANH R166, R70 ;  /* 0x0000004600a67308 */ /* 0x0004620000002400 */
[----:B------:R-:W-:-:S04]  /*3b10*/  ISETP.GT.AND P0, PT, R20, 0x11, P6 ;  /* 0x000000111400780c */ /* 0x000fc80003704270 */
[----:B------:R-:W-:-:S03]  /*3b20*/  ISETP.LT.OR P0, PT, R21, 0x12, P0 ;  /* 0x000000121500780c */ /* 0x000fc60000701670 */
[----:B------:R2:W1:Y:S01]  /*3b30*/  MUFU.TANH R142, R71 ;  /* 0x00000047008e7308 */ /* 0x0004620000002400 */
[----:B------:R-:W-:Y:S02]  /*3b40*/  FSEL R9, R9, -INF , !P0 ;  /* 0xff80000009097808 */ /* 0x000fe40004000000 */
[----:B------:R-:W-:-:S04]  /*3b50*/  ISETP.GT.AND P0, PT, R20, 0x18, P6 ;  /* 0x000000181400780c */ /* 0x000fc80003704270 */
[----:B------:R-:W-:Y:S01]  /*3b60*/  ISETP.LT.OR P0, PT, R21, 0x19, P0 ;  /* 0x000000191500780c */ /* 0x000fe20000701670 */
[----:B------:R-:W1:Y:S03]  /*3b70*/  MUFU.TANH R19, R19 ;  /* 0x0000001300137308 */ /* 0x000e660000002400 */
[----:B------:R-:W-:Y:S02]  /*3b80*/  FSEL R7, R7, -INF , !P0 ;  /* 0xff80000007077808 */ /* 0x000fe40004000000 */
[----:B------:R-:W-:-:S03]  /*3b90*/  ISETP.GT.AND P0, PT, R20, 0x19, P6 ;  /* 0x000000191400780c */ /* 0x000fc60003704270 */
[----:B------:R2:W1:Y:S01]  /*3ba0*/  MUFU.TANH R162, R62 ;  /* 0x0000003e00a27308 */ /* 0x0004620000002400 */
[----:B------:R-:W-:-:S04]  /*3bb0*/  ISETP.LT.OR P0, PT, R21, 0x1a, P0 ;  /* 0x0000001a1500780c */ /* 0x000fc80000701670 */
[----:B------:R-:W-:Y:S02]  /*3bc0*/  FSEL R5, R5, -INF , !P0 ;  /* 0xff80000005057808 */ /* 0x000fe40004000000 */
[----:B------:R-:W-:Y:S01]  /*3bd0*/  ISETP.GT.AND P0, PT, R20, 0x20, P6 ;  /* 0x000000201400780c */ /* 0x000fe20003704270 */
[----:B------:R2:W1:Y:S03]  /*3be0*/  MUFU.TANH R140, R50 ;  /* 0x00000032008c7308 */ /* 0x0004660000002400 */
        /* <DEDUP_REMOVED lines=15> */
[----:B------:R-:W-:-:S04]  /*3ce0*/  ISETP.GT.AND P0, PT, R20, 0x30, P6 ;  /* 0x000000301400780c */ /* 0x000fc80003704270 */
        /* <DEDUP_REMOVED lines=8> */
[----:B------:R-:W-:Y:S01]  /*3d70*/  ISETP.GT.AND P0, PT, R20, 0x39, P6 ;  /* 0x000000391400780c */ /* 0x000fe20003704270 */
[----:B------:R-:W-:Y:S02]  /*3d80*/  FMUL.FTZ R20, R22, c[0x0][0x320] ;  /* 0x0000c80016147a20 */ /* 0x000fe40000410000 */
[--C-:B---3--:R-:W-:Y:S01]  /*3d90*/  IMAD.IADD R22, R12, 0x1, R27.reuse ;  /* 0x000000010c167824 */ /* 0x108fe200078e021b */
[----:B------:R-:W-:Y:S01]  /*3da0*/  ISETP.LT.OR P0, PT, R21, 0x3a, P0 ;  /* 0x0000003a1500780c */ /* 0x000fe20000701670 */
[----:B------:R2:W3:Y:S01]  /*3db0*/  MUFU.TANH R6, R20 ;  /* 0x0000001400067308 */ /* 0x0004e20000002400 */
[----:B------:R-:W-:Y:S02]  /*3dc0*/  IMAD.IADD R21, R14, 0x1, R27 ;  /* 0x000000010e157824 */ /* 0x000fe400078e021b */
[----:B------:R-:W-:-:S02]  /*3dd0*/  FSEL R141, R141, -INF , !P0 ;  /* 0xff8000008d8d7808 */ /* 0x000fc40004000000 */
[----:B------:R-:W-:Y:S02]  /*3de0*/  PLOP3.LUT P0, PT, PT, PT, UP0, 0x40, 0x0 ;  /* 0x000000000000781c */ /* 0x000fe40003f0e808 */
[----:B------:R-:W-:-:S11]  /*3df0*/  IMNMX R21, R21, R10, PT ;  /* 0x0000000a15157217 */ /* 0x000fd60003800200 */
[----:B------:R-:W-:Y:S05]  /*3e00*/  @P0 BRA `(.L_x_400) ;  /* 0x0000016000000947 */ /* 0x000fea0003800000 */
[----:B-1234-:R-:W-:Y:S01]  /*3e10*/  IMAD.U32 R10, RZ, RZ, UR10 ;  /* 0x0000000aff0a7e24 */ /* 0x01efe2000f8e00ff */
        /* <DEDUP_REMOVED lines=11> */
.L_x_402:
[----:B------:R-:W-:-:S04]  /*3ed0*/  MOV R10, c[0x0][0x32c] ;  /* 0x0000cb00000a7a02 */ /* 0x000fc80000000f00 */
[----:B------:R-:W-:-:S13]  /*3ee0*/  ISETP.NE.AND P0, PT, R10, 0x1, PT ;  /* 0x000000010a00780c */ /* 0x000fda0003f05270 */
[----:B------:R-:W-:-:S05]  /*3ef0*/  @P0 IMAD.HI.U32 R10, R12, c[0x0][0x330], RZ ;  /* 0x0000cc000c0a0a27 */ /* 0x000fca00078e00ff */
[----:B------:R-:W-:Y:S02]  /*3f00*/  @P0 SHF.R.U32.HI R12, RZ, c[0x0][0x334], R10 ;  /* 0x0000cd00ff0c0a19 */ /* 0x000fe4000001160a */
.L_x_403:
[----:B------:R-:W-:Y:S05]  /*3f10*/  BSYNC B0 ;  /* 0x0000000000007941 */ /* 0x000fea0003800000 */
.L_x_401:
[----:B------:R-:W-:-:S04]  /*3f20*/  IMAD R23, R12, c[0x0][0x32c], -R85 ;  /* 0x0000cb000c177a24 */ /* 0x000fc800078e0a55 */
[----:B------:R-:W-:-:S05]  /*3f30*/  IMAD.IADD R23, R23, 0x1, -R212 ;  /* 0x0000000117177824 */ /* 0x000fca00078e0ad4 */
[----:B------:R-:W-:Y:S02]  /*3f40*/  IADD3 R10, R23, c[0x0][0x32c], RZ ;  /* 0x0000cb00170a7a10 */ /* 0x000fe40007ffe0ff */
[----:B------:R-:W-:Y:S02]  /*3f50*/  IMNMX R22, R22, R23, !PT ;  /* 0x0000001716167217 */ /* 0x000fe40007800200 */
[----:B------:R-:W-:Y:S02]  /*3f60*/  IMNMX R21, R21, R10, PT ;  /* 0x0000000a15157217 */ /* 0x000fe40003800200 */
.L_x_400:
[----:B-1234-:R-:W-:Y:S01]  /*3f70*/  ISETP.GT.AND P0, PT, R22, 0x1, P6 ;  /* 0x000000011600780c */ /* 0x01efe20003704270 */
[----:B------:R-:W-:Y:S01]  /*3f80*/  IMAD.SHL.U32 R203, R4, 0x2, RZ ;  /* 0x0000000204cb7824 */ /* 0x000fe200078e00ff */
[----:B------:R-:W-:Y:S02]  /*3f90*/  ULDC.64 UR4, c[0x0][0x2c8] ;  /* 0x0000b20000047ab9 */ /* 0x000fe40000000a00 */
[----:B------:R-:W-:Y:S01]  /*3fa0*/  ISETP.LT.OR P0, PT, R21, 0x2, P0 ;  /* 0x000000021500780c */ /* 0x000fe20000701670 */
[--C-:B------:R-:W-:Y:S01]  /*3fb0*/  IMAD R197, R3, 0x2, R203.reuse ;  /* 0x0000000203c57824 */ /* 0x100fe200078e02cb */
[----:B------:R-:W-:Y:S01]  /*3fc0*/  LDSM.16.MT88.4 R40, [R203+0x2100] ;  /* 0x00210000cb28783b */ /* 0x000fe20000004200 */
[----:B------:R-:W-:Y:S01]  /*3fd0*/  IMAD R198, R2, 0x2, R203 ;  /* 0x0000000202c67824 */ /* 0x000fe200078e02cb */
[----:B------:R-:W-:Y:S01]  /*3fe0*/  FSEL R20, R25, -INF , !P0 ;  /* 0xff80000019147808 */ /* 0x000fe20004000000 */
[----:B------:R-:W-:Y:S01]  /*3ff0*/  UIMAD.WIDE.U32 UR26, UR24, UR4, URZ ;  /* 0x00000004181a72a5 */ /* 0x000fe2000f8e003f */
[----:B------:R-:W-:Y:S01]  /*4000*/  ISETP.GT.AND P0, PT, R22, 0x8, P6 ;  /* 0x000000081600780c */ /* 0x000fe20003704270 */
[----:B------:R-:W-:Y:S01]  /*4010*/  LDSM.16.MT88.4 R56, [R197+0x2100] ;  /* 0x00210000c538783b */ /* 0x000fe20000004200 */
[----:B------:R-:W-:Y:S01]  /*4020*/  IMAD R196, R3, 0x2, R198 ;  /* 0x0000000203c47824 */ /* 0x000fe200078e02c6 */
[----:B------:R-:W-:Y:S01]  /*4030*/  UIADD3 UR20, UR20, -0x2, URZ ;  /* 0xfffffffe14147890 */ /* 0x000fe2000fffe03f */
[----:B------:R-:W-:Y:S01]  /*4040*/  ISETP.LT.OR P0, PT, R21, 0x9, P0 ;  /* 0x000000091500780c */ /* 0x000fe20000701670 */
[----:B------:R-:W-:Y:S01]  /*4050*/  LDSM.16.MT88.4 R124, [R203+0x100] ;  /* 0x00010000cb7c783b */ /* 0x000fe20000004200 */
[----:B------:R-:W-:-:S02]  /*4060*/  @UP1 UMOV UR25, UR27 ;  /* 0x0000001b00191c82 */ /* 0x000fc40008000000 */
[----:B------:R-:W-:Y:S01]  /*4070*/  FSEL R6, R6, -INF , !P0 ;  /* 0xff80000006067808 */ /* 0x000fe20004000000 */
[----:B------:R-:W-:Y:S01]  /*4080*/  LDSM.16.MT88.4 R116, [R198+0x100] ;  /* 0x00010000c674783b */ /* 0x000fe20000004200 */
[----:B------:R-:W-:Y:S01]  /*4090*/  ISETP.GT.AND P0, PT, R22, 0x9, P6 ;  /* 0x000000091600780c */ /* 0x000fe20003704270 */
[----:B------:R-:W-:Y:S02]  /*40a0*/  @UP1 USHF.R.U32.HI UR24, URZ, UR5, UR25 ;  /* 0x000000053f181299 */ /* 0x000fe40008011619 */
[----:B------:R-:W-:Y:S01]  /*40b0*/  LDSM.16.MT88.4 R108, [R197+0x100] ;  /* 0x00010000c56c783b */ /* 0x000fe20000004200 */
[----:B------:R-:W-:Y:S01]  /*40c0*/  ISETP.LT.OR P0, PT, R21, 0xa, P0 ;  /* 0x0000000a1500780c */ /* 0x000fe20000701670 */
[----:B------:R-:W-:Y:S02]  /*40d0*/  UIADD3 UR4, UR21, UR24, URZ ;  /* 0x0000001815047290 */ /* 0x000fe4000fffe03f */
[----:B------:R-:W-:Y:S01]  /*40e0*/  LDSM.16.MT88.4 R100, [R196+0x100] ;  /* 0x00010000c464783b */ /* 0x000fe20000004200 */
[----:B------:R-:W-:Y:S01]  /*40f0*/  FSEL R144, R144, -INF , !P0 ;  /* 0xff80000090907808 */ /* 0x000fe20004000000 */
[----:B------:R-:W-:Y:S01]  /*4100*/  ULDC UR21, c[0x0][0x328] ;  /* 0x0000ca0000157ab9 */ /* 0x000fe20000000800 */
[----:B------:R-:W-:Y:S01]  /*4110*/  ISETP.GT.AND P0, PT, R22, 0x10, P6 ;  /* 0x000000101600780c */ /* 0x000fe20003704270 */
[----:B------:R-:W-:Y:S01]  /*4120*/  LDSM.16.MT88.4 R48, [R198+0x2100] ;  /* 0x00210000c630783b */ /* 0x000fe20000004200 */
[----:B------:R-:W-:-:S02]  /*4130*/  UIADD3 UR21, UR4, UR21, URZ ;  /* 0x0000001504157290 */ /* 0x000fc4000fffe03f */
[C---:B------:R-:W-:Y:S01]  /*4140*/  ISETP.LT.OR P0, PT, R21.reuse, 0x11, P0 ;  /* 0x000000111500780c */ /* 0x040fe20000701670 */
[----:B------:R-:W-:Y:S03]  /*4150*/  LDSM.16.MT88.4 R64, [R196+0x2100] ;  /* 0x00210000c440783b */ /* 0x000fe60000004200 */
[----:B------:R-:W-:Y:S01]  /*4160*/  FSEL R14, R18, -INF , !P0 ;  /* 0xff800000120e7808 */ /* 0x000fe20004000000 */
[----:B------:R-:W-:Y:S01]  /*4170*/  LDSM.16.MT88.4 R72, [R203+0x4100] ;  /* 0x00410000cb48783b */ /* 0x000fe20000004200 */
[----:B------:R-:W-:Y:S02]  /*4180*/  ISETP.GT.AND P0, PT, R22, 0x11, P6 ;  /* 0x000000111600780c */ /* 0x000fe40003704270 */
[----:B------:R-:W-:Y:S01]  /*4190*/  FMNMX.FTZ R18, R16, R17, !PT ;  /* 0x0000001110127209 */ /* 0x000fe20007810000 */
[----:B------:R-:W-:Y:S01]  /*41a0*/  LDSM.16.MT88.4 R80, [R198+0x4100] ;  /* 0x00410000c650783b */ /* 0x000fe20000004200 */
[----:B------:R-:W-:-:S02]  /*41b0*/  ISETP.LT.OR P0, PT, R21, 0x12, P0 ;  /* 0x000000121500780c */ /* 0x000fc40000701670 */
[----:B------:R-:W-:Y:S01]  /*41c0*/  FMNMX.FTZ R18, R15, R18, !PT ;  /* 0x000000120f127209 */ /* 0x000fe20007810000 */
[----:B------:R-:W-:Y:S01]  /*41d0*/  LDSM.16.MT88.4 R88, [R197+0x4100] ;  /* 0x00410000c558783b */ /* 0x000fe20000004200 */
[----:B------:R-:W-:Y:S02]  /*41e0*/  FSEL R12, R19, -INF , !P0 ;  /* 0xff800000130c7808 */ /* 0x000fe40004000000 */
[----:B------:R-:W-:Y:S01]  /*41f0*/  ISETP.GT.AND P0, PT, R22, 0x18, P6 ;  /* 0x000000181600780c */ /* 0x000fe20003704270 */
[----:B------:R-:W-:Y:S01]  /*4200*/  LDSM.16.MT88.4 R136, [R198+0x900] ;  /* 0x00090000c688783b */ /* 0x000fe20000004200 */
[----:B------:R-:W-:Y:S02]  /*4210*/  FMNMX.FTZ R18, R13, R18, !PT ;  /* 0x000000120d127209 */ /* 0x000fe40007810000 */
[----:B------:R-:W-:Y:S01]  /*4220*/  ISETP.LT.OR P0, PT, R21, 0x19, P0 ;  /* 0x000000191500780c */ /* 0x000fe20000701670 */
[----:B------:R-:W-:Y:S01]  /*4230*/  LDSM.16.MT88.4 R32, [R197+0x900] ;  /* 0x00090000c520783b */ /* 0x000fe20000004200 */
[----:B------:R-:W-:-:S02]  /*4240*/  FMNMX.FTZ R18, R11, R18, !PT ;  /* 0x000000120b127209 */ /* 0x000fc40007810000 */
[----:B------:R-:W-:Y:S01]  /*4250*/  FSEL R10, R24, -INF , !P0 ;  /* 0xff800000180a7808 */ /* 0x000fe20004000000 */
[----:B------:R-:W-:Y:S01]  /*4260*/  LDSM.16.MT88.4 R28, [R196+0x900] ;  /* 0x00090000c41c783b */ /* 0x000fe20000004200 */
[----:B------:R-:W-:Y:S02]  /*4270*/  ISETP.GT.AND P0, PT, R22, 0x19, P6 ;  /* 0x000000191600780c */ /* 0x000fe40003704270 */
[----:B------:R-:W-:Y:S02]  /*4280*/  FMNMX.FTZ R24, R9, R18, !PT ;  /* 0x0000001209187209 */ /* 0x000fe40007810000 */
        /* <DEDUP_REMOVED lines=8> */
[----:B------:R-:W-:-:S04]  /*4310*/  ISETP.GT.AND P0, PT, R22, RZ, P6 ;  /* 0x000000ff1600720c */ /* 0x000fc80003704270 */
[----:B------:R-:W-:-:S04]  /*4320*/  ISETP.LT.OR P0, PT, R21, 0x1, P0 ;  /* 0x000000011500780c */ /* 0x000fc80000701670 */
[----:B------:R-:W-:Y:S02]  /*4330*/  FSEL R18, R0, -INF , !P0 ;  /* 0xff80000000127808 */ /* 0x000fe40004000000 */
[----:B------:R-:W-:Y:S02]  /*4340*/  FMNMX.FTZ R0, R7, R24, !PT ;  /* 0x0000001807007209 */ /* 0x000fe40007810000 */
[----:B------:R-:W-:Y:S01]  /*4350*/  FMNMX.FTZ R23, R18, R20, !PT ;  /* 0x0000001412177209 */ /* 0x000fe20007810000 */
[----:B------:R-:W-:Y:S01]  /*4360*/  LDSM.16.MT88.4 R24, [R198+0x2900] ;  /* 0x00290000c618783b */ /* 0x000fe20000004200 */
[----:B------:R-:W-:Y:S02]  /*4370*/  FMNMX.FTZ R0, R5, R0, !PT ;  /* 0x0000000005007209 */ /* 0x000fe40007810000 */
[----:B------:R-:W-:Y:S02]  /*4380*/  ISETP.GT.AND P0, PT, R22, 0x28, P6 ;  /* 0x000000281600780c */ /* 0x000fe40003704270 */
[----:B------:R-:W-:-:S02]  /*4390*/  FMNMX.FTZ R0, R165, R0, !PT ;  /* 0x00000000a5007209 */ /* 0x000fc40007810000 */
[----:B------:R-:W-:Y:S02]  /*43a0*/  FMNMX.FTZ R23, R6, R23, !PT ;  /* 0x0000001706177209 */ /* 0x000fe40007810000 */
[----:B------:R-:W-:Y:S02]  /*43b0*/  FMNMX.FTZ R0, R159, R0, !PT ;  /* 0x000000009f007209 */ /* 0x000fe40007810000 */
[----:B------:R-:W-:Y:S02]  /*43c0*/  ISETP.LT.OR P0, PT, R21, 0x29, P0 ;  /* 0x000000291500780c */ /* 0x000fe40000701670 */
[----:B------:R-:W-:Y:S02]  /*43d0*/  FMNMX.FTZ R23, R144, R23, !PT ;  /* 0x0000001790177209 */ /* 0x000fe40007810000 */
[----:B------:R-:W-:Y:S02]  /*43e0*/  FMNMX.FTZ R0, R157, R0, !PT ;  /* 0x000000009d007209 */ /* 0x000fe40007810000 */
[----:B------:R-:W-:-:S02]  /*43f0*/  FSEL R164, R164, -INF , !P0 ;  /* 0xff800000a4a47808 */ /* 0x000fc40004000000 */
[----:B------:R-:W-:Y:S02]  /*4400*/  FMNMX.FTZ R23, R14, R23, !PT ;  /* 0x000000170e177209 */ /* 0x000fe40007810000 */
[----:B------:R-:W-:Y:S02]  /*4410*/  ISETP.GT.AND P0, PT, R22, 0x29, P6 ;  /* 0x000000291600780c */ /* 0x000fe40003704270 */
[----:B------:R-:W-:Y:S02]  /*4420*/  FMNMX.FTZ R0, R163, R0, !PT ;  /* 0x00000000a3007209 */ /* 0x000fe40007810000 */
[----:B------:R-:W-:Y:S02]  /*4430*/  FMNMX.FTZ R23, R12, R23, !PT ;  /* 0x000000170c177209 */ /* 0x000fe40007810000 */
[----:B------:R-:W-:Y:S02]  /*4440*/  ISETP.LT.OR P0, PT, R21, 0x2a, P0 ;  /* 0x0000002a1500780c */ /* 0x000fe40000701670 */
[----:B------:R-:W-:-:S02]  /*4450*/  FMNMX.FTZ R0, R169, R0, !PT ;  /* 0x00000000a9007209 */ /* 0x000fc40007810000 */
[----:B------:R-:W-:Y:S02]  /*4460*/  FMNMX.FTZ R23, R10, R23, !PT ;  /* 0x000000170a177209 */ /* 0x000fe40007810000 */
[----:B------:R-:W-:Y:S02]  /*4470*/  FSEL R170, R170, -INF , !P0 ;  /* 0xff800000aaaa7808 */ /* 0x000fe40004000000 */
[----:B------:R-:W-:Y:S02]  /*4480*/  ISETP.GT.AND P0, PT, R22, 0x30, P6 ;  /* 0x000000301600780c */ /* 0x000fe40003704270 */
[----:B------:R-:W-:Y:S02]  /*4490*/  FMNMX.FTZ R0, R167, R0, !PT ;  /* 0x00000000a7007209 */ /* 0x000fe40007810000 */
[----:B------:R-:W-:Y:S02]  /*44a0*/  FMNMX.FTZ R23, R8, R23, !PT ;  /* 0x0000001708177209 */ /* 0x000fe40007810000 */
[----:B------:R-:W-:-:S02]  /*44b0*/  ISETP.LT.OR P0, PT, R21, 0x31, P0 ;  /* 0x000000311500780c */ /* 0x000fc40000701670 */
[----:B------:R-:W-:Y:S02]  /*44c0*/  FMNMX.FTZ R0, R143, R0, !PT ;  /* 0x000000008f007209 */ /* 0x000fe40007810000 */
[----:B------:R-:W-:Y:S02]  /*44d0*/  FMNMX.FTZ R23, R162, R23, !PT ;  /* 0x00000017a2177209 */ /* 0x000fe40007810000 */
[----:B------:R-:W-:Y:S02]  /*44e0*/  FSEL R166, R166, -INF , !P0 ;  /* 0xff800000a6a67808 */ /* 0x000fe40004000000 */
[----:B------:R-:W-:Y:S02]  /*44f0*/  ISETP.GT.AND P0, PT, R22, 0x31, P6 ;  /* 0x000000311600780c */ /* 0x000fe40003704270 */
[----:B------:R-:W-:Y:S02]  /*4500*/  FMNMX.FTZ R0, R141, R0, !PT ;  /* 0x000000008d007209 */ /* 0x000fe40007810000 */
[----:B------:R-:W-:-:S02]  /*4510*/  FMNMX.FTZ R23, R172, R23, !PT ;  /* 0x00000017ac177209 */ /* 0x000fc40007810000 */
[----:B------:R-:W-:Y:S01]  /*4520*/  ISETP.LT.OR P0, PT, R21, 0x32, P0 ;  /* 0x000000321500780c */ /* 0x000fe20000701670 */
[----:B------:R-:W1:Y:S01]  /*4530*/  SHFL.BFLY PT, R19, R0, 0x2, 0x1f ;  /* 0x0c401f0000137f89 */ /* 0x000e6200000e0000 */
[----:B------:R-:W-:Y:S02]  /*4540*/  FMNMX.FTZ R23, R164, R23, !PT ;  /* 0x00000017a4177209 */ /* 0x000fe40007810000 */
[----:B------:R-:W-:Y:S02]  /*4550*/  FSEL R142, R142, -INF , !P0 ;  /* 0xff8000008e8e7808 */ /* 0x000fe40004000000 */
[----:B------:R-:W-:Y:S02]  /*4560*/  ISETP.GT.AND P0, PT, R22, 0x38, P6 ;  /* 0x000000381600780c */ /* 0x000fe40003704270 */
[----:B------:R-:W-:Y:S02]  /*4570*/  FMNMX.FTZ R23, R170, R23, !PT ;  /* 0x00000017aa177209 */ /* 0x000fe40007810000 */
[----:B------:R-:W-:-:S02]  /*4580*/  ISETP.GT.AND P6, PT, R22, 0x39, P6 ;  /* 0x000000391600780c */ /* 0x000fc400037c4270 */
[C---:B------:R-:W-:Y:S02]  /*4590*/  ISETP.LT.OR P0, PT, R21.reuse, 0x39, P0 ;  /* 0x000000391500780c */ /* 0x040fe40000701670 */
[----:B------:R-:W-:Y:S02]  /*45a0*/  FMNMX.FTZ R23, R166, R23, !PT ;  /* 0x00000017a6177209 */ /* 0x000fe40007810000 */
[----:B------:R-:W-:Y:S02]  /*45b0*/  ISETP.LT.OR P6, PT, R21, 0x3a, P6 ;  /* 0x0000003a1500780c */ /* 0x000fe400037c1670 */
[----:B------:R-:W-:Y:S02]  /*45c0*/  FSEL R140, R140, -INF , !P0 ;  /* 0xff8000008c8c7808 */ /* 0x000fe40004000000 */
[----:B------:R-:W-:Y:S02]  /*45d0*/  FMNMX.FTZ R23, R142, R23, !PT ;  /* 0x000000178e177209 */ /* 0x000fe40007810000 */
[----:B------:R-:W-:-:S02]  /*45e0*/  FSEL R160, R160, -INF , !P6 ;  /* 0xff800000a0a07808 */ /* 0x000fc40007000000 */
[----:B------:R-:W-:Y:S02]  /*45f0*/  FMNMX.FTZ R21, R140, R23, !PT ;  /* 0x000000178c157209 */ /* 0x000fe40007810000 */
[----:B-1----:R-:W-:Y:S02]  /*4600*/  FMNMX.FTZ R22, R0, R19, !PT ;  /* 0x0000001300167209 */ /* 0x002fe40007810000 */
[----:B------:R-:W-:-:S03]  /*4610*/  FMNMX.FTZ R21, R160, R21, !PT ;  /* 0x00000015a0157209 */ /* 0x000fc60007810000 */
[----:B------:R-:W-:Y:S04]  /*4620*/  SHFL.BFLY PT, R23, R22, 0x1, 0x1f ;  /* 0x0c201f0016177f89 */ /* 0x000fe800000e0000 */
[----:B------:R-:W1:Y:S02]  /*4630*/  SHFL.BFLY PT, R0, R21, 0x2, 0x1f ;  /* 0x0c401f0015007f89 */ /* 0x000e6400000e0000 */
[----:B-1----:R-:W-:Y:S02]  /*4640*/  FMNMX.FTZ R19, R21, R0, !PT ;  /* 0x0000000015137209 */ /* 0x002fe40007810000 */
[----:B------:R-:W-:-:S03]  /*4650*/  FMNMX.FTZ R0, R22, R23, !PT ;  /* 0x0000001716007209 */ /* 0x000fc60007810000 */
[----:B------:R-:W1:Y:S01]  /*4660*/  SHFL.BFLY PT, R132, R19, 0x1, 0x1f ;  /* 0x0c201f0013847f89 */ /* 0x000e6200000e0000 */
[C---:B------:R-:W-:Y:S01]  /*4670*/  FSETP.NEU.FTZ.AND P0, PT, R0.reuse, -INF , PT ;  /* 0xff8000000000780b */ /* 0x040fe20003f1d000 */
[----:B------:R-:W-:-:S05]  /*4680*/  FMUL.FTZ R168, R0, c[0x0][0x2d0] ;  /* 0x0000b40000a87a20 */ /* 0x000fca0000410000 */
[----:B------:R-:W-:-:S05]  /*4690*/  FSEL R168, R168, RZ, P0 ;  /* 0x000000ffa8a87208 */ /* 0x000fca0000000000 */
[--C-:B------:R-:W-:Y:S02]  /*46a0*/  FFMA.FTZ R155, R16, c[0x0][0x2d0], -R168.reuse ;  /* 0x0000b400109b7a23 */ /* 0x100fe400000108a8 */
[--C-:B------:R-:W-:Y:S02]  /*46b0*/  FFMA.FTZ R154, R17, c[0x0][0x2d0], -R168.reuse ;  /* 0x0000b400119a7a23 */ /* 0x100fe400000108a8 */
[--C-:B------:R-:W-:Y:S02]  /*46c0*/  FFMA.FTZ R153, R15, c[0x0][0x2d0], -R168.reuse ;  /* 0x0000b4000f997a23 */ /* 0x100fe400000108a8 */
[--C-:B------:R-:W-:Y:S01]  /*46d0*/  FFMA.FTZ R148, R13, c[0x0][0x2d0], -R168.reuse ;  /* 0x0000b4000d947a23 */ /* 0x100fe200000108a8 */
[----:B------:R-:W-:Y:S01]  /*46e0*/  MUFU.EX2 R155, R155 ;  /* 0x0000009b009b7308 */ /* 0x000fe20000000800 */
[--C-:B------:R-:W-:Y:S02]  /*46f0*/  FFMA.FTZ R146, R7, c[0x0][0x2d0], -R168.reuse ;  /* 0x0000b40007927a23 */ /* 0x100fe400000108a8 */
[--C-:B------:R-:W-:Y:S01]  /*4700*/  FFMA.FTZ R135, R5, c[0x0][0x2d0], -R168.reuse ;  /* 0x0000b40005877a23 */ /* 0x100fe200000108a8 */
[----:B-1----:R-:W-:Y:S01]  /*4710*/  FMNMX.FTZ R132, R132, R19, !PT ;  /* 0x0000001384847209 */ /* 0x002fe20007810000 */
[----:B------:R-:W-:-:S03]  /*4720*/  FFMA.FTZ R152, R11, c[0x0][0x2d0], -R168 ;  /* 0x0000b4000b987a23 */ /* 0x000fc600000108a8 */
[----:B------:R-:W1:Y:S01]  /*4730*/  MUFU.EX2 R154, R154 ;  /* 0x0000009a009a7308 */ /* 0x000e620000000800 */
[C---:B------:R-:W-:Y:S01]  /*4740*/  FSETP.NEU.FTZ.AND P0, PT, R132.reuse, -INF , PT ;  /* 0xff8000008400780b */ /* 0x040fe20003f1d000 */
[----:B------:R-:W-:Y:S02]  /*4750*/  FMUL.FTZ R161, R132, c[0x0][0x2d0] ;  /* 0x0000b40084a17a20 */ /* 0x000fe40000410000 */
[--C-:B------:R-:W-:Y:S02]  /*4760*/  FFMA.FTZ R147, R9, c[0x0][0x2d0], -R168.reuse ;  /* 0x0000b40009937a23 */ /* 0x100fe400000108a8 */
[--C-:B------:R-:W-:Y:S01]  /*4770*/  FFMA.FTZ R156, R165, c[0x0][0x2d0], -R168.reuse ;  /* 0x0000b400a59c7a23 */ /* 0x100fe200000108a8 */
[----:B------:R-:W-:Y:S01]  /*4780*/  FSEL R161, R161, RZ, P0 ;  /* 0x000000ffa1a17208 */ /* 0x000fe20000000000 */
[----:B------:R-:W-:Y:S01]  /*4790*/  MUFU.EX2 R153, R153 ;  /* 0x0000009900997308 */ /* 0x000fe20000000800 */
[--C-:B------:R-:W-:Y:S01]  /*47a0*/  FFMA.FTZ R158, R163, c[0x0][0x2d0], -R168.reuse ;  /* 0x0000b400a39e7a23 */ /* 0x100fe200000108a8 */
[----:B------:R-:W-:Y:S01]  /*47b0*/  PLOP3.LUT P0, PT, PT, PT, UP0, 0x40, 0x0 ;  /* 0x000000000000781c */ /* 0x000fe20003f0e808 */
[----:B------:R-:W-:-:S02]  /*47c0*/  FFMA.FTZ R159, R159, c[0x0][0x2d0], -R168 ;  /* 0x0000b4009f9f7a23 */ /* 0x000fc400000108a8 */
[--C-:B------:R-:W-:Y:S02]  /*47d0*/  FFMA.FTZ R149, R18, c[0x0][0x2d0], -R161.reuse ;  /* 0x0000b40012957a23 */ /* 0x100fe400000108a1 */
[--C-:B------:R-:W-:Y:S01]  /*47e0*/  FFMA.FTZ R150, R20, c[0x0][0x2d0], -R161.reuse ;  /* 0x0000b40014967a23 */ /* 0x100fe200000108a1 */
[----:B------:R-:W2:Y:S01]  /*47f0*/  MUFU.EX2 R148, R148 ;  /* 0x0000009400947308 */ /* 0x000ea20000000800 */
[--C-:B------:R-:W-:Y:S01]  /*4800*/  FFMA.FTZ R151, R6, c[0x0][0x2d0], -R161.reuse ;  /* 0x0000b40006977a23 */ /* 0x100fe200000108a1 */
[----:B------:R-:W-:Y:S01]  /*4810*/  LDSM.16.MT88.4 R16, [R197+0x2900] ;  /* 0x00290000c510783b */ /* 0x000fe20000004200 */
[--C-:B------:R-:W-:Y:S01]  /*4820*/  FFMA.FTZ R144, R144, c[0x0][0x2d0], -R161.reuse ;  /* 0x0000b40090907a23 */ /* 0x100fe200000108a1 */
[----:B-1----:R-:W-:Y:S01]  /*4830*/  F2FP.BF16.PACK_AB R96, R154, R155 ;  /* 0x0000009b9a60723e */ /* 0x002fe200000010ff */
[--C-:B------:R-:W-:Y:S01]  /*4840*/  FFMA.FTZ R3, R10, c[0x0][0x2d0], -R161.reuse ;  /* 0x0000b4000a037a23 */ /* 0x100fe200000108a1 */
[----:B------:R-:W1:Y:S01]  /*4850*/  LDSM.16.MT88.4 R4, [R196+0x4100] ;  /* 0x00410000c404783b */ /* 0x000e620000004200 */
[--C-:B------:R-:W-:Y:S01]  /*4860*/  FFMA.FTZ R2, R8, c[0x0][0x2d0], -R161.reuse ;  /* 0x0000b40008027a23 */ /* 0x100fe200000108a1 */
[----:B------:R-:W-:Y:S01]  /*4870*/  MUFU.EX2 R149, R149 ;  /* 0x0000009500957308 */ /* 0x000fe20000000800 */
[--C-:B------:R-:W-:Y:S01]  /*4880*/  FFMA.FTZ R145, R14, c[0x0][0x2d0], -R161.reuse ;  /* 0x0000b4000e917a23 */ /* 0x100fe200000108a1 */
[----:B------:R-:W3:Y:S01]  /*4890*/  LDSM.16.MT88.4 R8, [R203+0x2900] ;  /* 0x00290000cb08783b */ /* 0x000ee20000004200 */
[----:B------:R-:W-:-:S02]  /*48a0*/  FFMA.FTZ R134, R12, c[0x0][0x2d0], -R161 ;  /* 0x0000b4000c867a23 */ /* 0x000fc400000108a1 */
[--C-:B------:R-:W-:Y:S01]  /*48b0*/  FFMA.FTZ R157, R157, c[0x0][0x2d0], -R168.reuse ;  /* 0x0000b4009d9d7a23 */ /* 0x100fe200000108a8 */
[----:B------:R-:W4:Y:S01]  /*48c0*/  LDSM.16.MT88.4 R20, [R203+0x900] ;  /* 0x00090000cb14783b */ /* 0x000f220000004200 */
[--C-:B------:R-:W-:Y:S01]  /*48d0*/  FFMA.FTZ R162, R162, c[0x0][0x2d0], -R161.reuse ;  /* 0x0000b400a2a27a23 */ /* 0x100fe200000108a1 */
[----:B------:R-:W5:Y:S01]  /*48e0*/  MUFU.EX2 R150, R150 ;  /* 0x0000009600967308 */ /* 0x000f620000000800 */
[----:B--2---:R-:W-:Y:S01]  /*48f0*/  F2FP.BF16.PACK_AB R98, R148, R153 ;  /* 0x000000999462723e */ /* 0x004fe200000010ff */
[----:B------:R-:W2:Y:S01]  /*4900*/  LDSM.16.MT88.4 R12, [R196+0x2900] ;  /* 0x00290000c40c783b */ /* 0x000ea20000004200 */
[--C-:B------:R-:W-:Y:S02]  /*4910*/  FFMA.FTZ R163, R172, c[0x0][0x2d0], -R161.reuse ;  /* 0x0000b400aca37a23 */ /* 0x100fe400000108a1 */
[--C-:B------:R-:W-:Y:S02]  /*4920*/  FFMA.FTZ R164, R164, c[0x0][0x2d0], -R161.reuse ;  /* 0x0000b400a4a47a23 */ /* 0x100fe400000108a1 */
[----:B------:R-:W-:Y:S01]  /*4930*/  FFMA.FTZ R165, R170, c[0x0][0x2d0], -R161 ;  /* 0x0000b400aaa57a23 */ /* 0x000fe200000108a1 */
[----:B------:R-:W-:Y:S01]  /*4940*/  MUFU.EX2 R151, R151 ;  /* 0x0000009700977308 */ /* 0x000fe20000000800 */
[----:B------:R-:W-:-:S02]  /*4950*/  FFMA.FTZ R170, R167, c[0x0][0x2d0], -R168 ;  /* 0x0000b400a7aa7a23 */ /* 0x000fc400000108a8 */
[--C-:B------:R-:W-:Y:S02]  /*4960*/  FFMA.FTZ R169, R169, c[0x0][0x2d0], -R168.reuse ;  /* 0x0000b400a9a97a23 */ /* 0x100fe400000108a8 */
[--C-:B------:R-:W-:Y:S02]  /*4970*/  FFMA.FTZ R167, R143, c[0x0][0x2d0], -R168.reuse ;  /* 0x0000b4008fa77a23 */ /* 0x100fe400000108a8 */
[----:B------:R-:W-:Y:S01]  /*4980*/  FFMA.FTZ R214, R141, c[0x0][0x2d0], -R168 ;  /* 0x0000b4008dd67a23 */ /* 0x000fe200000108a8 */
[----:B------:R-:W1:Y:S01]  /*4990*/  MUFU.EX2 R144, R144 ;  /* 0x0000009000907308 */ /* 0x000e620000000800 */
[----:B-----5:R-:W-:Y:S01]  /*49a0*/  F2FP.BF16.PACK_AB R97, R150, R149 ;  /* 0x000000959661723e */ /* 0x020fe200000010ff */
[--C-:B------:R-:W-:Y:S02]  /*49b0*/  FFMA.FTZ R166, R166, c[0x0][0x2d0], -R161.reuse ;  /* 0x0000b400a6a67a23 */ /* 0x100fe400000108a1 */
[--C-:B------:R-:W-:Y:S02]  /*49c0*/  FFMA.FTZ R171, R142, c[0x0][0x2d0], -R161.reuse ;  /* 0x0000b4008eab7a23 */ /* 0x100fe400000108a1 */
[----:B------:R-:W-:-:S02]  /*49d0*/  FFMA.FTZ R168, R140, c[0x0][0x2d0], -R161 ;  /* 0x0000b4008ca87a23 */ /* 0x000fc400000108a1 */
[----:B------:R-:W-:Y:S01]  /*49e0*/  MUFU.EX2 R152, R152 ;  /* 0x0000009800987308 */ /* 0x000fe20000000800 */
[----:B------:R-:W-:Y:S01]  /*49f0*/  FFMA.FTZ R215, R160, c[0x0][0x2d0], -R161 ;  /* 0x0000b400a0d77a23 */ /* 0x000fe200000108a1 */
[----:B------:R-:W-:Y:S01]  /*4a00*/  LDSM.16.MT88.4 R140, [R198+0x1900] ;  /* 0x00190000c68c783b */ /* 0x000fe20000004200 */
[----:B------:R-:W-:Y:S02]  /*4a10*/  FADD.FTZ R154, R155, R154 ;  /* 0x0000009a9b9a7221 */ /* 0x000fe40000010000 */
[----:B------:R-:W-:Y:S02]  /*4a20*/  FADD.FTZ R150, R149, R150 ;  /* 0x0000009695967221 */ /* 0x000fe40000010000 */
[----:B------:R-:W-:Y:S01]  /*4a30*/  FADD.FTZ R153, R153, R154 ;  /* 0x0000009a99997221 */ /* 0x000fe20000010000 */
[----:B-1----:R-:W-:Y:S01]  /*4a40*/  F2FP.BF16.PACK_AB R99, R144, R151 ;  /* 0x000000979063723e */ /* 0x002fe200000010ff */
[----:B------:R-:W1:Y:S01]  /*4a50*/  MUFU.EX2 R147, R147 ;  /* 0x0000009300937308 */ /* 0x000e620000000800 */
[----:B------:R-:W-:-:S02]  /*4a60*/  FADD.FTZ R151, R151, R150 ;  /* 0x0000009697977221 */ /* 0x000fc40000010000 */
        /* <DEDUP_REMOVED lines=46> */
[C---:B------:R-:W-:Y:S07]  /*4d50*/  HMMA.16816.F32.BF16 R92, R96.reuse, R4, RZ ;  /* 0x00000004605c723c */ /* 0x040fee00000418ff */
        /* <DEDUP_REMOVED lines=12> */
[----:B---3--:R-:W-:Y:S01]  /*4e20*/  HMMA.16816.F32.BF16 R36, R4, R8, R36 ;  /* 0x000000080424723c */ /* 0x008fe20000041824 */
[----:B------:R-:W-:-:S07]  /*4e30*/  FADD.FTZ R3, R2, R3 ;  /* 0x0000000302037221 */ /* 0x000fce0000010000 */
[C---:B------:R-:W-:Y:S01]  /*4e40*/  HMMA.16816.F32.BF16 R40, R4.reuse, R10, R40 ;  /* 0x0000000a0428723c */ /* 0x040fe20000041828 */
[----:B------:R-:W1:Y:S07]  /*4e50*/  LDSM.16.MT88.4 R8, [R198+0x4900] ;  /* 0x00490000c608783b */ /* 0x000e6e0000004200 */
[C---:B------:R-:W-:Y:S08]  /*4e60*/  HMMA.16816.F32.BF16 R52, R4.reuse, R16, R52 ;  /* 0x000000100434723c */ /* 0x040ff00000041834 */
[C---:B------:R-:W-:Y:S01]  /*4e70*/  HMMA.16816.F32.BF16 R56, R4.reuse, R18, R56 ;  /* 0x000000120438723c */ /* 0x040fe20000041838 */
[----:B------:R-:W3:Y:S07]  /*4e80*/  LDSM.16.MT88.4 R16, [R197+0x4900] ;  /* 0x00490000c510783b */ /* 0x000eee0000004200 */
[C---:B----4-:R-:W-:Y:S08]  /*4e90*/  HMMA.16816.F32.BF16 R128, R4.reuse, R20, R128 ;  /* 0x000000140480723c */ /* 0x050ff00000041880 */
        /* <DEDUP_REMOVED lines=116> */
[----:B------:R-:W-:Y:S07]  /*55e0*/  @P0 BRA `(.L_x_404) ;  /* 0x0000018000000947 */ /* 0x000fee0003800000 */
[----:B------:R-:W-:Y:S01]  /*55f0*/  ISETP.LT.AND P0, PT, RZ, UR4, PT ;  /* 0x00000004ff007c0c */ /* 0x000fe2000bf01270 */
[----:B------:R-:W-:-:S12]  /*5600*/  UIADD3 UR24, UR4, -0x1, URZ ;  /* 0xffffffff04187890 */ /* 0x000fd8000fffe03f */
[----:B------:R-:W-:Y:S05]  /*5610*/  @P0 BRA `(.L_x_405) ;  /* 0x000000a000000947 */ /* 0x000fea0003800000 */
[----:B------:R-:W-:Y:S02]  /*5620*/  UMOV UR24, 0x1 ;  /* 0x0000000100187882 */ /* 0x000fe40000000000 */
        /* <DEDUP_REMOVED lines=9> */
.L_x_405:
[----:B------:R-:W-:Y:S02]  /*56c0*/  UMOV UR5, 0x1 ;  /* 0x0000000100057882 */ /* 0x000fe40000000000 */
[----:B------:R-:W-:Y:S02]  /*56d0*/  ULDC UR4, c[0x0][0x32c] ;  /* 0x0000cb0000047ab9 */ /* 0x000fe40000000800 */
[----:B------:R-:W-:-:S03]  /*56e0*/  UISETP.NE.AND UP2, UPT, UR5, UR4, UPT ;  /* 0x000000040500728c */ /* 0x000fc6000bf45270 */
[----:B------:R-:W-:Y:S02]  /*56f0*/  ULDC.64 UR4, c[0x0][0x330] ;  /* 0x0000cc0000047ab9 */ /* 0x000fe40000000a00 */
[----:B------:R-:W-:-:S07]  /*5700*/  UIMAD.WIDE.U32 UR26, UR24, UR4, URZ ;  /* 0x00000004181a72a5 */ /* 0x000fce000f8e003f */
[----:B------:R-:W-:Y:S02]  /*5710*/  @UP2 UMOV UR25, UR27 ;  /* 0x0000001b00192c82 */ /* 0x000fe40008000000 */
[----:B------:R-:W-:Y:S02]  /*5720*/  @UP2 USHF.R.U32.HI UR24, URZ, UR5, UR25 ;  /* 0x000000053f182299 */ /* 0x000fe40008011619 */
.L_x_406:
[----:B------:R-:W-:Y:S02]  /*5730*/  ULDC UR4, c[0x0][0x32c] ;  /* 0x0000cb0000047ab9 */ /* 0x000fe40000000800 */
[----:B------:R-:W-:-:S04]  /*5740*/  UIMAD UR4, UR24, UR4, UR4 ;  /* 0x00000004180472a4 */ /* 0x000fc8000f8e0204 */
[----:B------:R-:W-:-:S04]  /*5750*/  UISETP.LT.AND UP2, UPT, UR21, UR4, UPT ;  /* 0x000000041500728c */ /* 0x000fc8000bf41270 */
[----:B------:R-:W-:-:S04]  /*5760*/  USEL UR21, UR21, UR4, UP2 ;  /* 0x0000000415157287 */ /* 0x000fc80009000000 */
.L_x_404:
[----:B------:R-:W-:-:S04]  /*5770*/  USHF.R.S32.HI UR4, URZ, 0x1f, UR21 ;  /* 0x0000001f3f047899 */ /* 0x000fc80008011415 */
[----:B------:R-:W-:-:S04]  /*5780*/  ULEA.HI UR4, UR4, UR21, URZ, 0x6 ;  /* 0x0000001504047291 */ /* 0x000fc8000f8f303f */
[----:B------:R-:W-:-:S04]  /*5790*/  USHF.R.S32.HI UR4, URZ, 0x6, UR4 ;  /* 0x000000063f047899 */ /* 0x000fc80008011404 */
[----:B------:R-:W-:-:S04]  /*57a0*/  UISETP.LT.AND UP2, UPT, UR9, UR4, UPT ;  /* 0x000000040900728c */ /* 0x000fc8000bf41270 */
[----:B------:R-:W-:-:S04]  /*57b0*/  USEL UR4, UR9, UR4, !UP2 ;  /* 0x0000000409047287 */ /* 0x000fc8000d000000 */
[----:B------:R-:W-:-:S06]  /*57c0*/  UISETP.GE.AND UP2, UPT, UR20, UR4, UPT ;  /* 0x000000041400728c */ /* 0x000fcc000bf46270 */
[----:B------:R-:W-:-:S13]  /*57d0*/  PLOP3.LUT P0, PT, PT, PT, UP2, 0x40, 0x0 ;  /* 0x000000000000781c */ /* 0x000fda0003f0e828 */
[----:B------:R-:W-:Y:S05]  /*57e0*/  @P0 BRA `(.L_x_407) ;  /* 0x00003bd000000947 */ /* 0x000fea0003800000 */
[C---:B------:R-:W-:Y:S01]  /*57f0*/  SHF.L.U64.HI R222, R218.reuse, 0x1, R133 ;  /* 0x00000001dade7819 */ /* 0x040fe20000010285 */
[----:B------:R-:W-:Y:S01]  /*5800*/  IMAD.MOV.U32 R2, RZ, RZ, R132 ;  /* 0x000000ffff027224 */ /* 0x000fe200078e0084 */
[----:B------:R-:W-:Y:S01]  /*5810*/  SHF.L.U32 R183, R218, 0x1, RZ ;  /* 0x00000001dab77819 */ /* 0x000fe200000006ff */
[----:B------:R-:W-:Y:S01]  /*5820*/  IMAD.MOV.U32 R3, RZ, RZ, R0 ;  /* 0x000000ffff037224 */ /* 0x000fe200078e0000 */
[C---:B------:R-:W-:Y:S01]  /*5830*/  SHF.L.U64.HI R182, R217.reuse, 0x1, R220 ;  /* 0x00000001d9b67819 */ /* 0x040fe200000102dc */
[----:B------:R-:W-:Y:S01]  /*5840*/  IMAD.SHL.U32 R181, R217, 0x2, RZ ;  /* 0x00000002d9b57824 */ /* 0x000fe200078e00ff */
[----:B------:R-:W-:Y:S02]  /*5850*/  SEL R180, RZ, 0x10, P4 ;  /* 0x00000010ffb47807 */ /* 0x000fe40002000000 */
.L_x_418:
[----:B------:R-:W-:Y:S04]  /*5860*/  DEPBAR.LE SB0, 0x0 ;  /* 0x000080000000791a */ /* 0x000fe80000000000 */
[----:B------:R-:W-:Y:S01]  /*5870*/  BAR.SYNC.DEFER_BLOCKING 0x0 ;  /* 0x0000000000007b1d */ /* 0x000fe20000010000 */
[----:B------:R-:W-:Y:S06]  /*5880*/  UISETP.GT.AND UP2, UPT, UR9, UR20, UPT ;  /* 0x000000140900728c */ /* 0x000fec000bf44270 */
[----:B------:R-:W-:Y:S01]  /*5890*/  PLOP3.LUT P0, PT, PT, PT, UP2, 0x80, 0x0 ;  /* 0x000000000000781c */ /* 0x000fe20003f0f028 */
[----:B------:R1:W2:Y:S04]  /*58a0*/  LDSM.16.M88.4 R132, [R206+0xc100] ;  /* 0x00c10000ce84783b */ /* 0x0002a80000000200 */
[----:B------:R1:W3:Y:S04]  /*58b0*/  LDSM.16.M88.4 R136, [R205+0x6100] ;  /* 0x00610000cd88783b */ /* 0x0002e80000000200 */
[----:B------:R1:W4:Y:S04]  /*58c0*/  LDSM.16.M88.4 R140, [R205+0x6900] ;  /* 0x00690000cd8c783b */ /* 0x0003280000000200 */
[----:B------:R1:W1:Y:S04]  /*58d0*/  LDSM.16.M88.4 R144, [R205+0x7100] ;  /* 0x00710000cd90783b */ /* 0x0002680000000200 */
[----:B------:R1:W1:Y:S04]  /*58e0*/  LDSM.16.M88.4 R148, [R205+0x7900] ;  /* 0x00790000cd94783b */ /* 0x0002680000000200 */
[----:B------:R1:W1:Y:S04]  /*58f0*/  LDSM.16.M88.4 R152, [R202+0xc100] ;  /* 0x00c10000ca98783b */ /* 0x0002680000000200 */
[----:B------:R1:W1:Y:S04]  /*5900*/  LDSM.16.M88.4 R156, [R204] ;  /* 0x00000000cc9c783b */ /* 0x0002680000000200 */
[----:B------:R1:W1:Y:S04]  /*5910*/  LDSM.16.M88.4 R160, [R195] ;  /* 0x00000000c3a0783b */ /* 0x0002680000000200 */
[----:B------:R1:W1:Y:S04]  /*5920*/  LDSM.16.M88.4 R164, [R194] ;  /* 0x00000000c2a4783b */ /* 0x0002680000000200 */
[----:B------:R1:W1:Y:S01]  /*5930*/  LDSM.16.M88.4 R168, [R193] ;  /* 0x00000000c1a8783b */ /* 0x0002620000000200 */
[----:B------:R-:W-:-:S05]  /*5940*/  @P0 BRA `(.L_x_408) ;  /* 0x000002b000000947 */ /* 0x000fca0003800000 */
[----:B------:R-:W-:Y:S01]  /*5950*/  SHF.R.S32.HI R5, RZ, 0x1f, R209 ;  /* 0x0000001fff057819 */ /* 0x000fe200000114d1 */
[----:B------:R-:W-:Y:S01]  /*5960*/  IMAD.WIDE.U32 R6, R209, c[0x0][0x208], RZ ;  /* 0x00008200d1067a25 */ /* 0x000fe200078e00ff */
[----:B------:R-:W-:Y:S02]  /*5970*/  SHF.R.S32.HI R4, RZ, 0x1f, R208 ;  /* 0x0000001fff047819 */ /* 0x000fe400000114d0 */
[----:B------:R-:W-:Y:S01]  /*5980*/  IADD3 R12, -R180, 0x10, RZ ;  /* 0x00000010b40c7810 */ /* 0x000fe20007ffe1ff */
[----:B------:R-:W-:Y:S01]  /*5990*/  IMAD R5, R5, c[0x0][0x208], RZ ;  /* 0x0000820005057a24 */ /* 0x000fe200078e02ff */
[----:B------:R-:W-:Y:S01]  /*59a0*/  IADD3 R11, -R221, 0x10, RZ ;  /* 0x00000010dd0b7810 */ /* 0x000fe20007ffe1ff */
[----:B------:R-:W-:Y:S01]  /*59b0*/  IMAD R4, R4, c[0x0][0x218], RZ ;  /* 0x0000860004047a24 */ /* 0x000fe200078e02ff */
[----:B------:R-:W-:Y:S01]  /*59c0*/  LOP3.LUT R12, R12, 0xf, RZ, 0xc0, !PT ;  /* 0x0000000f0c0c7812 */ /* 0x000fe200078ec0ff */
[----:B------:R-:W-:Y:S01]  /*59d0*/  IMAD R5, R209, c[0x0][0x20c], R5 ;  /* 0x00008300d1057a24 */ /* 0x000fe200078e0205 */
[----:B------:R-:W-:Y:S01]  /*59e0*/  LOP3.LUT R11, R11, 0xf, RZ, 0xc0, !PT ;  /* 0x0000000f0b0b7812 */ /* 0x000fe200078ec0ff */
[C---:B------:R-:W-:Y:S02]  /*59f0*/  IMAD R4, R208.reuse, c[0x0][0x21c], R4 ;  /* 0x00008700d0047a24 */ /* 0x040fe400078e0204 */
[----:B------:R-:W-:Y:S04]  /*5a00*/  IMAD.IADD R7, R7, 0x1, R5 ;  /* 0x0000000107077824 */ /* 0x000fe800078e0205 */
[----:B------:R-:W-:Y:S05]  /*5a10*/  IMAD.WIDE.U32 R6, R208, c[0x0][0x218], R6 ;  /* 0x00008600d0067a25 */ /* 0x000fea00078e0006 */
[----:B------:R-:W-:Y:S04]  /*5a20*/  IADD3 R0, P0, R6, UR22, RZ ;  /* 0x0000001606007c10 */ /* 0x000fe8000ff1e0ff */
[----:B------:R-:W-:Y:S02]  /*5a30*/  IADD3.X R7, R7, UR6, R4, P0, !PT ;  /* 0x0000000607077c10 */ /* 0x000fe400087fe404 */
[----:B------:R-:W-:Y:S02]  /*5a40*/  LEA R14, P0, R0, c[0x0][0x1f8], 0x1 ;  /* 0x00007e00000e7a11 */ /* 0x000fe400078008ff */
[----:B------:R-:W-:Y:S02]  /*5a50*/  SHF.L.U64.HI R4, R216, 0x1, R219 ;  /* 0x00000001d8047819 */ /* 0x000fe400000102db */
[----:B------:R-:W-:Y:S01]  /*5a60*/  LEA.HI.X R9, R0, c[0x0][0x1fc], R7, 0x1, P0 ;  /* 0x00007f0000097a11 */ /* 0x000fe200000f0c07 */
[----:B------:R-:W5:Y:S01]  /*5a70*/  SHFL.IDX PT, R6, R14, 0x1, 0x181f ;  /* 0x00381f000e067f89 */ /* 0x000f6200000e0000 */
[----:B------:R-:W-:Y:S03]  /*5a80*/  IMAD.SHL.U32 R0, R216, 0x2, RZ ;  /* 0x00000002d8007824 */ /* 0x000fe600078e00ff */
[----:B------:R-:W4:Y:S04]  /*5a90*/  SHFL.IDX PT, R5, R9, 0x1, 0x181f ;  /* 0x00381f0009057f89 */ /* 0x000f2800000e0000 */
[----:B------:R-:W3:Y:S04]  /*5aa0*/  SHFL.IDX PT, R8, R14, RZ, 0x181f ;  /* 0x00181fff0e087589 */ /* 0x000ee800000e0000 */
[----:B------:R-:W2:Y:S01]  /*5ab0*/  SHFL.IDX PT, R7, R9, RZ, 0x181f ;  /* 0x00181fff09077589 */ /* 0x000ea200000e0000 */
[-C--:B-----5:R-:W-:Y:S04]  /*5ac0*/  IADD3 R12, P6, P0, R12, R6.reuse, R181 ;  /* 0x000000060c0c7210 */ /* 0x0a0fe800078de0b5 */
[-C--:B----4-:R-:W-:Y:S02]  /*5ad0*/  IADD3.X R13, RZ, R5.reuse, R182, P6, P0 ;  /* 0x00000005ff0d7210 */ /* 0x090fe400037e04b6 */
[----:B------:R-:W-:Y:S04]  /*5ae0*/  IADD3 R10, P6, P0, R11, R6, R0 ;  /* 0x000000060b0a7210 */ /* 0x000fe800078de000 */
[--C-:B------:R-:W-:Y:S02]  /*5af0*/  IADD3.X R11, RZ, R5, R4.reuse, P6, P0 ;  /* 0x00000005ff0b7210 */ /* 0x100fe400037e0404 */
[C---:B---3--:R-:W-:Y:S02]  /*5b00*/  IADD3 R14, P6, R8.reuse, R0, RZ ;  /* 0x00000000080e7210 */ /* 0x048fe40007fde0ff */
[C---:B------:R-:W-:Y:S03]  /*5b10*/  IADD3 R16, P0, R8.reuse, R183, RZ ;  /* 0x000000b708107210 */ /* 0x040fe60007f1e0ff */
[C---:B--2---:R-:W-:Y:S01]  /*5b20*/  IMAD.X R15, R7.reuse, 0x1, R4, P6 ;  /* 0x00000001070f7824 */ /* 0x044fe200030e0604 */
[----:B------:R-:W-:Y:S01]  /*5b30*/  IADD3 R8, P6, R8, R181, RZ ;  /* 0x000000b508087210 */ /* 0x000fe20007fde0ff */
[C---:B------:R-:W-:Y:S01]  /*5b40*/  IMAD.X R17, R7.reuse, 0x1, R222, P0 ;  /* 0x0000000107117824 */ /* 0x040fe200000e06de */
[----:B------:R-:W-:Y:S03]  /*5b50*/  IADD3 R6, P0, R6, R183, RZ ;  /* 0x000000b706067210 */ /* 0x000fe60007f1e0ff */
[----:B------:R-:W-:Y:S01]  /*5b60*/  IMAD.X R9, R7, 0x1, R182, P6 ;  /* 0x0000000107097824 */ /* 0x000fe200030e06b6 */
[----:B------:R2:W-:Y:S01]  /*5b70*/  LDGSTS.E.BYPASS.LTC128B.128 [R213], [R16.64], !P5 ;  /* 0x0000000010d57fae */ /* 0x0005e2000e901d52 */
[----:B------:R-:W-:Y:S01]  /*5b80*/  ISETP.NE.U32.AND P6, PT, R180, RZ, PT ;  /* 0x000000ffb400720c */ /* 0x000fe20003fc5070 */
[----:B------:R-:W-:Y:S01]  /*5b90*/  IMAD.X R7, R5, 0x1, R222, P0 ;  /* 0x0000000105077824 */ /* 0x000fe200000e06de */
[----:B------:R-:W-:Y:S01]  /*5ba0*/  ISETP.NE.U32.AND P0, PT, R221, RZ, PT ;  /* 0x000000ffdd00720c */ /* 0x000fe20003f05070 */
[----:B------:R2:W-:Y:S04]  /*5bb0*/  LDGSTS.E.BYPASS.LTC128B.128 [R213+0x2000], [R8.64], !P4 ;  /* 0x0200000008d57fae */ /* 0x0005e8000e101d52 */
[----:B------:R2:W-:Y:S04]  /*5bc0*/  LDGSTS.E.BYPASS.LTC128B.128 [R213+0x4000], [R14.64], !P3 ;  /* 0x040000000ed57fae */ /* 0x0005e8000d901d52 */
[----:B------:R2:W-:Y:S04]  /*5bd0*/  LDGSTS.E.BYPASS.LTC128B.128 [R213+0x1000], [R6.64], !P5 ;  /* 0x0100000006d57fae */ /* 0x0005e8000e901d52 */
[----:B------:R2:W-:Y:S04]  /*5be0*/  LDGSTS.E.BYPASS.LTC128B.128.ZFILL [R213+0x3000], [R12.64], P6 ;  /* 0x030000000cd57fae */ /* 0x0005e8000b141d52 */
[----:B------:R2:W-:Y:S02]  /*5bf0*/  LDGSTS.E.BYPASS.LTC128B.128.ZFILL [R213+0x5000], [R10.64], P0 ;  /* 0x050000000ad57fae */ /* 0x0005e40008141d52 */
.L_x_408:
[C---:B--23--:R-:W-:Y:S01]  /*5c00*/  HMMA.16816.F32.BF16 R4, R132.reuse, R136, RZ ;  /* 0x000000888404723c */ /* 0x04cfe200000418ff */
[----:B------:R-:W-:Y:S01]  /*5c10*/  LDSM.16.M88.4 R172, [R201+0xc100] ;  /* 0x00c10000c9ac783b */ /* 0x000fe20000000200 */
[----:B------:R-:W-:Y:S06]  /*5c20*/  UISETP.GT.AND UP2, UPT, UR20, UR9, UPT ;  /* 0x000000091400728c */ /* 0x000fec000bf44270 */
[C---:B------:R-:W-:Y:S01]  /*5c30*/  HMMA.16816.F32.BF16 R8, R132.reuse, R138, RZ ;  /* 0x0000008a8408723c */ /* 0x040fe200000418ff */
[----:B------:R-:W0:Y:S01]  /*5c40*/  LDGDEPBAR ;  /* 0x00000000000079af */ /* 0x000e220000000000 */
[----:B------:R-:W-:Y:S06]  /*5c50*/  PLOP3.LUT P0, PT, PT, PT, UP2, 0x40, 0x0 ;  /* 0x000000000000781c */ /* 0x000fec0003f0e828 */
[C---:B----4-:R-:W-:Y:S01]  /*5c60*/  HMMA.16816.F32.BF16 R12, R132.reuse, R140, RZ ;  /* 0x0000008c840c723c */ /* 0x050fe200000418ff */
[----:B------:R-:W2:Y:S07]  /*5c70*/  LDSM.16.M88.4 R176, [R200+0x6100] ;  /* 0x00610000c8b0783b */ /* 0x000eae0000000200 */
[C---:B------:R-:W-:Y:S01]  /*5c80*/  HMMA.16816.F32.BF16 R16, R132.reuse, R142, RZ ;  /* 0x0000008e8410723c */ /* 0x040fe200000418ff */
[----:B------:R-:W-:Y:S07]  /*5c90*/  LDSM.16.M88.4 R136, [R200+0x7100] ;  /* 0x00710000c888783b */ /* 0x000fee0000000200 */
[C---:B-1----:R-:W-:Y:S01]  /*5ca0*/  HMMA.16816.F32.BF16 R20, R132.reuse, R144, RZ ;  /* 0x000000908414723c */ /* 0x042fe200000418ff */
[----:B------:R-:W-:Y:S07]  /*5cb0*/  LDSM.16.M88.4 R140, [R200+0x7900] ;  /* 0x00790000c88c783b */ /* 0x000fee0000000200 */
[C---:B------:R-:W-:Y:S01]  /*5cc0*/  HMMA.16816.F32.BF16 R24, R132.reuse, R146, RZ ;  /* 0x000000928418723c */ /* 0x040fe200000418ff */
[----:B------:R-:W-:Y:S07]  /*5cd0*/  LDSM.16.M88.4 R144, [R199+0xc100] ;  /* 0x00c10000c790783b */ /* 0x000fee0000000200 */
[C---:B------:R-:W-:Y:S08]  /*5ce0*/  HMMA.16816.F32.BF16 R28, R132.reuse, R148, RZ ;  /* 0x00000094841c723c */ /* 0x040ff000000418ff */
[----:B------:R-:W-:Y:S01]  /*5cf0*/  HMMA.16816.F32.BF16 R32, R132, R150, RZ ;  /* 0x000000968420723c */ /* 0x000fe200000418ff */
[----:B------:R-:W1:Y:S07]  /*5d00*/  LDSM.16.M88.4 R132, [R200+0x6900] ;  /* 0x00690000c884783b */ /* 0x000e6e0000000200 */
[C---:B------:R-:W-:Y:S01]  /*5d10*/  HMMA.16816.F32.BF16 R4, R152.reuse, R156, R4 ;  /* 0x0000009c9804723c */ /* 0x040fe20000041804 */
[----:B------:R-:W3:Y:S07]  /*5d20*/  LDSM.16.M88.4 R148, [R192] ;  /* 0x00000000c094783b */ /* 0x000eee0000000200 */
[C---:B------:R-:W-:Y:S01]  /*5d30*/  HMMA.16816.F32.BF16 R8, R152.reuse, R158, R8 ;  /* 0x0000009e9808723c */ /* 0x040fe20000041808 */
[----:B------:R-:W-:Y:S07]  /*5d40*/  LDSM.16.M88.4 R156, [R192+0x1000] ;  /* 0x00100000c09c783b */ /* 0x000fee0000000200 */
[C---:B------:R-:W-:Y:S08]  /*5d50*/  HMMA.16816.F32.BF16 R12, R152.reuse, R160, R12 ;  /* 0x000000a0980c723c */ /* 0x040ff0000004180c */
[C---:B------:R-:W-:Y:S01]  /*5d60*/  HMMA.16816.F32.BF16 R16, R152.reuse, R162, R16 ;  /* 0x000000a29810723c */ /* 0x040fe20000041810 */
[----:B------:R-:W-:Y:S07]  /*5d70*/  LDSM.16.M88.4 R160, [R192+0x1800] ;  /* 0x00180000c0a0783b */ /* 0x000fee0000000200 */
[C---:B------:R-:W-:Y:S08]  /*5d80*/  HMMA.16816.F32.BF16 R20, R152.reuse, R164, R20 ;  /* 0x000000a49814723c */ /* 0x040ff00000041814 */
[C---:B------:R-:W-:Y:S01]  /*5d90*/  HMMA.16816.F32.BF16 R24, R152.reuse, R166, R24 ;  /* 0x000000a69818723c */ /* 0x040fe20000041818 */
[----:B------:R-:W-:Y:S07]  /*5da0*/  LDSM.16.M88.4 R164, [R206+0x10100] ;  /* 0x01010000cea4783b */ /* 0x000fee0000000200 */
[C---:B------:R-:W-:Y:S08]  /*5db0*/  HMMA.16816.F32.BF16 R28, R152.reuse, R168, R28 ;  /* 0x000000a8981c723c */ /* 0x040ff0000004181c */
[----:B------:R-:W-:Y:S01]  /*5dc0*/  HMMA.16816.F32.BF16 R32, R152, R170, R32 ;  /* 0x000000aa9820723c */ /* 0x000fe20000041820 */
[----:B------:R-:W4:Y:S07]  /*5dd0*/  LDSM.16.M88.4 R152, [R192+0x800] ;  /* 0x00080000c098783b */ /* 0x000f2e0000000200 */
[C---:B--2---:R-:W-:Y:S01]  /*5de0*/  HMMA.16816.F32.BF16 R4, R172.reuse, R176, R4 ;  /* 0x000000b0ac04723c */ /* 0x044fe20000041804 */
[----:B------:R-:W2:Y:S07]  /*5df0*/  LDSM.16.M88.4 R168, [R205+0x8100] ;  /* 0x00810000cda8783b */ /* 0x000eae0000000200 */
[C---:B------:R-:W-:Y:S01]  /*5e00*/  HMMA.16816.F32.BF16 R8, R172.reuse, R178, R8 ;  /* 0x000000b2ac08723c */ /* 0x040fe20000041808 */
[----:B------:R-:W-:Y:S07]  /*5e10*/  LDSM.16.M88.4 R176, [R191] ;  /* 0x00000000bfb0783b */ /* 0x000fee0000000200 */
[C---:B-1----:R-:W-:Y:S08]  /*5e20*/  HMMA.16816.F32.BF16 R12, R172.reuse, R132, R12 ;  /* 0x00000084ac0c723c */ /* 0x042ff0000004180c */
[C---:B------:R-:W-:Y:S01]  /*5e30*/  HMMA.16816.F32.BF16 R16, R172.reuse, R134, R16 ;  /* 0x00000086ac10723c */ /* 0x040fe20000041810 */
[----:B------:R-:W1:Y:S07]  /*5e40*/  LDSM.16.M88.4 R132, [R205+0x8900] ;  /* 0x00890000cd84783b */ /* 0x000e6e0000000200 */
[C---:B------:R-:W-:Y:S08]  /*5e50*/  HMMA.16816.F32.BF16 R20, R172.reuse, R136, R20 ;  /* 0x00000088ac14723c */ /* 0x040ff00000041814 */
[C---:B------:R-:W-:Y:S01]  /*5e60*/  HMMA.16816.F32.BF16 R24, R172.reuse, R138, R24 ;  /* 0x0000008aac18723c */ /* 0x040fe20000041818 */
[----:B------:R-:W5:Y:S07]  /*5e70*/  LDSM.16.M88.4 R136, [R205+0x9100] ;  /* 0x00910000cd88783b */ /* 0x000f6e0000000200 */
[C---:B------:R-:W-:Y:S08]  /*5e80*/  HMMA.16816.F32.BF16 R28, R172.reuse, R140, R28 ;  /* 0x0000008cac1c723c */ /* 0x040ff0000004181c */
[----:B------:R-:W-:Y:S01]  /*5e90*/  HMMA.16816.F32.BF16 R32, R172, R142, R32 ;  /* 0x0000008eac20723c */ /* 0x000fe20000041820 */
[----:B------:R-:W1:Y:S07]  /*5ea0*/  LDSM.16.M88.4 R140, [R205+0x9900] ;  /* 0x00990000cd8c783b */ /* 0x000e6e0000000200 */
[C---:B---3--:R-:W-:Y:S01]  /*5eb0*/  HMMA.16816.F32.BF16 R4, R144.reuse, R148, R4 ;  /* 0x000000949004723c */ /* 0x048fe20000041804 */
[----:B------:R-:W3:Y:S07]  /*5ec0*/  LDSM.16.M88.4 R172, [R202+0x10100] ;  /* 0x01010000caac783b */ /* 0x000eee0000000200 */
[C---:B------:R-:W-:Y:S01]  /*5ed0*/  HMMA.16816.F32.BF16 R8, R144.reuse, R150, R8 ;  /* 0x000000969008723c */ /* 0x040fe20000041808 */
[----:B------:R-:W-:Y:S07]  /*5ee0*/  LDSM.16.M88.4 R148, [R189] ;  /* 0x00000000bd94783b */ /* 0x000fee0000000200 */
[C---:B----4-:R-:W-:Y:S08]  /*5ef0*/  HMMA.16816.F32.BF16 R12, R144.reuse, R152, R12 ;  /* 0x00000098900c723c */ /* 0x050ff0000004180c */
[C---:B------:R-:W-:Y:S01]  /*5f00*/  HMMA.16816.F32.BF16 R16, R144.reuse, R154, R16 ;  /* 0x0000009a9010723c */ /* 0x040fe20000041810 */
[----:B------:R-:W-:Y:S07]  /*5f10*/  LDSM.16.M88.4 R152, [R188] ;  /* 0x00000000bc98783b */ /* 0x000fee0000000200 */
[C---:B------:R-:W-:Y:S08]  /*5f20*/  HMMA.16816.F32.BF16 R20, R144.reuse, R156, R20 ;  /* 0x0000009c9014723c */ /* 0x040ff00000041814 */
[C---:B------:R-:W-:Y:S01]  /*5f30*/  HMMA.16816.F32.BF16 R24, R144.reuse, R158, R24 ;  /* 0x0000009e9018723c */ /* 0x040fe20000041818 */
[----:B------:R-:W-:Y:S07]  /*5f40*/  LDSM.16.M88.4 R156, [R201+0x10100] ;  /* 0x01010000c99c783b */ /* 0x000fee0000000200 */
[C---:B------:R-:W-:Y:S08]  /*5f50*/  HMMA.16816.F32.BF16 R28, R144.reuse, R160, R28 ;  /* 0x000000a0901c723c */ /* 0x040ff0000004181c */
[----:B------:R-:W-:Y:S01]  /*5f60*/  HMMA.16816.F32.BF16 R32, R144, R162, R32 ;  /* 0x000000a29020723c */ /* 0x000fe20000041820 */
[----:B------:R-:W4:Y:S07]  /*5f70*/  LDSM.16.M88.4 R144, [R190] ;  /* 0x00000000be90783b */ /* 0x000f2e0000000200 */
[C---:B--2---:R-:W-:Y:S01]  /*5f80*/  HMMA.16816.F32.BF16 R4, R164.reuse, R168, R4 ;  /* 0x000000a8a404723c */ /* 0x044fe20000041804 */
[----:B------:R-:W2:Y:S07]  /*5f90*/  LDSM.16.M88.4 R160, [R200+0x8100] ;  /* 0x00810000c8a0783b */ /* 0x000eae0000000200 */
[C---:B------:R-:W-:Y:S01]  /*5fa0*/  HMMA.16816.F32.BF16 R8, R164.reuse, R170, R8 ;  /* 0x000000aaa408723c */ /* 0x040fe20000041808 */
[----:B------:R-:W-:Y:S07]  /*5fb0*/  LDSM.16.M88.4 R168, [R192+0x2000] ;  /* 0x00200000c0a8783b */ /* 0x000fee0000000200 */
[C---:B-1----:R-:W-:Y:S08]  /*5fc0*/  HMMA.16816.F32.BF16 R12, R164.reuse, R132, R12 ;  /* 0x00000084a40c723c */ /* 0x042ff0000004180c */
[C---:B------:R-:W-:Y:S01]  /*5fd0*/  HMMA.16816.F32.BF16 R16, R164.reuse, R134, R16 ;  /* 0x00000086a410723c */ /* 0x040fe20000041810 */
[----:B------:R-:W1:Y:S07]  /*5fe0*/  LDSM.16.M88.4 R132, [R200+0x8900] ;  /* 0x00890000c884783b */ /* 0x000e6e0000000200 */
[C---:B-----5:R-:W-:Y:S08]  /*5ff0*/  HMMA.16816.F32.BF16 R20, R164.reuse, R136, R20 ;  /* 0x00000088a414723c */ /* 0x060ff00000041814 */
        /* <DEDUP_REMOVED lines=8> */
[----:B------:R-:W-:Y:S07]  /*6080*/  LDSM.16.M88.4 R176, [R205+0xa100] ;  /* 0x00a10000cdb0783b */ /* 0x000fee0000000200 */
[C---:B----4-:R-:W-:Y:S08]  /*6090*/  HMMA.16816.F32.BF16 R12, R172.reuse, R144, R12 ;  /* 0x00000090ac0c723c */ /* 0x050ff0000004180c */
[C---:B------:R-:W-:Y:S01]  /*60a0*/  HMMA.16816.F32.BF16 R16, R172.reuse, R146, R16 ;  /* 0x00000092ac10723c */ /* 0x040fe20000041810 */
[----:B------:R-:W4:Y:S07]  /*60b0*/  LDSM.16.M88.4 R144, [R192+0x2800] ;  /* 0x00280000c090783b */ /* 0x000f2e0000000200 */
[C---:B------:R-:W-:Y:S08]  /*60c0*/  HMMA.16816.F32.BF16 R20, R172.reuse, R148, R20 ;  /* 0x00000094ac14723c */ /* 0x040ff00000041814 */
[C---:B------:R-:W-:Y:S01]  /*60d0*/  HMMA.16816.F32.BF16 R24, R172.reuse, R150, R24 ;  /* 0x00000096ac18723c */ /* 0x040fe20000041818 */
[----:B------:R-:W3:Y:S07]  /*60e0*/  LDSM.16.M88.4 R148, [R192+0x3000] ;  /* 0x00300000c094783b */ /* 0x000eee0000000200 */
[C---:B------:R-:W-:Y:S08]  /*60f0*/  HMMA.16816.F32.BF16 R28, R172.reuse, R152, R28 ;  /* 0x00000098ac1c723c */ /* 0x040ff0000004181c */
[----:B------:R-:W-:Y:S01]  /*6100*/  HMMA.16816.F32.BF16 R32, R172, R154, R32 ;  /* 0x0000009aac20723c */ /* 0x000fe20000041820 */
[----:B------:R-:W3:Y:S07]  /*6110*/  LDSM.16.M88.4 R152, [R192+0x3800] ;  /* 0x00380000c098783b */ /* 0x000eee0000000200 */
[C---:B--2---:R-:W-:Y:S01]  /*6120*/  HMMA.16816.F32.BF16 R4, R156.reuse, R160, R4 ;  /* 0x000000a09c04723c */ /* 0x044fe20000041804 */
[----:B------:R-:W2:Y:S07]  /*6130*/  LDSM.16.M88.4 R172, [R206+0x14100] ;  /* 0x01410000ceac783b */ /* 0x000eae0000000200 */
[C---:B------:R-:W-:Y:S01]  /*6140*/  HMMA.16816.F32.BF16 R8, R156.reuse, R162, R8 ;  /* 0x000000a29c08723c */ /* 0x040fe20000041808 */
[----:B------:R-:W-:Y:S07]  /*6150*/  LDSM.16.M88.4 R160, [R187] ;  /* 0x00000000bba0783b */ /* 0x000fee0000000200 */
        /* <DEDUP_REMOVED lines=15> */
[----:B------:R-:W4:Y:S07]  /*6250*/  LDSM.16.M88.4 R144, [R186] ;  /* 0x00000000ba90783b */ /* 0x000f2e0000000200 */
[C---:B------:R-:W-:Y:S08]  /*6260*/  HMMA.16816.F32.BF16 R20, R164.reuse, R148, R20 ;  /* 0x00000094a414723c */ /* 0x040ff00000041814 */
[C---:B------:R-:W-:Y:S01]  /*6270*/  HMMA.16816.F32.BF16 R24, R164.reuse, R150, R24 ;  /* 0x00000096a418723c */ /* 0x040fe20000041818 */
[----:B------:R-:W3:Y:S07]  /*6280*/  LDSM.16.M88.4 R148, [R185] ;  /* 0x00000000b994783b */ /* 0x000eee0000000200 */
[C---:B------:R-:W-:Y:S08]  /*6290*/  HMMA.16816.F32.BF16 R28, R164.reuse, R152, R28 ;  /* 0x00000098a41c723c */ /* 0x040ff0000004181c */
[----:B------:R-:W-:Y:S01]  /*62a0*/  HMMA.16816.F32.BF16 R32, R164, R154, R32 ;  /* 0x0000009aa420723c */ /* 0x000fe20000041820 */
[----:B------:R-:W3:Y:S07]  /*62b0*/  LDSM.16.M88.4 R152, [R184] ;  /* 0x00000000b898783b */ /* 0x000eee0000000200 */
        /* <DEDUP_REMOVED lines=15> */
[C---:B------:R-:W-:Y:S08]  /*63b0*/  HMMA.16816.F32.BF16 R8, R156.reuse, R162, R8 ;  /* 0x000000a29c08723c */ /* 0x040ff00000041808 */
[C---:B----4-:R-:W-:Y:S08]  /*63c0*/  HMMA.16816.F32.BF16 R12, R156.reuse, R144, R12 ;  /* 0x000000909c0c723c */ /* 0x050ff0000004180c */
[C---:B------:R-:W-:Y:S08]  /*63d0*/  HMMA.16816.F32.BF16 R16, R156.reuse, R146, R16 ;  /* 0x000000929c10723c */ /* 0x040ff00000041810 */
[C---:B------:R-:W-:Y:S08]  /*63e0*/  HMMA.16816.F32.BF16 R20, R156.reuse, R148, R20 ;  /* 0x000000949c14723c */ /* 0x040ff00000041814 */
[C---:B------:R-:W-:Y:S08]  /*63f0*/  HMMA.16816.F32.BF16 R24, R156.reuse, R150, R24 ;  /* 0x000000969c18723c */ /* 0x040ff00000041818 */
[C---:B------:R-:W-:Y:S08]  /*6400*/  HMMA.16816.F32.BF16 R28, R156.reuse, R152, R28 ;  /* 0x000000989c1c723c */ /* 0x040ff0000004181c */
[----:B------:R-:W-:Y:S08]  /*6410*/  HMMA.16816.F32.BF16 R32, R156, R154, R32 ;  /* 0x0000009a9c20723c */ /* 0x000ff00000041820 */
[C---:B--2---:R-:W-:Y:S08]  /*6420*/  HMMA.16816.F32.BF16 R4, R164.reuse, R168, R4 ;  /* 0x000000a8a404723c */ /* 0x044ff00000041804 */
[C---:B------:R-:W-:Y:S08]  /*6430*/  HMMA.16816.F32.BF16 R8, R164.reuse, R170, R8 ;  /* 0x000000aaa408723c */ /* 0x040ff00000041808 */
[C---:B-1----:R-:W-:Y:S08]  /*6440*/  HMMA.16816.F32.BF16 R12, R164.reuse, R132, R12 ;  /* 0x00000084a40c723c */ /* 0x042ff0000004180c */
[C---:B------:R-:W-:Y:S01]  /*6450*/  HMMA.16816.F32.BF16 R16, R164.reuse, R134, R16 ;  /* 0x00000086a410723c */ /* 0x040fe20000041810 */
[----:B------:R-:W1:Y:S07]  /*6460*/  LDSM.16.M88.4 R132, [R192+0x4800] ;  /* 0x00480000c084783b */ /* 0x000e6e0000000200 */
[C---:B-----5:R-:W-:Y:S08]  /*6470*/  HMMA.16816.F32.BF16 R20, R164.reuse, R136, R20 ;  /* 0x00000088a414723c */ /* 0x060ff00000041814 */
[C---:B------:R-:W-:Y:S01]  /*6480*/  HMMA.16816.F32.BF16 R24, R164.reuse, R138, R24 ;  /* 0x0000008aa418723c */ /* 0x040fe20000041818 */
[----:B------:R-:W2:Y:S07]  /*6490*/  LDSM.16.M88.4 R136, [R192+0x5000] ;  /* 0x00500000c088783b */ /* 0x000eae0000000200 */
[C---:B------:R-:W-:Y:S08]  /*64a0*/  HMMA.16816.F32.BF16 R28, R164.reuse, R140, R28 ;  /* 0x0000008ca41c723c */ /* 0x040ff0000004181c */
[----:B------:R-:W-:Y:S08]  /*64b0*/  HMMA.16816.F32.BF16 R32, R164, R142, R32 ;  /* 0x0000008ea420723c */ /* 0x000ff00000041820 */
[C---:B---3--:R-:W-:Y:S08]  /*64c0*/  HMMA.16816.F32.BF16 R4, R172.reuse, R176, R4 ;  /* 0x000000b0ac04723c */ /* 0x048ff00000041804 */
[C---:B------:R-:W-:Y:S08]  /*64d0*/  HMMA.16816.F32.BF16 R8, R172.reuse, R178, R8 ;  /* 0x000000b2ac08723c */ /* 0x040ff00000041808 */
[C---:B-1----:R-:W-:Y:S08]  /*64e0*/  HMMA.16816.F32.BF16 R12, R172.reuse, R132, R12 ;  /* 0x00000084ac0c723c */ /* 0x042ff0000004180c */
[C---:B------:R-:W-:Y:S01]  /*64f0*/  HMMA.16816.F32.BF16 R16, R172.reuse, R134, R16 ;  /* 0x00000086ac10723c */ /* 0x040fe20000041810 */
[----:B------:R-:W1:Y:S01]  /*6500*/  LDSM.16.M88.4 R132, [R192+0x5800] ;  /* 0x00580000c084783b */ /* 0x000e620000000200 */
[----:B------:R-:W-:Y:S04]  /*6510*/  DEPBAR.LE SB0, 0x0 ;  /* 0x000080000000791a */ /* 0x000fe80000000000 */
[----:B------:R-:W-:Y:S02]  /*6520*/  FMUL.FTZ R225, R4, c[0x0][0x320] ;  /* 0x0000c80004e17a20 */ /* 0x000fe40000410000 */
[C---:B--2---:R-:W-:Y:S04]  /*6530*/  HMMA.16816.F32.BF16 R20, R172.reuse, R136, R20 ;  /* 0x00000088ac14723c */ /* 0x044fe80000041814 */
        /* <DEDUP_REMOVED lines=10> */
[----:B------:R-:W4:Y:S01]  /*65e0*/  MUFU.TANH R0, R0 ;  /* 0x0000000000007308 */ /* 0x000f220000002400 */
        /* <DEDUP_REMOVED lines=18> */
[----:B------:R-:W-:Y:S02]  /*6710*/  FMUL.FTZ R249, R24, c[0x0][0x320] ;  /* 0x0000c80018f97a20 */ /* 0x000fe40000410000 */
[----:B------:R-:W-:Y:S02]  /*6720*/  FMUL.FTZ R248, R25, c[0x0][0x320] ;  /* 0x0000c80019f87a20 */ /* 0x000fe40000410000 */
[----:B------:R-:W-:Y:S01]  /*6730*/  FMUL.FTZ R242, R26, c[0x0][0x320] ;  /* 0x0000c8001af27a20 */ /* 0x000fe20000410000 */
        /* <DEDUP_REMOVED lines=34> */
[----:B------:R-:W1:Y:S01]  /*6960*/  MUFU.TANH R246, R246 ;  /* 0x000000f600f67308 */ /* 0x000e620000002400 */
[----:B------:R-:W-:-:S05]  /*6970*/  @P0 BRA `(.L_x_409) ;  /* 0x0000039000000947 */ /* 0x000fca0003800000 */
[----:B--234-:R-:W-:Y:S01]  /*6980*/  IADD3 R12, -R180, 0x10, RZ ;  /* 0x00000010b40c7810 */ /* 0x01cfe20007ffe1ff */
[----:B------:R-:W-:Y:S01]  /*6990*/  ULEA UR5, UR20, UR12, 0x6 ;  /* 0x0000000c14057291 */ /* 0x000fe2000f8e303f */
[----:B------:R-:W-:Y:S01]  /*69a0*/  IADD3 R11, -R221, 0x10, RZ ;  /* 0x00000010dd0b7810 */ /* 0x000fe20007ffe1ff */
[----:B------:R-:W-:Y:S01]  /*69b0*/  IMAD.MOV.U32 R208, RZ, RZ, RZ ;  /* 0x000000ffffd07224 */ /* 0x000fe200078e00ff */
[----:B------:R-:W-:Y:S02]  /*69c0*/  LOP3.LUT R12, R12, 0xf, RZ, 0xc0, !PT ;  /* 0x0000000f0c0c7812 */ /* 0x000fe400078ec0ff */
[----:B------:R-:W-:Y:S01]  /*69d0*/  LOP3.LUT R11, R11, 0xf, RZ, 0xc0, !PT ;  /* 0x0000000f0b0b7812 */ /* 0x000fe200078ec0ff */
        /* <DEDUP_REMOVED lines=12> */
[----:B------:R2:W3:Y:S04]  /*6aa0*/  @!P1 LDG.E R208, [R6.64] ;  /* 0x0000001206d09981 */ /* 0x0004e8000c1e1900 */
[----:B------:R-:W-:Y:S04]  /*6ab0*/  IMAD R5, R5, c[0x0][0x1e0], RZ ;  /* 0x0000780005057a24 */ /* 0x000fe800078e02ff */
[C---:B------:R-:W-:Y:S02]  /*6ac0*/  IMAD R5, R209.reuse, c[0x0][0x1e4], R5 ;  /* 0x00007900d1057a24 */ /* 0x040fe400078e0205 */
[----:B--2---:R-:W-:Y:S04]  /*6ad0*/  IMAD.WIDE.U32 R6, R209, c[0x0][0x1e0], RZ ;  /* 0x00007800d1067a25 */ /* 0x004fe800078e00ff */
[----:B------:R-:W-:Y:S01]  /*6ae0*/  IMAD.IADD R7, R7, 0x1, R5 ;  /* 0x0000000107077824 */ /* 0x000fe200078e0205 */
[----:B---3--:R-:W-:Y:S03]  /*6af0*/  SHF.R.S32.HI R4, RZ, 0x1f, R208 ;  /* 0x0000001fff047819 */ /* 0x008fe600000114d0 */
[----:B------:R-:W-:Y:S04]  /*6b00*/  IMAD.WIDE.U32 R6, R208, c[0x0][0x1f0], R6 ;  /* 0x00007c00d0067a25 */ /* 0x000fe800078e0006 */
[----:B------:R-:W-:Y:S01]  /*6b10*/  IMAD R4, R4, c[0x0][0x1f0], RZ ;  /* 0x00007c0004047a24 */ /* 0x000fe200078e02ff */
[----:B------:R-:W-:Y:S03]  /*6b20*/  IADD3 R5, P0, R6, UR14, RZ ;  /* 0x0000000e06057c10 */ /* 0x000fe6000ff1e0ff */
[----:B------:R-:W-:Y:S05]  /*6b30*/  IMAD R4, R208, c[0x0][0x1f4], R4 ;  /* 0x00007d00d0047a24 */ /* 0x000fea00078e0204 */
[----:B------:R-:W-:Y:S02]  /*6b40*/  IADD3.X R4, R7, UR7, R4, P0, !PT ;  /* 0x0000000707047c10 */ /* 0x000fe400087fe404 */
[C---:B------:R-:W-:Y:S04]  /*6b50*/  LEA R15, P0, R5.reuse, c[0x0][0x1c8], 0x1 ;  /* 0x00007200050f7a11 */ /* 0x040fe800078008ff */
[----:B------:R-:W-:Y:S01]  /*6b60*/  LEA.HI.X R14, R5, c[0x0][0x1cc], R4, 0x1, P0 ;  /* 0x00007300050e7a11 */ /* 0x000fe200000f0c04 */
[----:B------:R-:W2:Y:S01]  /*6b70*/  SHFL.IDX PT, R6, R15, 0x1, 0x181f ;  /* 0x00381f000f067f89 */ /* 0x000ea200000e0000 */
[C---:B------:R-:W-:Y:S01]  /*6b80*/  IMAD.SHL.U32 R4, R216.reuse, 0x2, RZ ;  /* 0x00000002d8047824 */ /* 0x040fe200078e00ff */
[----:B------:R-:W-:Y:S02]  /*6b90*/  SHF.L.U64.HI R5, R216, 0x1, R219 ;  /* 0x00000001d8057819 */ /* 0x000fe400000102db */
[----:B------:R-:W3:Y:S04]  /*6ba0*/  SHFL.IDX PT, R7, R14, 0x1, 0x181f ;  /* 0x00381f000e077f89 */ /* 0x000ee800000e0000 */
[----:B------:R-:W4:Y:S04]  /*6bb0*/  SHFL.IDX PT, R8, R15, RZ, 0x181f ;  /* 0x00181fff0f087589 */ /* 0x000f2800000e0000 */
[----:B------:R5:W1:Y:S01]  /*6bc0*/  SHFL.IDX PT, R9, R14, RZ, 0x181f ;  /* 0x00181fff0e097589 */ /* 0x000a6200000e0000 */
[-C--:B--2---:R-:W-:Y:S04]  /*6bd0*/  IADD3 R12, P6, P0, R12, R6.reuse, R181 ;  /* 0x000000060c0c7210 */ /* 0x084fe800078de0b5 */
[-C--:B---3--:R-:W-:Y:S02]  /*6be0*/  IADD3.X R13, RZ, R7.reuse, R182, P6, P0 ;  /* 0x00000007ff0d7210 */ /* 0x088fe400037e04b6 */
[----:B------:R-:W-:Y:S04]  /*6bf0*/  IADD3 R10, P6, P0, R11, R6, R4 ;  /* 0x000000060b0a7210 */ /* 0x000fe800078de004 */
[--C-:B------:R-:W-:Y:S02]  /*6c00*/  IADD3.X R11, RZ, R7, R5.reuse, P6, P0 ;  /* 0x00000007ff0b7210 */ /* 0x100fe400037e0405 */
[C---:B----4-:R-:W-:Y:S02]  /*6c10*/  IADD3 R4, P6, R8.reuse, R4, RZ ;  /* 0x0000000408047210 */ /* 0x050fe40007fde0ff */
[C---:B-----5:R-:W-:Y:S03]  /*6c20*/  IADD3 R14, P0, R8.reuse, R183, RZ ;  /* 0x000000b7080e7210 */ /* 0x060fe60007f1e0ff */
[C---:B-1----:R-:W-:Y:S01]  /*6c30*/  IMAD.X R5, R9.reuse, 0x1, R5, P6 ;  /* 0x0000000109057824 */ /* 0x042fe200030e0605 */
[----:B------:R-:W-:Y:S01]  /*6c40*/  IADD3 R8, P6, R8, R181, RZ ;  /* 0x000000b508087210 */ /* 0x000fe20007fde0ff */
[C---:B------:R-:W-:Y:S01]  /*6c50*/  IMAD.X R15, R9.reuse, 0x1, R222, P0 ;  /* 0x00000001090f7824 */ /* 0x040fe200000e06de */
[----:B------:R-:W-:Y:S03]  /*6c60*/  IADD3 R6, P0, R6, R183, RZ ;  /* 0x000000b706067210 */ /* 0x000fe60007f1e0ff */
[----:B------:R-:W-:Y:S01]  /*6c70*/  IMAD.X R9, R9, 0x1, R182, P6 ;  /* 0x0000000109097824 */ /* 0x000fe200030e06b6 */
[----:B------:R1:W-:Y:S01]  /*6c80*/  LDGSTS.E.BYPASS.LTC128B.128 [R207+0x6100], [R14.64], !P5 ;  /* 0x061000000ecf7fae */ /* 0x0003e2000e901d52 */
        /* <DEDUP_REMOVED lines=8> */
.L_x_409:
[----:B-1234-:R-:W-:Y:S01]  /*6d10*/  IMAD.MOV.U32 R11, RZ, RZ, R211 ;  /* 0x000000ffff0b7224 */ /* 0x01efe200078e00d3 */
[----:B------:R-:W-:Y:S01]  /*6d20*/  PLOP3.LUT P6, PT, PT, PT, UP1, 0x80, 0x0 ;  /* 0x000000000000781c */ /* 0x000fe20003fcf018 */
[----:B------:R-:W0:Y:S01]  /*6d30*/  LDGDEPBAR ;  /* 0x00000000000079af */ /* 0x000e220000000000 */
[----:B------:R-:W-:Y:S01]  /*6d40*/  PLOP3.LUT P0, PT, PT, PT, UP1, 0x80, 0x0 ;  /* 0x000000000000781c */ /* 0x000fe20003f0f018 */
[----:B------:R-:W-:Y:S06]  /*6d50*/  USHF.L.U32 UR5, UR20, 0x6, URZ ;  /* 0x0000000614057899 */ /* 0x000fec000800063f */
[----:B------:R-:W-:Y:S04]  /*6d60*/  IMAD.U32 R5, RZ, RZ, UR5 ;  /* 0x00000005ff057e24 */ /* 0x000fe8000f8e00ff */
[----:B------:R-:W-:Y:S01]  /*6d70*/  @P6 IMAD.HI.U32 R4, R211, c[0x0][0x2c8], RZ ;  /* 0x0000b200d3046a27 */ /* 0x000fe200078e00ff */
[----:B------:R-:W-:Y:S04]  /*6d80*/  IADD3 R5, -R212, 0x1, -R5 ;  /* 0x00000001d4057810 */ /* 0x000fe80007ffe905 */
[----:B------:R-:W-:Y:S01]  /*6d90*/  @P0 SHF.R.U32.HI R11, RZ, c[0x0][0x2cc], R4 ;  /* 0x0000b300ff0b0a19 */ /* 0x000fe20000011604 */
[----:B------:R-:W-:Y:S01]  /*6da0*/  IMAD.MOV.U32 R4, RZ, RZ, c[0x0][0x2ac] ;  /* 0x0000ab00ff047624 */ /* 0x000fe200078e00ff */
[----:B------:R-:W-:Y:S03]  /*6db0*/  PLOP3.LUT P0, PT, PT, PT, UP0, 0x40, 0x0 ;  /* 0x000000000000781c */ /* 0x000fe60003f0e808 */
[----:B------:R-:W1:Y:S01]  /*6dc0*/  SHFL.IDX PT, R13, R11, RZ, 0x1c1f ;  /* 0x001c1fff0b0d7589 */ /* 0x000e6200000e0000 */
[----:B------:R-:W-:Y:S05]  /*6dd0*/  IMAD R5, R4, c[0x0][0x1d0], R5 ;  /* 0x0000740004057a24 */ /* 0x000fea00078e0205 */
[----:B------:R-:W-:Y:S04]  /*6de0*/  IADD3 R4, R5, -c[0x0][0x168], RZ ;  /* 0x80005a0005047a10 */ /* 0x000fe80007ffe0ff */
[C---:B------:R-:W-:Y:S02]  /*6df0*/  IADD3 R5, R4.reuse, c[0x0][0x328], RZ ;  /* 0x0000ca0004057a10 */ /* 0x040fe40007ffe0ff */
[----:B------:R-:W-:Y:S03]  /*6e00*/  IADD3 R4, R4, UR11, RZ ;  /* 0x0000000b04047c10 */ /* 0x000fe6000fffe0ff */
[--C-:B-1----:R-:W-:Y:S02]  /*6e10*/  IMAD.IADD R9, R5, 0x1, R13.reuse ;  /* 0x0000000105097824 */ /* 0x102fe400078e020d */
[----:B------:R-:W-:Y:S01]  /*6e20*/  IMAD.IADD R7, R4, 0x1, R13 ;  /* 0x0000000104077824 */ /* 0x000fe200078e020d */
[----:B------:R-:W-:-:S05]  /*6e30*/  @P0 BRA `(.L_x_410) ;  /* 0x000001b000000947 */ /* 0x000fca0003800000 */
[----:B------:R-:W-:Y:S01]  /*6e40*/  MOV R6, c[0x0][0x2ac] ;  /* 0x0000ab0000067a02 */ /* 0x000fe20000000f00 */
[----:B------:R-:W-:Y:S04]  /*6e50*/  BSSY B0, `(.L_x_411) ;  /* 0x0000013000007945 */ /* 0x000fe80003800000 */
[----:B------:R-:W-:Y:S05]  /*6e60*/  IMAD R13, R6, c[0x0][0x1d0], R13 ;  /* 0x00007400060d7a24 */ /* 0x000fea00078e020d */
[----:B------:R-:W-:Y:S04]  /*6e70*/  IADD3 R13, R13, -c[0x0][0x168], RZ ;  /* 0x80005a000d0d7a10 */ /* 0x000fe80007ffe0ff */
[----:B------:R-:W-:Y:S11]  /*6e80*/  ISETP.GT.AND P0, PT, R13, -0x1, PT ;  /* 0xffffffff0d00780c */ /* 0x000ff60003f04270 */
[----:B------:R-:W-:Y:S02]  /*6e90*/  @!UPT UIADD3 URZ, URZ, URZ, URZ ;  /* 0x0000003f3f3ff290 */ /* 0x000fe4000fffe03f */
[----:B------:R-:W-:-:S05]  /*6ea0*/  @P0 BRA `(.L_x_412) ;  /* 0x0000008000000947 */ /* 0x000fca0003800000 */
[----:B------:R-:W-:Y:S01]  /*6eb0*/  LOP3.LUT R13, RZ, R13, RZ, 0x33, !PT ;  /* 0x0000000dff0d7212 */ /* 0x000fe200078e33ff */
[----:B------:R-:W-:Y:S05]  /*6ec0*/  IMAD.MOV.U32 R6, RZ, RZ, c[0x0][0x32c] ;  /* 0x0000cb00ff067624 */ /* 0x000fea00078e00ff */
[----:B------:R-:W-:Y:S11]  /*6ed0*/  ISETP.NE.AND P0, PT, R6, 0x1, PT ;  /* 0x000000010600780c */ /* 0x000ff60003f05270 */
[----:B------:R-:W-:Y:S02]  /*6ee0*/  @!UPT UIADD3 URZ, URZ, URZ, URZ ;  /* 0x0000003f3f3ff290 */ /* 0x000fe4000fffe03f */
[----:B------:R-:W-:Y:S05]  /*6ef0*/  @P0 IMAD.HI.U32 R6, R13, c[0x0][0x330], RZ ;  /* 0x0000cc000d060a27 */ /* 0x000fea00078e00ff */
[----:B------:R-:W-:Y:S04]  /*6f00*/  @P0 SHF.R.U32.HI R13, RZ, c[0x0][0x334], R6 ;  /* 0x0000cd00ff0d0a19 */ /* 0x000fe80000011606 */
[----:B------:R-:W-:Y:S01]  /*6f10*/  LOP3.LUT R13, RZ, R13, RZ, 0x33, !PT ;  /* 0x0000000dff0d7212 */ /* 0x000fe200078e33ff */
[----:B------:R-:W-:-:S05]  /*6f20*/  BRA `(.L_x_413) ;  /* 0x0000005000007947 */ /* 0x000fca0003800000 */
.L_x_412:
[----:B------:R-:W-:Y:S04]  /*6f30*/  MOV R6, c[0x0][0x32c] ;  /* 0x0000cb0000067a02 */ /* 0x000fe80000000f00 */
[----:B------:R-:W-:Y:S11]  /*6f40*/  ISETP.NE.AND P0, PT, R6, 0x1, PT ;  /* 0x000000010600780c */ /* 0x000ff60003f05270 */
[----:B------:R-:W-:Y:S02]  /*6f50*/  @!UPT UIADD3 URZ, URZ, URZ, URZ ;  /* 0x0000003f3f3ff290 */ /* 0x000fe4000fffe03f */
[----:B------:R-:W-:Y:S05]  /*6f60*/  @P0 IMAD.HI.U32 R6, R13, c[0x0][0x330], RZ ;  /* 0x0000cc000d060a27 */ /* 0x000fea00078e00ff */
[----:B------:R-:W-:Y:S02]  /*6f70*/  @P0 SHF.R.U32.HI R13, RZ, c[0x0][0x334], R6 ;  /* 0x0000cd00ff0d0a19 */ /* 0x000fe40000011606 */
.L_x_413:
[----:B------:R-:W-:Y:S05]  /*6f80*/  BSYNC B0 ;  /* 0x0000000000007941 */ /* 0x000fea0003800000 */
.L_x_411:
[----:B------:R-:W-:Y:S04]  /*6f90*/  IMAD.MOV.U32 R6, RZ, RZ, c[0x0][0x32c] ;  /* 0x0000cb00ff067624 */ /* 0x000fe800078e00ff */
[----:B------:R-:W-:Y:S04]  /*6fa0*/  IMAD R13, R13, R6, -UR5 ;  /* 0x800000050d0d7e24 */ /* 0x000fe8000f8e0206 */
[----:B------:R-:W-:Y:S05]  /*6fb0*/  IMAD.IADD R8, R13, 0x1, -R212 ;  /* 0x000000010d087824 */ /* 0x000fea00078e0ad4 */
[----:B------:R-:W-:Y:S02]  /*6fc0*/  IADD3 R6, R8, c[0x0][0x32c], RZ ;  /* 0x0000cb0008067a10 */ /* 0x000fe40007ffe0ff */
[----:B------:R-:W-:Y:S02]  /*6fd0*/  IMNMX R7, R7, R8, !PT ;  /* 0x0000000807077217 */ /* 0x000fe40007800200 */
[----:B------:R-:W-:Y:S02]  /*6fe0*/  IMNMX R9, R9, R6, PT ;  /* 0x0000000609097217 */ /* 0x000fe40003800200 */
.L_x_410:
[----:B------:R-:W-:Y:S01]  /*6ff0*/  UISETP.GT.AND UP2, UPT, UR20, -0x1, UPT ;  /* 0xffffffff1400788c */ /* 0x000fe2000bf44270 */
[----:B------:R-:W1:Y:S05]  /*7000*/  SHFL.IDX PT, R11, R11, 0x1, 0x1c1f ;  /* 0x003c1f000b0b7f89 */ /* 0x000e6a00000e0000 */
[----:B------:R-:W-:Y:S02]  /*7010*/  PLOP3.LUT P0, PT, PT, PT, UP2, 0x80, 0x0 ;  /* 0x000000000000781c */ /* 0x000fe40003f0f028 */
[----:B------:R-:W-:Y:S02]  /*7020*/  PLOP3.LUT P6, PT, PT, PT, UP2, 0x80, 0x0 ;  /* 0x000000000000781c */ /* 0x000fe40003fcf028 */
[C---:B------:R-:W-:Y:S02]  /*7030*/  ISETP.GT.AND P0, PT, R7.reuse, RZ, P0 ;  /* 0x000000ff0700720c */ /* 0x040fe40000704270 */
[----:B------:R-:W-:Y:S02]  /*7040*/  ISETP.GT.AND P6, PT, R7, 0x1, P6 ;  /* 0x000000010700780c */ /* 0x000fe400037c4270 */
[C---:B------:R-:W-:Y:S02]  /*7050*/  ISETP.LT.OR P0, PT, R9.reuse, 0x1, P0 ;  /* 0x000000010900780c */ /* 0x040fe40000701670 */
[----:B------:R-:W-:Y:S02]  /*7060*/  ISETP.LT.OR P6, PT, R9, 0x2, P6 ;  /* 0x000000020900780c */ /* 0x000fe400037c1670 */
[----:B------:R-:W-:Y:S02]  /*7070*/  FSEL R10, R225, -INF , !P0 ;  /* 0xff800000e10a7808 */ /* 0x000fe40004000000 */
[----:B------:R-:W-:Y:S02]  /*7080*/  PLOP3.LUT P0, PT, PT, PT, UP2, 0x80, 0x0 ;  /* 0x000000000000781c */ /* 0x000fe40003f0f028 */
[----:B------:R-:W-:Y:S02]  /*7090*/  FSEL R8, R227, -INF , !P6 ;  /* 0xff800000e3087808 */ /* 0x000fe40007000000 */
[----:B------:R-:W-:Y:S01]  /*70a0*/  ISETP.GT.AND P0, PT, R7, 0x8, P0 ;  /* 0x000000080700780c */ /* 0x000fe20000704270 */
[--C-:B-1----:R-:W-:Y:S01]  /*70b0*/  IMAD.IADD R5, R5, 0x1, R11.reuse ;  /* 0x0000000105057824 */ /* 0x102fe200078e020b */
[----:B------:R-:W-:Y:S01]  /*70c0*/  PLOP3.LUT P6, PT, PT, PT, UP2, 0x80, 0x0 ;  /* 0x000000000000781c */ /* 0x000fe20003fcf028 */
[----:B------:R-:W-:Y:S01]  /*70d0*/  IMAD.IADD R4, R4, 0x1, R11 ;  /* 0x0000000104047824 */ /* 0x000fe200078e020b */
[----:B------:R-:W-:Y:S02]  /*70e0*/  ISETP.LT.OR P0, PT, R9, 0x9, P0 ;  /* 0x000000090900780c */ /* 0x000fe40000701670 */
[----:B------:R-:W-:Y:S02]  /*70f0*/  ISETP.GT.AND P6, PT, R7, 0x9, P6 ;  /* 0x000000090700780c */ /* 0x000fe400037c4270 */
[----:B------:R-:W-:Y:S02]  /*7100*/  FSEL R228, R228, -INF , !P0 ;  /* 0xff800000e4e47808 */ /* 0x000fe40004000000 */
[----:B------:R-:W-:Y:S02]  /*7110*/  PLOP3.LUT P0, PT, PT, PT, UP2, 0x80, 0x0 ;  /* 0x000000000000781c */ /* 0x000fe40003f0f028 */
[----:B------:R-:W-:Y:S02]  /*7120*/  ISETP.LT.OR P6, PT, R9, 0xa, P6 ;  /* 0x0000000a0900780c */ /* 0x000fe400037c1670 */
[----:B------:R-:W-:Y:S02]  /*7130*/  ISETP.GT.AND P0, PT, R7, 0x10, P0 ;  /* 0x000000100700780c */ /* 0x000fe40000704270 */
[----:B------:R-:W-:Y:S02]  /*7140*/  FSEL R6, R231, -INF , !P6 ;  /* 0xff800000e7067808 */ /* 0x000fe40007000000 */
[----:B------:R-:W-:Y:S02]  /*7150*/  ISETP.LT.OR P0, PT, R9, 0x11, P0 ;  /* 0x000000110900780c */ /* 0x000fe40000701670 */
[----:B------:R-:W-:Y:S02]  /*7160*/  PLOP3.LUT P6, PT, PT, PT, UP2, 0x80, 0x0 ;  /* 0x000000000000781c */ /* 0x000fe40003fcf028 */
[----:B------:R-:W-:Y:S02]  /*7170*/  FSEL R164, R235, -INF , !P0 ;  /* 0xff800000eba47808 */ /* 0x000fe40004000000 */
[----:B------:R-:W-:Y:S02]  /*7180*/  PLOP3.LUT P0, PT, PT, PT, UP2, 0x80, 0x0 ;  /* 0x000000000000781c */ /* 0x000fe40003f0f028 */
[C---:B------:R-:W-:Y:S02]  /*7190*/  ISETP.GT.AND P6, PT, R7.reuse, 0x11, P6 ;  /* 0x000000110700780c */ /* 0x040fe400037c4270 */
[----:B------:R-:W-:Y:S02]  /*71a0*/  ISETP.GT.AND P0, PT, R7, 0x18, P0 ;  /* 0x000000180700780c */ /* 0x000fe40000704270 */
[C---:B------:R-:W-:Y:S02]  /*71b0*/  ISETP.LT.OR P6, PT, R9.reuse, 0x12, P6 ;  /* 0x000000120900780c */ /* 0x040fe400037c1670 */
[----:B------:R-:W-:Y:S02]  /*71c0*/  ISETP.LT.OR P0, PT, R9, 0x19, P0 ;  /* 0x000000190900780c */ /* 0x000fe40000701670 */
[----:B------:R-:W-:Y:S02]  /*71d0*/  FSEL R162, R234, -INF , !P6 ;  /* 0xff800000eaa27808 */ /* 0x000fe40007000000 */
[----:B------:R-:W-:Y:S02]  /*71e0*/  FSEL R142, R236, -INF , !P0 ;  /* 0xff800000ec8e7808 */ /* 0x000fe40004000000 */
[----:B------:R-:W-:Y:S02]  /*71f0*/  PLOP3.LUT P0, PT, PT, PT, UP2, 0x80, 0x0 ;  /* 0x000000000000781c */ /* 0x000fe40003f0f028 */
[----:B------:R-:W-:Y:S02]  /*7200*/  PLOP3.LUT P6, PT, PT, PT, UP2, 0x80, 0x0 ;  /* 0x000000000000781c */ /* 0x000fe40003fcf028 */
[C---:B------:R-:W-:Y:S02]  /*7210*/  ISETP.GT.AND P0, PT, R7.reuse, 0x20, P0 ;  /* 0x000000200700780c */ /* 0x040fe40000704270 */
[----:B------:R-:W-:Y:S02]  /*7220*/  ISETP.GT.AND P6, PT, R7, 0x19, P6 ;  /* 0x000000190700780c */ /* 0x000fe400037c4270 */
[C---:B------:R-:W-:Y:S02]  /*7230*/  ISETP.LT.OR P0, PT, R9.reuse, 0x21, P0 ;  /* 0x000000210900780c */ /* 0x040fe40000701670 */
[----:B------:R-:W-:Y:S02]  /*7240*/  ISETP.LT.OR P6, PT, R9, 0x1a, P6 ;  /* 0x0000001a0900780c */ /* 0x000fe400037c1670 */
[----:B------:R-:W-:Y:S02]  /*7250*/  FSEL R160, R240, -INF , !P0 ;  /* 0xff800000f0a07808 */ /* 0x000fe40004000000 */
        /* <DEDUP_REMOVED lines=26> */
[----:B------:R-:W-:Y:S04]  /*7400*/  PLOP3.LUT P6, PT, PT, PT, UP2, 0x80, 0x0 ;  /* 0x000000000000781c */ /* 0x000fe80003fcf028 */
[----:B------:R-:W-:Y:S04]  /*7410*/  ISETP.GT.AND P6, PT, R7, 0x39, P6 ;  /* 0x000000390700780c */ /* 0x000fe800037c4270 */
[----:B------:R-:W-:Y:S04]  /*7420*/  ISETP.LT.OR P6, PT, R9, 0x3a, P6 ;  /* 0x0000003a0900780c */ /* 0x000fe800037c1670 */
[----:B------:R-:W-:Y:S01]  /*7430*/  FSEL R146, R252, -INF , !P6 ;  /* 0xff800000fc927808 */ /* 0x000fe20007000000 */
        /* <DEDUP_REMOVED lines=9> */
[----:B------:R-:W-:Y:S05]  /*74d0*/  IMAD.MOV.U32 R7, RZ, RZ, 0x1 ;  /* 0x00000001ff077424 */ /* 0x000fea00078e00ff */
[----:B------:R-:W-:Y:S11]  /*74e0*/  ISETP.NE.AND P0, PT, R7, c[0x0][0x32c], PT ;  /* 0x0000cb0007007a0c */ /* 0x000ff60003f05270 */
[----:B------:R-:W-:Y:S02]  /*74f0*/  @!UPT UIADD3 URZ, URZ, URZ, URZ ;  /* 0x0000003f3f3ff290 */ /* 0x000fe4000fffe03f */
[----:B------:R-:W-:Y:S05]  /*7500*/  @P0 IMAD.HI.U32 R7, R12, c[0x0][0x330], RZ ;  /* 0x0000cc000c070a27 */ /* 0x000fea00078e00ff */
[----:B------:R-:W-:Y:S04]  /*7510*/  @P0 SHF.R.U32.HI R12, RZ, c[0x0][0x334], R7 ;  /* 0x0000cd00ff0c0a19 */ /* 0x000fe80000011607 */
[----:B------:R-:W-:Y:S01]  /*7520*/  LOP3.LUT R12, RZ, R12, RZ, 0x33, !PT ;  /* 0x0000000cff0c7212 */ /* 0x000fe200078e33ff */
[----:B------:R-:W-:-:S05]  /*7530*/  BRA `(.L_x_417) ;  /* 0x0000005000007947 */ /* 0x000fca0003800000 */
.L_x_416:
[----:B------:R-:W-:Y:S04]  /*7540*/  MOV R7, 0x1 ;  /* 0x0000000100077802 */ /* 0x000fe80000000f00 */
[----:B------:R-:W-:Y:S11]  /*7550*/  ISETP.NE.AND P0, PT, R7, c[0x0][0x32c], PT ;  /* 0x0000cb0007007a0c */ /* 0x000ff60003f05270 */
[----:B------:R-:W-:Y:S02]  /*7560*/  @!UPT UIADD3 URZ, URZ, URZ, URZ ;  /* 0x0000003f3f3ff290 */ /* 0x000fe4000fffe03f */
[----:B------:R-:W-:Y:S05]  /*7570*/  @P0 IMAD.HI.U32 R7, R12, c[0x0][0x330], RZ ;  /* 0x0000cc000c070a27 */ /* 0x000fea00078e00ff */
[----:B------:R-:W-:Y:S02]  /*7580*/  @P0 SHF.R.U32.HI R12, RZ, c[0x0][0x334], R7 ;  /* 0x0000cd00ff0c0a19 */ /* 0x000fe40000011607 */
.L_x_417:
[----:B------:R-:W-:Y:S05]  /*7590*/  BSYNC B0 ;  /* 0x0000000000007941 */ /* 0x000fea0003800000 */
.L_x_415:
[----:B------:R-:W-:Y:S04]  /*75a0*/  IMAD.MOV.U32 R7, RZ, RZ, c[0x0][0x32c] ;  /* 0x0000cb00ff077624 */ /* 0x000fe800078e00ff */
[----:B------:R-:W-:Y:S04]  /*75b0*/  IMAD R7, R12, R7, -UR5 ;  /* 0x800000050c077e24 */ /* 0x000fe8000f8e0207 */
[----:B------:R-:W-:Y:S05]  /*75c0*/  IMAD.IADD R7, R7, 0x1, -R212 ;  /* 0x0000000107077824 */ /* 0x000fea00078e0ad4 */
[----:B------:R-:W-:Y:S02]  /*75d0*/  IADD3 R12, R7, c[0x0][0x32c], RZ ;  /* 0x0000cb00070c7a10 */ /* 0x000fe40007ffe0ff */
[----:B------:R-:W-:Y:S02]  /*75e0*/  IMNMX R4, R4, R7, !PT ;  /* 0x0000000704047217 */ /* 0x000fe40007800200 */
[----:B------:R-:W-:Y:S02]  /*75f0*/  IMNMX R5, R5, R12, PT ;  /* 0x0000000c05057217 */ /* 0x000fe40003800200 */
.L_x_414:
[----:B------:R-:W-:Y:S01]  /*7600*/  PLOP3.LUT P6, PT, PT, PT, UP2, 0x80, 0x0 ;  /* 0x000000000000781c */ /* 0x000fe20003fcf028 */
[----:B------:R-:W-:Y:S01]  /*7610*/  LDSM.16.MT88.4 R20, [R198+0x100] ;  /* 0x00010000c614783b */ /* 0x000fe20000004200 */
[----:B------:R-:W-:Y:S02]  /*7620*/  PLOP3.LUT P0, PT, PT, PT, UP2, 0x80, 0x0 ;  /* 0x000000000000781c */ /* 0x000fe40003f0f028 */
[----:B------:R-:W-:Y:S02]  /*7630*/  ISETP.GT.AND P6, PT, R4, RZ, P6 ;  /* 0x000000ff0400720c */ /* 0x000fe400037c4270 */
[----:B------:R-:W-:Y:S02]  /*7640*/  FMNMX.FTZ R7, R10, R3, !PT ;  /* 0x000000030a077209 */ /* 0x000fe40007810000 */
[C---:B------:R-:W-:Y:S01]  /*7650*/  ISETP.LT.OR P6, PT, R5.reuse, 0x1, P6 ;  /* 0x000000010500780c */ /* 0x040fe200037c1670 */
[----:B------:R-:W-:Y:S01]  /*7660*/  LDSM.16.MT88.4 R28, [R197+0x100] ;  /* 0x00010000c51c783b */ /* 0x000fe20000004200 */
[----:B------:R-:W-:Y:S02]  /*7670*/  ISETP.GT.AND P0, PT, R4, 0x1, P0 ;  /* 0x000000010400780c */ /* 0x000fe40000704270 */
[----:B------:R-:W-:Y:S02]  /*7680*/  FMNMX.FTZ R7, R8, R7, !PT ;  /* 0x0000000708077209 */ /* 0x000fe40007810000 */
[----:B------:R-:W-:Y:S02]  /*7690*/  FSEL R13, R0, -INF , !P6 ;  /* 0xff800000000d7808 */ /* 0x000fe40007000000 */
[----:B------:R-:W-:Y:S02]  /*76a0*/  ISETP.LT.OR P0, PT, R5, 0x2, P0 ;  /* 0x000000020500780c */ /* 0x000fe40000701670 */
[----:B------:R-:W-:Y:S02]  /*76b0*/  PLOP3.LUT P6, PT, PT, PT, UP2, 0x80, 0x0 ;  /* 0x000000000000781c */ /* 0x000fe40003fcf028 */
[----:B------:R-:W-:Y:S02]  /*76c0*/  FMNMX.FTZ R7, R228, R7, !PT ;  /* 0x00000007e4077209 */ /* 0x000fe40007810000 */
[----:B------:R-:W-:Y:S02]  /*76d0*/  FSEL R223, R223, -INF , !P0 ;  /* 0xff800000dfdf7808 */ /* 0x000fe40004000000 */
[----:B------:R-:W-:Y:S02]  /*76e0*/  ISETP.GT.AND P6, PT, R4, 0x8, P6 ;  /* 0x000000080400780c */ /* 0x000fe400037c4270 */
[----:B------:R-:W-:Y:S02]  /*76f0*/  PLOP3.LUT P0, PT, PT, PT, UP2, 0x80, 0x0 ;  /* 0x000000000000781c */ /* 0x000fe40003f0f028 */
[----:B------:R-:W-:Y:S02]  /*7700*/  FMNMX.FTZ R7, R6, R7, !PT ;  /* 0x0000000706077209 */ /* 0x000fe40007810000 */
[----:B------:R-:W-:Y:S02]  /*7710*/  ISETP.GT.AND P0, PT, R4, 0x9, P0 ;  /* 0x000000090400780c */ /* 0x000fe40000704270 */
[C---:B------:R-:W-:Y:S02]  /*7720*/  ISETP.LT.OR P6, PT, R5.reuse, 0x9, P6 ;  /* 0x000000090500780c */ /* 0x040fe400037c1670 */
[----:B------:R-:W-:Y:S02]  /*7730*/  FMNMX.FTZ R7, R164, R7, !PT ;  /* 0x00000007a4077209 */ /* 0x000fe40007810000 */
[----:B------:R-:W-:Y:S02]  /*7740*/  FSEL R11, R224, -INF , !P6 ;  /* 0xff800000e00b7808 */ /* 0x000fe40007000000 */
[C---:B------:R-:W-:Y:S02]  /*7750*/  ISETP.LT.OR P0, PT, R5.reuse, 0xa, P0 ;  /* 0x0000000a0500780c */ /* 0x040fe40000701670 */
[----:B------:R-:W-:Y:S02]  /*7760*/  PLOP3.LUT P6, PT, PT, PT, UP2, 0x80, 0x0 ;  /* 0x000000000000781c */ /* 0x000fe40003fcf028 */
[----:B------:R-:W-:Y:S02]  /*7770*/  FMNMX.FTZ R7, R162, R7, !PT ;  /* 0x00000007a2077209 */ /* 0x000fe40007810000 */
[----:B------:R-:W-:Y:S02]  /*7780*/  FSEL R9, R226, -INF , !P0 ;  /* 0xff800000e2097808 */ /* 0x000fe40004000000 */
[----:B------:R-:W-:Y:S02]  /*7790*/  ISETP.GT.AND P6, PT, R4, 0x10, P6 ;  /* 0x000000100400780c */ /* 0x000fe400037c4270 */
[----:B------:R-:W-:Y:S02]  /*77a0*/  PLOP3.LUT P0, PT, PT, PT, UP2, 0x80, 0x0 ;  /* 0x000000000000781c */ /* 0x000fe40003f0f028 */
[----:B------:R-:W-:Y:S02]  /*77b0*/  FMNMX.FTZ R7, R142, R7, !PT ;  /* 0x000000078e077209 */ /* 0x000fe40007810000 */
[C---:B------:R-:W-:Y:S02]  /*77c0*/  ISETP.LT.OR P6, PT, R5.reuse, 0x11, P6 ;  /* 0x000000110500780c */ /* 0x040fe400037c1670 */
        /* <DEDUP_REMOVED lines=10> */
[----:B------:R-:W-:Y:S02]  /*7870*/  FMNMX.FTZ R0, R13, R2, !PT ;  /* 0x000000020d007209 */ /* 0x000fe40007810000 */
[----:B------:R-:W-:Y:S02]  /*7880*/  ISETP.LT.OR P6, PT, R5, 0x19, P6 ;  /* 0x000000190500780c */ /* 0x000fe400037c1670 */
[----:B------:R-:W-:Y:S02]  /*7890*/  ISETP.GT.AND P0, PT, R4, 0x19, P0 ;  /* 0x000000190400780c */ /* 0x000fe40000704270 */
[----:B------:R-:W-:Y:S02]  /*78a0*/  FMNMX.FTZ R7, R156, R7, !PT ;  /* 0x000000079c077209 */ /* 0x000fe40007810000 */
[----:B------:R-:W-:Y:S02]  /*78b0*/  FSEL R143, R233, -INF , !P6 ;  /* 0xff800000e98f7808 */ /* 0x000fe40007000000 */
[----:B------:R-:W-:Y:S02]  /*78c0*/  ISETP.LT.OR P0, PT, R5, 0x1a, P0 ;  /* 0x0000001a0500780c */ /* 0x000fe40000701670 */
[----:B------:R-:W-:Y:S02]  /*78d0*/  FMNMX.FTZ R0, R223, R0, !PT ;  /* 0x00000000df007209 */ /* 0x000fe40007810000 */
[----:B------:R-:W-:Y:S02]  /*78e0*/  PLOP3.LUT P6, PT, PT, PT, UP2, 0x80, 0x0 ;  /* 0x000000000000781c */ /* 0x000fe40003fcf028 */
[----:B------:R-:W-:Y:S02]  /*78f0*/  FMNMX.FTZ R7, R154, R7, !PT ;  /* 0x000000079a077209 */ /* 0x000fe40007810000 */
[----:B------:R-:W-:Y:S02]  /*7900*/  FSEL R141, R232, -INF , !P0 ;  /* 0xff800000e88d7808 */ /* 0x000fe40004000000 */
[----:B------:R-:W-:Y:S02]  /*7910*/  FMNMX.FTZ R0, R11, R0, !PT ;  /* 0x000000000b007209 */ /* 0x000fe40007810000 */
[----:B------:R-:W-:Y:S02]  /*7920*/  ISETP.GT.AND P6, PT, R4, 0x20, P6 ;  /* 0x000000200400780c */ /* 0x000fe400037c4270 */
[----:B------:R-:W-:Y:S02]  /*7930*/  PLOP3.LUT P0, PT, PT, PT, UP2, 0x80, 0x0 ;  /* 0x000000000000781c */ /* 0x000fe40003f0f028 */
[----:B------:R-:W-:Y:S02]  /*7940*/  FMNMX.FTZ R7, R152, R7, !PT ;  /* 0x0000000798077209 */ /* 0x000fe40007810000 */
[----:B------:R-:W-:Y:S02]  /*7950*/  ISETP.LT.OR P6, PT, R5, 0x21, P6 ;  /* 0x000000210500780c */ /* 0x000fe400037c1670 */
[----:B------:R-:W-:Y:S02]  /*7960*/  FMNMX.FTZ R0, R9, R0, !PT ;  /* 0x0000000009007209 */ /* 0x000fe40007810000 */
[----:B------:R-:W-:Y:S02]  /*7970*/  ISETP.GT.AND P0, PT, R4, 0x21, P0 ;  /* 0x000000210400780c */ /* 0x000fe40000704270 */
[----:B------:R-:W-:Y:S02]  /*7980*/  FMNMX.FTZ R7, R150, R7, !PT ;  /* 0x0000000796077209 */ /* 0x000fe40007810000 */
[----:B------:R-:W-:Y:S02]  /*7990*/  FSEL R159, R238, -INF , !P6 ;  /* 0xff800000ee9f7808 */ /* 0x000fe40007000000 */
[----:B------:R-:W-:Y:S02]  /*79a0*/  FMNMX.FTZ R12, R163, R0, !PT ;  /* 0x00000000a30c7209 */ /* 0x000fe40007810000 */
[----:B------:R-:W-:Y:S02]  /*79b0*/  ISETP.LT.OR P0, PT, R5, 0x22, P0 ;  /* 0x000000220500780c */ /* 0x000fe40000701670 */
[----:B------:R-:W-:Y:S02]  /*79c0*/  PLOP3.LUT P6, PT, PT, PT, UP2, 0x80, 0x0 ;  /* 0x000000000000781c */ /* 0x000fe40003fcf028 */
[----:B------:R-:W-:Y:S02]  /*79d0*/  FMNMX.FTZ R7, R148, R7, !PT ;  /* 0x0000000794077209 */ /* 0x000fe40007810000 */
[----:B------:R-:W-:Y:S02]  /*79e0*/  FSEL R157, R237, -INF , !P0 ;  /* 0xff800000ed9d7808 */ /* 0x000fe40004000000 */
[----:B------:R-:W-:Y:S02]  /*79f0*/  FMNMX.FTZ R12, R161, R12, !PT ;  /* 0x0000000ca10c7209 */ /* 0x000fe40007810000 */
[----:B------:R-:W-:Y:S02]  /*7a00*/  ISETP.GT.AND P6, PT, R4, 0x28, P6 ;  /* 0x000000280400780c */ /* 0x000fe400037c4270 */
[----:B------:R-:W-:Y:S02]  /*7a10*/  PLOP3.LUT P0, PT, PT, PT, UP2, 0x80, 0x0 ;  /* 0x000000000000781c */ /* 0x000fe40003f0f028 */
[----:B------:R-:W-:Y:S02]  /*7a20*/  FMNMX.FTZ R0, R146, R7, !PT ;  /* 0x0000000792007209 */ /* 0x000fe40007810000 */
[----:B------:R-:W-:Y:S02]  /*7a30*/  FMNMX.FTZ R12, R143, R12, !PT ;  /* 0x0000000c8f0c7209 */ /* 0x000fe40007810000 */
[----:B------:R-:W-:Y:S01]  /*7a40*/  ISETP.LT.OR P6, PT, R5, 0x29, P6 ;  /* 0x000000290500780c */ /* 0x000fe200037c1670 */
[----:B------:R-:W1:Y:S01]  /*7a50*/  SHFL.BFLY PT, R7, R0, 0x2, 0x1f ;  /* 0x0c401f0000077f89 */ /* 0x000e6200000e0000 */
[----:B------:R-:W-:Y:S02]  /*7a60*/  ISETP.GT.AND P0, PT, R4, 0x29, P0 ;  /* 0x000000290400780c */ /* 0x000fe40000704270 */
[----:B------:R-:W-:Y:S02]  /*7a70*/  FSEL R155, R242, -INF , !P6 ;  /* 0xff800000f29b7808 */ /* 0x000fe40007000000 */
[----:B------:R-:W-:Y:S02]  /*7a80*/  FMNMX.FTZ R12, R141, R12, !PT ;  /* 0x0000000c8d0c7209 */ /* 0x000fe40007810000 */
[----:B------:R-:W-:Y:S02]  /*7a90*/  ISETP.LT.OR P0, PT, R5, 0x2a, P0 ;  /* 0x0000002a0500780c */ /* 0x000fe40000701670 */
[----:B------:R-:W-:Y:S02]  /*7aa0*/  PLOP3.LUT P6, PT, PT, PT, UP2, 0x80, 0x0 ;  /* 0x000000000000781c */ /* 0x000fe40003fcf028 */
[----:B------:R-:W-:Y:S02]  /*7ab0*/  FSEL R153, R241, -INF , !P0 ;  /* 0xff800000f1997808 */ /* 0x000fe40004000000 */
[----:B------:R-:W-:Y:S02]  /*7ac0*/  FMNMX.FTZ R12, R159, R12, !PT ;  /* 0x0000000c9f0c7209 */ /* 0x000fe40007810000 */
[C---:B------:R-:W-:Y:S02]  /*7ad0*/  ISETP.GT.AND P6, PT, R4.reuse, 0x30, P6 ;  /* 0x000000300400780c */ /* 0x040fe400037c4270 */
[----:B------:R-:W-:Y:S02]  /*7ae0*/  PLOP3.LUT P0, PT, PT, PT, UP2, 0x80, 0x0 ;  /* 0x000000000000781c */ /* 0x000fe40003f0f028 */
[----:B------:R-:W-:Y:S02]  /*7af0*/  FMNMX.FTZ R12, R157, R12, !PT ;  /* 0x0000000c9d0c7209 */ /* 0x000fe40007810000 */
[----:B------:R-:W-:Y:S02]  /*7b00*/  ISETP.LT.OR P6, PT, R5, 0x31, P6 ;  /* 0x000000310500780c */ /* 0x000fe400037c1670 */
        /* <DEDUP_REMOVED lines=8> */
[----:B------:R-:W-:Y:S01]  /*7b90*/  PLOP3.LUT P0, PT, PT, PT, UP2, 0x80, 0x0 ;  /* 0x000000000000781c */ /* 0x000fe20003f0f028 */
[----:B------:R-:W-:Y:S01]  /*7ba0*/  UISETP.GT.AND UP2, UPT, UR20, UR4, UPT ;  /* 0x000000041400728c */ /* 0x000fe2000bf44270 */
[----:B------:R-:W-:Y:S01]  /*7bb0*/  FMNMX.FTZ R14, R149, R14, !PT ;  /* 0x0000000e950e7209 */ /* 0x000fe20007810000 */
[----:B------:R-:W-:Y:S01]  /*7bc0*/  UIADD3 UR20, UR20, -0x1, URZ ;  /* 0xffffffff14147890 */ /* 0x000fe2000fffe03f */
[----:B------:R-:W-:Y:S02]  /*7bd0*/  ISETP.LT.OR P6, PT, R5, 0x39, P6 ;  /* 0x000000390500780c */ /* 0x000fe400037c1670 */
[----:B------:R-:W-:Y:S02]  /*7be0*/  ISETP.GT.AND P0, PT, R4, 0x39, P0 ;  /* 0x000000390400780c */ /* 0x000fe40000704270 */
[----:B-1----:R-:W-:Y:S02]  /*7bf0*/  FMNMX.FTZ R12, R0, R7, !PT ;  /* 0x00000007000c7209 */ /* 0x002fe40007810000 */
[----:B------:R-:W-:Y:S02]  /*7c00*/  FSEL R145, R247, -INF , !P6 ;  /* 0xff800000f7917808 */ /* 0x000fe40007000000 */
[----:B------:R-:W-:Y:S01]  /*7c10*/  FMNMX.FTZ R0, R147, R14, !PT ;  /* 0x0000000e93007209 */ /* 0x000fe20007810000 */
[----:B------:R-:W1:Y:S01]  /*7c20*/  SHFL.BFLY PT, R15, R12, 0x1, 0x1f ;  /* 0x0c201f000c0f7f89 */ /* 0x000e6200000e0000 */
[----:B------:R-:W-:Y:S02]  /*7c30*/  ISETP.LT.OR P0, PT, R5, 0x3a, P0 ;  /* 0x0000003a0500780c */ /* 0x000fe40000701670 */
[----:B------:R-:W-:Y:S02]  /*7c40*/  FMNMX.FTZ R0, R145, R0, !PT ;  /* 0x0000000091007209 */ /* 0x000fe40007810000 */
[----:B------:R-:W-:Y:S04]  /*7c50*/  FSEL R133, R246, -INF , !P0 ;  /* 0xff800000f6857808 */ /* 0x000fe80004000000 */
[----:B------:R-:W-:Y:S05]  /*7c60*/  FMNMX.FTZ R4, R133, R0, !PT ;  /* 0x0000000085047209 */ /* 0x000fea0007810000 */
[----:B------:R-:W2:Y:S01]  /*7c70*/  SHFL.BFLY PT, R7, R4, 0x2, 0x1f ;  /* 0x0c401f0004077f89 */ /* 0x000ea200000e0000 */
[----:B-1----:R-:W-:Y:S04]  /*7c80*/  FMNMX.FTZ R0, R12, R15, !PT ;  /* 0x0000000f0c007209 */ /* 0x002fe80007810000 */
[C---:B------:R-:W-:Y:S01]  /*7c90*/  FSETP.NEU.FTZ.AND P0, PT, R0.reuse, -INF , PT ;  /* 0xff8000000000780b */ /* 0x040fe20003f1d000 */
[----:B------:R-:W-:Y:S05]  /*7ca0*/  FMUL.FTZ R151, R0, c[0x0][0x2d0] ;  /* 0x0000b40000977a20 */ /* 0x000fea0000410000 */
[----:B------:R-:W-:Y:S02]  /*7cb0*/  FSEL R151, R151, RZ, P0 ;  /* 0x000000ff97977208 */ /* 0x000fe40000000000 */
[----:B--2---:R-:W-:Y:S03]  /*7cc0*/  FMNMX.FTZ R5, R4, R7, !PT ;  /* 0x0000000704057209 */ /* 0x004fe60007810000 */
[--C-:B------:R-:W-:Y:S01]  /*7cd0*/  FFMA.FTZ R168, R10, c[0x0][0x2d0], -R151.reuse ;  /* 0x0000b4000aa87a23 */ /* 0x100fe20000010897 */
[----:B------:R-:W-:Y:S01]  /*7ce0*/  FSEL R4, R0, RZ, P0 ;  /* 0x000000ff00047208 */ /* 0x000fe20000000000 */
[--C-:B------:R-:W-:Y:S01]  /*7cf0*/  FFMA.FTZ R135, R8, c[0x0][0x2d0], -R151.reuse ;  /* 0x0000b40008877a23 */ /* 0x100fe20000010897 */
[----:B------:R-:W1:Y:S01]  /*7d00*/  SHFL.BFLY PT, R132, R5, 0x1, 0x1f ;  /* 0x0c201f0005847f89 */ /* 0x000e6200000e0000 */
[----:B------:R-:W-:Y:S02]  /*7d10*/  FFMA.FTZ R134, R228, c[0x0][0x2d0], -R151 ;  /* 0x0000b400e4867a23 */ /* 0x000fe40000010897 */
[----:B------:R-:W-:Y:S01]  /*7d20*/  MUFU.EX2 R168, R168 ;  /* 0x000000a800a87308 */ /* 0x000fe20000000800 */
[----:B------:R-:W-:Y:S02]  /*7d30*/  FADD.FTZ R3, -R4, R3 ;  /* 0x0000000304037221 */ /* 0x000fe40000010100 */
[--C-:B------:R-:W-:Y:S02]  /*7d40*/  FFMA.FTZ R169, R6, c[0x0][0x2d0], -R151.reuse ;  /* 0x0000b40006a97a23 */ /* 0x100fe40000010897 */
[----:B------:R-:W-:Y:S02]  /*7d50*/  FMUL.FTZ R6, R3, c[0x0][0x2d0] ;  /* 0x0000b40003067a20 */ /* 0x000fe40000410000 */
[--C-:B------:R-:W-:Y:S02]  /*7d60*/  FFMA.FTZ R174, R164, c[0x0][0x2d0], -R151.reuse ;  /* 0x0000b400a4ae7a23 */ /* 0x100fe40000010897 */
[----:B------:R-:W-:Y:S01]  /*7d70*/  LDSM.16.MT88.4 R164, [R203+0x5900] ;  /* 0x00590000cba4783b */ /* 0x000fe20000004200 */
[----:B------:R-:W2:Y:S01]  /*7d80*/  MUFU.EX2 R135, R135 ;  /* 0x0000008700877308 */ /* 0x000ea20000000800 */
[--C-:B------:R-:W-:Y:S02]  /*7d90*/  FFMA.FTZ R175, R162, c[0x0][0x2d0], -R151.reuse ;  /* 0x0000b400a2af7a23 */ /* 0x100fe40000010897 */
[--C-:B------:R-:W-:Y:S02]  /*7da0*/  FFMA.FTZ R176, R142, c[0x0][0x2d0], -R151.reuse ;  /* 0x0000b4008eb07a23 */ /* 0x100fe40000010897 */
[--C-:B------:R-:W-:Y:S02]  /*7db0*/  FFMA.FTZ R177, R140, c[0x0][0x2d0], -R151.reuse ;  /* 0x0000b4008cb17a23 */ /* 0x100fe40000010897 */
[--C-:B------:R-:W-:Y:S02]  /*7dc0*/  FFMA.FTZ R225, R160, c[0x0][0x2d0], -R151.reuse ;  /* 0x0000b400a0e17a23 */ /* 0x100fe40000010897 */
[--C-:B------:R-:W-:Y:S01]  /*7dd0*/  FFMA.FTZ R226, R158, c[0x0][0x2d0], -R151.reuse ;  /* 0x0000b4009ee27a23 */ /* 0x100fe20000010897 */
[----:B------:R-:W-:Y:S01]  /*7de0*/  MUFU.EX2 R134, R134 ;  /* 0x0000008600867308 */ /* 0x000fe20000000800 */
[--C-:B------:R-:W-:Y:S01]  /*7df0*/  FFMA.FTZ R227, R156, c[0x0][0x2d0], -R151.reuse ;  /* 0x0000b4009ce37a23 */ /* 0x100fe20000010897 */
[----:B-1----:R-:W-:Y:S01]  /*7e00*/  FMNMX.FTZ R132, R132, R5, !PT ;  /* 0x0000000584847209 */ /* 0x002fe20007810000 */
[--C-:B------:R-:W-:Y:S02]  /*7e10*/  FFMA.FTZ R228, R154, c[0x0][0x2d0], -R151.reuse ;  /* 0x0000b4009ae47a23 */ /* 0x100fe40000010897 */
[--C-:B------:R-:W-:Y:S01]  /*7e20*/  FFMA.FTZ R233, R152, c[0x0][0x2d0], -R151.reuse ;  /* 0x0000b40098e97a23 */ /* 0x100fe20000010897 */
[C---:B------:R-:W-:Y:S01]  /*7e30*/  FSETP.NEU.FTZ.AND P0, PT, R132.reuse, -INF , PT ;  /* 0xff8000008400780b */ /* 0x040fe20003f1d000 */
[----:B------:R-:W-:Y:S02]  /*7e40*/  FMUL.FTZ R144, R132, c[0x0][0x2d0] ;  /* 0x0000b40084907a20 */ /* 0x000fe40000410000 */
[--C-:B------:R-:W-:Y:S01]  /*7e50*/  FFMA.FTZ R234, R150, c[0x0][0x2d0], -R151.reuse ;  /* 0x0000b40096ea7a23 */ /* 0x100fe20000010897 */
[----:B------:R-:W-:Y:S01]  /*7e60*/  FSEL R5, R132, RZ, P0 ;  /* 0x000000ff84057208 */ /* 0x000fe20000000000 */
[----:B------:R-:W1:Y:S01]  /*7e70*/  MUFU.EX2 R169, R169 ;  /* 0x000000a900a97308 */ /* 0x000e620000000800 */
[----:B------:R-:W-:Y:S01]  /*7e80*/  FSEL R144, R144, RZ, P0 ;  /* 0x000000ff90907208 */ /* 0x000fe20000000000 */
[--C-:B------:R-:W-:Y:S01]  /*7e90*/  FFMA.FTZ R235, R148, c[0x0][0x2d0], -R151.reuse ;  /* 0x0000b40094eb7a23 */ /* 0x100fe20000010897 */
[----:B--2---:R-:W-:Y:S01]  /*7ea0*/  F2FP.BF16.PACK_AB R136, R135, R168 ;  /* 0x000000a88788723e */ /* 0x004fe200000010ff */
[----:B------:R-:W-:Y:S01]  /*7eb0*/  FADD.FTZ R5, -R5, R2 ;  /* 0x0000000205057221 */ /* 0x000fe20000010100 */
[----:B------:R-:W-:Y:S01]  /*7ec0*/  PLOP3.LUT P0, PT, PT, PT, UP2, 0x80, 0x0 ;  /* 0x000000000000781c */ /* 0x000fe20003f0f028 */
[--C-:B------:R-:W-:Y:S02]  /*7ed0*/  FFMA.FTZ R173, R13, c[0x0][0x2d0], -R144.reuse ;  /* 0x0000b4000dad7a23 */ /* 0x100fe40000010890 */
[----:B------:R-:W2:Y:S01]  /*7ee0*/  LDSM.16.MT88.4 R12, [R203+0x100] ;  /* 0x00010000cb0c783b */ /* 0x000ea20000004200 */
[--C-:B------:R-:W-:Y:S01]  /*7ef0*/  FFMA.FTZ R172, R223, c[0x0][0x2d0], -R144.reuse ;  /* 0x0000b400dfac7a23 */ /* 0x100fe20000010890 */
[----:B------:R-:W3:Y:S01]  /*7f00*/  MUFU.EX2 R3, R6 ;  /* 0x0000000600037308 */ /* 0x000ee20000000800 */
[--C-:B------:R-:W-:Y:S02]  /*7f10*/  FFMA.FTZ R171, R11, c[0x0][0x2d0], -R144.reuse ;  /* 0x0000b4000bab7a23 */ /* 0x100fe40000010890 */
[--C-:B------:R-:W-:Y:S02]  /*7f20*/  FFMA.FTZ R170, R9, c[0x0][0x2d0], -R144.reuse ;  /* 0x0000b40009aa7a23 */ /* 0x100fe40000010890 */
[----:B------:R-:W-:Y:S02]  /*7f30*/  FMUL.FTZ R2, R5, c[0x0][0x2d0] ;  /* 0x0000b40005027a20 */ /* 0x000fe40000410000 */
[--C-:B------:R-:W-:Y:S02]  /*7f40*/  FFMA.FTZ R178, R163, c[0x0][0x2d0], -R144.reuse ;  /* 0x0000b400a3b27a23 */ /* 0x100fe40000010890 */
[--C-:B------:R-:W-:Y:S01]  /*7f50*/  FFMA.FTZ R179, R161, c[0x0][0x2d0], -R144.reuse ;  /* 0x0000b400a1b37a23 */ /* 0x100fe20000010890 */
[----:B------:R-:W-:Y:S01]  /*7f60*/  MUFU.EX2 R173, R173 ;  /* 0x000000ad00ad7308 */ /* 0x000fe20000000800 */
[----:B------:R-:W-:Y:S01]  /*7f70*/  LDSM.16.MT88.4 R160, [R196+0x3900] ;  /* 0x00390000c4a0783b */ /* 0x000fe20000004200 */
[--C-:B------:R-:W-:Y:S01]  /*7f80*/  FFMA.FTZ R223, R143, c[0x0][0x2d0], -R144.reuse ;  /* 0x0000b4008fdf7a23 */ /* 0x100fe20000010890 */
[----:B-1----:R-:W-:Y:S01]  /*7f90*/  F2FP.BF16.PACK_AB R138, R169, R134 ;  /* 0x00000086a98a723e */ /* 0x002fe200000010ff */
[--C-:B------:R-:W-:Y:S02]  /*7fa0*/  FFMA.FTZ R224, R141, c[0x0][0x2d0], -R144.reuse ;  /* 0x0000b4008de07a23 */ /* 0x100fe40000010890 */
[--C-:B------:R-:W-:Y:S03]  /*7fb0*/  FFMA.FTZ R229, R159, c[0x0][0x2d0], -R144.reuse ;  /* 0x0000b4009fe57a23 */ /* 0x100fe60000010890 */
[----:B------:R-:W-:Y:S01]  /*7fc0*/  LDSM.16.MT88.4 R140, [R197+0x2900] ;  /* 0x00290000c58c783b */ /* 0x000fe20000004200 */
[----:B------:R-:W1:Y:S01]  /*7fd0*/  MUFU.EX2 R172, R172 ;  /* 0x000000ac00ac7308 */ /* 0x000e620000000800 */
[--C-:B------:R-:W-:Y:S02]  /*7fe0*/  FFMA.FTZ R230, R157, c[0x0][0x2d0], -R144.reuse ;  /* 0x0000b4009de67a23 */ /* 0x100fe40000010890 */
[--C-:B------:R-:W-:Y:S02]  /*7ff0*/  FFMA.FTZ R231, R155, c[0x0][0x2d0], -R144.reuse ;  /* 0x0000b4009be77a23 */ /* 0x100fe40000010890 */
[C---:B---3--:R-:W-:Y:S02]  /*8000*/  FMUL.FTZ R4, R3.reuse, R128 ;  /* 0x0000008003047220 */ /* 0x048fe40000410000 */
[C---:B------:R-:W-:Y:S01]  /*8010*/  FMUL.FTZ R5, R3.reuse, R129 ;  /* 0x0000008103057220 */ /* 0x040fe20000410000 */
[----:B------:R-:W-:Y:S01]  /*8020*/  LDSM.16.MT88.4 R156, [R197+0x3900] ;  /* 0x00390000c59c783b */ /* 0x000fe20000004200 */
[C---:B------:R-:W-:Y:S01]  /*8030*/  FMUL.FTZ R8, R3.reuse, R124 ;  /* 0x0000007c03087220 */ /* 0x040fe20000410000 */
[----:B------:R-:W-:Y:S01]  /*8040*/  MUFU.EX2 R171, R171 ;  /* 0x000000ab00ab7308 */ /* 0x000fe20000000800 */
[C---:B------:R-:W-:Y:S02]  /*8050*/  FMUL.FTZ R9, R3.reuse, R125 ;  /* 0x0000007d03097220 */ /* 0x040fe40000410000 */
[C---:B------:R-:W-:Y:S02]  /*8060*/  FMUL.FTZ R16, R3.reuse, R116 ;  /* 0x0000007403107220 */ /* 0x040fe40000410000 */
[C---:B------:R-:W-:Y:S02]  /*8070*/  FMUL.FTZ R17, R3.reuse, R117 ;  /* 0x0000007503117220 */ /* 0x040fe40000410000 */
[C---:B------:R-:W-:Y:S02]  /*8080*/  FMUL.FTZ R24, R3.reuse, R108 ;  /* 0x0000006c03187220 */ /* 0x040fe40000410000 */
[C---:B------:R-:W-:Y:S01]  /*8090*/  FMUL.FTZ R25, R3.reuse, R109 ;  /* 0x0000006d03197220 */ /* 0x040fe20000410000 */
[----:B------:R-:W3:Y:S01]  /*80a0*/  MUFU.EX2 R170, R170 ;  /* 0x000000aa00aa7308 */ /* 0x000ee20000000800 */
[C---:B------:R-:W-:Y:S02]  /*80b0*/  FMUL.FTZ R32, R3.reuse, R100 ;  /* 0x0000006403207220 */ /* 0x040fe40000410000 */
[----:B------:R-:W-:Y:S01]  /*80c0*/  FMUL.FTZ R33, R3, R101 ;  /* 0x0000006503217220 */ /* 0x000fe20000410000 */
[----:B-1----:R-:W-:Y:S01]  /*80d0*/  F2FP.BF16.PACK_AB R137, R172, R173 ;  /* 0x000000adac89723e */ /* 0x002fe200000010ff */
[--C-:B------:R-:W-:Y:S02]  /*80e0*/  FFMA.FTZ R232, R153, c[0x0][0x2d0], -R144.reuse ;  /* 0x0000b40099e87a23 */ /* 0x100fe40000010890 */
[----:B------:R-:W-:Y:S01]  /*80f0*/  LDSM.16.MT88.4 R152, [R198+0x3900] ;  /* 0x00390000c698783b */ /* 0x000fe20000004200 */
[--C-:B------:R-:W-:Y:S02]  /*8100*/  FFMA.FTZ R237, R149, c[0x0][0x2d0], -R144.reuse ;  /* 0x0000b40095ed7a23 */ /* 0x100fe40000010890 */
[----:B------:R-:W1:Y:S01]  /*8110*/  MUFU.EX2 R2, R2 ;  /* 0x0000000200027308 */ /* 0x000e620000000800 */
[--C-:B------:R-:W-:Y:S02]  /*8120*/  FFMA.FTZ R238, R147, c[0x0][0x2d0], -R144.reuse ;  /* 0x0000b40093ee7a23 */ /* 0x100fe40000010890 */
[--C-:B------:R-:W-:Y:S02]  /*8130*/  FFMA.FTZ R239, R145, c[0x0][0x2d0], -R144.reuse ;  /* 0x0000b40091ef7a23 */ /* 0x100fe40000010890 */
[----:B------:R-:W-:Y:S02]  /*8140*/  FFMA.FTZ R151, R146, c[0x0][0x2d0], -R151 ;  /* 0x0000b40092977a23 */ /* 0x000fe40000010897 */
[----:B------:R-:W-:Y:S02]  /*8150*/  FFMA.FTZ R144, R133, c[0x0][0x2d0], -R144 ;  /* 0x0000b40085907a23 */ /* 0x000fe40000010890 */
[C---:B------:R-:W-:Y:S01]  /*8160*/  FMUL.FTZ R36, R3.reuse, R36 ;  /* 0x0000002403247220 */ /* 0x040fe20000410000 */
[----:B------:R-:W-:Y:S01]  /*8170*/  MUFU.EX2 R236, R151 ;  /* 0x0000009700ec7308 */ /* 0x000fe20000000800 */
[C---:B------:R-:W-:Y:S02]  /*8180*/  FMUL.FTZ R37, R3.reuse, R37 ;  /* 0x0000002503257220 */ /* 0x040fe40000410000 */
[C---:B------:R-:W-:Y:S01]  /*8190*/  FMUL.FTZ R40, R3.reuse, R40 ;  /* 0x0000002803287220 */ /* 0x040fe20000410000 */
[----:B---3--:R-:W-:Y:S01]  /*81a0*/  F2FP.BF16.PACK_AB R139, R170, R171 ;  /* 0x000000abaa8b723e */ /* 0x008fe200000010ff */
[C---:B------:R-:W-:Y:S02]  /*81b0*/  FMUL.FTZ R41, R3.reuse, R41 ;  /* 0x0000002903297220 */ /* 0x040fe40000410000 */
[C---:B------:R-:W-:Y:S02]  /*81c0*/  FMUL.FTZ R44, R3.reuse, R44 ;  /* 0x0000002c032c7220 */ /* 0x040fe40000410000 */
[C---:B------:R-:W-:Y:S01]  /*81d0*/  FMUL.FTZ R45, R3.reuse, R45 ;  /* 0x0000002d032d7220 */ /* 0x040fe20000410000 */
[----:B------:R3:W-:Y:S01]  /*81e0*/  MUFU.EX2 R240, R144 ;  /* 0x0000009000f07308 */ /* 0x0007e20000000800 */
[C---:B------:R-:W-:Y:S02]  /*81f0*/  FMUL.FTZ R48, R3.reuse, R48 ;  /* 0x0000003003307220 */ /* 0x040fe40000410000 */
[C---:B------:R-:W-:Y:S02]  /*8200*/  FMUL.FTZ R49, R3.reuse, R49 ;  /* 0x0000003103317220 */ /* 0x040fe40000410000 */
[C---:B-1----:R-:W-:Y:S02]  /*8210*/  FMUL.FTZ R6, R2.reuse, R130 ;  /* 0x0000008202067220 */ /* 0x042fe40000410000 */
[C---:B------:R-:W-:Y:S02]  /*8220*/  FMUL.FTZ R7, R2.reuse, R131 ;  /* 0x0000008302077220 */ /* 0x040fe40000410000 */
[----:B------:R-:W-:Y:S01]  /*8230*/  LDSM.16.MT88.4 R128, [R198+0x2900] ;  /* 0x00290000c680783b */ /* 0x000fe20000004200 */
[C---:B------:R-:W-:Y:S01]  /*8240*/  FMUL.FTZ R10, R2.reuse, R126 ;  /* 0x0000007e020a7220 */ /* 0x040fe20000410000 */
[----:B------:R-:W-:Y:S01]  /*8250*/  MUFU.EX2 R174, R174 ;  /* 0x000000ae00ae7308 */ /* 0x000fe20000000800 */
[C---:B------:R-:W-:Y:S02]  /*8260*/  FMUL.FTZ R11, R2.reuse, R127 ;  /* 0x0000007f020b7220 */ /* 0x040fe40000410000 */
[C---:B--2---:R-:W-:Y:S03]  /*8270*/  HMMA.16816.F32.BF16 R4, R136.reuse, R12, R4 ;  /* 0x0000000c8804723c */ /* 0x044fe60000041804 */
[----:B------:R-:W-:Y:S02]  /*8280*/  LDSM.16.MT88.4 R124, [R203+0x2900] ;  /* 0x00290000cb7c783b */ /* 0x000fe40000004200 */
[C---:B------:R-:W-:Y:S02]  /*8290*/  FMUL.FTZ R18, R2.reuse, R118 ;  /* 0x0000007602127220 */ /* 0x040fe40000410000 */
[C---:B------:R-:W-:Y:S01]  /*82a0*/  FMUL.FTZ R12, R3.reuse, R120 ;  /* 0x00000078030c7220 */ /* 0x040fe20000410000 */
[C---:B------:R-:W-:Y:S01]  /*82b0*/  HMMA.16816.F32.BF16 R8, R136.reuse, R14, R8 ;  /* 0x0000000e8808723c */ /* 0x040fe20000041808 */
[----:B------:R-:W1:Y:S02]  /*82c0*/  MUFU.EX2 R175, R175 ;  /* 0x000000af00af7308 */ /* 0x000e640000000800 */
[----:B---3--:R-:W-:Y:S01]  /*82d0*/  LDSM.16.MT88.4 R144, [R196+0x1900] ;  /* 0x00190000c490783b */ /* 0x008fe20000004200 */
[C---:B------:R-:W-:Y:S02]  /*82e0*/  FMUL.FTZ R13, R3.reuse, R121 ;  /* 0x00000079030d7220 */ /* 0x040fe40000410000 */
[C---:B------:R-:W-:Y:S02]  /*82f0*/  FMUL.FTZ R19, R2.reuse, R119 ;  /* 0x0000007702137220 */ /* 0x040fe40000410000 */
[C---:B------:R-:W-:Y:S03]  /*8300*/  FMUL.FTZ R14, R2.reuse, R122 ;  /* 0x0000007a020e7220 */ /* 0x040fe60000410000 */
[----:B------:R-:W-:Y:S01]  /*8310*/  LDSM.16.MT88.4 R116, [R198+0x900] ;  /* 0x00090000c674783b */ /* 0x000fe20000004200 */
[C---:B------:R-:W-:Y:S01]  /*8320*/  FMUL.FTZ R15, R2.reuse, R123 ;  /* 0x0000007b020f7220 */ /* 0x040fe20000410000 */
[----:B------:R-:W-:Y:S01]  /*8330*/  MUFU.EX2 R176, R176 ;  /* 0x000000b000b07308 */ /* 0x000fe20000000800 */
[C---:B------:R-:W-:Y:S02]  /*8340*/  FMUL.FTZ R26, R2.reuse, R110 ;  /* 0x0000006e021a7220 */ /* 0x040fe40000410000 */
[C---:B------:R-:W-:Y:S02]  /*8350*/  FMUL.FTZ R27, R2.reuse, R111 ;  /* 0x0000006f021b7220 */ /* 0x040fe40000410000 */
[C---:B------:R-:W-:Y:S01]  /*8360*/  FMUL.FTZ R34, R2.reuse, R102 ;  /* 0x0000006602227220 */ /* 0x040fe20000410000 */
[C---:B------:R-:W-:Y:S01]  /*8370*/  HMMA.16816.F32.BF16 R12, R136.reuse, R20, R12 ;  /* 0x00000014880c723c */ /* 0x040fe2000004180c */
[----:B------:R-:W2:Y:S02]  /*8380*/  LDSM.16.MT88.4 R120, [R196+0x100] ;  /* 0x00010000c478783b */ /* 0x000ea40000004200 */
[C---:B------:R-:W-:Y:S01]  /*8390*/  FMUL.FTZ R35, R2.reuse, R103 ;  /* 0x0000006702237220 */ /* 0x040fe20000410000 */
[----:B------:R-:W-:Y:S01]  /*83a0*/  MUFU.EX2 R177, R177 ;  /* 0x000000b100b17308 */ /* 0x000fe20000000800 */
[C---:B------:R-:W-:Y:S02]  /*83b0*/  FMUL.FTZ R38, R2.reuse, R38 ;  /* 0x0000002602267220 */ /* 0x040fe40000410000 */
[C---:B------:R-:W-:Y:S01]  /*83c0*/  FMUL.FTZ R20, R3.reuse, R112 ;  /* 0x0000007003147220 */ /* 0x040fe20000410000 */
[C---:B------:R-:W-:Y:S01]  /*83d0*/  HMMA.16816.F32.BF16 R16, R136.reuse, R22, R16 ;  /* 0x000000168810723c */ /* 0x040fe20000041810 */
[----:B------:R-:W-:Y:S03]  /*83e0*/  LDSM.16.MT88.4 R100, [R197+0x2100] ;  /* 0x00210000c564783b */ /* 0x000fe60000004200 */
[C---:B------:R-:W-:Y:S02]  /*83f0*/  FMUL.FTZ R21, R3.reuse, R113 ;  /* 0x0000007103157220 */ /* 0x040fe40000410000 */
[C---:B------:R-:W-:Y:S01]  /*8400*/  FMUL.FTZ R39, R2.reuse, R39 ;  /* 0x0000002702277220 */ /* 0x040fe20000410000 */
[----:B------:R-:W-:Y:S01]  /*8410*/  MUFU.EX2 R178, R178 ;  /* 0x000000b200b27308 */ /* 0x000fe20000000800 */
[C---:B------:R-:W-:Y:S01]  /*8420*/  FMUL.FTZ R22, R2.reuse, R114 ;  /* 0x0000007202167220 */ /* 0x040fe20000410000 */
[----:B------:R-:W-:Y:S03]  /*8430*/  LDSM.16.MT88.4 R108, [R196+0x2100] ;  /* 0x00210000c46c783b */ /* 0x000fe60000004200 */
[C---:B------:R-:W-:Y:S02]  /*8440*/  FMUL.FTZ R23, R2.reuse, R115 ;  /* 0x0000007302177220 */ /* 0x040fe40000410000 */
[C---:B------:R-:W-:Y:S02]  /*8450*/  FMUL.FTZ R42, R2.reuse, R42 ;  /* 0x0000002a022a7220 */ /* 0x040fe40000410000 */
[C---:B------:R-:W-:Y:S01]  /*8460*/  FMUL.FTZ R43, R2.reuse, R43 ;  /* 0x0000002b022b7220 */ /* 0x040fe20000410000 */
[----:B------:R-:W3:Y:S01]  /*8470*/  LDSM.16.MT88.4 R112, [R203+0x2100] ;  /* 0x00210000cb70783b */ /* 0x000ee20000004200 */
[C---:B------:R-:W-:Y:S01]  /*8480*/  FMUL.FTZ R46, R2.reuse, R46 ;  /* 0x0000002e022e7220 */ /* 0x040fe20000410000 */
[C---:B------:R-:W-:Y:S01]  /*8490*/  HMMA.16816.F32.BF16 R20, R136.reuse, R28, R20 ;  /* 0x0000001c8814723c */ /* 0x040fe20000041814 */
[----:B------:R-:W4:Y:S02]  /*84a0*/  MUFU.EX2 R179, R179 ;  /* 0x000000b300b37308 */ /* 0x000f240000000800 */
[C---:B------:R-:W-:Y:S02]  /*84b0*/  FMUL.FTZ R47, R2.reuse, R47 ;  /* 0x0000002f022f7220 */ /* 0x040fe40000410000 */
[C---:B------:R-:W-:Y:S01]  /*84c0*/  FMUL.FTZ R50, R2.reuse, R50 ;  /* 0x0000003202327220 */ /* 0x040fe20000410000 */
[----:B------:R-:W-:Y:S01]  /*84d0*/  LDSM.16.MT88.4 R148, [R203+0x3900] ;  /* 0x00390000cb94783b */ /* 0x000fe20000004200 */
[C---:B------:R-:W-:Y:S01]  /*84e0*/  FMUL.FTZ R28, R3.reuse, R104 ;  /* 0x00000068031c7220 */ /* 0x040fe20000410000 */
[C---:B------:R-:W-:Y:S03]  /*84f0*/  HMMA.16816.F32.BF16 R24, R136.reuse, R30, R24 ;  /* 0x0000001e8818723c */ /* 0x040fe60000041818 */
[----:B------:R-:W-:Y:S01]  /*8500*/  MUFU.EX2 R223, R223 ;  /* 0x000000df00df7308 */ /* 0x000fe20000000800 */
[C---:B------:R-:W-:Y:S02]  /*8510*/  FMUL.FTZ R29, R3.reuse, R105 ;  /* 0x00000069031d7220 */ /* 0x040fe40000410000 */
[C---:B------:R-:W-:Y:S02]  /*8520*/  FMUL.FTZ R51, R2.reuse, R51 ;  /* 0x0000003302337220 */ /* 0x040fe40000410000 */
[C---:B------:R-:W-:Y:S04]  /*8530*/  FMUL.FTZ R30, R2.reuse, R106 ;  /* 0x0000006a021e7220 */ /* 0x040fe80000410000 */
[C---:B------:R-:W-:Y:S01]  /*8540*/  FMUL.FTZ R31, R2.reuse, R107 ;  /* 0x0000006b021f7220 */ /* 0x040fe20000410000 */
[----:B------:R-:W5:Y:S01]  /*8550*/  MUFU.EX2 R224, R224 ;  /* 0x000000e000e07308 */ /* 0x000f620000000800 */
[----:B------:R-:W1:Y:S01]  /*8560*/  LDSM.16.MT88.4 R104, [R198+0x2100] ;  /* 0x00210000c668783b */ /* 0x000e620000004200 */
[C---:B------:R-:W-:Y:S02]  /*8570*/  FMUL.FTZ R52, R3.reuse, R52 ;  /* 0x0000003403347220 */ /* 0x040fe40000410000 */
[C---:B------:R-:W-:Y:S02]  /*8580*/  FMUL.FTZ R53, R3.reuse, R53 ;  /* 0x0000003503357220 */ /* 0x040fe40000410000 */
[C---:B--2---:R-:W-:Y:S03]  /*8590*/  HMMA.16816.F32.BF16 R28, R136.reuse, R120, R28 ;  /* 0x00000078881c723c */ /* 0x044fe6000004181c */
        /* <DEDUP_REMOVED lines=8> */
[----:B------:R-:W2:Y:S01]  /*8620*/  MUFU.EX2 R226, R226 ;  /* 0x000000e200e27308 */ /* 0x000ea20000000800 */
[C---:B---3--:R-:W-:Y:S04]  /*8630*/  HMMA.16816.F32.BF16 R36, R136.reuse, R112, R36 ;  /* 0x000000708824723c */ /* 0x048fe80000041824 */
[C---:B------:R-:W-:Y:S02]  /*8640*/  FMUL.FTZ R59, R2.reuse, R59 ;  /* 0x0000003b023b7220 */ /* 0x040fe40000410000 */
[C---:B------:R-:W-:Y:S02]  /*8650*/  FMUL.FTZ R60, R3.reuse, R60 ;  /* 0x0000003c033c7220 */ /* 0x040fe40000410000 */
[C---:B------:R-:W-:Y:S01]  /*8660*/  HMMA.16816.F32.BF16 R40, R136.reuse, R114, R40 ;  /* 0x000000728828723c */ /* 0x040fe20000041828 */
[----:B------:R-:W-:Y:S01]  /*8670*/  LDSM.16.MT88.4 R112, [R203+0x900] ;  /* 0x00090000cb70783b */ /* 0x000fe20000004200 */
[----:B------:R-:W-:Y:S02]  /*8680*/  MUFU.EX2 R227, R227 ;  /* 0x000000e300e37308 */ /* 0x000fe40000000800 */
[C---:B------:R-:W-:Y:S02]  /*8690*/  FMUL.FTZ R61, R3.reuse, R61 ;  /* 0x0000003d033d7220 */ /* 0x040fe40000410000 */
[C---:B------:R-:W-:Y:S02]  /*86a0*/  FMUL.FTZ R62, R2.reuse, R62 ;  /* 0x0000003e023e7220 */ /* 0x040fe40000410000 */
[C---:B------:R-:W-:Y:S01]  /*86b0*/  FMUL.FTZ R63, R2.reuse, R63 ;  /* 0x0000003f023f7220 */ /* 0x040fe20000410000 */
[C---:B-1----:R-:W-:Y:S03]  /*86c0*/  HMMA.16816.F32.BF16 R44, R136.reuse, R104, R44 ;  /* 0x00000068882c723c */ /* 0x042fe6000004182c */
[----:B------:R-:W1:Y:S01]  /*86d0*/  MUFU.EX2 R228, R228 ;  /* 0x000000e400e47308 */ /* 0x000e620000000800 */
[C---:B------:R-:W-:Y:S02]  /*86e0*/  FMUL.FTZ R64, R3.reuse, R64 ;  /* 0x0000004003407220 */ /* 0x040fe40000410000 */
[C---:B------:R-:W-:Y:S02]  /*86f0*/  FMUL.FTZ R65, R3.reuse, R65 ;  /* 0x0000004103417220 */ /* 0x040fe40000410000 */
[C---:B------:R-:W-:Y:S01]  /*8700*/  FMUL.FTZ R66, R2.reuse, R66 ;  /* 0x0000004202427220 */ /* 0x040fe20000410000 */
[C---:B------:R-:W-:Y:S01]  /*8710*/  HMMA.16816.F32.BF16 R48, R136.reuse, R106, R48 ;  /* 0x0000006a8830723c */ /* 0x040fe20000041830 */
[----:B------:R-:W3:Y:S03]  /*8720*/  LDSM.16.MT88.4 R104, [R203+0x4100] ;  /* 0x00410000cb68783b */ /* 0x000ee60000004200 */
[----:B------:R-:W-:Y:S01]  /*8730*/  MUFU.EX2 R229, R229 ;  /* 0x000000e500e57308 */ /* 0x000fe20000000800 */
[C---:B------:R-:W-:Y:S02]  /*8740*/  FMUL.FTZ R67, R2.reuse, R67 ;  /* 0x0000004302437220 */ /* 0x040fe40000410000 */
[C---:B------:R-:W-:Y:S01]  /*8750*/  FMUL.FTZ R68, R3.reuse, R68 ;  /* 0x0000004403447220 */ /* 0x040fe20000410000 */
[C---:B------:R-:W-:Y:S04]  /*8760*/  HMMA.16816.F32.BF16 R52, R136.reuse, R100, R52 ;  /* 0x000000648834723c */ /* 0x040fe80000041834 */
[C---:B------:R-:W-:Y:S02]  /*8770*/  FMUL.FTZ R69, R3.reuse, R69 ;  /* 0x0000004503457220 */ /* 0x040fe40000410000 */
[----:B------:R-:W1:Y:S01]  /*8780*/  MUFU.EX2 R230, R230 ;  /* 0x000000e600e67308 */ /* 0x000e620000000800 */
[C---:B------:R-:W-:Y:S01]  /*8790*/  FMUL.FTZ R70, R2.reuse, R70 ;  /* 0x0000004602467220 */ /* 0x040fe20000410000 */
[C---:B------:R-:W-:Y:S01]  /*87a0*/  HMMA.16816.F32.BF16 R56, R136.reuse, R102, R56 ;  /* 0x000000668838723c */ /* 0x040fe20000041838 */
[----:B------:R-:W1:Y:S03]  /*87b0*/  LDSM.16.MT88.4 R100, [R198+0x4100] ;  /* 0x00410000c664783b */ /* 0x000e660000004200 */
[C---:B------:R-:W-:Y:S02]  /*87c0*/  FMUL.FTZ R71, R2.reuse, R71 ;  /* 0x0000004702477220 */ /* 0x040fe40000410000 */
[C---:B------:R-:W-:Y:S02]  /*87d0*/  FMUL.FTZ R72, R3.reuse, R72 ;  /* 0x0000004803487220 */ /* 0x040fe40000410000 */
[----:B------:R-:W-:Y:S01]  /*87e0*/  MUFU.EX2 R231, R231 ;  /* 0x000000e700e77308 */ /* 0x000fe20000000800 */
[C---:B------:R-:W-:Y:S03]  /*87f0*/  HMMA.16816.F32.BF16 R60, R136.reuse, R108, R60 ;  /* 0x0000006c883c723c */ /* 0x040fe6000004183c */
[C---:B------:R-:W-:Y:S02]  /*8800*/  FMUL.FTZ R73, R3.reuse, R73 ;  /* 0x0000004903497220 */ /* 0x040fe40000410000 */
[C---:B------:R-:W-:Y:S03]  /*8810*/  FMUL.FTZ R74, R2.reuse, R74 ;  /* 0x0000004a024a7220 */ /* 0x040fe60000410000 */
[C---:B------:R-:W-:Y:S01]  /*8820*/  HMMA.16816.F32.BF16 R64, R136.reuse, R110, R64 ;  /* 0x0000006e8840723c */ /* 0x040fe20000041840 */
[----:B------:R-:W2:Y:S01]  /*8830*/  LDSM.16.MT88.4 R108, [R197+0x4100] ;  /* 0x00410000c56c783b */ /* 0x000ea20000004200 */
[----:B------:R-:W2:Y:S02]  /*8840*/  MUFU.EX2 R232, R232 ;  /* 0x000000e800e87308 */ /* 0x000ea40000000800 */
[C---:B------:R-:W-:Y:S02]  /*8850*/  FMUL.FTZ R75, R2.reuse, R75 ;  /* 0x0000004b024b7220 */ /* 0x040fe40000410000 */
[C---:B------:R-:W-:Y:S02]  /*8860*/  FMUL.FTZ R76, R3.reuse, R76 ;  /* 0x0000004c034c7220 */ /* 0x040fe40000410000 */
[C---:B------:R-:W-:Y:S01]  /*8870*/  FMUL.FTZ R77, R3.reuse, R77 ;  /* 0x0000004d034d7220 */ /* 0x040fe20000410000 */
[C---:B---3--:R-:W-:Y:S03]  /*8880*/  HMMA.16816.F32.BF16 R68, R136.reuse, R104, R68 ;  /* 0x000000688844723c */ /* 0x048fe60000041844 */
[C---:B------:R-:W-:Y:S01]  /*8890*/  FMUL.FTZ R78, R2.reuse, R78 ;  /* 0x0000004e024e7220 */ /* 0x040fe20000410000 */
[----:B------:R-:W-:Y:S01]  /*88a0*/  MUFU.EX2 R233, R233 ;  /* 0x000000e900e97308 */ /* 0x000fe20000000800 */
[C---:B------:R-:W-:Y:S02]  /*88b0*/  FMUL.FTZ R79, R2.reuse, R79 ;  /* 0x0000004f024f7220 */ /* 0x040fe40000410000 */
[C---:B------:R-:W-:Y:S01]  /*88c0*/  FMUL.FTZ R80, R3.reuse, R80 ;  /* 0x0000005003507220 */ /* 0x040fe20000410000 */
[C---:B------:R-:W-:Y:S01]  /*88d0*/  HMMA.16816.F32.BF16 R72, R136.reuse, R106, R72 ;  /* 0x0000006a8848723c */ /* 0x040fe20000041848 */
[----:B------:R-:W3:Y:S03]  /*88e0*/  LDSM.16.MT88.4 R104, [R196+0x4100] ;  /* 0x00410000c468783b */ /* 0x000ee60000004200 */
[C---:B------:R-:W-:Y:S02]  /*88f0*/  FMUL.FTZ R81, R3.reuse, R81 ;  /* 0x0000005103517220 */ /* 0x040fe40000410000 */
[C---:B------:R-:W-:Y:S01]  /*8900*/  FMUL.FTZ R82, R2.reuse, R82 ;  /* 0x0000005202527220 */ /* 0x040fe20000410000 */
[----:B------:R-:W2:Y:S01]  /*8910*/  MUFU.EX2 R234, R234 ;  /* 0x000000ea00ea7308 */ /* 0x000ea20000000800 */
[C---:B-1----:R-:W-:Y:S04]  /*8920*/  HMMA.16816.F32.BF16 R76, R136.reuse, R100, R76 ;  /* 0x00000064884c723c */ /* 0x042fe8000004184c */
[C---:B------:R-:W-:Y:S02]  /*8930*/  FMUL.FTZ R83, R2.reuse, R83 ;  /* 0x0000005302537220 */ /* 0x040fe40000410000 */
[----:B------:R-:W-:Y:S01]  /*8940*/  FMUL.FTZ R84, R3, R84 ;  /* 0x0000005403547220 */ /* 0x000fe20000410000 */
[----:B------:R-:W-:Y:S01]  /*8950*/  F2FP.BF16.PACK_AB R100, R175, R174 ;  /* 0x000000aeaf64723e */ /* 0x000fe200000010ff */
[----:B------:R-:W-:Y:S01]  /*8960*/  FMUL.FTZ R85, R3, R85 ;  /* 0x0000005503557220 */ /* 0x000fe20000410000 */
[----:B----4-:R-:W-:Y:S01]  /*8970*/  F2FP.BF16.PACK_AB R101, R179, R178 ;  /* 0x000000b2b365723e */ /* 0x010fe200000010ff */
[----:B------:R-:W-:Y:S01]  /*8980*/  MUFU.EX2 R235, R235 ;  /* 0x000000eb00eb7308 */ /* 0x000fe20000000800 */
[C---:B------:R-:W-:Y:S03]  /*8990*/  HMMA.16816.F32.BF16 R80, R136.reuse, R102, R80 ;  /* 0x000000668850723c */ /* 0x040fe60000041850 */
[C---:B------:R-:W-:Y:S02]  /*89a0*/  FMUL.FTZ R86, R2.reuse, R86 ;  /* 0x0000005602567220 */ /* 0x040fe40000410000 */
[C---:B------:R-:W-:Y:S02]  /*89b0*/  FMUL.FTZ R87, R2.reuse, R87 ;  /* 0x0000005702577220 */ /* 0x040fe40000410000 */
[----:B------:R-:W-:Y:S01]  /*89c0*/  FMUL.FTZ R88, R3, R88 ;  /* 0x0000005803587220 */ /* 0x000fe20000410000 */
[----:B------:R-:W-:Y:S01]  /*89d0*/  F2FP.BF16.PACK_AB R102, R177, R176 ;  /* 0x000000b0b166723e */ /* 0x000fe200000010ff */
[C---:B------:R-:W-:Y:S01]  /*89e0*/  FMUL.FTZ R89, R3.reuse, R89 ;  /* 0x0000005903597220 */ /* 0x040fe20000410000 */
[----:B------:R-:W-:Y:S02]  /*89f0*/  MUFU.EX2 R237, R237 ;  /* 0x000000ed00ed7308 */ /* 0x000fe40000000800 */
[C---:B--2---:R-:W-:Y:S03]  /*8a00*/  HMMA.16816.F32.BF16 R84, R136.reuse, R108, R84 ;  /* 0x0000006c8854723c */ /* 0x044fe60000041854 */
[----:B------:R-:W-:Y:S01]  /*8a10*/  FMUL.FTZ R90, R2, R90 ;  /* 0x0000005a025a7220 */ /* 0x000fe20000410000 */
[----:B-----5:R-:W-:Y:S01]  /*8a20*/  F2FP.BF16.PACK_AB R103, R224, R223 ;  /* 0x000000dfe067723e */ /* 0x020fe200000010ff */
[C---:B------:R-:W-:Y:S02]  /*8a30*/  FMUL.FTZ R91, R2.reuse, R91 ;  /* 0x0000005b025b7220 */ /* 0x040fe40000410000 */
[C---:B------:R-:W-:Y:S01]  /*8a40*/  FMUL.FTZ R92, R3.reuse, R92 ;  /* 0x0000005c035c7220 */ /* 0x040fe20000410000 */
[----:B------:R-:W1:Y:S01]  /*8a50*/  MUFU.EX2 R238, R238 ;  /* 0x000000ee00ee7308 */ /* 0x000e620000000800 */
[C---:B------:R-:W-:Y:S03]  /*8a60*/  FMUL.FTZ R93, R3.reuse, R93 ;  /* 0x0000005d035d7220 */ /* 0x040fe60000410000 */
[C---:B------:R-:W-:Y:S01]  /*8a70*/  HMMA.16816.F32.BF16 R88, R136.reuse, R110, R88 ;  /* 0x0000006e8858723c */ /* 0x040fe20000041858 */
[----:B------:R-:W2:Y:S02]  /*8a80*/  LDSM.16.MT88.4 R108, [R197+0x900] ;  /* 0x00090000c56c783b */ /* 0x000ea40000004200 */
[C---:B------:R-:W-:Y:S02]  /*8a90*/  FMUL.FTZ R94, R2.reuse, R94 ;  /* 0x0000005e025e7220 */ /* 0x040fe40000410000 */
[C---:B------:R-:W-:Y:S01]  /*8aa0*/  FMUL.FTZ R95, R2.reuse, R95 ;  /* 0x0000005f025f7220 */ /* 0x040fe20000410000 */
[----:B------:R-:W4:Y:S01]  /*8ab0*/  MUFU.EX2 R239, R239 ;  /* 0x000000ef00ef7308 */ /* 0x000f220000000800 */
[C---:B------:R-:W-:Y:S02]  /*8ac0*/  FMUL.FTZ R96, R3.reuse, R96 ;  /* 0x0000006003607220 */ /* 0x040fe40000410000 */
[C---:B------:R-:W-:Y:S03]  /*8ad0*/  FMUL.FTZ R97, R3.reuse, R97 ;  /* 0x0000006103617220 */ /* 0x040fe60000410000 */
[C---:B---3--:R-:W-:Y:S03]  /*8ae0*/  HMMA.16816.F32.BF16 R92, R136.reuse, R104, R92 ;  /* 0x00000068885c723c */ /* 0x048fe6000004185c */
[C---:B------:R-:W-:Y:S02]  /*8af0*/  FMUL.FTZ R98, R2.reuse, R98 ;  /* 0x0000006202627220 */ /* 0x040fe40000410000 */
[C---:B------:R-:W-:Y:S02]  /*8b00*/  FMUL.FTZ R99, R2.reuse, R99 ;  /* 0x0000006302637220 */ /* 0x040fe40000410000 */
[----:B------:R-:W-:Y:S02]  /*8b10*/  FFMA.FTZ R168, R3, R214, R168 ;  /* 0x000000d603a87223 */ /* 0x000fe400000100a8 */
[----:B------:R-:W-:Y:S03]  /*8b20*/  FFMA.FTZ R173, R2, R215, R173 ;  /* 0x000000d702ad7223 */ /* 0x000fe600000100ad */
[----:B------:R-:W-:Y:S01]  /*8b30*/  HMMA.16816.F32.BF16 R96, R136, R106, R96 ;  /* 0x0000006a8860723c */ /* 0x000fe20000041860 */
[----:B------:R-:W3:Y:S02]  /*8b40*/  LDSM.16.MT88.4 R104, [R196+0x2900] ;  /* 0x00290000c468783b */ /* 0x000ee40000004200 */
[----:B------:R-:W-:Y:S02]  /*8b50*/  FADD.FTZ R135, R135, R168 ;  /* 0x000000a887877221 */ /* 0x000fe40000010000 */
[----:B------:R-:W-:Y:S02]  /*8b60*/  FADD.FTZ R172, R172, R173 ;  /* 0x000000adacac7221 */ /* 0x000fe40000010000 */
[----:B------:R-:W-:Y:S01]  /*8b70*/  FADD.FTZ R134, R134, R135 ;  /* 0x0000008786867221 */ /* 0x000fe20000010000 */
[C---:B------:R-:W-:Y:S01]  /*8b80*/  HMMA.16816.F32.BF16 R4, R100.reuse, R112, R4 ;  /* 0x000000706404723c */ /* 0x040fe20000041804 */
[----:B------:R-:W-:Y:S04]  /*8b90*/  LDSM.16.MT88.4 R136, [R197+0x3100] ;  /* 0x00310000c588783b */ /* 0x000fe80000004200 */
[----:B------:R-:W-:Y:S02]  /*8ba0*/  FADD.FTZ R3, R171, R172 ;  /* 0x000000acab037221 */ /* 0x000fe40000010000 */
[----:B------:R-:W-:Y:S01]  /*8bb0*/  FADD.FTZ R169, R169, R134 ;  /* 0x00000086a9a97221 */ /* 0x000fe20000010000 */
[C---:B------:R-:W-:Y:S01]  /*8bc0*/  HMMA.16816.F32.BF16 R8, R100.reuse, R114, R8 ;  /* 0x000000726408723c */ /* 0x040fe20000041808 */
[----:B------:R-:W-:Y:S03]  /*8bd0*/  LDSM.16.MT88.4 R112, [R198+0x4900] ;  /* 0x00490000c670783b */ /* 0x000fe60000004200 */
[----:B------:R-:W-:Y:S02]  /*8be0*/  FADD.FTZ R3, R170, R3 ;  /* 0x00000003aa037221 */ /* 0x000fe40000010000 */
[----:B------:R-:W-:Y:S02]  /*8bf0*/  FADD.FTZ R174, R174, R169 ;  /* 0x000000a9aeae7221 */ /* 0x000fe40000010000 */
[C---:B------:R-:W-:Y:S04]  /*8c00*/  HMMA.16816.F32.BF16 R12, R100.reuse, R116, R12 ;  /* 0x00000074640c723c */ /* 0x040fe8000004180c */
[----:B------:R-:W-:Y:S01]  /*8c10*/  FADD.FTZ R2, R178, R3 ;  /* 0x00000003b2027221 */ /* 0x000fe20000010000 */
[----:B------:R-:W-:Y:S01]  /*8c20*/  MOV R3, R0 ;  /* 0x0000000000037202 */ /* 0x000fe20000000f00 */
[----:B------:R-:W-:Y:S02]  /*8c30*/  FADD.FTZ R175, R175, R174 ;  /* 0x000000aeafaf7221 */ /* 0x000fe40000010000 */
[C---:B------:R-:W-:Y:S01]  /*8c40*/  HMMA.16816.F32.BF16 R16, R100.reuse, R118, R16 ;  /* 0x000000766410723c */ /* 0x040fe20000041810 */
[----:B------:R-:W-:Y:S03]  /*8c50*/  LDSM.16.MT88.4 R116, [R197+0x4900] ;  /* 0x00490000c574783b */ /* 0x000fe60000004200 */
[----:B------:R-:W-:Y:S02]  /*8c60*/  FADD.FTZ R2, R179, R2 ;  /* 0x00000002b3027221 */ /* 0x000fe40000010000 */
[----:B------:R-:W-:Y:S02]  /*8c70*/  FADD.FTZ R176, R176, R175 ;  /* 0x000000afb0b07221 */ /* 0x000fe40000010000 */
[C---:B--2---:R-:W-:Y:S04]  /*8c80*/  HMMA.16816.F32.BF16 R20, R100.reuse, R108, R20 ;  /* 0x0000006c6414723c */ /* 0x044fe80000041814 */
[----:B------:R-:W-:Y:S01]  /*8c90*/  FADD.FTZ R223, R223, R2 ;  /* 0x00000002dfdf7221 */ /* 0x000fe20000010000 */
[----:B------:R-:W-:Y:S01]  /*8ca0*/  MOV R2, R132 ;  /* 0x0000008400027202 */ /* 0x000fe20000000f00 */
[----:B------:R-:W-:Y:S02]  /*8cb0*/  FADD.FTZ R176, R177, R176 ;  /* 0x000000b0b1b07221 */ /* 0x000fe40000010000 */
[C---:B------:R-:W-:Y:S01]  /*8cc0*/  HMMA.16816.F32.BF16 R24, R100.reuse, R110, R24 ;  /* 0x0000006e6418723c */ /* 0x040fe20000041818 */
[----:B------:R-:W2:Y:S03]  /*8cd0*/  LDSM.16.MT88.4 R108, [R203+0x4900] ;  /* 0x00490000cb6c783b */ /* 0x000ea60000004200 */
[----:B------:R-:W-:Y:S04]  /*8ce0*/  FADD.FTZ R224, R224, R223 ;  /* 0x000000dfe0e07221 */ /* 0x000fe80000010000 */
        /* <DEDUP_REMOVED lines=20> */
[----:B------:R-:W5:Y:S07]  /*8e30*/  LDSM.16.MT88.4 R112, [R197+0x1100] ;  /* 0x00110000c570783b */ /* 0x000f6e0000004200 */
[C---:B------:R-:W-:Y:S08]  /*8e40*/  HMMA.16816.F32.BF16 R84, R100.reuse, R116, R84 ;  /* 0x000000746454723c */ /* 0x040ff00000041854 */
[C---:B------:R-:W-:Y:S01]  /*8e50*/  HMMA.16816.F32.BF16 R88, R100.reuse, R118, R88 ;  /* 0x000000766458723c */ /* 0x040fe20000041858 */
[----:B------:R-:W1:Y:S07]  /*8e60*/  LDSM.16.MT88.4 R116, [R203+0x3100] ;  /* 0x00310000cb74783b */ /* 0x000e6e0000004200 */
[C---:B---3--:R-:W-:Y:S08]  /*8e70*/  HMMA.16816.F32.BF16 R92, R100.reuse, R104, R92 ;  /* 0x00000068645c723c */ /* 0x048ff0000004185c */
[----:B------:R-:W-:Y:S01]  /*8e80*/  HMMA.16816.F32.BF16 R96, R100, R106, R96 ;  /* 0x0000006a6460723c */ /* 0x000fe20000041860 */
[----:B------:R-:W3:Y:S06]  /*8e90*/  LDSM.16.MT88.4 R104, [R196+0x3100] ;  /* 0x00310000c468783b */ /* 0x000eec0000004200 */
[----:B------:R-:W-:Y:S01]  /*8ea0*/  F2FP.BF16.PACK_AB R100, R226, R225 ;  /* 0x000000e1e264723e */ /* 0x000fe200000010ff */
[----:B------:R-:W-:Y:S01]  /*8eb0*/  FADD.FTZ R225, R225, R176 ;  /* 0x000000b0e1e17221 */ /* 0x000fe20000010000 */
[----:B------:R-:W-:Y:S03]  /*8ec0*/  F2FP.BF16.PACK_AB R102, R228, R227 ;  /* 0x000000e3e466723e */ /* 0x000fe600000010ff */
[----:B------:R-:W-:Y:S01]  /*8ed0*/  F2FP.BF16.PACK_AB R101, R230, R229 ;  /* 0x000000e5e665723e */ /* 0x000fe200000010ff */
[----:B------:R-:W-:Y:S01]  /*8ee0*/  FADD.FTZ R229, R229, R224 ;  /* 0x000000e0e5e57221 */ /* 0x000fe20000010000 */
[----:B------:R-:W-:Y:S01]  /*8ef0*/  F2FP.BF16.PACK_AB R103, R232, R231 ;  /* 0x000000e7e867723e */ /* 0x000fe200000010ff */
[----:B------:R-:W-:Y:S02]  /*8f00*/  FADD.FTZ R226, R226, R225 ;  /* 0x000000e1e2e27221 */ /* 0x000fe40000010000 */
[----:B------:R-:W-:Y:S02]  /*8f10*/  FADD.FTZ R230, R230, R229 ;  /* 0x000000e5e6e67221 */ /* 0x000fe40000010000 */
[----:B------:R-:W-:Y:S02]  /*8f20*/  FADD.FTZ R227, R227, R226 ;  /* 0x000000e2e3e37221 */ /* 0x000fe40000010000 */
[C---:B--2---:R-:W-:Y:S03]  /*8f30*/  HMMA.16816.F32.BF16 R4, R100.reuse, R108, R4 ;  /* 0x0000006c6404723c */ /* 0x044fe60000041804 */
[----:B------:R-:W-:Y:S02]  /*8f40*/  FADD.FTZ R231, R231, R230 ;  /* 0x000000e6e7e77221 */ /* 0x000fe40000010000 */
[----:B------:R-:W-:Y:S02]  /*8f50*/  FADD.FTZ R228, R228, R227 ;  /* 0x000000e3e4e47221 */ /* 0x000fe40000010000 */
[----:B------:R-:W-:Y:S01]  /*8f60*/  FADD.FTZ R232, R232, R231 ;  /* 0x000000e7e8e87221 */ /* 0x000fe20000010000 */
[C---:B------:R-:W-:Y:S01]  /*8f70*/  HMMA.16816.F32.BF16 R8, R100.reuse, R110, R8 ;  /* 0x0000006e6408723c */ /* 0x040fe20000041808 */
[----:B------:R-:W2:Y:S07]  /*8f80*/  LDSM.16.MT88.4 R108, [R203+0x5100] ;  /* 0x00510000cb6c783b */ /* 0x000eae0000004200 */
[C---:B------:R-:W-:Y:S08]  /*8f90*/  HMMA.16816.F32.BF16 R12, R100.reuse, R120, R12 ;  /* 0x00000078640c723c */ /* 0x040ff0000004180c */
[C---:B------:R-:W-:Y:S08]  /*8fa0*/  HMMA.16816.F32.BF16 R16, R100.reuse, R122, R16 ;  /* 0x0000007a6410723c */ /* 0x040ff00000041810 */
[C---:B-----5:R-:W-:Y:S08]  /*8fb0*/  HMMA.16816.F32.BF16 R20, R100.reuse, R112, R20 ;  /* 0x000000706414723c */ /* 0x060ff00000041814 */
[C---:B------:R-:W-:Y:S01]  /*8fc0*/  HMMA.16816.F32.BF16 R24, R100.reuse, R114, R24 ;  /* 0x000000726418723c */ /* 0x040fe20000041818 */
[----:B------:R-:W5:Y:S07]  /*8fd0*/  LDSM.16.MT88.4 R112, [R198+0x5100] ;  /* 0x00510000c670783b */ /* 0x000f6e0000004200 */
[C---:B------:R-:W-:Y:S08]  /*8fe0*/  HMMA.16816.F32.BF16 R28, R100.reuse, R124, R28 ;  /* 0x0000007c641c723c */ /* 0x040ff0000004181c */
[C---:B------:R-:W-:Y:S01]  /*8ff0*/  HMMA.16816.F32.BF16 R32, R100.reuse, R126, R32 ;  /* 0x0000007e6420723c */ /* 0x040fe20000041820 */
[----:B------:R-:W-:Y:S07]  /*9000*/  LDSM.16.MT88.4 R124, [R203+0x1900] ;  /* 0x00190000cb7c783b */ /* 0x000fee0000004200 */
[C---:B-1----:R-:W-:Y:S08]  /*9010*/  HMMA.16816.F32.BF16 R36, R100.reuse, R116, R36 ;  /* 0x000000746424723c */ /* 0x042ff00000041824 */
[C---:B------:R-:W-:Y:S01]  /*9020*/  HMMA.16816.F32.BF16 R40, R100.reuse, R118, R40 ;  /* 0x000000766428723c */ /* 0x040fe20000041828 */
[----:B------:R-:W1:Y:S07]  /*9030*/  LDSM.16.MT88.4 R116, [R197+0x5100] ;  /* 0x00510000c574783b */ /* 0x000e6e0000004200 */
        /* <DEDUP_REMOVED lines=9> */
[----:B----4-:R-:W-:Y:S01]  /*90d0*/  F2FP.BF16.PACK_AB R139, R240, R239 ;  /* 0x000000eff08b723e */ /* 0x010fe200000010ff */
[----:B------:R-:W-:Y:S02]  /*90e0*/  FADD.FTZ R237, R237, R232 ;  /* 0x000000e8eded7221 */ /* 0x000fe40000010000 */
[----:B------:R-:W-:Y:S01]  /*90f0*/  FADD.FTZ R234, R234, R233 ;  /* 0x000000e9eaea7221 */ /* 0x000fe20000010000 */
[C---:B------:R-:W-:Y:S01]  /*9100*/  HMMA.16816.F32.BF16 R64, R100.reuse, R106, R64 ;  /* 0x0000006a6440723c */ /* 0x040fe20000041840 */
[----:B------:R-:W3:Y:S03]  /*9110*/  LDSM.16.MT88.4 R104, [R196+0x5100] ;  /* 0x00510000c468783b */ /* 0x000ee60000004200 */
[----:B------:R-:W-:Y:S02]  /*9120*/  FADD.FTZ R238, R238, R237 ;  /* 0x000000edeeee7221 */ /* 0x000fe40000010000 */
[----:B------:R-:W-:Y:S02]  /*9130*/  FADD.FTZ R235, R235, R234 ;  /* 0x000000eaebeb7221 */ /* 0x000fe40000010000 */
[C---:B--2---:R-:W-:Y:S04]  /*9140*/  HMMA.16816.F32.BF16 R68, R100.reuse, R108, R68 ;  /* 0x0000006c6444723c */ /* 0x044fe80000041844 */
[----:B------:R-:W-:Y:S02]  /*9150*/  FADD.FTZ R215, R239, R238 ;  /* 0x000000eeefd77221 */ /* 0x000fe40000010000 */
[----:B------:R-:W-:Y:S02]  /*9160*/  FADD.FTZ R214, R236, R235 ;  /* 0x000000ebecd67221 */ /* 0x000fe40000010000 */
[C---:B------:R-:W-:Y:S01]  /*9170*/  HMMA.16816.F32.BF16 R72, R100.reuse, R110, R72 ;  /* 0x0000006e6448723c */ /* 0x040fe20000041848 */
[----:B------:R-:W2:Y:S03]  /*9180*/  LDSM.16.MT88.4 R108, [R198+0x1900] ;  /* 0x00190000c66c783b */ /* 0x000ea60000004200 */
[----:B------:R-:W-:Y:S04]  /*9190*/  FADD.FTZ R215, R240, R215 ;  /* 0x000000d7f0d77221 */ /* 0x000fe80000010000 */
[C---:B-----5:R-:W-:Y:S08]  /*91a0*/  HMMA.16816.F32.BF16 R76, R100.reuse, R112, R76 ;  /* 0x00000070644c723c */ /* 0x060ff0000004184c */
[C---:B------:R-:W-:Y:S08]  /*91b0*/  HMMA.16816.F32.BF16 R80, R100.reuse, R114, R80 ;  /* 0x000000726450723c */ /* 0x040ff00000041850 */
[C---:B-1----:R-:W-:Y:S08]  /*91c0*/  HMMA.16816.F32.BF16 R84, R100.reuse, R116, R84 ;  /* 0x000000746454723c */ /* 0x042ff00000041854 */
[C---:B------:R-:W-:Y:S08]  /*91d0*/  HMMA.16816.F32.BF16 R88, R100.reuse, R118, R88 ;  /* 0x000000766458723c */ /* 0x040ff00000041858 */
[C---:B---3--:R-:W-:Y:S08]  /*91e0*/  HMMA.16816.F32.BF16 R92, R100.reuse, R104, R92 ;  /* 0x00000068645c723c */ /* 0x048ff0000004185c */
[----:B------:R-:W-:Y:S08]  /*91f0*/  HMMA.16816.F32.BF16 R96, R100, R106, R96 ;  /* 0x0000006a6460723c */ /* 0x000ff00000041860 */
[C---:B------:R-:W-:Y:S01]  /*9200*/  HMMA.16816.F32.BF16 R128, R136.reuse, R124, R4 ;  /* 0x0000007c8880723c */ /* 0x040fe20000041804 */
[----:B------:R-:W1:Y:S07]  /*9210*/  LDSM.16.MT88.4 R4, [R198+0x5900] ;  /* 0x00590000c604783b */ /* 0x000e6e0000004200 */
[C---:B------:R-:W-:Y:S01]  /*9220*/  HMMA.16816.F32.BF16 R124, R136.reuse, R126, R8 ;  /* 0x0000007e887c723c */ /* 0x040fe20000041808 */
[----:B------:R-:W3:Y:S07]  /*9230*/  LDSM.16.MT88.4 R8, [R197+0x5900] ;  /* 0x00590000c508783b */ /* 0x000eee0000004200 */
[C---:B--2---:R-:W-:Y:S01]  /*9240*/  HMMA.16816.F32.BF16 R120, R136.reuse, R108, R12 ;  /* 0x0000006c8878723c */ /* 0x044fe2000004180c */
[----:B------:R-:W2:Y:S07]  /*9250*/  LDSM.16.MT88.4 R12, [R196+0x5900] ;  /* 0x00590000c40c783b */ /* 0x000eae0000004200 */
        /* <DEDUP_REMOVED lines=15> */
[C---:B-1----:R-:W-:Y:S08]  /*9350*/  HMMA.16816.F32.BF16 R76, R136.reuse, R4, R76 ;  /* 0x00000004884c723c */ /* 0x042ff0000004184c */
[C---:B------:R-:W-:Y:S08]  /*9360*/  HMMA.16816.F32.BF16 R80, R136.reuse, R6, R80 ;  /* 0x000000068850723c */ /* 0x040ff00000041850 */
[C---:B---3--:R-:W-:Y:S08]  /*9370*/  HMMA.16816.F32.BF16 R84, R136.reuse, R8, R84 ;  /* 0x000000088854723c */ /* 0x048ff00000041854 */
[C---:B------:R-:W-:Y:S08]  /*9380*/  HMMA.16816.F32.BF16 R88, R136.reuse, R10, R88 ;  /* 0x0000000a8858723c */ /* 0x040ff00000041858 */
[C---:B--2---:R-:W-:Y:S08]  /*9390*/  HMMA.16816.F32.BF16 R92, R136.reuse, R12, R92 ;  /* 0x0000000c885c723c */ /* 0x044ff0000004185c */
[----:B------:R-:W-:Y:S01]  /*93a0*/  HMMA.16816.F32.BF16 R96, R136, R14, R96 ;  /* 0x0000000e8860723c */ /* 0x000fe20000041860 */
[----:B------:R-:W-:-:S07]  /*93b0*/  @P0 BRA `(.L_x_418) ;  /* 0xffffc4a000000947 */ /* 0x000fce000383ffff */
.L_x_407:
[----:B------:R-:W1:Y:S01]  /*93c0*/  S2UR UR26, SR_CTAID.X ;  /* 0x00000000001a79c3 */ /* 0x000e620000002500 */
[----:B------:R-:W-:Y:S01]  /*93d0*/  UMOV UR25, 0x1 ;  /* 0x0000000100197882 */ /* 0x000fe20000000000 */
[----:B------:R-:W-:Y:S01]  /*93e0*/  PLOP3.LUT P0, PT, PT, PT, UP0, 0x40, 0x0 ;  /* 0x000000000000781c */ /* 0x000fe20003f0e808 */
[----:B------:R-:W-:-:S02]  /*93f0*/  ULDC UR21, c[0x0][0x168] ;  /* 0x00005a0000157ab9 */ /* 0x000fc40000000800 */
[----:B------:R-:W-:Y:S02]  /*9400*/  ULDC.64 UR4, c[0x0][0x2c8] ;  /* 0x0000b20000047ab9 */ /* 0x000fe40000000a00 */
[----:B------:R-:W-:Y:S02]  /*9410*/  UIADD3 UR21, UR25, -UR21, URZ ;  /* 0x8000001519157290 */ /* 0x000fe4000fffe03f */
[----:B------:R-:W-:Y:S02]  /*9420*/  ULDC UR24, c[0x0][0x2ac] ;  /* 0x0000ab0000187ab9 */ /* 0x000fe40000000800 */
[----:B-1----:R-:W-:-:S04]  /*9430*/  ULEA UR26, UR26, 0x7f, 0x7 ;  /* 0x0000007f1a1a7891 */ /* 0x002fc8000f8e383f */
[----:B------:R-:W-:-:S03]  /*9440*/  UIMAD.WIDE.U32 UR28, UR26, UR4, URZ ;  /* 0x000000041a1c72a5 */ /* 0x000fc6000f8e003f */
[----:B------:R-:W-:Y:S02]  /*9450*/  ULDC UR4, c[0x0][0x1d0] ;  /* 0x0000740000047ab9 */ /* 0x000fe40000000800 */
[----:B------:R-:W-:Y:S02]  /*9460*/  UIMAD UR4, UR24, UR4, UR21 ;  /* 0x00000004180472a4 */ /* 0x000fe4000f8e0215 */
[----:B------:R-:W-:Y:S02]  /*9470*/  @UP1 USHF.R.U32.HI UR26, URZ, UR5, UR29 ;  /* 0x000000053f1a1299 */ /* 0x000fe4000801161d */
[----:B------:R-:W-:Y:S02]  /*9480*/  ULDC UR21, c[0x0][0x324] ;  /* 0x0000c90000157ab9 */ /* 0x000fe40000000800 */
[----:B------:R-:W-:-:S04]  /*9490*/  UIADD3 UR24, UR4, UR26, URZ ;  /* 0x0000001a04187290 */ /* 0x000fc8000fffe03f */
[----:B------:R-:W-:Y:S01]  /*94a0*/  UIADD3 UR21, UR24, -UR21, URZ ;  /* 0x8000001518157290 */ /* 0x000fe2000fffe03f */
[----:B------:R-:W-:Y:S05]  /*94b0*/  @P0 BRA `(.L_x_419) ;  /* 0x0000016000000947 */ /* 0x000fea0003800000 */
[----:B------:R-:W-:-:S06]  /*94c0*/  UISETP.GT.AND UP2, UPT, UR24, -0x1, UPT ;  /* 0xffffffff1800788c */ /* 0x000fcc000bf44270 */
[----:B------:R-:W-:-:S13]  /*94d0*/  PLOP3.LUT P0, PT, PT, PT, UP2, 0x80, 0x0 ;  /* 0x000000000000781c */ /* 0x000fda0003f0f028 */
[----:B------:R-:W-:Y:S05]  /*94e0*/  @P0 BRA `(.L_x_420) ;  /* 0x0000009000000947 */ /* 0x000fea0003800000 */
[----:B------:R-:W-:Y:S02]  /*94f0*/  ULDC UR4, c[0x0][0x32c] ;  /* 0x0000cb0000047ab9 */ /* 0x000fe40000000800 */
[----:B------:R-:W-:Y:S02]  /*9500*/  UISETP.NE.AND UP2, UPT, UR25, UR4, UPT ;  /* 0x000000041900728c */ /* 0x000fe4000bf45270 */
[----:B------:R-:W-:Y:S02]  /*9510*/  ULOP3.LUT UR24, URZ, UR24, URZ, 0x33, !UPT ;  /* 0x000000183f187292 */ /* 0x000fe4000f8e333f */
[----:B------:R-:W-:Y:S02]  /*9520*/  ULDC.64 UR4, c[0x0][0x330] ;  /* 0x0000cc0000047ab9 */ /* 0x000fe40000000a00 */
[----:B------:R-:W-:-:S07]  /*9530*/  UIMAD.WIDE.U32 UR26, UR24, UR4, URZ ;  /* 0x00000004181a72a5 */ /* 0x000fce000f8e003f */
[----:B------:R-:W-:Y:S02]  /*9540*/  @UP2 UMOV UR25, UR27 ;  /* 0x0000001b00192c82 */ /* 0x000fe40008000000 */
[----:B------:R-:W-:-:S04]  /*9550*/  @UP2 USHF.R.U32.HI UR24, URZ, UR5, UR25 ;  /* 0x000000053f182299 */ /* 0x000fc80008011619 */
[----:B------:R-:W-:Y:S01]  /*9560*/  ULOP3.LUT UR24, URZ, UR24, URZ, 0x33, !UPT ;  /* 0x000000183f187292 */ /* 0x000fe2000f8e333f */
[----:B------:R-:W-:Y:S05]  /*9570*/  BRA `(.L_x_421) ;  /* 0x0000006000007947 */ /* 0x000fea0003800000 */
.L_x_420:
[----:B------:R-:W-:Y:S02]  /*9580*/  ULDC UR4, c[0x0][0x32c] ;  /* 0x0000cb0000047ab9 */ /* 0x000fe40000000800 */
[----:B------:R-:W-:-:S03]  /*9590*/  UISETP.NE.AND UP2, UPT, UR25, UR4, UPT ;  /* 0x000000041900728c */ /* 0x000fc6000bf45270 */
[----:B------:R-:W-:Y:S02]  /*95a0*/  ULDC.64 UR4, c[0x0][0x330] ;  /* 0x0000cc0000047ab9 */ /* 0x000fe40000000a00 */
[----:B------:R-:W-:-:S07]  /*95b0*/  UIMAD.WIDE.U32 UR26, UR24, UR4, URZ ;  /* 0x00000004181a72a5 */ /* 0x000fce000f8e003f */
[----:B------:R-:W-:Y:S02]  /*95c0*/  @UP2 UMOV UR25, UR27 ;  /* 0x0000001b00192c82 */ /* 0x000fe40008000000 */
[----:B------:R-:W-:Y:S02]  /*95d0*/  @UP2 USHF.R.U32.HI UR24, URZ, UR5, UR25 ;  /* 0x000000053f182299 */ /* 0x000fe40008011619 */
.L_x_421:
[----:B------:R-:W-:Y:S02]  /*95e0*/  ULDC UR4, c[0x0][0x32c] ;  /* 0x0000cb0000047ab9 */ /* 0x000fe40000000800 */
[----:B------:R-:W-:-:S04]  /*95f0*/  UIMAD UR4, UR24, UR4, URZ ;  /* 0x00000004180472a4 */ /* 0x000fc8000f8e023f */
[----:B------:R-:W-:-:S04]  /*9600*/  UISETP.LT.AND UP2, UPT, UR21, UR4, UPT ;  /* 0x000000041500728c */ /* 0x000fc8000bf41270 */
[----:B------:R-:W-:-:S04]  /*9610*/  USEL UR21, UR21, UR4, !UP2 ;  /* 0x0000000415157287 */ /* 0x000fc8000d000000 */
.L_x_419:
[----:B------:R-:W-:-:S04]  /*9620*/  UIADD3 UR21, UR21, 0x3f, URZ ;  /* 0x0000003f15157890 */ /* 0x000fc8000fffe03f */
        /* <DEDUP_REMOVED lines=8> */
[----:B------:R-:W-:Y:S01]  /*96b0*/  SHF.R.S32.HI R5, RZ, 0x1f, R218 ;  /* 0x0000001fff057819 */ /* 0x000fe200000114da */
[----:B------:R-:W-:Y:S01]  /*96c0*/  IMAD.MOV.U32 R135, RZ, RZ, R132 ;  /* 0x000000ffff877224 */ /* 0x000fe200078e0084 */
[C---:B------:R-:W-:Y:S01]  /*96d0*/  SHF.L.U64.HI R224, R217.reuse, 0x1, R220 ;  /* 0x00000001d9e07819 */ /* 0x040fe200000102dc */
[----:B------:R-:W-:Y:S01]  /*96e0*/  IMAD.MOV.U32 R3, RZ, RZ, R0 ;  /* 0x000000ffff037224 */ /* 0x000fe200078e0000 */
[----:B------:R-:W-:Y:S01]  /*96f0*/  SEL R222, RZ, 0x10, P4 ;  /* 0x00000010ffde7807 */ /* 0x000fe20002000000 */
[C---:B------:R-:W-:Y:S01]  /*9700*/  IMAD.SHL.U32 R225, R218.reuse, 0x2, RZ ;  /* 0x00000002dae17824 */ /* 0x040fe200078e00ff */
[----:B------:R-:W-:Y:S01]  /*9710*/  SHF.L.U64.HI R226, R218, 0x1, R5 ;  /* 0x00000001dae27819 */ /* 0x000fe20000010205 */
[----:B------:R-:W-:Y:S02]  /*9720*/  IMAD.SHL.U32 R223, R217, 0x2, RZ ;  /* 0x00000002d9df7824 */ /* 0x000fe400078e00ff */
.L_x_425:
        /* <DEDUP_REMOVED lines=37> */
[----:B------:R3:W2:Y:S01]  /*9980*/  SHFL.IDX PT, R7, R12, RZ, 0x181f ;  /* 0x00181fff0c077589 */ /* 0x0006a200000e0000 */
        /* <DEDUP_REMOVED lines=20> */
.L_x_423:
        /* <DEDUP_REMOVED lines=14> */
[C---:B------:R-:W-:Y:S01]  /*9bb0*/  HMMA.16816.F32.BF16 R28, R136.reuse, R32, RZ ;  /* 0x00000020881c723c */ /* 0x040fe200000418ff */
[----:B------:R-:W-:Y:S07]  /*9bc0*/  LDSM.16.M88.4 R180, [R192] ;  /* 0x00000000c0b4783b */ /* 0x000fee0000000200 */
[----:B------:R-:W-:Y:S01]  /*9bd0*/  HMMA.16816.F32.BF16 R32, R136, R34, RZ ;  /* 0x000000228820723c */ /* 0x000fe200000418ff */
[----:B------:R-:W1:Y:S07]  /*9be0*/  LDSM.16.M88.4 R136, [R200+0x6900] ;  /* 0x00690000c888783b */ /* 0x000e6e0000000200 */
[C---:B------:R-:W-:Y:S08]  /*9bf0*/  HMMA.16816.F32.BF16 R4, R144.reuse, R148, R4 ;  /* 0x000000949004723c */ /* 0x040ff00000041804 */
        /* <DEDUP_REMOVED lines=10> */
[----:B------:R-:W3:Y:S07]  /*9ca0*/  LDSM.16.M88.4 R144, [R192+0x800] ;  /* 0x00080000c090783b */ /* 0x000eee0000000200 */
[C---:B--2---:R-:W-:Y:S01]  /*9cb0*/  HMMA.16816.F32.BF16 R4, R164.reuse, R168, R4 ;  /* 0x000000a8a404723c */ /* 0x044fe20000041804 */
        /* <DEDUP_REMOVED lines=8> */
[----:B------:R-:W4:Y:S07]  /*9d40*/  LDSM.16.M88.4 R140, [R205+0x9100] ;  /* 0x00910000cd8c783b */ /* 0x000f2e0000000200 */
[C---:B------:R-:W-:Y:S08]  /*9d50*/  HMMA.16816.F32.BF16 R28, R164.reuse, R172, R28 ;  /* 0x000000aca41c723c */ /* 0x040ff0000004181c */
[----:B------:R-:W-:Y:S01]  /*9d60*/  HMMA.16816.F32.BF16 R32, R164, R174, R32 ;  /* 0x000000aea420723c */ /* 0x000fe20000041820 */
[----:B------:R-:W5:Y:S07]  /*9d70*/  LDSM.16.M88.4 R164, [R205+0x9900] ;  /* 0x00990000cda4783b */ /* 0x000f6e0000000200 */
[C---:B------:R-:W-:Y:S01]  /*9d80*/  HMMA.16816.F32.BF16 R4, R176.reuse, R180, R4 ;  /* 0x000000b4b004723c */ /* 0x040fe20000041804 */
[----:B------:R-:W1:Y:S07]  /*9d90*/  LDSM.16.M88.4 R172, [R191] ;  /* 0x00000000bfac783b */ /* 0x000e6e0000000200 */
[C---:B------:R-:W-:Y:S01]  /*9da0*/  HMMA.16816.F32.BF16 R8, R176.reuse, R182, R8 ;  /* 0x000000b6b008723c */ /* 0x040fe20000041808 */
[----:B------:R-:W-:Y:S07]  /*9db0*/  LDSM.16.M88.4 R180, [R200+0x8100] ;  /* 0x00810000c8b4783b */ /* 0x000fee0000000200 */
[C---:B---3--:R-:W-:Y:S08]  /*9dc0*/  HMMA.16816.F32.BF16 R12, R176.reuse, R144, R12 ;  /* 0x00000090b00c723c */ /* 0x048ff0000004180c */
[C---:B------:R-:W-:Y:S01]  /*9dd0*/  HMMA.16816.F32.BF16 R16, R176.reuse, R146, R16 ;  /* 0x00000092b010723c */ /* 0x040fe20000041810 */
[----:B------:R-:W3:Y:S07]  /*9de0*/  LDSM.16.M88.4 R144, [R190] ;  /* 0x00000000be90783b */ /* 0x000eee0000000200 */
        /* <DEDUP_REMOVED lines=13> */
[C---:B----4-:R-:W-:Y:S08]  /*9ec0*/  HMMA.16816.F32.BF16 R20, R156.reuse, R140, R20 ;  /* 0x0000008c9c14723c */ /* 0x050ff00000041814 */
[C---:B------:R-:W-:Y:S01]  /*9ed0*/  HMMA.16816.F32.BF16 R24, R156.reuse, R142, R24 ;  /* 0x0000008e9c18723c */ /* 0x040fe20000041818 */
[----:B------:R-:W4:Y:S07]  /*9ee0*/  LDSM.16.M88.4 R140, [R200+0x9100] ;  /* 0x00910000c88c783b */ /* 0x000f2e0000000200 */
[C---:B-----5:R-:W-:Y:S08]  /*9ef0*/  HMMA.16816.F32.BF16 R28, R156.reuse, R164, R28 ;  /* 0x000000a49c1c723c */ /* 0x060ff0000004181c */
[----:B------:R-:W-:Y:S01]  /*9f00*/  HMMA.16816.F32.BF16 R32, R156, R166, R32 ;  /* 0x000000a69c20723c */ /* 0x000fe20000041820 */
[----:B------:R-:W5:Y:S07]  /*9f10*/  LDSM.16.M88.4 R156, [R200+0x9900] ;  /* 0x00990000c89c783b */ /* 0x000f6e0000000200 */
        /* <DEDUP_REMOVED lines=54> */
[C---:B------:R-:W-:Y:S08]  /*a280*/  HMMA.16816.F32.BF16 R8, R176.reuse, R182, R8 ;  /* 0x000000b6b008723c */ /* 0x040ff00000041808 */
[C---:B---3--:R-:W-:Y:S08]  /*a290*/  HMMA.16816.F32.BF16 R12, R176.reuse, R144, R12 ;  /* 0x00000090b00c723c */ /* 0x048ff0000004180c */
        /* <DEDUP_REMOVED lines=10> */
[C---:B----4-:R-:W-:Y:S08]  /*a340*/  HMMA.16816.F32.BF16 R20, R160.reuse, R140, R20 ;  /* 0x0000008ca014723c */ /* 0x050ff00000041814 */
[C---:B------:R-:W-:Y:S01]  /*a350*/  HMMA.16816.F32.BF16 R24, R160.reuse, R142, R24 ;  /* 0x0000008ea018723c */ /* 0x040fe20000041818 */
[----:B------:R-:W2:Y:S07]  /*a360*/  LDSM.16.M88.4 R140, [R192+0x5000] ;  /* 0x00500000c08c783b */ /* 0x000eae0000000200 */
[C---:B-----5:R-:W-:Y:S08]  /*a370*/  HMMA.16816.F32.BF16 R28, R160.reuse, R156, R28 ;  /* 0x0000009ca01c723c */ /* 0x060ff0000004181c */
[----:B------:R-:W-:Y:S08]  /*a380*/  HMMA.16816.F32.BF16 R32, R160, R158, R32 ;  /* 0x0000009ea020723c */ /* 0x000ff00000041820 */
[C---:B------:R-:W-:Y:S08]  /*a390*/  HMMA.16816.F32.BF16 R4, R168.reuse, R172, R4 ;  /* 0x000000aca804723c */ /* 0x040ff00000041804 */
[C---:B------:R-:W-:Y:S08]  /*a3a0*/  HMMA.16816.F32.BF16 R8, R168.reuse, R174, R8 ;  /* 0x000000aea808723c */ /* 0x040ff00000041808 */
[C---:B-1----:R-:W-:Y:S08]  /*a3b0*/  HMMA.16816.F32.BF16 R12, R168.reuse, R136, R12 ;  /* 0x00000088a80c723c */ /* 0x042ff0000004180c */
[C---:B------:R-:W-:Y:S04]  /*a3c0*/  HMMA.16816.F32.BF16 R16, R168.reuse, R138, R16 ;  /* 0x0000008aa810723c */ /* 0x040fe80000041810 */
[----:B------:R-:W-:Y:S02]  /*a3d0*/  FMUL.FTZ R172, R4, c[0x0][0x320] ;  /* 0x0000c80004ac7a20 */ /* 0x000fe40000410000 */
[----:B------:R-:W-:Y:S02]  /*a3e0*/  FMUL.FTZ R144, R5, c[0x0][0x320] ;  /* 0x0000c80005907a20 */ /* 0x000fe40000410000 */
[----:B------:R-:W-:Y:S01]  /*a3f0*/  FMUL.FTZ R9, R9, c[0x0][0x320] ;  /* 0x0000c80009097a20 */ /* 0x000fe20000410000 */
[C---:B--2---:R-:W-:Y:S01]  /*a400*/  HMMA.16816.F32.BF16 R20, R168.reuse, R140, R20 ;  /* 0x0000008ca814723c */ /* 0x044fe20000041814 */
[----:B------:R-:W1:Y:S02]  /*a410*/  MUFU.TANH R172, R172 ;  /* 0x000000ac00ac7308 */ /* 0x000e640000002400 */
[----:B------:R-:W-:Y:S02]  /*a420*/  FMUL.FTZ R10, R10, c[0x0][0x320] ;  /* 0x0000c8000a0a7a20 */ /* 0x000fe40000410000 */
[----:B------:R-:W-:Y:S02]  /*a430*/  FMUL.FTZ R11, R11, c[0x0][0x320] ;  /* 0x0000c8000b0b7a20 */ /* 0x000fe40000410000 */
[----:B------:R-:W-:Y:S01]  /*a440*/  FMUL.FTZ R178, R8, c[0x0][0x320] ;  /* 0x0000c80008b27a20 */ /* 0x000fe20000410000 */
[C---:B------:R-:W-:Y:S03]  /*a450*/  HMMA.16816.F32.BF16 R24, R168.reuse, R142, R24 ;  /* 0x0000008ea818723c */ /* 0x040fe60000041818 */
[----:B------:R-:W2:Y:S01]  /*a460*/  MUFU.TANH R180, R9 ;  /* 0x0000000900b47308 */ /* 0x000ea20000002400 */
[----:B------:R-:W-:Y:S02]  /*a470*/  FMUL.FTZ R176, R6, c[0x0][0x320] ;  /* 0x0000c80006b07a20 */ /* 0x000fe40000410000 */
[----:B------:R-:W-:Y:S02]  /*a480*/  FMUL.FTZ R175, R7, c[0x0][0x320] ;  /* 0x0000c80007af7a20 */ /* 0x000fe40000410000 */
[----:B------:R-:W-:Y:S04]  /*a490*/  FMUL.FTZ R166, R12, c[0x0][0x320] ;  /* 0x0000c8000ca67a20 */ /* 0x000fe80000410000 */
[----:B------:R-:W-:Y:S01]  /*a4a0*/  FMUL.FTZ R162, R16, c[0x0][0x320] ;  /* 0x0000c80010a27a20 */ /* 0x000fe20000410000 */
[----:B------:R-:W3:Y:S01]  /*a4b0*/  MUFU.TANH R179, R10 ;  /* 0x0000000a00b37308 */ /* 0x000ee20000002400 */
[----:B------:R-:W-:Y:S02]  /*a4c0*/  FMUL.FTZ R13, R13, c[0x0][0x320] ;  /* 0x0000c8000d0d7a20 */ /* 0x000fe40000410000 */
[----:B------:R-:W-:Y:S02]  /*a4d0*/  FMUL.FTZ R158, R20, c[0x0][0x320] ;  /* 0x0000c800149e7a20 */ /* 0x000fe40000410000 */
[----:B------:R-:W-:Y:S02]  /*a4e0*/  FMUL.FTZ R14, R14, c[0x0][0x320] ;  /* 0x0000c8000e0e7a20 */ /* 0x000fe40000410000 */
[----:B------:R-:W-:Y:S02]  /*a4f0*/  FMUL.FTZ R15, R15, c[0x0][0x320] ;  /* 0x0000c8000f0f7a20 */ /* 0x000fe40000410000 */
[----:B------:R-:W-:Y:S01]  /*a500*/  FMUL.FTZ R17, R17, c[0x0][0x320] ;  /* 0x0000c80011117a20 */ /* 0x000fe20000410000 */
[----:B------:R4:W1:Y:S01]  /*a510*/  MUFU.TANH R177, R11 ;  /* 0x0000000b00b17308 */ /* 0x0008620000002400 */
        /* <DEDUP_REMOVED lines=10> */
[----:B------:R-:W1:Y:S01]  /*a5c0*/  MUFU.TANH R176, R176 ;  /* 0x000000b000b07308 */ /* 0x000e620000002400 */
[----:B----4-:R-:W4:Y:S01]  /*a5d0*/  LDSM.16.M88.4 R8, [R192+0x5800] ;  /* 0x00580000c008783b */ /* 0x010f220000000200 */
[----:B------:R-:W-:Y:S08]  /*a5e0*/  DEPBAR.LE SB0, 0x0 ;  /* 0x000080000000791a */ /* 0x000ff00000000000 */
[----:B------:R-:W1:Y:S01]  /*a5f0*/  MUFU.TANH R175, R175 ;  /* 0x000000af00af7308 */ /* 0x000e620000002400 */
[----:B------:R-:W-:Y:S09]  /*a600*/  BAR.SYNC.DEFER_BLOCKING 0x0 ;  /* 0x0000000000007b1d */ /* 0x000ff20000010000 */
[----:B------:R-:W1:Y:S10]  /*a610*/  MUFU.TANH R178, R178 ;  /* 0x000000b200b27308 */ /* 0x000e740000002400 */
[----:B------:R-:W1:Y:S10]  /*a620*/  MUFU.TANH R166, R166 ;  /* 0x000000a600a67308 */ /* 0x000e740000002400 */
[----:B------:R1:W1:Y:S01]  /*a630*/  MUFU.TANH R164, R13 ;  /* 0x0000000d00a47308 */ /* 0x0002620000002400 */
[C---:B----4-:R-:W-:Y:S09]  /*a640*/  HMMA.16816.F32.BF16 R28, R168.reuse, R8, R28 ;  /* 0x00000008a81c723c */ /* 0x050ff2000004181c */
[----:B------:R4:W1:Y:S01]  /*a650*/  MUFU.TANH R167, R14 ;  /* 0x0000000e00a77308 */ /* 0x0008620000002400 */
[----:B------:R-:W-:Y:S09]  /*a660*/  HMMA.16816.F32.BF16 R32, R168, R10, R32 ;  /* 0x0000000aa820723c */ /* 0x000ff20000041820 */
[----:B------:R4:W1:Y:S05]  /*a670*/  MUFU.TANH R165, R15 ;  /* 0x0000000f00a57308 */ /* 0x00086a0000002400 */
[----:B------:R-:W-:Y:S05]  /*a680*/  FMUL.FTZ R148, R28, c[0x0][0x320] ;  /* 0x0000c8001c947a20 */ /* 0x000fea0000410000 */
[----:B------:R-:W1:Y:S01]  /*a690*/  MUFU.TANH R162, R162 ;  /* 0x000000a200a27308 */ /* 0x000e620000002400 */
[----:B------:R-:W-:Y:S02]  /*a6a0*/  FMUL.FTZ R29, R29, c[0x0][0x320] ;  /* 0x0000c8001d1d7a20 */ /* 0x000fe40000410000 */
[----:B------:R-:W-:Y:S02]  /*a6b0*/  FMUL.FTZ R30, R30, c[0x0][0x320] ;  /* 0x0000c8001e1e7a20 */ /* 0x000fe40000410000 */
[----:B------:R-:W-:Y:S02]  /*a6c0*/  FMUL.FTZ R31, R31, c[0x0][0x320] ;  /* 0x0000c8001f1f7a20 */ /* 0x000fe40000410000 */
[----:B------:R-:W-:Y:S02]  /*a6d0*/  FMUL.FTZ R146, R32, c[0x0][0x320] ;  /* 0x0000c80020927a20 */ /* 0x000fe40000410000 */
[----:B------:R-:W-:Y:S01]  /*a6e0*/  FMUL.FTZ R33, R33, c[0x0][0x320] ;  /* 0x0000c80021217a20 */ /* 0x000fe20000410000 */
[----:B------:R4:W1:Y:S01]  /*a6f0*/  MUFU.TANH R160, R17 ;  /* 0x0000001100a07308 */ /* 0x0008620000002400 */
[----:B------:R-:W-:Y:S02]  /*a700*/  FMUL.FTZ R34, R34, c[0x0][0x320] ;  /* 0x0000c80022227a20 */ /* 0x000fe40000410000 */
[----:B------:R-:W-:Y:S07]  /*a710*/  FMUL.FTZ R35, R35, c[0x0][0x320] ;  /* 0x0000c80023237a20 */ /* 0x000fee0000410000 */
[----:B------:R4:W1:Y:S10]  /*a720*/  MUFU.TANH R163, R18 ;  /* 0x0000001200a37308 */ /* 0x0008740000002400 */
[----:B------:R4:W1:Y:S10]  /*a730*/  MUFU.TANH R161, R19 ;  /* 0x0000001300a17308 */ /* 0x0008740000002400 */
[----:B------:R-:W1:Y:S10]  /*a740*/  MUFU.TANH R158, R158 ;  /* 0x0000009e009e7308 */ /* 0x000e740000002400 */
[----:B------:R4:W1:Y:S10]  /*a750*/  MUFU.TANH R156, R21 ;  /* 0x00000015009c7308 */ /* 0x0008740000002400 */
        /* <DEDUP_REMOVED lines=13> */
[----:B------:R4:W1:Y:S01]  /*a830*/  MUFU.TANH R133, R35 ;  /* 0x0000002300857308 */ /* 0x0008620000002400 */
[----:B------:R-:W-:-:S05]  /*a840*/  @P0 BRA `(.L_x_424) ;  /* 0x0000039000000947 */ /* 0x000fca0003800000 */
[----:B--23--:R-:W-:Y:S01]  /*a850*/  IADD3 R10, -R222, 0x10, RZ ;  /* 0x00000010de0a7810 */ /* 0x00cfe20007ffe1ff */
[----:B------:R-:W-:Y:S01]  /*a860*/  ULEA UR5, UR20, UR12, 0x6 ;  /* 0x0000000c14057291 */ /* 0x000fe2000f8e303f */
[----:B------:R-:W-:Y:S02]  /*a870*/  IMAD.MOV.U32 R208, RZ, RZ, RZ ;  /* 0x000000ffffd07224 */ /* 0x000fe400078e00ff */
[----:B------:R-:W-:Y:S03]  /*a880*/  LOP3.LUT R10, R10, 0xf, RZ, 0xc0, !PT ;  /* 0x0000000f0a0a7812 */ /* 0x000fe600078ec0ff */
[----:B------:R-:W-:Y:S05]  /*a890*/  IMAD.U32 R209, RZ, RZ, UR5 ;  /* 0x00000005ffd17e24 */ /* 0x000fea000f8e00ff */
[----:B------:R-:W-:Y:S05]  /*a8a0*/  IADD3 R209, R209, -0x40, R210 ;  /* 0xffffffc0d1d17810 */ /* 0x000fea0007ffe0d2 */
[----:B------:R-:W-:Y:S04]  /*a8b0*/  @P2 IMAD.HI.U32 R2, R209, c[0x0][0x2bc], RZ ;  /* 0x0000af00d1022a27 */ /* 0x000fe800078e00ff */
[--C-:B------:R-:W-:Y:S01]  /*a8c0*/  IMAD.MOV.U32 R0, RZ, RZ, R209.reuse ;  /* 0x000000ffff007224 */ /* 0x100fe200078e00d1 */
[----:B------:R-:W-:Y:S04]  /*a8d0*/  @P2 SHF.R.U32.HI R0, RZ, c[0x0][0x2c0], R2 ;  /* 0x0000b000ff002a19 */ /* 0x000fe80000011602 */
[C---:B------:R-:W-:Y:S04]  /*a8e0*/  @!P1 IADD3 R7, P0, R0.reuse, UR16, RZ ;  /* 0x0000001000079c10 */ /* 0x040fe8000ff1e0ff */
[----:B------:R-:W-:Y:S01]  /*a8f0*/  @!P1 LEA.HI.X.SX32 R2, R0, UR8, 0x1, P0 ;  /* 0x0000000800029c11 */ /* 0x000fe200080f0eff */
[----:B------:R-:W-:Y:S01]  /*a900*/  IMAD.MOV R0, RZ, RZ, -R0 ;  /* 0x000000ffff007224 */ /* 0x000fe200078e0a00 */
[C---:B------:R-:W-:Y:S03]  /*a910*/  @!P1 LEA R4, P0, R7.reuse, c[0x0][0x2a0], 0x2 ;  /* 0x0000a80007049a11 */ /* 0x040fe600078010ff */
[----:B------:R-:W-:Y:S01]  /*a920*/  IMAD R209, R0, c[0x0][0x2b8], R209 ;  /* 0x0000ae0000d17a24 */ /* 0x000fe200078e02d1 */
[----:B------:R-:W-:Y:S02]  /*a930*/  @!P1 LEA.HI.X R5, R7, c[0x0][0x2a4], R2, 0x2, P0 ;  /* 0x0000a90007059a11 */ /* 0x000fe400000f1402 */
[----:B------:R-:W-:Y:S01]  /*a940*/  SHF.L.U64.HI R2, R216, 0x1, R219 ;  /* 0x00000001d8027819 */ /* 0x000fe200000102db */
[----:B------:R-:W-:Y:S01]  /*a950*/  IMAD.WIDE.U32 R6, R209, c[0x0][0x1e0], RZ ;  /* 0x00007800d1067a25 */ /* 0x000fe200078e00ff */
[----:B------:R-:W-:Y:S01]  /*a960*/  SHF.R.S32.HI R9, RZ, 0x1f, R209 ;  /* 0x0000001fff097819 */ /* 0x000fe200000114d1 */
[----:B------:R-:W2:Y:S04]  /*a970*/  @!P1 LDG.E R208, [R4.64] ;  /* 0x0000001204d09981 */ /* 0x000ea8000c1e1900 */
[----:B------:R-:W-:Y:S04]  /*a980*/  IMAD R9, R9, c[0x0][0x1e0], RZ ;  /* 0x0000780009097a24 */ /* 0x000fe800078e02ff */
[----:B------:R-:W-:Y:S04]  /*a990*/  IMAD R9, R209, c[0x0][0x1e4], R9 ;  /* 0x00007900d1097a24 */ /* 0x000fe800078e0209 */
[----:B------:R-:W-:Y:S01]  /*a9a0*/  IMAD.IADD R7, R7, 0x1, R9 ;  /* 0x0000000107077824 */ /* 0x000fe200078e0209 */
[----:B------:R-:W-:Y:S04]  /*a9b0*/  IADD3 R9, -R221, 0x10, RZ ;  /* 0x00000010dd097810 */ /* 0x000fe80007ffe1ff */
[----:B------:R-:W-:Y:S02]  /*a9c0*/  LOP3.LUT R9, R9, 0xf, RZ, 0xc0, !PT ;  /* 0x0000000f09097812 */ /* 0x000fe400078ec0ff */
[----:B--2---:R-:W-:Y:S01]  /*a9d0*/  SHF.R.S32.HI R0, RZ, 0x1f, R208 ;  /* 0x0000001fff007819 */ /* 0x004fe200000114d0 */
[----:B------:R-:W-:Y:S04]  /*a9e0*/  IMAD.WIDE.U32 R6, R208, c[0x0][0x1f0], R6 ;  /* 0x00007c00d0067a25 */ /* 0x000fe800078e0006 */
[----:B------:R-:W-:Y:S01]  /*a9f0*/  IMAD R0, R0, c[0x0][0x1f0], RZ ;  /* 0x00007c0000007a24 */ /* 0x000fe200078e02ff */
[----:B------:R-:W-:Y:S03]  /*aa00*/  IADD3 R5, P0, R6, UR14, RZ ;  /* 0x0000000e06057c10 */ /* 0x000fe6000ff1e0ff */
[----:B------:R-:W-:Y:S05]  /*aa10*/  IMAD R0, R208, c[0x0][0x1f4], R0 ;  /* 0x00007d00d0007a24 */ /* 0x000fea00078e0200 */
[----:B------:R-:W-:Y:S02]  /*aa20*/  IADD3.X R0, R7, UR7, R0, P0, !PT ;  /* 0x0000000707007c10 */ /* 0x000fe400087fe400 */
[C---:B-1----:R-:W-:Y:S04]  /*aa30*/  LEA R13, P0, R5.reuse, c[0x0][0x1c8], 0x1 ;  /* 0x00007200050d7a11 */ /* 0x042fe800078008ff */
[----:B------:R-:W-:Y:S01]  /*aa40*/  LEA.HI.X R12, R5, c[0x0][0x1cc], R0, 0x1, P0 ;  /* 0x00007300050c7a11 */ /* 0x000fe200000f0c00 */
[----:B------:R-:W1:Y:S01]  /*aa50*/  SHFL.IDX PT, R4, R13, 0x1, 0x181f ;  /* 0x00381f000d047f89 */ /* 0x000e6200000e0000 */
[----:B------:R-:W-:Y:S03]  /*aa60*/  IMAD.SHL.U32 R0, R216, 0x2, RZ ;  /* 0x00000002d8007824 */ /* 0x000fe600078e00ff */
[----:B------:R-:W2:Y:S04]  /*aa70*/  SHFL.IDX PT, R5, R12, 0x1, 0x181f ;  /* 0x00381f000c057f89 */ /* 0x000ea800000e0000 */
[----:B------:R-:W3:Y:S04]  /*aa80*/  SHFL.IDX PT, R6, R13, RZ, 0x181f ;  /* 0x00181fff0d067589 */ /* 0x000ee800000e0000 */
[----:B------:R3:W5:Y:S01]  /*aa90*/  SHFL.IDX PT, R7, R12, RZ, 0x181f ;  /* 0x00181fff0c077589 */ /* 0x00076200000e0000 */
[-C--:B-1----:R-:W-:Y:S04]  /*aaa0*/  IADD3 R10, P6, P0, R10, R4.reuse, R223 ;  /* 0x000000040a0a7210 */ /* 0x082fe800078de0df */
[-C--:B--2---:R-:W-:Y:S02]  /*aab0*/  IADD3.X R11, RZ, R5.reuse, R224, P6, P0 ;  /* 0x00000005ff0b7210 */ /* 0x084fe400037e04e0 */
[----:B------:R-:W-:Y:S04]  /*aac0*/  IADD3 R8, P6, P0, R9, R4, R0 ;  /* 0x0000000409087210 */ /* 0x000fe800078de000 */
[--C-:B------:R-:W-:Y:S02]  /*aad0*/  IADD3.X R9, RZ, R5, R2.reuse, P6, P0 ;  /* 0x00000005ff097210 */ /* 0x100fe400037e0402 */
[C---:B---3--:R-:W-:Y:S02]  /*aae0*/  IADD3 R12, P6, R6.reuse, R0, RZ ;  /* 0x00000000060c7210 */ /* 0x048fe40007fde0ff */
[C---:B----4-:R-:W-:Y:S03]  /*aaf0*/  IADD3 R14, P0, R6.reuse, R225, RZ ;  /* 0x000000e1060e7210 */ /* 0x050fe60007f1e0ff */
[C---:B-----5:R-:W-:Y:S01]  /*ab00*/  IMAD.X R13, R7.reuse, 0x1, R2, P6 ;  /* 0x00000001070d7824 */ /* 0x060fe200030e0602 */
        /* <DEDUP_REMOVED lines=13> */
.L_x_424:
[----:B-123--:R-:W-:Y:S01]  /*abe0*/  FMNMX.FTZ R5, R172, R3, !PT ;  /* 0x00000003ac057209 */ /* 0x00efe20007810000 */
[----:B----4-:R-:W-:Y:S01]  /*abf0*/  LDSM.16.MT88.4 R12, [R203+0x100] ;  /* 0x00010000cb0c783b */ /* 0x010fe20000004200 */
        /* <DEDUP_REMOVED lines=26> */
[----:B------:R-:W0:Y:S01]  /*ada0*/  LDGDEPBAR ;  /* 0x00000000000079af */ /* 0x000e220000000000 */
        /* <DEDUP_REMOVED lines=8> */
[----:B------:R-:W-:Y:S02]  /*ae30*/  PLOP3.LUT P0, PT, PT, PT, UP2, 0x80, 0x0 ;  /* 0x000000000000781c */ /* 0x000fe40003f0f028 */
[----:B------:R-:W-:Y:S02]  /*ae40*/  FMNMX.FTZ R8, R145, R0, !PT ;  /* 0x0000000091087209 */ /* 0x000fe40007810000 */
[----:B------:R-:W-:Y:S03]  /*ae50*/  FMNMX.FTZ R0, R134, R7, !PT ;  /* 0x0000000786007209 */ /* 0x000fe60007810000 */
[----:B------:R-:W-:Y:S01]  /*ae60*/  SHFL.BFLY PT, R9, R8, 0x2, 0x1f ;  /* 0x0c401f0008097f89 */ /* 0x000fe200000e0000 */
[----:B------:R-:W-:Y:S07]  /*ae70*/  FMNMX.FTZ R4, R133, R0, !PT ;  /* 0x0000000085047209 */ /* 0x000fee0007810000 */
[----:B------:R-:W1:Y:S02]  /*ae80*/  SHFL.BFLY PT, R7, R4, 0x2, 0x1f ;  /* 0x0c401f0004077f89 */ /* 0x000e6400000e0000 */
[----:B-1----:R-:W-:Y:S02]  /*ae90*/  FMNMX.FTZ R5, R4, R7, !PT ;  /* 0x0000000704057209 */ /* 0x002fe40007810000 */
[----:B------:R-:W-:Y:S04]  /*aea0*/  FMNMX.FTZ R6, R8, R9, !PT ;  /* 0x0000000908067209 */ /* 0x000fe80007810000 */
[----:B------:R-:W1:Y:S08]  /*aeb0*/  SHFL.BFLY PT, R132, R5, 0x1, 0x1f ;  /* 0x0c201f0005847f89 */ /* 0x000e7000000e0000 */
[----:B------:R-:W2:Y:S01]  /*aec0*/  SHFL.BFLY PT, R9, R6, 0x1, 0x1f ;  /* 0x0c201f0006097f89 */ /* 0x000ea200000e0000 */
[----:B-1----:R-:W-:Y:S02]  /*aed0*/  FMNMX.FTZ R132, R132, R5, !PT ;  /* 0x0000000584847209 */ /* 0x002fe40007810000 */
[----:B--2---:R-:W-:Y:S05]  /*aee0*/  FMNMX.FTZ R0, R6, R9, !PT ;  /* 0x0000000906007209 */ /* 0x004fea0007810000 */
[C---:B------:R-:W-:Y:S02]  /*aef0*/  FMUL.FTZ R151, R0.reuse, c[0x0][0x2d0] ;  /* 0x0000b40000977a20 */ /* 0x040fe40000410000 */
[----:B------:R-:W-:Y:S02]  /*af00*/  FADD.FTZ R2, -R0, R3 ;  /* 0x0000000300027221 */ /* 0x000fe40000010100 */
[----:B------:R-:W-:Y:S02]  /*af10*/  FFMA.FTZ R173, R144, c[0x0][0x2d0], -R151 ;  /* 0x0000b40090ad7a23 */ /* 0x000fe40000010897 */
[----:B------:R-:W-:Y:S02]  /*af20*/  FMUL.FTZ R144, R132, c[0x0][0x2d0] ;  /* 0x0000b40084907a20 */ /* 0x000fe40000410000 */
[----:B------:R-:W-:Y:S02]  /*af30*/  FMUL.FTZ R3, R2, c[0x0][0x2d0] ;  /* 0x0000b40002037a20 */ /* 0x000fe40000410000 */
[----:B------:R-:W-:Y:S01]  /*af40*/  FADD.FTZ R2, -R132, R135 ;  /* 0x0000008784027221 */ /* 0x000fe20000010100 */
[----:B------:R-:W-:Y:S01]  /*af50*/  MUFU.EX2 R173, R173 ;  /* 0x000000ad00ad7308 */ /* 0x000fe20000000800 */
[--C-:B------:R-:W-:Y:S02]  /*af60*/  FFMA.FTZ R174, R172, c[0x0][0x2d0], -R151.reuse ;  /* 0x0000b400acae7a23 */ /* 0x100fe40000010897 */
[--C-:B------:R-:W-:Y:S02]  /*af70*/  FFMA.FTZ R172, R178, c[0x0][0x2d0], -R151.reuse ;  /* 0x0000b400b2ac7a23 */ /* 0x100fe40000010897 */
[--C-:B------:R-:W-:Y:S02]  /*af80*/  FFMA.FTZ R171, R180, c[0x0][0x2d0], -R151.reuse ;  /* 0x0000b400b4ab7a23 */ /* 0x100fe40000010897 */
[--C-:B------:R-:W-:Y:S02]  /*af90*/  FFMA.FTZ R170, R176, c[0x0][0x2d0], -R144.reuse ;  /* 0x0000b400b0aa7a23 */ /* 0x100fe40000010890 */
[--C-:B------:R-:W-:Y:S01]  /*afa0*/  FFMA.FTZ R169, R175, c[0x0][0x2d0], -R144.reuse ;  /* 0x0000b400afa97a23 */ /* 0x100fe20000010890 */
[----:B------:R-:W1:Y:S01]  /*afb0*/  MUFU.EX2 R3, R3 ;  /* 0x0000000300037308 */ /* 0x000e620000000800 */
[--C-:B------:R-:W-:Y:S02]  /*afc0*/  FFMA.FTZ R168, R179, c[0x0][0x2d0], -R144.reuse ;  /* 0x0000b400b3a87a23 */ /* 0x100fe40000010890 */
[--C-:B------:R-:W-:Y:S02]  /*afd0*/  FFMA.FTZ R135, R177, c[0x0][0x2d0], -R144.reuse ;  /* 0x0000b400b1877a23 */ /* 0x100fe40000010890 */
[----:B------:R-:W-:Y:S02]  /*afe0*/  FMUL.FTZ R4, R2, c[0x0][0x2d0] ;  /* 0x0000b40002047a20 */ /* 0x000fe40000410000 */
[--C-:B------:R-:W-:Y:S02]  /*aff0*/  FFMA.FTZ R175, R166, c[0x0][0x2d0], -R151.reuse ;  /* 0x0000b400a6af7a23 */ /* 0x100fe40000010897 */
[--C-:B------:R-:W-:Y:S01]  /*b000*/  FFMA.FTZ R176, R164, c[0x0][0x2d0], -R151.reuse ;  /* 0x0000b400a4b07a23 */ /* 0x100fe20000010897 */
[----:B------:R2:W3:Y:S01]  /*b010*/  MUFU.EX2 R2, R4 ;  /* 0x0000000400027308 */ /* 0x0004e20000000800 */
[--C-:B------:R-:W-:Y:S02]  /*b020*/  FFMA.FTZ R177, R167, c[0x0][0x2d0], -R144.reuse ;  /* 0x0000b400a7b17a23 */ /* 0x100fe40000010890 */
[--C-:B------:R-:W-:Y:S02]  /*b030*/  FFMA.FTZ R178, R165, c[0x0][0x2d0], -R144.reuse ;  /* 0x0000b400a5b27a23 */ /* 0x100fe40000010890 */
[----:B------:R-:W-:Y:S01]  /*b040*/  LDSM.16.MT88.4 R164, [R203+0x5900] ;  /* 0x00590000cba4783b */ /* 0x000fe20000004200 */
[--C-:B------:R-:W-:Y:S02]  /*b050*/  FFMA.FTZ R179, R162, c[0x0][0x2d0], -R151.reuse ;  /* 0x0000b400a2b37a23 */ /* 0x100fe40000010897 */
[--C-:B------:R-:W-:Y:S02]  /*b060*/  FFMA.FTZ R180, R160, c[0x0][0x2d0], -R151.reuse ;  /* 0x0000b400a0b47a23 */ /* 0x100fe40000010897 */
[----:B------:R-:W4:Y:S01]  /*b070*/  MUFU.EX2 R174, R174 ;  /* 0x000000ae00ae7308 */ /* 0x000f220000000800 */
[--C-:B------:R-:W-:Y:S02]  /*b080*/  FFMA.FTZ R181, R163, c[0x0][0x2d0], -R144.reuse ;  /* 0x0000b400a3b57a23 */ /* 0x100fe40000010890 */
[--C-:B------:R-:W-:Y:S02]  /*b090*/  FFMA.FTZ R182, R161, c[0x0][0x2d0], -R144.reuse ;  /* 0x0000b400a1b67a23 */ /* 0x100fe40000010890 */
[C---:B-1----:R-:W-:Y:S01]  /*b0a0*/  FMUL.FTZ R5, R3.reuse, R129 ;  /* 0x0000008103057220 */ /* 0x042fe20000410000 */
[----:B------:R-:W-:Y:S01]  /*b0b0*/  LDSM.16.MT88.4 R160, [R196+0x3900] ;  /* 0x00390000c4a0783b */ /* 0x000fe20000004200 */
[C---:B------:R-:W-:Y:S02]  /*b0c0*/  FMUL.FTZ R8, R3.reuse, R124 ;  /* 0x0000007c03087220 */ /* 0x040fe40000410000 */
[C---:B------:R-:W-:Y:S01]  /*b0d0*/  FMUL.FTZ R9, R3.reuse, R125 ;  /* 0x0000007d03097220 */ /* 0x040fe20000410000 */
[----:B------:R-:W-:Y:S01]  /*b0e0*/  MUFU.EX2 R172, R172 ;  /* 0x000000ac00ac7308 */ /* 0x000fe20000000800 */
[C---:B------:R-:W-:Y:S02]  /*b0f0*/  FMUL.FTZ R16, R3.reuse, R116 ;  /* 0x0000007403107220 */ /* 0x040fe40000410000 */
[C---:B------:R-:W-:Y:S02]  /*b100*/  FMUL.FTZ R17, R3.reuse, R117 ;  /* 0x0000007503117220 */ /* 0x040fe40000410000 */
[----:B--2---:R-:W-:Y:S02]  /*b110*/  FMUL.FTZ R4, R3, R128 ;  /* 0x0000008003047220 */ /* 0x004fe40000410000 */
[C---:B---3--:R-:W-:Y:S02]  /*b120*/  FMUL.FTZ R6, R2.reuse, R130 ;  /* 0x0000008202067220 */ /* 0x048fe40000410000 */
[C---:B------:R-:W-:Y:S01]  /*b130*/  FMUL.FTZ R7, R2.reuse, R131 ;  /* 0x0000008302077220 */ /* 0x040fe20000410000 */
[----:B------:R-:W1:Y:S01]  /*b140*/  MUFU.EX2 R171, R171 ;  /* 0x000000ab00ab7308 */ /* 0x000e620000000800 */
[C---:B------:R-:W-:Y:S02]  /*b150*/  FMUL.FTZ R10, R2.reuse, R126 ;  /* 0x0000007e020a7220 */ /* 0x040fe40000410000 */
[C---:B------:R-:W-:Y:S01]  /*b160*/  FMUL.FTZ R11, R2.reuse, R127 ;  /* 0x0000007f020b7220 */ /* 0x040fe20000410000 */
[----:B----4-:R-:W-:Y:S01]  /*b170*/  F2FP.BF16.PACK_AB R128, R173, R174 ;  /* 0x000000aead80723e */ /* 0x010fe200000010ff */
[C---:B------:R-:W-:Y:S01]  /*b180*/  FMUL.FTZ R18, R2.reuse, R118 ;  /* 0x0000007602127220 */ /* 0x040fe20000410000 */
[----:B------:R-:W-:Y:S01]  /*b190*/  LDSM.16.MT88.4 R124, [R203+0x2900] ;  /* 0x00290000cb7c783b */ /* 0x000fe20000004200 */
[C---:B------:R-:W-:Y:S02]  /*b1a0*/  FMUL.FTZ R19, R2.reuse, R119 ;  /* 0x0000007702137220 */ /* 0x040fe40000410000 */
[C---:B------:R-:W-:Y:S01]  /*b1b0*/  FMUL.FTZ R24, R3.reuse, R108 ;  /* 0x0000006c03187220 */ /* 0x040fe20000410000 */
[----:B------:R-:W-:Y:S01]  /*b1c0*/  MUFU.EX2 R170, R170 ;  /* 0x000000aa00aa7308 */ /* 0x000fe20000000800 */
[C---:B------:R-:W-:Y:S02]  /*b1d0*/  FMUL.FTZ R25, R3.reuse, R109 ;  /* 0x0000006d03197220 */ /* 0x040fe40000410000 */
[C---:B------:R-:W-:Y:S01]  /*b1e0*/  FMUL.FTZ R26, R2.reuse, R110 ;  /* 0x0000006e021a7220 */ /* 0x040fe20000410000 */
[----:B------:R-:W-:Y:S01]  /*b1f0*/  LDSM.16.MT88.4 R116, [R198+0x900] ;  /* 0x00090000c674783b */ /* 0x000fe20000004200 */
[C---:B------:R-:W-:Y:S02]  /*b200*/  FMUL.FTZ R27, R2.reuse, R111 ;  /* 0x0000006f021b7220 */ /* 0x040fe40000410000 */
[C---:B------:R-:W-:Y:S02]  /*b210*/  FMUL.FTZ R32, R3.reuse, R100 ;  /* 0x0000006403207220 */ /* 0x040fe40000410000 */
[----:B------:R-:W-:Y:S01]  /*b220*/  FMUL.FTZ R33, R3, R101 ;  /* 0x0000006503217220 */ /* 0x000fe20000410000 */
[----:B------:R-:W2:Y:S01]  /*b230*/  MUFU.EX2 R169, R169 ;  /* 0x000000a900a97308 */ /* 0x000ea20000000800 */
[C---:B------:R-:W-:Y:S01]  /*b240*/  FMUL.FTZ R34, R2.reuse, R102 ;  /* 0x0000006602227220 */ /* 0x040fe20000410000 */
[----:B------:R-:W-:Y:S01]  /*b250*/  LDSM.16.MT88.4 R108, [R196+0x2100] ;  /* 0x00210000c46c783b */ /* 0x000fe20000004200 */
[----:B------:R-:W-:Y:S01]  /*b260*/  FMUL.FTZ R35, R2, R103 ;  /* 0x0000006702237220 */ /* 0x000fe20000410000 */
[----:B-1----:R-:W-:Y:S01]  /*b270*/  F2FP.BF16.PACK_AB R130, R171, R172 ;  /* 0x000000acab82723e */ /* 0x002fe200000010ff */
[--C-:B------:R-:W-:Y:S02]  /*b280*/  FFMA.FTZ R183, R158, c[0x0][0x2d0], -R151.reuse ;  /* 0x0000b4009eb77a23 */ /* 0x100fe40000010897 */
[--C-:B------:R-:W-:Y:S02]  /*b290*/  FFMA.FTZ R228, R156, c[0x0][0x2d0], -R151.reuse ;  /* 0x0000b4009ce47a23 */ /* 0x100fe40000010897 */
[--C-:B------:R-:W-:Y:S01]  /*b2a0*/  FFMA.FTZ R227, R159, c[0x0][0x2d0], -R144.reuse ;  /* 0x0000b4009fe37a23 */ /* 0x100fe20000010890 */
[----:B------:R-:W-:Y:S01]  /*b2b0*/  MUFU.EX2 R168, R168 ;  /* 0x000000a800a87308 */ /* 0x000fe20000000800 */
[----:B------:R-:W-:Y:S01]  /*b2c0*/  LDSM.16.MT88.4 R100, [R197+0x2100] ;  /* 0x00210000c564783b */ /* 0x000fe20000004200 */
[--C-:B------:R-:W-:Y:S02]  /*b2d0*/  FFMA.FTZ R230, R157, c[0x0][0x2d0], -R144.reuse ;  /* 0x0000b4009de67a23 */ /* 0x100fe40000010890 */
[--C-:B------:R-:W-:Y:S02]  /*b2e0*/  FFMA.FTZ R229, R154, c[0x0][0x2d0], -R151.reuse ;  /* 0x0000b4009ae57a23 */ /* 0x100fe40000010897 */
[--C-:B------:R-:W-:Y:S02]  /*b2f0*/  FFMA.FTZ R232, R152, c[0x0][0x2d0], -R151.reuse ;  /* 0x0000b40098e87a23 */ /* 0x100fe40000010897 */
[--C-:B------:R-:W-:Y:S01]  /*b300*/  FFMA.FTZ R231, R155, c[0x0][0x2d0], -R144.reuse ;  /* 0x0000b4009be77a23 */ /* 0x100fe20000010890 */
[----:B------:R-:W-:Y:S01]  /*b310*/  LDSM.16.MT88.4 R156, [R197+0x3900] ;  /* 0x00390000c59c783b */ /* 0x000fe20000004200 */
[----:B------:R-:W1:Y:S01]  /*b320*/  MUFU.EX2 R135, R135 ;  /* 0x0000008700877308 */ /* 0x000e620000000800 */
[--C-:B------:R-:W-:Y:S02]  /*b330*/  FFMA.FTZ R234, R153, c[0x0][0x2d0], -R144.reuse ;  /* 0x0000b40099ea7a23 */ /* 0x100fe40000010890 */
[--C-:B------:R-:W-:Y:S01]  /*b340*/  FFMA.FTZ R233, R148, c[0x0][0x2d0], -R151.reuse ;  /* 0x0000b40094e97a23 */ /* 0x100fe20000010897 */
[----:B--2---:R-:W-:Y:S01]  /*b350*/  F2FP.BF16.PACK_AB R129, R169, R170 ;  /* 0x000000aaa981723e */ /* 0x004fe200000010ff */
[--C-:B------:R-:W-:Y:S02]  /*b360*/  FFMA.FTZ R236, R150, c[0x0][0x2d0], -R151.reuse ;  /* 0x0000b40096ec7a23 */ /* 0x100fe40000010897 */
[----:B------:R-:W-:Y:S01]  /*b370*/  LDSM.16.MT88.4 R152, [R198+0x3900] ;  /* 0x00390000c698783b */ /* 0x000fe20000004200 */
[--C-:B------:R-:W-:Y:S02]  /*b380*/  FFMA.FTZ R235, R149, c[0x0][0x2d0], -R144.reuse ;  /* 0x0000b40095eb7a23 */ /* 0x100fe40000010890 */
[--C-:B------:R-:W-:Y:S01]  /*b390*/  FFMA.FTZ R238, R147, c[0x0][0x2d0], -R144.reuse ;  /* 0x0000b40093ee7a23 */ /* 0x100fe20000010890 */
[----:B------:R-:W-:Y:S01]  /*b3a0*/  MUFU.EX2 R175, R175 ;  /* 0x000000af00af7308 */ /* 0x000fe20000000800 */
[--C-:B------:R-:W-:Y:S02]  /*b3b0*/  FFMA.FTZ R237, R146, c[0x0][0x2d0], -R151.reuse ;  /* 0x0000b40092ed7a23 */ /* 0x100fe40000010897 */
[----:B------:R-:W-:Y:S02]  /*b3c0*/  FFMA.FTZ R151, R145, c[0x0][0x2d0], -R151 ;  /* 0x0000b40091977a23 */ /* 0x000fe40000010897 */
[C---:B------:R-:W-:Y:S02]  /*b3d0*/  FMUL.FTZ R36, R3.reuse, R36 ;  /* 0x0000002403247220 */ /* 0x040fe40000410000 */
[----:B------:R-:W-:Y:S02]  /*b3e0*/  FMUL.FTZ R37, R3, R37 ;  /* 0x0000002503257220 */ /* 0x000fe40000410000 */
[C---:B------:R-:W-:Y:S01]  /*b3f0*/  FMUL.FTZ R38, R2.reuse, R38 ;  /* 0x0000002602267220 */ /* 0x040fe20000410000 */
[----:B------:R2:W-:Y:S01]  /*b400*/  MUFU.EX2 R240, R151 ;  /* 0x0000009700f07308 */ /* 0x0005e20000000800 */
[C---:B------:R-:W-:Y:S01]  /*b410*/  FMUL.FTZ R39, R2.reuse, R39 ;  /* 0x0000002702277220 */ /* 0x040fe20000410000 */
[----:B-1----:R-:W-:Y:S01]  /*b420*/  F2FP.BF16.PACK_AB R131, R135, R168 ;  /* 0x000000a88783723e */ /* 0x002fe200000010ff */
[C---:B------:R-:W-:Y:S02]  /*b430*/  FMUL.FTZ R40, R3.reuse, R40 ;  /* 0x0000002803287220 */ /* 0x040fe40000410000 */
[C---:B------:R-:W-:Y:S02]  /*b440*/  FMUL.FTZ R41, R3.reuse, R41 ;  /* 0x0000002903297220 */ /* 0x040fe40000410000 */
[C---:B------:R-:W-:Y:S02]  /*b450*/  FMUL.FTZ R42, R2.reuse, R42 ;  /* 0x0000002a022a7220 */ /* 0x040fe40000410000 */
[C---:B------:R-:W-:Y:S01]  /*b460*/  HMMA.16816.F32.BF16 R4, R128.reuse, R12, R4 ;  /* 0x0000000c8004723c */ /* 0x040fe20000041804 */
[----:B------:R-:W1:Y:S04]  /*b470*/  MUFU.EX2 R176, R176 ;  /* 0x000000b000b07308 */ /* 0x000e680000000800 */
[C---:B------:R-:W-:Y:S02]  /*b480*/  FMUL.FTZ R43, R2.reuse, R43 ;  /* 0x0000002b022b7220 */ /* 0x040fe40000410000 */
[C---:B------:R-:W-:Y:S01]  /*b490*/  FMUL.FTZ R12, R3.reuse, R120 ;  /* 0x00000078030c7220 */ /* 0x040fe20000410000 */
[C---:B------:R-:W-:Y:S03]  /*b4a0*/  HMMA.16816.F32.BF16 R8, R128.reuse, R14, R8 ;  /* 0x0000000e8008723c */ /* 0x040fe60000041808 */
[----:B------:R-:W-:Y:S01]  /*b4b0*/  MUFU.EX2 R177, R177 ;  /* 0x000000b100b17308 */ /* 0x000fe20000000800 */
[C---:B------:R-:W-:Y:S01]  /*b4c0*/  FMUL.FTZ R13, R3.reuse, R121 ;  /* 0x00000079030d7220 */ /* 0x040fe20000410000 */
[----:B--2---:R-:W-:Y:S02]  /*b4d0*/  LDSM.16.MT88.4 R148, [R203+0x3900] ;  /* 0x00390000cb94783b */ /* 0x004fe40000004200 */
[C---:B------:R-:W-:Y:S02]  /*b4e0*/  FMUL.FTZ R14, R2.reuse, R122 ;  /* 0x0000007a020e7220 */ /* 0x040fe40000410000 */
[C---:B------:R-:W-:Y:S03]  /*b4f0*/  FMUL.FTZ R15, R2.reuse, R123 ;  /* 0x0000007b020f7220 */ /* 0x040fe60000410000 */
[C---:B------:R-:W-:Y:S01]  /*b500*/  FMUL.FTZ R44, R3.reuse, R44 ;  /* 0x0000002c032c7220 */ /* 0x040fe20000410000 */
[----:B------:R-:W2:Y:S01]  /*b510*/  MUFU.EX2 R178, R178 ;  /* 0x000000b200b27308 */ /* 0x000ea20000000800 */
[----:B------:R-:W3:Y:S01]  /*b520*/  LDSM.16.MT88.4 R120, [R196+0x100] ;  /* 0x00010000c478783b */ /* 0x000ee20000004200 */
[C---:B------:R-:W-:Y:S01]  /*b530*/  FMUL.FTZ R45, R3.reuse, R45 ;  /* 0x0000002d032d7220 */ /* 0x040fe20000410000 */
[C---:B------:R-:W-:Y:S03]  /*b540*/  HMMA.16816.F32.BF16 R12, R128.reuse, R20, R12 ;  /* 0x00000014800c723c */ /* 0x040fe6000004180c */
[C---:B------:R-:W-:Y:S02]  /*b550*/  FMUL.FTZ R46, R2.reuse, R46 ;  /* 0x0000002e022e7220 */ /* 0x040fe40000410000 */
[C---:B------:R-:W-:Y:S02]  /*b560*/  FMUL.FTZ R47, R2.reuse, R47 ;  /* 0x0000002f022f7220 */ /* 0x040fe40000410000 */
[C---:B------:R-:W-:Y:S01]  /*b570*/  FMUL.FTZ R20, R3.reuse, R112 ;  /* 0x0000007003147220 */ /* 0x040fe20000410000 */
[C---:B------:R-:W-:Y:S01]  /*b580*/  HMMA.16816.F32.BF16 R16, R128.reuse, R22, R16 ;  /* 0x000000168010723c */ /* 0x040fe20000041810 */
[----:B------:R-:W-:Y:S03]  /*b590*/  MUFU.EX2 R179, R179 ;  /* 0x000000b300b37308 */ /* 0x000fe60000000800 */
[C---:B------:R-:W-:Y:S02]  /*b5a0*/  FMUL.FTZ R21, R3.reuse, R113 ;  /* 0x0000007103157220 */ /* 0x040fe40000410000 */
[C---:B------:R-:W-:Y:S02]  /*b5b0*/  FMUL.FTZ R48, R3.reuse, R48 ;  /* 0x0000003003307220 */ /* 0x040fe40000410000 */
[C---:B------:R-:W-:Y:S03]  /*b5c0*/  FMUL.FTZ R22, R2.reuse, R114 ;  /* 0x0000007202167220 */ /* 0x040fe60000410000 */
[----:B------:R-:W4:Y:S01]  /*b5d0*/  MUFU.EX2 R180, R180 ;  /* 0x000000b400b47308 */ /* 0x000f220000000800 */
[C---:B------:R-:W-:Y:S02]  /*b5e0*/  FMUL.FTZ R23, R2.reuse, R115 ;  /* 0x0000007302177220 */ /* 0x040fe40000410000 */
[----:B------:R-:W5:Y:S01]  /*b5f0*/  LDSM.16.MT88.4 R112, [R203+0x2100] ;  /* 0x00210000cb70783b */ /* 0x000f620000004200 */
[C---:B------:R-:W-:Y:S02]  /*b600*/  FMUL.FTZ R49, R3.reuse, R49 ;  /* 0x0000003103317220 */ /* 0x040fe40000410000 */
[C---:B------:R-:W-:Y:S02]  /*b610*/  FMUL.FTZ R50, R2.reuse, R50 ;  /* 0x0000003202327220 */ /* 0x040fe40000410000 */
[C---:B------:R-:W-:Y:S02]  /*b620*/  HMMA.16816.F32.BF16 R20, R128.reuse, R28, R20 ;  /* 0x0000001c8014723c */ /* 0x040fe40000041814 */
[----:B------:R-:W-:Y:S01]  /*b630*/  MUFU.EX2 R181, R181 ;  /* 0x000000b500b57308 */ /* 0x000fe20000000800 */
[C---:B------:R-:W-:Y:S02]  /*b640*/  FMUL.FTZ R51, R2.reuse, R51 ;  /* 0x0000003302337220 */ /* 0x040fe40000410000 */
[C---:B------:R-:W-:Y:S02]  /*b650*/  FMUL.FTZ R52, R3.reuse, R52 ;  /* 0x0000003403347220 */ /* 0x040fe40000410000 */
[C---:B------:R-:W-:Y:S01]  /*b660*/  FMUL.FTZ R28, R3.reuse, R104 ;  /* 0x00000068031c7220 */ /* 0x040fe20000410000 */
[C---:B------:R-:W-:Y:S04]  /*b670*/  HMMA.16816.F32.BF16 R24, R128.reuse, R30, R24 ;  /* 0x0000001e8018723c */ /* 0x040fe80000041818 */
[C---:B------:R-:W-:Y:S01]  /*b680*/  FMUL.FTZ R29, R3.reuse, R105 ;  /* 0x00000069031d7220 */ /* 0x040fe20000410000 */
[----:B------:R-:W1:Y:S01]  /*b690*/  MUFU.EX2 R182, R182 ;  /* 0x000000b600b67308 */ /* 0x000e620000000800 */
[C---:B------:R-:W-:Y:S02]  /*b6a0*/  FMUL.FTZ R53, R3.reuse, R53 ;  /* 0x0000003503357220 */ /* 0x040fe40000410000 */
[C---:B------:R-:W-:Y:S04]  /*b6b0*/  FMUL.FTZ R30, R2.reuse, R106 ;  /* 0x0000006a021e7220 */ /* 0x040fe80000410000 */
[C---:B------:R-:W-:Y:S02]  /*b6c0*/  FMUL.FTZ R31, R2.reuse, R107 ;  /* 0x0000006b021f7220 */ /* 0x040fe40000410000 */
[----:B------:R-:W1:Y:S01]  /*b6d0*/  LDSM.16.MT88.4 R104, [R198+0x2100] ;  /* 0x00210000c668783b */ /* 0x000e620000004200 */
[C---:B------:R-:W-:Y:S01]  /*b6e0*/  FMUL.FTZ R54, R2.reuse, R54 ;  /* 0x0000003602367220 */ /* 0x040fe20000410000 */
[----:B------:R-:W-:Y:S01]  /*b6f0*/  MUFU.EX2 R183, R183 ;  /* 0x000000b700b77308 */ /* 0x000fe20000000800 */
[C---:B------:R-:W-:Y:S02]  /*b700*/  FMUL.FTZ R55, R2.reuse, R55 ;  /* 0x0000003702377220 */ /* 0x040fe40000410000 */
[C---:B---3--:R-:W-:Y:S03]  /*b710*/  HMMA.16816.F32.BF16 R28, R128.reuse, R120, R28 ;  /* 0x00000078801c723c */ /* 0x048fe6000004181c */
[C---:B------:R-:W-:Y:S02]  /*b720*/  FMUL.FTZ R56, R3.reuse, R56 ;  /* 0x0000003803387220 */ /* 0x040fe40000410000 */
[C---:B------:R-:W-:Y:S02]  /*b730*/  FMUL.FTZ R57, R3.reuse, R57 ;  /* 0x0000003903397220 */ /* 0x040fe40000410000 */
[C---:B------:R-:W-:Y:S01]  /*b740*/  FMUL.FTZ R58, R2.reuse, R58 ;  /* 0x0000003a023a7220 */ /* 0x040fe20000410000 */
[C---:B------:R-:W-:Y:S01]  /*b750*/  HMMA.16816.F32.BF16 R32, R128.reuse, R122, R32 ;  /* 0x0000007a8020723c */ /* 0x040fe20000041820 */
[----:B------:R-:W-:Y:S01]  /*b760*/  LDSM.16.MT88.4 R120, [R196+0x900] ;  /* 0x00090000c478783b */ /* 0x000fe20000004200 */
[----:B------:R-:W3:Y:S02]  /*b770*/  MUFU.EX2 R228, R228 ;  /* 0x000000e400e47308 */ /* 0x000ee40000000800 */
[C---:B------:R-:W-:Y:S02]  /*b780*/  FMUL.FTZ R59, R2.reuse, R59 ;  /* 0x0000003b023b7220 */ /* 0x040fe40000410000 */
[C---:B------:R-:W-:Y:S02]  /*b790*/  FMUL.FTZ R60, R3.reuse, R60 ;  /* 0x0000003c033c7220 */ /* 0x040fe40000410000 */
[C---:B-----5:R-:W-:Y:S04]  /*b7a0*/  HMMA.16816.F32.BF16 R36, R128.reuse, R112, R36 ;  /* 0x000000708024723c */ /* 0x060fe80000041824 */
[C---:B------:R-:W-:Y:S01]  /*b7b0*/  FMUL.FTZ R61, R3.reuse, R61 ;  /* 0x0000003d033d7220 */ /* 0x040fe20000410000 */
[----:B------:R-:W-:Y:S01]  /*b7c0*/  MUFU.EX2 R227, R227 ;  /* 0x000000e300e37308 */ /* 0x000fe20000000800 */
[C---:B------:R-:W-:Y:S02]  /*b7d0*/  FMUL.FTZ R62, R2.reuse, R62 ;  /* 0x0000003e023e7220 */ /* 0x040fe40000410000 */
[C---:B------:R-:W-:Y:S01]  /*b7e0*/  HMMA.16816.F32.BF16 R40, R128.reuse, R114, R40 ;  /* 0x000000728028723c */ /* 0x040fe20000041828 */
[----:B------:R-:W-:Y:S03]  /*b7f0*/  LDSM.16.MT88.4 R112, [R203+0x900] ;  /* 0x00090000cb70783b */ /* 0x000fe60000004200 */
[C---:B------:R-:W-:Y:S02]  /*b800*/  FMUL.FTZ R63, R2.reuse, R63 ;  /* 0x0000003f023f7220 */ /* 0x040fe40000410000 */
[C---:B------:R-:W-:Y:S01]  /*b810*/  FMUL.FTZ R64, R3.reuse, R64 ;  /* 0x0000004003407220 */ /* 0x040fe20000410000 */
[----:B------:R-:W5:Y:S01]  /*b820*/  MUFU.EX2 R230, R230 ;  /* 0x000000e600e67308 */ /* 0x000f620000000800 */
[C---:B------:R-:W-:Y:S01]  /*b830*/  FMUL.FTZ R65, R3.reuse, R65 ;  /* 0x0000004103417220 */ /* 0x040fe20000410000 */
[C---:B-1----:R-:W-:Y:S03]  /*b840*/  HMMA.16816.F32.BF16 R44, R128.reuse, R104, R44 ;  /* 0x00000068802c723c */ /* 0x042fe6000004182c */
[C---:B------:R-:W-:Y:S02]  /*b850*/  FMUL.FTZ R66, R2.reuse, R66 ;  /* 0x0000004202427220 */ /* 0x040fe40000410000 */
[C---:B------:R-:W-:Y:S03]  /*b860*/  FMUL.FTZ R67, R2.reuse, R67 ;  /* 0x0000004302437220 */ /* 0x040fe60000410000 */
[----:B------:R-:W-:Y:S01]  /*b870*/  MUFU.EX2 R229, R229 ;  /* 0x000000e500e57308 */ /* 0x000fe20000000800 */
[C---:B------:R-:W-:Y:S01]  /*b880*/  FMUL.FTZ R68, R3.reuse, R68 ;  /* 0x0000004403447220 */ /* 0x040fe20000410000 */
[C---:B------:R-:W-:Y:S01]  /*b890*/  HMMA.16816.F32.BF16 R48, R128.reuse, R106, R48 ;  /* 0x0000006a8030723c */ /* 0x040fe20000041830 */
[----:B------:R-:W1:Y:S02]  /*b8a0*/  LDSM.16.MT88.4 R104, [R203+0x4100] ;  /* 0x00410000cb68783b */ /* 0x000e640000004200 */
[C---:B------:R-:W-:Y:S02]  /*b8b0*/  FMUL.FTZ R69, R3.reuse, R69 ;  /* 0x0000004503457220 */ /* 0x040fe40000410000 */
[C---:B------:R-:W-:Y:S03]  /*b8c0*/  FMUL.FTZ R70, R2.reuse, R70 ;  /* 0x0000004602467220 */ /* 0x040fe60000410000 */
[C---:B------:R-:W-:Y:S01]  /*b8d0*/  HMMA.16816.F32.BF16 R52, R128.reuse, R100, R52 ;  /* 0x000000648034723c */ /* 0x040fe20000041834 */
[----:B------:R-:W1:Y:S03]  /*b8e0*/  MUFU.EX2 R232, R232 ;  /* 0x000000e800e87308 */ /* 0x000e660000000800 */
[C---:B------:R-:W-:Y:S02]  /*b8f0*/  FMUL.FTZ R71, R2.reuse, R71 ;  /* 0x0000004702477220 */ /* 0x040fe40000410000 */
[C---:B------:R-:W-:Y:S02]  /*b900*/  FMUL.FTZ R72, R3.reuse, R72 ;  /* 0x0000004803487220 */ /* 0x040fe40000410000 */
[C---:B------:R-:W-:Y:S01]  /*b910*/  HMMA.16816.F32.BF16 R56, R128.reuse, R102, R56 ;  /* 0x000000668038723c */ /* 0x040fe20000041838 */
[----:B------:R-:W2:Y:S02]  /*b920*/  LDSM.16.MT88.4 R100, [R198+0x4100] ;  /* 0x00410000c664783b */ /* 0x000ea40000004200 */
[----:B------:R-:W-:Y:S01]  /*b930*/  MUFU.EX2 R231, R231 ;  /* 0x000000e700e77308 */ /* 0x000fe20000000800 */
[C---:B------:R-:W-:Y:S02]  /*b940*/  FMUL.FTZ R73, R3.reuse, R73 ;  /* 0x0000004903497220 */ /* 0x040fe40000410000 */
[C---:B------:R-:W-:Y:S02]  /*b950*/  FMUL.FTZ R74, R2.reuse, R74 ;  /* 0x0000004a024a7220 */ /* 0x040fe40000410000 */
[C---:B------:R-:W-:Y:S04]  /*b960*/  HMMA.16816.F32.BF16 R60, R128.reuse, R108, R60 ;  /* 0x0000006c803c723c */ /* 0x040fe8000004183c */
[C---:B------:R-:W-:Y:S01]  /*b970*/  FMUL.FTZ R75, R2.reuse, R75 ;  /* 0x0000004b024b7220 */ /* 0x040fe20000410000 */
[----:B------:R-:W2:Y:S01]  /*b980*/  MUFU.EX2 R234, R234 ;  /* 0x000000ea00ea7308 */ /* 0x000ea20000000800 */
[C---:B------:R-:W-:Y:S02]  /*b990*/  FMUL.FTZ R76, R3.reuse, R76 ;  /* 0x0000004c034c7220 */ /* 0x040fe40000410000 */
[C---:B------:R-:W-:Y:S01]  /*b9a0*/  HMMA.16816.F32.BF16 R64, R128.reuse, R110, R64 ;  /* 0x0000006e8040723c */ /* 0x040fe20000041840 */
[----:B------:R-:W3:Y:S03]  /*b9b0*/  LDSM.16.MT88.4 R108, [R197+0x4100] ;  /* 0x00410000c56c783b */ /* 0x000ee60000004200 */
[C---:B------:R-:W-:Y:S02]  /*b9c0*/  FMUL.FTZ R77, R3.reuse, R77 ;  /* 0x0000004d034d7220 */ /* 0x040fe40000410000 */
[C---:B------:R-:W-:Y:S01]  /*b9d0*/  FMUL.FTZ R78, R2.reuse, R78 ;  /* 0x0000004e024e7220 */ /* 0x040fe20000410000 */
[----:B------:R-:W-:Y:S01]  /*b9e0*/  MUFU.EX2 R233, R233 ;  /* 0x000000e900e97308 */ /* 0x000fe20000000800 */
[C---:B------:R-:W-:Y:S01]  /*b9f0*/  FMUL.FTZ R79, R2.reuse, R79 ;  /* 0x0000004f024f7220 */ /* 0x040fe20000410000 */
[C---:B-1----:R-:W-:Y:S03]  /*ba00*/  HMMA.16816.F32.BF16 R68, R128.reuse, R104, R68 ;  /* 0x000000688044723c */ /* 0x042fe60000041844 */
[C---:B------:R-:W-:Y:S02]  /*ba10*/  FMUL.FTZ R80, R3.reuse, R80 ;  /* 0x0000005003507220 */ /* 0x040fe40000410000 */
[C---:B------:R-:W-:Y:S02]  /*ba20*/  FMUL.FTZ R81, R3.reuse, R81 ;  /* 0x0000005103517220 */ /* 0x040fe40000410000 */
[C---:B------:R-:W-:Y:S01]  /*ba30*/  FMUL.FTZ R82, R2.reuse, R82 ;  /* 0x0000005202527220 */ /* 0x040fe20000410000 */
[C---:B------:R-:W-:Y:S01]  /*ba40*/  HMMA.16816.F32.BF16 R72, R128.reuse, R106, R72 ;  /* 0x0000006a8048723c */ /* 0x040fe20000041848 */
[----:B------:R-:W1:Y:S01]  /*ba50*/  LDSM.16.MT88.4 R104, [R196+0x4100] ;  /* 0x00410000c468783b */ /* 0x000e620000004200 */
[----:B------:R-:W1:Y:S02]  /*ba60*/  MUFU.EX2 R236, R236 ;  /* 0x000000ec00ec7308 */ /* 0x000e640000000800 */
[C---:B------:R-:W-:Y:S02]  /*ba70*/  FMUL.FTZ R83, R2.reuse, R83 ;  /* 0x0000005302537220 */ /* 0x040fe40000410000 */
[C---:B------:R-:W-:Y:S02]  /*ba80*/  FMUL.FTZ R84, R3.reuse, R84 ;  /* 0x0000005403547220 */ /* 0x040fe40000410000 */
[C---:B--2---:R-:W-:Y:S04]  /*ba90*/  HMMA.16816.F32.BF16 R76, R128.reuse, R100, R76 ;  /* 0x00000064804c723c */ /* 0x044fe8000004184c */
[C---:B------:R-:W-:Y:S01]  /*baa0*/  FMUL.FTZ R85, R3.reuse, R85 ;  /* 0x0000005503557220 */ /* 0x040fe20000410000 */
[----:B------:R-:W-:Y:S01]  /*bab0*/  MUFU.EX2 R235, R235 ;  /* 0x000000eb00eb7308 */ /* 0x000fe20000000800 */
[----:B------:R-:W-:Y:S01]  /*bac0*/  FMUL.FTZ R86, R2, R86 ;  /* 0x0000005602567220 */ /* 0x000fe20000410000 */
[----:B------:R-:W-:Y:S01]  /*bad0*/  F2FP.BF16.PACK_AB R100, R176, R175 ;  /* 0x000000afb064723e */ /* 0x000fe200000010ff */
[C---:B------:R-:W-:Y:S04]  /*bae0*/  HMMA.16816.F32.BF16 R80, R128.reuse, R102, R80 ;  /* 0x000000668050723c */ /* 0x040fe80000041850 */
[----:B------:R-:W-:Y:S01]  /*baf0*/  FMUL.FTZ R87, R2, R87 ;  /* 0x0000005702577220 */ /* 0x000fe20000410000 */
[----:B------:R-:W-:Y:S01]  /*bb00*/  F2FP.BF16.PACK_AB R101, R178, R177 ;  /* 0x000000b1b265723e */ /* 0x000fe200000010ff */
[C---:B------:R-:W-:Y:S01]  /*bb10*/  FMUL.FTZ R88, R3.reuse, R88 ;  /* 0x0000005803587220 */ /* 0x040fe20000410000 */
[----:B----4-:R-:W-:Y:S01]  /*bb20*/  F2FP.BF16.PACK_AB R102, R180, R179 ;  /* 0x000000b3b466723e */ /* 0x010fe200000010ff */
[C---:B------:R-:W-:Y:S01]  /*bb30*/  FMUL.FTZ R89, R3.reuse, R89 ;  /* 0x0000005903597220 */ /* 0x040fe20000410000 */
[----:B------:R-:W-:Y:S01]  /*bb40*/  F2FP.BF16.PACK_AB R103, R182, R181 ;  /* 0x000000b5b667723e */ /* 0x000fe200000010ff */
[----:B------:R-:W2:Y:S01]  /*bb50*/  MUFU.EX2 R238, R238 ;  /* 0x000000ee00ee7308 */ /* 0x000ea20000000800 */
[C---:B---3--:R-:W-:Y:S03]  /*bb60*/  HMMA.16816.F32.BF16 R84, R128.reuse, R108, R84 ;  /* 0x0000006c8054723c */ /* 0x048fe60000041854 */
[C---:B------:R-:W-:Y:S02]  /*bb70*/  FMUL.FTZ R90, R2.reuse, R90 ;  /* 0x0000005a025a7220 */ /* 0x040fe40000410000 */
[C---:B------:R-:W-:Y:S02]  /*bb80*/  FMUL.FTZ R91, R2.reuse, R91 ;  /* 0x0000005b025b7220 */ /* 0x040fe40000410000 */
[C---:B------:R-:W-:Y:S02]  /*bb90*/  FMUL.FTZ R92, R3.reuse, R92 ;  /* 0x0000005c035c7220 */ /* 0x040fe40000410000 */
[C---:B------:R-:W-:Y:S01]  /*bba0*/  FMUL.FTZ R93, R3.reuse, R93 ;  /* 0x0000005d035d7220 */ /* 0x040fe20000410000 */
[----:B------:R-:W3:Y:S02]  /*bbb0*/  MUFU.EX2 R237, R237 ;  /* 0x000000ed00ed7308 */ /* 0x000ee40000000800 */
[C---:B------:R-:W-:Y:S01]  /*bbc0*/  HMMA.16816.F32.BF16 R88, R128.reuse, R110, R88 ;  /* 0x0000006e8058723c */ /* 0x040fe20000041858 */
[----:B------:R-:W4:Y:S02]  /*bbd0*/  LDSM.16.MT88.4 R108, [R197+0x900] ;  /* 0x00090000c56c783b */ /* 0x000f240000004200 */
[C---:B------:R-:W-:Y:S02]  /*bbe0*/  FMUL.FTZ R94, R2.reuse, R94 ;  /* 0x0000005e025e7220 */ /* 0x040fe40000410000 */
[C---:B------:R-:W-:Y:S02]  /*bbf0*/  FMUL.FTZ R95, R2.reuse, R95 ;  /* 0x0000005f025f7220 */ /* 0x040fe40000410000 */
[C---:B------:R-:W-:Y:S02]  /*bc00*/  FMUL.FTZ R96, R3.reuse, R96 ;  /* 0x0000006003607220 */ /* 0x040fe40000410000 */
[----:B------:R-:W-:Y:S03]  /*bc10*/  FMUL.FTZ R97, R3, R97 ;  /* 0x0000006103617220 */ /* 0x000fe60000410000 */
[C---:B-1----:R-:W-:Y:S03]  /*bc20*/  HMMA.16816.F32.BF16 R92, R128.reuse, R104, R92 ;  /* 0x00000068805c723c */ /* 0x042fe6000004185c */
[C---:B------:R-:W-:Y:S02]  /*bc30*/  FMUL.FTZ R98, R2.reuse, R98 ;  /* 0x0000006202627220 */ /* 0x040fe40000410000 */
[----:B------:R-:W-:Y:S02]  /*bc40*/  FMUL.FTZ R99, R2, R99 ;  /* 0x0000006302637220 */ /* 0x000fe40000410000 */
[--C-:B------:R-:W-:Y:S02]  /*bc50*/  FFMA.FTZ R134, R134, c[0x0][0x2d0], -R144.reuse ;  /* 0x0000b40086867a23 */ /* 0x100fe40000010890 */
[----:B------:R-:W-:Y:S03]  /*bc60*/  FFMA.FTZ R144, R133, c[0x0][0x2d0], -R144 ;  /* 0x0000b40085907a23 */ /* 0x000fe60000010890 */
[----:B------:R-:W-:Y:S01]  /*bc70*/  HMMA.16816.F32.BF16 R96, R128, R106, R96 ;  /* 0x0000006a8060723c */ /* 0x000fe20000041860 */
[----:B------:R-:W1:Y:S01]  /*bc80*/  LDSM.16.MT88.4 R104, [R196+0x2900] ;  /* 0x00290000c468783b */ /* 0x000e620000004200 */
[----:B------:R2:W-:Y:S01]  /*bc90*/  MUFU.EX2 R133, R144 ;  /* 0x0000009000857308 */ /* 0x0005e20000000800 */
[----:B------:R-:W-:Y:S01]  /*bca0*/  FFMA.FTZ R174, R3, R214, R174 ;  /* 0x000000d603ae7223 */ /* 0x000fe200000100ae */
[----:B------:R-:W-:Y:S01]  /*bcb0*/  MOV R3, R0 ;  /* 0x0000000000037202 */ /* 0x000fe20000000f00 */
[----:B------:R-:W-:Y:S02]  /*bcc0*/  FFMA.FTZ R170, R2, R215, R170 ;  /* 0x000000d702aa7223 */ /* 0x000fe400000100aa */
[----:B------:R-:W-:Y:S01]  /*bcd0*/  FADD.FTZ R173, R173, R174 ;  /* 0x000000aeadad7221 */ /* 0x000fe20000010000 */
[C---:B------:R-:W-:Y:S01]  /*bce0*/  HMMA.16816.F32.BF16 R4, R100.reuse, R112, R4 ;  /* 0x000000706404723c */ /* 0x040fe20000041804 */
[----:B------:R-:W-:Y:S03]  /*bcf0*/  LDSM.16.MT88.4 R128, [R198+0x3100] ;  /* 0x00310000c680783b */ /* 0x000fe60000004200 */
[----:B------:R-:W1:Y:S01]  /*bd00*/  MUFU.EX2 R134, R134 ;  /* 0x0000008600867308 */ /* 0x000e620000000800 */
[----:B------:R-:W-:Y:S02]  /*bd10*/  FADD.FTZ R169, R169, R170 ;  /* 0x000000aaa9a97221 */ /* 0x000fe40000010000 */
[----:B------:R-:W-:Y:S01]  /*bd20*/  FADD.FTZ R172, R172, R173 ;  /* 0x000000adacac7221 */ /* 0x000fe20000010000 */
[C---:B------:R-:W-:Y:S01]  /*bd30*/  HMMA.16816.F32.BF16 R8, R100.reuse, R114, R8 ;  /* 0x000000726408723c */ /* 0x040fe20000041808 */
[----:B------:R-:W-:Y:S03]  /*bd40*/  LDSM.16.MT88.4 R112, [R198+0x4900] ;  /* 0x00490000c670783b */ /* 0x000fe60000004200 */
[----:B------:R-:W-:Y:S02]  /*bd50*/  FADD.FTZ R2, R168, R169 ;  /* 0x000000a9a8027221 */ /* 0x000fe40000010000 */
[----:B------:R-:W-:Y:S02]  /*bd60*/  FADD.FTZ R172, R171, R172 ;  /* 0x000000acabac7221 */ /* 0x000fe40000010000 */
[C---:B------:R-:W-:Y:S01]  /*bd70*/  HMMA.16816.F32.BF16 R12, R100.reuse, R116, R12 ;  /* 0x00000074640c723c */ /* 0x040fe2000004180c */
[----:B--2---:R-:W-:Y:S03]  /*bd80*/  LDSM.16.MT88.4 R144, [R196+0x1900] ;  /* 0x00190000c490783b */ /* 0x004fe60000004200 */
[----:B------:R-:W-:Y:S01]  /*bd90*/  FADD.FTZ R2, R135, R2 ;  /* 0x0000000287027221 */ /* 0x000fe20000010000 */
[----:B------:R-:W-:Y:S01]  /*bda0*/  MOV R135, R132 ;  /* 0x0000008400877202 */ /* 0x000fe20000000f00 */
[----:B------:R-:W-:Y:S02]  /*bdb0*/  FADD.FTZ R175, R175, R172 ;  /* 0x000000acafaf7221 */ /* 0x000fe40000010000 */
[C---:B------:R-:W-:Y:S01]  /*bdc0*/  HMMA.16816.F32.BF16 R16, R100.reuse, R118, R16 ;  /* 0x000000766410723c */ /* 0x040fe20000041810 */
[----:B------:R-:W-:Y:S03]  /*bdd0*/  LDSM.16.MT88.4 R116, [R197+0x4900] ;  /* 0x00490000c574783b */ /* 0x000fe60000004200 */
[----:B------:R-:W-:Y:S02]  /*bde0*/  FADD.FTZ R177, R177, R2 ;  /* 0x00000002b1b17221 */ /* 0x000fe40000010000 */
[----:B------:R-:W-:Y:S02]  /*bdf0*/  FADD.FTZ R176, R176, R175 ;  /* 0x000000afb0b07221 */ /* 0x000fe40000010000 */
[C---:B----4-:R-:W-:Y:S04]  /*be00*/  HMMA.16816.F32.BF16 R20, R100.reuse, R108, R20 ;  /* 0x0000006c6414723c */ /* 0x050fe80000041814 */
[----:B------:R-:W-:Y:S02]  /*be10*/  FADD.FTZ R178, R178, R177 ;  /* 0x000000b1b2b27221 */ /* 0x000fe40000010000 */
[----:B------:R-:W-:Y:S02]  /*be20*/  FADD.FTZ R179, R179, R176 ;  /* 0x000000b0b3b37221 */ /* 0x000fe40000010000 */
[C---:B------:R-:W-:Y:S01]  /*be30*/  HMMA.16816.F32.BF16 R24, R100.reuse, R110, R24 ;  /* 0x0000006e6418723c */ /* 0x040fe20000041818 */
[----:B------:R-:W2:Y:S03]  /*be40*/  LDSM.16.MT88.4 R108, [R203+0x4900] ;  /* 0x00490000cb6c783b */ /* 0x000ea60000004200 */
[----:B------:R-:W-:Y:S02]  /*be50*/  FADD.FTZ R181, R181, R178 ;  /* 0x000000b2b5b57221 */ /* 0x000fe40000010000 */
[----:B------:R-:W-:Y:S02]  /*be60*/  FADD.FTZ R180, R180, R179 ;  /* 0x000000b3b4b47221 */ /* 0x000fe40000010000 */
[C---:B------:R-:W-:Y:S04]  /*be70*/  HMMA.16816.F32.BF16 R28, R100.reuse, R120, R28 ;  /* 0x00000078641c723c */ /* 0x040fe8000004181c */
[----:B------:R-:W-:Y:S04]  /*be80*/  FADD.FTZ R182, R182, R181 ;  /* 0x000000b5b6b67221 */ /* 0x000fe80000010000 */
        /* <DEDUP_REMOVED lines=11> */
[C---:B-1----:R-:W-:Y:S08]  /*bf40*/  HMMA.16816.F32.BF16 R60, R100.reuse, R104, R60 ;  /* 0x00000068643c723c */ /* 0x042ff0000004183c */
[C---:B------:R-:W-:Y:S01]  /*bf50*/  HMMA.16816.F32.BF16 R64, R100.reuse, R106, R64 ;  /* 0x0000006a6440723c */ /* 0x040fe20000041840 */
[----:B------:R-:W1:Y:S07]  /*bf60*/  LDSM.16.MT88.4 R104, [R196+0x4900] ;  /* 0x00490000c468783b */ /* 0x000e6e0000004200 */
[C---:B--2---:R-:W-:Y:S08]  /*bf70*/  HMMA.16816.F32.BF16 R68, R100.reuse, R108, R68 ;  /* 0x0000006c6444723c */ /* 0x044ff00000041844 */
[C---:B------:R-:W-:Y:S01]  /*bf80*/  HMMA.16816.F32.BF16 R72, R100.reuse, R110, R72 ;  /* 0x0000006e6448723c */ /* 0x040fe20000041848 */
[----:B------:R-:W2:Y:S07]  /*bf90*/  LDSM.16.MT88.4 R108, [R203+0x1100] ;  /* 0x00110000cb6c783b */ /* 0x000eae0000004200 */
[C---:B------:R-:W-:Y:S08]  /*bfa0*/  HMMA.16816.F32.BF16 R76, R100.reuse, R112, R76 ;  /* 0x00000070644c723c */ /* 0x040ff0000004184c */
[C---:B------:R-:W-:Y:S01]  /*bfb0*/  HMMA.16816.F32.BF16 R80, R100.reuse, R114, R80 ;  /* 0x000000726450723c */ /* 0x040fe20000041850 */
[----:B------:R-:W4:Y:S07]  /*bfc0*/  LDSM.16.MT88.4 R112, [R197+0x1100] ;  /* 0x00110000c570783b */ /* 0x000f2e0000004200 */
[C---:B------:R-:W-:Y:S08]  /*bfd0*/  HMMA.16816.F32.BF16 R84, R100.reuse, R116, R84 ;  /* 0x000000746454723c */ /* 0x040ff00000041854 */
[C---:B------:R-:W-:Y:S01]  /*bfe0*/  HMMA.16816.F32.BF16 R88, R100.reuse, R118, R88 ;  /* 0x000000766458723c */ /* 0x040fe20000041858 */
[----:B------:R-:W3:Y:S07]  /*bff0*/  LDSM.16.MT88.4 R116, [R203+0x3100] ;  /* 0x00310000cb74783b */ /* 0x000eee0000004200 */
[C---:B-1----:R-:W-:Y:S08]  /*c000*/  HMMA.16816.F32.BF16 R92, R100.reuse, R104, R92 ;  /* 0x00000068645c723c */ /* 0x042ff0000004185c */
[----:B------:R-:W-:Y:S01]  /*c010*/  HMMA.16816.F32.BF16 R96, R100, R106, R96 ;  /* 0x0000006a6460723c */ /* 0x000fe20000041860 */
[----:B------:R-:W1:Y:S06]  /*c020*/  LDSM.16.MT88.4 R104, [R196+0x3100] ;  /* 0x00310000c468783b */ /* 0x000e6c0000004200 */
[----:B------:R-:W-:Y:S01]  /*c030*/  F2FP.BF16.PACK_AB R100, R228, R183 ;  /* 0x000000b7e464723e */ /* 0x000fe200000010ff */
[----:B------:R-:W-:Y:S01]  /*c040*/  FADD.FTZ R183, R183, R180 ;  /* 0x000000b4b7b77221 */ /* 0x000fe20000010000 */
[----:B-----5:R-:W-:Y:S03]  /*c050*/  F2FP.BF16.PACK_AB R101, R230, R227 ;  /* 0x000000e3e665723e */ /* 0x020fe600000010ff */
        /* <DEDUP_REMOVED lines=14> */
[C---:B----4-:R-:W-:Y:S08]  /*c140*/  HMMA.16816.F32.BF16 R20, R100.reuse, R112, R20 ;  /* 0x000000706414723c */ /* 0x050ff00000041814 */
[C---:B------:R-:W-:Y:S01]  /*c150*/  HMMA.16816.F32.BF16 R24, R100.reuse, R114, R24 ;  /* 0x000000726418723c */ /* 0x040fe20000041818 */
[----:B------:R-:W4:Y:S07]  /*c160*/  LDSM.16.MT88.4 R112, [R198+0x5100] ;  /* 0x00510000c670783b */ /* 0x000f2e0000004200 */
[C---:B------:R-:W-:Y:S08]  /*c170*/  HMMA.16816.F32.BF16 R28, R100.reuse, R124, R28 ;  /* 0x0000007c641c723c */ /* 0x040ff0000004181c */
[C---:B------:R-:W-:Y:S01]  /*c180*/  HMMA.16816.F32.BF16 R32, R100.reuse, R126, R32 ;  /* 0x0000007e6420723c */ /* 0x040fe20000041820 */
[----:B------:R-:W-:Y:S07]  /*c190*/  LDSM.16.MT88.4 R124, [R203+0x1900] ;  /* 0x00190000cb7c783b */ /* 0x000fee0000004200 */
[C---:B---3--:R-:W-:Y:S08]  /*c1a0*/  HMMA.16816.F32.BF16 R36, R100.reuse, R116, R36 ;  /* 0x000000746424723c */ /* 0x048ff00000041824 */
[C---:B------:R-:W-:Y:S01]  /*c1b0*/  HMMA.16816.F32.BF16 R40, R100.reuse, R118, R40 ;  /* 0x000000766428723c */ /* 0x040fe20000041828 */
[----:B------:R-:W3:Y:S07]  /*c1c0*/  LDSM.16.MT88.4 R116, [R197+0x5100] ;  /* 0x00510000c574783b */ /* 0x000eee0000004200 */
        /* <DEDUP_REMOVED lines=8> */
[C---:B-1----:R-:W-:Y:S04]  /*c250*/  HMMA.16816.F32.BF16 R60, R100.reuse, R104, R60 ;  /* 0x00000068643c723c */ /* 0x042fe8000004183c */
[----:B------:R-:W-:Y:S01]  /*c260*/  F2FP.BF16.PACK_AB R139, R133, R134 ;  /* 0x00000086858b723e */ /* 0x000fe200000010ff */
[----:B------:R-:W-:Y:S02]  /*c270*/  FADD.FTZ R235, R235, R234 ;  /* 0x000000eaebeb7221 */ /* 0x000fe40000010000 */
[----:B------:R-:W-:Y:S01]  /*c280*/  FADD.FTZ R236, R236, R233 ;  /* 0x000000e9ecec7221 */ /* 0x000fe20000010000 */
[C---:B------:R-:W-:Y:S01]  /*c290*/  HMMA.16816.F32.BF16 R64, R100.reuse, R106, R64 ;  /* 0x0000006a6440723c */ /* 0x040fe20000041840 */
[----:B------:R-:W1:Y:S03]  /*c2a0*/  LDSM.16.MT88.4 R104, [R196+0x5100] ;  /* 0x00510000c468783b */ /* 0x000e660000004200 */
        /* <DEDUP_REMOVED lines=8> */
[C---:B----4-:R-:W-:Y:S08]  /*c330*/  HMMA.16816.F32.BF16 R76, R100.reuse, R112, R76 ;  /* 0x00000070644c723c */ /* 0x050ff0000004184c */
[C---:B------:R-:W-:Y:S08]  /*c340*/  HMMA.16816.F32.BF16 R80, R100.reuse, R114, R80 ;  /* 0x000000726450723c */ /* 0x040ff00000041850 */
[C---:B---3--:R-:W-:Y:S08]  /*c350*/  HMMA.16816.F32.BF16 R84, R100.reuse, R116, R84 ;  /* 0x000000746454723c */ /* 0x048ff00000041854 */
[C---:B------:R-:W-:Y:S08]  /*c360*/  HMMA.16816.F32.BF16 R88, R100.reuse, R118, R88 ;  /* 0x000000766458723c */ /* 0x040ff00000041858 */
[C---:B-1----:R-:W-:Y:S08]  /*c370*/  HMMA.16816.F32.BF16 R92, R100.reuse, R104, R92 ;  /* 0x00000068645c723c */ /* 0x042ff0000004185c */
        /* <DEDUP_REMOVED lines=29> */
.L_x_422:
[----:B------:R-:W-:-:S06]  /*c550*/  UISETP.GE.AND UP2, UPT, UR20, UR9, UPT ;  /* 0x000000091400728c */ /* 0x000fcc000bf46270 */
[----:B------:R-:W-:-:S13]  /*c560*/  PLOP3.LUT P0, PT, PT, PT, UP2, 0x40, 0x0 ;  /* 0x000000000000781c */ /* 0x000fda0003f0e828 */
[----:B------:R-:W-:Y:S05]  /*c570*/  @P0 BRA `(.L_x_426) ;  /* 0x00003ae000000947 */ /* 0x000fea0003800000 */
[----:B------:R-:W-:Y:S01]  /*c580*/  SHF.R.S32.HI R5, RZ, 0x1f, R218 ;  /* 0x0000001fff057819 */ /* 0x000fe200000114da */
[----:B------:R-:W-:Y:S01]  /*c590*/  IMAD.MOV.U32 R2, RZ, RZ, R132 ;  /* 0x000000ffff027224 */ /* 0x000fe200078e0084 */
[C---:B------:R-:W-:Y:S01]  /*c5a0*/  SHF.L.U64.HI R220, R217.reuse, 0x1, R220 ;  /* 0x00000001d9dc7819 */ /* 0x040fe200000102dc */
[----:B------:R-:W-:Y:S01]  /*c5b0*/  IMAD.MOV.U32 R3, RZ, RZ, R0 ;  /* 0x000000ffff037224 */ /* 0x000fe200078e0000 */
[----:B------:R-:W-:Y:S01]  /*c5c0*/  SHF.L.U64.HI R180, R218, 0x1, R5 ;  /* 0x00000001dab47819 */ /* 0x000fe20000010205 */
[----:B------:R-:W-:Y:S01]  /*c5d0*/  IMAD.SHL.U32 R217, R217, 0x2, RZ ;  /* 0x00000002d9d97824 */ /* 0x000fe200078e00ff */
[----:B------:R-:W-:Y:S02]  /*c5e0*/  SHF.L.U64.HI R219, R216, 0x1, R219 ;  /* 0x00000001d8db7819 */ /* 0x000fe400000102db */
[----:B------:R-:W-:Y:S02]  /*c5f0*/  SHF.L.U32 R218, R218, 0x1, RZ ;  /* 0x00000001dada7819 */ /* 0x000fe400000006ff */
[----:B------:R-:W-:-:S02]  /*c600*/  SHF.L.U32 R216, R216, 0x1, RZ ;  /* 0x00000001d8d87819 */ /* 0x000fc400000006ff */
.L_x_436:
[----:B------:R-:W-:Y:S01]  /*c610*/  SHF.R.S32.HI R5, RZ, 0x1f, R209 ;  /* 0x0000001fff057819 */ /* 0x000fe200000114d1 */
[----:B------:R-:W-:Y:S01]  /*c620*/  IMAD.WIDE.U32 R8, R209, c[0x0][0x208], RZ ;  /* 0x00008200d1087a25 */ /* 0x000fe200078e00ff */
[----:B------:R-:W-:Y:S01]  /*c630*/  SHF.R.S32.HI R6, RZ, 0x1f, R208 ;  /* 0x0000001fff067819 */ /* 0x000fe200000114d0 */
[----:B------:R-:W-:Y:S04]  /*c640*/  DEPBAR.LE SB0, 0x0 ;  /* 0x000080000000791a */ /* 0x000fe80000000000 */
[----:B------:R-:W-:Y:S01]  /*c650*/  IMAD R5, R5, c[0x0][0x208], RZ ;  /* 0x0000820005057a24 */ /* 0x000fe200078e02ff */
[----:B------:R-:W-:Y:S01]  /*c660*/  BAR.SYNC.DEFER_BLOCKING 0x0 ;  /* 0x0000000000007b1d */ /* 0x000fe20000010000 */
[----:B------:R-:W-:Y:S01]  /*c670*/  IMAD R6, R6, c[0x0][0x218], RZ ;  /* 0x0000860006067a24 */ /* 0x000fe200078e02ff */
[----:B------:R-:W-:Y:S01]  /*c680*/  UISETP.GT.AND UP2, UPT, UR20, UR9, UPT ;  /* 0x000000091400728c */ /* 0x000fe2000bf44270 */
[----:B------:R-:W-:Y:S02]  /*c690*/  IMAD R5, R209, c[0x0][0x20c], R5 ;  /* 0x00008300d1057a24 */ /* 0x000fe400078e0205 */
[C---:B------:R-:W-:Y:S03]  /*c6a0*/  IMAD R6, R208.reuse, c[0x0][0x21c], R6 ;  /* 0x00008700d0067a24 */ /* 0x040fe600078e0206 */
[----:B------:R-:W-:Y:S05]  /*c6b0*/  IADD3 R9, R9, R5, RZ ;  /* 0x0000000509097210 */ /* 0x000fea0007ffe0ff */
[----:B------:R-:W-:Y:S05]  /*c6c0*/  IMAD.WIDE.U32 R8, R208, c[0x0][0x218], R8 ;  /* 0x00008600d0087a25 */ /* 0x000fea00078e0008 */
[----:B------:R-:W-:Y:S04]  /*c6d0*/  IADD3 R5, P0, R8, UR22, RZ ;  /* 0x0000001608057c10 */ /* 0x000fe8000ff1e0ff */
[----:B------:R-:W-:Y:S02]  /*c6e0*/  IADD3.X R6, R9, UR6, R6, P0, !PT ;  /* 0x0000000609067c10 */ /* 0x000fe400087fe406 */
[C---:B------:R-:W-:Y:S01]  /*c6f0*/  LEA R4, P0, R5.reuse, c[0x0][0x1f8], 0x1 ;  /* 0x00007e0005047a11 */ /* 0x040fe200078008ff */
[----:B------:R-:W-:Y:S03]  /*c700*/  LDSM.16.M88.4 R32, [R206+0xc100] ;  /* 0x00c10000ce20783b */ /* 0x000fe60000000200 */
[----:B------:R-:W-:Y:S04]  /*c710*/  LEA.HI.X R0, R5, c[0x0][0x1fc], R6, 0x1, P0 ;  /* 0x00007f0005007a11 */ /* 0x000fe800000f0c06 */
[----:B------:R-:W1:Y:S07]  /*c720*/  SHFL.IDX PT, R21, R4, RZ, 0x181f ;  /* 0x00181fff04157589 */ /* 0x000e6e00000e0000 */
[----:B------:R-:W2:Y:S07]  /*c730*/  SHFL.IDX PT, R7, R0, RZ, 0x181f ;  /* 0x00181fff00077589 */ /* 0x000eae00000e0000 */
[----:B------:R-:W-:Y:S07]  /*c740*/  LDSM.16.M88.4 R8, [R205+0x6100] ;  /* 0x00610000cd08783b */ /* 0x000fee0000000200 */
[----:B------:R-:W3:Y:S07]  /*c750*/  SHFL.IDX PT, R165, R4, 0x1, 0x181f ;  /* 0x00381f0004a57f89 */ /* 0x000eee00000e0000 */
[----:B------:R-:W4:Y:S07]  /*c760*/  SHFL.IDX PT, R5, R0, 0x1, 0x181f ;  /* 0x00381f0000057f89 */ /* 0x000f2e00000e0000 */
[----:B------:R-:W5:Y:S07]  /*c770*/  LDSM.16.M88.4 R16, [R205+0x6900] ;  /* 0x00690000cd10783b */ /* 0x000f6e0000000200 */
[----:B------:R-:W1:Y:S07]  /*c780*/  LDSM.16.M88.4 R24, [R205+0x7100] ;  /* 0x00710000cd18783b */ /* 0x000e6e0000000200 */
[----:B------:R-:W2:Y:S07]  /*c790*/  LDSM.16.M88.4 R132, [R205+0x7900] ;  /* 0x00790000cd84783b */ /* 0x000eae0000000200 */
[----:B------:R-:W-:Y:S07]  /*c7a0*/  LDSM.16.M88.4 R136, [R202+0xc100] ;  /* 0x00c10000ca88783b */ /* 0x000fee0000000200 */
[----:B------:R-:W5:Y:S07]  /*c7b0*/  LDSM.16.M88.4 R140, [R204] ;  /* 0x00000000cc8c783b */ /* 0x000f6e0000000200 */
[----:B------:R-:W5:Y:S07]  /*c7c0*/  LDSM.16.M88.4 R144, [R195] ;  /* 0x00000000c390783b */ /* 0x000f6e0000000200 */
[----:B------:R-:W5:Y:S07]  /*c7d0*/  LDSM.16.M88.4 R148, [R194] ;  /* 0x00000000c294783b */ /* 0x000f6e0000000200 */
[----:B------:R-:W5:Y:S01]  /*c7e0*/  LDSM.16.M88.4 R152, [R193] ;  /* 0x00000000c198783b */ /* 0x000f620000000200 */
[C---:B-1----:R-:W-:Y:S02]  /*c7f0*/  IADD3 R14, P6, R21.reuse, R218, RZ ;  /* 0x000000da150e7210 */ /* 0x042fe40007fde0ff */
[----:B------:R-:W-:Y:S02]  /*c800*/  IADD3 R12, P0, R21, R217, RZ ;  /* 0x000000d9150c7210 */ /* 0x000fe40007f1e0ff */
[C---:B--2---:R-:W-:Y:S02]  /*c810*/  IADD3.X R15, R7.reuse, R180, RZ, P6, !PT ;  /* 0x000000b4070f7210 */ /* 0x044fe400037fe4ff */
[----:B------:R-:W-:Y:S02]  /*c820*/  IADD3.X R13, R7, R220, RZ, P0, !PT ;  /* 0x000000dc070d7210 */ /* 0x000fe400007fe4ff */
[----:B------:R-:W-:Y:S01]  /*c830*/  IADD3 R20, P6, R21, R216, RZ ;  /* 0x000000d815147210 */ /* 0x000fe20007fde0ff */
[----:B------:R-:W-:Y:S01]  /*c840*/  @!PT LDS RZ, [RZ] ;  /* 0x00000000fffff984 */ /* 0x000fe20000000800 */
[----:B------:R-:W-:Y:S01]  /*c850*/  @!PT LDS RZ, [RZ] ;  /* 0x00000000fffff984 */ /* 0x000fe20000000800 */
[----:B------:R-:W-:Y:S01]  /*c860*/  @!PT LDS RZ, [RZ] ;  /* 0x00000000fffff984 */ /* 0x000fe20000000800 */
[----:B------:R5:W-:Y:S01]  /*c870*/  LDGSTS.E.BYPASS.LTC128B.128 [R213], [R14.64], !P5 ;  /* 0x000000000ed57fae */ /* 0x000be2000e901d52 */
[----:B---3--:R-:W-:Y:S02]  /*c880*/  IADD3 R168, P0, R165, R218, RZ ;  /* 0x000000daa5a87210 */ /* 0x008fe40007f1e0ff */
[----:B------:R-:W-:Y:S02]  /*c890*/  IADD3.X R21, R7, R219, RZ, P6, !PT ;  /* 0x000000db07157210 */ /* 0x000fe400037fe4ff */
[----:B------:R-:W-:Y:S02]  /*c8a0*/  IADD3 R166, P6, R165, R217, RZ ;  /* 0x000000d9a5a67210 */ /* 0x000fe40007fde0ff */
[----:B------:R5:W-:Y:S01]  /*c8b0*/  LDGSTS.E.BYPASS.LTC128B.128 [R213+0x2000], [R12.64], !P4 ;  /* 0x020000000cd57fae */ /* 0x000be2000e101d52 */
[----:B----4-:R-:W-:Y:S02]  /*c8c0*/  IADD3.X R169, R5, R180, RZ, P0, !PT ;  /* 0x000000b405a97210 */ /* 0x010fe400007fe4ff */
[----:B------:R-:W-:Y:S02]  /*c8d0*/  IADD3 R164, P0, R165, R216, RZ ;  /* 0x000000d8a5a47210 */ /* 0x000fe40007f1e0ff */
[C---:B------:R-:W-:Y:S02]  /*c8e0*/  IADD3.X R167, R5.reuse, R220, RZ, P6, !PT ;  /* 0x000000dc05a77210 */ /* 0x040fe400037fe4ff */
[----:B------:R-:W-:Y:S01]  /*c8f0*/  IADD3.X R165, R5, R219, RZ, P0, !PT ;  /* 0x000000db05a57210 */ /* 0x000fe200007fe4ff */
[----:B------:R1:W-:Y:S01]  /*c900*/  LDGSTS.E.BYPASS.LTC128B.128 [R213+0x4000], [R20.64], !P3 ;  /* 0x0400000014d57fae */ /* 0x0003e2000d901d52 */
[C---:B------:R-:W-:Y:S01]  /*c910*/  HMMA.16816.F32.BF16 R4, R32.reuse, R8, RZ ;  /* 0x000000082004723c */ /* 0x040fe200000418ff */
[----:B------:R-:W-:Y:S05]  /*c920*/  PLOP3.LUT P0, PT, PT, PT, UP2, 0x40, 0x0 ;  /* 0x000000000000781c */ /* 0x000fea0003f0e828 */
[----:B------:R2:W-:Y:S02]  /*c930*/  LDGSTS.E.BYPASS.LTC128B.128 [R213+0x1000], [R168.64], !P5 ;  /* 0x01000000a8d57fae */ /* 0x0005e4000e901d52 */
[C---:B------:R-:W-:Y:S05]  /*c940*/  HMMA.16816.F32.BF16 R8, R32.reuse, R10, RZ ;  /* 0x0000000a2008723c */ /* 0x040fea00000418ff */
[----:B------:R3:W-:Y:S03]  /*c950*/  LDGSTS.E.BYPASS.LTC128B.128 [R213+0x3000], [R166.64], !P4 ;  /* 0x03000000a6d57fae */ /* 0x0007e6000e101d52 */
[C---:B-----5:R-:W-:Y:S04]  /*c960*/  HMMA.16816.F32.BF16 R12, R32.reuse, R16, RZ ;  /* 0x00000010200c723c */ /* 0x060fe800000418ff */
[----:B------:R3:W-:Y:S04]  /*c970*/  LDGSTS.E.BYPASS.LTC128B.128 [R213+0x5000], [R164.64], !P3 ;  /* 0x05000000a4d57fae */ /* 0x0007e8000d901d52 */
[C---:B------:R-:W-:Y:S03]  /*c980*/  HMMA.16816.F32.BF16 R16, R32.reuse, R18, RZ ;  /* 0x000000122010723c */ /* 0x040fe600000418ff */
[----:B------:R-:W-:Y:S05]  /*c990*/  LDSM.16.M88.4 R156, [R201+0xc100] ;  /* 0x00c10000c99c783b */ /* 0x000fea0000000200 */
[C---:B-1----:R-:W-:Y:S02]  /*c9a0*/  HMMA.16816.F32.BF16 R20, R32.reuse, R24, RZ ;  /* 0x000000182014723c */ /* 0x042fe400000418ff */
[----:B------:R-:W0:Y:S06]  /*c9b0*/  LDGDEPBAR ;  /* 0x00000000000079af */ /* 0x000e2c0000000000 */
[C---:B------:R-:W-:Y:S01]  /*c9c0*/  HMMA.16816.F32.BF16 R24, R32.reuse, R26, RZ ;  /* 0x0000001a2018723c */ /* 0x040fe200000418ff */
[----:B------:R-:W1:Y:S07]  /*c9d0*/  LDSM.16.M88.4 R160, [R200+0x6100] ;  /* 0x00610000c8a0783b */ /* 0x000e6e0000000200 */
[C---:B------:R-:W-:Y:S01]  /*c9e0*/  HMMA.16816.F32.BF16 R28, R32.reuse, R132, RZ ;  /* 0x00000084201c723c */ /* 0x040fe200000418ff */
[----:B---3--:R-:W-:Y:S07]  /*c9f0*/  LDSM.16.M88.4 R164, [R200+0x7100] ;  /* 0x00710000c8a4783b */ /* 0x008fee0000000200 */
[----:B------:R-:W-:Y:S01]  /*ca00*/  HMMA.16816.F32.BF16 R32, R32, R134, RZ ;  /* 0x000000862020723c */ /* 0x000fe200000418ff */
[----:B------:R-:W3:Y:S07]  /*ca10*/  LDSM.16.M88.4 R132, [R200+0x6900] ;  /* 0x00690000c884783b */ /* 0x000eee0000000200 */
[C---:B------:R-:W-:Y:S01]  /*ca20*/  HMMA.16816.F32.BF16 R4, R136.reuse, R140, R4 ;  /* 0x0000008c8804723c */ /* 0x040fe20000041804 */
[----:B--2---:R-:W2:Y:S07]  /*ca30*/  LDSM.16.M88.4 R168, [R200+0x7900] ;  /* 0x00790000c8a8783b */ /* 0x004eae0000000200 */
[C---:B------:R-:W-:Y:S01]  /*ca40*/  HMMA.16816.F32.BF16 R8, R136.reuse, R142, R8 ;  /* 0x0000008e8808723c */ /* 0x040fe20000041808 */
[----:B------:R-:W-:Y:S07]  /*ca50*/  LDSM.16.M88.4 R172, [R199+0xc100] ;  /* 0x00c10000c7ac783b */ /* 0x000fee0000000200 */
[C---:B------:R-:W-:Y:S01]  /*ca60*/  HMMA.16816.F32.BF16 R12, R136.reuse, R144, R12 ;  /* 0x00000090880c723c */ /* 0x040fe2000004180c */
[----:B------:R-:W4:Y:S07]  /*ca70*/  LDSM.16.M88.4 R176, [R192] ;  /* 0x00000000c0b0783b */ /* 0x000f2e0000000200 */
[C---:B------:R-:W-:Y:S01]  /*ca80*/  HMMA.16816.F32.BF16 R16, R136.reuse, R146, R16 ;  /* 0x000000928810723c */ /* 0x040fe20000041810 */
[----:B------:R-:W-:Y:S07]  /*ca90*/  LDSM.16.M88.4 R140, [R192+0x1000] ;  /* 0x00100000c08c783b */ /* 0x000fee0000000200 */
[C---:B------:R-:W-:Y:S01]  /*caa0*/  HMMA.16816.F32.BF16 R20, R136.reuse, R148, R20 ;  /* 0x000000948814723c */ /* 0x040fe20000041814 */
[----:B------:R-:W-:Y:S07]  /*cab0*/  LDSM.16.M88.4 R144, [R192+0x1800] ;  /* 0x00180000c090783b */ /* 0x000fee0000000200 */
[C---:B------:R-:W-:Y:S01]  /*cac0*/  HMMA.16816.F32.BF16 R24, R136.reuse, R150, R24 ;  /* 0x000000968818723c */ /* 0x040fe20000041818 */
[----:B------:R-:W-:Y:S07]  /*cad0*/  LDSM.16.M88.4 R148, [R206+0x10100] ;  /* 0x01010000ce94783b */ /* 0x000fee0000000200 */
[C---:B------:R-:W-:Y:S08]  /*cae0*/  HMMA.16816.F32.BF16 R28, R136.reuse, R152, R28 ;  /* 0x00000098881c723c */ /* 0x040ff0000004181c */
[----:B------:R-:W-:Y:S01]  /*caf0*/  HMMA.16816.F32.BF16 R32, R136, R154, R32 ;  /* 0x0000009a8820723c */ /* 0x000fe20000041820 */
[----:B------:R-:W5:Y:S07]  /*cb00*/  LDSM.16.M88.4 R136, [R192+0x800] ;  /* 0x00080000c088783b */ /* 0x000f6e0000000200 */
[C---:B-1----:R-:W-:Y:S01]  /*cb10*/  HMMA.16816.F32.BF16 R4, R156.reuse, R160, R4 ;  /* 0x000000a09c04723c */ /* 0x042fe20000041804 */
        /* <DEDUP_REMOVED lines=8> */
[----:B------:R-:W-:Y:S07]  /*cba0*/  LDSM.16.M88.4 R164, [R202+0x10100] ;  /* 0x01010000caa4783b */ /* 0x000fee0000000200 */
[C---:B--2---:R-:W-:Y:S08]  /*cbb0*/  HMMA.16816.F32.BF16 R28, R156.reuse, R168, R28 ;  /* 0x000000a89c1c723c */ /* 0x044ff0000004181c */
[----:B------:R-:W-:Y:S01]  /*cbc0*/  HMMA.16816.F32.BF16 R32, R156, R170, R32 ;  /* 0x000000aa9c20723c */ /* 0x000fe20000041820 */
[----:B------:R-:W2:Y:S07]  /*cbd0*/  LDSM.16.M88.4 R156, [R205+0x9100] ;  /* 0x00910000cd9c783b */ /* 0x000eae0000000200 */
[C---:B----4-:R-:W-:Y:S01]  /*cbe0*/  HMMA.16816.F32.BF16 R4, R172.reuse, R176, R4 ;  /* 0x000000b0ac04723c */ /* 0x050fe20000041804 */
[----:B------:R-:W4:Y:S07]  /*cbf0*/  LDSM.16.M88.4 R168, [R191] ;  /* 0x00000000bfa8783b */ /* 0x000f2e0000000200 */
[C---:B------:R-:W-:Y:S01]  /*cc00*/  HMMA.16816.F32.BF16 R8, R172.reuse, R178, R8 ;  /* 0x000000b2ac08723c */ /* 0x040fe20000041808 */
[----:B------:R-:W-:Y:S07]  /*cc10*/  LDSM.16.M88.4 R176, [R200+0x8100] ;  /* 0x00810000c8b0783b */ /* 0x000fee0000000200 */
[C---:B-----5:R-:W-:Y:S08]  /*cc20*/  HMMA.16816.F32.BF16 R12, R172.reuse, R136, R12 ;  /* 0x00000088ac0c723c */ /* 0x060ff0000004180c */
[C---:B------:R-:W-:Y:S01]  /*cc30*/  HMMA.16816.F32.BF16 R16, R172.reuse, R138, R16 ;  /* 0x0000008aac10723c */ /* 0x040fe20000041810 */
[----:B------:R-:W5:Y:S07]  /*cc40*/  LDSM.16.M88.4 R136, [R190] ;  /* 0x00000000be88783b */ /* 0x000f6e0000000200 */
[C---:B------:R-:W-:Y:S08]  /*cc50*/  HMMA.16816.F32.BF16 R20, R172.reuse, R140, R20 ;  /* 0x0000008cac14723c */ /* 0x040ff00000041814 */
[C---:B------:R-:W-:Y:S01]  /*cc60*/  HMMA.16816.F32.BF16 R24, R172.reuse, R142, R24 ;  /* 0x0000008eac18723c */ /* 0x040fe20000041818 */
[----:B------:R-:W2:Y:S07]  /*cc70*/  LDSM.16.M88.4 R140, [R189] ;  /* 0x00000000bd8c783b */ /* 0x000eae0000000200 */
[C---:B------:R-:W-:Y:S08]  /*cc80*/  HMMA.16816.F32.BF16 R28, R172.reuse, R144, R28 ;  /* 0x00000090ac1c723c */ /* 0x040ff0000004181c */
[----:B------:R-:W-:Y:S01]  /*cc90*/  HMMA.16816.F32.BF16 R32, R172, R146, R32 ;  /* 0x00000092ac20723c */ /* 0x000fe20000041820 */
[----:B------:R-:W4:Y:S07]  /*cca0*/  LDSM.16.M88.4 R144, [R188] ;  /* 0x00000000bc90783b */ /* 0x000f2e0000000200 */
[C---:B-1----:R-:W-:Y:S01]  /*ccb0*/  HMMA.16816.F32.BF16 R4, R148.reuse, R152, R4 ;  /* 0x000000989404723c */ /* 0x042fe20000041804 */
[----:B------:R-:W1:Y:S07]  /*ccc0*/  LDSM.16.M88.4 R172, [R201+0x10100] ;  /* 0x01010000c9ac783b */ /* 0x000e6e0000000200 */
[C---:B------:R-:W-:Y:S01]  /*ccd0*/  HMMA.16816.F32.BF16 R8, R148.reuse, R154, R8 ;  /* 0x0000009a9408723c */ /* 0x040fe20000041808 */
[----:B------:R-:W-:Y:S07]  /*cce0*/  LDSM.16.M88.4 R152, [R200+0x9900] ;  /* 0x00990000c898783b */ /* 0x000fee0000000200 */
[C---:B---3--:R-:W-:Y:S08]  /*ccf0*/  HMMA.16816.F32.BF16 R12, R148.reuse, R132, R12 ;  /* 0x00000084940c723c */ /* 0x048ff0000004180c */
[C---:B------:R-:W-:Y:S01]  /*cd00*/  HMMA.16816.F32.BF16 R16, R148.reuse, R134, R16 ;  /* 0x000000869410723c */ /* 0x040fe20000041810 */
[----:B------:R-:W3:Y:S07]  /*cd10*/  LDSM.16.M88.4 R132, [R200+0x8900] ;  /* 0x00890000c884783b */ /* 0x000eee0000000200 */
[C---:B--2---:R-:W-:Y:S08]  /*cd20*/  HMMA.16816.F32.BF16 R20, R148.reuse, R156, R20 ;  /* 0x0000009c9414723c */ /* 0x044ff00000041814 */
[C---:B------:R-:W-:Y:S01]  /*cd30*/  HMMA.16816.F32.BF16 R24, R148.reuse, R158, R24 ;  /* 0x0000009e9418723c */ /* 0x040fe20000041818 */
[----:B------:R-:W-:Y:S07]  /*cd40*/  LDSM.16.M88.4 R156, [R199+0x10100] ;  /* 0x01010000c79c783b */ /* 0x000fee0000000200 */
[C---:B------:R-:W-:Y:S08]  /*cd50*/  HMMA.16816.F32.BF16 R28, R148.reuse, R160, R28 ;  /* 0x000000a0941c723c */ /* 0x040ff0000004181c */
[----:B------:R-:W-:Y:S01]  /*cd60*/  HMMA.16816.F32.BF16 R32, R148, R162, R32 ;  /* 0x000000a29420723c */ /* 0x000fe20000041820 */
[----:B------:R-:W2:Y:S07]  /*cd70*/  LDSM.16.M88.4 R148, [R200+0x9100] ;  /* 0x00910000c894783b */ /* 0x000eae0000000200 */
[C---:B----4-:R-:W-:Y:S01]  /*cd80*/  HMMA.16816.F32.BF16 R4, R164.reuse, R168, R4 ;  /* 0x000000a8a404723c */ /* 0x050fe20000041804 */
[----:B------:R-:W4:Y:S07]  /*cd90*/  LDSM.16.M88.4 R160, [R192+0x2000] ;  /* 0x00200000c0a0783b */ /* 0x000f2e0000000200 */
[C---:B------:R-:W-:Y:S01]  /*cda0*/  HMMA.16816.F32.BF16 R8, R164.reuse, R170, R8 ;  /* 0x000000aaa408723c */ /* 0x040fe20000041808 */
[----:B------:R-:W-:Y:S07]  /*cdb0*/  LDSM.16.M88.4 R168, [R205+0xa100] ;  /* 0x00a10000cda8783b */ /* 0x000fee0000000200 */
[C---:B-----5:R-:W-:Y:S08]  /*cdc0*/  HMMA.16816.F32.BF16 R12, R164.reuse, R136, R12 ;  /* 0x00000088a40c723c */ /* 0x060ff0000004180c */
[C---:B------:R-:W-:Y:S01]  /*cdd0*/  HMMA.16816.F32.BF16 R16, R164.reuse, R138, R16 ;  /* 0x0000008aa410723c */ /* 0x040fe20000041810 */
[----:B------:R-:W5:Y:S07]  /*cde0*/  LDSM.16.M88.4 R136, [R192+0x2800] ;  /* 0x00280000c088783b */ /* 0x000f6e0000000200 */
[C---:B------:R-:W-:Y:S08]  /*cdf0*/  HMMA.16816.F32.BF16 R20, R164.reuse, R140, R20 ;  /* 0x0000008ca414723c */ /* 0x040ff00000041814 */
[C---:B------:R-:W-:Y:S01]  /*ce00*/  HMMA.16816.F32.BF16 R24, R164.reuse, R142, R24 ;  /* 0x0000008ea418723c */ /* 0x040fe20000041818 */
[----:B------:R-:W2:Y:S07]  /*ce10*/  LDSM.16.M88.4 R140, [R192+0x3000] ;  /* 0x00300000c08c783b */ /* 0x000eae0000000200 */
[C---:B------:R-:W-:Y:S08]  /*ce20*/  HMMA.16816.F32.BF16 R28, R164.reuse, R144, R28 ;  /* 0x00000090a41c723c */ /* 0x040ff0000004181c */
[----:B------:R-:W-:Y:S01]  /*ce30*/  HMMA.16816.F32.BF16 R32, R164, R146, R32 ;  /* 0x00000092a420723c */ /* 0x000fe20000041820 */
[----:B------:R-:W4:Y:S07]  /*ce40*/  LDSM.16.M88.4 R144, [R192+0x3800] ;  /* 0x00380000c090783b */ /* 0x000f2e0000000200 */
[C---:B-1----:R-:W-:Y:S01]  /*ce50*/  HMMA.16816.F32.BF16 R4, R172.reuse, R176, R4 ;  /* 0x000000b0ac04723c */ /* 0x042fe20000041804 */
[----:B------:R-:W1:Y:S07]  /*ce60*/  LDSM.16.M88.4 R164, [R206+0x14100] ;  /* 0x01410000cea4783b */ /* 0x000e6e0000000200 */
[C---:B------:R-:W-:Y:S01]  /*ce70*/  HMMA.16816.F32.BF16 R8, R172.reuse, R178, R8 ;  /* 0x000000b2ac08723c */ /* 0x040fe20000041808 */
[----:B------:R-:W-:Y:S07]  /*ce80*/  LDSM.16.M88.4 R176, [R187] ;  /* 0x00000000bbb0783b */ /* 0x000fee0000000200 */
[C---:B---3--:R-:W-:Y:S08]  /*ce90*/  HMMA.16816.F32.BF16 R12, R172.reuse, R132, R12 ;  /* 0x00000084ac0c723c */ /* 0x048ff0000004180c */
[C---:B------:R-:W-:Y:S01]  /*cea0*/  HMMA.16816.F32.BF16 R16, R172.reuse, R134, R16 ;  /* 0x00000086ac10723c */ /* 0x040fe20000041810 */
[----:B------:R-:W3:Y:S07]  /*ceb0*/  LDSM.16.M88.4 R132, [R205+0xa900] ;  /* 0x00a90000cd84783b */ /* 0x000eee0000000200 */
[C---:B--2---:R-:W-:Y:S08]  /*cec0*/  HMMA.16816.F32.BF16 R20, R172.reuse, R148, R20 ;  /* 0x00000094ac14723c */ /* 0x044ff00000041814 */
[C---:B------:R-:W-:Y:S01]  /*ced0*/  HMMA.16816.F32.BF16 R24, R172.reuse, R150, R24 ;  /* 0x00000096ac18723c */ /* 0x040fe20000041818 */
[----:B------:R-:W2:Y:S07]  /*cee0*/  LDSM.16.M88.4 R148, [R205+0xb100] ;  /* 0x00b10000cd94783b */ /* 0x000eae0000000200 */
[C---:B------:R-:W-:Y:S08]  /*cef0*/  HMMA.16816.F32.BF16 R28, R172.reuse, R152, R28 ;  /* 0x00000098ac1c723c */ /* 0x040ff0000004181c */
[----:B------:R-:W-:Y:S01]  /*cf00*/  HMMA.16816.F32.BF16 R32, R172, R154, R32 ;  /* 0x0000009aac20723c */ /* 0x000fe20000041820 */
[----:B------:R-:W1:Y:S07]  /*cf10*/  LDSM.16.M88.4 R152, [R205+0xb900] ;  /* 0x00b90000cd98783b */ /* 0x000e6e0000000200 */
[C---:B----4-:R-:W-:Y:S01]  /*cf20*/  HMMA.16816.F32.BF16 R4, R156.reuse, R160, R4 ;  /* 0x000000a09c04723c */ /* 0x050fe20000041804 */
[----:B------:R-:W4:Y:S07]  /*cf30*/  LDSM.16.M88.4 R172, [R202+0x14100] ;  /* 0x01410000caac783b */ /* 0x000f2e0000000200 */
        /* <DEDUP_REMOVED lines=24> */
[----:B------:R-:W1:Y:S01]  /*d0c0*/  LDSM.16.M88.4 R164, [R199+0x14100] ;  /* 0x01410000c7a4783b */ /* 0x000e620000000200 */
[C---:B----4-:R-:W-:Y:S08]  /*d0d0*/  HMMA.16816.F32.BF16 R4, R172.reuse, R176, R4 ;  /* 0x000000b0ac04723c */ /* 0x050ff00000041804 */
[C---:B------:R-:W-:Y:S08]  /*d0e0*/  HMMA.16816.F32.BF16 R8, R172.reuse, R178, R8 ;  /* 0x000000b2ac08723c */ /* 0x040ff00000041808 */
[C---:B-----5:R-:W-:Y:S08]  /*d0f0*/  HMMA.16816.F32.BF16 R12, R172.reuse, R136, R12 ;  /* 0x00000088ac0c723c */ /* 0x060ff0000004180c */
[C---:B------:R-:W-:Y:S08]  /*d100*/  HMMA.16816.F32.BF16 R16, R172.reuse, R138, R16 ;  /* 0x0000008aac10723c */ /* 0x040ff00000041810 */
[C---:B------:R-:W-:Y:S08]  /*d110*/  HMMA.16816.F32.BF16 R20, R172.reuse, R140, R20 ;  /* 0x0000008cac14723c */ /* 0x040ff00000041814 */
[C---:B------:R-:W-:Y:S08]  /*d120*/  HMMA.16816.F32.BF16 R24, R172.reuse, R142, R24 ;  /* 0x0000008eac18723c */ /* 0x040ff00000041818 */
[C---:B------:R-:W-:Y:S08]  /*d130*/  HMMA.16816.F32.BF16 R28, R172.reuse, R144, R28 ;  /* 0x00000090ac1c723c */ /* 0x040ff0000004181c */
[----:B------:R-:W-:Y:S08]  /*d140*/  HMMA.16816.F32.BF16 R32, R172, R146, R32 ;  /* 0x00000092ac20723c */ /* 0x000ff00000041820 */
[C---:B-1----:R-:W-:Y:S08]  /*d150*/  HMMA.16816.F32.BF16 R4, R156.reuse, R160, R4 ;  /* 0x000000a09c04723c */ /* 0x042ff00000041804 */
[C---:B------:R-:W-:Y:S08]  /*d160*/  HMMA.16816.F32.BF16 R8, R156.reuse, R162, R8 ;  /* 0x000000a29c08723c */ /* 0x040ff00000041808 */
[C---:B---3--:R-:W-:Y:S08]  /*d170*/  HMMA.16816.F32.BF16 R12, R156.reuse, R132, R12 ;  /* 0x000000849c0c723c */ /* 0x048ff0000004180c */
        /* <DEDUP_REMOVED lines=11> */
[----:B------:R-:W-:Y:S02]  /*d230*/  FMUL.FTZ R138, R5, c[0x0][0x320] ;  /* 0x0000c800058a7a20 */ /* 0x000fe40000410000 */
[----:B------:R-:W1:Y:S01]  /*d240*/  MUFU.TANH R137, R137 ;  /* 0x0000008900897308 */ /* 0x000e620000002400 */
[----:B------:R-:W-:Y:S02]  /*d250*/  FMUL.FTZ R0, R6, c[0x0][0x320] ;  /* 0x0000c80006007a20 */ /* 0x000fe40000410000 */
[----:B------:R-:W-:Y:S04]  /*d260*/  FMUL.FTZ R9, R9, c[0x0][0x320] ;  /* 0x0000c80009097a20 */ /* 0x000fe80000410000 */
[----:B------:R-:W-:Y:S02]  /*d270*/  FMUL.FTZ R10, R10, c[0x0][0x320] ;  /* 0x0000c8000a0a7a20 */ /* 0x000fe40000410000 */
[----:B------:R-:W-:Y:S01]  /*d280*/  FMUL.FTZ R11, R11, c[0x0][0x320] ;  /* 0x0000c8000b0b7a20 */ /* 0x000fe20000410000 */
[----:B------:R-:W2:Y:S01]  /*d290*/  MUFU.TANH R140, R9 ;  /* 0x00000009008c7308 */ /* 0x000ea20000002400 */
[----:B------:R-:W-:Y:S02]  /*d2a0*/  FMUL.FTZ R136, R7, c[0x0][0x320] ;  /* 0x0000c80007887a20 */ /* 0x000fe40000410000 */
[----:B------:R-:W3:Y:S01]  /*d2b0*/  LDSM.16.M88.4 R4, [R192+0x5000] ;  /* 0x00500000c004783b */ /* 0x000ee20000000200 */
[----:B------:R-:W-:Y:S02]  /*d2c0*/  FMUL.FTZ R139, R8, c[0x0][0x320] ;  /* 0x0000c800088b7a20 */ /* 0x000fe40000410000 */
[----:B------:R-:W-:Y:S02]  /*d2d0*/  FMUL.FTZ R8, R12, c[0x0][0x320] ;  /* 0x0000c8000c087a20 */ /* 0x000fe40000410000 */
[----:B------:R-:W-:Y:S02]  /*d2e0*/  FMUL.FTZ R13, R13, c[0x0][0x320] ;  /* 0x0000c8000d0d7a20 */ /* 0x000fe40000410000 */
[----:B------:R-:W4:Y:S01]  /*d2f0*/  MUFU.TANH R132, R10 ;  /* 0x0000000a00847308 */ /* 0x000f220000002400 */
[----:B------:R-:W-:Y:S02]  /*d300*/  FMUL.FTZ R142, R16, c[0x0][0x320] ;  /* 0x0000c800108e7a20 */ /* 0x000fe40000410000 */
[----:B------:R-:W-:Y:S02]  /*d310*/  FMUL.FTZ R14, R14, c[0x0][0x320] ;  /* 0x0000c8000e0e7a20 */ /* 0x000fe40000410000 */
[----:B------:R-:W-:Y:S02]  /*d320*/  FMUL.FTZ R15, R15, c[0x0][0x320] ;  /* 0x0000c8000f0f7a20 */ /* 0x000fe40000410000 */
[----:B------:R-:W-:Y:S02]  /*d330*/  FMUL.FTZ R18, R18, c[0x0][0x320] ;  /* 0x0000c80012127a20 */ /* 0x000fe40000410000 */
[----:B------:R-:W-:Y:S01]  /*d340*/  FMUL.FTZ R19, R19, c[0x0][0x320] ;  /* 0x0000c80013137a20 */ /* 0x000fe20000410000 */
[----:B------:R-:W1:Y:S10]  /*d350*/  MUFU.TANH R133, R11 ;  /* 0x0000000b00857308 */ /* 0x000e740000002400 */
[----:B------:R5:W1:Y:S10]  /*d360*/  MUFU.TANH R12, R8 ;  /* 0x00000008000c7308 */ /* 0x000a740000002400 */
[----:B------:R-:W1:Y:S01]  /*d370*/  MUFU.TANH R138, R138 ;  /* 0x0000008a008a7308 */ /* 0x000e620000002400 */
[C---:B---3--:R-:W-:Y:S09]  /*d380*/  HMMA.16816.F32.BF16 R20, R164.reuse, R4, R20 ;  /* 0x00000004a414723c */ /* 0x048ff20000041814 */
[----:B------:R-:W3:Y:S01]  /*d390*/  MUFU.TANH R0, R0 ;  /* 0x0000000000007308 */ /* 0x000ee20000002400 */
[C---:B------:R-:W-:Y:S01]  /*d3a0*/  HMMA.16816.F32.BF16 R24, R164.reuse, R6, R24 ;  /* 0x00000006a418723c */ /* 0x040fe20000041818 */
[----:B-----5:R-:W5:Y:S01]  /*d3b0*/  LDSM.16.M88.4 R8, [R192+0x5800] ;  /* 0x00580000c008783b */ /* 0x020f620000000200 */
[----:B------:R-:W-:Y:S04]  /*d3c0*/  DEPBAR.LE SB0, 0x0 ;  /* 0x000080000000791a */ /* 0x000fe80000000000 */
[----:B------:R-:W-:Y:S03]  /*d3d0*/  FMUL.FTZ R4, R17, c[0x0][0x320] ;  /* 0x0000c80011047a20 */ /* 0x000fe60000410000 */
[----:B------:R-:W1:Y:S01]  /*d3e0*/  MUFU.TANH R136, R136 ;  /* 0x0000008800887308 */ /* 0x000e620000002400 */
[----:B------:R-:W-:Y:S04]  /*d3f0*/  BAR.SYNC.DEFER_BLOCKING 0x0 ;  /* 0x0000000000007b1d */ /* 0x000fe80000010000 */
[----:B------:R-:W-:Y:S02]  /*d400*/  FMUL.FTZ R160, R20, c[0x0][0x320] ;  /* 0x0000c80014a07a20 */ /* 0x000fe40000410000 */
[----:B------:R-:W-:Y:S03]  /*d410*/  FMUL.FTZ R21, R21, c[0x0][0x320] ;  /* 0x0000c80015157a20 */ /* 0x000fe60000410000 */
[----:B------:R-:W1:Y:S01]  /*d420*/  MUFU.TANH R139, R139 ;  /* 0x0000008b008b7308 */ /* 0x000e620000002400 */
[----:B------:R-:W-:Y:S02]  /*d430*/  FMUL.FTZ R22, R22, c[0x0][0x320] ;  /* 0x0000c80016167a20 */ /* 0x000fe40000410000 */
[----:B------:R-:W-:Y:S02]  /*d440*/  FMUL.FTZ R23, R23, c[0x0][0x320] ;  /* 0x0000c80017177a20 */ /* 0x000fe40000410000 */
[----:B------:R-:W-:Y:S02]  /*d450*/  FMUL.FTZ R156, R24, c[0x0][0x320] ;  /* 0x0000c800189c7a20 */ /* 0x000fe40000410000 */
[----:B------:R-:W-:Y:S02]  /*d460*/  FMUL.FTZ R25, R25, c[0x0][0x320] ;  /* 0x0000c80019197a20 */ /* 0x000fe40000410000 */
[----:B------:R-:W-:Y:S01]  /*d470*/  FMUL.FTZ R26, R26, c[0x0][0x320] ;  /* 0x0000c8001a1a7a20 */ /* 0x000fe20000410000 */
[----:B------:R1:W1:Y:S01]  /*d480*/  MUFU.TANH R162, R13 ;  /* 0x0000000d00a27308 */ /* 0x0002620000002400 */
[----:B------:R-:W-:Y:S09]  /*d490*/  FMUL.FTZ R27, R27, c[0x0][0x320] ;  /* 0x0000c8001b1b7a20 */ /* 0x000ff20000410000 */
[----:B------:R1:W1:Y:S01]  /*d4a0*/  MUFU.TANH R163, R14 ;  /* 0x0000000e00a37308 */ /* 0x0002620000002400 */
[C---:B-----5:R-:W-:Y:S09]  /*d4b0*/  HMMA.16816.F32.BF16 R28, R164.reuse, R8, R28 ;  /* 0x00000008a41c723c */ /* 0x060ff2000004181c */
[----:B------:R1:W1:Y:S01]  /*d4c0*/  MUFU.TANH R161, R15 ;  /* 0x0000000f00a17308 */ /* 0x0002620000002400 */
[----:B------:R-:W-:Y:S09]  /*d4d0*/  HMMA.16816.F32.BF16 R32, R164, R10, R32 ;  /* 0x0000000aa420723c */ /* 0x000ff20000041820 */
[----:B------:R-:W1:Y:S05]  /*d4e0*/  MUFU.TANH R142, R142 ;  /* 0x0000008e008e7308 */ /* 0x000e6a0000002400 */
        /* <DEDUP_REMOVED lines=26> */
[----:B------:R-:W1:Y:S01]  /*d690*/  MUFU.TANH R5, R5 ;  /* 0x0000000500057308 */ /* 0x000e620000002400 */
[----:B------:R-:W-:-:S05]  /*d6a0*/  @P0 BRA `(.L_x_427) ;  /* 0x0000031000000947 */ /* 0x000fca0003800000 */
[----:B--234-:R-:W-:Y:S01]  /*d6b0*/  ULEA UR4, UR20, UR12, 0x6 ;  /* 0x0000000c14047291 */ /* 0x01cfe2000f8e303f */
        /* <DEDUP_REMOVED lines=11> */
[----:B------:R-:W-:Y:S03]  /*d770*/  @!P1 LEA.HI.X R9, R10, c[0x0][0x2a4], R7, 0x2, P0 ;  /* 0x0000a9000a099a11 */ /* 0x000fe600000f1407 */
[----:B------:R-:W-:Y:S01]  /*d780*/  IMAD.WIDE.U32 R10, R209, c[0x0][0x1e0], RZ ;  /* 0x00007800d10a7a25 */ /* 0x000fe200078e00ff */
        /* <DEDUP_REMOVED lines=13> */
[----:B------:R-:W2:Y:S04]  /*d860*/  SHFL.IDX PT, R11, R20, RZ, 0x181f ;  /* 0x00181fff140b7589 */ /* 0x000ea800000e0000 */
[----:B-1----:R-:W1:Y:S04]  /*d870*/  SHFL.IDX PT, R13, R8, RZ, 0x181f ;  /* 0x00181fff080d7589 */ /* 0x002e6800000e0000 */
[----:B------:R-:W3:Y:S04]  /*d880*/  SHFL.IDX PT, R7, R20, 0x1, 0x181f ;  /* 0x00381f0014077f89 */ /* 0x000ee800000e0000 */
[----:B------:R-:W4:Y:S01]  /*d890*/  SHFL.IDX PT, R9, R8, 0x1, 0x181f ;  /* 0x00381f0008097f89 */ /* 0x000f2200000e0000 */
[C---:B--2---:R-:W-:Y:S02]  /*d8a0*/  IADD3 R14, P6, R11.reuse, R218, RZ ;  /* 0x000000da0b0e7210 */ /* 0x044fe40007fde0ff */
[-C--:B------:R-:W-:Y:S02]  /*d8b0*/  IADD3 R10, P0, R11, R217.reuse, RZ ;  /* 0x000000d90b0a7210 */ /* 0x080fe40007f1e0ff */
[----:B-1----:R-:W-:Y:S02]  /*d8c0*/  IADD3.X R15, R13, R180, RZ, P6, !PT ;  /* 0x000000b40d0f7210 */ /* 0x002fe400037fe4ff */
[----:B------:R-:W-:Y:S01]  /*d8d0*/  IADD3 R18, P6, R11, R216, RZ ;  /* 0x000000d80b127210 */ /* 0x000fe20007fde0ff */
[----:B------:R-:W-:Y:S01]  /*d8e0*/  IMAD.X R11, R13, 0x1, R220, P0 ;  /* 0x000000010d0b7824 */ /* 0x000fe200000e06dc */
[----:B---3--:R-:W-:Y:S01]  /*d8f0*/  IADD3 R16, P0, R7, R218, RZ ;  /* 0x000000da07107210 */ /* 0x008fe20007f1e0ff */
[----:B------:R1:W-:Y:S02]  /*d900*/  LDGSTS.E.BYPASS.LTC128B.128 [R207+0x6100], [R14.64], !P5 ;  /* 0x061000000ecf7fae */ /* 0x0003e4000e901d52 */
[--C-:B------:R-:W-:Y:S01]  /*d910*/  IMAD.X R19, R13, 0x1, R219.reuse, P6 ;  /* 0x000000010d137824 */ /* 0x100fe200030e06db */
[----:B------:R-:W-:Y:S01]  /*d920*/  IADD3 R6, P6, R7, R217, RZ ;  /* 0x000000d907067210 */ /* 0x000fe20007fde0ff */
[----:B------:R1:W-:Y:S01]  /*d930*/  LDGSTS.E.BYPASS.LTC128B.128 [R207+0x8100], [R10.64], !P4 ;  /* 0x081000000acf7fae */ /* 0x0003e2000e101d52 */
[----:B----4-:R-:W-:Y:S01]  /*d940*/  IMAD.X R17, R9, 0x1, R180, P0 ;  /* 0x0000000109117824 */ /* 0x010fe200000e06b4 */
[----:B------:R-:W-:Y:S02]  /*d950*/  IADD3 R8, P0, R7, R216, RZ ;  /* 0x000000d807087210 */ /* 0x000fe40007f1e0ff */
[----:B------:R1:W-:Y:S01]  /*d960*/  LDGSTS.E.BYPASS.LTC128B.128 [R207+0xa100], [R18.64], !P3 ;  /* 0x0a10000012cf7fae */ /* 0x0003e2000d901d52 */
[C---:B------:R-:W-:Y:S02]  /*d970*/  IADD3.X R7, R9.reuse, R220, RZ, P6, !PT ;  /* 0x000000dc09077210 */ /* 0x040fe400037fe4ff */
[----:B------:R-:W-:Y:S01]  /*d980*/  IMAD.X R9, R9, 0x1, R219, P0 ;  /* 0x0000000109097824 */ /* 0x000fe200000e06db */
[----:B------:R1:W-:Y:S04]  /*d990*/  LDGSTS.E.BYPASS.LTC128B.128 [R207+0x7100], [R16.64], !P5 ;  /* 0x0710000010cf7fae */ /* 0x0003e8000e901d52 */
[----:B------:R1:W-:Y:S04]  /*d9a0*/  LDGSTS.E.BYPASS.LTC128B.128 [R207+0x9100], [R6.64], !P4 ;  /* 0x0910000006cf7fae */ /* 0x0003e8000e101d52 */
[----:B------:R1:W-:Y:S02]  /*d9b0*/  LDGSTS.E.BYPASS.LTC128B.128 [R207+0xb100], [R8.64], !P3 ;  /* 0x0b10000008cf7fae */ /* 0x0003e4000d901d52 */
.L_x_427:
[----:B--234-:R-:W-:Y:S01]  /*d9c0*/  PLOP3.LUT P6, PT, PT, PT, UP1, 0x80, 0x0 ;  /* 0x000000000000781c */ /* 0x01cfe20003fcf018 */
[----:B------:R-:W0:Y:S01]  /*d9d0*/  LDGDEPBAR ;  /* 0x00000000000079af */ /* 0x000e220000000000 */
[----:B------:R-:W-:Y:S01]  /*d9e0*/  PLOP3.LUT P0, PT, PT, PT, UP1, 0x80, 0x0 ;  /* 0x000000000000781c */ /* 0x000fe20003f0f018 */
[----:B-1----:R-:W-:Y:S01]  /*d9f0*/  IMAD.MOV.U32 R14, RZ, RZ, R211 ;  /* 0x000000ffff0e7224 */ /* 0x002fe200078e00d3 */
[----:B------:R-:W-:Y:S06]  /*da00*/  USHF.L.U32 UR4, UR20, 0x6, URZ ;  /* 0x0000000614047899 */ /* 0x000fec000800063f */
[----:B------:R-:W-:Y:S03]  /*da10*/  IMAD.U32 R7, RZ, RZ, UR4 ;  /* 0x00000004ff077e24 */ /* 0x000fe6000f8e00ff */
[----:B------:R-:W-:Y:S02]  /*da20*/  @P6 IMAD.HI.U32 R6, R211, c[0x0][0x2c8], RZ ;  /* 0x0000b200d3066a27 */ /* 0x000fe400078e00ff */
[----:B------:R-:W-:Y:S03]  /*da30*/  IADD3 R7, -R212, 0x1, -R7 ;  /* 0x00000001d4077810 */ /* 0x000fe60007ffe907 */
[----:B------:R-:W-:Y:S01]  /*da40*/  @P0 SHF.R.U32.HI R14, RZ, c[0x0][0x2cc], R6 ;  /* 0x0000b300ff0e0a19 */ /* 0x000fe20000011606 */
[----:B------:R-:W-:Y:S01]  /*da50*/  IMAD.U32 R6, RZ, RZ, UR10 ;  /* 0x0000000aff067e24 */ /* 0x000fe2000f8e00ff */
[----:B------:R-:W-:Y:S03]  /*da60*/  PLOP3.LUT P0, PT, PT, PT, UP0, 0x40, 0x0 ;  /* 0x000000000000781c */ /* 0x000fe60003f0e808 */
[----:B------:R-:W1:Y:S01]  /*da70*/  SHFL.IDX PT, R8, R14, RZ, 0x1c1f ;  /* 0x001c1fff0e087589 */ /* 0x000e6200000e0000 */
[----:B------:R-:W-:Y:S04]  /*da80*/  IADD3 R6, R7, -c[0x0][0x168], R6 ;  /* 0x80005a0007067a10 */ /* 0x000fe80007ffe006 */
        /* <DEDUP_REMOVED lines=20> */
.L_x_430:
[----:B------:R-:W-:Y:S04]  /*dbd0*/  MOV R6, c[0x0][0x32c] ;  /* 0x0000cb0000067a02 */ /* 0x000fe80000000f00 */
[----:B------:R-:W-:Y:S11]  /*dbe0*/  ISETP.NE.AND P0, PT, R6, 0x1, PT ;  /* 0x000000010600780c */ /* 0x000ff60003f05270 */
[----:B------:R-:W-:Y:S02]  /*dbf0*/  @!UPT UIADD3 URZ, URZ, URZ, URZ ;  /* 0x0000003f3f3ff290 */ /* 0x000fe4000fffe03f */
[----:B------:R-:W-:Y:S05]  /*dc00*/  @P0 IMAD.HI.U32 R6, R15, c[0x0][0x330], RZ ;  /* 0x0000cc000f060a27 */ /* 0x000fea00078e00ff */
[----:B------:R-:W-:Y:S02]  /*dc10*/  @P0 SHF.R.U32.HI R15, RZ, c[0x0][0x334], R6 ;  /* 0x0000cd00ff0f0a19 */ /* 0x000fe40000011606 */
.L_x_431:
[----:B------:R-:W-:Y:S05]  /*dc20*/  BSYNC B0 ;  /* 0x0000000000007941 */ /* 0x000fea0003800000 */
.L_x_429:
[----:B------:R-:W-:Y:S04]  /*dc30*/  IMAD.MOV.U32 R6, RZ, RZ, c[0x0][0x32c] ;  /* 0x0000cb00ff067624 */ /* 0x000fe800078e00ff */
[----:B------:R-:W-:Y:S04]  /*dc40*/  IMAD R15, R15, R6, -UR4 ;  /* 0x800000040f0f7e24 */ /* 0x000fe8000f8e0206 */
[----:B------:R-:W-:Y:S05]  /*dc50*/  IMAD.IADD R8, R15, 0x1, -R212 ;  /* 0x000000010f087824 */ /* 0x000fea00078e0ad4 */
[----:B------:R-:W-:Y:S02]  /*dc60*/  IADD3 R6, R8, c[0x0][0x32c], RZ ;  /* 0x0000cb0008067a10 */ /* 0x000fe40007ffe0ff */
[----:B------:R-:W-:Y:S02]  /*dc70*/  IMNMX R11, R11, R8, !PT ;  /* 0x000000080b0b7217 */ /* 0x000fe40007800200 */
[----:B------:R-:W-:Y:S02]  /*dc80*/  IMNMX R13, R13, R6, PT ;  /* 0x000000060d0d7217 */ /* 0x000fe40003800200 */
.L_x_428:
[----:B------:R-:W-:Y:S06]  /*dc90*/  UISETP.GT.AND UP2, UPT, UR20, -0x1, UPT ;  /* 0xffffffff1400788c */ /* 0x000fec000bf44270 */
        /* <DEDUP_REMOVED lines=9> */
[----:B------:R-:W-:Y:S02]  /*dd30*/  ISETP.GT.AND P0, PT, R11, 0x8, P0 ;  /* 0x000000080b00780c */ /* 0x000fe40000704270 */
[----:B------:R-:W-:Y:S02]  /*dd40*/  PLOP3.LUT P6, PT, PT, PT, UP2, 0x80, 0x0 ;  /* 0x000000000000781c */ /* 0x000fe40003fcf028 */
        /* <DEDUP_REMOVED lines=10> */
[----:B------:R-:W-:Y:S01]  /*ddf0*/  PLOP3.LUT P0, PT, PT, PT, UP2, 0x80, 0x0 ;  /* 0x000000000000781c */ /* 0x000fe20003f0f028 */
[----:B------:R-:W1:Y:S01]  /*de00*/  SHFL.IDX PT, R12, R14, 0x1, 0x1c1f ;  /* 0x003c1f000e0c7f89 */ /* 0x000e6200000e0000 */
        /* <DEDUP_REMOVED lines=11> */
[----:B------:R-:W-:Y:S01]  /*dec0*/  ISETP.LT.OR P6, PT, R13, 0x1a, P6 ;  /* 0x0000001a0d00780c */ /* 0x000fe200037c1670 */
[--C-:B-1----:R-:W-:Y:S01]  /*ded0*/  IMAD.IADD R7, R7, 0x1, R12.reuse ;  /* 0x0000000107077824 */ /* 0x102fe200078e020c */
[----:B------:R-:W-:Y:S02]  /*dee0*/  FSEL R160, R160, -INF , !P0 ;  /* 0xff800000a0a07808 */ /* 0x000fe40004000000 */
[----:B------:R-:W-:Y:S02]  /*def0*/  PLOP3.LUT P0, PT, PT, PT, UP2, 0x80, 0x0 ;  /* 0x000000000000781c */ /* 0x000fe40003f0f028 */
[----:B------:R-:W-:Y:S01]  /*df00*/  FSEL R140, R4, -INF , !P6 ;  /* 0xff800000048c7808 */ /* 0x000fe20007000000 */
[----:B------:R-:W-:Y:S01]  /*df10*/  IMAD.IADD R4, R9, 0x1, R12 ;  /* 0x0000000109047824 */ /* 0x000fe200078e020c */
        /* <DEDUP_REMOVED lines=44> */
.L_x_434:
[----:B------:R-:W-:Y:S04]  /*e1e0*/  MOV R9, 0x1 ;  /* 0x0000000100097802 */ /* 0x000fe80000000f00 */
[----:B------:R-:W-:Y:S11]  /*e1f0*/  ISETP.NE.AND P0, PT, R9, c[0x0][0x32c], PT ;  /* 0x0000cb0009007a0c */ /* 0x000ff60003f05270 */
[----:B------:R-:W-:Y:S02]  /*e200*/  @!UPT UIADD3 URZ, URZ, URZ, URZ ;  /* 0x0000003f3f3ff290 */ /* 0x000fe4000fffe03f */
[----:B------:R-:W-:Y:S05]  /*e210*/  @P0 IMAD.HI.U32 R9, R12, c[0x0][0x330], RZ ;  /* 0x0000cc000c090a27 */ /* 0x000fea00078e00ff */
[----:B------:R-:W-:Y:S02]  /*e220*/  @P0 SHF.R.U32.HI R12, RZ, c[0x0][0x334], R9 ;  /* 0x0000cd00ff0c0a19 */ /* 0x000fe40000011609 */
.L_x_435:
[----:B------:R-:W-:Y:S05]  /*e230*/  BSYNC B0 ;  /* 0x0000000000007941 */ /* 0x000fea0003800000 */
.L_x_433:
[----:B------:R-:W-:Y:S04]  /*e240*/  IMAD.MOV.U32 R9, RZ, RZ, c[0x0][0x32c] ;  /* 0x0000cb00ff097624 */ /* 0x000fe800078e00ff */
[----:B------:R-:W-:Y:S04]  /*e250*/  IMAD R9, R12, R9, -UR4 ;  /* 0x800000040c097e24 */ /* 0x000fe8000f8e0209 */
[----:B------:R-:W-:Y:S05]  /*e260*/  IMAD.IADD R12, R9, 0x1, -R212 ;  /* 0x00000001090c7824 */ /* 0x000fea00078e0ad4 */
[----:B------:R-:W-:Y:S02]  /*e270*/  IADD3 R9, R12, c[0x0][0x32c], RZ ;  /* 0x0000cb000c097a10 */ /* 0x000fe40007ffe0ff */
[----:B------:R-:W-:Y:S02]  /*e280*/  IMNMX R7, R7, R12, !PT ;  /* 0x0000000c07077217 */ /* 0x000fe40007800200 */
[----:B------:R-:W-:Y:S02]  /*e290*/  IMNMX R4, R4, R9, PT ;  /* 0x0000000904047217 */ /* 0x000fe40003800200 */
.L_x_432:
[----:B------:R-:W-:Y:S01]  /*e2a0*/  PLOP3.LUT P6, PT, PT, PT, UP2, 0x80, 0x0 ;  /* 0x000000000000781c */ /* 0x000fe20003fcf028 */
[----:B------:R-:W-:Y:S01]  /*e2b0*/  LDSM.16.MT88.4 R20, [R198+0x100] ;  /* 0x00010000c614783b */ /* 0x000fe20000004200 */
[----:B------:R-:W-:Y:S02]  /*e2c0*/  PLOP3.LUT P0, PT, PT, PT, UP2, 0x80, 0x0 ;  /* 0x000000000000781c */ /* 0x000fe40003f0f028 */
[C---:B------:R-:W-:Y:S02]  /*e2d0*/  ISETP.GT.AND P6, PT, R7.reuse, RZ, P6 ;  /* 0x000000ff0700720c */ /* 0x040fe400037c4270 */
[----:B------:R-:W-:Y:S02]  /*e2e0*/  FMNMX.FTZ R17, R10, R3, !PT ;  /* 0x000000030a117209 */ /* 0x000fe40007810000 */
[----:B------:R-:W-:Y:S01]  /*e2f0*/  ISETP.LT.OR P6, PT, R4, 0x1, P6 ;  /* 0x000000010400780c */ /* 0x000fe200037c1670 */
[----:B------:R-:W-:Y:S01]  /*e300*/  LDSM.16.MT88.4 R28, [R197+0x100] ;  /* 0x00010000c51c783b */ /* 0x000fe20000004200 */
[C---:B------:R-:W-:Y:S02]  /*e310*/  ISETP.GT.AND P0, PT, R7.reuse, 0x1, P0 ;  /* 0x000000010700780c */ /* 0x040fe40000704270 */
[----:B------:R-:W-:Y:S02]  /*e320*/  FMNMX.FTZ R17, R138, R17, !PT ;  /* 0x000000118a117209 */ /* 0x000fe40007810000 */
[----:B------:R-:W-:Y:S02]  /*e330*/  FSEL R15, R0, -INF , !P6 ;  /* 0xff800000000f7808 */ /* 0x000fe40007000000 */
[----:B------:R-:W-:Y:S02]  /*e340*/  ISETP.LT.OR P0, PT, R4, 0x2, P0 ;  /* 0x000000020400780c */ /* 0x000fe40000701670 */
[----:B------:R-:W-:Y:S02]  /*e350*/  PLOP3.LUT P6, PT, PT, PT, UP2, 0x80, 0x0 ;  /* 0x000000000000781c */ /* 0x000fe40003fcf028 */
[----:B------:R-:W-:Y:S02]  /*e360*/  FMNMX.FTZ R17, R8, R17, !PT ;  /* 0x0000001108117209 */ /* 0x000fe40007810000 */
[----:B------:R-:W-:Y:S02]  /*e370*/  FSEL R13, R136, -INF , !P0 ;  /* 0xff800000880d7808 */ /* 0x000fe40004000000 */
[C---:B------:R-:W-:Y:S02]  /*e380*/  ISETP.GT.AND P6, PT, R7.reuse, 0x8, P6 ;  /* 0x000000080700780c */ /* 0x040fe400037c4270 */
[----:B------:R-:W-:Y:S02]  /*e390*/  PLOP3.LUT P0, PT, PT, PT, UP2, 0x80, 0x0 ;  /* 0x000000000000781c */ /* 0x000fe40003f0f028 */
[----:B------:R-:W-:Y:S02]  /*e3a0*/  FMNMX.FTZ R17, R6, R17, !PT ;  /* 0x0000001106117209 */ /* 0x000fe40007810000 */
[----:B------:R-:W-:Y:S02]  /*e3b0*/  ISETP.GT.AND P0, PT, R7, 0x9, P0 ;  /* 0x000000090700780c */ /* 0x000fe40000704270 */
[----:B------:R-:W-:Y:S02]  /*e3c0*/  ISETP.LT.OR P6, PT, R4, 0x9, P6 ;  /* 0x000000090400780c */ /* 0x000fe400037c1670 */
        /* <DEDUP_REMOVED lines=9> */
[----:B------:R-:W-:Y:S02]  /*e460*/  ISETP.LT.OR P6, PT, R4, 0x11, P6 ;  /* 0x000000110400780c */ /* 0x000fe400037c1670 */
        /* <DEDUP_REMOVED lines=39> */
[C---:B------:R-:W-:Y:S01]  /*e6e0*/  ISETP.LT.OR P6, PT, R4.reuse, 0x29, P6 ;  /* 0x000000290400780c */ /* 0x040fe200037c1670 */
[----:B------:R-:W1:Y:S01]  /*e6f0*/  SHFL.BFLY PT, R17, R0, 0x2, 0x1f ;  /* 0x0c401f0000117f89 */ /* 0x000e6200000e0000 */
[----:B------:R-:W-:Y:S02]  /*e700*/  ISETP.GT.AND P0, PT, R7, 0x29, P0 ;  /* 0x000000290700780c */ /* 0x000fe40000704270 */
[----:B------:R-:W-:Y:S02]  /*e710*/  FSEL R155, R155, -INF , !P6 ;  /* 0xff8000009b9b7808 */ /* 0x000fe40007000000 */
[----:B------:R-:W-:Y:S02]  /*e720*/  FMNMX.FTZ R12, R141, R12, !PT ;  /* 0x0000000c8d0c7209 */ /* 0x000fe40007810000 */
[C---:B------:R-:W-:Y:S02]  /*e730*/  ISETP.LT.OR P0, PT, R4.reuse, 0x2a, P0 ;  /* 0x0000002a0400780c */ /* 0x040fe40000701670 */
[----:B------:R-:W-:Y:S02]  /*e740*/  PLOP3.LUT P6, PT, PT, PT, UP2, 0x80, 0x0 ;  /* 0x000000000000781c */ /* 0x000fe40003fcf028 */
[----:B------:R-:W-:Y:S02]  /*e750*/  FSEL R153, R153, -INF , !P0 ;  /* 0xff80000099997808 */ /* 0x000fe40004000000 */
[----:B------:R-:W-:Y:S02]  /*e760*/  FMNMX.FTZ R12, R159, R12, !PT ;  /* 0x0000000c9f0c7209 */ /* 0x000fe40007810000 */
[----:B------:R-:W-:Y:S02]  /*e770*/  ISETP.GT.AND P6, PT, R7, 0x30, P6 ;  /* 0x000000300700780c */ /* 0x000fe400037c4270 */
[----:B------:R-:W-:Y:S02]  /*e780*/  PLOP3.LUT P0, PT, PT, PT, UP2, 0x80, 0x0 ;  /* 0x000000000000781c */ /* 0x000fe40003f0f028 */
[----:B------:R-:W-:Y:S02]  /*e790*/  FMNMX.FTZ R12, R157, R12, !PT ;  /* 0x0000000c9d0c7209 */ /* 0x000fe40007810000 */
[C---:B------:R-:W-:Y:S02]  /*e7a0*/  ISETP.LT.OR P6, PT, R4.reuse, 0x31, P6 ;  /* 0x000000310400780c */ /* 0x040fe400037c1670 */
        /* <DEDUP_REMOVED lines=8> */
[----:B------:R-:W-:Y:S01]  /*e830*/  PLOP3.LUT P0, PT, PT, PT, UP2, 0x80, 0x0 ;  /* 0x000000000000781c */ /* 0x000fe20003f0f028 */
[----:B------:R-:W-:Y:S01]  /*e840*/  UISETP.GT.AND UP2, UPT, UR20, UR9, UPT ;  /* 0x000000091400728c */ /* 0x000fe2000bf44270 */
[----:B------:R-:W-:Y:S01]  /*e850*/  FMNMX.FTZ R12, R149, R12, !PT ;  /* 0x0000000c950c7209 */ /* 0x000fe20007810000 */
[----:B------:R-:W-:Y:S01]  /*e860*/  UIADD3 UR20, UR20, -0x1, URZ ;  /* 0xffffffff14147890 */ /* 0x000fe2000fffe03f */
[----:B------:R-:W-:Y:S02]  /*e870*/  ISETP.LT.OR P6, PT, R4, 0x39, P6 ;  /* 0x000000390400780c */ /* 0x000fe400037c1670 */
[----:B------:R-:W-:Y:S02]  /*e880*/  ISETP.GT.AND P0, PT, R7, 0x39, P0 ;  /* 0x000000390700780c */ /* 0x000fe40000704270 */
[----:B------:R-:W-:Y:S02]  /*e890*/  FSEL R145, R145, -INF , !P6 ;  /* 0xff80000091917808 */ /* 0x000fe40007000000 */
[----:B-1----:R-:W-:Y:S02]  /*e8a0*/  FMNMX.FTZ R17, R0, R17, !PT ;  /* 0x0000001100117209 */ /* 0x002fe40007810000 */
[----:B------:R-:W-:Y:S02]  /*e8b0*/  FMNMX.FTZ R0, R147, R12, !PT ;  /* 0x0000000c93007209 */ /* 0x000fe40007810000 */
[----:B------:R-:W-:Y:S01]  /*e8c0*/  ISETP.LT.OR P0, PT, R4, 0x3a, P0 ;  /* 0x0000003a0400780c */ /* 0x000fe20000701670 */
[----:B------:R-:W1:Y:S01]  /*e8d0*/  SHFL.BFLY PT, R12, R17, 0x1, 0x1f ;  /* 0x0c201f00110c7f89 */ /* 0x000e6200000e0000 */
        /* <DEDUP_REMOVED lines=8> */
[----:B--2---:R-:W-:Y:S02]  /*e960*/  FMNMX.FTZ R5, R4, R7, !PT ;  /* 0x0000000704057209 */ /* 0x004fe40007810000 */
[----:B------:R-:W-:Y:S01]  /*e970*/  FSEL R4, R0, RZ, P0 ;  /* 0x000000ff00047208 */ /* 0x000fe20000000000 */
[--C-:B------:R-:W-:Y:S02]  /*e980*/  FFMA.FTZ R168, R10, c[0x0][0x2d0], -R151.reuse ;  /* 0x0000b4000aa87a23 */ /* 0x100fe40000010897 */
[----:B------:R-:W1:Y:S01]  /*e990*/  SHFL.BFLY PT, R132, R5, 0x1, 0x1f ;  /* 0x0c201f0005847f89 */ /* 0x000e6200000e0000 */
[----:B------:R-:W-:Y:S02]  /*e9a0*/  FFMA.FTZ R135, R138, c[0x0][0x2d0], -R151 ;  /* 0x0000b4008a877a23 */ /* 0x000fe40000010897 */
[----:B------:R-:W-:Y:S01]  /*e9b0*/  FADD.FTZ R4, -R4, R3 ;  /* 0x0000000304047221 */ /* 0x000fe20000010100 */
[----:B------:R-:W-:Y:S01]  /*e9c0*/  MUFU.EX2 R168, R168 ;  /* 0x000000a800a87308 */ /* 0x000fe20000000800 */
[--C-:B------:R-:W-:Y:S02]  /*e9d0*/  FFMA.FTZ R134, R8, c[0x0][0x2d0], -R151.reuse ;  /* 0x0000b40008867a23 */ /* 0x100fe40000010897 */
        /* <DEDUP_REMOVED lines=10> */
[----:B-1----:R-:W-:Y:S01]  /*ea80*/  FMNMX.FTZ R132, R132, R5, !PT ;  /* 0x0000000584847209 */ /* 0x002fe20007810000 */
[----:B------:R-:W-:Y:S01]  /*ea90*/  MUFU.EX2 R134, R134 ;  /* 0x0000008600867308 */ /* 0x000fe20000000800 */
[--C-:B------:R-:W-:Y:S02]  /*eaa0*/  FFMA.FTZ R221, R156, c[0x0][0x2d0], -R151.reuse ;  /* 0x0000b4009cdd7a23 */ /* 0x100fe40000010897 */
[C---:B------:R-:W-:Y:S01]  /*eab0*/  FSETP.NEU.FTZ.AND P0, PT, R132.reuse, -INF , PT ;  /* 0xff8000008400780b */ /* 0x040fe20003f1d000 */
[----:B------:R-:W-:Y:S02]  /*eac0*/  FMUL.FTZ R144, R132, c[0x0][0x2d0] ;  /* 0x0000b40084907a20 */ /* 0x000fe40000410000 */
[--C-:B------:R-:W-:Y:S01]  /*ead0*/  FFMA.FTZ R224, R154, c[0x0][0x2d0], -R151.reuse ;  /* 0x0000b4009ae07a23 */ /* 0x100fe20000010897 */
[----:B------:R-:W-:Y:S01]  /*eae0*/  FSEL R5, R132, RZ, P0 ;  /* 0x000000ff84057208 */ /* 0x000fe20000000000 */
[--C-:B------:R-:W-:Y:S01]  /*eaf0*/  FFMA.FTZ R227, R152, c[0x0][0x2d0], -R151.reuse ;  /* 0x0000b40098e37a23 */ /* 0x100fe20000010897 */
[----:B------:R-:W-:Y:S01]  /*eb00*/  FSEL R144, R144, RZ, P0 ;  /* 0x000000ff90907208 */ /* 0x000fe20000000000 */
[----:B------:R-:W1:Y:S01]  /*eb10*/  MUFU.EX2 R169, R169 ;  /* 0x000000a900a97308 */ /* 0x000e620000000800 */
[--C-:B------:R-:W-:Y:S01]  /*eb20*/  FFMA.FTZ R230, R150, c[0x0][0x2d0], -R151.reuse ;  /* 0x0000b40096e67a23 */ /* 0x100fe20000010897 */
[----:B------:R-:W-:Y:S01]  /*eb30*/  PLOP3.LUT P0, PT, PT, PT, UP2, 0x80, 0x0 ;  /* 0x000000000000781c */ /* 0x000fe20003f0f028 */
[----:B------:R-:W-:Y:S01]  /*eb40*/  FADD.FTZ R5, -R5, R2 ;  /* 0x0000000205057221 */ /* 0x000fe20000010100 */
[----:B--2---:R-:W-:Y:S01]  /*eb50*/  F2FP.BF16.PACK_AB R136, R135, R168 ;  /* 0x000000a88788723e */ /* 0x004fe200000010ff */
[--C-:B------:R-:W-:Y:S02]  /*eb60*/  FFMA.FTZ R173, R15, c[0x0][0x2d0], -R144.reuse ;  /* 0x0000b4000fad7a23 */ /* 0x100fe40000010890 */
[--C-:B------:R-:W-:Y:S02]  /*eb70*/  FFMA.FTZ R172, R13, c[0x0][0x2d0], -R144.reuse ;  /* 0x0000b4000dac7a23 */ /* 0x100fe40000010890 */
[----:B------:R-:W2:Y:S01]  /*eb80*/  LDSM.16.MT88.4 R12, [R203+0x100] ;  /* 0x00010000cb0c783b */ /* 0x000ea20000004200 */
[--C-:B------:R-:W-:Y:S01]  /*eb90*/  FFMA.FTZ R171, R11, c[0x0][0x2d0], -R144.reuse ;  /* 0x0000b4000bab7a23 */ /* 0x100fe20000010890 */
[----:B------:R-:W3:Y:S01]  /*eba0*/  MUFU.EX2 R3, R3 ;  /* 0x0000000300037308 */ /* 0x000ee20000000800 */
[--C-:B------:R-:W-:Y:S02]  /*ebb0*/  FFMA.FTZ R170, R9, c[0x0][0x2d0], -R144.reuse ;  /* 0x0000b40009aa7a23 */ /* 0x100fe40000010890 */
[----:B------:R-:W-:Y:S02]  /*ebc0*/  FMUL.FTZ R2, R5, c[0x0][0x2d0] ;  /* 0x0000b40005027a20 */ /* 0x000fe40000410000 */
[--C-:B------:R-:W-:Y:S02]  /*ebd0*/  FFMA.FTZ R178, R163, c[0x0][0x2d0], -R144.reuse ;  /* 0x0000b400a3b27a23 */ /* 0x100fe40000010890 */
[--C-:B------:R-:W-:Y:S02]  /*ebe0*/  FFMA.FTZ R179, R161, c[0x0][0x2d0], -R144.reuse ;  /* 0x0000b400a1b37a23 */ /* 0x100fe40000010890 */
[----:B------:R-:W-:Y:S01]  /*ebf0*/  LDSM.16.MT88.4 R160, [R196+0x3900] ;  /* 0x00390000c4a0783b */ /* 0x000fe20000004200 */
[----:B------:R-:W-:Y:S01]  /*ec00*/  MUFU.EX2 R173, R173 ;  /* 0x000000ad00ad7308 */ /* 0x000fe20000000800 */
[--C-:B------:R-:W-:Y:S01]  /*ec10*/  FFMA.FTZ R181, R143, c[0x0][0x2d0], -R144.reuse ;  /* 0x0000b4008fb57a23 */ /* 0x100fe20000010890 */
[----:B-1----:R-:W-:Y:S01]  /*ec20*/  F2FP.BF16.PACK_AB R138, R169, R134 ;  /* 0x00000086a98a723e */ /* 0x002fe200000010ff */
[--C-:B------:R-:W-:Y:S02]  /*ec30*/  FFMA.FTZ R182, R141, c[0x0][0x2d0], -R144.reuse ;  /* 0x0000b4008db67a23 */ /* 0x100fe40000010890 */
[--C-:B------:R-:W-:Y:S02]  /*ec40*/  FFMA.FTZ R223, R159, c[0x0][0x2d0], -R144.reuse ;  /* 0x0000b4009fdf7a23 */ /* 0x100fe40000010890 */
[----:B------:R-:W-:Y:S01]  /*ec50*/  LDSM.16.MT88.4 R140, [R197+0x2900] ;  /* 0x00290000c58c783b */ /* 0x000fe20000004200 */
[--C-:B------:R-:W-:Y:S02]  /*ec60*/  FFMA.FTZ R226, R157, c[0x0][0x2d0], -R144.reuse ;  /* 0x0000b4009de27a23 */ /* 0x100fe40000010890 */
[----:B------:R-:W1:Y:S01]  /*ec70*/  MUFU.EX2 R172, R172 ;  /* 0x000000ac00ac7308 */ /* 0x000e620000000800 */
[--C-:B------:R-:W-:Y:S02]  /*ec80*/  FFMA.FTZ R225, R155, c[0x0][0x2d0], -R144.reuse ;  /* 0x0000b4009be17a23 */ /* 0x100fe40000010890 */
[--C-:B------:R-:W-:Y:S02]  /*ec90*/  FFMA.FTZ R228, R153, c[0x0][0x2d0], -R144.reuse ;  /* 0x0000b40099e47a23 */ /* 0x100fe40000010890 */
[C---:B---3--:R-:W-:Y:S01]  /*eca0*/  FMUL.FTZ R4, R3.reuse, R128 ;  /* 0x0000008003047220 */ /* 0x048fe20000410000 */
        /* <DEDUP_REMOVED lines=15> */
[--C-:B------:R-:W-:Y:S02]  /*eda0*/  FFMA.FTZ R231, R149, c[0x0][0x2d0], -R144.reuse ;  /* 0x0000b40095e77a23 */ /* 0x100fe40000010890 */
[--C-:B------:R-:W-:Y:S01]  /*edb0*/  FFMA.FTZ R234, R147, c[0x0][0x2d0], -R144.reuse ;  /* 0x0000b40093ea7a23 */ /* 0x100fe20000010890 */
[----:B------:R-:W1:Y:S01]  /*edc0*/  MUFU.EX2 R2, R2 ;  /* 0x0000000200027308 */ /* 0x000e620000000800 */
[--C-:B------:R-:W-:Y:S02]  /*edd0*/  FFMA.FTZ R233, R145, c[0x0][0x2d0], -R144.reuse ;  /* 0x0000b40091e97a23 */ /* 0x100fe40000010890 */
[----:B------:R-:W-:Y:S02]  /*ede0*/  FFMA.FTZ R151, R146, c[0x0][0x2d0], -R151 ;  /* 0x0000b40092977a23 */ /* 0x000fe40000010897 */
[----:B------:R-:W-:Y:S02]  /*edf0*/  FFMA.FTZ R144, R133, c[0x0][0x2d0], -R144 ;  /* 0x0000b40085907a23 */ /* 0x000fe40000010890 */
[C---:B------:R-:W-:Y:S02]  /*ee00*/  FMUL.FTZ R36, R3.reuse, R36 ;  /* 0x0000002403247220 */ /* 0x040fe40000410000 */
        /* <DEDUP_REMOVED lines=123> */
[----:B------:R-:W3:Y:S01]  /*f5c0*/  MUFU.EX2 R230, R230 ;  /* 0x000000e600e67308 */ /* 0x000ee20000000800 */
[C---:B-1----:R-:W-:Y:S04]  /*f5d0*/  HMMA.16816.F32.BF16 R76, R136.reuse, R100, R76 ;  /* 0x00000064884c723c */ /* 0x042fe8000004184c */
[C---:B------:R-:W-:Y:S02]  /*f5e0*/  FMUL.FTZ R84, R3.reuse, R84 ;  /* 0x0000005403547220 */ /* 0x040fe40000410000 */
[----:B------:R-:W-:Y:S01]  /*f5f0*/  FMUL.FTZ R85, R3, R85 ;  /* 0x0000005503557220 */ /* 0x000fe20000410000 */
[----:B------:R-:W-:Y:S01]  /*f600*/  F2FP.BF16.PACK_AB R100, R175, R174 ;  /* 0x000000aeaf64723e */ /* 0x000fe200000010ff */
[C---:B------:R-:W-:Y:S01]  /*f610*/  HMMA.16816.F32.BF16 R80, R136.reuse, R102, R80 ;  /* 0x000000668850723c */ /* 0x040fe20000041850 */
[----:B------:R-:W-:Y:S03]  /*f620*/  MUFU.EX2 R229, R229 ;  /* 0x000000e500e57308 */ /* 0x000fe60000000800 */
[C---:B------:R-:W-:Y:S01]  /*f630*/  FMUL.FTZ R86, R2.reuse, R86 ;  /* 0x0000005602567220 */ /* 0x040fe20000410000 */
[----:B----4-:R-:W-:Y:S01]  /*f640*/  F2FP.BF16.PACK_AB R101, R179, R178 ;  /* 0x000000b2b365723e */ /* 0x010fe200000010ff */
[----:B------:R-:W-:Y:S01]  /*f650*/  FMUL.FTZ R87, R2, R87 ;  /* 0x0000005702577220 */ /* 0x000fe20000410000 */
[----:B------:R-:W-:Y:S01]  /*f660*/  F2FP.BF16.PACK_AB R102, R177, R176 ;  /* 0x000000b0b166723e */ /* 0x000fe200000010ff */
[C---:B------:R-:W-:Y:S01]  /*f670*/  FMUL.FTZ R88, R3.reuse, R88 ;  /* 0x0000005803587220 */ /* 0x040fe20000410000 */
[----:B-----5:R-:W-:Y:S02]  /*f680*/  F2FP.BF16.PACK_AB R103, R182, R181 ;  /* 0x000000b5b667723e */ /* 0x020fe400000010ff */
[----:B------:R-:W-:Y:S01]  /*f690*/  MUFU.EX2 R231, R231 ;  /* 0x000000e700e77308 */ /* 0x000fe20000000800 */
[C---:B------:R-:W-:Y:S01]  /*f6a0*/  FMUL.FTZ R89, R3.reuse, R89 ;  /* 0x0000005903597220 */ /* 0x040fe20000410000 */
[C---:B--2---:R-:W-:Y:S03]  /*f6b0*/  HMMA.16816.F32.BF16 R84, R136.reuse, R108, R84 ;  /* 0x0000006c8854723c */ /* 0x044fe60000041854 */
[C---:B------:R-:W-:Y:S02]  /*f6c0*/  FMUL.FTZ R90, R2.reuse, R90 ;  /* 0x0000005a025a7220 */ /* 0x040fe40000410000 */
        /* <DEDUP_REMOVED lines=153> */
.L_x_426:
[----:B------:R-:W1:Y:S01]  /*10060*/  SHFL.BFLY PT, R3, R214, 0x2, 0x1f ;  /* 0x0c401f00d6037f89 */ /* 0x000e6200000e0000 */
[----:B------:R-:W-:-:S02]  /*10070*/  MOV R7, RZ ;  /* 0x000000ff00077202 */ /* 0x000fc40000000f00 */
[----:B------:R-:W-:Y:S01]  /*10080*/  MOV R4, RZ ;  /* 0x000000ff00047202 */ /* 0x000fe20000000f00 */
[----:B------:R-:W2:Y:S01]  /*10090*/  SHFL.BFLY PT, R2, R215, 0x2, 0x1f ;  /* 0x0c401f00d7027f89 */ /* 0x000ea200000e0000 */
[----:B------:R-:W-:Y:S01]  /*100a0*/  PLOP3.LUT P2, PT, PT, PT, PT, 0x8, 0x0 ;  /* 0x000000000000781c */ /* 0x000fe20003f4e170 */
[----:B-1----:R-:W-:Y:S02]  /*100b0*/  FADD.FTZ R3, R3, R214 ;  /* 0x000000d603037221 */ /* 0x002fe40000010000 */
[----:B--2---:R-:W-:-:S03]  /*100c0*/  FADD.FTZ R2, R2, R215 ;  /* 0x000000d702027221 */ /* 0x004fc60000010000 */
[----:B------:R-:W1:Y:S04]  /*100d0*/  SHFL.BFLY PT, R6, R3, 0x1, 0x1f ;  /* 0x0c201f0003067f89 */ /* 0x000e6800000e0000 */
[----:B------:R-:W2:Y:S01]  /*100e0*/  SHFL.BFLY PT, R5, R2, 0x1, 0x1f ;  /* 0x0c201f0002057f89 */ /* 0x000ea200000e0000 */
[----:B-1----:R-:W-:Y:S02]  /*100f0*/  FADD.FTZ R6, R3, R6 ;  /* 0x0000000603067221 */ /* 0x002fe40000010000 */
[----:B--2---:R-:W-:-:S03]  /*10100*/  FADD.FTZ R5, R5, R2 ;  /* 0x0000000205057221 */ /* 0x004fc60000010000 */
[----:B------:R-:W-:Y:S02]  /*10110*/  FSETP.NE.FTZ.AND P1, PT, R6, RZ, PT ;  /* 0x000000ff0600720b */ /* 0x000fe40003f35000 */
[----:B------:R-:W-:-:S11]  /*10120*/  FSETP.NE.FTZ.AND P0, PT, R5, RZ, PT ;  /* 0x000000ff0500720b */ /* 0x000fd60003f15000 */
[----:B------:R-:W1:Y:S01]  /*10130*/  @P1 MUFU.RCP R7, R6 ;  /* 0x0000000600071308 */ /* 0x000e620000001000 */
[----:B------:R-:W-:Y:S02]  /*10140*/  @P1 MOV R10, 0x3f317218 ;  /* 0x3f317218000a1802 */ /* 0x000fe40000000f00 */
[----:B------:R-:W-:-:S05]  /*10150*/  @P0 MOV R11, 0x3f317218 ;  /* 0x3f317218000b0802 */ /* 0x000fca0000000f00 */
[----:B------:R-:W2:Y:S01]  /*10160*/  @P1 MUFU.LG2 R6, R6 ;  /* 0x0000000600061308 */ /* 0x000ea20000000c00 */
[----:B------:R-:W-:-:S07]  /*10170*/  @P0 FMUL.FTZ R11, R11, c[0x0][0x2d0] ;  /* 0x0000b4000b0b0a20 */ /* 0x000fce0000410000 */
[----:B------:R-:W3:Y:S01]  /*10180*/  @P0 MUFU.LG2 R8, R5 ;  /* 0x0000000500080308 */ /* 0x000ee20000000c00 */
[C---:B-1----:R-:W-:Y:S02]  /*10190*/  FMUL.FTZ R128, R7.reuse, R128 ;  /* 0x0000008007807220 */ /* 0x042fe40000410000 */
[C---:B------:R-:W-:Y:S02]  /*101a0*/  FMUL.FTZ R129, R7.reuse, R129 ;  /* 0x0000008107817220 */ /* 0x040fe40000410000 */
[C---:B------:R-:W-:Y:S02]  /*101b0*/  FMUL.FTZ R124, R7.reuse, R124 ;  /* 0x0000007c077c7220 */ /* 0x040fe40000410000 */
[----:B------:R-:W-:Y:S01]  /*101c0*/  FMUL.FTZ R125, R7, R125 ;  /* 0x0000007d077d7220 */ /* 0x000fe20000410000 */
[----:B------:R1:W4:Y:S01]  /*101d0*/  @P0 MUFU.RCP R4, R5 ;  /* 0x0000000500040308 */ /* 0x0003220000001000 */
[----:B--2---:R-:W-:Y:S02]  /*101e0*/  @P1 FMUL.FTZ R9, R6, 0.69314718246459960938 ;  /* 0x3f31721806091820 */ /* 0x004fe40000410000 */
[----:B------:R-:W-:-:S02]  /*101f0*/  @P1 FMUL.FTZ R6, R10, c[0x0][0x2d0] ;  /* 0x0000b4000a061a20 */ /* 0x000fc40000410000 */
[C---:B------:R-:W-:Y:S02]  /*10200*/  FMUL.FTZ R120, R7.reuse, R120 ;  /* 0x0000007807787220 */ /* 0x040fe40000410000 */
[C---:B------:R-:W-:Y:S02]  /*10210*/  FMUL.FTZ R121, R7.reuse, R121 ;  /* 0x0000007907797220 */ /* 0x040fe40000410000 */
[----:B---3--:R-:W-:Y:S02]  /*10220*/  @P0 FMUL.FTZ R8, R8, 0.69314718246459960938 ;  /* 0x3f31721808080820 */ /* 0x008fe40000410000 */
[C---:B------:R-:W-:Y:S02]  /*10230*/  FMUL.FTZ R116, R7.reuse, R116 ;  /* 0x0000007407747220 */ /* 0x040fe40000410000 */
[C---:B------:R-:W-:Y:S02]  /*10240*/  FMUL.FTZ R117, R7.reuse, R117 ;  /* 0x0000007507757220 */ /* 0x040fe40000410000 */
[C---:B------:R-:W-:Y:S01]  /*10250*/  FMUL.FTZ R112, R7.reuse, R112 ;  /* 0x0000007007707220 */ /* 0x040fe20000410000 */
[----:B-1----:R-:W-:Y:S01]  /*10260*/  MOV R5, 0xff800000 ;  /* 0xff80000000057802 */ /* 0x002fe20000000f00 */
        /* <DEDUP_REMOVED lines=90> */
.L_x_388:
[----:B------:R-:W-:Y:S05]  /*10810*/  @P2 BRA `(.L_x_437) ;  /* 0x0000197000002947 */ /* 0x000fea0003800000 */
[----:B------:R-:W1:Y:S01]  /*10820*/  S2R R9, SR_CTAID.Y ;  /* 0x0000000000097919 */ /* 0x000e620000002600 */
[----:B------:R-:W-:Y:S01]  /*10830*/  IMAD R8, RZ, RZ, -UR13 ;  /* 0x8000000dff087e24 */ /* 0x000fe2000f8e02ff */
[----:B------:R-:W-:Y:S01]  /*10840*/  USHF.R.S32.HI UR6, URZ, 0x1f, UR13 ;  /* 0x0000001f3f067899 */ /* 0x000fe2000801140d */
[----:B------:R-:W-:Y:S01]  /*10850*/  BSSY B0, `(.L_x_438) ;  /* 0x0000101000007945 */ /* 0x000fe20003800000 */
[----:B------:R-:W3:Y:S01]  /*10860*/  S2R R4, SR_TID.X ;  /* 0x0000000000047919 */ /* 0x000ee20000002100 */
[----:B------:R-:W-:-:S02]  /*10870*/  ULDC.64 UR4, c[0x0][0x4d0] ;  /* 0x0001340000047ab9 */ /* 0x000fc40000000a00 */
[----:B------:R-:W-:Y:S01]  /*10880*/  UIMAD UR7, UR6, UR4, URZ ;  /* 0x00000004060772a4 */ /* 0x000fe2000f8e023f */
[----:B------:R-:W4:Y:S01]  /*10890*/  S2R R11, SR_CTAID.Z ;  /* 0x00000000000b7919 */ /* 0x000f220000002700 */
[----:B------:R-:W-:Y:S02]  /*108a0*/  UIMAD.WIDE.U32 UR8, UR13, UR4, URZ ;  /* 0x000000040d0872a5 */ /* 0x000fe4000f8e003f */
[----:B------:R-:W-:Y:S01]  /*108b0*/  UIMAD UR7, UR13, UR5, UR7 ;  /* 0x000000050d0772a4 */ /* 0x000fe2000f8e0207 */
[----:B------:R-:W5:Y:S02]  /*108c0*/  S2R R12, SR_CTAID.X ;  /* 0x00000000000c7919 */ /* 0x000f640000002500 */
[----:B------:R-:W-:Y:S01]  /*108d0*/  ULDC.64 UR4, c[0x0][0x438] ;  /* 0x00010e0000047ab9 */ /* 0x000fe20000000a00 */
[----:B------:R-:W-:Y:S01]  /*108e0*/  MOV R19, UR9 ;  /* 0x0000000900137c02 */ /* 0x000fe20008000f00 */
[----:B------:R-:W-:Y:S01]  /*108f0*/  UIMAD.WIDE.U32 UR10, UR13, UR4, URZ ;  /* 0x000000040d0a72a5 */ /* 0x000fe2000f8e003f */
[----:B------:R-:W-:Y:S01]  /*10900*/  IMAD.U32 R18, RZ, RZ, UR8 ;  /* 0x00000008ff127e24 */ /* 0x000fe2000f8e00ff */
[----:B------:R-:W-:-:S02]  /*10910*/  UIMAD UR4, UR6, UR4, URZ ;  /* 0x00000004060472a4 */ /* 0x000fc4000f8e023f */
[----:B------:R-:W-:Y:S02]  /*10920*/  UIADD3 UR7, UR9, UR7, URZ ;  /* 0x0000000709077290 */ /* 0x000fe4000fffe03f */
[----:B------:R-:W-:Y:S01]  /*10930*/  UIMAD UR4, UR13, UR5, UR4 ;  /* 0x000000050d0472a4 */ /* 0x000fe2000f8e0204 */
[----:B------:R-:W-:Y:S01]  /*10940*/  MOV R16, UR10 ;  /* 0x0000000a00107c02 */ /* 0x000fe20008000f00 */
[----:B-1----:R-:W-:Y:S02]  /*10950*/  IMAD R8, R8, c[0x0][0x550], R9 ;  /* 0x0001540008087a24 */ /* 0x002fe400078e0209 */
[----:B------:R-:W-:Y:S01]  /*10960*/  UIADD3 UR4, UR11, UR4, URZ ;  /* 0x000000040b047290 */ /* 0x000fe2000fffe03f */
[----:B------:R-:W-:Y:S01]  /*10970*/  IMAD.U32 R17, RZ, RZ, UR11 ;  /* 0x0000000bff117e24 */ /* 0x000fe2000f8e00ff */
[----:B---3--:R-:W-:Y:S01]  /*10980*/  SHF.R.S32.HI R9, RZ, 0x1f, R4 ;  /* 0x0000001fff097819 */ /* 0x008fe20000011404 */
[----:B------:R-:W-:-:S03]  /*10990*/  IMAD.U32 R19, RZ, RZ, UR7 ;  /* 0x00000007ff137e24 */ /* 0x000fc6000f8e00ff */
[CC--:B------:R-:W-:Y:S01]  /*109a0*/  LEA.HI R0, R9.reuse, R4.reuse, RZ, 0x5 ;  /* 0x0000000409007211 */ /* 0x0c0fe200078f28ff */
[----:B------:R-:W-:Y:S01]  /*109b0*/  IMAD.U32 R17, RZ, RZ, UR4 ;  /* 0x00000004ff117e24 */ /* 0x000fe2000f8e00ff */
[-C--:B------:R-:W-:Y:S01]  /*109c0*/  LEA.HI R9, R9, R4.reuse, RZ, 0x2 ;  /* 0x0000000409097211 */ /* 0x080fe200078f10ff */
[C---:B----4-:R-:W-:Y:S01]  /*109d0*/  IMAD.WIDE.U32 R18, R11.reuse, c[0x0][0x4d8], R18 ;  /* 0x000136000b127a25 */ /* 0x050fe200078e0012 */
[----:B------:R-:W-:Y:S02]  /*109e0*/  LOP3.LUT R13, R0, 0xffffffe0, RZ, 0xc0, !PT ;  /* 0xffffffe0000d7812 */ /* 0x000fe400078ec0ff */
[----:B------:R-:W-:Y:S01]  /*109f0*/  SHF.R.S32.HI R15, RZ, 0x5, R0 ;  /* 0x00000005ff0f7819 */ /* 0x000fe20000011400 */
[----:B------:R-:W-:Y:S01]  /*10a00*/  IMAD.WIDE.U32 R16, R11, c[0x0][0x440], R16 ;  /* 0x000110000b107a25 */ /* 0x000fe200078e0010 */
[----:B------:R-:W-:Y:S02]  /*10a10*/  SHF.R.S32.HI R0, RZ, 0x1f, R0 ;  /* 0x0000001fff007819 */ /* 0x000fe40000011400 */
[----:B------:R-:W-:Y:S01]  /*10a20*/  LOP3.LUT R9, R9, 0xfffffffc, RZ, 0xc0, !PT ;  /* 0xfffffffc09097812 */ /* 0x000fe200078ec0ff */
[----:B------:R-:W-:Y:S01]  /*10a30*/  IMAD.IADD R6, R4, 0x1, -R13 ;  /* 0x0000000104067824 */ /* 0x000fe200078e0a0d */
[----:B------:R-:W-:Y:S01]  /*10a40*/  LEA.HI R0, R0, R15, RZ, 0x3 ;  /* 0x0000000f00007211 */ /* 0x000fe200078f18ff */
[----:B------:R-:W-:Y:S01]  /*10a50*/  IMAD.MOV.U32 R20, RZ, RZ, R18 ;  /* 0x000000ffff147224 */ /* 0x000fe200078e0012 */
[----:B------:R-:W-:-:S02]  /*10a60*/  IADD3 R9, -R9, R4, RZ ;  /* 0x0000000409097210 */ /* 0x000fc40007ffe1ff */
[----:B------:R-:W-:Y:S02]  /*10a70*/  LOP3.LUT R0, R0, 0xffffff8, RZ, 0xc0, !PT ;  /* 0x0ffffff800007812 */ /* 0x000fe400078ec0ff */
[----:B------:R-:W-:Y:S02]  /*10a80*/  SHF.R.S32.HI R13, RZ, 0x1f, R6 ;  /* 0x0000001fff0d7819 */ /* 0x000fe40000011406 */
[----:B------:R-:W-:Y:S01]  /*10a90*/  SHF.R.S32.HI R10, RZ, 0x1f, R11 ;  /* 0x0000001fff0a7819 */ /* 0x000fe2000001140b */
[----:B------:R-:W-:Y:S01]  /*10aa0*/  IMAD.IADD R15, R15, 0x1, -R0 ;  /* 0x000000010f0f7824 */ /* 0x000fe200078e0a00 */
[----:B------:R-:W-:Y:S02]  /*10ab0*/  LEA.HI R0, R9, R9, RZ, 0x1 ;  /* 0x0000000909007211 */ /* 0x000fe400078f08ff */
[----:B------:R-:W-:Y:S01]  /*10ac0*/  LEA.HI R4, R13, R6, RZ, 0x2 ;  /* 0x000000060d047211 */ /* 0x000fe200078f10ff */
[----:B------:R-:W-:Y:S01]  /*10ad0*/  IMAD.MOV.U32 R13, RZ, RZ, c[0x0][0x4e8] ;  /* 0x00013a00ff0d7624 */ /* 0x000fe200078e00ff */
[----:B------:R-:W-:-:S02]  /*10ae0*/  LOP3.LUT R0, R0, 0x1ffffffe, RZ, 0xc0, !PT ;  /* 0x1ffffffe00007812 */ /* 0x000fc400078ec0ff */
[----:B------:R-:W-:Y:S02]  /*10af0*/  SHF.R.S32.HI R14, RZ, 0x2, R4 ;  /* 0x00000002ff0e7819 */ /* 0x000fe40000011404 */
[----:B------:R-:W-:Y:S01]  /*10b00*/  IADD3 R0, R9, -R0, RZ ;  /* 0x8000000009007210 */ /* 0x000fe20007ffe0ff */
[----:B------:R-:W-:Y:S01]  /*10b10*/  BAR.SYNC.DEFER_BLOCKING 0x1, 0x100 ;  /* 0x0044000000007b1d */ /* 0x000fe20000010000 */
[----:B------:R-:W-:Y:S01]  /*10b20*/  ISETP.NE.AND P1, PT, R13, 0x1, PT ;  /* 0x000000010d00780c */ /* 0x000fe20003f25270 */
[----:B------:R-:W-:Y:S01]  /*10b30*/  IMAD R15, R15, 0x10, R14 ;  /* 0x000000100f0f7824 */ /* 0x000fe200078e020e */
[----:B------:R-:W-:Y:S01]  /*10b40*/  MOV R22, R16 ;  /* 0x0000001000167202 */ /* 0x000fe20000000f00 */
[----:B------:R-:W-:Y:S02]  /*10b50*/  IMAD R14, R10, c[0x0][0x4d8], RZ ;  /* 0x000136000a0e7a24 */ /* 0x000fe400078e02ff */
[----:B------:R-:W-:Y:S01]  /*10b60*/  IMAD R9, R0, 0x8, R15 ;  /* 0x0000000800097824 */ /* 0x000fe200078e020f */
[----:B------:R-:W-:Y:S01]  /*10b70*/  SHF.R.S32.HI R0, RZ, 0x1f, R8 ;  /* 0x0000001fff007819 */ /* 0x000fe20000011408 */
[----:B------:R-:W-:-:S02]  /*10b80*/  IMAD R10, R10, c[0x0][0x440], RZ ;  /* 0x000110000a0a7a24 */ /* 0x000fc400078e02ff */
[C---:B------:R-:W-:Y:S01]  /*10b90*/  IMAD R14, R11.reuse, c[0x0][0x4dc], R14 ;  /* 0x000137000b0e7a24 */ /* 0x040fe200078e020e */
[C---:B-----5:R-:W-:Y:S01]  /*10ba0*/  LEA R9, R12.reuse, R9, 0x7 ;  /* 0x000000090c097211 */ /* 0x060fe200078e38ff */
[----:B------:R-:W-:Y:S01]  /*10bb0*/  IMAD R10, R11, c[0x0][0x444], R10 ;  /* 0x000111000b0a7a24 */ /* 0x000fe200078e020a */
[----:B------:R-:W-:Y:S01]  /*10bc0*/  LEA R12, R12, R15, 0x7 ;  /* 0x0000000f0c0c7211 */ /* 0x000fe200078e38ff */
[----:B------:R-:W-:Y:S01]  /*10bd0*/  IMAD.IADD R21, R19, 0x1, R14 ;  /* 0x0000000113157824 */ /* 0x000fe200078e020e */
[----:B------:R-:W-:Y:S01]  /*10be0*/  MOV R11, R9 ;  /* 0x00000009000b7202 */ /* 0x000fe20000000f00 */
[----:B------:R-:W-:Y:S02]  /*10bf0*/  IMAD.IADD R23, R17, 0x1, R10 ;  /* 0x0000000111177824 */ /* 0x000fe400078e020a */
[----:B------:R-:W-:-:S04]  /*10c00*/  @P1 IMAD.HI.U32 R10, R9, c[0x0][0x4ec], RZ ;  /* 0x00013b00090a1a27 */ /* 0x000fc800078e00ff */
        /* <DEDUP_REMOVED lines=11> */
[----:B------:R-:W-:-:S03]  /*10cc0*/  IADD3 R16, P0, R11, R20, RZ ;  /* 0x000000140b107210 */ /* 0x000fc60007f1e0ff */
[----:B------:R-:W-:Y:S01]  /*10cd0*/  IMAD R0, R0, c[0x0][0x4e8], R9 ;  /* 0x00013a0000007a24 */ /* 0x000fe200078e0209 */
[----:B------:R-:W-:Y:S01]  /*10ce0*/  @P1 SHF.R.U32.HI R10, RZ, c[0x0][0x4f0], R8 ;  /* 0x00013c00ff0a1a19 */ /* 0x000fe20000011608 */
[----:B------:R-:W-:Y:S01]  /*10cf0*/  IMAD.IADD R23, R23, 0x1, R19 ;  /* 0x0000000117177824 */ /* 0x000fe200078e0213 */
[----:B------:R-:W-:Y:S01]  /*10d00*/  IADD3.X R17, R14, R21, R17, P0, !PT ;  /* 0x000000150e117210 */ /* 0x000fe200007fe411 */
[----:B------:R-:W-:Y:S01]  /*10d10*/  IMAD R13, R13, c[0x0][0x388], RZ ;  /* 0x0000e2000d0d7a24 */ /* 0x000fe200078e02ff */
[----:B------:R-:W-:Y:S01]  /*10d20*/  SHF.R.S32.HI R8, RZ, 0x1f, R0 ;  /* 0x0000001fff087819 */ /* 0x000fe20000011400 */
[C---:B------:R-:W-:Y:S01]  /*10d30*/  IMAD.WIDE.U32 R22, R10.reuse, c[0x0][0x430], R22 ;  /* 0x00010c000a167a25 */ /* 0x040fe200078e0016 */
[----:B------:R-:W-:Y:S02]  /*10d40*/  IADD3 R14, -R10, RZ, RZ ;  /* 0x000000ff0a0e7210 */ /* 0x000fe40007ffe1ff */
        /* <DEDUP_REMOVED lines=10> */
[----:B------:R-:W-:Y:S01]  /*10df0*/  SHFL.IDX PT, R18, R0, 0x1, 0x1c1f ;  /* 0x003c1f0000127f89 */ /* 0x000fe200000e0000 */
[----:B------:R-:W-:Y:S02]  /*10e00*/  SHF.R.S32.HI R8, RZ, 0x1f, R14 ;  /* 0x0000001fff087819 */ /* 0x000fe4000001140e */
[----:B------:R-:W-:Y:S01]  /*10e10*/  LEA.HI.X R11, R16, c[0x0][0x4ac], R11, 0x2, P0 ;  /* 0x00012b00100b7a11 */ /* 0x000fe200000f140b */
[----:B------:R-:W-:Y:S01]  /*10e20*/  IMAD R9, R10, c[0x0][0x434], R9 ;  /* 0x00010d000a097a24 */ /* 0x000fe200078e0209 */
[----:B------:R-:W-:Y:S03]  /*10e30*/  SHFL.IDX PT, R16, R0, RZ, 0x1c1f ;  /* 0x001c1fff00107589 */ /* 0x000fe600000e0000 */
[----:B------:R-:W-:Y:S01]  /*10e40*/  IMAD.IADD R23, R23, 0x1, R9 ;  /* 0x0000000117177824 */ /* 0x000fe200078e0209 */
[----:B------:R-:W1:Y:S01]  /*10e50*/  SHFL.IDX PT, R17, R11, RZ, 0x1c1f ;  /* 0x001c1fff0b117589 */ /* 0x000e6200000e0000 */
[----:B------:R-:W-:Y:S01]  /*10e60*/  IMAD R9, R8, c[0x0][0x428], RZ ;  /* 0x00010a0008097a24 */ /* 0x000fe200078e02ff */
[----:B------:R-:W-:-:S02]  /*10e70*/  IADD3 R8, R12, 0x8, RZ ;  /* 0x000000080c087810 */ /* 0x000fc40007ffe0ff */
[----:B------:R3:W4:Y:S01]  /*10e80*/  SHFL.IDX PT, R19, R11, 0x1, 0x1c1f ;  /* 0x003c1f000b137f89 */ /* 0x00072200000e0000 */
[----:B------:R-:W-:Y:S01]  /*10e90*/  IMAD R9, R14, c[0x0][0x42c], R9 ;  /* 0x00010b000e097a24 */ /* 0x000fe200078e0209 */
[----:B------:R-:W-:Y:S01]  /*10ea0*/  ISETP.GE.OR P1, PT, R8, R13, P1 ;  /* 0x0000000d0800720c */ /* 0x000fe20000f26670 */
[----:B------:R-:W-:-:S05]  /*10eb0*/  IMAD.WIDE.U32 R14, R14, c[0x0][0x428], R22 ;  /* 0x00010a000e0e7a25 */ /* 0x000fca00078e0016 */
[----:B------:R-:W-:Y:S02]  /*10ec0*/  IADD3 R10, R15, R9, RZ ;  /* 0x000000090f0a7210 */ /* 0x000fe40007ffe0ff */
[----:B------:R-:W-:-:S04]  /*10ed0*/  LEA R9, P0, R14, c[0x0][0x400], 0x2 ;  /* 0x000100000e097a11 */ /* 0x000fc800078010ff */
[----:B------:R-:W-:Y:S02]  /*10ee0*/  LEA.HI.X R10, R14, c[0x0][0x404], R10, 0x2, P0 ;  /* 0x000101000e0a7a11 */ /* 0x000fe400000f140a */
[----:B------:R2:W2:Y:S01]  /*10ef0*/  SHFL.IDX PT, R14, R9, RZ, 0x1c1f ;  /* 0x001c1fff090e7589 */ /* 0x0004a200000e0000 */
[----:B------:R-:W-:-:S03]  /*10f00*/  ISETP.GE.AND P0, PT, R8, R13, PT ;  /* 0x0000000d0800720c */ /* 0x000fc60003f06270 */
[----:B-1----:R1:W-:Y:S01]  /*10f10*/  @!P2 ST.E [R16.64], R5 ;  /* 0x000000051000a985 */ /* 0x0023e2000c101912 */
[----:B---3--:R-:W-:-:S03]  /*10f20*/  LOP3.LUT R11, R4, 0x7ffffffc, RZ, 0xc0, !PT ;  /* 0x7ffffffc040b7812 */ /* 0x008fc600078ec0ff */
[----:B----4-:R1:W-:Y:S01]  /*10f30*/  @!P1 ST.E [R18.64], R7 ;  /* 0x0000000712009985 */ /* 0x0103e2000c101912 */
[----:B------:R-:W-:Y:S01]  /*10f40*/  ISETP.GE.AND P1, PT, R12, R13, PT ;  /* 0x0000000d0c00720c */ /* 0x000fe20003f26270 */
[----:B------:R-:W-:Y:S02]  /*10f50*/  IMAD.IADD R11, R6, 0x1, -R11 ;  /* 0x00000001060b7824 */ /* 0x000fe400078e0a0b */
[----:B------:R1:W3:Y:S03]  /*10f60*/  SHFL.IDX PT, R15, R10, RZ, 0x1c1f ;  /* 0x001c1fff0a0f7589 */ /* 0x0002e600000e0000 */
[----:B------:R-:W-:-:S07]  /*10f70*/  SHF.L.U32 R11, R11, 0x1, RZ ;  /* 0x000000010b0b7819 */ /* 0x000fce00000006ff */
[----:B------:R-:W-:Y:S05]  /*10f80*/  @P1 BRA `(.L_x_439) ;  /* 0x000008d000001947 */ /* 0x000fea0003800000 */
[C---:B------:R-:W-:Y:S02]  /*10f90*/  ISETP.GE.AND P1, PT, R11.reuse, c[0x0][0x3c8], PT ;  /* 0x0000f2000b007a0c */ /* 0x040fe40003f26270 */
[C---:B-1----:R-:W-:Y:S02]  /*10fa0*/  IADD3 R7, R11.reuse, 0x8, RZ ;  /* 0x000000080b077810 */ /* 0x042fe40007ffe0ff */
[C---:B------:R-:W-:Y:S02]  /*10fb0*/  IADD3 R6, R11.reuse, 0x10, RZ ;  /* 0x000000100b067810 */ /* 0x040fe40007ffe0ff */
[----:B------:R-:W-:Y:S02]  /*10fc0*/  IADD3 R5, R11, 0x18, RZ ;  /* 0x000000180b057810 */ /* 0x000fe40007ffe0ff */
[----:B------:R-:W-:Y:S02]  /*10fd0*/  ISETP.GE.AND P5, PT, R7, c[0x0][0x3c8], PT ;  /* 0x0000f20007007a0c */ /* 0x000fe40003fa6270 */
[----:B------:R-:W-:-:S02]  /*10fe0*/  ISETP.GE.AND P4, PT, R6, c[0x0][0x3c8], PT ;  /* 0x0000f20006007a0c */ /* 0x000fc40003f86270 */
[C---:B------:R-:W-:Y:S01]  /*10ff0*/  IADD3 R4, R11.reuse, 0x20, RZ ;  /* 0x000000200b047810 */ /* 0x040fe20007ffe0ff */
[----:B--23--:R-:W-:Y:S01]  /*11000*/  @!P1 IMAD.WIDE R12, R11, 0x4, R14 ;  /* 0x000000040b0c9825 */ /* 0x00cfe200078e020e */
[----:B------:R-:W-:Y:S02]  /*11010*/  ISETP.GE.AND P3, PT, R5, c[0x0][0x3c8], PT ;  /* 0x0000f20005007a0c */ /* 0x000fe40003f66270 */
[----:B------:R-:W-:Y:S02]  /*11020*/  ISETP.GE.AND P2, PT, R4, c[0x0][0x3c8], PT ;  /* 0x0000f20004007a0c */ /* 0x000fe40003f46270 */
[C---:B------:R-:W-:Y:S01]  /*11030*/  IADD3 R0, R11.reuse, 0x28, RZ ;  /* 0x000000280b007810 */ /* 0x040fe20007ffe0ff */
[----:B------:R1:W-:Y:S01]  /*11040*/  @!P1 ST.E.64 [R12.64], R128 ;  /* 0x000000800c009985 */ /* 0x0003e2000c101b12 */
[----:B------:R-:W-:Y:S02]  /*11050*/  IADD3 R8, R11, 0x30, RZ ;  /* 0x000000300b087810 */ /* 0x000fe40007ffe0ff */
[----:B------:R-:W-:-:S02]  /*11060*/  ISETP.GE.AND P6, PT, R0, c[0x0][0x3c8], PT ;  /* 0x0000f20000007a0c */ /* 0x000fc40003fc6270 */
[----:B------:R-:W-:Y:S02]  /*11070*/  @!P5 LEA.HI R7, R7, R7, RZ, 0x1 ;  /* 0x000000070707d211 */ /* 0x000fe400078f08ff */
[----:B------:R-:W-:Y:S02]  /*11080*/  ISETP.GE.AND P1, PT, R8, c[0x0][0x3c8], PT ;  /* 0x0000f20008007a0c */ /* 0x000fe40003f26270 */
[----:B------:R-:W-:Y:S02]  /*11090*/  @!P4 LEA.HI R6, R6, R6, RZ, 0x1 ;  /* 0x000000060606c211 */ /* 0x000fe400078f08ff */
[----:B------:R-:W-:Y:S02]  /*110a0*/  @!P3 LEA.HI R5, R5, R5, RZ, 0x1 ;  /* 0x000000050505b211 */ /* 0x000fe400078f08ff */
[----:B------:R-:W-:Y:S02]  /*110b0*/  @!P5 LOP3.LUT R7, R7, 0xfffffffe, RZ, 0xc0, !PT ;  /* 0xfffffffe0707d812 */ /* 0x000fe400078ec0ff */
[----:B------:R-:W-:-:S02]  /*110c0*/  @!P4 LOP3.LUT R17, R6, 0xfffffffe, RZ, 0xc0, !PT ;  /* 0xfffffffe0611c812 */ /* 0x000fc400078ec0ff */
[----:B------:R-:W-:Y:S01]  /*110d0*/  @!P2 LEA.HI R4, R4, R4, RZ, 0x1 ;  /* 0x000000040404a211 */ /* 0x000fe200078f08ff */
[--C-:B------:R-:W-:Y:S01]  /*110e0*/  @!P5 IMAD.WIDE R6, R7, 0x4, R14.reuse ;  /* 0x000000040706d825 */ /* 0x100fe200078e020e */
[----:B------:R-:W-:Y:S02]  /*110f0*/  @!P3 LOP3.LUT R5, R5, 0xfffffffe, RZ, 0xc0, !PT ;  /* 0xfffffffe0505b812 */ /* 0x000fe400078ec0ff */
[----:B------:R-:W-:Y:S02]  /*11100*/  @!P2 LOP3.LUT R19, R4, 0xfffffffe, RZ, 0xc0, !PT ;  /* 0xfffffffe0413a812 */ /* 0x000fe400078ec0ff */
[----:B------:R-:W-:Y:S01]  /*11110*/  @!P6 LEA.HI R0, R0, R0, RZ, 0x1 ;  /* 0x000000000000e211 */ /* 0x000fe200078f08ff */
[--C-:B------:R-:W-:Y:S01]  /*11120*/  @!P3 IMAD.WIDE R4, R5, 0x4, R14.reuse ;  /* 0x000000040504b825 */ /* 0x100fe200078e020e */
[----:B------:R-:W-:Y:S01]  /*11130*/  @!P1 LEA.HI R8, R8, R8, RZ, 0x1 ;  /* 0x0000000808089211 */ /* 0x000fe200078f08ff */
[----:B------:R2:W-:Y:S01]  /*11140*/  @!P5 ST.E.64 [R6.64], R124 ;  /* 0x0000007c0600d985 */ /* 0x0005e2000c101b12 */
[----:B------:R-:W-:Y:S01]  /*11150*/  IADD3 R21, R11, 0x38, RZ ;  /* 0x000000380b157810 */ /* 0x000fe20007ffe0ff */
[----:B-1----:R-:W-:Y:S01]  /*11160*/  @!P4 IMAD.WIDE R12, R17, 0x4, R14 ;  /* 0x00000004110cc825 */ /* 0x002fe200078e020e */
[----:B------:R-:W-:-:S02]  /*11170*/  IADD3 R20, R11, 0x40, RZ ;  /* 0x000000400b147810 */ /* 0x000fc40007ffe0ff */
[----:B------:R-:W-:Y:S01]  /*11180*/  ISETP.GE.AND P5, PT, R21, c[0x0][0x3c8], PT ;  /* 0x0000f20015007a0c */ /* 0x000fe20003fa6270 */
[----:B------:R-:W-:Y:S01]  /*11190*/  @!P2 IMAD.WIDE R16, R19, 0x4, R14 ;  /* 0x000000041310a825 */ /* 0x000fe200078e020e */
[----:B------:R1:W-:Y:S01]  /*111a0*/  @!P4 ST.E.64 [R12.64], R120 ;  /* 0x000000780c00c985 */ /* 0x0003e2000c101b12 */
[C---:B------:R-:W-:Y:S02]  /*111b0*/  IADD3 R19, R11.reuse, 0x48, RZ ;  /* 0x000000480b137810 */ /* 0x040fe40007ffe0ff */
[----:B------:R-:W-:Y:S01]  /*111c0*/  IADD3 R18, R11, 0x50, RZ ;  /* 0x000000500b127810 */ /* 0x000fe20007ffe0ff */
[----:B------:R3:W-:Y:S01]  /*111d0*/  @!P3 ST.E.64 [R4.64], R116 ;  /* 0x000000740400b985 */ /* 0x0007e2000c101b12 */
[----:B------:R-:W-:Y:S02]  /*111e0*/  ISETP.GE.AND P4, PT, R20, c[0x0][0x3c8], PT ;  /* 0x0000f20014007a0c */ /* 0x000fe40003f86270 */
[----:B------:R-:W-:Y:S01]  /*111f0*/  ISETP.GE.AND P3, PT, R19, c[0x0][0x3c8], PT ;  /* 0x0000f20013007a0c */ /* 0x000fe20003f66270 */
[----:B------:R4:W-:Y:S01]  /*11200*/  @!P2 ST.E.64 [R16.64], R112 ;  /* 0x000000701000a985 */ /* 0x0009e2000c101b12 */
[----:B------:R-:W-:-:S02]  /*11210*/  ISETP.GE.AND P2, PT, R18, c[0x0][0x3c8], PT ;  /* 0x0000f20012007a0c */ /* 0x000fc40003f46270 */
[----:B------:R-:W-:-:S04]  /*11220*/  @!P5 LEA.HI R21, R21, R21, RZ, 0x1 ;  /* 0x000000151515d211 */ /* 0x000fc800078f08ff */
[----:B------:R-:W-:-:S03]  /*11230*/  @!P5 LOP3.LUT R21, R21, 0xfffffffe, RZ, 0xc0, !PT ;  /* 0xfffffffe1515d812 */ /* 0x000fc600078ec0ff */
[----:B------:R-:W-:Y:S02]  /*11240*/  @!P4 LEA.HI R20, R20, R20, RZ, 0x1 ;  /* 0x000000141414c211 */ /* 0x000fe400078f08ff */
[----:B------:R-:W-:Y:S02]  /*11250*/  @!P3 LEA.HI R19, R19, R19, RZ, 0x1 ;  /* 0x000000131313b211 */ /* 0x000fe400078f08ff */
[----:B--2---:R-:W-:Y:S02]  /*11260*/  @!P6 LOP3.LUT R7, R0, 0xfffffffe, RZ, 0xc0, !PT ;  /* 0xfffffffe0007e812 */ /* 0x004fe400078ec0ff */
[----:B------:R-:W-:Y:S02]  /*11270*/  IADD3 R0, R11, 0x58, RZ ;  /* 0x000000580b007810 */ /* 0x000fe40007ffe0ff */
[----:B------:R-:W-:Y:S01]  /*11280*/  @!P2 LEA.HI R18, R18, R18, RZ, 0x1 ;  /* 0x000000121212a211 */ /* 0x000fe200078f08ff */
[----:B------:R-:W-:Y:S01]  /*11290*/  @!P6 IMAD.WIDE R6, R7, 0x4, R14 ;  /* 0x000000040706e825 */ /* 0x000fe200078e020e */
[----:B------:R-:W-:-:S02]  /*112a0*/  @!P3 LOP3.LUT R19, R19, 0xfffffffe, RZ, 0xc0, !PT ;  /* 0xfffffffe1313b812 */ /* 0x000fc400078ec0ff */
[----:B-1----:R-:W-:Y:S02]  /*112b0*/  @!P4 LOP3.LUT R13, R20, 0xfffffffe, RZ, 0xc0, !PT ;  /* 0xfffffffe140dc812 */ /* 0x002fe400078ec0ff */
[----:B------:R1:W-:Y:S01]  /*112c0*/  @!P6 ST.E.64 [R6.64], R108 ;  /* 0x0000006c0600e985 */ /* 0x0003e2000c101b12 */
[----:B---3--:R-:W-:Y:S02]  /*112d0*/  @!P1 LOP3.LUT R5, R8, 0xfffffffe, RZ, 0xc0, !PT ;  /* 0xfffffffe08059812 */ /* 0x008fe400078ec0ff */
[----:B------:R-:W-:Y:S01]  /*112e0*/  IADD3 R8, R11, 0x60, RZ ;  /* 0x000000600b087810 */ /* 0x000fe20007ffe0ff */
[--C-:B------:R-:W-:Y:S01]  /*112f0*/  @!P4 IMAD.WIDE R12, R13, 0x4, R14.reuse ;  /* 0x000000040d0cc825 */ /* 0x100fe200078e020e */
[----:B------:R-:W-:Y:S02]  /*11300*/  IADD3 R20, R11, 0x68, RZ ;  /* 0x000000680b147810 */ /* 0x000fe40007ffe0ff */
[----:B------:R-:W-:Y:S01]  /*11310*/  ISETP.GE.AND P6, PT, R8, c[0x0][0x3c8], PT ;  /* 0x0000f20008007a0c */ /* 0x000fe20003fc6270 */
[----:B------:R-:W-:-:S04]  /*11320*/  @!P1 IMAD.WIDE R4, R5, 0x4, R14 ;  /* 0x0000000405049825 */ /* 0x000fc800078e020e */
[----:B----4-:R-:W-:Y:S01]  /*11330*/  @!P3 IMAD.WIDE R16, R19, 0x4, R14 ;  /* 0x000000041310b825 */ /* 0x010fe200078e020e */
[----:B------:R2:W-:Y:S01]  /*11340*/  @!P1 ST.E.64 [R4.64], R104 ;  /* 0x0000006804009985 */ /* 0x0005e2000c101b12 */
[----:B------:R-:W-:Y:S02]  /*11350*/  ISETP.GE.AND P1, PT, R0, c[0x0][0x3c8], PT ;  /* 0x0000f20000007a0c */ /* 0x000fe40003f26270 */
[----:B------:R-:W-:-:S04]  /*11360*/  IADD3 R19, R11, 0x70, RZ ;  /* 0x000000700b137810 */ /* 0x000fc80007ffe0ff */
[----:B------:R-:W-:-:S07]  /*11370*/  @!P6 LEA.HI R8, R8, R8, RZ, 0x1 ;  /* 0x000000080808e211 */ /* 0x000fce00078f08ff */
[----:B------:R-:W-:Y:S02]  /*11380*/  @!P1 LEA.HI R0, R0, R0, RZ, 0x1 ;  /* 0x0000000000009211 */ /* 0x000fe400078f08ff */
[----:B-1----:R-:W-:Y:S02]  /*11390*/  @!P2 LOP3.LUT R7, R18, 0xfffffffe, RZ, 0xc0, !PT ;  /* 0xfffffffe1207a812 */ /* 0x002fe400078ec0ff */
[----:B------:R-:W-:Y:S02]  /*113a0*/  @!P1 LOP3.LUT R23, R0, 0xfffffffe, RZ, 0xc0, !PT ;  /* 0xfffffffe00179812 */ /* 0x000fe400078ec0ff */
[----:B------:R-:W-:Y:S01]  /*113b0*/  IADD3 R18, R11, 0x78, RZ ;  /* 0x000000780b127810 */ /* 0x000fe20007ffe0ff */
[----:B------:R-:W-:Y:S01]  /*113c0*/  @!P2 IMAD.WIDE R6, R7, 0x4, R14 ;  /* 0x000000040706a825 */ /* 0x000fe200078e020e */
[----:B------:R-:W-:-:S03]  /*113d0*/  IADD3 R0, R11, 0x88, RZ ;  /* 0x000000880b007810 */ /* 0x000fc60007ffe0ff */
[----:B--2---:R-:W-:Y:S01]  /*113e0*/  @!P5 IMAD.WIDE R4, R21, 0x4, R14 ;  /* 0x000000041504d825 */ /* 0x004fe200078e020e */
        /* <DEDUP_REMOVED lines=25> */
[----:B------:R-:W-:-:S05]  /*11580*/  @!P5 IMAD.WIDE R6, R7, 0x4, R14 ;  /* 0x000000040706d825 */ /* 0x000fca00078e020e */
[----:B------:R-:W-:Y:S01]  /*11590*/  @!P1 LEA.HI R0, R0, R0, RZ, 0x1 ;  /* 0x0000000000009211 */ /* 0x000fe200078f08ff */
[----:B------:R3:W-:Y:S01]  /*115a0*/  @!P5 ST.E.64 [R6.64], R56 ;  /* 0x000000380600d985 */ /* 0x0007e2000c101b12 */
[----:B------:R-:W-:-:S03]  /*115b0*/  ISETP.GE.AND P5, PT, R8, c[0x0][0x3c8], PT ;  /* 0x0000f20008007a0c */ /* 0x000fc60003fa6270 */
[----:B------:R4:W-:Y:S01]  /*115c0*/  @!P4 ST.E.64 [R16.64], R60 ;  /* 0x0000003c1000c985 */ /* 0x0009e2000c101b12 */
[----:B-1----:R-:W-:Y:S01]  /*115d0*/  @!P3 LOP3.LUT R13, R18, 0xfffffffe, RZ, 0xc0, !PT ;  /* 0xfffffffe120db812 */ /* 0x002fe200078ec0ff */
[--C-:B------:R-:W-:Y:S01]  /*115e0*/  @!P2 IMAD.WIDE R18, R21, 0x4, R14.reuse ;  /* 0x000000041512a825 */ /* 0x100fe200078e020e */
[----:B------:R-:W-:Y:S02]  /*115f0*/  IADD3 R21, R11, 0xa0, RZ ;  /* 0x000000a00b157810 */ /* 0x000fe40007ffe0ff */
[----:B--2---:R-:W-:Y:S01]  /*11600*/  @!P1 LOP3.LUT R5, R0, 0xfffffffe, RZ, 0xc0, !PT ;  /* 0xfffffffe00059812 */ /* 0x004fe200078ec0ff */
[--C-:B------:R-:W-:Y:S01]  /*11610*/  @!P3 IMAD.WIDE R12, R13, 0x4, R14.reuse ;  /* 0x000000040d0cb825 */ /* 0x100fe200078e020e */
[----:B------:R-:W-:Y:S02]  /*11620*/  IADD3 R0, R11, 0x90, RZ ;  /* 0x000000900b007810 */ /* 0x000fe40007ffe0ff */
[----:B------:R-:W-:Y:S01]  /*11630*/  ISETP.GE.AND P4, PT, R21, c[0x0][0x3c8], PT ;  /* 0x0000f20015007a0c */ /* 0x000fe20003f86270 */
        /* <DEDUP_REMOVED lines=13> */
[----:B------:R-:W-:Y:S02]  /*11710*/  @!P3 LEA.HI R20, R20, R20, RZ, 0x1 ;  /* 0x000000141414b211 */ /* 0x000fe400078f08ff */
[----:B------:R-:W-:Y:S02]  /*11720*/  @!P4 LOP3.LUT R21, R21, 0xfffffffe, RZ, 0xc0, !PT ;  /* 0xfffffffe1515c812 */ /* 0x000fe400078ec0ff */
[----:B----4-:R-:W-:Y:S02]  /*11730*/  @!P3 LOP3.LUT R17, R20, 0xfffffffe, RZ, 0xc0, !PT ;  /* 0xfffffffe1411b812 */ /* 0x010fe400078ec0ff */
[----:B------:R-:W-:Y:S01]  /*11740*/  @!P2 LEA.HI R7, R7, R7, RZ, 0x1 ;  /* 0x000000070707a211 */ /* 0x000fe200078f08ff */
[----:B------:R-:W-:Y:S01]  /*11750*/  @!P4 IMAD.WIDE R20, R21, 0x4, R14 ;  /* 0x000000041514c825 */ /* 0x000fe200078e020e */
[----:B------:R-:W-:-:S02]  /*11760*/  @!P1 LEA.HI R6, R6, R6, RZ, 0x1 ;  /* 0x0000000606069211 */ /* 0x000fc400078f08ff */
        /* <DEDUP_REMOVED lines=15> */
.L_x_439:
[----:B------:R-:W-:Y:S05]  /*11860*/  BSYNC B0 ;  /* 0x0000000000007941 */ /* 0x000fea0003800000 */
.L_x_438:
[----:B-1----:R1:W4:Y:S04]  /*11870*/  SHFL.IDX PT, R5, R10, 0x1, 0x1c1f ;  /* 0x003c1f000a057f89 */ /* 0x00232800000e0000 */
        /* <DEDUP_REMOVED lines=9> */
[C---:B-12---:R-:W-:Y:S01]  /*11910*/  IADD3 R9, R11.reuse, 0x20, RZ ;  /* 0x000000200b097810 */ /* 0x046fe20007ffe0ff */
[C---:B---34-:R-:W-:Y:S01]  /*11920*/  @!P1 IMAD.WIDE R12, R11.reuse, 0x4, R4 ;  /* 0x000000040b0c9825 */ /* 0x058fe200078e0204 */
[----:B------:R-:W-:-:S02]  /*11930*/  IADD3 R8, R11, 0x28, RZ ;  /* 0x000000280b087810 */ /* 0x000fc40007ffe0ff */
[----:B------:R-:W-:Y:S02]  /*11940*/  @!P0 LEA.HI R3, R3, R3, RZ, 0x1 ;  /* 0x0000000303038211 */ /* 0x000fe400078f08ff */
[----:B------:R-:W-:Y:S01]  /*11950*/  IADD3 R7, R11, 0x30, RZ ;  /* 0x000000300b077810 */ /* 0x000fe20007ffe0ff */
[----:B------:R1:W-:Y:S01]  /*11960*/  @!P1 ST.E.64 [R12.64], R130 ;  /* 0x000000820c009985 */ /* 0x0003e2000c101b12 */
[----:B------:R-:W-:Y:S02]  /*11970*/  @!P0 LOP3.LUT R3, R3, 0xfffffffe, RZ, 0xc0, !PT ;  /* 0xfffffffe03038812 */ /* 0x000fe400078ec0ff */
[----:B------:R-:W-:Y:S02]  /*11980*/  IADD3 R6, R11, 0x38, RZ ;  /* 0x000000380b067810 */ /* 0x000fe40007ffe0ff */
[----:B------:R-:W-:Y:S01]  /*11990*/  ISETP.GE.AND P4, PT, R9, c[0x0][0x3c8], PT ;  /* 0x0000f20009007a0c */ /* 0x000fe20003f86270 */
[----:B------:R-:W-:Y:S01]  /*119a0*/  @!P0 IMAD.WIDE R14, R3, 0x4, R4 ;  /* 0x00000004030e8825 */ /* 0x000fe200078e0204 */
        /* <DEDUP_REMOVED lines=8> */
[----:B------:R-:W-:Y:S02]  /*11a30*/  @!P4 LEA.HI R9, R9, R9, RZ, 0x1 ;  /* 0x000000090909c211 */ /* 0x000fe400078f08ff */
[----:B------:R-:W-:Y:S02]  /*11a40*/  @!P3 LEA.HI R8, R8, R8, RZ, 0x1 ;  /* 0x000000080808b211 */ /* 0x000fe400078f08ff */
[----:B------:R-:W-:Y:S02]  /*11a50*/  @!P2 LEA.HI R7, R7, R7, RZ, 0x1 ;  /* 0x000000070707a211 */ /* 0x000fe400078f08ff */
[----:B------:R-:W-:Y:S02]  /*11a60*/  @!P1 LEA.HI R6, R6, R6, RZ, 0x1 ;  /* 0x0000000606069211 */ /* 0x000fe400078f08ff */
[----:B-1----:R-:W-:Y:S02]  /*11a70*/  @!P6 LOP3.LUT R13, R2, 0xfffffffe, RZ, 0xc0, !PT ;  /* 0xfffffffe020de812 */ /* 0x002fe400078ec0ff */
[----:B------:R-:W-:-:S02]  /*11a80*/  IADD3 R2, R11, 0x48, RZ ;  /* 0x000000480b027810 */ /* 0x000fc40007ffe0ff */
[----:B------:R-:W-:Y:S01]  /*11a90*/  @!P0 LEA.HI R3, R3, R3, RZ, 0x1 ;  /* 0x0000000303038211 */ /* 0x000fe200078f08ff */
[--C-:B------:R-:W-:Y:S01]  /*11aa0*/  @!P6 IMAD.WIDE R12, R13, 0x4, R4.reuse ;  /* 0x000000040d0ce825 */ /* 0x100fe200078e0204 */
[----:B------:R-:W-:Y:S02]  /*11ab0*/  @!P4 LOP3.LUT R9, R9, 0xfffffffe, RZ, 0xc0, !PT ;  /* 0xfffffffe0909c812 */ /* 0x000fe400078ec0ff */
[----:B------:R-:W-:Y:S02]  /*11ac0*/  @!P3 LOP3.LUT R17, R8, 0xfffffffe, RZ, 0xc0, !PT ;  /* 0xfffffffe0811b812 */ /* 0x000fe400078ec0ff */
[----:B------:R1:W-:Y:S01]  /*11ad0*/  @!P6 ST.E.64 [R12.64], R122 ;  /* 0x0000007a0c00e985 */ /* 0x0003e2000c101b12 */
[----:B------:R-:W-:Y:S01]  /*11ae0*/  ISETP.GE.AND P6, PT, R2, c[0x0][0x3c8], PT ;  /* 0x0000f20002007a0c */ /* 0x000fe20003fc6270 */
[----:B------:R-:W-:Y:S01]  /*11af0*/  @!P4 IMAD.WIDE R8, R9, 0x4, R4 ;  /* 0x000000040908c825 */ /* 0x000fe200078e0204 */
[----:B--2---:R-:W-:Y:S02]  /*11b00*/  @!P5 LOP3.LUT R15, R0, 0xfffffffe, RZ, 0xc0, !PT ;  /* 0xfffffffe000fd812 */ /* 0x004fe400078ec0ff */
[----:B------:R-:W-:-:S02]  /*11b10*/  IADD3 R0, R11, 0x50, RZ ;  /* 0x000000500b007810 */ /* 0x000fc40007ffe0ff */
[----:B------:R-:W-:Y:S01]  /*11b20*/  @!P2 LOP3.LUT R7, R7, 0xfffffffe, RZ, 0xc0, !PT ;  /* 0xfffffffe0707a812 */ /* 0x000fe200078ec0ff */
[----:B------:R-:W-:Y:S01]  /*11b30*/  @!P5 IMAD.WIDE R14, R15, 0x4, R4 ;  /* 0x000000040f0ed825 */ /* 0x000fe200078e0204 */
[----:B------:R-:W-:Y:S02]  /*11b40*/  @!P0 LOP3.LUT R3, R3, 0xfffffffe, RZ, 0xc0, !PT ;  /* 0xfffffffe03038812 */ /* 0x000fe400078ec0ff */
[C---:B------:R-:W-:Y:S02]  /*11b50*/  IADD3 R20, R11.reuse, 0x58, RZ ;  /* 0x000000580b147810 */ /* 0x040fe40007ffe0ff */
[----:B------:R2:W-:Y:S01]  /*11b60*/  @!P5 ST.E.64 [R14.64], R118 ;  /* 0x000000760e00d985 */ /* 0x0005e2000c101b12 */
[----:B------:R-:W-:Y:S02]  /*11b70*/  ISETP.GE.AND P5, PT, R0, c[0x0][0x3c8], PT ;  /* 0x0000f20000007a0c */ /* 0x000fe40003fa6270 */
[C---:B------:R-:W-:Y:S01]  /*11b80*/  IADD3 R19, R11.reuse, 0x60, RZ ;  /* 0x000000600b137810 */ /* 0x040fe20007ffe0ff */
[----:B------:R3:W-:Y:S01]  /*11b90*/  @!P4 ST.E.64 [R8.64], R114 ;  /* 0x000000720800c985 */ /* 0x0007e2000c101b12 */
[----:B------:R-:W-:-:S02]  /*11ba0*/  IADD3 R18, R11, 0x68, RZ ;  /* 0x000000680b127810 */ /* 0x000fc40007ffe0ff */
[----:B------:R-:W-:Y:S02]  /*11bb0*/  IADD3 R10, R11, 0x70, RZ ;  /* 0x000000700b0a7810 */ /* 0x000fe40007ffe0ff */
[----:B------:R-:W-:Y:S02]  /*11bc0*/  ISETP.GE.AND P4, PT, R20, c[0x0][0x3c8], PT ;  /* 0x0000f20014007a0c */ /* 0x000fe40003f86270 */
[----:B------:R-:W-:-:S03]  /*11bd0*/  @!P6 LEA.HI R2, R2, R2, RZ, 0x1 ;  /* 0x000000020202e211 */ /* 0x000fc600078f08ff */
[----:B------:R-:W-:Y:S02]  /*11be0*/  @!P5 LEA.HI R0, R0, R0, RZ, 0x1 ;  /* 0x000000000000d211 */ /* 0x000fe400078f08ff */
[----:B-1----:R-:W-:Y:S01]  /*11bf0*/  @!P1 LOP3.LUT R13, R6, 0xfffffffe, RZ, 0xc0, !PT ;  /* 0xfffffffe060d9812 */ /* 0x002fe200078ec0ff */
[----:B------:R-:W-:-:S04]  /*11c00*/  @!P2 IMAD.WIDE R6, R7, 0x4, R4 ;  /* 0x000000040706a825 */ /* 0x000fc800078e0204 */
[----:B------:R-:W-:Y:S01]  /*11c10*/  @!P1 IMAD.WIDE R12, R13, 0x4, R4 ;  /* 0x000000040d0c9825 */ /* 0x000fe200078e0204 */
[----:B------:R-:W-:-:S03]  /*11c20*/  @!P4 LEA.HI R20, R20, R20, RZ, 0x1 ;  /* 0x000000141414c211 */ /* 0x000fc600078f08ff */
[----:B--2---:R-:W-:-:S04]  /*11c30*/  @!P3 IMAD.WIDE R14, R17, 0x4, R4 ;  /* 0x00000004110eb825 */ /* 0x004fc800078e0204 */
[----:B------:R-:W-:Y:S01]  /*11c40*/  @!P0 IMAD.WIDE R16, R3, 0x4, R4 ;  /* 0x0000000403108825 */ /* 0x000fe200078e0204 */
[----:B------:R1:W-:Y:S01]  /*11c50*/  @!P3 ST.E.64 [R14.64], R110 ;  /* 0x0000006e0e00b985 */ /* 0x0003e2000c101b12 */
[----:B------:R-:W-:Y:S02]  /*11c60*/  IADD3 R3, R11, 0x78, RZ ;  /* 0x000000780b037810 */ /* 0x000fe40007ffe0ff */
[----:B------:R-:W-:Y:S01]  /*11c70*/  ISETP.GE.AND P3, PT, R19, c[0x0][0x3c8], PT ;  /* 0x0000f20013007a0c */ /* 0x000fe20003f66270 */
[----:B------:R2:W-:Y:S01]  /*11c80*/  @!P2 ST.E.64 [R6.64], R106 ;  /* 0x0000006a0600a985 */ /* 0x0005e2000c101b12 */
[----:B------:R-:W-:Y:S02]  /*11c90*/  ISETP.GE.AND P2, PT, R18, c[0x0][0x3c8], PT ;  /* 0x0000f20012007a0c */ /* 0x000fe40003f46270 */
[----:B---3--:R-:W-:Y:S01]  /*11ca0*/  @!P5 LOP3.LUT R9, R0, 0xfffffffe, RZ, 0xc0, !PT ;  /* 0xfffffffe0009d812 */ /* 0x008fe200078ec0ff */
[----:B------:R3:W-:Y:S01]  /*11cb0*/  @!P1 ST.E.64 [R12.64], R102 ;  /* 0x000000660c009985 */ /* 0x0007e2000c101b12 */
[----:B------:R-:W-:-:S02]  /*11cc0*/  ISETP.GE.AND P1, PT, R10, c[0x0][0x3c8], PT ;  /* 0x0000f2000a007a0c */ /* 0x000fc40003f26270 */
[----:B------:R-:W-:Y:S01]  /*11cd0*/  IADD3 R0, R11, 0x88, RZ ;  /* 0x000000880b007810 */ /* 0x000fe20007ffe0ff */
[----:B------:R4:W-:Y:S01]  /*11ce0*/  @!P0 ST.E.64 [R16.64], R38 ;  /* 0x0000002610008985 */ /* 0x0009e2000c101b12 */
[----:B------:R-:W-:Y:S01]  /*11cf0*/  ISETP.GE.AND P0, PT, R3, c[0x0][0x3c8], PT ;  /* 0x0000f20003007a0c */ /* 0x000fe20003f06270 */
[----:B------:R-:W-:Y:S02]  /*11d00*/  @!P5 IMAD.WIDE R8, R9, 0x4, R4 ;  /* 0x000000040908d825 */ /* 0x000fe400078e0204 */
[----:B------:R-:W-:Y:S02]  /*11d10*/  @!P3 LEA.HI R19, R19, R19, RZ, 0x1 ;  /* 0x000000131313b211 */ /* 0x000fe400078f08ff */
[----:B------:R-:W-:Y:S02]  /*11d20*/  @!P2 LEA.HI R18, R18, R18, RZ, 0x1 ;  /* 0x000000121212a211 */ /* 0x000fe400078f08ff */
[----:B------:R-:W-:Y:S02]  /*11d30*/  @!P3 LOP3.LUT R19, R19, 0xfffffffe, RZ, 0xc0, !PT ;  /* 0xfffffffe1313b812 */ /* 0x000fe400078ec0ff */
[----:B------:R-:W-:-:S04]  /*11d40*/  @!P1 LEA.HI R10, R10, R10, RZ, 0x1 ;  /* 0x0000000a0a0a9211 */ /* 0x000fc800078f08ff */
[----:B------:R-:W-:Y:S01]  /*11d50*/  @!P0 LEA.HI R3, R3, R3, RZ, 0x1 ;  /* 0x0000000303038211 */ /* 0x000fe200078f08ff */
[----:B-1----:R-:W-:-:S03]  /*11d60*/  @!P3 IMAD.WIDE R14, R19, 0x4, R4 ;  /* 0x00000004130eb825 */ /* 0x002fc600078e0204 */
[----:B------:R-:W-:Y:S02]  /*11d70*/  @!P0 LOP3.LUT R3, R3, 0xfffffffe, RZ, 0xc0, !PT ;  /* 0xfffffffe03038812 */ /* 0x000fe400078ec0ff */
[C---:B------:R-:W-:Y:S02]  /*11d80*/  IADD3 R19, R11.reuse, 0x98, RZ ;  /* 0x000000980b137810 */ /* 0x040fe40007ffe0ff */
[----:B--2---:R-:W-:Y:S02]  /*11d90*/  @!P6 LOP3.LUT R7, R2, 0xfffffffe, RZ, 0xc0, !PT ;  /* 0xfffffffe0207e812 */ /* 0x004fe400078ec0ff */
[----:B------:R-:W-:Y:S02]  /*11da0*/  IADD3 R2, R11, 0x80, RZ ;  /* 0x000000800b027810 */ /* 0x000fe40007ffe0ff */
[----:B---3--:R-:W-:Y:S01]  /*11db0*/  @!P4 LOP3.LUT R13, R20, 0xfffffffe, RZ, 0xc0, !PT ;  /* 0xfffffffe140dc812 */ /* 0x008fe200078ec0ff */
[----:B------:R-:W-:Y:S01]  /*11dc0*/  @!P6 IMAD.WIDE R6, R7, 0x4, R4 ;  /* 0x000000040706e825 */ /* 0x000fe200078e0204 */
[----:B------:R-:W-:-:S03]  /*11dd0*/  IADD3 R20, R11, 0x90, RZ ;  /* 0x000000900b147810 */ /* 0x000fc60007ffe0ff */
[--C-:B------:R-:W-:Y:S01]  /*11de0*/  @!P4 IMAD.WIDE R12, R13, 0x4, R4.reuse ;  /* 0x000000040d0cc825 */ /* 0x100fe200078e0204 */
[----:B------:R1:W-:Y:S01]  /*11df0*/  @!P6 ST.E.64 [R6.64], R42 ;  /* 0x0000002a0600e985 */ /* 0x0003e2000c101b12 */
[----:B------:R-:W-:Y:S02]  /*11e00*/  ISETP.GE.AND P6, PT, R2, c[0x0][0x3c8], PT ;  /* 0x0000f20002007a0c */ /* 0x000fe40003fc6270 */
[----:B----4-:R-:W-:Y:S01]  /*11e10*/  @!P0 IMAD.WIDE R16, R3, 0x4, R4 ;  /* 0x0000000403108825 */ /* 0x010fe200078e0204 */
        /* <DEDUP_REMOVED lines=55> */
.L_x_437:
[----:B------:R-:W1:Y:S02]  /*12190*/  S2R R4, SR_TID.X ;  /* 0x0000000000047919 */ /* 0x000e640000002100 */
        /* <DEDUP_REMOVED lines=15> */
[----:B------:R-:W-:Y:S01]  /*12290*/  UIMAD.WIDE.U32 UR8, UR13, UR4, URZ ;  /* 0x000000040d0872a5 */ /* 0x000fe2000f8e003f */
        /* <DEDUP_REMOVED lines=33> */
.L_x_440:
        /* <DEDUP_REMOVED lines=13> */
.L_x_3116:


//--------------------- .text._ZN7cutlass13device_kernelIN5flash19enable_sm80_to_sm89INS1_16FlashAttnFwdSm80INS1_25CollectiveMainloopFwdSm80ILi8ELi1ELb0EN4cute5tupleIJNS5_1CILi128EEENS7_ILi64EEENS7_ILi192EEEEEELi192ENS_10bfloat16_tEfNS_4arch4Sm80ELb0ELb1ELb1ELb1ELb1ELb0ELb1ELb1EEENS1_21CollectiveEpilogueFwdINS6_IJS8_SA_S9_EEENS6_IJNS7_ILi1EEESI_SI_EEESC_SE_Li256ELb1ELb1ELb1ELb0EEENS1_36VarlenDynamicPersistentTileSchedulerILi128ELi64ELi256ELi256ELb1ELb1ELb0ELb1ELb0ELb1EEEEEEEEEvNT_6ParamsE --------------------------
	.section	.text._ZN7cutlass13device_kernelIN5flash19enable_sm80_to_sm89INS1_16FlashAttnFwdSm80INS1_25CollectiveMainloopFwdSm80ILi8ELi1ELb0EN4cute5tupleIJNS5_1CILi128EEENS7_ILi64EEENS7_ILi192EEEEEELi192ENS_10bfloat16_tEfNS_4arch4Sm80ELb0ELb1ELb1ELb1ELb1ELb0ELb1ELb1EEENS1_21CollectiveEpilogueFwdINS6_IJS8_SA_S9_EEENS6_IJNS7_ILi1EEESI_SI_EEESC_SE_Li256ELb1ELb1ELb1ELb0EEENS1_36VarlenDynamicPersistentTileSchedulerILi128ELi64ELi256ELi256ELb1ELb1ELb0ELb1ELb0ELb1EEEEEEEEEvNT_6ParamsE,"ax",@progbits
	.sectioninfo	@"SHI_REGISTERS=255"
	.align	128
.text._ZN7cutlass13device_kernelIN5flash19enable_sm80_to_sm89INS1_16FlashAttnFwdSm80INS1_25CollectiveMainloopFwdSm80ILi8ELi1ELb0EN4cute5tupleIJNS5_1CILi128EEENS7_ILi64EEENS7_ILi192EEEEEELi192ENS_10bfloat16_tEfNS_4arch4Sm80ELb0ELb1ELb1ELb1ELb1ELb0ELb1ELb1EEENS1_21CollectiveEpilogueFwdINS6_IJS8_SA_S9_EEENS6_IJNS7_ILi1EEESI_SI_EEESC_SE_Li256ELb1ELb1ELb1ELb0EEENS1_36VarlenDynamicPersistentTileSchedulerILi128ELi64ELi256ELi256ELb1ELb1ELb0ELb1ELb0ELb1EEEEEEEEEvNT_6ParamsE:
        .type           _ZN7cutlass13device_kernelIN5flash19enable_sm80_to_sm89INS1_16FlashAttnFwdSm80INS1_25CollectiveMainloopFwdSm80ILi8ELi1ELb0EN4cute5tupleIJNS5_1CILi128EEENS7_ILi64EEENS7_ILi192EEEEEELi192ENS_10bfloat16_tEfNS_4arch4Sm80ELb0ELb1ELb1ELb1ELb1ELb0ELb1ELb1EEENS1_21CollectiveEpilogueFwdINS6_IJS8_SA_S9_EEENS6_IJNS7_ILi1EEESI_SI_EEESC_SE_Li256ELb1ELb1ELb1ELb0EEENS1_36VarlenDynamicPersistentTileSchedulerILi128ELi64ELi256ELi256ELb1ELb1ELb0ELb1ELb0ELb1EEEEEEEEEvNT_6ParamsE,@function
        .size           _ZN7cutlass13device_kernelIN5flash19enable_sm80_to_sm89INS1_16FlashAttnFwdSm80INS1_25CollectiveMainloopFwdSm80ILi8ELi1ELb0EN4cute5tupleIJNS5_1CILi128EEENS7_ILi64EEENS7_ILi192EEEEEELi192ENS_10bfloat16_tEfNS_4arch4Sm80ELb0ELb1ELb1ELb1ELb1ELb0ELb1ELb1EEENS1_21CollectiveEpilogueFwdINS6_IJS8_SA_S9_EEENS6_IJNS7_ILi1EEESI_SI_EEESC_SE_Li256ELb1ELb1ELb1ELb0EEENS1_36VarlenDynamicPersistentTileSchedulerILi128ELi64ELi256ELi256ELb1ELb1ELb0ELb1ELb0ELb1EEEEEEEEEvNT_6ParamsE,(.L_x_3117 - _ZN7cutlass13device_kernelIN5flash19enable_sm80_to_sm89INS1_16FlashAttnFwdSm80INS1_25CollectiveMainloopFwdSm80ILi8ELi1ELb0EN4cute5tupleIJNS5_1CILi128EEENS7_ILi64EEENS7_ILi192EEEEEELi192ENS_10bfloat16_tEfNS_4arch4Sm80ELb0ELb1ELb1ELb1ELb1ELb0ELb1ELb1EEENS1_21CollectiveEpilogueFwdINS6_IJS8_SA_S9_EEENS6_IJNS7_ILi1EEESI_SI_EEESC_SE_Li256ELb1ELb1ELb1ELb0EEENS1_36VarlenDynamicPersistentTileSchedulerILi128ELi64ELi256ELi256ELb1ELb1ELb0ELb1ELb0ELb1EEEEEEEEEvNT_6ParamsE)
        .other          _ZN7cutlass13device_kernelIN5flash19enable_sm80_to_sm89INS1_16FlashAttnFwdSm80INS1_25CollectiveMainloopFwdSm80ILi8ELi1ELb0EN4cute5tupleIJNS5_1CILi128EEENS7_ILi64EEENS7_ILi192EEEEEELi192ENS_10bfloat16_tEfNS_4arch4Sm80ELb0ELb1ELb1ELb1ELb1ELb0ELb1ELb1EEENS1_21CollectiveEpilogueFwdINS6_IJS8_SA_S9_EEENS6_IJNS7_ILi1EEESI_SI_EEESC_SE_Li256ELb1ELb1ELb1ELb0EEENS1_36VarlenDynamicPersistentTileSchedulerILi128ELi64ELi256ELi256ELb1ELb1ELb0ELb1ELb0ELb1EEEEEEEEEvNT_6ParamsE,@"STO_CUDA_ENTRY STV_DEFAULT"
_ZN7cutlass13device_kernelIN5flash19enable_sm80_to_sm89INS1_16FlashAttnFwdSm80INS1_25CollectiveMainloopFwdSm80ILi8ELi1ELb0EN4cute5tupleIJNS5_1CILi128EEENS7_ILi64EEENS7_ILi192EEEEEELi192ENS_10bfloat16_tEfNS_4arch4Sm80ELb0ELb1ELb1ELb1ELb1ELb0ELb1ELb1EEENS1_21CollectiveEpilogueFwdINS6_IJS8_SA_S9_EEENS6_IJNS7_ILi1EEESI_SI_EEESC_SE_Li256ELb1ELb1ELb1ELb0EEENS1_36VarlenDynamicPersistentTileSchedulerILi128ELi64ELi256ELi256ELb1ELb1ELb0ELb1ELb0ELb1EEEEEEEEEvNT_6ParamsE:
        /* <DEDUP_REMOVED lines=13> */
[----:B------:R-:W-:-:S03]  /*00d0*/  CS2R R8, SRZ ;  /* 0x0000000000087805 */ /* 0x000fc6000001ff00 */
        /* <DEDUP_REMOVED lines=10> */
[C---:B------:R-:W-:Y:S01]  /*0180*/  ISETP.GE.U32.AND P4, PT, R13.reuse, 0x2, PT ;  /* 0x000000020d00780c */ /* 0x040fe20003f86070 */
[----:B------:R-:W-:Y:S01]  /*0190*/  IMAD.MOV.U32 R7, RZ, RZ, RZ ;  /* 0x000000ffff077224 */ /* 0x000fe200078e00ff */
        /* <DEDUP_REMOVED lines=26> */
.L_x_446:
        /* <DEDUP_REMOVED lines=9> */
[----:B------:R-:W-:-:S04]  /*03d0*/  @!P0 IMAD.WIDE R4, R0, R2, c[0x0][0x580] ;  /* 0x0001600000048625 */ /* 0x000fc800078e0202 */
[----:B------:R-:W-:Y:S01]  /*03e0*/  @!P0 IMAD.WIDE R2, R0, R3, c[0x0][0x578] ;  /* 0x00015e0000028625 */ /* 0x000fe200078e0203 */
[----:B------:R-:W2:Y:S04]  /*03f0*/  @!P0 LDG.E R9, [R4.64] ;  /* 0x0000000804098981 */ /* 0x000ea8000c1e1900 */
[----:B------:R-:W2:Y:S02]  /*0400*/  @!P0 LDG.E R8, [R2.64] ;  /* 0x0000000802088981 */ /* 0x000ea4000c1e1900 */
[----:B--2---:R-:W-:Y:S01]  /*0410*/  IMAD R5, R9, R8, RZ ;  /* 0x0000000809057224 */ /* 0x004fe200078e02ff */
[----:B------:R-:W-:Y:S05]  /*0420*/  BRA.DIV ~URZ, `(.L_x_444) ;  /* 0x000160027f007947 */ /* 0x000fea000b800000 */
[----:B------:R2:W3:Y:S02]  /*0430*/  SHFL.UP PT, R0, R5, 0x1, RZ ;  /* 0x0420000005007989 */ /* 0x0004e400000e00ff */
.L_x_622:
        /* <DEDUP_REMOVED lines=16> */
.L_x_623:
[----:B---3--:R-:W-:-:S05]  /*0540*/  IMAD R0, R0, c[0x0][0x538], RZ ;  /* 0x00014e0000007a24 */ /* 0x008fca00078e02ff */
[----:B------:R-:W-:-:S04]  /*0550*/  IADD3 R6, R0, R6, RZ ;  /* 0x0000000600067210 */ /* 0x000fc80007ffe0ff */
[----:B------:R-:W-:-:S13]  /*0560*/  ISETP.GT.AND P0, PT, R6, UR4, PT ;  /* 0x0000000406007c0c */ /* 0x000fda000bf04270 */
[----:B-12---:R-:W-:Y:S05]  /*0570*/  @!P0 BRA `(.L_x_446) ;  /* 0xfffffdc000008947 */ /* 0x006fea000383ffff */
.L_x_442:
[----:B------:R-:W-:-:S05]  /*0580*/  IADD3 R10, -R0, R6, RZ ;  /* 0x00000006000a7210 */ /* 0x000fca0007ffe1ff */
[----:B------:R-:W-:-:S05]  /*0590*/  IMAD R0, R4, c[0x0][0x538], R10 ;  /* 0x00014e0004007a24 */ /* 0x000fca00078e020a */
[----:B------:R-:W-:Y:S01]  /*05a0*/  ISETP.GT.AND P0, PT, R0, UR4, PT ;  /* 0x0000000400007c0c */ /* 0x000fe2000bf04270 */
[----:B------:R-:W-:-:S12]  /*05b0*/  BRA.DIV ~URZ, `(.L_x_447) ;  /* 0x000160927f007947 */ /* 0x000fd8000b800000 */
[----:B------:R-:W-:-:S04]  /*05c0*/  VOTE.ANY R6, PT, !P0 ;  /* 0x0000000000067806 */ /* 0x000fc800040e0100 */
.L_x_624:
[----:B------:R-:W2:Y:S02]  /*05d0*/  POPC R0, R6 ;  /* 0x0000000600007309 */ /* 0x000ea40000000000 */
[----:B-12---:R-:W-:Y:S01]  /*05e0*/  IADD3 R215, R0, R7, RZ ;  /* 0x0000000700d77210 */ /* 0x006fe20007ffe0ff */
[----:B------:R-:W-:Y:S05]  /*05f0*/  BRA.DIV ~URZ, `(.L_x_448) ;  /* 0x000160a27f007947 */ /* 0x000fea000b800000 */
[----:B------:R1:W2:Y:S01]  /*0600*/  SHFL.IDX PT, R12, R9, R0, 0x1f ;  /* 0x00001f00090c7589 */ /* 0x0002a200000e0000 */
[----:B------:R-:W-:-:S03]  /*0610*/  MOV R5, RZ ;  /* 0x000000ff00057202 */ /* 0x000fc60000000f00 */
[----:B------:R1:W3:Y:S04]  /*0620*/  SHFL.IDX PT, R9, R8, R0, 0x1f ;  /* 0x00001f0008097589 */ /* 0x0002e800000e0000 */
.L_x_625:
[----:B------:R-:W-:Y:S01]  /*0630*/  ISETP.NE.AND P0, PT, R6, RZ, PT ;  /* 0x000000ff0600720c */ /* 0x000fe20003f05270 */
[----:B------:R-:W-:-:S12]  /*0640*/  BSSY B0, `(.L_x_449) ;  /* 0x0000005000007945 */ /* 0x000fd80003800000 */
[----:B------:R-:W-:Y:S05]  /*0650*/  @!P0 BRA `(.L_x_450) ;  /* 0x0000003000008947 */ /* 0x000fea0003800000 */
[----:B-1----:R-:W-:Y:S01]  /*0660*/  IADD3 R0, R0, -0x1, RZ ;  /* 0xffffffff00007810 */ /* 0x002fe20007ffe0ff */
[----:B------:R-:W-:Y:S05]  /*0670*/  BRA.DIV ~URZ, `(.L_x_451) ;  /* 0x000161027f007947 */ /* 0x000fea000b800000 */
[----:B------:R1:W4:Y:S02]  /*0680*/  SHFL.IDX PT, R5, R4, R0, 0x1f ;  /* 0x00001f0004057589 */ /* 0x00032400000e0000 */
.L_x_450:
[----:B------:R-:W-:Y:S05]  /*0690*/  BSYNC B0 ;  /* 0x0000000000007941 */ /* 0x000fea0003800000 */
.L_x_449:
[----:B---3--:R-:W-:Y:S01]  /*06a0*/  ISETP.NE.AND P0, PT, R9, 0x1, PT ;  /* 0x000000010900780c */ /* 0x008fe20003f05270 */
[----:B----4-:R-:W-:Y:S01]  /*06b0*/  IMAD R212, R5, c[0x0][0x538], R10 ;  /* 0x00014e0005d47a24 */ /* 0x010fe200078e020a */
[----:B------:R-:W-:Y:S04]  /*06c0*/  BSSY B0, `(.L_x_452) ;  /* 0x0000085000007945 */ /* 0x000fe80003800000 */
[----:B------:R-:W-:-:S07]  /*06d0*/  IADD3 R11, -R212, UR4, RZ ;  /* 0x00000004d40b7c10 */ /* 0x000fce000fffe1ff */
[----:B------:R-:W-:Y:S05]  /*06e0*/  @!P0 BRA `(.L_x_453) ;  /* 0x000003e000008947 */ /* 0x000fea0003800000 */
[-C--:B-12---:R-:W-:Y:S02]  /*06f0*/  IABS R0, R12.reuse ;  /* 0x0000000c00007213 */ /* 0x086fe40000000000 */
[----:B------:R-:W-:-:S03]  /*0700*/  IABS R6, R12 ;  /* 0x0000000c00067213 */ /* 0x000fc60000000000 */
[----:B------:R-:W-:Y:S01]  /*0710*/  IMAD.MOV.U32 R5, RZ, RZ, R0 ;  /* 0x000000ffff057224 */ /* 0x000fe200078e0000 */
[----:B------:R-:W-:-:S03]  /*0720*/  IABS R0, R9 ;  /* 0x0000000900007213 */ /* 0x000fc60000000000 */
[----:B------:R-:W1:Y:S02]  /*0730*/  I2F.RP R2, R5 ;  /* 0x0000000500027306 */ /* 0x000e640000209400 */
[----:B------:R-:W-:Y:S01]  /*0740*/  IMAD.MOV.U32 R8, RZ, RZ, R0 ;  /* 0x000000ffff087224 */ /* 0x000fe200078e0000 */
[----:B------:R-:W-:-:S05]  /*0750*/  IABS R0, R11 ;  /* 0x0000000b00007213 */ /* 0x000fca0000000000 */
[----:B------:R-:W-:Y:S08]  /*0760*/  I2F.RP R7, R8 ;  /* 0x0000000800077306 */ /* 0x000ff00000209400 */
[----:B-1----:R-:W1:Y:S02]  /*0770*/  MUFU.RCP R2, R2 ;  /* 0x0000000200027308 */ /* 0x002e640000001000 */
[----:B-1----:R-:W-:-:S06]  /*0780*/  IADD3 R2, R2, 0xffffffe, RZ ;  /* 0x0ffffffe02027810 */ /* 0x002fcc0007ffe0ff */
[----:B------:R-:W1:Y:S02]  /*0790*/  F2I.FTZ.U32.TRUNC.NTZ R3, R2 ;  /* 0x0000000200037305 */ /* 0x000e64000021f000 */
[----:B-1----:R-:W-:-:S04]  /*07a0*/  IMAD.MOV R2, RZ, RZ, -R3 ;  /* 0x000000ffff027224 */ /* 0x002fc800078e0a03 */
[----:B------:R-:W-:Y:S02]  /*07b0*/  IMAD R4, R2, R5, RZ ;  /* 0x0000000502047224 */ /* 0x000fe400078e02ff */
[----:B------:R-:W-:-:S04]  /*07c0*/  IMAD.MOV.U32 R2, RZ, RZ, RZ ;  /* 0x000000ffff027224 */ /* 0x000fc800078e00ff */
[----:B------:R-:W-:Y:S01]  /*07d0*/  IMAD.HI.U32 R2, R3, R4, R2 ;  /* 0x0000000403027227 */ /* 0x000fe200078e0002 */
[----:B------:R-:W-:-:S03]  /*07e0*/  MOV R3, R0 ;  /* 0x0000000000037202 */ /* 0x000fc60000000f00 */
[----:B------:R-:W-:Y:S02]  /*07f0*/  IMAD.MOV R0, RZ, RZ, -R6 ;  /* 0x000000ffff007224 */ /* 0x000fe400078e0a06 */
        /* <DEDUP_REMOVED lines=28> */
[----:B------:R-:W-:-:S03]  /*09c0*/  IMAD.MOV R5, RZ, RZ, -R4 ;  /* 0x000000ffff057224 */ /* 0x000fc600078e0a04 */
        /* <DEDUP_REMOVED lines=10> */
[----:B------:R-:W-:-:S04]  /*0a70*/  IMAD.MOV R2, RZ, RZ, -R0 ;  /* 0x000000ffff027224 */ /* 0x000fc800078e0a00 */
[C---:B------:R-:W-:Y:S01]  /*0a80*/  IMAD R3, R9.reuse, R2, R4 ;  /* 0x0000000209037224 */ /* 0x040fe200078e0204 */
[----:B------:R-:W-:Y:S01]  /*0a90*/  LEA R2, R9, R0, 0x18 ;  /* 0x0000000009027211 */ /* 0x000fe200078ec0ff */
[----:B------:R-:W-:-:S04]  /*0aa0*/  IMAD R0, R12, R5, R11 ;  /* 0x000000050c007224 */ /* 0x000fc800078e020b */
[----:B------:R-:W-:Y:S01]  /*0ab0*/  IMAD R214, R3, 0x10000, R2 ;  /* 0x0001000003d67824 */ /* 0x000fe200078e0202 */
[----:B------:R-:W-:Y:S05]  /*0ac0*/  BRA `(.L_x_454) ;  /* 0x0000044000007947 */ /* 0x000fea0003800000 */
.L_x_453:
[----:B------:R-:W-:-:S04]  /*0ad0*/  IMAD.MOV.U32 R2, RZ, RZ, 0x4 ;  /* 0x00000004ff027424 */ /* 0x000fc800078e00ff */
[----:B------:R-:W-:-:S05]  /*0ae0*/  IMAD.WIDE R2, R215, R2, c[0x0][0x590] ;  /* 0x00016400d7027625 */ /* 0x000fca00078e0202 */
[----:B------:R-:W3:Y:S02]  /*0af0*/  LDG.E R7, [R2.64] ;  /* 0x0000000802077981 */ /* 0x000ee4000c1e1900 */
[----:B-123--:R-:W-:-:S05]  /*0b00*/  IMAD R9, R7, R12, RZ ;  /* 0x0000000c07097224 */ /* 0x00efca00078e02ff */
[-C--:B------:R-:W-:Y:S02]  /*0b10*/  IABS R0, R9.reuse ;  /* 0x0000000900007213 */ /* 0x080fe40000000000 */
[----:B------:R-:W-:-:S03]  /*0b20*/  IABS R8, R9 ;  /* 0x0000000900087213 */ /* 0x000fc60000000000 */
[----:B------:R-:W-:-:S04]  /*0b30*/  IMAD.MOV.U32 R6, RZ, RZ, R0 ;  /* 0x000000ffff067224 */ /* 0x000fc800078e0000 */
[----:B------:R-:W1:Y:S08]  /*0b40*/  I2F.RP R2, R6 ;  /* 0x0000000600027306 */ /* 0x000e700000209400 */
[----:B-1----:R-:W1:Y:S02]  /*0b50*/  MUFU.RCP R2, R2 ;  /* 0x0000000200027308 */ /* 0x002e640000001000 */
[----:B-1----:R-:W-:-:S06]  /*0b60*/  IADD3 R2, R2, 0xffffffe, RZ ;  /* 0x0ffffffe02027810 */ /* 0x002fcc0007ffe0ff */
[----:B------:R-:W1:Y:S02]  /*0b70*/  F2I.FTZ.U32.TRUNC.NTZ R3, R2 ;  /* 0x0000000200037305 */ /* 0x000e64000021f000 */
[----:B-1----:R-:W-:-:S04]  /*0b80*/  IMAD.MOV R0, RZ, RZ, -R3 ;  /* 0x000000ffff007224 */ /* 0x002fc800078e0a03 */
[----:B------:R-:W-:Y:S01]  /*0b90*/  IMAD.MOV.U32 R2, RZ, RZ, R0 ;  /* 0x000000ffff027224 */ /* 0x000fe200078e0000 */
[----:B------:R-:W-:-:S03]  /*0ba0*/  IABS R0, R11 ;  /* 0x0000000b00007213 */ /* 0x000fc60000000000 */
[----:B------:R-:W-:Y:S01]  /*0bb0*/  IMAD R4, R2, R6, RZ ;  /* 0x0000000602047224 */ /* 0x000fe200078e02ff */
[----:B------:R-:W-:Y:S01]  /*0bc0*/  MOV R5, R0 ;  /* 0x0000000000057202 */ /* 0x000fe20000000f00 */
[----:B------:R-:W-:-:S04]  /*0bd0*/  IMAD.MOV.U32 R2, RZ, RZ, RZ ;  /* 0x000000ffff027224 */ /* 0x000fc800078e00ff */
[----:B------:R-:W-:-:S04]  /*0be0*/  IMAD.HI.U32 R0, R3, R4, R2 ;  /* 0x0000000403007227 */ /* 0x000fc800078e0002 */
[----:B------:R-:W-:Y:S02]  /*0bf0*/  IMAD.MOV R2, RZ, RZ, -R8 ;  /* 0x000000ffff027224 */ /* 0x000fe400078e0a08 */
        /* <DEDUP_REMOVED lines=9> */
[----:B------:R-:W-:-:S04]  /*0c90*/  @P2 IADD3 R0, R0, 0x1, RZ ;  /* 0x0000000100002810 */ /* 0x000fc80007ffe0ff */
[----:B------:R-:W-:-:S05]  /*0ca0*/  MOV R4, R0 ;  /* 0x0000000000047202 */ /* 0x000fca0000000f00 */
[----:B------:R-:W-:Y:S01]  /*0cb0*/  @!P1 IMAD.MOV R4, RZ, RZ, -R4 ;  /* 0x000000ffff049224 */ /* 0x000fe200078e0a04 */
[----:B------:R-:W-:-:S05]  /*0cc0*/  @!P0 LOP3.LUT R4, RZ, R9, RZ, 0x33, !PT ;  /* 0x00000009ff048212 */ /* 0x000fca00078e33ff */
[----:B------:R-:W-:-:S05]  /*0cd0*/  IMAD R10, R7, R4, RZ ;  /* 0x00000004070a7224 */ /* 0x000fca00078e02ff */
[----:B------:R-:W-:-:S04]  /*0ce0*/  IADD3 R0, -R10, c[0x0][0x538], RZ ;  /* 0x00014e000a007a10 */ /* 0x000fc80007ffe1ff */
[----:B------:R-:W-:-:S04]  /*0cf0*/  IMNMX R6, R7, R0, PT ;  /* 0x0000000007067217 */ /* 0x000fc80003800200 */
[----:B------:R-:W-:-:S05]  /*0d00*/  IABS R0, R6 ;  /* 0x0000000600007213 */ /* 0x000fca0000000000 */
[----:B------:R-:W-:-:S04]  /*0d10*/  IMAD.MOV.U32 R5, RZ, RZ, R0 ;  /* 0x000000ffff057224 */ /* 0x000fc800078e0000 */
[----:B------:R-:W1:Y:S08]  /*0d20*/  I2F.RP R2, R5 ;  /* 0x0000000500027306 */ /* 0x000e700000209400 */
[----:B-1----:R-:W1:Y:S02]  /*0d30*/  MUFU.RCP R2, R2 ;  /* 0x0000000200027308 */ /* 0x002e640000001000 */
[----:B-1----:R-:W-:-:S06]  /*0d40*/  IADD3 R2, R2, 0xffffffe, RZ ;  /* 0x0ffffffe02027810 */ /* 0x002fcc0007ffe0ff */
[----:B------:R1:W2:Y:S02]  /*0d50*/  F2I.FTZ.U32.TRUNC.NTZ R3, R2 ;  /* 0x0000000200037305 */ /* 0x0002a4000021f000 */
[----:B-1----:R-:W-:Y:S01]  /*0d60*/  IMAD.MOV R2, RZ, RZ, -R4 ;  /* 0x000000ffff027224 */ /* 0x002fe200078e0a04 */
[----:B--2---:R-:W-:-:S03]  /*0d70*/  IADD3 R0, RZ, -R3, RZ ;  /* 0x80000003ff007210 */ /* 0x004fc60007ffe0ff */
[----:B------:R-:W-:Y:S01]  /*0d80*/  IMAD R8, R9, R2, R11 ;  /* 0x0000000209087224 */ /* 0x000fe200078e020b */
[----:B------:R-:W-:Y:S01]  /*0d90*/  IABS R9, R6 ;  /* 0x0000000600097213 */ /* 0x000fe20000000000 */
[----:B------:R-:W-:-:S03]  /*0da0*/  IMAD.MOV.U32 R2, RZ, RZ, R0 ;  /* 0x000000ffff027224 */ /* 0x000fc600078e0000 */
[----:B------:R-:W-:Y:S01]  /*0db0*/  IABS R0, R8 ;  /* 0x0000000800007213 */ /* 0x000fe20000000000 */
[----:B------:R-:W-:Y:S02]  /*0dc0*/  IMAD R7, R2, R5, RZ ;  /* 0x0000000502077224 */ /* 0x000fe400078e02ff */
[----:B------:R-:W-:Y:S02]  /*0dd0*/  IMAD.MOV.U32 R2, RZ, RZ, RZ ;  /* 0x000000ffff027224 */ /* 0x000fe400078e00ff */
[----:B------:R-:W-:Y:S01]  /*0de0*/  IMAD.MOV.U32 R4, RZ, RZ, R0 ;  /* 0x000000ffff047224 */ /* 0x000fe200078e0000 */
[----:B------:R-:W-:Y:S01]  /*0df0*/  IADD3 R0, RZ, -R9, RZ ;  /* 0x80000009ff007210 */ /* 0x000fe20007ffe0ff */
[----:B------:R-:W-:-:S04]  /*0e00*/  IMAD.HI.U32 R3, R3, R7, R2 ;  /* 0x0000000703037227 */ /* 0x000fc800078e0002 */
[----:B------:R-:W-:Y:S02]  /*0e10*/  IMAD.MOV.U32 R2, RZ, RZ, R0 ;  /* 0x000000ffff027224 */ /* 0x000fe400078e0000 */
[----:B------:R-:W-:Y:S01]  /*0e20*/  IMAD.HI.U32 R0, R3, R4, RZ ;  /* 0x0000000403007227 */ /* 0x000fe200078e00ff */
[----:B------:R-:W-:-:S03]  /*0e30*/  IADD3 R3, R10, 0x1000000, R8 ;  /* 0x010000000a037810 */ /* 0x000fc60007ffe008 */
[----:B------:R-:W-:-:S05]  /*0e40*/  IMAD R2, R0, R2, R4 ;  /* 0x0000000200027224 */ /* 0x000fca00078e0204 */
[----:B------:R-:W-:-:S13]  /*0e50*/  ISETP.GT.U32.AND P0, PT, R5, R2, PT ;  /* 0x000000020500720c */ /* 0x000fda0003f04070 */
[----:B------:R-:W-:Y:S01]  /*0e60*/  @!P0 IMAD.IADD R2, R2, 0x1, -R5 ;  /* 0x0000000102028824 */ /* 0x000fe200078e0a05 */
[----:B------:R-:W-:Y:S02]  /*0e70*/  @!P0 IADD3 R0, R0, 0x1, RZ ;  /* 0x0000000100008810 */ /* 0x000fe40007ffe0ff */
[----:B------:R-:W-:Y:S02]  /*0e80*/  ISETP.NE.AND P0, PT, R6, RZ, PT ;  /* 0x000000ff0600720c */ /* 0x000fe40003f05270 */
[----:B------:R-:W-:Y:S02]  /*0e90*/  ISETP.GE.U32.AND P2, PT, R2, R5, PT ;  /* 0x000000050200720c */ /* 0x000fe40003f46070 */
[----:B------:R-:W-:-:S04]  /*0ea0*/  LOP3.LUT R2, R8, R6, RZ, 0x3c, !PT ;  /* 0x0000000608027212 */ /* 0x000fc800078e3cff */
[----:B------:R-:W-:Y:S01]  /*0eb0*/  ISETP.GE.AND P1, PT, R2, RZ, PT ;  /* 0x000000ff0200720c */ /* 0x000fe20003f26270 */
[----:B------:R-:W-:-:S06]  /*0ec0*/  IMAD.MOV R2, RZ, RZ, -R6 ;  /* 0x000000ffff027224 */ /* 0x000fcc00078e0a06 */
[----:B------:R-:W-:-:S06]  /*0ed0*/  @P2 IADD3 R0, R0, 0x1, RZ ;  /* 0x0000000100002810 */ /* 0x000fcc0007ffe0ff */
[----:B------:R-:W-:Y:S02]  /*0ee0*/  @!P1 IADD3 R0, -R0, RZ, RZ ;  /* 0x000000ff00009210 */ /* 0x000fe40007ffe1ff */
[----:B------:R-:W-:-:S05]  /*0ef0*/  @!P0 LOP3.LUT R0, RZ, R6, RZ, 0x33, !PT ;  /* 0x00000006ff008212 */ /* 0x000fca00078e33ff */
[----:B------:R-:W-:Y:S02]  /*0f00*/  IMAD R214, R0, R2, R3 ;  /* 0x0000000200d67224 */ /* 0x000fe400078e0203 */
.L_x_454:
[----:B------:R-:W-:Y:S05]  /*0f10*/  BSYNC B0 ;  /* 0x0000000000007941 */ /* 0x000fea0003800000 */
.L_x_452:
[----:B------:R-:W-:-:S04]  /*0f20*/  LOP3.LUT R0, RZ, R0, RZ, 0x33, !PT ;  /* 0x00000000ff007212 */ /* 0x000fc800078e33ff */
[----:B------:R-:W-:Y:S01]  /*0f30*/  IADD3 R213, R0, R12, RZ ;  /* 0x0000000c00d57210 */ /* 0x000fe20007ffe0ff */
[----:B------:R-:W-:Y:S05]  /*0f40*/  BRA `(.L_x_455) ;  /* 0x0000004000007947 */ /* 0x000fea0003800000 */
.L_x_443:
[----:B-1----:R-:W-:Y:S01]  /*0f50*/  IMAD.MOV.U32 R213, RZ, RZ, RZ ;  /* 0x000000ffffd57224 */ /* 0x002fe200078e00ff */
[----:B------:R-:W-:Y:S01]  /*0f60*/  MOV R214, RZ ;  /* 0x000000ff00d67202 */ /* 0x000fe20000000f00 */
[----:B------:R-:W-:Y:S01]  /*0f70*/  IMAD.U32 R212, RZ, RZ, UR4 ;  /* 0x00000004ffd47e24 */ /* 0x000fe2000f8e00ff */
[----:B------:R-:W-:Y:S02]  /*0f80*/  MOV R215, c[0x0][0x53c] ;  /* 0x00014f0000d77a02 */ /* 0x000fe40000000f00 */
.L_x_455:
[----:B------:R-:W-:Y:S01]  /*0f90*/  ISETP.NE.AND P0, PT, R13, RZ, PT ;  /* 0x000000ff0d00720c */ /* 0x000fe20003f05270 */
[----:B------:R-:W-:-:S12]  /*0fa0*/  WARPSYNC 0xffffffff ;  /* 0xffffffff00007948 */ /* 0x000fd80003800000 */
[----:B------:R1:W-:Y:S04]  /*0fb0*/  @!P0 STS.128 [0x18100], R212 ;  /* 0x018100d4ff008388 */ /* 0x0003e80000000c00 */
[----:B------:R-:W-:Y:S06]  /*0fc0*/  BAR.ARV 0x5, 0x100 ;  /* 0x0144000000007b1d */ /* 0x000fec0000002000 */
.L_x_441:
[----:B-1----:R-:W-:-:S13]  /*0fd0*/  ISETP.GE.AND P0, PT, R215, c[0x0][0x53c], PT ;  /* 0x00014f00d7007a0c */ /* 0x002fda0003f06270 */
        /* <DEDUP_REMOVED lines=13> */
[----:B------:R-:W-:Y:S02]  /*10b0*/  SHF.R.S32.HI R217, RZ, 0x3, R15 ;  /* 0x00000003ffd97819 */ /* 0x000fe4000001140f */
[----:B------:R-:W-:Y:S01]  /*10c0*/  LEA.HI R8, R9, R17, RZ, 0x5 ;  /* 0x0000001109087211 */ /* 0x000fe200078f28ff */
[----:B------:R-:W-:Y:S01]  /*10d0*/  IMAD.IADD R14, R3, 0x1, -R0 ;  /* 0x00000001030e7824 */ /* 0x000fe200078e0a00 */
[----:B------:R-:W-:Y:S01]  /*10e0*/  LOP3.LUT R0, R2, 0xfffffff0, RZ, 0xc0, !PT ;  /* 0xfffffff002007812 */ /* 0x000fe200078ec0ff */
[----:B------:R-:W-:Y:S01]  /*10f0*/  IMAD.SHL.U32 R4, R217, 0x40, RZ ;  /* 0x00000040d9047824 */ /* 0x000fe200078e00ff */
[----:B------:R-:W-:Y:S02]  /*1100*/  SHF.R.S32.HI R2, RZ, 0x1f, R13 ;  /* 0x0000001fff027819 */ /* 0x000fe4000001140d */
[----:B------:R-:W-:Y:S01]  /*1110*/  LOP3.LUT R3, R15, 0xfffffff8, RZ, 0xc0, !PT ;  /* 0xfffffff80f037812 */ /* 0x000fe200078ec0ff */
[----:B------:R-:W-:Y:S01]  /*1120*/  IMAD.IADD R0, R17, 0x1, -R0 ;  /* 0x0000000111007824 */ /* 0x000fe200078e0a00 */
[----:B------:R-:W-:-:S02]  /*1130*/  LEA.HI R2, R2, R7, RZ, 0x3 ;  /* 0x0000000702027211 */ /* 0x000fc400078f18ff */
[----:B------:R-:W-:Y:S01]  /*1140*/  LEA.HI R9, R9, R17, RZ, 0x6 ;  /* 0x0000001109097211 */ /* 0x000fe200078f30ff */
[----:B------:R-:W-:Y:S01]  /*1150*/  IMAD.IADD R198, R17, 0x1, -R3 ;  /* 0x0000000111c67824 */ /* 0x000fe200078e0a03 */
[----:B------:R-:W-:Y:S02]  /*1160*/  SHF.R.S32.HI R5, RZ, 0x1f, R0 ;  /* 0x0000001fff057819 */ /* 0x000fe40000011400 */
[----:B------:R-:W-:Y:S01]  /*1170*/  LOP3.LUT R3, R2, 0xfffffff8, RZ, 0xc0, !PT ;  /* 0xfffffff802037812 */ /* 0x000fe200078ec0ff */
[----:B------:R-:W-:Y:S01]  /*1180*/  IMAD.SHL.U32 R184, R198, 0x8, RZ ;  /* 0x00000008c6b87824 */ /* 0x000fe200078e00ff */
[----:B------:R-:W-:Y:S01]  /*1190*/  LEA.HI R11, R5, R0, RZ, 0x3 ;  /* 0x00000000050b7211 */ /* 0x000fe200078f18ff */
[----:B------:R-:W-:Y:S01]  /*11a0*/  IMAD.SHL.U32 R9, R9, 0x8, RZ ;  /* 0x0000000809097824 */ /* 0x000fe200078e00ff */
[----:B------:R-:W-:Y:S01]  /*11b0*/  LOP3.LUT R2, R4, 0x1c0, RZ, 0xc0, !PT ;  /* 0x000001c004027812 */ /* 0x000fe200078ec0ff */
[----:B------:R-:W-:Y:S01]  /*11c0*/  IMAD.IADD R7, R7, 0x1, -R3 ;  /* 0x0000000107077824 */ /* 0x000fe200078e0a03 */
[----:B------:R-:W-:Y:S01]  /*11d0*/  LOP3.LUT R3, R11, 0xfffffff8, RZ, 0xc0, !PT ;  /* 0xfffffff80b037812 */ /* 0x000fe200078ec0ff */
[----:B------:R-:W-:Y:S01]  /*11e0*/  IMAD R197, R198, 0x20, R217 ;  /* 0x00000020c6c57824 */ /* 0x000fe200078e02d9 */
[----:B------:R-:W-:-:S02]  /*11f0*/  SHF.R.U32.HI R4, RZ, 0x3, R2 ;  /* 0x00000003ff047819 */ /* 0x000fc40000011602 */
[----:B------:R-:W-:Y:S01]  /*1200*/  LOP3.LUT R2, R2, 0x38, R184, 0xf8, !PT ;  /* 0x0000003802027812 */ /* 0x000fe200078ef8b8 */
[----:B------:R-:W-:Y:S01]  /*1210*/  IMAD.IADD R5, R0, 0x1, -R3 ;  /* 0x0000000100057824 */ /* 0x000fe200078e0a03 */
[----:B------:R-:W-:Y:S02]  /*1220*/  LOP3.LUT R0, R8, 0xffffffe0, RZ, 0xc0, !PT ;  /* 0xffffffe008007812 */ /* 0x000fe400078ec0ff */
[----:B------:R-:W-:Y:S02]  /*1230*/  LOP3.LUT R10, R2, R4, RZ, 0x3c, !PT ;  /* 0x00000004020a7212 */ /* 0x000fe400078e3cff */
[----:B------:R-:W-:Y:S01]  /*1240*/  SHF.R.S32.HI R4, RZ, 0x5, R8 ;  /* 0x00000005ff047819 */ /* 0x000fe20000011408 */
        /* <DEDUP_REMOVED lines=32> */
[----:B------:R-:W-:Y:S01]  /*1450*/  IMAD.IADD R216, R0, 0x1, -R3 ;  /* 0x0000000100d87824 */ /* 0x000fe200078e0a03 */
[----:B------:R-:W-:Y:S01]  /*1460*/  SHF.R.U32.HI R2, RZ, 0x3, R2 ;  /* 0x00000003ff027819 */ /* 0x000fe20000011602 */
[----:B------:R1:W-:Y:S01]  /*1470*/  STL [R1+0x10], R15 ;  /* 0x0000100f01007387 */ /* 0x0003e20000100800 */
[----:B------:R-:W-:Y:S01]  /*1480*/  LEA.HI R3, R4, R4, RZ, 0x1d ;  /* 0x0000000404037211 */ /* 0x000fe200078fe8ff */
[----:B------:R-:W-:Y:S01]  /*1490*/  IMAD R0, R14, 0x200, R13 ;  /* 0x000002000e007824 */ /* 0x000fe200078e020d */
[----:B------:R-:W-:Y:S01]  /*14a0*/  LOP3.LUT R2, R6, R2, RZ, 0x3c, !PT ;  /* 0x0000000206027212 */ /* 0x000fe200078e3cff */
[----:B------:R-:W-:Y:S01]  /*14b0*/  IMAD R216, R216, 0x8, R15 ;  /* 0x00000008d8d87824 */ /* 0x000fe200078e020f */
[----:B------:R-:W-:Y:S01]  /*14c0*/  LOP3.LUT R4, R7, 0xfffffe00, RZ, 0xc0, !PT ;  /* 0xfffffe0007047812 */ /* 0x000fe200078ec0ff */
[----:B------:R-:W-:Y:S01]  /*14d0*/  IMAD.IADD R7, R5, 0x1, R3 ;  /* 0x0000000105077824 */ /* 0x000fe200078e0203 */
[----:B------:R-:W-:-:S02]  /*14e0*/  IADD3 R192, R184, 0x40, RZ ;  /* 0x00000040b8c07810 */ /* 0x000fc40007ffe0ff */
[CC--:B------:R-:W-:Y:S01]  /*14f0*/  IADD3 R3, R2.reuse, R4.reuse, R8 ;  /* 0x0000000402037210 */ /* 0x0c0fe20007ffe008 */
[----:B------:R-:W-:Y:S01]  /*1500*/  IMAD.MOV.U32 R8, RZ, RZ, 0x20 ;  /* 0x00000020ff087424 */ /* 0x000fe200078e00ff */
[----:B------:R-:W-:Y:S02]  /*1510*/  LOP3.LUT R4, R2, R4, RZ, 0xfc, !PT ;  /* 0x0000000402047212 */ /* 0x000fe400078efcff */
[----:B------:R-:W-:Y:S02]  /*1520*/  LOP3.LUT R2, R12, 0x7ffffffc, RZ, 0xc0, !PT ;  /* 0x7ffffffc0c027812 */ /* 0x000fe400078ec0ff */
[----:B------:R-:W-:Y:S01]  /*1530*/  LOP3.LUT R9, R10, 0x7ffffe00, R9, 0xf8, !PT ;  /* 0x7ffffe000a097812 */ /* 0x000fe200078ef809 */
[----:B------:R-:W-:Y:S01]  /*1540*/  IMAD.MOV.U32 R10, RZ, RZ, 0x40 ;  /* 0x00000040ff0a7424 */ /* 0x000fe200078e00ff */
[----:B------:R-:W-:Y:S01]  /*1550*/  LEA R226, R7, 0x80, 0x1 ;  /* 0x0000008007e27811 */ /* 0x000fe200078e08ff */
[----:B------:R-:W-:Y:S01]  /*1560*/  IMAD.IADD R2, R16, 0x1, -R2 ;  /* 0x0000000110027824 */ /* 0x000fe200078e0a02 */
[----:B------:R-:W-:Y:S01]  /*1570*/  IADD3 R193, R184, 0x80, RZ ;  /* 0x00000080b8c17810 */ /* 0x000fe20007ffe0ff */
[----:B------:R-:W-:Y:S01]  /*1580*/  IMAD.SHL.U32 R179, R9, 0x2, RZ ;  /* 0x0000000209b37824 */ /* 0x000fe200078e00ff */
[----:B------:R-:W-:Y:S01]  /*1590*/  SHF.R.S32.HI R5, RZ, 0x1f, R192 ;  /* 0x0000001fff057819 */ /* 0x000fe200000114c0 */
[----:B------:R-:W-:Y:S01]  /*15a0*/  IMAD.SHL.U32 R199, R2, 0x2, RZ ;  /* 0x0000000202c77824 */ /* 0x000fe200078e00ff */
[----:B------:R-:W-:-:S02]  /*15b0*/  SEL R5, R8, 0xffffffe0, !P1 ;  /* 0xffffffe008057807 */ /* 0x000fc40004800000 */
[----:B------:R-:W-:Y:S02]  /*15c0*/  SEL R2, R8, 0xffffffe0, !P4 ;  /* 0xffffffe008027807 */ /* 0x000fe40006000000 */
[C---:B------:R-:W-:Y:S01]  /*15d0*/  IADD3 R252, R199.reuse, 0x8, RZ ;  /* 0x00000008c7fc7810 */ /* 0x040fe20007ffe0ff */
[----:B------:R-:W-:Y:S01]  /*15e0*/  IMAD.IADD R229, R226, 0x1, R5 ;  /* 0x00000001e2e57824 */ /* 0x000fe200078e0205 */
[C---:B------:R-:W-:Y:S02]  /*15f0*/  IADD3 R250, R199.reuse, 0x18, RZ ;  /* 0x00000018c7fa7810 */ /* 0x040fe40007ffe0ff */
[C---:B------:R-:W-:Y:S02]  /*1600*/  IADD3 R249, R199.reuse, 0x20, RZ ;  /* 0x00000020c7f97810 */ /* 0x040fe40007ffe0ff */
[C---:B------:R-:W-:Y:S02]  /*1610*/  IADD3 R247, R199.reuse, 0x30, RZ ;  /* 0x00000030c7f77810 */ /* 0x040fe40007ffe0ff */
[----:B------:R-:W-:-:S02]  /*1620*/  IADD3 R246, R199, 0x38, RZ ;  /* 0x00000038c7f67810 */ /* 0x000fc40007ffe0ff */
[C---:B------:R-:W-:Y:S02]  /*1630*/  IADD3 R244, R199.reuse, 0x48, RZ ;  /* 0x00000048c7f47810 */ /* 0x040fe40007ffe0ff */
[C---:B------:R-:W-:Y:S02]  /*1640*/  IADD3 R243, R199.reuse, 0x50, RZ ;  /* 0x00000050c7f37810 */ /* 0x040fe40007ffe0ff */
[----:B------:R-:W-:Y:S02]  /*1650*/  SHF.R.S32.HI R8, RZ, 0x1f, R199 ;  /* 0x0000001fff087819 */ /* 0x000fe400000114c7 */
[C---:B------:R-:W-:Y:S02]  /*1660*/  IADD3 R241, R199.reuse, 0x60, RZ ;  /* 0x00000060c7f17810 */ /* 0x040fe40007ffe0ff */
[----:B------:R-:W-:Y:S02]  /*1670*/  IADD3 R240, R199, 0x68, RZ ;  /* 0x00000068c7f07810 */ /* 0x000fe40007ffe0ff */
[----:B------:R-:W-:-:S02]  /*1680*/  SHF.R.S32.HI R7, RZ, 0x1f, R252 ;  /* 0x0000001fff077819 */ /* 0x000fc400000114fc */
[C---:B------:R-:W-:Y:S02]  /*1690*/  IADD3 R238, R199.reuse, 0x78, RZ ;  /* 0x00000078c7ee7810 */ /* 0x040fe40007ffe0ff */
[----:B------:R-:W-:Y:S02]  /*16a0*/  IADD3 R237, R199, 0x80, RZ ;  /* 0x00000080c7ed7810 */ /* 0x000fe40007ffe0ff */
[----:B------:R-:W-:Y:S02]  /*16b0*/  SHF.R.S32.HI R8, RZ, 0x1f, R250 ;  /* 0x0000001fff087819 */ /* 0x000fe400000114fa */
[----:B------:R-:W-:Y:S02]  /*16c0*/  SHF.R.S32.HI R7, RZ, 0x1f, R249 ;  /* 0x0000001fff077819 */ /* 0x000fe400000114f9 */
[----:B------:R-:W-:Y:S02]  /*16d0*/  IADD3 R227, R226, -0x10, RZ ;  /* 0xfffffff0e2e37810 */ /* 0x000fe40007ffe0ff */
[----:B------:R-:W-:-:S02]  /*16e0*/  SHF.R.S32.HI R6, RZ, 0x1f, R193 ;  /* 0x0000001fff067819 */ /* 0x000fc400000114c1 */
[C---:B------:R-:W-:Y:S02]  /*16f0*/  IADD3 R235, R199.reuse, 0x90, RZ ;  /* 0x00000090c7eb7810 */ /* 0x040fe40007ffe0ff */
[----:B------:R-:W-:Y:S02]  /*1700*/  IADD3 R234, R199, 0x98, RZ ;  /* 0x00000098c7ea7810 */ /* 0x000fe40007ffe0ff */
[----:B------:R-:W-:Y:S02]  /*1710*/  SHF.R.S32.HI R8, RZ, 0x1f, R247 ;  /* 0x0000001fff087819 */ /* 0x000fe400000114f7 */
[----:B------:R-:W-:Y:S02]  /*1720*/  SHF.R.S32.HI R7, RZ, 0x1f, R246 ;  /* 0x0000001fff077819 */ /* 0x000fe400000114f6 */
[----:B------:R-:W-:Y:S02]  /*1730*/  @P0 IADD3 R227, R226, 0x10, RZ ;  /* 0x00000010e2e30810 */ /* 0x000fe40007ffe0ff */
[----:B------:R-:W-:-:S02]  /*1740*/  SEL R6, R10, 0xffffffc0, !P2 ;  /* 0xffffffc00a067807 */ /* 0x000fc40005000000 */
[----:B------:R-:W-:Y:S01]  /*1750*/  IADD3 R232, R199, 0xa8, RZ ;  /* 0x000000a8c7e87810 */ /* 0x000fe20007ffe0ff */
[----:B------:R-:W-:Y:S01]  /*1760*/  IMAD.IADD R228, R5, 0x1, R227 ;  /* 0x0000000105e47824 */ /* 0x000fe200078e02e3 */
[C---:B------:R-:W-:Y:S02]  /*1770*/  IADD3 R231, R199.reuse, 0xb0, RZ ;  /* 0x000000b0c7e77810 */ /* 0x040fe40007ffe0ff */
[----:B------:R-:W-:Y:S02]  /*1780*/  SHF.R.S32.HI R8, RZ, 0x1f, R244 ;  /* 0x0000001fff087819 */ /* 0x000fe400000114f4 */
[----:B------:R-:W-:Y:S02]  /*1790*/  SHF.R.S32.HI R7, RZ, 0x1f, R243 ;  /* 0x0000001fff077819 */ /* 0x000fe400000114f3 */
[----:B------:R-:W-:Y:S02]  /*17a0*/  IADD3 R230, R199, 0xb8, RZ ;  /* 0x000000b8c7e67810 */ /* 0x000fe40007ffe0ff */
[----:B------:R-:W-:-:S02]  /*17b0*/  SHF.R.S32.HI R8, RZ, 0x1f, R241 ;  /* 0x0000001fff087819 */ /* 0x000fc400000114f1 */
[----:B------:R-:W-:Y:S02]  /*17c0*/  SHF.R.S32.HI R7, RZ, 0x1f, R240 ;  /* 0x0000001fff077819 */ /* 0x000fe400000114f0 */
[----:B------:R-:W-:Y:S02]  /*17d0*/  SHF.R.S32.HI R8, RZ, 0x1f, R238 ;  /* 0x0000001fff087819 */ /* 0x000fe400000114ee */
[----:B------:R-:W-:Y:S02]  /*17e0*/  SHF.R.S32.HI R7, RZ, 0x1f, R237 ;  /* 0x0000001fff077819 */ /* 0x000fe400000114ed */
[----:B------:R-:W-:Y:S01]  /*17f0*/  LEA R173, R3, 0xc100, 0x1 ;  /* 0x0000c10003ad7811 */ /* 0x000fe200078e08ff */
[----:B------:R-:W-:Y:S01]  /*1800*/  IMAD.IADD R3, R6, 0x1, R227 ;  /* 0x0000000106037824 */ /* 0x000fe200078e02e3 */
[----:B------:R-:W-:Y:S02]  /*1810*/  LEA R167, R4, 0x100, 0x1 ;  /* 0x0000010004a77811 */ /* 0x000fe400078e08ff */
[----:B------:R-:W-:Y:S01]  /*1820*/  SHF.R.S32.HI R8, RZ, 0x1f, R235 ;  /* 0x0000001fff087819 */ /* 0x000fe200000114eb */
[----:B------:R-:W-:Y:S01]  /*1830*/  IMAD.IADD R174, R173, 0x1, R2 ;  /* 0x00000001adae7824 */ /* 0x000fe200078e0202 */
[----:B------:R-:W-:Y:S01]  /*1840*/  SHF.R.S32.HI R7, RZ, 0x1f, R234 ;  /* 0x0000001fff077819 */ /* 0x000fe200000114ea */
[----:B------:R-:W-:Y:S01]  /*1850*/  IMAD.IADD R168, R2, 0x1, R167 ;  /* 0x0000000102a87824 */ /* 0x000fe200078e02a7 */
[----:B------:R-:W-:Y:S01]  /*1860*/  SHF.R.S32.HI R8, RZ, 0x1f, R232 ;  /* 0x0000001fff087819 */ /* 0x000fe200000114e8 */
[--C-:B------:R-:W-:Y:S01]  /*1870*/  IMAD.IADD R8, R226, 0x1, R6.reuse ;  /* 0x00000001e2087824 */ /* 0x100fe200078e0206 */
[----:B------:R-:W-:Y:S01]  /*1880*/  SHF.R.S32.HI R7, RZ, 0x1f, R231 ;  /* 0x0000001fff077819 */ /* 0x000fe200000114e7 */
[----:B------:R-:W-:Y:S01]  /*1890*/  IMAD.IADD R2, R228, 0x1, R6 ;  /* 0x00000001e4027824 */ /* 0x000fe200078e0206 */
[----:B------:R-:W-:Y:S01]  /*18a0*/  SHF.R.S32.HI R7, RZ, 0x1f, R230 ;  /* 0x0000001fff077819 */ /* 0x000fe200000114e6 */
[----:B------:R-:W-:Y:S01]  /*18b0*/  IMAD.IADD R7, R229, 0x1, R6 ;  /* 0x00000001e5077824 */ /* 0x000fe200078e0206 */
[----:B------:R1:W-:Y:S01]  /*18c0*/  STL [R1+0xc], R8 ;  /* 0x00000c0801007387 */ /* 0x0003e20000100800 */
[----:B------:R-:W-:-:S02]  /*18d0*/  IADD3 R251, R199, 0x10, RZ ;  /* 0x00000010c7fb7810 */ /* 0x000fc40007ffe0ff */
[C---:B------:R-:W-:Y:S01]  /*18e0*/  IADD3 R248, R199.reuse, 0x28, RZ ;  /* 0x00000028c7f87810 */ /* 0x040fe20007ffe0ff */
[----:B------:R1:W-:Y:S01]  /*18f0*/  STL [R1+0x8], R7 ;  /* 0x0000080701007387 */ /* 0x0003e20000100800 */
[C---:B------:R-:W-:Y:S02]  /*1900*/  IADD3 R245, R199.reuse, 0x40, RZ ;  /* 0x00000040c7f57810 */ /* 0x040fe40007ffe0ff */
[C---:B------:R-:W-:Y:S01]  /*1910*/  IADD3 R242, R199.reuse, 0x58, RZ ;  /* 0x00000058c7f27810 */ /* 0x040fe20007ffe0ff */
[----:B------:R1:W-:Y:S01]  /*1920*/  STL [R1+0x4], R3 ;  /* 0x0000040301007387 */ /* 0x0003e20000100800 */
[----:B------:R-:W-:Y:S02]  /*1930*/  LEA R164, R0, 0x6100, 0x1 ;  /* 0x0000610000a47811 */ /* 0x000fe400078e08ff */
[----:B------:R-:W-:Y:S01]  /*1940*/  IADD3 R239, R199, 0x70, RZ ;  /* 0x00000070c7ef7810 */ /* 0x000fe20007ffe0ff */
[----:B------:R1:W-:Y:S01]  /*1950*/  STL [R1], R2 ;  /* 0x0000000201007387 */ /* 0x0003e20000100800 */
[----:B------:R-:W-:-:S02]  /*1960*/  SHF.R.S32.HI R9, RZ, 0x1f, R251 ;  /* 0x0000001fff097819 */ /* 0x000fc400000114fb */
[----:B------:R-:W-:Y:S02]  /*1970*/  SEL R0, R10, 0xffffffc0, !P3 ;  /* 0xffffffc00a007807 */ /* 0x000fe40005800000 */
[----:B------:R-:W-:Y:S02]  /*1980*/  IADD3 R236, R199, 0x88, RZ ;  /* 0x00000088c7ec7810 */ /* 0x000fe40007ffe0ff */
[----:B------:R-:W-:Y:S01]  /*1990*/  SHF.R.S32.HI R9, RZ, 0x1f, R248 ;  /* 0x0000001fff097819 */ /* 0x000fe200000114f8 */
[--C-:B------:R-:W-:Y:S01]  /*19a0*/  IMAD.IADD R176, R173, 0x1, R0.reuse ;  /* 0x00000001adb07824 */ /* 0x100fe200078e0200 */
[----:B------:R-:W-:Y:S01]  /*19b0*/  IADD3 R233, R199, 0xa0, RZ ;  /* 0x000000a0c7e97810 */ /* 0x000fe20007ffe0ff */
        /* <DEDUP_REMOVED lines=9> */
.L_x_621:
[----:B------:R-:W-:Y:S01]  /*1a50*/  ISETP.NE.U32.AND P0, PT, RZ, c[0x0][0x370], PT ;  /* 0x0000dc00ff007a0c */ /* 0x000fe20003f05070 */
[----:B------:R-:W-:Y:S01]  /*1a60*/  IMAD.MOV.U32 R13, RZ, RZ, 0x4 ;  /* 0x00000004ff0d7424 */ /* 0x000fe200078e00ff */
[----:B------:R-:W-:Y:S01]  /*1a70*/  ISETP.NE.U32.AND P2, PT, RZ, c[0x0][0x360], PT ;  /* 0x0000d800ff007a0c */ /* 0x000fe20003f45070 */
[----:B------:R-:W-:Y:S01]  /*1a80*/  IMAD.MOV.U32 R201, RZ, RZ, RZ ;  /* 0x000000ffffc97224 */ /* 0x000fe200078e00ff */
[----:B------:R-:W-:Y:S01]  /*1a90*/  ISETP.NE.AND.EX P1, PT, RZ, c[0x0][0x374], PT, P0 ;  /* 0x0000dd00ff007a0c */ /* 0x000fe20003f25300 */
[----:B------:R-:W-:Y:S01]  /*1aa0*/  IMAD.MOV.U32 R12, RZ, RZ, RZ ;  /* 0x000000ffff0c7224 */ /* 0x000fe200078e00ff */
[----:B------:R-:W-:Y:S01]  /*1ab0*/  ISETP.NE.AND.EX P0, PT, RZ, c[0x0][0x364], PT, P2 ;  /* 0x0000d900ff007a0c */ /* 0x000fe20003f05320 */
[----:B-1----:R-:W-:Y:S01]  /*1ac0*/  IMAD.WIDE R2, R215, R13, c[0x0][0x348] ;  /* 0x0000d200d7027625 */ /* 0x002fe200078e020d */
[----:B------:R-:W-:-:S04]  /*1ad0*/  ISETP.NE.U32.AND P3, PT, RZ, c[0x0][0x348], PT ;  /* 0x0000d200ff007a0c */ /* 0x000fc80003f65070 */
[----:B------:R-:W-:-:S05]  /*1ae0*/  ISETP.NE.AND.EX P3, PT, RZ, c[0x0][0x34c], PT, P3 ;  /* 0x0000d300ff007a0c */ /* 0x000fca0003f65330 */
[----:B------:R-:W-:-:S04]  /*1af0*/  @P1 IMAD.WIDE R6, R215, R13, c[0x0][0x370] ;  /* 0x0000dc00d7061625 */ /* 0x000fc800078e020d */
[----:B------:R-:W-:Y:S01]  /*1b00*/  @P0 IMAD.WIDE R4, R215, R13, c[0x0][0x360] ;  /* 0x0000d800d7040625 */ /* 0x000fe200078e020d */
[----:B------:R1:W5:Y:S04]  /*1b10*/  @P1 LDG.E R201, [R6.64] ;  /* 0x0000000806c91981 */ /* 0x000368000c1e1900 */
        /* <DEDUP_REMOVED lines=9> */
.L_x_456:
[----:B------:R-:W-:-:S04]  /*1bb0*/  ISETP.NE.U32.AND P0, PT, RZ, c[0x0][0x368], PT ;  /* 0x0000da00ff007a0c */ /* 0x000fc80003f05070 */
[----:B------:R-:W-:-:S13]  /*1bc0*/  ISETP.NE.AND.EX P0, PT, RZ, c[0x0][0x36c], PT, P0 ;  /* 0x0000db00ff007a0c */ /* 0x000fda0003f05300 */
[----:B------:R-:W-:Y:S05]  /*1bd0*/  @!P0 BRA `(.L_x_457) ;  /* 0x0000003000008947 */ /* 0x000fea0003800000 */
[----:B-1----:R-:W-:-:S05]  /*1be0*/  IMAD.WIDE R2, R215, R13, c[0x0][0x368] ;  /* 0x0000da00d7027625 */ /* 0x002fca00078e020d */
[----:B------:R1:W5:Y:S01]  /*1bf0*/  LDG.E R0, [R2.64] ;  /* 0x0000000802007981 */ /* 0x000362000c1e1900 */
[----:B------:R-:W-:Y:S05]  /*1c00*/  BRA `(.L_x_458) ;  /* 0x0000008000007947 */ /* 0x000fea0003800000 */
.L_x_457:
[----:B------:R-:W-:Y:S01]  /*1c10*/  ISETP.NE.U32.AND P0, PT, RZ, c[0x0][0x350], PT ;  /* 0x0000d400ff007a0c */ /* 0x000fe20003f05070 */
[----:B------:R-:W-:-:S03]  /*1c20*/  IMAD.U32 R0, RZ, RZ, UR5 ;  /* 0x00000005ff007e24 */ /* 0x000fc6000f8e00ff */
[----:B------:R-:W-:-:S13]  /*1c30*/  ISETP.NE.AND.EX P0, PT, RZ, c[0x0][0x354], PT, P0 ;  /* 0x0000d500ff007a0c */ /* 0x000fda0003f05300 */
[----:B------:R-:W-:Y:S05]  /*1c40*/  @!P0 BRA `(.L_x_458) ;  /* 0x0000004000008947 */ /* 0x000fea0003800000 */
[----:B-1----:R-:W-:-:S05]  /*1c50*/  IMAD.WIDE R2, R215, R13, c[0x0][0x350] ;  /* 0x0000d400d7027625 */ /* 0x002fca00078e020d */
[----:B------:R-:W2:Y:S04]  /*1c60*/  LDG.E R4, [R2.64] ;  /* 0x0000000802047981 */ /* 0x000ea8000c1e1900 */
[----:B------:R-:W2:Y:S02]  /*1c70*/  LDG.E R0, [R2.64+0x4] ;  /* 0x0000040802007981 */ /* 0x000ea4000c1e1900 */
[----:B--2---:R-:W-:Y:S02]  /*1c80*/  IADD3 R0, -R4, R0, RZ ;  /* 0x0000000004007210 */ /* 0x004fe40007ffe1ff */
.L_x_458:
[----:B-1----:R-:W-:Y:S01]  /*1c90*/  IMAD.MOV.U32 R2, RZ, RZ, c[0x0][0x2c4] ;  /* 0x0000b100ff027624 */ /* 0x002fe200078e00ff */
[----:B------:R-:W-:Y:S01]  /*1ca0*/  LOP3.LUT R223, R223, 0xfffffffe, RZ, 0xc0, !PT ;  /* 0xfffffffedfdf7812 */ /* 0x000fe200078ec0ff */
[----:B------:R-:W-:Y:S02]  /*1cb0*/  IMAD.SHL.U32 R211, R213, 0x80, RZ ;  /* 0x00000080d5d37824 */ /* 0x000fe400078e00ff */
[----:B------:R-:W-:Y:S01]  /*1cc0*/  IMAD.MOV.U32 R7, RZ, RZ, c[0x0][0x32c] ;  /* 0x0000cb00ff077624 */ /* 0x000fe200078e00ff */
[----:B------:R-:W-:Y:S01]  /*1cd0*/  ISETP.NE.AND P4, PT, R2, 0x1, PT ;  /* 0x000000010200780c */ /* 0x000fe20003f85270 */
[----:B-----5:R-:W-:Y:S01]  /*1ce0*/  IMAD.IADD R195, R0, 0x1, -R201 ;  /* 0x0000000100c37824 */ /* 0x020fe200078e0ac9 */
[----:B------:R-:W-:-:S02]  /*1cf0*/  IADD3 R2, R211, 0x7f, RZ ;  /* 0x0000007fd3027810 */ /* 0x000fc40007ffe0ff */
[----:B------:R-:W-:-:S03]  /*1d00*/  ISETP.GE.AND P1, PT, R7, 0x1, PT ;  /* 0x000000010700780c */ /* 0x000fc60003f26270 */
[----:B------:R-:W-:-:S06]  /*1d10*/  IMAD.MOV.U32 R0, RZ, RZ, R2 ;  /* 0x000000ffff007224 */ /* 0x000fcc00078e0002 */
[----:B------:R-:W-:Y:S01]  /*1d20*/  @P4 IMAD.HI.U32 R3, R2, c[0x0][0x2c8], RZ ;  /* 0x0000b20002034a27 */ /* 0x000fe200078e00ff */
[----:B------:R-:W-:Y:S02]  /*1d30*/  IADD3 R2, R195, 0x1, -R196 ;  /* 0x00000001c3027810 */ /* 0x000fe40007ffe8c4 */
[----:B------:R-:W-:Y:S02]  /*1d40*/  @P4 LOP3.LUT R223, R223, 0x1, RZ, 0xfc, !PT ;  /* 0x00000001dfdf4812 */ /* 0x000fe400078efcff */
[----:B------:R-:W-:Y:S02]  /*1d50*/  @P4 SHF.R.U32.HI R0, RZ, c[0x0][0x2cc], R3 ;  /* 0x0000b300ff004a19 */ /* 0x000fe40000011603 */
[----:B------:R-:W-:-:S03]  /*1d60*/  LOP3.LUT R223, R223, 0xfffffffd, RZ, 0xc0, !PT ;  /* 0xfffffffddfdf7812 */ /* 0x000fc600078ec0ff */
[----:B------:R-:W-:Y:S01]  /*1d70*/  IMAD.IADD R0, R2, 0x1, R0 ;  /* 0x0000000102007824 */ /* 0x000fe200078e0200 */
[----:B------:R-:W-:-:S04]  /*1d80*/  @P1 LOP3.LUT R223, R223, 0x2, RZ, 0xfc, !PT ;  /* 0x00000002dfdf1812 */ /* 0x000fc800078efcff */
[----:B------:R-:W-:Y:S01]  /*1d90*/  IADD3 R3, R0, c[0x0][0x328], RZ ;  /* 0x0000ca0000037a10 */ /* 0x000fe20007ffe0ff */
[----:B------:R-:W-:Y:S05]  /*1da0*/  @!P1 BRA `(.L_x_459) ;  /* 0x0000010000009947 */ /* 0x000fea0003800000 */
[C---:B------:R-:W-:Y:S01]  /*1db0*/  ISETP.GT.AND P0, PT, R0.reuse, RZ, PT ;  /* 0x000000ff0000720c */ /* 0x040fe20003f04270 */
[----:B------:R-:W-:Y:S01]  /*1dc0*/  BSSY B0, `(.L_x_460) ;  /* 0x000000c000007945 */ /* 0x000fe20003800000 */
[----:B------:R-:W-:-:S11]  /*1dd0*/  IADD3 R2, R0, -0x1, RZ ;  /* 0xffffffff00027810 */ /* 0x000fd60007ffe0ff */
[----:B------:R-:W-:Y:S05]  /*1de0*/  @P0 BRA `(.L_x_461) ;  /* 0x0000006000000947 */ /* 0x000fea0003800000 */
[----:B------:R-:W-:Y:S01]  /*1df0*/  ISETP.NE.AND P0, PT, R7, 0x1, PT ;  /* 0x000000010700780c */ /* 0x000fe20003f05270 */
[----:B------:R-:W-:-:S12]  /*1e00*/  IMAD.MOV R0, RZ, RZ, -R0 ;  /* 0x000000ffff007224 */ /* 0x000fd800078e0a00 */
[----:B------:R-:W-:-:S05]  /*1e10*/  @P0 IMAD.HI.U32 R2, R0, c[0x0][0x330], RZ ;  /* 0x0000cc0000020a27 */ /* 0x000fca00078e00ff */
[----:B------:R-:W-:-:S04]  /*1e20*/  @P0 SHF.R.U32.HI R0, RZ, c[0x0][0x334], R2 ;  /* 0x0000cd00ff000a19 */ /* 0x000fc80000011602 */
[----:B------:R-:W-:Y:S01]  /*1e30*/  LOP3.LUT R2, RZ, R0, RZ, 0x33, !PT ;  /* 0x00000000ff027212 */ /* 0x000fe200078e33ff */
[----:B------:R-:W-:Y:S05]  /*1e40*/  BRA `(.L_x_462) ;  /* 0x0000003000007947 */ /* 0x000fea0003800000 */
.L_x_461:
[----:B------:R-:W-:-:S13]  /*1e50*/  ISETP.NE.AND P0, PT, R7, 0x1, PT ;  /* 0x000000010700780c */ /* 0x000fda0003f05270 */
[----:B------:R-:W-:-:S05]  /*1e60*/  @P0 IMAD.HI.U32 R0, R2, c[0x0][0x330], RZ ;  /* 0x0000cc0002000a27 */ /* 0x000fca00078e00ff */
[----:B------:R-:W-:Y:S02]  /*1e70*/  @P0 SHF.R.U32.HI R2, RZ, c[0x0][0x334], R0 ;  /* 0x0000cd00ff020a19 */ /* 0x000fe40000011600 */
.L_x_462:
[----:B------:R-:W-:Y:S05]  /*1e80*/  BSYNC B0 ;  /* 0x0000000000007941 */ /* 0x000fea0003800000 */
.L_x_460:
[----:B------:R-:W-:-:S05]  /*1e90*/  IMAD R2, R2, R7, c[0x0][0x32c] ;  /* 0x0000cb0002027624 */ /* 0x000fca00078e0207 */
[----:B------:R-:W-:-:S04]  /*1ea0*/  IMNMX R3, R3, R2, PT ;  /* 0x0000000203037217 */ /* 0x000fc80003800200 */
.L_x_459:
[----:B------:R-:W-:Y:S01]  /*1eb0*/  IADD3 R3, R3, 0x3f, RZ ;  /* 0x0000003f03037810 */ /* 0x000fe20007ffe0ff */
[----:B------:R-:W-:Y:S01]  /*1ec0*/  @P4 IMAD.HI.U32 R4, R211, c[0x0][0x2c8], RZ ;  /* 0x0000b200d3044a27 */ /* 0x000fe200078e00ff */
[C---:B------:R-:W-:Y:S02]  /*1ed0*/  IADD3 R2, R195.reuse, 0x3f, RZ ;  /* 0x0000003fc3027810 */ /* 0x040fe40007ffe0ff */
[----:B------:R-:W-:Y:S01]  /*1ee0*/  SHF.R.S32.HI R5, RZ, 0x1f, R3 ;  /* 0x0000001fff057819 */ /* 0x000fe20000011403 */
[----:B------:R-:W-:Y:S01]  /*1ef0*/  IMAD.MOV.U32 R0, RZ, RZ, R211 ;  /* 0x000000ffff007224 */ /* 0x000fe200078e00d3 */
[----:B------:R-:W-:Y:S01]  /*1f00*/  SHF.R.S32.HI R6, RZ, 0x1f, R2 ;  /* 0x0000001fff067819 */ /* 0x000fe20000011402 */
[----:B------:R-:W-:Y:S01]  /*1f10*/  IMAD.IADD R222, R195, 0x1, -R196 ;  /* 0x00000001c3de7824 */ /* 0x000fe200078e0ac4 */
[----:B------:R-:W-:Y:S02]  /*1f20*/  @P4 SHF.R.U32.HI R0, RZ, c[0x0][0x2cc], R4 ;  /* 0x0000b300ff004a19 */ /* 0x000fe40000011604 */
[----:B------:R-:W-:-:S02]  /*1f30*/  LEA.HI R3, R5, R3, RZ, 0x6 ;  /* 0x0000000305037211 */ /* 0x000fc400078f30ff */
[----:B------:R-:W-:Y:S01]  /*1f40*/  LEA.HI R2, R6, R2, RZ, 0x6 ;  /* 0x0000000206027211 */ /* 0x000fe200078f30ff */
[----:B------:R-:W-:Y:S01]  /*1f50*/  IMAD.IADD R0, R222, 0x1, R0 ;  /* 0x00000001de007824 */ /* 0x000fe200078e0200 */
[----:B------:R-:W-:Y:S02]  /*1f60*/  SHF.R.S32.HI R3, RZ, 0x6, R3 ;  /* 0x00000006ff037819 */ /* 0x000fe40000011403 */
[----:B------:R-:W-:Y:S02]  /*1f70*/  SHF.R.S32.HI R4, RZ, 0x6, R2 ;  /* 0x00000006ff047819 */ /* 0x000fe40000011402 */
[----:B------:R-:W-:Y:S02]  /*1f80*/  IADD3 R2, R0, -c[0x0][0x324], RZ ;  /* 0x8000c90000027a10 */ /* 0x000fe40007ffe0ff */
[----:B------:R-:W-:Y:S01]  /*1f90*/  IMNMX R11, R4, R3, PT ;  /* 0x00000003040b7217 */ /* 0x000fe20003800200 */
[----:B------:R-:W-:Y:S05]  /*1fa0*/  @!P1 BRA `(.L_x_463) ;  /* 0x000000f000009947 */ /* 0x000fea0003800000 */
[----:B------:R-:W-:Y:S01]  /*1fb0*/  ISETP.GT.AND P0, PT, R0, -0x1, PT ;  /* 0xffffffff0000780c */ /* 0x000fe20003f04270 */
[----:B------:R-:W-:-:S12]  /*1fc0*/  BSSY B0, `(.L_x_464) ;  /* 0x000000b000007945 */ /* 0x000fd80003800000 */
[----:B------:R-:W-:Y:S05]  /*1fd0*/  @P0 BRA `(.L_x_465) ;  /* 0x0000006000000947 */ /* 0x000fea0003800000 */
[----:B------:R-:W-:Y:S02]  /*1fe0*/  ISETP.NE.AND P0, PT, R7, 0x1, PT ;  /* 0x000000010700780c */ /* 0x000fe40003f05270 */
[----:B------:R-:W-:-:S11]  /*1ff0*/  LOP3.LUT R0, RZ, R0, RZ, 0x33, !PT ;  /* 0x00000000ff007212 */ /* 0x000fd600078e33ff */
[----:B------:R-:W-:-:S05]  /*2000*/  @P0 IMAD.HI.U32 R3, R0, c[0x0][0x330], RZ ;  /* 0x0000cc0000030a27 */ /* 0x000fca00078e00ff */
[----:B------:R-:W-:-:S04]  /*2010*/  @P0 SHF.R.U32.HI R0, RZ, c[0x0][0x334], R3 ;  /* 0x0000cd00ff000a19 */ /* 0x000fc80000011603 */
[----:B------:R-:W-:Y:S01]  /*2020*/  LOP3.LUT R0, RZ, R0, RZ, 0x33, !PT ;  /* 0x00000000ff007212 */ /* 0x000fe200078e33ff */
[----:B------:R-:W-:Y:S05]  /*2030*/  BRA `(.L_x_466) ;  /* 0x0000003000007947 */ /* 0x000fea0003800000 */
.L_x_465:
[----:B------:R-:W-:-:S13]  /*2040*/  ISETP.NE.AND P0, PT, R7, 0x1, PT ;  /* 0x000000010700780c */ /* 0x000fda0003f05270 */
[----:B------:R-:W-:-:S05]  /*2050*/  @P0 IMAD.HI.U32 R3, R0, c[0x0][0x330], RZ ;  /* 0x0000cc0000030a27 */ /* 0x000fca00078e00ff */
[----:B------:R-:W-:Y:S02]  /*2060*/  @P0 SHF.R.U32.HI R0, RZ, c[0x0][0x334], R3 ;  /* 0x0000cd00ff000a19 */ /* 0x000fe40000011603 */
.L_x_466:
[----:B------:R-:W-:Y:S05]  /*2070*/  BSYNC B0 ;  /* 0x0000000000007941 */ /* 0x000fea0003800000 */
.L_x_464:
[----:B------:R-:W-:-:S05]  /*2080*/  IMAD R0, R0, c[0x0][0x32c], RZ ;  /* 0x0000cb0000007a24 */ /* 0x000fca00078e02ff */
[----:B------:R-:W-:-:S04]  /*2090*/  IMNMX R2, R2, R0, !PT ;  /* 0x0000000002027217 */ /* 0x000fc80007800200 */
.L_x_463:
[----:B------:R-:W-:Y:S01]  /*20a0*/  SHF.R.S32.HI R0, RZ, 0x1f, R2 ;  /* 0x0000001fff007819 */ /* 0x000fe20000011402 */
[----:B------:R-:W-:Y:S01]  /*20b0*/  BSSY B0, `(.L_x_467) ;  /* 0x000002c000007945 */ /* 0x000fe20003800000 */
[----:B------:R-:W-:Y:S02]  /*20c0*/  LOP3.LUT R3, R214, 0xff0000, RZ, 0xc0, !PT ;  /* 0x00ff0000d6037812 */ /* 0x000fe400078ec0ff */
[----:B------:R-:W-:Y:S02]  /*20d0*/  LEA.HI R0, R0, R2, RZ, 0x6 ;  /* 0x0000000200007211 */ /* 0x000fe400078f30ff */
[----:B------:R-:W-:Y:S02]  /*20e0*/  LOP3.LUT R2, R214, 0xff000000, RZ, 0xc0, !PT ;  /* 0xff000000d6027812 */ /* 0x000fe400078ec0ff */
[----:B------:R-:W-:-:S04]  /*20f0*/  SHF.R.S32.HI R0, RZ, 0x6, R0 ;  /* 0x00000006ff007819 */ /* 0x000fc80000011400 */
[----:B------:R-:W-:Y:S02]  /*2100*/  IMNMX R8, RZ, R0, !PT ;  /* 0x00000000ff087217 */ /* 0x000fe40007800200 */
[----:B------:R-:W-:Y:S01]  /*2110*/  SHF.R.U32.HI R0, RZ, 0x8, R2 ;  /* 0x00000008ff007819 */ /* 0x000fe20000011602 */
[----:B------:R-:W-:Y:S01]  /*2120*/  IMAD.MOV.U32 R2, RZ, RZ, RZ ;  /* 0x000000ffff027224 */ /* 0x000fe200078e00ff */
[----:B------:R-:W-:Y:S02]  /*2130*/  ISETP.GT.AND P0, PT, R11, R8, PT ;  /* 0x000000080b00720c */ /* 0x000fe40003f04270 */
[----:B------:R-:W-:-:S04]  /*2140*/  LEA.HI R0, R3, R0, RZ, 0x10 ;  /* 0x0000000003007211 */ /* 0x000fc800078f80ff */
[----:B------:R-:W-:Y:S02]  /*2150*/  LOP3.LUT R225, R0, 0xff, RZ, 0xc0, !PT ;  /* 0x000000ff00e17812 */ /* 0x000fe400078ec0ff */
[----:B------:R-:W-:-:S05]  /*2160*/  SHF.R.U32.HI R224, RZ, 0x10, R0 ;  /* 0x00000010ffe07819 */ /* 0x000fca0000011600 */
[----:B------:R-:W-:Y:S05]  /*2170*/  @!P0 BRA `(.L_x_468) ;  /* 0x000001f000008947 */ /* 0x000fea0003800000 */
[----:B------:R-:W-:Y:S01]  /*2180*/  ISETP.NE.AND P0, PT, R224, RZ, PT ;  /* 0x000000ffe000720c */ /* 0x000fe20003f05270 */
[----:B------:R-:W-:-:S03]  /*2190*/  IMAD.MOV.U32 R4, RZ, RZ, RZ ;  /* 0x000000ffff047224 */ /* 0x000fc600078e00ff */
[----:B------:R-:W-:-:S04]  /*21a0*/  SEL R0, R224, c[0x0][0x338], P0 ;  /* 0x0000ce00e0007a07 */ /* 0x000fc80000000000 */
[----:B------:R-:W-:Y:S02]  /*21b0*/  IABS R3, R0 ;  /* 0x0000000000037213 */ /* 0x000fe40000000000 */
[----:B------:R-:W-:Y:S02]  /*21c0*/  IADD3 R6, R0, -0x1, R11 ;  /* 0xffffffff00067810 */ /* 0x000fe40007ffe00b */
[----:B------:R-:W1:Y:S03]  /*21d0*/  I2F.RP R2, R3 ;  /* 0x0000000300027306 */ /* 0x000e660000209400 */
[----:B------:R-:W-:-:S05]  /*21e0*/  IMAD.IADD R6, R6, 0x1, -R8 ;  /* 0x0000000106067824 */ /* 0x000fca00078e0a08 */
[----:B------:R-:W-:Y:S01]  /*21f0*/  IABS R10, R6 ;  /* 0x00000006000a7213 */ /* 0x000fe20000000000 */
        /* <DEDUP_REMOVED lines=23> */
.L_x_468:
[----:B------:R-:W-:Y:S05]  /*2370*/  BSYNC B0 ;  /* 0x0000000000007941 */ /* 0x000fea0003800000 */
.L_x_467:
[----:B------:R-:W-:Y:S01]  /*2380*/  IMAD R194, R225, R2, R8 ;  /* 0x00000002e1c27224 */ /* 0x000fe200078e0208 */
        /* <DEDUP_REMOVED lines=56> */
[----:B------:R-:W-:-:S05]  /*2710*/  @P1 IMAD.WIDE R2, R215, R13, c[0x0][0x340] ;  /* 0x0000d000d7021625 */ /* 0x000fca00078e020d */
[----:B------:R1:W5:Y:S01]  /*2720*/  @P1 LDG.E R13, [R2.64] ;  /* 0x00000008020d1981 */ /* 0x000362000c1e1900 */
[----:B------:R-:W-:Y:S01]  /*2730*/  SHF.R.S32.HI R0, RZ, 0x1f, R12 ;  /* 0x0000001fff007819 */ /* 0x000fe2000001140c */
[----:B------:R-:W-:Y:S01]  /*2740*/  IMAD.IADD R5, R197, 0x1, R211 ;  /* 0x00000001c5057824 */ /* 0x000fe200078e02d3 */
[----:B------:R-:W-:Y:S02]  /*2750*/  LOP3.LUT R14, R214, 0xffff, RZ, 0xc0, !PT ;  /* 0x0000ffffd60e7812 */ /* 0x000fe400078ec0ff */
[----:B------:R-:W-:Y:S01]  /*2760*/  SEL R4, R215, RZ, !P3 ;  /* 0x000000ffd7047207 */ /* 0x000fe20005800000 */
[----:B------:R-:W-:Y:S01]  /*2770*/  IMAD R0, R0, c[0x0][0x178], RZ ;  /* 0x00005e0000007a24 */ /* 0x000fe200078e02ff */
[----:B------:R-:W-:Y:S01]  /*2780*/  ISETP.GE.AND P2, PT, R193, c[0x0][0x198], PT ;  /* 0x00006600c1007a0c */ /* 0x000fe20003f46270 */
[----:B------:R-:W-:Y:S01]  /*2790*/  @P4 IMAD.HI.U32 R7, R5, c[0x0][0x2c8], RZ ;  /* 0x0000b20005074a27 */ /* 0x000fe200078e00ff */
[----:B------:R-:W-:-:S03]  /*27a0*/  IADD3 R101, R178, -0x1, RZ ;  /* 0xffffffffb2657810 */ /* 0x000fc60007ffe0ff */
[C---:B------:R-:W-:Y:S02]  /*27b0*/  IMAD R0, R12.reuse, c[0x0][0x17c], R0 ;  /* 0x00005f000c007a24 */ /* 0x040fe400078e0200 */
[----:B-1----:R-:W-:-:S05]  /*27c0*/  IMAD.WIDE.U32 R2, R12, c[0x0][0x178], RZ ;  /* 0x00005e000c027a25 */ /* 0x002fca00078e00ff */
[----:B------:R-:W-:Y:S02]  /*27d0*/  IADD3 R3, R3, R0, RZ ;  /* 0x0000000003037210 */ /* 0x000fe40007ffe0ff */
[----:B------:R-:W-:-:S03]  /*27e0*/  SHF.R.S32.HI R0, RZ, 0x1f, R215 ;  /* 0x0000001fff007819 */ /* 0x000fc600000114d7 */
[----:B------:R-:W-:Y:S01]  /*27f0*/  IMAD.WIDE.U32 R2, R14, c[0x0][0x1b8], R2 ;  /* 0x00006e000e027a25 */ /* 0x000fe200078e0002 */
[----:B------:R-:W-:Y:S02]  /*2800*/  SEL R6, R0, RZ, !P3 ;  /* 0x000000ff00067207 */ /* 0x000fe40005800000 */
[----:B------:R-:W-:Y:S01]  /*2810*/  MOV R0, R5 ;  /* 0x0000000500007202 */ /* 0x000fe20000000f00 */
[----:B------:R-:W-:Y:S01]  /*2820*/  IMAD R3, R14, c[0x0][0x1bc], R3 ;  /* 0x00006f000e037a24 */ /* 0x000fe200078e0203 */
[----:B------:R-:W-:Y:S01]  /*2830*/  @P4 SHF.R.U32.HI R0, RZ, c[0x0][0x2cc], R7 ;  /* 0x0000b300ff004a19 */ /* 0x000fe20000011607 */
[----:B------:R-:W-:Y:S01]  /*2840*/  IMAD R6, R6, c[0x0][0x1c0], RZ ;  /* 0x0000700006067a24 */ /* 0x000fe200078e02ff */
[----:B------:R-:W-:Y:S01]  /*2850*/  ISETP.GE.AND P4, PT, R184, c[0x0][0x198], PT ;  /* 0x00006600b8007a0c */ /* 0x000fe20003f86270 */
[----:B------:R-:W-:Y:S01]  /*2860*/  IMAD.WIDE.U32 R2, R4, c[0x0][0x1c0], R2 ;  /* 0x0000700004027a25 */ /* 0x000fe200078e0002 */
[----:B------:R-:W-:Y:S02]  /*2870*/  SHF.R.S32.HI R7, RZ, 0x1f, R0 ;  /* 0x0000001fff077819 */ /* 0x000fe40000011400 */
[----:B------:R-:W-:Y:S01]  /*2880*/  ISETP.GE.AND P3, PT, R192, c[0x0][0x198], PT ;  /* 0x00006600c0007a0c */ /* 0x000fe20003f66270 */
[----:B------:R-:W-:-:S02]  /*2890*/  IMAD R6, R4, c[0x0][0x1c4], R6 ;  /* 0x0000710004067a24 */ /* 0x000fc400078e0206 */
[----:B------:R-:W-:-:S03]  /*28a0*/  IMAD.MOV R4, RZ, RZ, -R0 ;  /* 0x000000ffff047224 */ /* 0x000fc600078e0a00 */
[----:B------:R-:W-:Y:S01]  /*28b0*/  IADD3 R3, R3, R6, RZ ;  /* 0x0000000603037210 */ /* 0x000fe20007ffe0ff */
        /* <DEDUP_REMOVED lines=11> */
[----:B------:R-:W-:Y:S02]  /*2970*/  LEA.HI.X R9, R2, c[0x0][0x164], R0, 0x1, P0 ;  /* 0x0000590002097a11 */ /* 0x000fe400000f0c00 */
[----:B------:R-:W-:Y:S01]  /*2980*/  @!P1 MOV R13, R215 ;  /* 0x000000d7000d9202 */ /* 0x000fe20000000f00 */
[----:B------:R-:W-:Y:S05]  /*2990*/  BRA.DIV ~URZ, `(.L_x_470) ;  /* 0x00013e527f007947 */ /* 0x000fea000b800000 */
[----:B------:R1:W2:Y:S02]  /*29a0*/  SHFL.IDX PT, R8, R9, RZ, 0x181f ;  /* 0x00181fff09087589 */ /* 0x0002a400000e0000 */
.L_x_626:
[----:B------:R-:W-:Y:S05]  /*29b0*/  BRA.DIV ~URZ, `(.L_x_471) ;  /* 0x00013ea27f007947 */ /* 0x000fea000b800000 */
[----:B------:R3:W4:Y:S02]  /*29c0*/  SHFL.IDX PT, R0, R12, RZ, 0x181f ;  /* 0x00181fff0c007589 */ /* 0x00072400000e0000 */
.L_x_627:
[----:B------:R-:W-:Y:S01]  /*29d0*/  IMAD R11, R196, c[0x0][0x2c4], RZ ;  /* 0x0000b100c40b7a24 */ /* 0x000fe200078e02ff */
[----:B------:R-:W-:Y:S01]  /*29e0*/  IADD3 R10, R217, R211, RZ ;  /* 0x000000d3d90a7210 */ /* 0x000fe20007ffe0ff */
[----:B------:R-:W-:Y:S03]  /*29f0*/  BSSY B0, `(.L_x_472) ;  /* 0x0000012000007945 */ /* 0x000fe60003800000 */
[----:B------:R-:W-:-:S13]  /*2a00*/  ISETP.GE.AND P0, PT, R10, R11, PT ;  /* 0x0000000b0a00720c */ /* 0x000fda0003f06270 */
[----:B------:R-:W-:Y:S05]  /*2a10*/  @P0 BRA `(.L_x_473) ;  /* 0x000000f000000947 */ /* 0x000fea0003800000 */
[-C--:B----4-:R-:W-:Y:S02]  /*2a20*/  LEA R6, P0, R184, R0.reuse, 0x1 ;  /* 0x00000000b8067211 */ /* 0x090fe400078008ff */
[----:B------:R-:W-:Y:S02]  /*2a30*/  SHF.R.S32.HI R2, RZ, 0x1f, R184 ;  /* 0x0000001fff027819 */ /* 0x000fe400000114b8 */
[----:B------:R-:W-:Y:S02]  /*2a40*/  LEA R4, P1, R192, R0, 0x1 ;  /* 0x00000000c0047211 */ /* 0x000fe400078208ff */
[----:B------:R-:W-:Y:S02]  /*2a50*/  SHF.R.S32.HI R16, RZ, 0x1f, R192 ;  /* 0x0000001fff107819 */ /* 0x000fe400000114c0 */
[----:B--2---:R-:W-:Y:S02]  /*2a60*/  LEA.HI.X R7, R184, R8, R2, 0x1, P0 ;  /* 0x00000008b8077211 */ /* 0x004fe400000f0c02 */
[----:B------:R-:W-:-:S02]  /*2a70*/  SHF.R.S32.HI R15, RZ, 0x1f, R193 ;  /* 0x0000001fff0f7819 */ /* 0x000fc400000114c1 */
[C---:B------:R-:W-:Y:S01]  /*2a80*/  LEA R2, P0, R193.reuse, R0, 0x1 ;  /* 0x00000000c1027211 */ /* 0x040fe200078008ff */
[----:B------:R-:W-:Y:S01]  /*2a90*/  @!PT LDS RZ, [RZ] ;  /* 0x00000000fffff984 */ /* 0x000fe20000000800 */
[----:B------:R-:W-:Y:S01]  /*2aa0*/  @!PT LDS RZ, [RZ] ;  /* 0x00000000fffff984 */ /* 0x000fe20000000800 */
[----:B------:R-:W-:Y:S01]  /*2ab0*/  @!PT LDS RZ, [RZ] ;  /* 0x00000000fffff984 */ /* 0x000fe20000000800 */
[----:B------:R2:W-:Y:S01]  /*2ac0*/  LDGSTS.E.BYPASS.LTC128B.128 [R179+0xc100], [R6.64], !P4 ;  /* 0x0c10000006b37fae */ /* 0x0005e2000e101d48 */
[-C--:B------:R-:W-:Y:S02]  /*2ad0*/  LEA.HI.X R5, R192, R8.reuse, R16, 0x1, P1 ;  /* 0x00000008c0057211 */ /* 0x080fe400008f0c10 */
[----:B------:R-:W-:-:S03]  /*2ae0*/  LEA.HI.X R3, R193, R8, R15, 0x1, P0 ;  /* 0x00000008c1037211 */ /* 0x000fc600000f0c0f */
[----:B------:R2:W-:Y:S04]  /*2af0*/  LDGSTS.E.BYPASS.LTC128B.128 [R179+0x10100], [R4.64], !P3 ;  /* 0x1010000004b37fae */ /* 0x0005e8000d901d48 */
[----:B------:R2:W-:Y:S02]  /*2b00*/  LDGSTS.E.BYPASS.LTC128B.128 [R179+0x14100], [R2.64], !P2 ;  /* 0x1410000002b37fae */ /* 0x0005e4000d101d48 */
.L_x_473:
[----:B------:R-:W-:Y:S05]  /*2b10*/  BSYNC B0 ;  /* 0x0000000000007941 */ /* 0x000fea0003800000 */
.L_x_472:
[----:B------:R-:W-:Y:S05]  /*2b20*/  BRA.DIV ~URZ, `(.L_x_474) ;  /* 0x00013da27f007947 */ /* 0x000fea000b800000 */
[----:B--2---:R2:W1:Y:S04]  /*2b30*/  SHFL.IDX PT, R8, R9, 0x1, 0x181f ;  /* 0x00381f0009087f89 */ /* 0x00446800000e0000 */
[----:B----4-:R2:W4:Y:S02]  /*2b40*/  SHFL.IDX PT, R0, R12, 0x1, 0x181f ;  /* 0x00381f000c007f89 */ /* 0x01052400000e0000 */
.L_x_628:
[----:B------:R-:W-:Y:S01]  /*2b50*/  IADD3 R2, R10, 0x20, RZ ;  /* 0x000000200a027810 */ /* 0x000fe20007ffe0ff */
[----:B------:R-:W-:Y:S03]  /*2b60*/  BSSY B0, `(.L_x_475) ;  /* 0x0000012000007945 */ /* 0x000fe60003800000 */
[----:B------:R-:W-:-:S13]  /*2b70*/  ISETP.GE.AND P0, PT, R2, R11, PT ;  /* 0x0000000b0200720c */ /* 0x000fda0003f06270 */
[----:B------:R-:W-:Y:S05]  /*2b80*/  @P0 BRA `(.L_x_476) ;  /* 0x000000f000000947 */ /* 0x000fea0003800000 */
[-C--:B----4-:R-:W-:Y:S02]  /*2b90*/  LEA R6, P0, R184, R0.reuse, 0x1 ;  /* 0x00000000b8067211 */ /* 0x090fe400078008ff */
[----:B------:R-:W-:Y:S02]  /*2ba0*/  SHF.R.S32.HI R3, RZ, 0x1f, R184 ;  /* 0x0000001fff037819 */ /* 0x000fe400000114b8 */
[----:B------:R-:W-:Y:S02]  /*2bb0*/  LEA R4, P1, R192, R0, 0x1 ;  /* 0x00000000c0047211 */ /* 0x000fe400078208ff */
[----:B------:R-:W-:Y:S02]  /*2bc0*/  SHF.R.S32.HI R16, RZ, 0x1f, R192 ;  /* 0x0000001fff107819 */ /* 0x000fe400000114c0 */
[----:B-1----:R-:W-:Y:S02]  /*2bd0*/  LEA.HI.X R7, R184, R8, R3, 0x1, P0 ;  /* 0x00000008b8077211 */ /* 0x002fe400000f0c03 */
        /* <DEDUP_REMOVED lines=10> */
.L_x_476:
[----:B------:R-:W-:Y:S05]  /*2c80*/  BSYNC B0 ;  /* 0x0000000000007941 */ /* 0x000fea0003800000 */
.L_x_475:
[----:B------:R-:W-:Y:S05]  /*2c90*/  BRA.DIV ~URZ, `(.L_x_477) ;  /* 0x00013d027f007947 */ /* 0x000fea000b800000 */
[----:B-1----:R1:W2:Y:S02]  /*2ca0*/  SHFL.IDX PT, R8, R9, 0x2, 0x181f ;  /* 0x00581f0009087f89 */ /* 0x0022a400000e0000 */
.L_x_629:
[----:B------:R-:W-:Y:S05]  /*2cb0*/  BRA.DIV ~URZ, `(.L_x_478) ;  /* 0x00013d527f007947 */ /* 0x000fea000b800000 */
[----:B----4-:R4:W1:Y:S02]  /*2cc0*/  SHFL.IDX PT, R0, R12, 0x2, 0x181f ;  /* 0x00581f000c007f89 */ /* 0x01086400000e0000 */
.L_x_630:
[----:B------:R-:W-:Y:S01]  /*2cd0*/  IADD3 R2, R10, 0x40, RZ ;  /* 0x000000400a027810 */ /* 0x000fe20007ffe0ff */
[----:B------:R-:W-:Y:S03]  /*2ce0*/  BSSY B0, `(.L_x_479) ;  /* 0x0000012000007945 */ /* 0x000fe60003800000 */
[----:B------:R-:W-:-:S13]  /*2cf0*/  ISETP.GE.AND P0, PT, R2, R11, PT ;  /* 0x0000000b0200720c */ /* 0x000fda0003f06270 */
[----:B------:R-:W-:Y:S05]  /*2d00*/  @P0 BRA `(.L_x_480) ;  /* 0x000000f000000947 */ /* 0x000fea0003800000 */
[-C--:B-1----:R-:W-:Y:S02]  /*2d10*/  LEA R6, P0, R184, R0.reuse, 0x1 ;  /* 0x00000000b8067211 */ /* 0x082fe400078008ff */
        /* <DEDUP_REMOVED lines=14> */
.L_x_480:
[----:B------:R-:W-:Y:S05]  /*2e00*/  BSYNC B0 ;  /* 0x0000000000007941 */ /* 0x000fea0003800000 */
.L_x_479:
[----:B------:R-:W-:Y:S05]  /*2e10*/  BRA.DIV ~URZ, `(.L_x_481) ;  /* 0x00013c627f007947 */ /* 0x000fea000b800000 */
[----:B--2---:R2:W3:Y:S04]  /*2e20*/  SHFL.IDX PT, R8, R9, 0x3, 0x181f ;  /* 0x00781f0009087f89 */ /* 0x0044e800000e0000 */
[----:B-1----:R2:W1:Y:S02]  /*2e30*/  SHFL.IDX PT, R0, R12, 0x3, 0x181f ;  /* 0x00781f000c007f89 */ /* 0x00246400000e0000 */
.L_x_631:
[----:B------:R-:W-:Y:S01]  /*2e40*/  IADD3 R2, R10, 0x60, RZ ;  /* 0x000000600a027810 */ /* 0x000fe20007ffe0ff */
[----:B-----5:R-:W-:Y:S01]  /*2e50*/  IMAD.WIDE.U32 R204, R13, c[0x0][0x2b0], RZ ;  /* 0x0000ac000dcc7a25 */ /* 0x020fe200078e00ff */
[----:B------:R-:W-:-:S02]  /*2e60*/  SHF.R.S32.HI R17, RZ, 0x1f, R184 ;  /* 0x0000001fff117819 */ /* 0x000fc400000114b8 */
[----:B------:R-:W-:Y:S02]  /*2e70*/  ISETP.GE.AND P0, PT, R2, R11, PT ;  /* 0x0000000b0200720c */ /* 0x000fe40003f06270 */
[----:B------:R-:W-:Y:S02]  /*2e80*/  SHF.R.S32.HI R16, RZ, 0x1f, R192 ;  /* 0x0000001fff107819 */ /* 0x000fe400000114c0 */
[----:B------:R-:W-:-:S09]  /*2e90*/  SHF.R.S32.HI R15, RZ, 0x1f, R193 ;  /* 0x0000001fff0f7819 */ /* 0x000fd200000114c1 */
[----:B-1----:R-:W-:-:S04]  /*2ea0*/  @!P0 LEA R6, P1, R184, R0, 0x1 ;  /* 0x00000000b8068211 */ /* 0x002fc800078208ff */
[----:B---3--:R-:W-:Y:S02]  /*2eb0*/  @!P0 LEA.HI.X R7, R184, R8, R17, 0x1, P1 ;  /* 0x00000008b8078211 */ /* 0x008fe400008f0c11 */
[----:B------:R-:W-:-:S03]  /*2ec0*/  @!P0 LEA R4, P1, R192, R0, 0x1 ;  /* 0x00000000c0048211 */ /* 0x000fc600078208ff */
[----:B------:R-:W-:Y:S01]  /*2ed0*/  @!PT LDS RZ, [RZ] ;  /* 0x00000000fffff984 */ /* 0x000fe20000000800 */
[----:B------:R-:W-:Y:S01]  /*2ee0*/  @!PT LDS RZ, [RZ] ;  /* 0x00000000fffff984 */ /* 0x000fe20000000800 */
[----:B------:R-:W-:Y:S01]  /*2ef0*/  @!PT LDS RZ, [RZ] ;  /* 0x00000000fffff984 */ /* 0x000fe20000000800 */
[----:B------:R1:W-:Y:S01]  /*2f00*/  @!P0 LDGSTS.E.BYPASS.LTC128B.128 [R179+0xf100], [R6.64], !P4 ;  /* 0x0f10000006b38fae */ /* 0x0003e2000e101d48 */
[----:B------:R-:W-:Y:S02]  /*2f10*/  @!P0 LEA.HI.X R5, R192, R8, R16, 0x1, P1 ;  /* 0x00000008c0058211 */ /* 0x000fe400008f0c10 */
[C---:B------:R-:W-:Y:S02]  /*2f20*/  @!P0 LEA R2, P1, R193.reuse, R0, 0x1 ;  /* 0x00000000c1028211 */ /* 0x040fe400078208ff */
[----:B------:R-:W-:Y:S01]  /*2f30*/  SHF.R.S32.HI R0, RZ, 0x1f, R13 ;  /* 0x0000001fff007819 */ /* 0x000fe2000001140d */
[----:B------:R1:W-:Y:S01]  /*2f40*/  @!P0 LDGSTS.E.BYPASS.LTC128B.128 [R179+0x13100], [R4.64], !P3 ;  /* 0x1310000004b38fae */ /* 0x0003e2000d901d48 */
[----:B------:R-:W-:-:S03]  /*2f50*/  @!P0 LEA.HI.X R3, R193, R8, R15, 0x1, P1 ;  /* 0x00000008c1038211 */ /* 0x000fc600008f0c0f */
[----:B------:R-:W-:Y:S02]  /*2f60*/  IMAD R0, R0, c[0x0][0x2b0], RZ ;  /* 0x0000ac0000007a24 */ /* 0x000fe400078e02ff */
[----:B------:R1:W-:Y:S02]  /*2f70*/  @!P0 LDGSTS.E.BYPASS.LTC128B.128 [R179+0x17100], [R2.64], !P2 ;  /* 0x1710000002b38fae */ /* 0x0003e4000d101d48 */
[----:B------:R-:W-:Y:S02]  /*2f80*/  IMAD R0, R13, c[0x0][0x2b4], R0 ;  /* 0x0000ad000d007a24 */ /* 0x000fe400078e0200 */
[----:B------:R-:W0:Y:S01]  /*2f90*/  LDGDEPBAR ;  /* 0x00000000000079af */ /* 0x000e220000000000 */
[----:B------:R-:W-:Y:S01]  /*2fa0*/  WARPSYNC 0xffffffff ;  /* 0xffffffff00007948 */ /* 0x000fe20003800000 */
[----:B------:R-:W-:Y:S02]  /*2fb0*/  IMAD.IADD R209, R205, 0x1, R0 ;  /* 0x00000001cdd17824 */ /* 0x000fe400078e0200 */
[----:B------:R-:W-:Y:S01]  /*2fc0*/  IMAD.MOV.U32 R0, RZ, RZ, c[0x0][0x2b8] ;  /* 0x0000ae00ff007624 */ /* 0x000fe200078e00ff */
[----:B------:R-:W-:Y:S01]  /*2fd0*/  BAR.SYNC.DEFER_BLOCKING 0x0 ;  /* 0x0000000000007b1d */ /* 0x000fe20000010000 */
[----:B------:R-:W-:-:S02]  /*2fe0*/  IMAD.SHL.U32 R96, R101, 0x40, RZ ;  /* 0x0000004065607824 */ /* 0x000fc400078e00ff */
[----:B------:R-:W-:Y:S01]  /*2ff0*/  IMAD.MOV.U32 R180, RZ, RZ, RZ ;  /* 0x000000ffffb47224 */ /* 0x000fe200078e00ff */
[----:B------:R-:W-:Y:S01]  /*3000*/  ISETP.NE.AND P6, PT, R0, 0x1, PT ;  /* 0x000000010000780c */ /* 0x000fe20003fc5270 */
[----:B-1----:R-:W-:-:S05]  /*3010*/  IMAD.IADD R2, R197, 0x1, R96 ;  /* 0x00000001c5027824 */ /* 0x002fca00078e0260 */
[C---:B------:R-:W-:Y:S02]  /*3020*/  ISETP.GE.AND P0, PT, R2.reuse, R195, PT ;  /* 0x000000c30200720c */ /* 0x040fe40003f06270 */
[----:B------:R-:W-:Y:S02]  /*3030*/  IADD3 R2, R2, R201, RZ ;  /* 0x000000c902027210 */ /* 0x000fe40007ffe0ff */
[----:B------:R-:W-:-:S03]  /*3040*/  ISETP.GT.OR P0, PT, R197, 0x3f, P0 ;  /* 0x0000003fc500780c */ /* 0x000fc60000704670 */
[----:B------:R-:W-:-:S04]  /*3050*/  @P6 IMAD.HI.U32 R3, R2, c[0x0][0x2bc], RZ ;  /* 0x0000af0002036a27 */ /* 0x000fc800078e00ff */
[----:B------:R-:W-:Y:S01]  /*3060*/  IMAD.MOV.U32 R0, RZ, RZ, R2 ;  /* 0x000000ffff007224 */ /* 0x000fe200078e0002 */
[----:B------:R-:W-:-:S05]  /*3070*/  @P6 SHF.R.U32.HI R0, RZ, c[0x0][0x2c0], R3 ;  /* 0x0000b000ff006a19 */ /* 0x000fca0000011603 */
[----:B------:R-:W-:-:S04]  /*3080*/  @!P0 IADD3 R3, P1, R0, R204, RZ ;  /* 0x000000cc00038210 */ /* 0x000fc80007f3e0ff */
[----:B------:R-:W-:Y:S02]  /*3090*/  @!P0 LEA.HI.X.SX32 R5, R0, R209, 0x1, P1 ;  /* 0x000000d100058211 */ /* 0x000fe400008f0eff */
[----:B------:R-:W-:-:S04]  /*30a0*/  @!P0 LEA R4, P1, R3, c[0x0][0x2a0], 0x2 ;  /* 0x0000a80003048a11 */ /* 0x000fc800078210ff */
[----:B------:R-:W-:-:S05]  /*30b0*/  @!P0 LEA.HI.X R5, R3, c[0x0][0x2a4], R5, 0x2, P1 ;  /* 0x0000a90003058a11 */ /* 0x000fca00008f1405 */
[----:B------:R1:W3:Y:S01]  /*30c0*/  @!P0 LDG.E R180, [R4.64] ;  /* 0x0000000804b48981 */ /* 0x0002e2000c1e1900 */
[----:B------:R-:W-:Y:S01]  /*30d0*/  IMAD.MOV R0, RZ, RZ, -R0 ;  /* 0x000000ffff007224 */ /* 0x000fe200078e0a00 */
[----:B------:R-:W-:Y:S01]  /*30e0*/  SHF.L.U64.HI R98, R192, 0x1, R16 ;  /* 0x00000001c0627819 */ /* 0x000fe20000010210 */
[----:B------:R-:W-:Y:S01]  /*30f0*/  IMAD.WIDE.U32 R202, R14, c[0x0][0x1e8], RZ ;  /* 0x00007a000eca7a25 */ /* 0x000fe200078e00ff */
[----:B------:R-:W-:Y:S01]  /*3100*/  SHF.L.U64.HI R99, R193, 0x1, R15 ;  /* 0x00000001c1637819 */ /* 0x000fe2000001020f */
[----:B------:R-:W-:Y:S01]  /*3110*/  BSSY B0, `(.L_x_482) ;  /* 0x0000196000007945 */ /* 0x000fe20003800000 */
[----:B------:R-:W-:Y:S01]  /*3120*/  SHF.L.U32 R102, R184, 0x1, RZ ;  /* 0x00000001b8667819 */ /* 0x000fe200000006ff */
[----:B------:R-:W-:Y:S01]  /*3130*/  IMAD R181, R0, c[0x0][0x2b8], R2 ;  /* 0x0000ae0000b57a24 */ /* 0x000fe200078e0202 */
[----:B------:R-:W-:Y:S01]  /*3140*/  SHF.L.U64.HI R97, R184, 0x1, R17 ;  /* 0x00000001b8617819 */ /* 0x000fe20000010211 */
[----:B------:R-:W-:Y:S01]  /*3150*/  IMAD R208, R14, c[0x0][0x1ec], R203 ;  /* 0x00007b000ed07a24 */ /* 0x000fe200078e02cb */
[----:B------:R-:W-:Y:S01]  /*3160*/  IADD3 R103, R164, 0x20, RZ ;  /* 0x00000020a4677810 */ /* 0x000fe20007ffe0ff */
[----:B------:R-:W-:-:S04]  /*3170*/  IMAD.WIDE.U32 R2, R181, c[0x0][0x1e0], RZ ;  /* 0x00007800b5027a25 */ /* 0x000fc800078e00ff */
[----:B------:R-:W-:Y:S02]  /*3180*/  IMAD.IADD R100, R195, 0x1, -R96 ;  /* 0x00000001c3647824 */ /* 0x000fe400078e0a60 */
[----:B------:R-:W-:-:S04]  /*3190*/  IMAD.WIDE.U32 R206, R14, c[0x0][0x210], RZ ;  /* 0x000084000ece7a25 */ /* 0x000fc800078e00ff */
[----:B------:R-:W-:Y:S02]  /*31a0*/  IMAD.IADD R23, R100, 0x1, -R217 ;  /* 0x0000000164177824 */ /* 0x000fe400078e0ad9 */
[----:B------:R-:W-:Y:S01]  /*31b0*/  IMAD R210, R14, c[0x0][0x214], R207 ;  /* 0x000085000ed27a24 */ /* 0x000fe200078e02cf */
[----:B-1----:R-:W-:Y:S01]  /*31c0*/  SHF.R.S32.HI R4, RZ, 0x1f, R181 ;  /* 0x0000001fff047819 */ /* 0x002fe200000114b5 */
[----:B------:R-:W-:Y:S02]  /*31d0*/  IMAD.SHL.U32 R104, R192, 0x2, RZ ;  /* 0x00000002c0687824 */ /* 0x000fe400078e00ff */
[----:B------:R-:W-:Y:S02]  /*31e0*/  IMAD.SHL.U32 R105, R193, 0x2, RZ ;  /* 0x00000002c1697824 */ /* 0x000fe400078e00ff */
[C---:B------:R-:W-:Y:S02]  /*31f0*/  IMAD R0, R4.reuse, c[0x0][0x1e0], RZ ;  /* 0x0000780004007a24 */ /* 0x040fe400078e02ff */
[----:B------:R-:W-:-:S02]  /*3200*/  IMAD R5, R4, c[0x0][0x208], RZ ;  /* 0x0000820004057a24 */ /* 0x000fc400078e02ff */
[----:B------:R-:W-:-:S05]  /*3210*/  IMAD R0, R181, c[0x0][0x1e4], R0 ;  /* 0x00007900b5007a24 */ /* 0x000fca00078e0200 */
[----:B------:R-:W-:Y:S02]  /*3220*/  IADD3 R3, R3, R0, RZ ;  /* 0x0000000003037210 */ /* 0x000fe40007ffe0ff */
[----:B--234-:R-:W-:-:S03]  /*3230*/  SHF.R.S32.HI R12, RZ, 0x1f, R180 ;  /* 0x0000001fff0c7819 */ /* 0x01cfc600000114b4 */
[----:B------:R-:W-:-:S04]  /*3240*/  IMAD.WIDE.U32 R2, R180, c[0x0][0x1f0], R2 ;  /* 0x00007c00b4027a25 */ /* 0x000fc800078e0002 */
[----:B------:R-:W-:Y:S01]  /*3250*/  IMAD R0, R12, c[0x0][0x1f0], RZ ;  /* 0x00007c000c007a24 */ /* 0x000fe200078e02ff */
[----:B------:R-:W-:-:S03]  /*3260*/  IADD3 R2, P0, R2, R202, RZ ;  /* 0x000000ca02027210 */ /* 0x000fc60007f1e0ff */
[----:B------:R-:W-:-:S05]  /*3270*/  IMAD R0, R180, c[0x0][0x1f4], R0 ;  /* 0x00007d00b4007a24 */ /* 0x000fca00078e0200 */
[----:B------:R-:W-:Y:S02]  /*3280*/  IADD3.X R3, R208, R3, R0, P0, !PT ;  /* 0x00000003d0037210 */ /* 0x000fe400007fe400 */
[----:B------:R-:W-:-:S04]  /*3290*/  LEA R0, P0, R2, c[0x0][0x1c8], 0x1 ;  /* 0x0000720002007a11 */ /* 0x000fc800078008ff */
[----:B------:R-:W-:Y:S01]  /*32a0*/  LEA.HI.X R6, R2, c[0x0][0x1cc], R3, 0x1, P0 ;  /* 0x0000730002067a11 */ /* 0x000fe200000f0c03 */
[----:B------:R-:W1:Y:S01]  /*32b0*/  SHFL.IDX PT, R8, R0, RZ, 0x181f ;  /* 0x00181fff00087589 */ /* 0x000e6200000e0000 */
[----:B------:R-:W-:Y:S01]  /*32c0*/  ISETP.GE.AND P0, PT, R23, 0x1, PT ;  /* 0x000000011700780c */ /* 0x000fe20003f06270 */
[----:B------:R-:W-:Y:S02]  /*32d0*/  IMAD.WIDE.U32 R2, R181, c[0x0][0x208], RZ ;  /* 0x00008200b5027a25 */ /* 0x000fe400078e00ff */
[----:B------:R-:W2:Y:S04]  /*32e0*/  SHFL.IDX PT, R9, R6, RZ, 0x181f ;  /* 0x00181fff06097589 */ /* 0x000ea800000e0000 */
[----:B------:R3:W4:Y:S04]  /*32f0*/  SHFL.IDX PT, R10, R0, 0x1, 0x181f ;  /* 0x00381f00000a7f89 */ /* 0x00072800000e0000 */
[----:B------:R5:W4:Y:S02]  /*3300*/  SHFL.IDX PT, R11, R6, 0x1, 0x181f ;  /* 0x00381f00060b7f89 */ /* 0x000b2400000e0000 */
[----:B------:R-:W-:-:S02]  /*3310*/  @P0 ISETP.GE.AND P3, PT, R184, c[0x0][0x1d4], PT ;  /* 0x00007500b8000a0c */ /* 0x000fc40003f66270 */
[----:B------:R-:W-:Y:S02]  /*3320*/  @P0 ISETP.GE.AND P2, PT, R192, c[0x0][0x1d4], PT ;  /* 0x00007500c0000a0c */ /* 0x000fe40003f46270 */
[----:B-1----:R-:W-:Y:S01]  /*3330*/  @P0 LEA R4, P1, R184, R8, 0x1 ;  /* 0x00000008b8040211 */ /* 0x002fe200078208ff */
[----:B---3--:R-:W-:-:S03]  /*3340*/  IMAD R0, R181, c[0x0][0x20c], R5 ;  /* 0x00008300b5007a24 */ /* 0x008fc600078e0205 */
[-C--:B--2---:R-:W-:Y:S02]  /*3350*/  @P0 LEA.HI.X R5, R184, R9.reuse, R17, 0x1, P1 ;  /* 0x00000009b8050211 */ /* 0x084fe400008f0c11 */
[----:B-----5:R-:W-:Y:S01]  /*3360*/  @P0 LEA R6, P1, R192, R8, 0x1 ;  /* 0x00000008c0060211 */ /* 0x020fe200078208ff */
[----:B------:R-:W-:Y:S02]  /*3370*/  IMAD.IADD R3, R3, 0x1, R0 ;  /* 0x0000000103037824 */ /* 0x000fe400078e0200 */
[----:B------:R1:W-:Y:S01]  /*3380*/  @P0 LDGSTS.E.BYPASS.LTC128B.128 [R179+0x6100], [R4.64], !P3 ;  /* 0x0610000004b30fae */ /* 0x0003e2000d901d48 */
[----:B------:R-:W-:Y:S01]  /*3390*/  ISETP.GE.AND P3, PT, R23, 0x21, PT ;  /* 0x000000211700780c */ /* 0x000fe20003f66270 */
[----:B------:R-:W-:Y:S01]  /*33a0*/  IMAD R0, R12, c[0x0][0x218], RZ ;  /* 0x000086000c007a24 */ /* 0x000fe200078e02ff */
[----:B------:R-:W-:Y:S01]  /*33b0*/  @P0 LEA.HI.X R7, R192, R9, R16, 0x1, P1 ;  /* 0x00000009c0070211 */ /* 0x000fe200008f0c10 */
[----:B------:R-:W-:-:S04]  /*33c0*/  IMAD.WIDE.U32 R2, R180, c[0x0][0x218], R2 ;  /* 0x00008600b4027a25 */ /* 0x000fc800078e0002 */
[----:B------:R2:W-:Y:S06]  /*33d0*/  @P0 LDGSTS.E.BYPASS.LTC128B.128 [R179+0x8100], [R6.64], !P2 ;  /* 0x0810000006b30fae */ /* 0x0005ec000d101d48 */
[C---:B------:R-:W-:Y:S02]  /*33e0*/  @P3 ISETP.GE.AND P4, PT, R193.reuse, c[0x0][0x1d4], PT ;  /* 0x00007500c1003a0c */ /* 0x040fe40003f86270 */
[----:B-1----:R-:W-:-:S04]  /*33f0*/  @P0 LEA R4, P1, R193, R8, 0x1 ;  /* 0x00000008c1040211 */ /* 0x002fc800078208ff */
[----:B------:R-:W-:Y:S01]  /*3400*/  @P0 LEA.HI.X R5, R193, R9, R15, 0x1, P1 ;  /* 0x00000009c1050211 */ /* 0x000fe200008f0c0f */
[----:B--2---:R-:W-:Y:S01]  /*3410*/  IMAD R6, R180, c[0x0][0x21c], R0 ;  /* 0x00008700b4067a24 */ /* 0x004fe200078e0200 */
[----:B------:R-:W-:Y:S02]  /*3420*/  IADD3 R0, P2, R2, R206, RZ ;  /* 0x000000ce02007210 */ /* 0x000fe40007f5e0ff */
[----:B----4-:R-:W-:Y:S02]  /*3430*/  @P3 LEA R2, P1, R184, R10, 0x1 ;  /* 0x0000000ab8023211 */ /* 0x010fe400078208ff */
[----:B------:R-:W-:Y:S02]  /*3440*/  IADD3.X R6, R210, R3, R6, P2, !PT ;  /* 0x00000003d2067210 */ /* 0x000fe400017fe406 */
[----:B------:R-:W-:Y:S02]  /*3450*/  @P3 LEA.HI.X R3, R184, R11, R17, 0x1, P1 ;  /* 0x0000000bb8033211 */ /* 0x000fe400008f0c11 */
[----:B------:R-:W-:-:S02]  /*3460*/  LEA R7, P1, R0, c[0x0][0x1f8], 0x1 ;  /* 0x00007e0000077a11 */ /* 0x000fc400078208ff */
[----:B------:R-:W-:Y:S02]  /*3470*/  @P0 ISETP.GE.AND P2, PT, R193, c[0x0][0x1d4], PT ;  /* 0x00007500c1000a0c */ /* 0x000fe40003f46270 */
[----:B------:R-:W-:Y:S02]  /*3480*/  LEA.HI.X R8, R0, c[0x0][0x1fc], R6, 0x1, P1 ;  /* 0x00007f0000087a11 */ /* 0x000fe400008f0c06 */
[----:B------:R-:W-:Y:S01]  /*3490*/  @P3 ISETP.GE.AND P1, PT, R184, c[0x0][0x1d4], PT ;  /* 0x00007500b8003a0c */ /* 0x000fe20003f26270 */
[----:B------:R-:W1:Y:S04]  /*34a0*/  SHFL.IDX PT, R0, R7, RZ, 0x181f ;  /* 0x00181fff07007589 */ /* 0x000e6800000e0000 */
[----:B------:R-:W-:Y:S04]  /*34b0*/  SHFL.IDX PT, R22, R8, 0x1, 0x181f ;  /* 0x00381f0008167f89 */ /* 0x000fe800000e0000 */
[----:B------:R2:W-:Y:S01]  /*34c0*/  @P0 LDGSTS.E.BYPASS.LTC128B.128 [R179+0xa100], [R4.64], !P2 ;  /* 0x0a10000004b30fae */ /* 0x0005e2000d101d48 */
[----:B------:R-:W-:-:S02]  /*34d0*/  @P3 ISETP.GE.AND P2, PT, R192, c[0x0][0x1d4], PT ;  /* 0x00007500c0003a0c */ /* 0x000fc40003f46270 */
[C---:B------:R-:W-:Y:S01]  /*34e0*/  @P3 LEA R6, P0, R192.reuse, R10, 0x1 ;  /* 0x0000000ac0063211 */ /* 0x040fe200078008ff */
[----:B------:R3:W-:Y:S04]  /*34f0*/  @P3 LDGSTS.E.BYPASS.LTC128B.128 [R179+0x7100], [R2.64], !P1 ;  /* 0x0710000002b33fae */ /* 0x0007e8000c901d48 */
[----:B---3--:R3:W-:Y:S04]  /*3500*/  SHFL.IDX PT, R3, R7, 0x1, 0x181f ;  /* 0x00381f0007037f89 */ /* 0x0087e800000e0000 */
[----:B------:R-:W4:Y:S01]  /*3510*/  SHFL.IDX PT, R2, R8, RZ, 0x181f ;  /* 0x00181fff08027589 */ /* 0x000f2200000e0000 */
[----:B---3--:R-:W-:-:S02]  /*3520*/  @P3 LEA.HI.X R7, R192, R11, R16, 0x1, P0 ;  /* 0x0000000bc0073211 */ /* 0x008fc400000f0c10 */
[----:B--2---:R-:W-:-:S03]  /*3530*/  @P3 LEA R4, P0, R193, R10, 0x1 ;  /* 0x0000000ac1043211 */ /* 0x004fc600078008ff */
[----:B------:R2:W-:Y:S01]  /*3540*/  @P3 LDGSTS.E.BYPASS.LTC128B.128 [R179+0x9100], [R6.64], !P2 ;  /* 0x0910000006b33fae */ /* 0x0005e2000d101d48 */
[----:B------:R-:W-:-:S05]  /*3550*/  @P3 LEA.HI.X R5, R193, R11, R15, 0x1, P0 ;  /* 0x0000000bc1053211 */ /* 0x000fca00000f0c0f */
[----:B------:R2:W-:Y:S04]  /*3560*/  @P3 LDGSTS.E.BYPASS.LTC128B.128 [R179+0xb100], [R4.64], !P4 ;  /* 0x0b10000004b33fae */ /* 0x0005e8000e101d48 */
[----:B------:R-:W0:Y:S01]  /*3570*/  LDGDEPBAR ;  /* 0x00000000000079af */ /* 0x000e220000000000 */
[----:B------:R-:W-:Y:S02]  /*3580*/  R2P PR, R198, 0x6 ;  /* 0x00000006c6007804 */ /* 0x000fe40000000000 */
[C---:B-1----:R-:W-:Y:S02]  /*3590*/  IADD3 R14, P0, R0.reuse, R104, RZ ;  /* 0x00000068000e7210 */ /* 0x042fe40007f1e0ff */
[----:B------:R-:W-:Y:S02]  /*35a0*/  IADD3 R12, P4, R0, R105, RZ ;  /* 0x00000069000c7210 */ /* 0x000fe40007f9e0ff */
[----:B----4-:R-:W-:-:S02]  /*35b0*/  IADD3.X R15, R2, R98, RZ, P0, !PT ;  /* 0x00000062020f7210 */ /* 0x010fc400007fe4ff */
[----:B------:R-:W-:Y:S01]  /*35c0*/  IADD3 R20, P0, R3, R104, RZ ;  /* 0x0000006803147210 */ /* 0x000fe20007f1e0ff */
[----:B------:R-:W-:Y:S01]  /*35d0*/  IMAD.X R13, R2, 0x1, R99, P4 ;  /* 0x00000001020d7824 */ /* 0x000fe200020e0663 */
[----:B------:R-:W-:Y:S02]  /*35e0*/  ISETP.GE.AND P4, PT, R184, c[0x0][0x1d4], PT ;  /* 0x00007500b8007a0c */ /* 0x000fe40003f86270 */
[----:B------:R-:W-:Y:S02]  /*35f0*/  IADD3.X R21, R22, R98, RZ, P0, !PT ;  /* 0x0000006216157210 */ /* 0x000fe400007fe4ff */
[----:B------:R-:W-:Y:S02]  /*3600*/  ISETP.LT.OR P0, PT, R23, 0x1, P4 ;  /* 0x000000011700780c */ /* 0x000fe40002701670 */
[----:B------:R-:W-:Y:S01]  /*3610*/  IADD3 R16, P3, R0, R102, RZ ;  /* 0x0000006600107210 */ /* 0x000fe20007f7e0ff */
[----:B------:R-:W-:Y:S01]  /*3620*/  IMAD.MOV.U32 R0, RZ, RZ, 0x40 ;  /* 0x00000040ff007424 */ /* 0x000fe200078e00ff */
[----:B------:R-:W-:-:S02]  /*3630*/  @P1 IADD3 R103, R164, -0x20, RZ ;  /* 0xffffffe0a4671810 */ /* 0x000fc40007ffe0ff */
[----:B------:R-:W-:Y:S01]  /*3640*/  IADD3 R18, P1, R3, R102, RZ ;  /* 0x0000006603127210 */ /* 0x000fe20007f3e0ff */
[----:B------:R-:W-:Y:S01]  /*3650*/  IMAD.X R17, R2, 0x1, R97, P3 ;  /* 0x0000000102117824 */ /* 0x000fe200018e0661 */
[----:B------:R-:W-:Y:S01]  /*3660*/  ISETP.GE.AND P3, PT, R192, c[0x0][0x1d4], PT ;  /* 0x00007500c0007a0c */ /* 0x000fe20003f66270 */
[----:B------:R-:W-:-:S04]  /*3670*/  DEPBAR.LE SB0, 0x1 ;  /* 0x000080400000791a */ /* 0x000fc80000000000 */
[----:B------:R-:W-:-:S04]  /*3680*/  DEPBAR.LE SB0, 0x0 ;  /* 0x000080000000791a */ /* 0x000fc80000000000 */
[----:B------:R-:W-:Y:S01]  /*3690*/  BAR.SYNC.DEFER_BLOCKING 0x0 ;  /* 0x0000000000007b1d */ /* 0x000fe20000010000 */
[----:B------:R-:W-:Y:S01]  /*36a0*/  IMAD.X R19, R22, 0x1, R97, P1 ;  /* 0x0000000116137824 */ /* 0x000fe200008e0661 */
[----:B------:R-:W-:Y:S02]  /*36b0*/  ISETP.GE.AND P1, PT, R193, c[0x0][0x1d4], PT ;  /* 0x00007500c1007a0c */ /* 0x000fe40003f26270 */
[----:B------:R-:W-:Y:S02]  /*36c0*/  ISETP.LT.OR P4, PT, R23, 0x21, P4 ;  /* 0x000000211700780c */ /* 0x000fe40002781670 */
[----:B------:R-:W-:Y:S02]  /*36d0*/  SEL R0, R0, 0xffffffc0, !P2 ;  /* 0xffffffc000007807 */ /* 0x000fe40005000000 */
[----:B------:R-:W-:Y:S02]  /*36e0*/  ISETP.GT.AND P5, PT, R197, 0x3f, PT ;  /* 0x0000003fc500780c */ /* 0x000fe40003fa4270 */
[----:B------:R-:W-:Y:S01]  /*36f0*/  IADD3 R166, R164, R0, RZ ;  /* 0x00000000a4a67210 */ /* 0x000fe20007ffe0ff */
[----:B--2---:R-:W-:Y:S04]  /*3700*/  LDSM.16.M88.4 R4, [R173] ;  /* 0x00000000ad04783b */ /* 0x004fe80000000200 */
[----:B------:R-:W-:Y:S04]  /*3710*/  LDSM.16.M88.4 R24, [R164] ;  /* 0x00000000a418783b */ /* 0x000fe80000000200 */
[----:B------:R-:W1:Y:S04]  /*3720*/  LDSM.16.M88.4 R28, [R164+0x800] ;  /* 0x00080000a41c783b */ /* 0x000e680000000200 */
[----:B------:R-:W2:Y:S04]  /*3730*/  LDSM.16.M88.4 R40, [R164+0x1000] ;  /* 0x00100000a428783b */ /* 0x000ea80000000200 */
[----:B------:R-:W3:Y:S04]  /*3740*/  LDSM.16.M88.4 R36, [R164+0x1800] ;  /* 0x00180000a424783b */ /* 0x000ee80000000200 */
[----:B------:R-:W-:Y:S04]  /*3750*/  LDSM.16.M88.4 R8, [R174] ;  /* 0x00000000ae08783b */ /* 0x000fe80000000200 */
[----:B------:R-:W-:Y:S04]  /*3760*/  LDSM.16.M88.4 R48, [R103] ;  /* 0x000000006730783b */ /* 0x000fe80000000200 */
[----:B------:R-:W4:Y:S04]  /*3770*/  LDSM.16.M88.4 R60, [R103+0x800] ;  /* 0x00080000673c783b */ /* 0x000f280000000200 */
[----:B------:R-:W5:Y:S04]  /*3780*/  LDSM.16.M88.4 R80, [R103+0x1000] ;  /* 0x001000006750783b */ /* 0x000f680000000200 */
        /* <DEDUP_REMOVED lines=9> */
[----:B------:R-:W-:Y:S01]  /*3820*/  ISETP.LT.OR P0, PT, R23, 0x1, P1 ;  /* 0x000000011700780c */ /* 0x000fe20000f01670 */
[C---:B------:R-:W-:Y:S08]  /*3830*/  HMMA.16816.F32.BF16 R28, R4.reuse, R30, RZ ;  /* 0x0000001e041c723c */ /* 0x040ff000000418ff */
[----:B--2---:R-:W-:Y:S04]  /*3840*/  HMMA.16816.F32.BF16 R52, R4, R40, RZ ;  /* 0x000000280434723c */ /* 0x004fe800000418ff */
[----:B------:R1:W-:Y:S01]  /*3850*/  LDGSTS.E.BYPASS.LTC128B.128 [R179+0x4100], [R12.64], !P0 ;  /* 0x041000000cb37fae */ /* 0x0003e2000c101d48 */
[----:B------:R-:W-:-:S03]  /*3860*/  IADD3 R2, P0, R3, R105, RZ ;  /* 0x0000006903027210 */ /* 0x000fc60007f1e0ff */
[----:B------:R2:W-:Y:S01]  /*3870*/  LDGSTS.E.BYPASS.LTC128B.128 [R179+0x1100], [R18.64], !P4 ;  /* 0x0110000012b37fae */ /* 0x0005e2000e101d48 */
[C---:B------:R-:W-:Y:S01]  /*3880*/  HMMA.16816.F32.BF16 R56, R4.reuse, R42, RZ ;  /* 0x0000002a0438723c */ /* 0x040fe200000418ff */
[----:B------:R-:W-:Y:S01]  /*3890*/  IMAD.X R3, R22, 0x1, R99, P0 ;  /* 0x0000000116037824 */ /* 0x000fe200000e0663 */
[----:B------:R-:W-:Y:S01]  /*38a0*/  ISETP.LT.OR P0, PT, R23, 0x21, P1 ;  /* 0x000000211700780c */ /* 0x000fe20000f01670 */
[----:B------:R2:W-:Y:S05]  /*38b0*/  LDGSTS.E.BYPASS.LTC128B.128 [R179+0x3100], [R20.64], !P3 ;  /* 0x0310000014b37fae */ /* 0x0005ea000d901d48 */
[C---:B---3--:R-:W-:Y:S07]  /*38c0*/  HMMA.16816.F32.BF16 R68, R4.reuse, R36, RZ ;  /* 0x000000240444723c */ /* 0x048fee00000418ff */
[----:B------:R3:W-:Y:S01]  /*38d0*/  LDGSTS.E.BYPASS.LTC128B.128 [R179+0x5100], [R2.64], !P0 ;  /* 0x0510000002b37fae */ /* 0x0007e2000c101d48 */
[----:B------:R-:W-:Y:S01]  /*38e0*/  HMMA.16816.F32.BF16 R40, R4, R38, RZ ;  /* 0x000000260428723c */ /* 0x000fe200000418ff */
[----:B------:R-:W-:-:S02]  /*38f0*/  ISETP.GT.AND P0, PT, R101, R194, PT ;  /* 0x000000c26500720c */ /* 0x000fc40003f04270 */
[----:B------:R-:W-:Y:S04]  /*3900*/  LDSM.16.M88.4 R64, [R166+0x800] ;  /* 0x00080000a640783b */ /* 0x000fe80000000200 */
[----:B------:R-:W-:Y:S01]  /*3910*/  LDSM.16.M88.4 R72, [R166+0x1000] ;  /* 0x00100000a648783b */ /* 0x000fe20000000200 */
[C---:B-1----:R-:W-:Y:S03]  /*3920*/  HMMA.16816.F32.BF16 R12, R4.reuse, R24, RZ ;  /* 0x00000018040c723c */ /* 0x042fe600000418ff */
[----:B------:R-:W-:Y:S04]  /*3930*/  LDSM.16.M88.4 R36, [R166+0x1800] ;  /* 0x00180000a624783b */ /* 0x000fe80000000200 */
[----:B--2---:R-:W-:Y:S01]  /*3940*/  LDSM.16.M88.4 R20, [R166] ;  /* 0x00000000a614783b */ /* 0x004fe20000000200 */
[----:B------:R-:W-:Y:S03]  /*3950*/  HMMA.16816.F32.BF16 R24, R4, R26, RZ ;  /* 0x0000001a0418723c */ /* 0x000fe600000418ff */
[----:B------:R-:W1:Y:S04]  /*3960*/  LDSM.16.M88.4 R4, [R176] ;  /* 0x00000000b004783b */ /* 0x000e680000000200 */
[----:B------:R-:W-:Y:S01]  /*3970*/  LDSM.16.M88.4 R16, [R175] ;  /* 0x00000000af10783b */ /* 0x000fe20000000200 */
[----:B----4-:R-:W-:Y:S01]  /*3980*/  HMMA.16816.F32.BF16 R28, R8, R62, R28 ;  /* 0x0000003e081c723c */ /* 0x010fe2000004181c */
[----:B---3--:R-:W-:-:S02]  /*3990*/  IADD3 R2, R103, 0x4000, RZ ;  /* 0x0000400067027810 */ /* 0x008fc40007ffe0ff */
[----:B------:R-:W0:Y:S03]  /*39a0*/  LDGDEPBAR ;  /* 0x00000000000079af */ /* 0x000e260000000000 */
[----:B------:R-:W-:Y:S02]  /*39b0*/  IMAD.IADD R165, R2, 0x1, R0 ;  /* 0x0000000102a57824 */ /* 0x000fe400078e0200 */
[C---:B------:R-:W-:Y:S03]  /*39c0*/  HMMA.16816.F32.BF16 R44, R8.reuse, R48, R12 ;  /* 0x00000030082c723c */ /* 0x040fe6000004180c */
[----:B------:R-:W2:Y:S05]  /*39d0*/  LDSM.16.M88.4 R76, [R165+-0x4000] ;  /* 0xffc00000a54c783b */ /* 0x000eaa0000000200 */
[C---:B------:R-:W-:Y:S01]  /*39e0*/  HMMA.16816.F32.BF16 R12, R8.reuse, R50, R24 ;  /* 0x00000032080c723c */ /* 0x040fe20000041818 */
[----:B------:R-:W3:Y:S04]  /*39f0*/  LDSM.16.M88.4 R84, [R165+-0x3800] ;  /* 0xffc80000a554783b */ /* 0x000ee80000000200 */
[----:B------:R-:W4:Y:S03]  /*3a00*/  LDSM.16.M88.4 R92, [R165+-0x3000] ;  /* 0xffd00000a55c783b */ /* 0x000f260000000200 */
[C---:B------:R-:W-:Y:S01]  /*3a10*/  HMMA.16816.F32.BF16 R24, R8.reuse, R60, R32 ;  /* 0x0000003c0818723c */ /* 0x040fe20000041820 */
[----:B------:R-:W2:Y:S07]  /*3a20*/  LDSM.16.M88.4 R60, [R165+-0x2800] ;  /* 0xffd80000a53c783b */ /* 0x000eae0000000200 */
[C---:B-----5:R-:W-:Y:S08]  /*3a30*/  HMMA.16816.F32.BF16 R32, R8.reuse, R80, R52 ;  /* 0x000000500820723c */ /* 0x060ff00000041834 */
[C---:B------:R-:W-:Y:S01]  /*3a40*/  HMMA.16816.F32.BF16 R48, R8.reuse, R82, R56 ;  /* 0x000000520830723c */ /* 0x040fe20000041838 */
[----:B------:R-:W-:Y:S04]  /*3a50*/  LDSM.16.M88.4 R80, [R164+0x2800] ;  /* 0x00280000a450783b */ /* 0x000fe80000000200 */
[----:B------:R-:W-:Y:S03]  /*3a60*/  LDSM.16.M88.4 R56, [R164+0x3800] ;  /* 0x00380000a438783b */ /* 0x000fe60000000200 */
[C---:B------:R-:W-:Y:S01]  /*3a70*/  HMMA.16816.F32.BF16 R52, R8.reuse, R88, R68 ;  /* 0x000000580834723c */ /* 0x040fe20000041844 */
[----:B------:R-:W-:Y:S07]  /*3a80*/  LDSM.16.M88.4 R68, [R103+0x2000] ;  /* 0x002000006744783b */ /* 0x000fee0000000200 */
[----:B------:R-:W-:Y:S01]  /*3a90*/  HMMA.16816.F32.BF16 R40, R8, R90, R40 ;  /* 0x0000005a0828723c */ /* 0x000fe20000041828 */
[----:B------:R-:W-:Y:S07]  /*3aa0*/  LDSM.16.M88.4 R88, [R164+0x3000] ;  /* 0x00300000a458783b */ /* 0x000fee0000000200 */
[C---:B-1----:R-:W-:Y:S08]  /*3ab0*/  HMMA.16816.F32.BF16 R44, R4.reuse, R20, R44 ;  /* 0x00000014042c723c */ /* 0x042ff0000004182c */
[C---:B------:R-:W-:Y:S01]  /*3ac0*/  HMMA.16816.F32.BF16 R20, R4.reuse, R22, R12 ;  /* 0x000000160414723c */ /* 0x040fe2000004180c */
[----:B------:R-:W-:Y:S07]  /*3ad0*/  LDSM.16.M88.4 R12, [R173+0x4000] ;  /* 0x00400000ad0c783b */ /* 0x000fee0000000200 */
[C---:B------:R-:W-:Y:S08]  /*3ae0*/  HMMA.16816.F32.BF16 R8, R4.reuse, R64, R24 ;  /* 0x000000400408723c */ /* 0x040ff00000041818 */
[C---:B------:R-:W-:Y:S01]  /*3af0*/  HMMA.16816.F32.BF16 R28, R4.reuse, R66, R28 ;  /* 0x00000042041c723c */ /* 0x040fe2000004181c */
[----:B------:R-:W1:Y:S07]  /*3b00*/  LDSM.16.M88.4 R64, [R164+0x2000] ;  /* 0x00200000a440783b */ /* 0x000e6e0000000200 */
[C---:B------:R-:W-:Y:S08]  /*3b10*/  HMMA.16816.F32.BF16 R32, R4.reuse, R72, R32 ;  /* 0x000000480420723c */ /* 0x040ff00000041820 */
[C---:B------:R-:W-:Y:S01]  /*3b20*/  HMMA.16816.F32.BF16 R48, R4.reuse, R74, R48 ;  /* 0x0000004a0430723c */ /* 0x040fe20000041830 */
[----:B------:R-:W-:Y:S07]  /*3b30*/  LDSM.16.M88.4 R72, [R166+0x2000] ;  /* 0x00200000a648783b */ /* 0x000fee0000000200 */
[C---:B------:R-:W-:Y:S08]  /*3b40*/  HMMA.16816.F32.BF16 R52, R4.reuse, R36, R52 ;  /* 0x000000240434723c */ /* 0x040ff00000041834 */
[----:B------:R-:W-:Y:S08]  /*3b50*/  HMMA.16816.F32.BF16 R40, R4, R38, R40 ;  /* 0x000000260428723c */ /* 0x000ff00000041828 */
[C---:B--2---:R-:W-:Y:S08]  /*3b60*/  HMMA.16816.F32.BF16 R44, R16.reuse, R76, R44 ;  /* 0x0000004c102c723c */ /* 0x044ff0000004182c */
[C---:B------:R-:W-:Y:S01]  /*3b70*/  HMMA.16816.F32.BF16 R36, R16.reuse, R78, R20 ;  /* 0x0000004e1024723c */ /* 0x040fe20000041814 */
[----:B------:R-:W-:Y:S07]  /*3b80*/  LDSM.16.M88.4 R76, [R103+0x2800] ;  /* 0x00280000674c783b */ /* 0x000fee0000000200 */
[C---:B---3--:R-:W-:Y:S01]  /*3b90*/  HMMA.16816.F32.BF16 R24, R16.reuse, R84, R8 ;  /* 0x000000541018723c */ /* 0x048fe20000041808 */
[----:B------:R-:W2:Y:S07]  /*3ba0*/  LDSM.16.M88.4 R8, [R174+0x4000] ;  /* 0x00400000ae08783b */ /* 0x000eae0000000200 */
[C---:B------:R-:W-:Y:S01]  /*3bb0*/  HMMA.16816.F32.BF16 R20, R16.reuse, R86, R28 ;  /* 0x000000561014723c */ /* 0x040fe2000004181c */
[----:B------:R-:W-:Y:S07]  /*3bc0*/  LDSM.16.M88.4 R84, [R166+0x3000] ;  /* 0x00300000a654783b */ /* 0x000fee0000000200 */
[C---:B----4-:R-:W-:Y:S08]  /*3bd0*/  HMMA.16816.F32.BF16 R4, R16.reuse, R92, R32 ;  /* 0x0000005c1004723c */ /* 0x050ff00000041820 */
[C---:B------:R-:W-:Y:S01]  /*3be0*/  HMMA.16816.F32.BF16 R48, R16.reuse, R94, R48 ;  /* 0x0000005e1030723c */ /* 0x040fe20000041830 */
[----:B------:R-:W3:Y:S07]  /*3bf0*/  LDSM.16.M88.4 R92, [R103+0x3000] ;  /* 0x00300000675c783b */ /* 0x000eee0000000200 */
[C---:B------:R-:W-:Y:S08]  /*3c00*/  HMMA.16816.F32.BF16 R52, R16.reuse, R60, R52 ;  /* 0x0000003c1034723c */ /* 0x040ff00000041834 */
[----:B------:R-:W-:Y:S01]  /*3c10*/  HMMA.16816.F32.BF16 R16, R16, R62, R40 ;  /* 0x0000003e1010723c */ /* 0x000fe20000041828 */
[----:B------:R-:W4:Y:S07]  /*3c20*/  LDSM.16.M88.4 R60, [R103+0x3800] ;  /* 0x00380000673c783b */ /* 0x000f2e0000000200 */
[C---:B-1----:R-:W-:Y:S08]  /*3c30*/  HMMA.16816.F32.BF16 R40, R12.reuse, R64, R44 ;  /* 0x000000400c28723c */ /* 0x042ff0000004182c */
[C---:B------:R-:W-:Y:S08]  /*3c40*/  HMMA.16816.F32.BF16 R28, R12.reuse, R80, R24 ;  /* 0x000000500c1c723c */ /* 0x040ff00000041818 */
[C---:B------:R-:W-:Y:S01]  /*3c50*/  HMMA.16816.F32.BF16 R24, R12.reuse, R82, R20 ;  /* 0x000000520c18723c */ /* 0x040fe20000041814 */
[----:B------:R-:W-:Y:S07]  /*3c60*/  LDSM.16.M88.4 R80, [R166+0x2800] ;  /* 0x00280000a650783b */ /* 0x000fee0000000200 */
[C---:B------:R-:W-:Y:S01]  /*3c70*/  HMMA.16816.F32.BF16 R32, R12.reuse, R66, R36 ;  /* 0x000000420c20723c */ /* 0x040fe20000041824 */
[----:B------:R-:W-:Y:S07]  /*3c80*/  LDSM.16.M88.4 R64, [R166+0x3800] ;  /* 0x00380000a640783b */ /* 0x000fee0000000200 */
[C---:B------:R-:W-:Y:S01]  /*3c90*/  HMMA.16816.F32.BF16 R20, R12.reuse, R88, R4 ;  /* 0x000000580c14723c */ /* 0x040fe20000041804 */
[----:B------:R-:W1:Y:S07]  /*3ca0*/  LDSM.16.M88.4 R4, [R176+0x4000] ;  /* 0x00400000b004783b */ /* 0x000e6e0000000200 */
[C---:B------:R-:W-:Y:S08]  /*3cb0*/  HMMA.16816.F32.BF16 R48, R12.reuse, R90, R48 ;  /* 0x0000005a0c30723c */ /* 0x040ff00000041830 */
[C---:B------:R-:W-:Y:S08]  /*3cc0*/  HMMA.16816.F32.BF16 R44, R12.reuse, R56, R52 ;  /* 0x000000380c2c723c */ /* 0x040ff00000041834 */
[----:B------:R-:W-:Y:S08]  /*3cd0*/  HMMA.16816.F32.BF16 R16, R12, R58, R16 ;  /* 0x0000003a0c10723c */ /* 0x000ff00000041810 */
[C---:B--2---:R-:W-:Y:S01]  /*3ce0*/  HMMA.16816.F32.BF16 R12, R8.reuse, R68, R40 ;  /* 0x00000044080c723c */ /* 0x044fe20000041828 */
[----:B------:R-:W-:Y:S07]  /*3cf0*/  LDSM.16.M88.4 R40, [R165+-0x1000] ;  /* 0xfff00000a528783b */ /* 0x000fee0000000200 */
[C---:B------:R-:W-:Y:S08]  /*3d00*/  HMMA.16816.F32.BF16 R36, R8.reuse, R76, R28 ;  /* 0x0000004c0824723c */ /* 0x040ff0000004181c */
[C---:B------:R-:W-:Y:S01]  /*3d10*/  HMMA.16816.F32.BF16 R28, R8.reuse, R78, R24 ;  /* 0x0000004e081c723c */ /* 0x040fe20000041818 */
[----:B------:R-:W-:Y:S07]  /*3d20*/  LDSM.16.M88.4 R76, [R165+-0x1800] ;  /* 0xffe80000a54c783b */ /* 0x000fee0000000200 */
[C---:B------:R-:W-:Y:S01]  /*3d30*/  HMMA.16816.F32.BF16 R32, R8.reuse, R70, R32 ;  /* 0x000000460820723c */ /* 0x040fe20000041820 */
[----:B------:R-:W-:Y:S07]  /*3d40*/  LDSM.16.M88.4 R68, [R165+-0x2000] ;  /* 0xffe00000a544783b */ /* 0x000fee0000000200 */
[C---:B---3--:R-:W-:Y:S01]  /*3d50*/  HMMA.16816.F32.BF16 R24, R8.reuse, R92, R20 ;  /* 0x0000005c0818723c */ /* 0x048fe20000041814 */
[----:B------:R-:W2:Y:S07]  /*3d60*/  LDSM.16.M88.4 R20, [R175+0x4000] ;  /* 0x00400000af14783b */ /* 0x000eae0000000200 */
[C---:B------:R-:W-:Y:S08]  /*3d70*/  HMMA.16816.F32.BF16 R56, R8.reuse, R94, R48 ;  /* 0x0000005e0838723c */ /* 0x040ff00000041830 */
[C---:B----4-:R-:W-:Y:S08]  /*3d80*/  HMMA.16816.F32.BF16 R48, R8.reuse, R60, R44 ;  /* 0x0000003c0830723c */ /* 0x050ff0000004182c */
[----:B------:R-:W-:Y:S01]  /*3d90*/  HMMA.16816.F32.BF16 R44, R8, R62, R16 ;  /* 0x0000003e082c723c */ /* 0x000fe20000041810 */
[----:B------:R-:W-:Y:S04]  /*3da0*/  LDSM.16.M88.4 R16, [R173+0x8000] ;  /* 0x00800000ad10783b */ /* 0x000fe80000000200 */
[----:B------:R-:W3:Y:S03]  /*3db0*/  LDSM.16.M88.4 R60, [R164+0x4000] ;  /* 0x00400000a43c783b */ /* 0x000ee60000000200 */
[C---:B-1----:R-:W-:Y:S08]  /*3dc0*/  HMMA.16816.F32.BF16 R8, R4.reuse, R72, R12 ;  /* 0x000000480408723c */ /* 0x042ff0000004180c */
[C---:B------:R-:W-:Y:S01]  /*3dd0*/  HMMA.16816.F32.BF16 R12, R4.reuse, R74, R32 ;  /* 0x0000004a040c723c */ /* 0x040fe20000041820 */
[----:B------:R-:W-:Y:S07]  /*3de0*/  LDSM.16.M88.4 R72, [R164+0x5800] ;  /* 0x00580000a448783b */ /* 0x000fee0000000200 */
[C---:B------:R-:W-:Y:S08]  /*3df0*/  HMMA.16816.F32.BF16 R52, R4.reuse, R82, R28 ;  /* 0x000000520434723c */ /* 0x040ff0000004181c */
[C---:B------:R-:W-:Y:S08]  /*3e00*/  HMMA.16816.F32.BF16 R32, R4.reuse, R84, R24 ;  /* 0x000000540420723c */ /* 0x040ff00000041818 */
[C---:B------:R-:W-:Y:S01]  /*3e10*/  HMMA.16816.F32.BF16 R28, R4.reuse, R86, R56 ;  /* 0x00000056041c723c */ /* 0x040fe20000041838 */
[----:B------:R-:W1:Y:S04]  /*3e20*/  LDSM.16.M88.4 R84, [R165+-0x800] ;  /* 0xfff80000a554783b */ /* 0x000e680000000200 */
[----:B------:R-:W-:Y:S03]  /*3e30*/  LDSM.16.M88.4 R56, [R165] ;  /* 0x00000000a538783b */ /* 0x000fe60000000200 */
[C---:B------:R-:W-:Y:S08]  /*3e40*/  HMMA.16816.F32.BF16 R36, R4.reuse, R80, R36 ;  /* 0x000000500424723c */ /* 0x040ff00000041824 */
[C---:B------:R-:W-:Y:S08]  /*3e50*/  HMMA.16816.F32.BF16 R48, R4.reuse, R64, R48 ;  /* 0x000000400430723c */ /* 0x040ff00000041830 */
[----:B------:R-:W-:Y:S01]  /*3e60*/  HMMA.16816.F32.BF16 R92, R4, R66, R44 ;  /* 0x00000042045c723c */ /* 0x000fe2000004182c */
[----:B------:R-:W-:Y:S04]  /*3e70*/  LDSM.16.M88.4 R44, [R103+0x4000] ;  /* 0x00400000672c783b */ /* 0x000fe80000000200 */
[----:B------:R-:W-:Y:S03]  /*3e80*/  LDSM.16.M88.4 R64, [R103+0x4800] ;  /* 0x004800006740783b */ /* 0x000fe60000000200 */
[C---:B--2---:R-:W-:Y:S01]  /*3e90*/  HMMA.16816.F32.BF16 R4, R20.reuse, R68, R8 ;  /* 0x000000441404723c */ /* 0x044fe20000041808 */
[----:B------:R-:W-:Y:S07]  /*3ea0*/  LDSM.16.M88.4 R8, [R176+0x8000] ;  /* 0x00800000b008783b */ /* 0x000fee0000000200 */
[C---:B------:R-:W-:Y:S01]  /*3eb0*/  HMMA.16816.F32.BF16 R24, R20.reuse, R70, R12 ;  /* 0x000000461418723c */ /* 0x040fe2000004180c */
[----:B------:R-:W2:Y:S07]  /*3ec0*/  LDSM.16.M88.4 R12, [R174+0x8000] ;  /* 0x00800000ae0c783b */ /* 0x000eae0000000200 */
[----:B------:R-:W-:Y:S01]  /*3ed0*/  HMMA.16816.F32.BF16 R68, R20, R78, R52 ;  /* 0x0000004e1444723c */ /* 0x000fe20000041834 */
[----:B------:R-:W4:Y:S07]  /*3ee0*/  LDSM.16.M88.4 R52, [R164+0x4800] ;  /* 0x00480000a434783b */ /* 0x000f2e0000000200 */
[----:B---3--:R-:W-:Y:S08]  /*3ef0*/  HMMA.16816.F32.BF16 R4, R16, R60, R4 ;  /* 0x0000003c1004723c */ /* 0x008ff00000041804 */
[C---:B-1----:R-:W-:Y:S01]  /*3f00*/  HMMA.16816.F32.BF16 R88, R20.reuse, R84, R48 ;  /* 0x000000541458723c */ /* 0x042fe20000041830 */
[----:B------:R-:W1:Y:S07]  /*3f10*/  LDSM.16.M88.4 R48, [R166+0x4000] ;  /* 0x00400000a630783b */ /* 0x000e6e0000000200 */
[C---:B------:R-:W-:Y:S08]  /*3f20*/  HMMA.16816.F32.BF16 R36, R20.reuse, R76, R36 ;  /* 0x0000004c1424723c */ /* 0x040ff00000041824 */
[----:B------:R-:W-:Y:S08]  /*3f30*/  HMMA.16816.F32.BF16 R76, R20, R42, R28 ;  /* 0x0000002a144c723c */ /* 0x000ff0000004181c */
[----:B------:R-:W-:Y:S01]  /*3f40*/  HMMA.16816.F32.BF16 R28, R16, R62, R24 ;  /* 0x0000003e101c723c */ /* 0x000fe20000041818 */
[----:B------:R-:W-:Y:S07]  /*3f50*/  LDSM.16.M88.4 R60, [R166+0x4800] ;  /* 0x00480000a63c783b */ /* 0x000fee0000000200 */
[----:B--2---:R-:W-:Y:S01]  /*3f60*/  HMMA.16816.F32.BF16 R24, R12, R44, R4 ;  /* 0x0000002c0c18723c */ /* 0x004fe20000041804 */
[----:B------:R-:W2:Y:S07]  /*3f70*/  LDSM.16.M88.4 R4, [R175+0x8000] ;  /* 0x00800000af04783b */ /* 0x000eae0000000200 */
[----:B------:R-:W-:Y:S08]  /*3f80*/  HMMA.16816.F32.BF16 R80, R20, R40, R32 ;  /* 0x000000281450723c */ /* 0x000ff00000041820 */
[----:B------:R-:W-:Y:S01]  /*3f90*/  HMMA.16816.F32.BF16 R28, R12, R46, R28 ;  /* 0x0000002e0c1c723c */ /* 0x000fe2000004181c */
[----:B------:R-:W3:Y:S07]  /*3fa0*/  LDSM.16.M88.4 R44, [R164+0x5000] ;  /* 0x00500000a42c783b */ /* 0x000eee0000000200 */
[----:B----4-:R-:W-:Y:S08]  /*3fb0*/  HMMA.16816.F32.BF16 R32, R16, R52, R36 ;  /* 0x000000341020723c */ /* 0x010ff00000041824 */
[----:B-1----:R-:W-:Y:S08]  /*3fc0*/  HMMA.16816.F32.BF16 R24, R8, R48, R24 ;  /* 0x000000300818723c */ /* 0x002ff00000041818 */
[----:B------:R-:W-:Y:S01]  /*3fd0*/  HMMA.16816.F32.BF16 R40, R16, R54, R68 ;  /* 0x000000361028723c */ /* 0x000fe20000041844 */
[----:B------:R-:W1:Y:S04]  /*3fe0*/  LDSM.16.M88.4 R68, [R103+0x5000] ;  /* 0x005000006744783b */ /* 0x000e680000000200 */
[----:B------:R-:W4:Y:S03]  /*3ff0*/  LDSM.16.M88.4 R52, [R165+0x800] ;  /* 0x00080000a534783b */ /* 0x000f260000000200 */
[----:B------:R-:W-:Y:S08]  /*4000*/  HMMA.16816.F32.BF16 R28, R8, R50, R28 ;  /* 0x00000032081c723c */ /* 0x000ff0000004181c */
[----:B------:R-:W-:Y:S08]  /*4010*/  HMMA.16816.F32.BF16 R36, R12, R64, R32 ;  /* 0x000000400c24723c */ /* 0x000ff00000041820 */
[----:B--2---:R-:W-:Y:S08]  /*4020*/  HMMA.16816.F32.BF16 R48, R4, R56, R24 ;  /* 0x000000380430723c */ /* 0x004ff00000041818 */
[----:B------:R-:W-:Y:S08]  /*4030*/  HMMA.16816.F32.BF16 R84, R20, R86, R92 ;  /* 0x000000561454723c */ /* 0x000ff0000004185c */
[----:B---3--:R-:W-:Y:S08]  /*4040*/  HMMA.16816.F32.BF16 R20, R16, R44, R80 ;  /* 0x0000002c1014723c */ /* 0x008ff00000041850 */
[----:B------:R-:W-:Y:S01]  /*4050*/  HMMA.16816.F32.BF16 R32, R12, R66, R40 ;  /* 0x000000420c20723c */ /* 0x000fe20000041828 */
[----:B------:R-:W-:-:S07]  /*4060*/  FMUL.FTZ R0, R48, c[0x0][0x320] ;  /* 0x0000c80030007a20 */ /* 0x000fce0000410000 */
[----:B------:R-:W-:Y:S01]  /*4070*/  HMMA.16816.F32.BF16 R28, R4, R58, R28 ;  /* 0x0000003a041c723c */ /* 0x000fe2000004181c */
[----:B------:R-:W2:Y:S07]  /*4080*/  LDSM.16.M88.4 R56, [R166+0x5000] ;  /* 0x00500000a638783b */ /* 0x000eae0000000200 */
[----:B------:R-:W-:Y:S08]  /*4090*/  HMMA.16816.F32.BF16 R36, R8, R60, R36 ;  /* 0x0000003c0824723c */ /* 0x000ff00000041824 */
[----:B------:R-:W-:Y:S01]  /*40a0*/  HMMA.16816.F32.BF16 R44, R16, R46, R76 ;  /* 0x0000002e102c723c */ /* 0x000fe2000004184c */
[----:B------:R3:W2:Y:S07]  /*40b0*/  MUFU.TANH R76, R0 ;  /* 0x00000000004c7308 */ /* 0x0006ae0000002400 */
[----:B-1----:R-:W-:Y:S08]  /*40c0*/  HMMA.16816.F32.BF16 R24, R12, R68, R20 ;  /* 0x000000440c18723c */ /* 0x002ff00000041814 */
[----:B------:R-:W-:Y:S01]  /*40d0*/  HMMA.16816.F32.BF16 R20, R8, R62, R32 ;  /* 0x0000003e0814723c */ /* 0x000fe20000041820 */
[----:B---3--:R-:W-:Y:S01]  /*40e0*/  FMUL.FTZ R0, R49, c[0x0][0x320] ;  /* 0x0000c80031007a20 */ /* 0x008fe20000410000 */
[----:B------:R-:W1:Y:S06]  /*40f0*/  LDSM.16.M88.4 R60, [R103+0x5800] ;  /* 0x00580000673c783b */ /* 0x000e6c0000000200 */
[----:B------:R-:W-:Y:S01]  /*4100*/  HMMA.16816.F32.BF16 R64, R16, R72, R88 ;  /* 0x000000481040723c */ /* 0x000fe20000041858 */
[----:B------:R3:W1:Y:S07]  /*4110*/  MUFU.TANH R72, R0 ;  /* 0x0000000000487308 */ /* 0x00066e0000002400 */
[----:B----4-:R-:W-:Y:S08]  /*4120*/  HMMA.16816.F32.BF16 R36, R4, R52, R36 ;  /* 0x000000340424723c */ /* 0x010ff00000041824 */
[----:B------:R-:W-:Y:S01]  /*4130*/  HMMA.16816.F32.BF16 R40, R12, R70, R44 ;  /* 0x000000460c28723c */ /* 0x000fe2000004182c */
[----:B---3--:R-:W-:Y:S01]  /*4140*/  FMUL.FTZ R0, R50, c[0x0][0x320] ;  /* 0x0000c80032007a20 */ /* 0x008fe20000410000 */
[----:B------:R-:W3:Y:S03]  /*4150*/  LDSM.16.M88.4 R44, [R166+0x5800] ;  /* 0x00580000a62c783b */ /* 0x000ee60000000200 */
[----:B------:R4:W1:Y:S03]  /*4160*/  MUFU.TANH R77, R0 ;  /* 0x00000000004d7308 */ /* 0x0008660000002400 */
[----:B--2---:R-:W-:Y:S08]  /*4170*/  HMMA.16816.F32.BF16 R32, R8, R56, R24 ;  /* 0x000000380820723c */ /* 0x004ff00000041818 */
[----:B------:R-:W-:Y:S01]  /*4180*/  HMMA.16816.F32.BF16 R24, R4, R54, R20 ;  /* 0x000000360418723c */ /* 0x000fe20000041814 */
[----:B----4-:R-:W-:-:S02]  /*4190*/  FMUL.FTZ R0, R51, c[0x0][0x320] ;  /* 0x0000c80033007a20 */ /* 0x010fc40000410000 */
[----:B------:R-:W2:Y:S05]  /*41a0*/  LDSM.16.M88.4 R48, [R165+0x1000] ;  /* 0x00100000a530783b */ /* 0x000eaa0000000200 */
[----:B------:R-:W-:Y:S01]  /*41b0*/  HMMA.16816.F32.BF16 R16, R16, R74, R84 ;  /* 0x0000004a1010723c */ /* 0x000fe20000041854 */
[----:B------:R4:W2:Y:S07]  /*41c0*/  MUFU.TANH R73, R0 ;  /* 0x0000000000497308 */ /* 0x0008ae0000002400 */
[----:B-1----:R-:W-:Y:S01]  /*41d0*/  HMMA.16816.F32.BF16 R20, R12, R60, R64 ;  /* 0x0000003c0c14723c */ /* 0x002fe20000041840 */
[----:B----4-:R-:W-:-:S04]  /*41e0*/  FMUL.FTZ R0, R28, c[0x0][0x320] ;  /* 0x0000c8001c007a20 */ /* 0x010fc80000410000 */
[----:B------:R1:W4:Y:S11]  /*41f0*/  MUFU.TANH R69, R0 ;  /* 0x0000000000457308 */ /* 0x0003360000002400 */
[----:B------:R-:W-:Y:S08]  /*4200*/  HMMA.16816.F32.BF16 R12, R12, R62, R16 ;  /* 0x0000003e0c0c723c */ /* 0x000ff00000041810 */
[----:B---3--:R-:W-:Y:S01]  /*4210*/  HMMA.16816.F32.BF16 R16, R8, R44, R20 ;  /* 0x0000002c0810723c */ /* 0x008fe20000041814 */
[----:B-1----:R-:W-:-:S07]  /*4220*/  FMUL.FTZ R0, R29, c[0x0][0x320] ;  /* 0x0000c8001d007a20 */ /* 0x002fce0000410000 */
[----:B--2---:R-:W-:Y:S01]  /*4230*/  HMMA.16816.F32.BF16 R32, R4, R48, R32 ;  /* 0x000000300420723c */ /* 0x004fe20000041820 */
[----:B------:R1:W2:Y:S02]  /*4240*/  MUFU.TANH R68, R0 ;  /* 0x0000000000447308 */ /* 0x0002a40000002400 */
[----:B-1----:R-:W-:-:S06]  /*4250*/  FMUL.FTZ R0, R30, c[0x0][0x320] ;  /* 0x0000c8001e007a20 */ /* 0x002fcc0000410000 */
[----:B------:R1:W3:Y:S02]  /*4260*/  MUFU.TANH R70, R0 ;  /* 0x0000000000467308 */ /* 0x0002e40000002400 */
[----:B-1----:R-:W-:Y:S02]  /*4270*/  FMUL.FTZ R0, R31, c[0x0][0x320] ;  /* 0x0000c8001f007a20 */ /* 0x002fe40000410000 */
[C---:B------:R-:W-:Y:S04]  /*4280*/  HMMA.16816.F32.BF16 R28, R8.reuse, R58, R40 ;  /* 0x0000003a081c723c */ /* 0x040fe80000041828 */
[----:B------:R1:W1:Y:S04]  /*4290*/  MUFU.TANH R56, R0 ;  /* 0x0000000000387308 */ /* 0x0002680000002400 */
[----:B------:R-:W-:Y:S01]  /*42a0*/  HMMA.16816.F32.BF16 R8, R8, R46, R12 ;  /* 0x0000002e0808723c */ /* 0x000fe2000004180c */
[----:B-1----:R-:W-:-:S04]  /*42b0*/  FMUL.FTZ R0, R36, c[0x0][0x320] ;  /* 0x0000c80024007a20 */ /* 0x002fc80000410000 */
[----:B------:R1:W1:Y:S11]  /*42c0*/  MUFU.TANH R55, R0 ;  /* 0x0000000000377308 */ /* 0x0002760000002400 */
[----:B------:R-:W-:Y:S01]  /*42d0*/  HMMA.16816.F32.BF16 R20, R4, R50, R28 ;  /* 0x000000320414723c */ /* 0x000fe2000004181c */
[----:B-1----:R-:W-:-:S04]  /*42e0*/  FMUL.FTZ R0, R37, c[0x0][0x320] ;  /* 0x0000c80025007a20 */ /* 0x002fc80000410000 */
[----:B------:R1:W1:Y:S02]  /*42f0*/  MUFU.TANH R52, R0 ;  /* 0x0000000000347308 */ /* 0x0002640000002400 */
[----:B-1----:R-:W-:-:S06]  /*4300*/  FMUL.FTZ R0, R38, c[0x0][0x320] ;  /* 0x0000c80026007a20 */ /* 0x002fcc0000410000 */
[----:B------:R1:W1:Y:S02]  /*4310*/  MUFU.TANH R54, R0 ;  /* 0x0000000000367308 */ /* 0x0002640000002400 */
[----:B-1----:R-:W-:Y:S02]  /*4320*/  FMUL.FTZ R0, R39, c[0x0][0x320] ;  /* 0x0000c80027007a20 */ /* 0x002fe40000410000 */
[----:B------:R-:W1:Y:S01]  /*4330*/  LDSM.16.M88.4 R36, [R165+0x1800] ;  /* 0x00180000a524783b */ /* 0x000e620000000200 */
[----:B------:R-:W-:-:S04]  /*4340*/  DEPBAR.LE SB0, 0x0 ;  /* 0x000080000000791a */ /* 0x000fc80000000000 */
[----:B------:R5:W1:Y:S02]  /*4350*/  MUFU.TANH R53, R0 ;  /* 0x0000000000357308 */ /* 0x000a640000002400 */
[----:B-----5:R-:W-:-:S06]  /*4360*/  FMUL.FTZ R0, R24, c[0x0][0x320] ;  /* 0x0000c80018007a20 */ /* 0x020fcc0000410000 */
[----:B------:R5:W2:Y:S01]  /*4370*/  MUFU.TANH R41, R0 ;  /* 0x0000000000297308 */ /* 0x000aa20000002400 */
[----:B-1----:R-:W-:Y:S01]  /*4380*/  HMMA.16816.F32.BF16 R12, R4, R36, R16 ;  /* 0x00000024040c723c */ /* 0x002fe20000041810 */
[----:B-----5:R-:W-:-:S06]  /*4390*/  FMUL.FTZ R0, R25, c[0x0][0x320] ;  /* 0x0000c80019007a20 */ /* 0x020fcc0000410000 */
[----:B------:R1:W1:Y:S01]  /*43a0*/  MUFU.TANH R40, R0 ;  /* 0x0000000000287308 */ /* 0x0002620000002400 */
        /* <DEDUP_REMOVED lines=39> */
[----:B--234-:R-:W-:Y:S01]  /*4620*/  IADD3 R2, R197, R96, R201 ;  /* 0x00000060c5027210 */ /* 0x01cfe20007ffe0c9 */
[----:B------:R-:W-:-:S03]  /*4630*/  IMAD.MOV.U32 R180, RZ, RZ, RZ ;  /* 0x000000ffffb47224 */ /* 0x000fc600078e00ff */
[----:B------:R-:W-:-:S05]  /*4640*/  IADD3 R2, R2, -0x40, RZ ;  /* 0xffffffc002027810 */ /* 0x000fca0007ffe0ff */
        /* <DEDUP_REMOVED lines=25> */
.L_x_632:
[----:B------:R-:W-:Y:S05]  /*47e0*/  BRA.DIV ~URZ, `(.L_x_485) ;  /* 0x000123d27f007947 */ /* 0x000fea000b800000 */
[----:B------:R-:W3:Y:S01]  /*47f0*/  SHFL.IDX PT, R0, R12, RZ, 0x181f ;  /* 0x00181fff0c007589 */ /* 0x000ee200000e0000 */
[----:B------:R-:W-:-:S04]  /*4800*/  ISETP.GE.AND P2, PT, R184, c[0x0][0x1d4], PT ;  /* 0x00007500b8007a0c */ /* 0x000fc80003f46270 */
[----:B------:R-:W-:Y:S02]  /*4810*/  SEL R11, RZ, 0x10, P2 ;  /* 0x00000010ff0b7807 */ /* 0x000fe40001000000 */
[C---:B---3--:R-:W-:Y:S02]  /*4820*/  IADD3 R6, P0, R0.reuse, R102, RZ ;  /* 0x0000006600067210 */ /* 0x048fe40007f1e0ff */
[----:B------:R-:W-:-:S03]  /*4830*/  IADD3 R2, P1, R0, R104, RZ ;  /* 0x0000006800027210 */ /* 0x000fc60007f3e0ff */
[----:B--2---:R-:W-:Y:S01]  /*4840*/  IMAD.X R7, R4, 0x1, R97, P0 ;  /* 0x0000000104077824 */ /* 0x004fe200000e0661 */
[----:B------:R-:W-:Y:S01]  /*4850*/  IADD3 R8, P0, R0, R105, RZ ;  /* 0x0000006900087210 */ /* 0x000fe20007f1e0ff */
[----:B------:R-:W-:Y:S01]  /*4860*/  IMAD.X R3, R4, 0x1, R98, P1 ;  /* 0x0000000104037824 */ /* 0x000fe200008e0662 */
[----:B------:R-:W-:Y:S01]  /*4870*/  ISETP.GE.AND P1, PT, R192, c[0x0][0x1d4], PT ;  /* 0x00007500c0007a0c */ /* 0x000fe20003f26270 */
[----:B------:R-:W2:Y:S02]  /*4880*/  SHFL.IDX PT, R0, R12, 0x1, 0x181f ;  /* 0x00381f000c007f89 */ /* 0x000ea400000e0000 */
[----:B------:R-:W-:Y:S01]  /*4890*/  IMAD.X R9, R4, 0x1, R99, P0 ;  /* 0x0000000104097824 */ /* 0x000fe200000e0663 */
[----:B------:R-:W-:Y:S01]  /*48a0*/  ISETP.GE.AND P0, PT, R193, c[0x0][0x1d4], PT ;  /* 0x00007500c1007a0c */ /* 0x000fe20003f06270 */
[----:B------:R-:W-:Y:S01]  /*48b0*/  @!PT LDS RZ, [RZ] ;  /* 0x00000000fffff984 */ /* 0x000fe20000000800 */
[----:B------:R3:W-:Y:S01]  /*48c0*/  LDGSTS.E.BYPASS.LTC128B.128 [R179+0x6100], [R6.64], !P2 ;  /* 0x0610000006b37fae */ /* 0x0007e2000d101d48 */
[----:B------:R-:W-:-:S03]  /*48d0*/  SEL R10, RZ, 0x10, P1 ;  /* 0x00000010ff0a7807 */ /* 0x000fc60000800000 */
[----:B------:R4:W1:Y:S04]  /*48e0*/  SHFL.IDX PT, R4, R5, 0x1, 0x181f ;  /* 0x00381f0005047f89 */ /* 0x00086800000e0000 */
[----:B------:R3:W-:Y:S04]  /*48f0*/  LDGSTS.E.BYPASS.LTC128B.128 [R179+0x8100], [R2.64], !P1 ;  /* 0x0810000002b37fae */ /* 0x0007e8000c901d48 */
[----:B------:R3:W-:Y:S01]  /*4900*/  LDGSTS.E.BYPASS.LTC128B.128 [R179+0xa100], [R8.64], !P0 ;  /* 0x0a10000008b37fae */ /* 0x0007e2000c101d48 */
[----:B-1--4-:R-:W-:-:S03]  /*4910*/  SEL R5, RZ, 0x10, P0 ;  /* 0x00000010ff057807 */ /* 0x012fc60000000000 */
.L_x_633:
[----:B--23--:R-:W-:Y:S02]  /*4920*/  IADD3 R2, -R11, 0x10, RZ ;  /* 0x000000100b027810 */ /* 0x00cfe40007ffe1ff */
[----:B------:R-:W-:-:S02]  /*4930*/  IADD3 R3, -R10, 0x10, RZ ;  /* 0x000000100a037810 */ /* 0x000fc40007ffe1ff */
[----:B------:R-:W-:Y:S02]  /*4940*/  LOP3.LUT R2, R2, 0xf, RZ, 0xc0, !PT ;  /* 0x0000000f02027812 */ /* 0x000fe400078ec0ff */
[----:B------:R-:W-:Y:S02]  /*4950*/  ISETP.NE.U32.AND P2, PT, R11, RZ, PT ;  /* 0x000000ff0b00720c */ /* 0x000fe40003f45070 */
[----:B------:R-:W-:Y:S02]  /*4960*/  IADD3 R8, P1, P0, R2, R0, R102 ;  /* 0x0000000002087210 */ /* 0x000fe4000783e066 */
[----:B------:R-:W-:Y:S02]  /*4970*/  LOP3.LUT R2, R3, 0xf, RZ, 0xc0, !PT ;  /* 0x0000000f03027812 */ /* 0x000fe400078ec0ff */
[----:B------:R-:W-:Y:S02]  /*4980*/  IADD3 R3, -R5, 0x10, RZ ;  /* 0x0000001005037810 */ /* 0x000fe40007ffe1ff */
[----:B------:R-:W-:-:S02]  /*4990*/  IADD3.X R9, RZ, R4, R97, P1, P0 ;  /* 0x00000004ff097210 */ /* 0x000fc40000fe0461 */
[----:B------:R-:W-:Y:S02]  /*49a0*/  IADD3 R6, P1, P0, R2, R0, R104 ;  /* 0x0000000002067210 */ /* 0x000fe4000783e068 */
[----:B------:R-:W-:Y:S01]  /*49b0*/  LOP3.LUT R2, R3, 0xf, RZ, 0xc0, !PT ;  /* 0x0000000f03027812 */ /* 0x000fe200078ec0ff */
[----:B------:R-:W-:Y:S01]  /*49c0*/  @!PT LDS RZ, [RZ] ;  /* 0x00000000fffff984 */ /* 0x000fe20000000800 */
[----:B------:R-:W-:Y:S01]  /*49d0*/  @!PT LDS RZ, [RZ] ;  /* 0x00000000fffff984 */ /* 0x000fe20000000800 */
[----:B------:R-:W-:Y:S01]  /*49e0*/  @!PT LDS RZ, [RZ] ;  /* 0x00000000fffff984 */ /* 0x000fe20000000800 */
[----:B------:R1:W-:Y:S01]  /*49f0*/  LDGSTS.E.BYPASS.LTC128B.128.ZFILL [R179+0x7100], [R8.64], P2 ;  /* 0x0710000008b37fae */ /* 0x0003e20009141d48 */
[----:B------:R-:W-:Y:S02]  /*4a00*/  IADD3.X R7, RZ, R4, R98, P1, P0 ;  /* 0x00000004ff077210 */ /* 0x000fe40000fe0462 */
[----:B------:R-:W-:-:S04]  /*4a10*/  IADD3 R2, P1, P0, R2, R0, R105 ;  /* 0x0000000002027210 */ /* 0x000fc8000783e069 */
[----:B------:R-:W-:Y:S02]  /*4a20*/  IADD3.X R3, RZ, R4, R99, P1, P0 ;  /* 0x00000004ff037210 */ /* 0x000fe40000fe0463 */
[----:B------:R-:W-:Y:S02]  /*4a30*/  ISETP.NE.U32.AND P1, PT, R10, RZ, PT ;  /* 0x000000ff0a00720c */ /* 0x000fe40003f25070 */
[----:B------:R-:W-:-:S11]  /*4a40*/  ISETP.NE.U32.AND P0, PT, R5, RZ, PT ;  /* 0x000000ff0500720c */ /* 0x000fd60003f05070 */
[----:B------:R1:W-:Y:S04]  /*4a50*/  LDGSTS.E.BYPASS.LTC128B.128.ZFILL [R179+0x9100], [R6.64], P1 ;  /* 0x0910000006b37fae */ /* 0x0003e80008941d48 */
[----:B------:R1:W-:Y:S02]  /*4a60*/  LDGSTS.E.BYPASS.LTC128B.128.ZFILL [R179+0xb100], [R2.64], P0 ;  /* 0x0b10000002b37fae */ /* 0x0003e40008141d48 */
.L_x_483:
[----:B--234-:R-:W-:Y:S05]  /*4a70*/  BSYNC B0 ;  /* 0x0000000000007941 */ /* 0x01cfea0003800000 */
.L_x_482:
[----:B-1----:R-:W-:Y:S01]  /*4a80*/  IMAD.MOV.U32 R0, RZ, RZ, c[0x0][0x2c4] ;  /* 0x0000b100ff007624 */ /* 0x002fe200078e00ff */
[----:B------:R-:W-:Y:S01]  /*4a90*/  ULDC UR4, c[0x0][0x324] ;  /* 0x0000c90000047ab9 */ /* 0x000fe20000000800 */
[----:B------:R-:W-:Y:S01]  /*4aa0*/  IADD3 R2, R195, 0x1, -R96 ;  /* 0x00000001c3027810 */ /* 0x000fe20007ffe860 */
[----:B------:R-:W-:Y:S01]  /*4ab0*/  ULOP3.LUT UR4, URZ, UR4, URZ, 0x33, !UPT ;  /* 0x000000043f047292 */ /* 0x000fe2000f8e333f */
[----:B------:R-:W0:Y:S01]  /*4ac0*/  LDGDEPBAR ;  /* 0x00000000000079af */ /* 0x000e220000000000 */
[----:B------:R-:W-:Y:S01]  /*4ad0*/  ISETP.NE.AND P0, PT, R0, 0x1, PT ;  /* 0x000000010000780c */ /* 0x000fe20003f05270 */
[----:B------:R-:W-:-:S02]  /*4ae0*/  IMAD.IADD R0, R216, 0x1, R211 ;  /* 0x00000001d8007824 */ /* 0x000fc400078e02d3 */
[----:B------:R-:W-:Y:S02]  /*4af0*/  IMAD.IADD R8, R100, 0x1, -R199 ;  /* 0x0000000164087824 */ /* 0x000fe400078e0ac7 */
[----:B------:R-:W-:-:S08]  /*4b00*/  IMAD.MOV.U32 R4, RZ, RZ, R0 ;  /* 0x000000ffff047224 */ /* 0x000fd000078e0000 */
[----:B------:R-:W-:Y:S01]  /*4b10*/  @P0 IMAD.HI.U32 R3, R0, c[0x0][0x2c8], RZ ;  /* 0x0000b20000030a27 */ /* 0x000fe200078e00ff */
[----:B------:R-:W-:-:S04]  /*4b20*/  IADD3 R0, -R196, R2, -R199 ;  /* 0x00000002c4007210 */ /* 0x000fc80007ffe9c7 */
[C---:B------:R-:W-:Y:S02]  /*4b30*/  IADD3 R7, R0.reuse, UR4, RZ ;  /* 0x0000000400077c10 */ /* 0x040fe4000fffe0ff */
[----:B------:R-:W-:Y:S02]  /*4b40*/  @P0 SHF.R.U32.HI R4, RZ, c[0x0][0x2cc], R3 ;  /* 0x0000b300ff040a19 */ /* 0x000fe40000011603 */
[----:B------:R-:W-:Y:S01]  /*4b50*/  IADD3 R6, R0, c[0x0][0x328], RZ ;  /* 0x0000ca0000067a10 */ /* 0x000fe20007ffe0ff */
[----:B------:R-:W-:Y:S05]  /*4b60*/  BRA.DIV ~URZ, `(.L_x_486) ;  /* 0x000122927f007947 */ /* 0x000fea000b800000 */
[----:B------:R1:W2:Y:S02]  /*4b70*/  SHFL.IDX PT, R3, R4, RZ, 0x1c1f ;  /* 0x001c1fff04037589 */ /* 0x0002a400000e0000 */
.L_x_634:
[----:B------:R-:W-:Y:S01]  /*4b80*/  IMAD.MOV.U32 R0, RZ, RZ, c[0x0][0x32c] ;  /* 0x0000cb00ff007624 */ /* 0x000fe200078e00ff */
[----:B--2---:R-:W-:-:S04]  /*4b90*/  IADD3 R2, R6, R3, RZ ;  /* 0x0000000306027210 */ /* 0x004fc80007ffe0ff */
[----:B------:R-:W-:Y:S01]  /*4ba0*/  ISETP.GE.AND P0, PT, R0, 0x1, PT ;  /* 0x000000010000780c */ /* 0x000fe20003f06270 */
[----:B------:R-:W-:Y:S01]  /*4bb0*/  IMAD.IADD R0, R7, 0x1, R3 ;  /* 0x0000000107007824 */ /* 0x000fe200078e0203 */
[----:B------:R-:W-:-:S11]  /*4bc0*/  IMNMX R2, R8, R2, PT ;  /* 0x0000000208027217 */ /* 0x000fd60003800200 */
[----:B------:R-:W-:Y:S05]  /*4bd0*/  @!P0 BRA `(.L_x_487) ;  /* 0x0000015000008947 */ /* 0x000fea0003800000 */
[----:B------:R-:W-:Y:S01]  /*4be0*/  IADD3 R3, -R196, R195, R3 ;  /* 0x000000c3c4037210 */ /* 0x000fe20007ffe103 */
[----:B------:R-:W-:Y:S03]  /*4bf0*/  BSSY B0, `(.L_x_488) ;  /* 0x000000e000007945 */ /* 0x000fe60003800000 */
[----:B------:R-:W-:-:S13]  /*4c00*/  ISETP.GT.AND P0, PT, R3, -0x1, PT ;  /* 0xffffffff0300780c */ /* 0x000fda0003f04270 */
[----:B------:R-:W-:Y:S05]  /*4c10*/  @P0 BRA `(.L_x_489) ;  /* 0x0000007000000947 */ /* 0x000fea0003800000 */
[----:B------:R-:W-:Y:S01]  /*4c20*/  IMAD.MOV.U32 R5, RZ, RZ, 0x1 ;  /* 0x00000001ff057424 */ /* 0x000fe200078e00ff */
[----:B------:R-:W-:-:S04]  /*4c30*/  LOP3.LUT R3, RZ, R3, RZ, 0x33, !PT ;  /* 0x00000003ff037212 */ /* 0x000fc800078e33ff */
[----:B------:R-:W-:-:S13]  /*4c40*/  ISETP.NE.AND P0, PT, R5, c[0x0][0x32c], PT ;  /* 0x0000cb0005007a0c */ /* 0x000fda0003f05270 */
[----:B------:R-:W-:-:S05]  /*4c50*/  @P0 IMAD.HI.U32 R5, R3, c[0x0][0x330], RZ ;  /* 0x0000cc0003050a27 */ /* 0x000fca00078e00ff */
[----:B------:R-:W-:-:S04]  /*4c60*/  @P0 SHF.R.U32.HI R3, RZ, c[0x0][0x334], R5 ;  /* 0x0000cd00ff030a19 */ /* 0x000fc80000011605 */
[----:B------:R-:W-:Y:S01]  /*4c70*/  LOP3.LUT R3, RZ, R3, RZ, 0x33, !PT ;  /* 0x00000003ff037212 */ /* 0x000fe200078e33ff */
[----:B------:R-:W-:Y:S05]  /*4c80*/  BRA `(.L_x_490) ;  /* 0x0000004000007947 */ /* 0x000fea0003800000 */
.L_x_489:
[----:B------:R-:W-:-:S04]  /*4c90*/  MOV R5, 0x1 ;  /* 0x0000000100057802 */ /* 0x000fc80000000f00 */
[----:B------:R-:W-:-:S13]  /*4ca0*/  ISETP.NE.AND P0, PT, R5, c[0x0][0x32c], PT ;  /* 0x0000cb0005007a0c */ /* 0x000fda0003f05270 */
[----:B------:R-:W-:-:S05]  /*4cb0*/  @P0 IMAD.HI.U32 R5, R3, c[0x0][0x330], RZ ;  /* 0x0000cc0003050a27 */ /* 0x000fca00078e00ff */
[----:B------:R-:W-:Y:S02]  /*4cc0*/  @P0 SHF.R.U32.HI R3, RZ, c[0x0][0x334], R5 ;  /* 0x0000cd00ff030a19 */ /* 0x000fe40000011605 */
.L_x_490:
[----:B------:R-:W-:Y:S05]  /*4cd0*/  BSYNC B0 ;  /* 0x0000000000007941 */ /* 0x000fea0003800000 */
.L_x_488:
[----:B------:R-:W-:-:S04]  /*4ce0*/  IMAD R3, R3, c[0x0][0x32c], -R96 ;  /* 0x0000cb0003037a24 */ /* 0x000fc800078e0a60 */
[----:B------:R-:W-:-:S05]  /*4cf0*/  IMAD.IADD R3, R3, 0x1, -R199 ;  /* 0x0000000103037824 */ /* 0x000fca00078e0ac7 */
[----:B------:R-:W-:Y:S02]  /*4d00*/  IADD3 R5, R3, c[0x0][0x32c], RZ ;  /* 0x0000cb0003057a10 */ /* 0x000fe40007ffe0ff */
[----:B------:R-:W-:Y:S02]  /*4d10*/  IMNMX R0, R0, R3, !PT ;  /* 0x0000000300007217 */ /* 0x000fe40007800200 */
[----:B------:R-:W-:Y:S02]  /*4d20*/  IMNMX R2, R2, R5, PT ;  /* 0x0000000502027217 */ /* 0x000fe40003800200 */
.L_x_487:
[----:B------:R-:W-:-:S04]  /*4d30*/  ISETP.GT.AND P1, PT, R178, RZ, PT ;  /* 0x000000ffb200720c */ /* 0x000fc80003f24270 */
[C---:B------:R-:W-:Y:S02]  /*4d40*/  ISETP.GT.AND P2, PT, R0.reuse, RZ, P1 ;  /* 0x000000ff0000720c */ /* 0x040fe40000f44270 */
[----:B------:R-:W-:Y:S02]  /*4d50*/  ISETP.GT.AND P0, PT, R0, 0x1, P1 ;  /* 0x000000010000780c */ /* 0x000fe40000f04270 */
[C---:B------:R-:W-:Y:S02]  /*4d60*/  ISETP.LT.OR P2, PT, R2.reuse, 0x1, P2 ;  /* 0x000000010200780c */ /* 0x040fe40001741670 */
[----:B------:R-:W-:Y:S02]  /*4d70*/  ISETP.LT.OR P0, PT, R2, 0x2, P0 ;  /* 0x000000020200780c */ /* 0x000fe40000701670 */
[----:B------:R-:W-:Y:S02]  /*4d80*/  FSEL R9, R76, -INF , !P2 ;  /* 0xff8000004c097808 */ /* 0x000fe40005000000 */
[----:B------:R-:W-:-:S02]  /*4d90*/  FSEL R11, R72, -INF , !P0 ;  /* 0xff800000480b7808 */ /* 0x000fc40004000000 */
[C---:B------:R-:W-:Y:S02]  /*4da0*/  ISETP.GT.AND P2, PT, R0.reuse, 0x8, P1 ;  /* 0x000000080000780c */ /* 0x040fe40000f44270 */
        /* <DEDUP_REMOVED lines=40> */
[----:B------:R-:W-:Y:S01]  /*5030*/  FSEL R106, R13, -INF , !P0 ;  /* 0xff8000000d6a7808 */ /* 0x000fe20004000000 */
[----:B------:R-:W-:Y:S06]  /*5040*/  BRA.DIV ~URZ, `(.L_x_491) ;  /* 0x00011e227f007947 */ /* 0x000fec000b800000 */
[----:B------:R2:W3:Y:S02]  /*5050*/  SHFL.IDX PT, R3, R4, 0x1, 0x1c1f ;  /* 0x003c1f0004037f89 */ /* 0x0004e400000e0000 */
.L_x_635:
[----:B------:R-:W-:Y:S01]  /*5060*/  IMAD.MOV.U32 R0, RZ, RZ, c[0x0][0x32c] ;  /* 0x0000cb00ff007624 */ /* 0x000fe200078e00ff */
[----:B---3--:R-:W-:-:S04]  /*5070*/  IADD3 R2, R6, R3, RZ ;  /* 0x0000000306027210 */ /* 0x008fc80007ffe0ff */
        /* <DEDUP_REMOVED lines=8> */
[----:B-12---:R-:W-:Y:S01]  /*5100*/  IMAD.MOV.U32 R4, RZ, RZ, 0x1 ;  /* 0x00000001ff047424 */ /* 0x006fe200078e00ff */
[----:B------:R-:W-:-:S04]  /*5110*/  LOP3.LUT R3, RZ, R3, RZ, 0x33, !PT ;  /* 0x00000003ff037212 */ /* 0x000fc800078e33ff */
[----:B------:R-:W-:-:S13]  /*5120*/  ISETP.NE.AND P0, PT, R4, c[0x0][0x32c], PT ;  /* 0x0000cb0004007a0c */ /* 0x000fda0003f05270 */
[----:B------:R-:W-:-:S05]  /*5130*/  @P0 IMAD.HI.U32 R4, R3, c[0x0][0x330], RZ ;  /* 0x0000cc0003040a27 */ /* 0x000fca00078e00ff */
[----:B------:R-:W-:-:S04]  /*5140*/  @P0 SHF.R.U32.HI R3, RZ, c[0x0][0x334], R4 ;  /* 0x0000cd00ff030a19 */ /* 0x000fc80000011604 */
[----:B------:R-:W-:Y:S01]  /*5150*/  LOP3.LUT R3, RZ, R3, RZ, 0x33, !PT ;  /* 0x00000003ff037212 */ /* 0x000fe200078e33ff */
[----:B------:R-:W-:Y:S05]  /*5160*/  BRA `(.L_x_495) ;  /* 0x0000004000007947 */ /* 0x000fea0003800000 */
.L_x_494:
[----:B-12---:R-:W-:-:S04]  /*5170*/  MOV R4, 0x1 ;  /* 0x0000000100047802 */ /* 0x006fc80000000f00 */
[----:B------:R-:W-:-:S13]  /*5180*/  ISETP.NE.AND P0, PT, R4, c[0x0][0x32c], PT ;  /* 0x0000cb0004007a0c */ /* 0x000fda0003f05270 */
[----:B------:R-:W-:-:S05]  /*5190*/  @P0 IMAD.HI.U32 R4, R3, c[0x0][0x330], RZ ;  /* 0x0000cc0003040a27 */ /* 0x000fca00078e00ff */
[----:B------:R-:W-:Y:S02]  /*51a0*/  @P0 SHF.R.U32.HI R3, RZ, c[0x0][0x334], R4 ;  /* 0x0000cd00ff030a19 */ /* 0x000fe40000011604 */
.L_x_495:
[----:B------:R-:W-:Y:S05]  /*51b0*/  BSYNC B0 ;  /* 0x0000000000007941 */ /* 0x000fea0003800000 */
.L_x_493:
[----:B------:R-:W-:-:S04]  /*51c0*/  IMAD R3, R3, c[0x0][0x32c], -R96 ;  /* 0x0000cb0003037a24 */ /* 0x000fc800078e0a60 */
[----:B------:R-:W-:-:S05]  /*51d0*/  IMAD.IADD R3, R3, 0x1, -R199 ;  /* 0x0000000103037824 */ /* 0x000fca00078e0ac7 */
[----:B------:R-:W-:Y:S02]  /*51e0*/  IADD3 R4, R3, c[0x0][0x32c], RZ ;  /* 0x0000cb0003047a10 */ /* 0x000fe40007ffe0ff */
[----:B------:R-:W-:Y:S02]  /*51f0*/  IMNMX R0, R0, R3, !PT ;  /* 0x0000000300007217 */ /* 0x000fe40007800200 */
[----:B------:R-:W-:Y:S02]  /*5200*/  IMNMX R2, R2, R4, PT ;  /* 0x0000000402027217 */ /* 0x000fe40003800200 */
.L_x_492:
[C---:B------:R-:W-:Y:S02]  /*5210*/  ISETP.GT.AND P0, PT, R0.reuse, 0x1, P1 ;  /* 0x000000010000780c */ /* 0x040fe40000f04270 */
[----:B------:R-:W-:Y:S02]  /*5220*/  ISETP.GT.AND P2, PT, R0, 0x8, P1 ;  /* 0x000000080000780c */ /* 0x000fe40000f44270 */
[C---:B------:R-:W-:Y:S02]  /*5230*/  ISETP.LT.OR P0, PT, R2.reuse, 0x2, P0 ;  /* 0x000000020200780c */ /* 0x040fe40000701670 */
[----:B------:R-:W-:-:S02]  /*5240*/  ISETP.LT.OR P2, PT, R2, 0x9, P2 ;  /* 0x000000090200780c */ /* 0x000fc40001741670 */
[----:B------:R-:W-:Y:S02]  /*5250*/  FSEL R7, R73, -INF , !P0 ;  /* 0xff80000049077808 */ /* 0x000fe40004000000 */
[----:B------:R-:W-:Y:S02]  /*5260*/  ISETP.GT.AND P0, PT, R0, 0x9, P1 ;  /* 0x000000090000780c */ /* 0x000fe40000f04270 */
[----:B------:R-:W-:Y:S02]  /*5270*/  FSEL R8, R70, -INF , !P2 ;  /* 0xff80000046087808 */ /* 0x000fe40005000000 */
[----:B------:R-:W-:Y:S02]  /*5280*/  ISETP.LT.OR P0, PT, R2, 0xa, P0 ;  /* 0x0000000a0200780c */ /* 0x000fe40000701670 */
[----:B------:R-:W-:Y:S02]  /*5290*/  FMNMX.FTZ R3, R9, R11, !PT ;  /* 0x0000000b09037209 */ /* 0x000fe40007810000 */
[----:B------:R-:W-:-:S02]  /*52a0*/  FSEL R10, R56, -INF , !P0 ;  /* 0xff800000380a7808 */ /* 0x000fc40004000000 */
[C---:B------:R-:W-:Y:S02]  /*52b0*/  ISETP.GT.AND P0, PT, R0.reuse, 0x11, P1 ;  /* 0x000000110000780c */ /* 0x040fe40000f04270 */
[----:B------:R-:W-:Y:S02]  /*52c0*/  ISETP.GT.AND P3, PT, R0, 0x10, P1 ;  /* 0x000000100000780c */ /* 0x000fe40000f64270 */
[----:B------:R-:W-:Y:S02]  /*52d0*/  ISETP.LT.OR P2, PT, R2, 0x12, P0 ;  /* 0x000000120200780c */ /* 0x000fe40000741670 */
[C---:B------:R-:W-:Y:S02]  /*52e0*/  ISETP.GT.AND P0, PT, R0.reuse, 0x18, P1 ;  /* 0x000000180000780c */ /* 0x040fe40000f04270 */
[----:B------:R-:W-:Y:S02]  /*52f0*/  FSEL R14, R53, -INF , !P2 ;  /* 0xff800000350e7808 */ /* 0x000fe40005000000 */
[----:B------:R-:W-:-:S02]  /*5300*/  ISETP.GT.AND P2, PT, R0, RZ, P1 ;  /* 0x000000ff0000720c */ /* 0x000fc40000f44270 */
[----:B------:R-:W-:Y:S02]  /*5310*/  FMNMX.FTZ R3, R12, R3, !PT ;  /* 0x000000030c037209 */ /* 0x000fe40007810000 */
[C---:B------:R-:W-:Y:S02]  /*5320*/  ISETP.LT.OR P2, PT, R2.reuse, 0x1, P2 ;  /* 0x000000010200780c */ /* 0x040fe40001741670 */
[C---:B------:R-:W-:Y:S02]  /*5330*/  ISETP.LT.OR P3, PT, R2.reuse, 0x11, P3 ;  /* 0x000000110200780c */ /* 0x040fe40001f61670 */
[----:B------:R-:W-:Y:S02]  /*5340*/  FSEL R6, R77, -INF , !P2 ;  /* 0xff8000004d067808 */ /* 0x000fe40005000000 */
[----:B------:R-:W-:Y:S02]  /*5350*/  ISETP.LT.OR P0, PT, R2, 0x19, P0 ;  /* 0x000000190200780c */ /* 0x000fe40000701670 */
[----:B-12---:R-:W-:-:S02]  /*5360*/  FMNMX.FTZ R4, R6, R7, !PT ;  /* 0x0000000706047209 */ /* 0x006fc40007810000 */
[----:B------:R-:W-:Y:S02]  /*5370*/  FMNMX.FTZ R3, R15, R3, !PT ;  /* 0x000000030f037209 */ /* 0x000fe40007810000 */
[----:B------:R-:W-:Y:S02]  /*5380*/  FMNMX.FTZ R4, R8, R4, !PT ;  /* 0x0000000408047209 */ /* 0x000fe40007810000 */
[----:B------:R-:W-:Y:S02]  /*5390*/  FSEL R13, R54, -INF , !P3 ;  /* 0xff800000360d7808 */ /* 0x000fe40005800000 */
[----:B------:R-:W-:Y:S02]  /*53a0*/  FMNMX.FTZ R4, R10, R4, !PT ;  /* 0x000000040a047209 */ /* 0x000fe40007810000 */
[----:B------:R-:W-:Y:S02]  /*53b0*/  FSEL R17, R43, -INF , !P0 ;  /* 0xff8000002b117808 */ /* 0x000fe40004000000 */
[----:B------:R-:W-:-:S02]  /*53c0*/  ISETP.GT.AND P2, PT, R0, 0x19, P1 ;  /* 0x000000190000780c */ /* 0x000fc40000f44270 */
[----:B------:R-:W-:Y:S02]  /*53d0*/  ISETP.GT.AND P0, PT, R0, 0x20, P1 ;  /* 0x000000200000780c */ /* 0x000fe40000f04270 */
[----:B------:R-:W-:Y:S02]  /*53e0*/  FMNMX.FTZ R3, R16, R3, !PT ;  /* 0x0000000310037209 */ /* 0x000fe40007810000 */
[----:B------:R-:W-:Y:S02]  /*53f0*/  FMNMX.FTZ R4, R13, R4, !PT ;  /* 0x000000040d047209 */ /* 0x000fe40007810000 */
[C---:B------:R-:W-:Y:S02]  /*5400*/  ISETP.LT.OR P2, PT, R2.reuse, 0x1a, P2 ;  /* 0x0000001a0200780c */ /* 0x040fe40001741670 */
[----:B------:R-:W-:Y:S02]  /*5410*/  ISETP.LT.OR P0, PT, R2, 0x21, P0 ;  /* 0x000000210200780c */ /* 0x000fe40000701670 */
[----:B------:R-:W-:-:S02]  /*5420*/  FMNMX.FTZ R3, R18, R3, !PT ;  /* 0x0000000312037209 */ /* 0x000fc40007810000 */
[----:B------:R-:W-:Y:S02]  /*5430*/  FMNMX.FTZ R4, R14, R4, !PT ;  /* 0x000000040e047209 */ /* 0x000fe40007810000 */
[----:B------:R-:W-:Y:S02]  /*5440*/  FSEL R24, R42, -INF , !P2 ;  /* 0xff8000002a187808 */ /* 0x000fe40005000000 */
[C---:B------:R-:W-:Y:S02]  /*5450*/  ISETP.GT.AND P2, PT, R0.reuse, 0x21, P1 ;  /* 0x000000210000780c */ /* 0x040fe40000f44270 */
[----:B------:R-:W-:Y:S02]  /*5460*/  FSEL R79, R33, -INF , !P0 ;  /* 0xff800000214f7808 */ /* 0x000fe40004000000 */
[----:B------:R-:W-:Y:S02]  /*5470*/  FMNMX.FTZ R3, R19, R3, !PT ;  /* 0x0000000313037209 */ /* 0x000fe40007810000 */
[----:B------:R-:W-:-:S02]  /*5480*/  ISETP.GT.AND P0, PT, R0, 0x28, P1 ;  /* 0x000000280000780c */ /* 0x000fc40000f04270 */
[----:B------:R-:W-:Y:S02]  /*5490*/  FMNMX.FTZ R4, R17, R4, !PT ;  /* 0x0000000411047209 */ /* 0x000fe40007810000 */
[----:B------:R-:W-:Y:S02]  /*54a0*/  ISETP.LT.OR P2, PT, R2, 0x22, P2 ;  /* 0x000000220200780c */ /* 0x000fe40001741670 */
[----:B------:R-:W-:Y:S02]  /*54b0*/  FMNMX.FTZ R3, R20, R3, !PT ;  /* 0x0000000314037209 */ /* 0x000fe40007810000 */
[----:B------:R-:W-:Y:S02]  /*54c0*/  ISETP.LT.OR P0, PT, R2, 0x29, P0 ;  /* 0x000000290200780c */ /* 0x000fe40000701670 */
[----:B------:R-:W-:Y:S02]  /*54d0*/  FMNMX.FTZ R4, R24, R4, !PT ;  /* 0x0000000418047209 */ /* 0x000fe40007810000 */
[----:B------:R-:W-:-:S02]  /*54e0*/  FSEL R77, R32, -INF , !P2 ;  /* 0xff800000204d7808 */ /* 0x000fc40005000000 */
[----:B------:R-:W-:Y:S02]  /*54f0*/  FMNMX.FTZ R3, R105, R3, !PT ;  /* 0x0000000369037209 */ /* 0x000fe40007810000 */
[----:B------:R-:W-:Y:S02]  /*5500*/  ISETP.GT.AND P2, PT, R0, 0x29, P1 ;  /* 0x000000290000780c */ /* 0x000fe40000f44270 */
[----:B------:R-:W-:Y:S02]  /*5510*/  FSEL R78, R30, -INF , !P0 ;  /* 0xff8000001e4e7808 */ /* 0x000fe40004000000 */
[----:B------:R-:W-:Y:S02]  /*5520*/  FMNMX.FTZ R4, R79, R4, !PT ;  /* 0x000000044f047209 */ /* 0x000fe40007810000 */
[----:B------:R-:W-:Y:S02]  /*5530*/  ISETP.GT.AND P0, PT, R0, 0x30, P1 ;  /* 0x000000300000780c */ /* 0x000fe40000f04270 */
[----:B------:R-:W-:-:S02]  /*5540*/  FMNMX.FTZ R3, R104, R3, !PT ;  /* 0x0000000368037209 */ /* 0x000fc40007810000 */
[C---:B------:R-:W-:Y:S02]  /*5550*/  ISETP.LT.OR P2, PT, R2.reuse, 0x2a, P2 ;  /* 0x0000002a0200780c */ /* 0x040fe40001741670 */
[----:B------:R-:W-:Y:S02]  /*5560*/  FMNMX.FTZ R4, R77, R4, !PT ;  /* 0x000000044d047209 */ /* 0x000fe40007810000 */
[----:B------:R-:W-:Y:S02]  /*5570*/  ISETP.LT.OR P0, PT, R2, 0x31, P0 ;  /* 0x000000310200780c */ /* 0x000fe40000701670 */
[----:B------:R-:W-:Y:S02]  /*5580*/  FMNMX.FTZ R3, R102, R3, !PT ;  /* 0x0000000366037209 */ /* 0x000fe40007810000 */
[----:B------:R-:W-:Y:S02]  /*5590*/  FSEL R76, R31, -INF , !P2 ;  /* 0xff8000001f4c7808 */ /* 0x000fe40005000000 */
[----:B------:R-:W-:-:S02]  /*55a0*/  ISETP.GT.AND P3, PT, R0, 0x31, P1 ;  /* 0x000000310000780c */ /* 0x000fc40000f64270 */
[----:B------:R-:W-:Y:S02]  /*55b0*/  FMNMX.FTZ R4, R78, R4, !PT ;  /* 0x000000044e047209 */ /* 0x000fe40007810000 */
[----:B------:R-:W-:Y:S02]  /*55c0*/  FSEL R159, R26, -INF , !P0 ;  /* 0xff8000001a9f7808 */ /* 0x000fe40004000000 */
[C---:B------:R-:W-:Y:S02]  /*55d0*/  ISETP.GT.AND P2, PT, R0.reuse, 0x38, P1 ;  /* 0x000000380000780c */ /* 0x040fe40000f44270 */
[----:B------:R-:W-:Y:S02]  /*55e0*/  ISETP.GT.AND P0, PT, R0, 0x39, P1 ;  /* 0x000000390000780c */ /* 0x000fe40000f04270 */
[----:B------:R-:W-:Y:S02]  /*55f0*/  FMNMX.FTZ R0, R101, R3, !PT ;  /* 0x0000000365007209 */ /* 0x000fe40007810000 */
[----:B------:R-:W-:-:S02]  /*5600*/  ISETP.LT.OR P3, PT, R2, 0x32, P3 ;  /* 0x000000320200780c */ /* 0x000fc40001f61670 */
[----:B------:R-:W-:Y:S02]  /*5610*/  FMNMX.FTZ R3, R76, R4, !PT ;  /* 0x000000044c037209 */ /* 0x000fe40007810000 */
[C---:B------:R-:W-:Y:S02]  /*5620*/  ISETP.LT.OR P1, PT, R2.reuse, 0x39, P2 ;  /* 0x000000390200780c */ /* 0x040fe40001721670 */
[----:B------:R-:W-:Y:S02]  /*5630*/  FSEL R158, R27, -INF , !P3 ;  /* 0xff8000001b9e7808 */ /* 0x000fe40005800000 */
[----:B------:R-:W-:Y:S02]  /*5640*/  FMNMX.FTZ R0, R109, R0, !PT ;  /* 0x000000006d007209 */ /* 0x000fe40007810000 */
[----:B------:R-:W-:Y:S02]  /*5650*/  FMNMX.FTZ R3, R159, R3, !PT ;  /* 0x000000039f037209 */ /* 0x000fe40007810000 */
[----:B------:R-:W-:-:S02]  /*5660*/  ISETP.LT.OR P0, PT, R2, 0x3a, P0 ;  /* 0x0000003a0200780c */ /* 0x000fc40000701670 */
[----:B------:R-:W-:Y:S02]  /*5670*/  FSEL R157, R23, -INF , !P1 ;  /* 0xff800000179d7808 */ /* 0x000fe40004800000 */
[----:B------:R-:W-:Y:S02]  /*5680*/  FMNMX.FTZ R0, R108, R0, !PT ;  /* 0x000000006c007209 */ /* 0x000fe40007810000 */
[----:B------:R-:W-:Y:S02]  /*5690*/  FMNMX.FTZ R2, R158, R3, !PT ;  /* 0x000000039e027209 */ /* 0x000fe40007810000 */
[----:B------:R-:W-:Y:S02]  /*56a0*/  FSEL R156, R22, -INF , !P0 ;  /* 0xff800000169c7808 */ /* 0x000fe40004000000 */
[----:B------:R-:W-:Y:S02]  /*56b0*/  FMNMX.FTZ R0, R107, R0, !PT ;  /* 0x000000006b007209 */ /* 0x000fe40007810000 */
[----:B------:R-:W-:-:S02]  /*56c0*/  FMNMX.FTZ R2, R157, R2, !PT ;  /* 0x000000029d027209 */ /* 0x000fc40007810000 */
[----:B------:R-:W-:Y:S02]  /*56d0*/  FMNMX.FTZ R4, R106, R0, !PT ;  /* 0x000000006a047209 */ /* 0x000fe40007810000 */
[----:B------:R-:W-:Y:S01]  /*56e0*/  FMNMX.FTZ R5, R156, R2, !PT ;  /* 0x000000029c057209 */ /* 0x000fe20007810000 */
[----:B------:R-:W-:Y:S05]  /*56f0*/  BRA.DIV ~URZ, `(.L_x_496) ;  /* 0x000117e27f007947 */ /* 0x000fea000b800000 */
[----:B------:R1:W2:Y:S02]  /*5700*/  SHFL.BFLY PT, R0, R4, 0x2, 0x1f ;  /* 0x0c401f0004007f89 */ /* 0x0002a400000e0000 */
.L_x_636:
[----:B-12---:R-:W-:Y:S01]  /*5710*/  FMNMX.FTZ R4, R4, R0, !PT ;  /* 0x0000000004047209 */ /* 0x006fe20007810000 */
[----:B------:R-:W-:Y:S05]  /*5720*/  BRA.DIV ~URZ, `(.L_x_497) ;  /* 0x000117f27f007947 */ /* 0x000fea000b800000 */
[----:B------:R-:W1:Y:S04]  /*5730*/  SHFL.BFLY PT, R0, R5, 0x2, 0x1f ;  /* 0x0c401f0005007f89 */ /* 0x000e6800000e0000 */
[----:B------:R-:W2:Y:S01]  /*5740*/  SHFL.BFLY PT, R2, R4, 0x1, 0x1f ;  /* 0x0c201f0004027f89 */ /* 0x000ea200000e0000 */
[----:B-1----:R-:W-:Y:S02]  /*5750*/  FMNMX.FTZ R5, R5, R0, !PT ;  /* 0x0000000005057209 */ /* 0x002fe40007810000 */
[----:B--2---:R-:W-:-:S03]  /*5760*/  FMNMX.FTZ R100, R4, R2, !PT ;  /* 0x0000000204647209 */ /* 0x004fc60007810000 */
[----:B------:R1:W2:Y:S04]  /*5770*/  SHFL.BFLY PT, R3, R5, 0x1, 0x1f ;  /* 0x0c201f0005037f89 */ /* 0x0002a800000e0000 */
.L_x_637:
[C---:B------:R-:W-:Y:S01]  /*5780*/  FMUL.FTZ R0, R100.reuse, c[0x0][0x2d0] ;  /* 0x0000b40064007a20 */ /* 0x040fe20000410000 */
[----:B------:R-:W-:Y:S01]  /*5790*/  FSETP.NEU.FTZ.AND P0, PT, R100, -INF , PT ;  /* 0xff8000006400780b */ /* 0x000fe20003f1d000 */
[----:B------:R-:W-:Y:S01]  /*57a0*/  WARPSYNC 0xffffffff ;  /* 0xffffffff00007948 */ /* 0x000fe20003800000 */
[----:B------:R-:W-:Y:S01]  /*57b0*/  LDSM.16.MT88.4 R36, [R167+0x800] ;  /* 0x00080000a724783b */ /* 0x000fe20000004200 */
[----:B------:R-:W-:Y:S02]  /*57c0*/  IADD3 R178, R178, -0x2, RZ ;  /* 0xfffffffeb2b27810 */ /* 0x000fe40007ffe0ff */
[----:B------:R-:W-:Y:S01]  /*57d0*/  FSEL R0, R0, RZ, P0 ;  /* 0x000000ff00007208 */ /* 0x000fe20000000000 */
[----:B------:R-:W-:Y:S04]  /*57e0*/  LDSM.16.MT88.4 R32, [R168] ;  /* 0x00000000a820783b */ /* 0x000fe80000004200 */
[--C-:B------:R-:W-:Y:S01]  /*57f0*/  FFMA.FTZ R2, R9, c[0x0][0x2d0], -R0.reuse ;  /* 0x0000b40009027a23 */ /* 0x100fe20000010800 */
[----:B------:R-:W-:Y:S03]  /*5800*/  LDSM.16.MT88.4 R44, [R170] ;  /* 0x00000000aa2c783b */ /* 0x000fe60000004200 */
[----:B------:R3:W-:Y:S01]  /*5810*/  MUFU.EX2 R111, R2 ;  /* 0x00000002006f7308 */ /* 0x0007e20000000800 */
[----:B------:R-:W-:Y:S04]  /*5820*/  LDSM.16.MT88.4 R40, [R168+0x800] ;  /* 0x00080000a828783b */ /* 0x000fe80000004200 */
[----:B------:R-:W-:Y:S04]  /*5830*/  LDSM.16.MT88.4 R60, [R170+0x800] ;  /* 0x00080000aa3c783b */ /* 0x000fe80000004200 */
[----:B------:R-:W-:Y:S04]  /*5840*/  LDSM.16.MT88.4 R52, [R167+0x2000] ;  /* 0x00200000a734783b */ /* 0x000fe80000004200 */
[----:B------:R-:W-:Y:S01]  /*5850*/  LDSM.16.MT88.4 R48, [R169] ;  /* 0x00000000a930783b */ /* 0x000fe20000004200 */
[----:B---3--:R-:W-:-:S03]  /*5860*/  FFMA.FTZ R2, R11, c[0x0][0x2d0], -R0 ;  /* 0x0000b4000b027a23 */ /* 0x008fc60000010800 */
[----:B------:R-:W-:Y:S01]  /*5870*/  LDSM.16.MT88.4 R64, [R170+0x2000] ;  /* 0x00200000aa40783b */ /* 0x000fe20000004200 */
[----:B------:R3:W4:Y:S03]  /*5880*/  MUFU.EX2 R110, R2 ;  /* 0x00000002006e7308 */ /* 0x0007260000000800 */
[----:B------:R-:W-:Y:S04]  /*5890*/  LDSM.16.MT88.4 R72, [R169+0x2000] ;  /* 0x00200000a948783b */ /* 0x000fe80000004200 */
[----:B------:R-:W-:Y:S04]  /*58a0*/  LDSM.16.MT88.4 R56, [R169+0x800] ;  /* 0x00080000a938783b */ /* 0x000fe80000004200 */
[----:B------:R-:W-:Y:S01]  /*58b0*/  LDSM.16.MT88.4 R68, [R168+0x2800] ;  /* 0x00280000a844783b */ /* 0x000fe20000004200 */
[--C-:B---3--:R-:W-:Y:S01]  /*58c0*/  FFMA.FTZ R2, R12, c[0x0][0x2d0], -R0.reuse ;  /* 0x0000b4000c027a23 */ /* 0x108fe20000010800 */
[----:B--2---:R-:W-:Y:S01]  /*58d0*/  FMNMX.FTZ R12, R3, R5, !PT ;  /* 0x00000005030c7209 */ /* 0x004fe20007810000 */
[----:B------:R-:W-:-:S02]  /*58e0*/  FFMA.FTZ R3, R19, c[0x0][0x2d0], -R0 ;  /* 0x0000b40013037a23 */ /* 0x000fc40000010800 */
[----:B------:R2:W-:Y:S01]  /*58f0*/  MUFU.EX2 R187, R2 ;  /* 0x0000000200bb7308 */ /* 0x0005e20000000800 */
[----:B------:R-:W-:-:S07]  /*5900*/  FSETP.NEU.FTZ.AND P0, PT, R12, -INF , PT ;  /* 0xff8000000c00780b */ /* 0x000fce0003f1d000 */
[----:B------:R3:W-:Y:S01]  /*5910*/  MUFU.EX2 R221, R3 ;  /* 0x0000000300dd7308 */ /* 0x0007e20000000800 */
[----:B--2---:R-:W-:Y:S02]  /*5920*/  FFMA.FTZ R2, R15, c[0x0][0x2d0], -R0 ;  /* 0x0000b4000f027a23 */ /* 0x004fe40000010800 */
[----:B----4-:R-:W-:-:S05]  /*5930*/  FADD.FTZ R15, R111, R110 ;  /* 0x0000006e6f0f7221 */ /* 0x010fca0000010000 */
[----:B------:R2:W-:Y:S01]  /*5940*/  MUFU.EX2 R189, R2 ;  /* 0x0000000200bd7308 */ /* 0x0005e20000000800 */
[--C-:B---3--:R-:W-:Y:S02]  /*5950*/  FFMA.FTZ R3, R20, c[0x0][0x2d0], -R0.reuse ;  /* 0x0000b40014037a23 */ /* 0x108fe40000010800 */
[----:B------:R-:W3:Y:S05]  /*5960*/  LDSM.16.MT88.4 R20, [R167] ;  /* 0x00000000a714783b */ /* 0x000eea0000004200 */
[----:B------:R-:W-:Y:S01]  /*5970*/  MUFU.EX2 R220, R3 ;  /* 0x0000000300dc7308 */ /* 0x000fe20000000800 */
[----:B--2---:R-:W-:-:S07]  /*5980*/  FFMA.FTZ R2, R16, c[0x0][0x2d0], -R0 ;  /* 0x0000b40010027a23 */ /* 0x004fce0000010800 */
[----:B------:R2:W-:Y:S02]  /*5990*/  MUFU.EX2 R188, R2 ;  /* 0x0000000200bc7308 */ /* 0x0005e40000000800 */
[----:B--2---:R-:W-:-:S06]  /*59a0*/  FFMA.FTZ R2, R18, c[0x0][0x2d0], -R0 ;  /* 0x0000b40012027a23 */ /* 0x004fcc0000010800 */
[----:B------:R2:W4:Y:S02]  /*59b0*/  MUFU.EX2 R219, R2 ;  /* 0x0000000200db7308 */ /* 0x0005240000000800 */
[----:B--2---:R-:W-:Y:S01]  /*59c0*/  FMUL.FTZ R2, R12, c[0x0][0x2d0] ;  /* 0x0000b4000c027a20 */ /* 0x004fe20000410000 */
[----:B----4-:R-:W-:-:S04]  /*59d0*/  F2FP.BF16.PACK_AB R4, R219, R188 ;  /* 0x000000bcdb04723e */ /* 0x010fc800000010ff */
[----:B------:R-:W-:-:S05]  /*59e0*/  FSEL R2, R2, RZ, P0 ;  /* 0x000000ff02027208 */ /* 0x000fca0000000000 */
[----:B------:R-:W-:Y:S01]  /*59f0*/  FFMA.FTZ R3, R6, c[0x0][0x2d0], -R2 ;  /* 0x0000b40006037a23 */ /* 0x000fe20000010802 */
[----:B------:R-:W-:-:S03]  /*5a00*/  F2FP.BF16.PACK_AB R6, R220, R221 ;  /* 0x000000dddc06723e */ /* 0x000fc600000010ff */
[----:B------:R2:W-:Y:S02]  /*5a10*/  MUFU.EX2 R183, R3 ;  /* 0x0000000300b77308 */ /* 0x0005e40000000800 */
[----:B--2---:R-:W-:-:S06]  /*5a20*/  FFMA.FTZ R3, R7, c[0x0][0x2d0], -R2 ;  /* 0x0000b40007037a23 */ /* 0x004fcc0000010802 */
[----:B------:R2:W4:Y:S02]  /*5a30*/  MUFU.EX2 R177, R3 ;  /* 0x0000000300b17308 */ /* 0x0005240000000800 */
[----:B--2---:R-:W-:Y:S01]  /*5a40*/  FFMA.FTZ R3, R8, c[0x0][0x2d0], -R2 ;  /* 0x0000b40008037a23 */ /* 0x004fe20000010802 */
[----:B------:R-:W-:Y:S02]  /*5a50*/  F2FP.BF16.PACK_AB R8, R110, R111 ;  /* 0x0000006f6e08723e */ /* 0x000fe400000010ff */
[----:B----4-:R-:W-:-:S03]  /*5a60*/  F2FP.BF16.PACK_AB R9, R177, R183 ;  /* 0x000000b7b109723e */ /* 0x010fc600000010ff */
[----:B------:R2:W-:Y:S02]  /*5a70*/  MUFU.EX2 R182, R3 ;  /* 0x0000000300b67308 */ /* 0x0005e40000000800 */
[----:B--2---:R-:W-:Y:S01]  /*5a80*/  FFMA.FTZ R3, R10, c[0x0][0x2d0], -R2 ;  /* 0x0000b4000a037a23 */ /* 0x004fe20000010802 */
[----:B------:R-:W-:-:S05]  /*5a90*/  F2FP.BF16.PACK_AB R10, R189, R187 ;  /* 0x000000bbbd0a723e */ /* 0x000fca00000010ff */
[----:B------:R2:W4:Y:S02]  /*5aa0*/  MUFU.EX2 R186, R3 ;  /* 0x0000000300ba7308 */ /* 0x0005240000000800 */
[----:B--2---:R-:W-:Y:S01]  /*5ab0*/  FFMA.FTZ R3, R13, c[0x0][0x2d0], -R2 ;  /* 0x0000b4000d037a23 */ /* 0x004fe20000010802 */
[----:B----4-:R-:W-:Y:S01]  /*5ac0*/  F2FP.BF16.PACK_AB R11, R186, R182 ;  /* 0x000000b6ba0b723e */ /* 0x010fe200000010ff */
[----:B------:R-:W-:-:S04]  /*5ad0*/  FFMA.FTZ R13, R108, c[0x0][0x2d0], -R0 ;  /* 0x0000b4006c0d7a23 */ /* 0x000fc80000010800 */
[----:B------:R2:W-:Y:S02]  /*5ae0*/  MUFU.EX2 R185, R3 ;  /* 0x0000000300b97308 */ /* 0x0005e40000000800 */
[----:B---3--:R-:W-:Y:S06]  /*5af0*/  HMMA.16816.F32.BF16 R28, R8, R22, RZ ;  /* 0x00000016081c723c */ /* 0x008fec00000418ff */
[----:B------:R-:W-:Y:S01]  /*5b00*/  MUFU.EX2 R13, R13 ;  /* 0x0000000d000d7308 */ /* 0x000fe20000000800 */
[----:B--2---:R-:W-:Y:S02]  /*5b10*/  FFMA.FTZ R3, R14, c[0x0][0x2d0], -R2 ;  /* 0x0000b4000e037a23 */ /* 0x004fe40000010802 */
[----:B------:R-:W-:-:S05]  /*5b20*/  FFMA.FTZ R14, R109, c[0x0][0x2d0], -R0 ;  /* 0x0000b4006d0e7a23 */ /* 0x000fca0000010800 */
[----:B------:R2:W3:Y:S08]  /*5b30*/  MUFU.EX2 R200, R3 ;  /* 0x0000000300c87308 */ /* 0x0004f00000000800 */
[----:B------:R-:W-:Y:S01]  /*5b40*/  MUFU.EX2 R14, R14 ;  /* 0x0000000e000e7308 */ /* 0x000fe20000000800 */
[--C-:B--2---:R-:W-:Y:S01]  /*5b50*/  FFMA.FTZ R3, R17, c[0x0][0x2d0], -R2.reuse ;  /* 0x0000b40011037a23 */ /* 0x104fe20000010802 */
[----:B-1-3--:R-:W-:Y:S01]  /*5b60*/  F2FP.BF16.PACK_AB R5, R200, R185 ;  /* 0x000000b9c805723e */ /* 0x00afe200000010ff */
[C---:B------:R-:W-:Y:S05]  /*5b70*/  HMMA.16816.F32.BF16 R16, R8.reuse, R20, RZ ;  /* 0x000000140810723c */ /* 0x040fea00000418ff */
[----:B------:R1:W-:Y:S03]  /*5b80*/  MUFU.EX2 R218, R3 ;  /* 0x0000000300da7308 */ /* 0x0003e60000000800 */
[----:B------:R-:W-:Y:S01]  /*5b90*/  HMMA.16816.F32.BF16 R20, R8, R34, RZ ;  /* 0x000000220814723c */ /* 0x000fe200000418ff */
[----:B-1----:R-:W-:-:S07]  /*5ba0*/  FFMA.FTZ R3, R24, c[0x0][0x2d0], -R2 ;  /* 0x0000b40018037a23 */ /* 0x002fce0000010802 */
[C---:B------:R-:W-:Y:S01]  /*5bb0*/  HMMA.16816.F32.BF16 R24, R8.reuse, R32, RZ ;  /* 0x000000200818723c */ /* 0x040fe200000418ff */
[----:B------:R-:W1:Y:S07]  /*5bc0*/  MUFU.EX2 R213, R3 ;  /* 0x0000000300d57308 */ /* 0x000e6e0000000800 */
[----:B------:R-:W-:Y:S01]  /*5bd0*/  HMMA.16816.F32.BF16 R32, R8, R46, RZ ;  /* 0x0000002e0820723c */ /* 0x000fe200000418ff */
[----:B-1----:R-:W-:Y:S01]  /*5be0*/  F2FP.BF16.PACK_AB R7, R213, R218 ;  /* 0x000000dad507723e */ /* 0x002fe200000010ff */
[----:B------:R-:W-:-:S04]  /*5bf0*/  FFMA.FTZ R3, R105, c[0x0][0x2d0], -R0 ;  /* 0x0000b40069037a23 */ /* 0x000fc80000010800 */
[----:B------:R1:W-:Y:S02]  /*5c00*/  MUFU.EX2 R163, R3 ;  /* 0x0000000300a37308 */ /* 0x0003e40000000800 */
[----:B------:R-:W-:Y:S08]  /*5c10*/  HMMA.16816.F32.BF16 R132, R4, R36, R16 ;  /* 0x000000240484723c */ /* 0x000ff00000041810 */
[----:B------:R-:W-:Y:S01]  /*5c20*/  HMMA.16816.F32.BF16 R16, R8, R44, RZ ;  /* 0x0000002c0810723c */ /* 0x000fe200000418ff */
[----:B------:R-:W-:Y:S01]  /*5c30*/  LDSM.16.MT88.4 R44, [R170+0x2800] ;  /* 0x00280000aa2c783b */ /* 0x000fe20000004200 */
[----:B-1----:R-:W-:-:S06]  /*5c40*/  FFMA.FTZ R3, R104, c[0x0][0x2d0], -R0 ;  /* 0x0000b40068037a23 */ /* 0x002fcc0000010800 */
[C---:B------:R-:W-:Y:S01]  /*5c50*/  HMMA.16816.F32.BF16 R148, R4.reuse, R38, R28 ;  /* 0x000000260494723c */ /* 0x040fe2000004181c */
[----:B------:R-:W1:Y:S01]  /*5c60*/  LDSM.16.MT88.4 R36, [R167+0x2800] ;  /* 0x00280000a724783b */ /* 0x000e620000004200 */
[----:B------:R2:W3:Y:S06]  /*5c70*/  MUFU.EX2 R162, R3 ;  /* 0x0000000300a27308 */ /* 0x0004ec0000000800 */
[C---:B------:R-:W-:Y:S08]  /*5c80*/  HMMA.16816.F32.BF16 R144, R4.reuse, R42, R20 ;  /* 0x0000002a0490723c */ /* 0x040ff00000041814 */
[----:B------:R-:W-:Y:S01]  /*5c90*/  HMMA.16816.F32.BF16 R116, R4, R60, R16 ;  /* 0x0000003c0474723c */ /* 0x000fe20000041810 */
[----:B--2---:R-:W-:-:S04]  /*5ca0*/  FFMA.FTZ R3, R102, c[0x0][0x2d0], -R0 ;  /* 0x0000b40066037a23 */ /* 0x004fc80000010800 */
[----:B------:R2:W-:Y:S03]  /*5cb0*/  MUFU.EX2 R172, R3 ;  /* 0x0000000300ac7308 */ /* 0x0005e60000000800 */
[C---:B------:R-:W-:Y:S08]  /*5cc0*/  HMMA.16816.F32.BF16 R20, R8.reuse, R52, RZ ;  /* 0x000000340814723c */ /* 0x040ff000000418ff */
[----:B------:R-:W-:Y:S01]  /*5cd0*/  HMMA.16816.F32.BF16 R16, R8, R54, RZ ;  /* 0x000000360810723c */ /* 0x000fe200000418ff */
[----:B------:R-:W-:Y:S01]  /*5ce0*/  LDSM.16.MT88.4 R52, [R169+0x2800] ;  /* 0x00280000a934783b */ /* 0x000fe20000004200 */
[----:B--2---:R-:W-:-:S06]  /*5cf0*/  FFMA.FTZ R3, R101, c[0x0][0x2d0], -R0 ;  /* 0x0000b40065037a23 */ /* 0x004fcc0000010800 */
[----:B------:R-:W-:Y:S01]  /*5d00*/  HMMA.16816.F32.BF16 R124, R4, R40, R24 ;  /* 0x00000028047c723c */ /* 0x000fe20000041818 */
[----:B------:R-:W2:Y:S01]  /*5d10*/  LDSM.16.MT88.4 R40, [R168+0x2000] ;  /* 0x00200000a828783b */ /* 0x000ea20000004200 */
[----:B------:R4:W5:Y:S06]  /*5d20*/  MUFU.EX2 R171, R3 ;  /* 0x0000000300ab7308 */ /* 0x00096c0000000800 */
[C---:B------:R-:W-:Y:S08]  /*5d30*/  HMMA.16816.F32.BF16 R28, R8.reuse, R48, RZ ;  /* 0x00000030081c723c */ /* 0x040ff000000418ff */
[----:B------:R-:W-:Y:S01]  /*5d40*/  HMMA.16816.F32.BF16 R24, R8, R50, RZ ;  /* 0x000000320818723c */ /* 0x000fe200000418ff */
[----:B------:R-:W2:Y:S01]  /*5d50*/  LDSM.16.MT88.4 R48, [R167+0x4000] ;  /* 0x00400000a730783b */ /* 0x000ea20000004200 */
[----:B----4-:R-:W-:-:S04]  /*5d60*/  FFMA.FTZ R3, R79, c[0x0][0x2d0], -R2 ;  /* 0x0000b4004f037a23 */ /* 0x010fc80000010802 */
[----:B------:R4:W-:Y:S02]  /*5d70*/  MUFU.EX2 R102, R3 ;  /* 0x0000000300667308 */ /* 0x0009e40000000800 */
[C---:B------:R-:W-:Y:S08]  /*5d80*/  HMMA.16816.F32.BF16 R136, R4.reuse, R62, R32 ;  /* 0x0000003e0488723c */ /* 0x040ff00000041820 */
[----:B-1----:R-:W-:Y:S01]  /*5d90*/  HMMA.16816.F32.BF16 R60, R4, R36, R20 ;  /* 0x00000024043c723c */ /* 0x002fe20000041814 */
[----:B----4-:R-:W-:-:S07]  /*5da0*/  FFMA.FTZ R3, R77, c[0x0][0x2d0], -R2 ;  /* 0x0000b4004d037a23 */ /* 0x010fce0000010802 */
[----:B------:R-:W-:Y:S01]  /*5db0*/  HMMA.16816.F32.BF16 R128, R4, R38, R16 ;  /* 0x000000260480723c */ /* 0x000fe20000041810 */
[----:B------:R-:W1:Y:S01]  /*5dc0*/  LDSM.16.MT88.4 R36, [R167+0x4800] ;  /* 0x00480000a724783b */ /* 0x000e620000004200 */
[----:B------:R4:W1:Y:S06]  /*5dd0*/  MUFU.EX2 R101, R3 ;  /* 0x0000000300657308 */ /* 0x00086c0000000800 */
[C---:B------:R-:W-:Y:S08]  /*5de0*/  HMMA.16816.F32.BF16 R20, R8.reuse, R66, RZ ;  /* 0x000000420814723c */ /* 0x040ff000000418ff */
[----:B------:R-:W-:Y:S01]  /*5df0*/  HMMA.16816.F32.BF16 R16, R8, R72, RZ ;  /* 0x000000480810723c */ /* 0x000fe200000418ff */
[----:B----4-:R-:W-:-:S04]  /*5e00*/  FFMA.FTZ R3, R78, c[0x0][0x2d0], -R2 ;  /* 0x0000b4004e037a23 */ /* 0x010fc80000010802 */
[----:B------:R4:W-:Y:S03]  /*5e10*/  MUFU.EX2 R161, R3 ;  /* 0x0000000300a17308 */ /* 0x0009e60000000800 */
[----:B------:R-:W-:Y:S08]  /*5e20*/  HMMA.16816.F32.BF16 R140, R4, R56, R28 ;  /* 0x00000038048c723c */ /* 0x000ff0000004181c */
[----:B--2---:R-:W-:Y:S01]  /*5e30*/  HMMA.16816.F32.BF16 R32, R8, R40, RZ ;  /* 0x000000280820723c */ /* 0x004fe200000418ff */
[----:B----4-:R-:W-:-:S07]  /*5e40*/  FFMA.FTZ R3, R76, c[0x0][0x2d0], -R2 ;  /* 0x0000b4004c037a23 */ /* 0x010fce0000010802 */
[----:B------:R-:W-:Y:S01]  /*5e50*/  HMMA.16816.F32.BF16 R28, R8, R42, RZ ;  /* 0x0000002a081c723c */ /* 0x000fe200000418ff */
[----:B------:R-:W2:Y:S01]  /*5e60*/  LDSM.16.MT88.4 R40, [R170+0x4000] ;  /* 0x00400000aa28783b */ /* 0x000ea20000004200 */
[----:B------:R4:W1:Y:S06]  /*5e70*/  MUFU.EX2 R160, R3 ;  /* 0x0000000300a07308 */ /* 0x00086c0000000800 */
[C---:B------:R-:W-:Y:S08]  /*5e80*/  HMMA.16816.F32.BF16 R92, R4.reuse, R46, R20 ;  /* 0x0000002e045c723c */ /* 0x040ff00000041814 */
[----:B------:R-:W-:Y:S01]  /*5e90*/  HMMA.16816.F32.BF16 R88, R4, R52, R16 ;  /* 0x000000340458723c */ /* 0x000fe20000041810 */
[----:B----4-:R-:W-:-:S02]  /*5ea0*/  FFMA.FTZ R3, R107, c[0x0][0x2d0], -R0 ;  /* 0x0000b4006b037a23 */ /* 0x010fc40000010800 */
[----:B------:R-:W-:Y:S02]  /*5eb0*/  FFMA.FTZ R0, R106, c[0x0][0x2d0], -R0 ;  /* 0x0000b4006a007a23 */ /* 0x000fe40000010800 */
[----:B------:R-:W-:Y:S03]  /*5ec0*/  LDSM.16.MT88.4 R104, [R169+0x1800] ;  /* 0x00180000a968783b */ /* 0x000fe60000004200 */
[C---:B------:R-:W-:Y:S01]  /*5ed0*/  HMMA.16816.F32.BF16 R20, R8.reuse, R48, RZ ;  /* 0x000000300814723c */ /* 0x040fe200000418ff */
[----:B------:R4:W-:Y:S07]  /*5ee0*/  MUFU.EX2 R190, R0 ;  /* 0x0000000000be7308 */ /* 0x0009ee0000000800 */
[----:B------:R-:W-:Y:S08]  /*5ef0*/  HMMA.16816.F32.BF16 R16, R8, R50, RZ ;  /* 0x000000320810723c */ /* 0x000ff000000418ff */
[----:B------:R-:W-:Y:S01]  /*5f00*/  HMMA.16816.F32.BF16 R120, R4, R68, R32 ;  /* 0x000000440478723c */ /* 0x000fe20000041820 */
[----:B------:R-:W2:Y:S01]  /*5f10*/  LDSM.16.MT88.4 R32, [R168+0x4000] ;  /* 0x00400000a820783b */ /* 0x000ea20000004200 */
[----:B----4-:R-:W-:Y:S01]  /*5f20*/  FFMA.FTZ R0, R159, c[0x0][0x2d0], -R2 ;  /* 0x0000b4009f007a23 */ /* 0x010fe20000010802 */
[----:B------:R-:W-:-:S04]  /*5f30*/  MOV R159, c[0x0][0x2c4] ;  /* 0x0000b100009f7a02 */ /* 0x000fc80000000f00 */
[----:B------:R-:W-:Y:S01]  /*5f40*/  ISETP.NE.AND P1, PT, R159, 0x1, PT ;  /* 0x000000019f00780c */ /* 0x000fe20003f25270 */
[----:B------:R-:W-:Y:S01]  /*5f50*/  HMMA.16816.F32.BF16 R96, R4, R70, R28 ;  /* 0x000000460460723c */ /* 0x000fe2000004181c */
[----:B------:R-:W-:Y:S01]  /*5f60*/  LDSM.16.MT88.4 R28, [R168+0x4800] ;  /* 0x00480000a81c783b */ /* 0x000fe20000004200 */
[----:B------:R-:W-:-:S06]  /*5f70*/  MOV R159, c[0x0][0x32c] ;  /* 0x0000cb00009f7a02 */ /* 0x000fcc0000000f00 */
[C---:B-1----:R-:W-:Y:S08]  /*5f80*/  HMMA.16816.F32.BF16 R80, R4.reuse, R36, R20 ;  /* 0x000000240450723c */ /* 0x042ff00000041814 */
[C---:B------:R-:W-:Y:S01]  /*5f90*/  HMMA.16816.F32.BF16 R68, R4.reuse, R38, R16 ;  /* 0x000000260444723c */ /* 0x040fe20000041810 */
[----:B------:R-:W1:Y:S07]  /*5fa0*/  LDSM.16.MT88.4 R36, [R170+0x4800] ;  /* 0x00480000aa24783b */ /* 0x000e6e0000004200 */
[----:B------:R-:W-:Y:S08]  /*5fb0*/  HMMA.16816.F32.BF16 R56, R4, R58, R24 ;  /* 0x0000003a0438723c */ /* 0x000ff00000041818 */
[C---:B------:R-:W-:Y:S08]  /*5fc0*/  HMMA.16816.F32.BF16 R24, R8.reuse, R64, RZ ;  /* 0x000000400818723c */ /* 0x040ff000000418ff */
[C---:B--2---:R-:W-:Y:S08]  /*5fd0*/  HMMA.16816.F32.BF16 R16, R8.reuse, R40, RZ ;  /* 0x000000280810723c */ /* 0x044ff000000418ff */
[----:B------:R-:W-:Y:S08]  /*5fe0*/  HMMA.16816.F32.BF16 R20, R8, R34, RZ ;  /* 0x000000220814723c */ /* 0x000ff000000418ff */
[----:B------:R-:W-:Y:S08]  /*5ff0*/  HMMA.16816.F32.BF16 R112, R4, R44, R24 ;  /* 0x0000002c0470723c */ /* 0x000ff00000041818 */
[----:B------:R-:W-:Y:S08]  /*6000*/  HMMA.16816.F32.BF16 R24, R8, R74, RZ ;  /* 0x0000004a0818723c */ /* 0x000ff000000418ff */
[C---:B-1----:R-:W-:Y:S01]  /*6010*/  HMMA.16816.F32.BF16 R44, R4.reuse, R36, R16 ;  /* 0x00000024042c723c */ /* 0x042fe20000041810 */
[----:B------:R-:W1:Y:S07]  /*6020*/  LDSM.16.MT88.4 R16, [R169+0x4000] ;  /* 0x00400000a910783b */ /* 0x000e6e0000004200 */
[C---:B------:R-:W-:Y:S08]  /*6030*/  HMMA.16816.F32.BF16 R48, R4.reuse, R30, R20 ;  /* 0x0000001e0430723c */ /* 0x040ff00000041814 */
[----:B------:R-:W-:Y:S08]  /*6040*/  HMMA.16816.F32.BF16 R84, R4, R54, R24 ;  /* 0x000000360454723c */ /* 0x000ff00000041818 */
[C---:B------:R-:W-:Y:S08]  /*6050*/  HMMA.16816.F32.BF16 R24, R8.reuse, R32, RZ ;  /* 0x000000200818723c */ /* 0x040ff000000418ff */
[----:B------:R-:W-:Y:S01]  /*6060*/  HMMA.16816.F32.BF16 R20, R8, R42, RZ ;  /* 0x0000002a0814723c */ /* 0x000fe200000418ff */
[----:B------:R-:W-:Y:S11]  /*6070*/  LDSM.16.MT88.4 R40, [R167+0x3800] ;  /* 0x00380000a728783b */ /* 0x000ff60000004200 */
[----:B------:R-:W-:Y:S04]  /*6080*/  @!UPT UIADD3 URZ, URZ, URZ, URZ ;  /* 0x0000003f3f3ff290 */ /* 0x000fe8000fffe03f */
[----:B------:R-:W-:Y:S08]  /*6090*/  HMMA.16816.F32.BF16 R52, R4, R28, R24 ;  /* 0x0000001c0434723c */ /* 0x000ff00000041818 */
[C---:B-1----:R-:W-:Y:S08]  /*60a0*/  HMMA.16816.F32.BF16 R24, R8.reuse, R16, RZ ;  /* 0x000000100818723c */ /* 0x042ff000000418ff */
[----:B------:R-:W-:Y:S01]  /*60b0*/  HMMA.16816.F32.BF16 R8, R8, R18, RZ ;  /* 0x000000120808723c */ /* 0x000fe200000418ff */
[----:B------:R-:W1:Y:S07]  /*60c0*/  LDSM.16.MT88.4 R16, [R169+0x4800] ;  /* 0x00480000a910783b */ /* 0x000e6e0000004200 */
[C---:B------:R-:W-:Y:S08]  /*60d0*/  HMMA.16816.F32.BF16 R20, R4.reuse, R38, R20 ;  /* 0x000000260414723c */ /* 0x040ff00000041814 */
[C---:B-1----:R-:W-:Y:S08]  /*60e0*/  HMMA.16816.F32.BF16 R24, R4.reuse, R16, R24 ;  /* 0x000000100418723c */ /* 0x042ff00000041818 */
[----:B------:R-:W-:Y:S01]  /*60f0*/  HMMA.16816.F32.BF16 R16, R4, R18, R8 ;  /* 0x000000120410723c */ /* 0x000fe20000041808 */
[----:B------:R-:W1:Y:S06]  /*6100*/  LDSM.16.MT88.4 R8, [R167+0x1000] ;  /* 0x00100000a708783b */ /* 0x000e6c0000004200 */
[----:B---3--:R-:W-:-:S02]  /*6110*/  F2FP.BF16.PACK_AB R4, R162, R163 ;  /* 0x000000a3a204723e */ /* 0x008fc400000010ff */
[----:B-----5:R-:W-:Y:S02]  /*6120*/  F2FP.BF16.PACK_AB R6, R171, R172 ;  /* 0x000000acab06723e */ /* 0x020fe400000010ff */
[----:B------:R-:W-:Y:S02]  /*6130*/  F2FP.BF16.PACK_AB R5, R101, R102 ;  /* 0x000000666505723e */ /* 0x000fe400000010ff */
        /* <DEDUP_REMOVED lines=20> */
[----:B------:R-:W1:Y:S06]  /*6280*/  LDSM.16.MT88.4 R8, [R170+0x3000] ;  /* 0x00300000aa08783b */ /* 0x000e6c0000004200 */
[----:B------:R-:W-:Y:S01]  /*6290*/  F2FP.BF16.PACK_AB R96, R13, R14 ;  /* 0x0000000e0d60723e */ /* 0x000fe200000010ff */
[C---:B-1----:R-:W-:Y:S01]  /*62a0*/  HMMA.16816.F32.BF16 R152, R4.reuse, R8, R112 ;  /* 0x000000080498723c */ /* 0x042fe20000041870 */
[----:B------:R-:W-:Y:S07]  /*62b0*/  LDSM.16.MT88.4 R112, [R170+0x1800] ;  /* 0x00180000aa70783b */ /* 0x000fee0000004200 */
        /* <DEDUP_REMOVED lines=12> */
[C---:B-1----:R-:W-:Y:S08]  /*6380*/  HMMA.16816.F32.BF16 R92, R4.reuse, R8, R44 ;  /* 0x00000008045c723c */ /* 0x042ff0000004182c */
[C---:B------:R-:W-:Y:S01]  /*6390*/  HMMA.16816.F32.BF16 R20, R4.reuse, R10, R20 ;  /* 0x0000000a0414723c */ /* 0x040fe20000041814 */
[----:B------:R-:W1:Y:S07]  /*63a0*/  LDSM.16.MT88.4 R8, [R169+0x5000] ;  /* 0x00500000a908783b */ /* 0x000e6e0000004200 */
[C---:B-1----:R-:W-:Y:S01]  /*63b0*/  HMMA.16816.F32.BF16 R24, R4.reuse, R8, R24 ;  /* 0x000000080418723c */ /* 0x042fe20000041818 */
[----:B------:R1:W-:Y:S07]  /*63c0*/  MUFU.EX2 R9, R0 ;  /* 0x0000000000097308 */ /* 0x0003ee0000000800 */
[----:B------:R-:W-:Y:S01]  /*63d0*/  HMMA.16816.F32.BF16 R16, R4, R10, R16 ;  /* 0x0000000a0410723c */ /* 0x000fe20000041810 */
[----:B------:R-:W2:Y:S06]  /*63e0*/  MUFU.EX2 R11, R3 ;  /* 0x00000003000b7308 */ /* 0x000eac0000000800 */
[----:B------:R-:W-:-:S02]  /*63f0*/  FADD.FTZ R4, R187, R15 ;  /* 0x0000000fbb047221 */ /* 0x000fc40000010000 */
[----:B-1----:R-:W-:-:S04]  /*6400*/  FFMA.FTZ R0, R158, c[0x0][0x2d0], -R2 ;  /* 0x0000b4009e007a23 */ /* 0x002fc80000010802 */
[----:B------:R1:W3:Y:S01]  /*6410*/  MUFU.EX2 R10, R0 ;  /* 0x00000000000a7308 */ /* 0x0002e20000000800 */
[----:B--2---:R-:W-:Y:S01]  /*6420*/  F2FP.BF16.PACK_AB R98, R190, R11 ;  /* 0x0000000bbe62723e */ /* 0x004fe200000010ff */
[----:B------:R-:W-:-:S04]  /*6430*/  FADD.FTZ R3, R183, R177 ;  /* 0x000000b1b7037221 */ /* 0x000fc80000010000 */
[----:B------:R-:W-:Y:S02]  /*6440*/  FADD.FTZ R3, R182, R3 ;  /* 0x00000003b6037221 */ /* 0x000fe40000010000 */
[--C-:B-1----:R-:W-:Y:S01]  /*6450*/  FFMA.FTZ R0, R157, c[0x0][0x2d0], -R2.reuse ;  /* 0x0000b4009d007a23 */ /* 0x102fe20000010802 */
[----:B---3--:R-:W-:Y:S01]  /*6460*/  F2FP.BF16.PACK_AB R97, R10, R9 ;  /* 0x000000090a61723e */ /* 0x008fe200000010ff */
[----:B------:R-:W-:Y:S02]  /*6470*/  FFMA.FTZ R2, R156, c[0x0][0x2d0], -R2 ;  /* 0x0000b4009c027a23 */ /* 0x000fe40000010802 */
[----:B------:R1:W-:Y:S08]  /*6480*/  MUFU.EX2 R8, R0 ;  /* 0x0000000000087308 */ /* 0x0003f00000000800 */
[----:B------:R-:W2:Y:S01]  /*6490*/  MUFU.EX2 R191, R2 ;  /* 0x0000000200bf7308 */ /* 0x000ea20000000800 */
[----:B-1----:R-:W-:-:S04]  /*64a0*/  FADD.FTZ R0, R186, R3 ;  /* 0x00000003ba007221 */ /* 0x002fc80000010000 */
[----:B------:R-:W-:Y:S01]  /*64b0*/  FADD.FTZ R3, R185, R0 ;  /* 0x00000000b9037221 */ /* 0x000fe20000010000 */
[----:B--2---:R-:W-:Y:S01]  /*64c0*/  F2FP.BF16.PACK_AB R99, R191, R8 ;  /* 0x00000008bf63723e */ /* 0x004fe200000010ff */
[----:B------:R-:W-:Y:S02]  /*64d0*/  FADD.FTZ R2, R189, R4 ;  /* 0x00000004bd027221 */ /* 0x000fe40000010000 */
[----:B------:R-:W-:Y:S01]  /*64e0*/  LDSM.16.MT88.4 R4, [R169+0x5800] ;  /* 0x00580000a904783b */ /* 0x000fe20000004200 */
[----:B------:R-:W-:Y:S02]  /*64f0*/  FADD.FTZ R3, R200, R3 ;  /* 0x00000003c8037221 */ /* 0x000fe40000010000 */
[----:B------:R-:W-:Y:S01]  /*6500*/  FADD.FTZ R2, R188, R2 ;  /* 0x00000002bc027221 */ /* 0x000fe20000010000 */
[----:B------:R-:W-:Y:S03]  /*6510*/  HMMA.16816.F32.BF16 R116, R96, R112, R116 ;  /* 0x000000706074723c */ /* 0x000fe60000041874 */
[----:B------:R-:W-:-:S04]  /*6520*/  FADD.FTZ R0, R219, R2 ;  /* 0x00000002db007221 */ /* 0x000fc80000010000 */
[----:B------:R-:W-:Y:S01]  /*6530*/  FADD.FTZ R2, R221, R0 ;  /* 0x00000000dd027221 */ /* 0x000fe20000010000 */
[C---:B------:R-:W-:Y:S01]  /*6540*/  HMMA.16816.F32.BF16 R112, R96.reuse, R114, R36 ;  /* 0x000000726070723c */ /* 0x040fe20000041824 */
[----:B------:R-:W-:Y:S02]  /*6550*/  FADD.FTZ R0, R218, R3 ;  /* 0x00000003da007221 */ /* 0x000fe40000010000 */
[----:B------:R-:W-:Y:S02]  /*6560*/  FADD.FTZ R2, R220, R2 ;  /* 0x00000002dc027221 */ /* 0x000fe40000010000 */
[----:B------:R-:W-:Y:S02]  /*6570*/  FADD.FTZ R0, R213, R0 ;  /* 0x00000000d5007221 */ /* 0x000fe40000010000 */
[----:B------:R-:W-:Y:S01]  /*6580*/  FADD.FTZ R2, R163, R2 ;  /* 0x00000002a3027221 */ /* 0x000fe20000010000 */
[----:B------:R-:W-:Y:S01]  /*6590*/  HMMA.16816.F32.BF16 R36, R96, R40, R60 ;  /* 0x000000286024723c */ /* 0x000fe2000004183c */
[----:B------:R-:W-:-:S02]  /*65a0*/  FADD.FTZ R0, R102, R0 ;  /* 0x0000000066007221 */ /* 0x000fc40000010000 */
[----:B------:R-:W-:Y:S02]  /*65b0*/  FADD.FTZ R2, R162, R2 ;  /* 0x00000002a2027221 */ /* 0x000fe40000010000 */
[----:B------:R-:W-:Y:S02]  /*65c0*/  FADD.FTZ R0, R101, R0 ;  /* 0x0000000065007221 */ /* 0x000fe40000010000 */
[----:B------:R-:W-:Y:S01]  /*65d0*/  FADD.FTZ R2, R172, R2 ;  /* 0x00000002ac027221 */ /* 0x000fe20000010000 */
[----:B------:R-:W-:Y:S01]  /*65e0*/  HMMA.16816.F32.BF16 R40, R96, R42, R64 ;  /* 0x0000002a6028723c */ /* 0x000fe20000041840 */
[----:B------:R-:W1:Y:S01]  /*65f0*/  LDSM.16.MT88.4 R64, [R169+0x3800] ;  /* 0x00380000a940783b */ /* 0x000e620000004200 */
[----:B------:R-:W-:Y:S02]  /*6600*/  FADD.FTZ R0, R161, R0 ;  /* 0x00000000a1007221 */ /* 0x000fe40000010000 */
[----:B------:R-:W-:Y:S02]  /*6610*/  FADD.FTZ R2, R171, R2 ;  /* 0x00000002ab027221 */ /* 0x000fe40000010000 */
[----:B------:R-:W-:-:S02]  /*6620*/  FADD.FTZ R0, R160, R0 ;  /* 0x00000000a0007221 */ /* 0x000fc40000010000 */
[----:B------:R-:W-:Y:S01]  /*6630*/  HMMA.16816.F32.BF16 R44, R96, R48, R72 ;  /* 0x00000030602c723c */ /* 0x000fe20000041848 */
[----:B------:R-:W2:Y:S01]  /*6640*/  LDSM.16.MT88.4 R72, [R167+0x5800] ;  /* 0x00580000a748783b */ /* 0x000ea20000004200 */
[----:B------:R-:W-:-:S04]  /*6650*/  FADD.FTZ R2, R14, R2 ;  /* 0x000000020e027221 */ /* 0x000fc80000010000 */
[----:B------:R-:W-:Y:S02]  /*6660*/  FADD.FTZ R3, R13, R2 ;  /* 0x000000020d037221 */ /* 0x000fe40000010000 */
[C---:B------:R-:W-:Y:S08]  /*6670*/  HMMA.16816.F32.BF16 R108, R96.reuse, R104, R108 ;  /* 0x00000068606c723c */ /* 0x040ff0000004186c */
[C---:B------:R-:W-:Y:S01]  /*6680*/  HMMA.16816.F32.BF16 R104, R96.reuse, R106, R56 ;  /* 0x0000006a6068723c */ /* 0x040fe20000041838 */
[----:B------:R-:W3:Y:S07]  /*6690*/  LDSM.16.MT88.4 R56, [R170+0x3800] ;  /* 0x00380000aa38783b */ /* 0x000eee0000004200 */
[C---:B------:R-:W-:Y:S08]  /*66a0*/  HMMA.16816.F32.BF16 R48, R96.reuse, R50, R76 ;  /* 0x000000326030723c */ /* 0x040ff0000004184c */
[C---:B------:R-:W-:Y:S08]  /*66b0*/  HMMA.16816.F32.BF16 R132, R96.reuse, R128, R132 ;  /* 0x000000806084723c */ /* 0x040ff00000041884 */
[C---:B-1----:R-:W-:Y:S01]  /*66c0*/  HMMA.16816.F32.BF16 R60, R96.reuse, R64, R88 ;  /* 0x00000040603c723c */ /* 0x042fe20000041858 */
[----:B------:R-:W1:Y:S07]  /*66d0*/  LDSM.16.MT88.4 R88, [R170+0x5800] ;  /* 0x00580000aa58783b */ /* 0x000e6e0000004200 */
[C---:B--2---:R-:W-:Y:S01]  /*66e0*/  HMMA.16816.F32.BF16 R68, R96.reuse, R72, R80 ;  /* 0x000000486044723c */ /* 0x044fe20000041850 */
[----:B------:R-:W2:Y:S07]  /*66f0*/  LDSM.16.MT88.4 R80, [R168+0x5800] ;  /* 0x00580000a850783b */ /* 0x000eae0000004200 */
[C---:B------:R-:W-:Y:S08]  /*6700*/  HMMA.16816.F32.BF16 R64, R96.reuse, R66, R84 ;  /* 0x000000426040723c */ /* 0x040ff00000041854 */
[C---:B------:R-:W-:Y:S08]  /*6710*/  HMMA.16816.F32.BF16 R124, R96.reuse, R120, R124 ;  /* 0x00000078607c723c */ /* 0x040ff0000004187c */
[C---:B---3--:R-:W-:Y:S08]  /*6720*/  HMMA.16816.F32.BF16 R52, R96.reuse, R56, R152 ;  /* 0x000000386034723c */ /* 0x048ff00000041898 */
[C---:B------:R-:W-:Y:S08]  /*6730*/  HMMA.16816.F32.BF16 R128, R96.reuse, R130, R28 ;  /* 0x000000826080723c */ /* 0x040ff0000004181c */
[C---:B-1----:R-:W-:Y:S08]  /*6740*/  HMMA.16816.F32.BF16 R84, R96.reuse, R88, R92 ;  /* 0x000000586054723c */ /* 0x042ff0000004185c */
[C---:B------:R-:W-:Y:S07]  /*6750*/  HMMA.16816.F32.BF16 R92, R96.reuse, R4, R24 ;  /* 0x00000004605c723c */ /* 0x040fee0000041818 */
[----:B------:R-:W-:Y:S01]  /*6760*/  @P1 IMAD.HI.U32 R5, R211, c[0x0][0x2c8], RZ ;  /* 0x0000b200d3051a27 */ /* 0x000fe200078e00ff */
[----:B--2---:R-:W-:Y:S03]  /*6770*/  HMMA.16816.F32.BF16 R76, R96, R80, R148 ;  /* 0x00000050604c723c */ /* 0x004fe60000041894 */
[----:B------:R-:W-:Y:S01]  /*6780*/  FADD.FTZ R4, R9, R0 ;  /* 0x0000000009047221 */ /* 0x000fe20000010000 */
[----:B------:R-:W-:-:S02]  /*6790*/  MOV R0, R211 ;  /* 0x000000d300007202 */ /* 0x000fc40000000f00 */
[----:B------:R-:W-:Y:S01]  /*67a0*/  @P1 SHF.R.U32.HI R0, RZ, c[0x0][0x2cc], R5 ;  /* 0x0000b300ff001a19 */ /* 0x000fe20000011605 */
[----:B------:R-:W-:Y:S01]  /*67b0*/  FADD.FTZ R2, R10, R4 ;  /* 0x000000040a027221 */ /* 0x000fe20000010000 */
[----:B------:R-:W-:Y:S01]  /*67c0*/  ISETP.GE.AND P1, PT, R159, 0x1, PT ;  /* 0x000000019f00780c */ /* 0x000fe20003f26270 */
[----:B------:R-:W-:Y:S01]  /*67d0*/  FADD.FTZ R4, R11, R3 ;  /* 0x000000030b047221 */ /* 0x000fe20000010000 */
[----:B------:R-:W-:Y:S01]  /*67e0*/  HMMA.16816.F32.BF16 R120, R96, R122, R32 ;  /* 0x0000007a6078723c */ /* 0x000fe20000041820 */
[----:B------:R-:W-:Y:S01]  /*67f0*/  FADD.FTZ R3, R8, R2 ;  /* 0x0000000208037221 */ /* 0x000fe20000010000 */
[----:B------:R-:W-:Y:S01]  /*6800*/  IADD3 R2, R222, R0, RZ ;  /* 0x00000000de027210 */ /* 0x000fe20007ffe0ff */
[----:B------:R-:W-:Y:S02]  /*6810*/  FADD.FTZ R190, R190, R4 ;  /* 0x00000004bebe7221 */ /* 0x000fe40000010000 */
[----:B------:R-:W-:Y:S01]  /*6820*/  FADD.FTZ R191, R191, R3 ;  /* 0x00000003bfbf7221 */ /* 0x000fe20000010000 */
[----:B------:R-:W-:-:S02]  /*6830*/  IADD3 R0, R2, c[0x0][0x328], RZ ;  /* 0x0000ca0002007a10 */ /* 0x000fc40007ffe0ff */
[C---:B------:R-:W-:Y:S08]  /*6840*/  HMMA.16816.F32.BF16 R56, R96.reuse, R58, R144 ;  /* 0x0000003a6038723c */ /* 0x040ff00000041890 */
[C---:B------:R-:W-:Y:S08]  /*6850*/  HMMA.16816.F32.BF16 R72, R96.reuse, R74, R140 ;  /* 0x0000004a6048723c */ /* 0x040ff0000004188c */
[C---:B------:R-:W-:Y:S08]  /*6860*/  HMMA.16816.F32.BF16 R80, R96.reuse, R82, R136 ;  /* 0x000000526050723c */ /* 0x040ff00000041888 */
[C---:B------:R-:W-:Y:S08]  /*6870*/  HMMA.16816.F32.BF16 R88, R96.reuse, R90, R20 ;  /* 0x0000005a6058723c */ /* 0x040ff00000041814 */
[----:B------:R-:W-:Y:S01]  /*6880*/  HMMA.16816.F32.BF16 R96, R96, R6, R16 ;  /* 0x000000066060723c */ /* 0x000fe20000041810 */
[----:B------:R-:W-:Y:S07]  /*6890*/  @!P1 BRA `(.L_x_498) ;  /* 0x0000013000009947 */ /* 0x000fee0003800000 */
[C---:B------:R-:W-:Y:S01]  /*68a0*/  ISETP.GT.AND P0, PT, R2.reuse, RZ, PT ;  /* 0x000000ff0200720c */ /* 0x040fe20003f04270 */
[----:B------:R-:W-:Y:S01]  /*68b0*/  BSSY B0, `(.L_x_499) ;  /* 0x000000e000007945 */ /* 0x000fe20003800000 */
[----:B------:R-:W-:-:S11]  /*68c0*/  IADD3 R3, R2, -0x1, RZ ;  /* 0xffffffff02037810 */ /* 0x000fd60007ffe0ff */
[----:B------:R-:W-:Y:S05]  /*68d0*/  @P0 BRA `(.L_x_500) ;  /* 0x0000007000000947 */ /* 0x000fea0003800000 */
[----:B------:R-:W-:Y:S02]  /*68e0*/  IMAD.MOV.U32 R3, RZ, RZ, 0x1 ;  /* 0x00000001ff037424 */ /* 0x000fe400078e00ff */
[----:B------:R-:W-:-:S03]  /*68f0*/  IMAD.MOV R2, RZ, RZ, -R2 ;  /* 0x000000ffff027224 */ /* 0x000fc600078e0a02 */
[----:B------:R-:W-:-:S13]  /*6900*/  ISETP.NE.AND P0, PT, R3, c[0x0][0x32c], PT ;  /* 0x0000cb0003007a0c */ /* 0x000fda0003f05270 */
[----:B------:R-:W-:-:S05]  /*6910*/  @P0 IMAD.HI.U32 R3, R2, c[0x0][0x330], RZ ;  /* 0x0000cc0002030a27 */ /* 0x000fca00078e00ff */
[----:B------:R-:W-:-:S04]  /*6920*/  @P0 SHF.R.U32.HI R2, RZ, c[0x0][0x334], R3 ;  /* 0x0000cd00ff020a19 */ /* 0x000fc80000011603 */
[----:B------:R-:W-:Y:S01]  /*6930*/  LOP3.LUT R3, RZ, R2, RZ, 0x33, !PT ;  /* 0x00000002ff037212 */ /* 0x000fe200078e33ff */
[----:B------:R-:W-:Y:S05]  /*6940*/  BRA `(.L_x_501) ;  /* 0x0000004000007947 */ /* 0x000fea0003800000 */
.L_x_500:
[----:B------:R-:W-:-:S04]  /*6950*/  MOV R2, 0x1 ;  /* 0x0000000100027802 */ /* 0x000fc80000000f00 */
[----:B------:R-:W-:-:S13]  /*6960*/  ISETP.NE.AND P0, PT, R2, c[0x0][0x32c], PT ;  /* 0x0000cb0002007a0c */ /* 0x000fda0003f05270 */
[----:B------:R-:W-:-:S05]  /*6970*/  @P0 IMAD.HI.U32 R2, R3, c[0x0][0x330], RZ ;  /* 0x0000cc0003020a27 */ /* 0x000fca00078e00ff */
[----:B------:R-:W-:Y:S02]  /*6980*/  @P0 SHF.R.U32.HI R3, RZ, c[0x0][0x334], R2 ;  /* 0x0000cd00ff030a19 */ /* 0x000fe40000011602 */
.L_x_501:
[----:B------:R-:W-:Y:S05]  /*6990*/  BSYNC B0 ;  /* 0x0000000000007941 */ /* 0x000fea0003800000 */
.L_x_499:
[----:B------:R-:W-:-:S05]  /*69a0*/  MOV R2, c[0x0][0x32c] ;  /* 0x0000cb0000027a02 */ /* 0x000fca0000000f00 */
[----:B------:R-:W-:-:S05]  /*69b0*/  IMAD R3, R3, R2, c[0x0][0x32c] ;  /* 0x0000cb0003037624 */ /* 0x000fca00078e0202 */
[----:B------:R-:W-:-:S04]  /*69c0*/  IMNMX R0, R0, R3, PT ;  /* 0x0000000300007217 */ /* 0x000fc80003800200 */
.L_x_498:
[----:B------:R-:W-:-:S04]  /*69d0*/  SHF.R.S32.HI R2, RZ, 0x1f, R0 ;  /* 0x0000001fff027819 */ /* 0x000fc80000011400 */
[----:B------:R-:W-:-:S04]  /*69e0*/  LEA.HI R0, R2, R0, RZ, 0x6 ;  /* 0x0000000002007211 */ /* 0x000fc800078f30ff */
[----:B------:R-:W-:-:S04]  /*69f0*/  SHF.R.S32.HI R0, RZ, 0x6, R0 ;  /* 0x00000006ff007819 */ /* 0x000fc80000011400 */
[----:B------:R-:W-:-:S04]  /*6a00*/  IMNMX R200, R194, R0, !PT ;  /* 0x00000000c2c87217 */ /* 0x000fc80007800200 */
[----:B------:R-:W-:-:S13]  /*6a10*/  ISETP.GE.AND P0, PT, R178, R200, PT ;  /* 0x000000c8b200720c */ /* 0x000fda0003f06270 */
[----:B------:R-:W-:Y:S05]  /*6a20*/  @!P0 BRA `(.L_x_502) ;  /* 0x00003cf000008947 */ /* 0x000fea0003800000 */
[----:B------:R-:W-:Y:S02]  /*6a30*/  MOV R102, R12 ;  /* 0x0000000c00667202 */ /* 0x000fe40000000f00 */
[----:B------:R-:W-:Y:S02]  /*6a40*/  MOV R101, R100 ;  /* 0x0000006400657202 */ /* 0x000fe40000000f00 */
.L_x_523:
[----:B------:R-:W-:Y:S04]  /*6a50*/  DEPBAR.LE SB0, 0x0 ;  /* 0x000080000000791a */ /* 0x000fe80000000000 */
[----:B------:R-:W-:Y:S01]  /*6a60*/  WARPSYNC 0xffffffff ;  /* 0xffffffff00007948 */ /* 0x000fe20003800000 */
[----:B------:R-:W-:Y:S01]  /*6a70*/  BAR.SYNC.DEFER_BLOCKING 0x0 ;  /* 0x0000000000007b1d */ /* 0x000fe20000010000 */
[----:B------:R-:W-:Y:S05]  /*6a80*/  ISETP.GT.AND P0, PT, R194, R178, PT ;  /* 0x000000b2c200720c */ /* 0x000fea0003f04270 */
[----:B------:R1:W2:Y:S01]  /*6a90*/  LDSM.16.M88.4 R32, [R173] ;  /* 0x00000000ad20783b */ /* 0x0002a20000000200 */
[----:B------:R-:W-:Y:S03]  /*6aa0*/  BSSY B0, `(.L_x_503) ;  /* 0x000004e000007945 */ /* 0x000fe60003800000 */
[----:B------:R1:W3:Y:S04]  /*6ab0*/  LDSM.16.M88.4 R8, [R164] ;  /* 0x00000000a408783b */ /* 0x0002e80000000200 */
[----:B------:R1:W4:Y:S04]  /*6ac0*/  LDSM.16.M88.4 R16, [R164+0x800] ;  /* 0x00080000a410783b */ /* 0x0003280000000200 */
[----:B------:R1:W1:Y:S04]  /*6ad0*/  LDSM.16.M88.4 R24, [R164+0x1000] ;  /* 0x00100000a418783b */ /* 0x0002680000000200 */
[----:B------:R1:W1:Y:S04]  /*6ae0*/  LDSM.16.M88.4 R136, [R164+0x1800] ;  /* 0x00180000a488783b */ /* 0x0002680000000200 */
[----:B------:R1:W1:Y:S04]  /*6af0*/  LDSM.16.M88.4 R140, [R174] ;  /* 0x00000000ae8c783b */ /* 0x0002680000000200 */
[----:B------:R1:W1:Y:S04]  /*6b00*/  LDSM.16.M88.4 R144, [R103] ;  /* 0x000000006790783b */ /* 0x0002680000000200 */
[----:B------:R1:W1:Y:S04]  /*6b10*/  LDSM.16.M88.4 R148, [R103+0x800] ;  /* 0x000800006794783b */ /* 0x0002680000000200 */
[----:B------:R1:W1:Y:S04]  /*6b20*/  LDSM.16.M88.4 R152, [R103+0x1000] ;  /* 0x001000006798783b */ /* 0x0002680000000200 */
[----:B------:R1:W1:Y:S01]  /*6b30*/  LDSM.16.M88.4 R156, [R103+0x1800] ;  /* 0x00180000679c783b */ /* 0x0002620000000200 */
[----:B------:R-:W-:-:S05]  /*6b40*/  @P0 BRA `(.L_x_504) ;  /* 0x0000043000000947 */ /* 0x000fca0003800000 */
[----:B------:R-:W-:Y:S01]  /*6b50*/  IMAD.WIDE.U32 R2, R181, c[0x0][0x208], RZ ;  /* 0x00008200b5027a25 */ /* 0x000fe200078e00ff */
[----:B------:R-:W-:Y:S02]  /*6b60*/  SHF.R.S32.HI R0, RZ, 0x1f, R181 ;  /* 0x0000001fff007819 */ /* 0x000fe400000114b5 */
[----:B------:R-:W-:Y:S01]  /*6b70*/  SHF.R.S32.HI R4, RZ, 0x1f, R180 ;  /* 0x0000001fff047819 */ /* 0x000fe200000114b4 */
[----:B------:R-:W-:Y:S01]  /*6b80*/  IMAD.SHL.U32 R23, R193, 0x2, RZ ;  /* 0x00000002c1177824 */ /* 0x000fe200078e00ff */
[----:B------:R-:W-:Y:S01]  /*6b90*/  SHF.R.S32.HI R5, RZ, 0x1f, R193 ;  /* 0x0000001fff057819 */ /* 0x000fe200000114c1 */
[----:B------:R-:W-:Y:S01]  /*6ba0*/  IMAD R0, R0, c[0x0][0x208], RZ ;  /* 0x0000820000007a24 */ /* 0x000fe200078e02ff */
[----:B------:R-:W-:Y:S01]  /*6bb0*/  SHF.R.S32.HI R7, RZ, 0x1f, R192 ;  /* 0x0000001fff077819 */ /* 0x000fe200000114c0 */
[----:B------:R-:W-:Y:S01]  /*6bc0*/  IMAD R4, R4, c[0x0][0x218], RZ ;  /* 0x0000860004047a24 */ /* 0x000fe200078e02ff */
[----:B------:R-:W-:Y:S01]  /*6bd0*/  SHF.R.S32.HI R6, RZ, 0x1f, R184 ;  /* 0x0000001fff067819 */ /* 0x000fe200000114b8 */
[----:B------:R-:W-:Y:S01]  /*6be0*/  IMAD R0, R181, c[0x0][0x20c], R0 ;  /* 0x00008300b5007a24 */ /* 0x000fe200078e0200 */
[----:B------:R-:W-:Y:S01]  /*6bf0*/  SHF.L.U64.HI R20, R193, 0x1, R5 ;  /* 0x00000001c1147819 */ /* 0x000fe20000010205 */
[----:B------:R-:W-:Y:S01]  /*6c00*/  IMAD R4, R180, c[0x0][0x21c], R4 ;  /* 0x00008700b4047a24 */ /* 0x000fe200078e0204 */
[----:B------:R-:W-:Y:S01]  /*6c10*/  SHF.L.U64.HI R15, R192, 0x1, R7 ;  /* 0x00000001c00f7819 */ /* 0x000fe20000010207 */
[----:B------:R-:W-:Y:S01]  /*6c20*/  IMAD.IADD R3, R3, 0x1, R0 ;  /* 0x0000000103037824 */ /* 0x000fe200078e0200 */
[----:B------:R-:W-:Y:S01]  /*6c30*/  SHF.L.U64.HI R14, R184, 0x1, R6 ;  /* 0x00000001b80e7819 */ /* 0x000fe20000010206 */
[----:B------:R-:W-:Y:S02]  /*6c40*/  IMAD.SHL.U32 R22, R192, 0x2, RZ ;  /* 0x00000002c0167824 */ /* 0x000fe400078e00ff */
[----:B------:R-:W-:Y:S04]  /*6c50*/  IMAD.WIDE.U32 R2, R180, c[0x0][0x218], R2 ;  /* 0x00008600b4027a25 */ /* 0x000fe800078e0002 */
[----:B------:R-:W-:Y:S01]  /*6c60*/  IMAD.SHL.U32 R21, R184, 0x2, RZ ;  /* 0x00000002b8157824 */ /* 0x000fe200078e00ff */
[----:B------:R-:W-:Y:S04]  /*6c70*/  IADD3 R0, P0, R206, R2, RZ ;  /* 0x00000002ce007210 */ /* 0x000fe80007f1e0ff */
[----:B------:R-:W-:Y:S02]  /*6c80*/  IADD3.X R2, R210, R3, R4, P0, !PT ;  /* 0x00000003d2027210 */ /* 0x000fe400007fe404 */
[C---:B------:R-:W-:Y:S04]  /*6c90*/  LEA R13, P0, R0.reuse, c[0x0][0x1f8], 0x1 ;  /* 0x00007e00000d7a11 */ /* 0x040fe800078008ff */
[----:B------:R-:W-:Y:S01]  /*6ca0*/  LEA.HI.X R5, R0, c[0x0][0x1fc], R2, 0x1, P0 ;  /* 0x00007f0000057a11 */ /* 0x000fe200000f0c02 */
[----:B------:R-:W-:-:S06]  /*6cb0*/  BRA.DIV ~URZ, `(.L_x_505) ;  /* 0x000103527f007947 */ /* 0x000fcc000b800000 */
[----:B------:R4:W3:Y:S02]  /*6cc0*/  SHFL.IDX PT, R4, R5, RZ, 0x181f ;  /* 0x00181fff05047589 */ /* 0x0008e400000e0000 */
.L_x_638:
[----:B------:R-:W-:-:S05]  /*6cd0*/  BRA.DIV ~URZ, `(.L_x_506) ;  /* 0x000103a27f007947 */ /* 0x000fca000b800000 */
[----:B------:R-:W5:Y:S01]  /*6ce0*/  SHFL.IDX PT, R0, R13, RZ, 0x181f ;  /* 0x00181fff0d007589 */ /* 0x000f6200000e0000 */
[----:B------:R-:W-:Y:S02]  /*6cf0*/  ISETP.GE.AND P2, PT, R184, c[0x0][0x1d4], PT ;  /* 0x00007500b8007a0c */ /* 0x000fe40003f46270 */
[----:B------:R-:W-:Y:S02]  /*6d00*/  ISETP.GE.AND P1, PT, R192, c[0x0][0x1d4], PT ;  /* 0x00007500c0007a0c */ /* 0x000fe40003f26270 */
[----:B-----5:R-:W-:Y:S05]  /*6d10*/  IADD3 R2, P0, R0, R21, RZ ;  /* 0x0000001500027210 */ /* 0x020fea0007f1e0ff */
[----:B---3--:R-:W-:Y:S01]  /*6d20*/  IMAD.X R3, R4, 0x1, R14, P0 ;  /* 0x0000000104037824 */ /* 0x008fe200000e060e */
[----:B------:R-:W-:Y:S04]  /*6d30*/  IADD3 R6, P0, R0, R22, RZ ;  /* 0x0000001600067210 */ /* 0x000fe80007f1e0ff */
[----:B------:R-:W-:Y:S01]  /*6d40*/  @!PT LDS RZ, [RZ] ;  /* 0x00000000fffff984 */ /* 0x000fe20000000800 */
[----:B------:R-:W-:Y:S01]  /*6d50*/  @!PT LDS RZ, [RZ] ;  /* 0x00000000fffff984 */ /* 0x000fe20000000800 */
[----:B------:R3:W-:Y:S01]  /*6d60*/  LDGSTS.E.BYPASS.LTC128B.128 [R179+0x100], [R2.64], !P2 ;  /* 0x0010000002b37fae */ /* 0x0007e2000d101d48 */
[----:B------:R-:W-:Y:S05]  /*6d70*/  IMAD.X R7, R4, 0x1, R15, P0 ;  /* 0x0000000104077824 */ /* 0x000fea00000e060f */
[----:B------:R5:W-:Y:S01]  /*6d80*/  LDGSTS.E.BYPASS.LTC128B.128 [R179+0x2100], [R6.64], !P1 ;  /* 0x0210000006b37fae */ /* 0x000be2000c901d48 */
[----:B---3--:R-:W-:Y:S03]  /*6d90*/  IADD3 R2, P0, R0, R23, RZ ;  /* 0x0000001700027210 */ /* 0x008fe60007f1e0ff */
[----:B------:R-:W3:Y:S02]  /*6da0*/  SHFL.IDX PT, R0, R13, 0x1, 0x181f ;  /* 0x00381f000d007f89 */ /* 0x000ee400000e0000 */
[----:B------:R-:W-:Y:S01]  /*6db0*/  IMAD.X R3, R4, 0x1, R20, P0 ;  /* 0x0000000104037824 */ /* 0x000fe200000e0614 */
[----:B------:R-:W-:Y:S01]  /*6dc0*/  ISETP.GE.AND P0, PT, R193, c[0x0][0x1d4], PT ;  /* 0x00007500c1007a0c */ /* 0x000fe20003f06270 */
[----:B------:R4:W2:Y:S01]  /*6dd0*/  SHFL.IDX PT, R4, R5, 0x1, 0x181f ;  /* 0x00381f0005047f89 */ /* 0x0008a200000e0000 */
[----:B-----5:R-:W-:Y:S02]  /*6de0*/  SEL R6, RZ, 0x10, P1 ;  /* 0x00000010ff067807 */ /* 0x020fe40000800000 */
[----:B------:R-:W-:Y:S09]  /*6df0*/  SEL R12, RZ, 0x10, P0 ;  /* 0x00000010ff0c7807 */ /* 0x000ff20000000000 */
[----:B------:R1:W-:Y:S01]  /*6e00*/  LDGSTS.E.BYPASS.LTC128B.128 [R179+0x4100], [R2.64], !P0 ;  /* 0x0410000002b37fae */ /* 0x0003e2000c101d48 */
[----:B----4-:R-:W-:Y:S04]  /*6e10*/  SEL R5, RZ, 0x10, P2 ;  /* 0x00000010ff057807 */ /* 0x010fe80001000000 */
.L_x_639:
[C---:B-1-3--:R-:W-:Y:S02]  /*6e20*/  IADD3 R2, -R5.reuse, 0x10, RZ ;  /* 0x0000001005027810 */ /* 0x04afe40007ffe1ff */
[----:B------:R-:W-:Y:S02]  /*6e30*/  ISETP.NE.U32.AND P2, PT, R5, RZ, PT ;  /* 0x000000ff0500720c */ /* 0x000fe40003f45070 */
[----:B------:R-:W-:Y:S04]  /*6e40*/  LOP3.LUT R2, R2, 0xf, RZ, 0xc0, !PT ;  /* 0x0000000f02027812 */ /* 0x000fe800078ec0ff */
[----:B------:R-:W-:Y:S04]  /*6e50*/  IADD3 R2, P1, P0, R2, R0, R21 ;  /* 0x0000000002027210 */ /* 0x000fe8000783e015 */
[----:B--2---:R-:W-:Y:S05]  /*6e60*/  IADD3.X R3, RZ, R4, R14, P1, P0 ;  /* 0x00000004ff037210 */ /* 0x004fea0000fe040e */
[----:B------:R-:W-:Y:S01]  /*6e70*/  @!PT LDS RZ, [RZ] ;  /* 0x00000000fffff984 */ /* 0x000fe20000000800 */
[----:B------:R-:W-:Y:S01]  /*6e80*/  @!PT LDS RZ, [RZ] ;  /* 0x00000000fffff984 */ /* 0x000fe20000000800 */
[----:B------:R-:W-:Y:S01]  /*6e90*/  @!PT LDS RZ, [RZ] ;  /* 0x00000000fffff984 */ /* 0x000fe20000000800 */
[----:B------:R1:W-:Y:S01]  /*6ea0*/  LDGSTS.E.BYPASS.LTC128B.128.ZFILL [R179+0x1100], [R2.64], P2 ;  /* 0x0110000002b37fae */ /* 0x0003e20009141d48 */
[C---:B------:R-:W-:Y:S02]  /*6eb0*/  ISETP.NE.U32.AND P2, PT, R6.reuse, RZ, PT ;  /* 0x000000ff0600720c */ /* 0x040fe40003f45070 */
[----:B-1----:R-:W-:Y:S04]  /*6ec0*/  IADD3 R2, -R6, 0x10, RZ ;  /* 0x0000001006027810 */ /* 0x002fe80007ffe1ff */
[----:B------:R-:W-:Y:S04]  /*6ed0*/  LOP3.LUT R2, R2, 0xf, RZ, 0xc0, !PT ;  /* 0x0000000f02027812 */ /* 0x000fe800078ec0ff */
[----:B------:R-:W-:Y:S02]  /*6ee0*/  IADD3 R6, P1, P0, R2, R0, R22 ;  /* 0x0000000002067210 */ /* 0x000fe4000783e016 */
[----:B------:R-:W-:Y:S02]  /*6ef0*/  IADD3 R2, -R12, 0x10, RZ ;  /* 0x000000100c027810 */ /* 0x000fe40007ffe1ff */
[----:B------:R-:W-:Y:S02]  /*6f00*/  IADD3.X R7, RZ, R4, R15, P1, P0 ;  /* 0x00000004ff077210 */ /* 0x000fe40000fe040f */
[----:B------:R-:W-:Y:S03]  /*6f10*/  LOP3.LUT R2, R2, 0xf, RZ, 0xc0, !PT ;  /* 0x0000000f02027812 */ /* 0x000fe600078ec0ff */
[----:B------:R1:W-:Y:S01]  /*6f20*/  LDGSTS.E.BYPASS.LTC128B.128.ZFILL [R179+0x3100], [R6.64], P2 ;  /* 0x0310000006b37fae */ /* 0x0003e20009141d48 */
[----:B------:R-:W-:Y:S04]  /*6f30*/  IADD3 R2, P1, P0, R2, R0, R23 ;  /* 0x0000000002027210 */ /* 0x000fe8000783e017 */
[----:B------:R-:W-:Y:S02]  /*6f40*/  IADD3.X R3, RZ, R4, R20, P1, P0 ;  /* 0x00000004ff037210 */ /* 0x000fe40000fe0414 */
[----:B------:R-:W-:Y:S11]  /*6f50*/  ISETP.NE.U32.AND P0, PT, R12, RZ, PT ;  /* 0x000000ff0c00720c */ /* 0x000ff60003f05070 */
[----:B------:R-:W-:Y:S02]  /*6f60*/  @!UPT UIADD3 URZ, URZ, URZ, URZ ;  /* 0x0000003f3f3ff290 */ /* 0x000fe4000fffe03f */
[----:B------:R1:W-:Y:S02]  /*6f70*/  LDGSTS.E.BYPASS.LTC128B.128.ZFILL [R179+0x5100], [R2.64], P0 ;  /* 0x0510000002b37fae */ /* 0x0003e40008141d48 */
.L_x_504:
[----:B------:R-:W-:Y:S05]  /*6f80*/  BSYNC B0 ;  /* 0x0000000000007941 */ /* 0x000fea0003800000 */
.L_x_503:
[----:B------:R-:W0:Y:S01]  /*6f90*/  LDGDEPBAR ;  /* 0x00000000000079af */ /* 0x000e220000000000 */
[----:B------:R-:W-:Y:S01]  /*6fa0*/  WARPSYNC 0xffffffff ;  /* 0xffffffff00007948 */ /* 0x000fe20003800000 */
[C---:B-123--:R-:W-:Y:S01]  /*6fb0*/  HMMA.16816.F32.BF16 R4, R32.reuse, R8, RZ ;  /* 0x000000082004723c */ /* 0x04efe200000418ff */
[----:B------:R-:W-:Y:S02]  /*6fc0*/  BSSY B0, `(.L_x_507) ;  /* 0x0000128000007945 */ /* 0x000fe40003800000 */
[----:B------:R-:W-:Y:S05]  /*6fd0*/  ISETP.GT.AND P0, PT, R178, R194, PT ;  /* 0x000000c2b200720c */ /* 0x000fea0003f04270 */
[C---:B------:R-:W-:Y:S08]  /*6fe0*/  HMMA.16816.F32.BF16 R8, R32.reuse, R10, RZ ;  /* 0x0000000a2008723c */ /* 0x040ff000000418ff */
[C---:B----4-:R-:W-:Y:S08]  /*6ff0*/  HMMA.16816.F32.BF16 R12, R32.reuse, R16, RZ ;  /* 0x00000010200c723c */ /* 0x050ff000000418ff */
[C---:B------:R-:W-:Y:S08]  /*7000*/  HMMA.16816.F32.BF16 R16, R32.reuse, R18, RZ ;  /* 0x000000122010723c */ /* 0x040ff000000418ff */
[C---:B------:R-:W-:Y:S08]  /*7010*/  HMMA.16816.F32.BF16 R20, R32.reuse, R24, RZ ;  /* 0x000000182014723c */ /* 0x040ff000000418ff */
[C---:B------:R-:W-:Y:S08]  /*7020*/  HMMA.16816.F32.BF16 R24, R32.reuse, R26, RZ ;  /* 0x0000001a2018723c */ /* 0x040ff000000418ff */
[C---:B------:R-:W-:Y:S08]  /*7030*/  HMMA.16816.F32.BF16 R28, R32.reuse, R136, RZ ;  /* 0x00000088201c723c */ /* 0x040ff000000418ff */
[----:B------:R-:W-:Y:S01]  /*7040*/  HMMA.16816.F32.BF16 R32, R32, R138, RZ ;  /* 0x0000008a2020723c */ /* 0x000fe200000418ff */
[----:B------:R-:W-:Y:S07]  /*7050*/  LDSM.16.M88.4 R136, [R176] ;  /* 0x00000000b088783b */ /* 0x000fee0000000200 */
[C---:B------:R-:W-:Y:S08]  /*7060*/  HMMA.16816.F32.BF16 R4, R140.reuse, R144, R4 ;  /* 0x000000908c04723c */ /* 0x040ff00000041804 */
[C---:B------:R-:W-:Y:S01]  /*7070*/  HMMA.16816.F32.BF16 R8, R140.reuse, R146, R8 ;  /* 0x000000928c08723c */ /* 0x040fe20000041808 */
[----:B------:R-:W1:Y:S07]  /*7080*/  LDSM.16.M88.4 R144, [R166] ;  /* 0x00000000a690783b */ /* 0x000e6e0000000200 */
[C---:B------:R-:W-:Y:S08]  /*7090*/  HMMA.16816.F32.BF16 R12, R140.reuse, R148, R12 ;  /* 0x000000948c0c723c */ /* 0x040ff0000004180c */
[C---:B------:R-:W-:Y:S01]  /*70a0*/  HMMA.16816.F32.BF16 R16, R140.reuse, R150, R16 ;  /* 0x000000968c10723c */ /* 0x040fe20000041810 */
[----:B------:R-:W2:Y:S07]  /*70b0*/  LDSM.16.M88.4 R148, [R166+0x800] ;  /* 0x00080000a694783b */ /* 0x000eae0000000200 */
[C---:B------:R-:W-:Y:S08]  /*70c0*/  HMMA.16816.F32.BF16 R20, R140.reuse, R152, R20 ;  /* 0x000000988c14723c */ /* 0x040ff00000041814 */
[C---:B------:R-:W-:Y:S01]  /*70d0*/  HMMA.16816.F32.BF16 R24, R140.reuse, R154, R24 ;  /* 0x0000009a8c18723c */ /* 0x040fe20000041818 */
[----:B------:R-:W-:Y:S07]  /*70e0*/  LDSM.16.M88.4 R152, [R166+0x1800] ;  /* 0x00180000a698783b */ /* 0x000fee0000000200 */
[C---:B------:R-:W-:Y:S08]  /*70f0*/  HMMA.16816.F32.BF16 R28, R140.reuse, R156, R28 ;  /* 0x0000009c8c1c723c */ /* 0x040ff0000004181c */
[----:B------:R-:W-:Y:S01]  /*7100*/  HMMA.16816.F32.BF16 R32, R140, R158, R32 ;  /* 0x0000009e8c20723c */ /* 0x000fe20000041820 */
[----:B------:R-:W3:Y:S07]  /*7110*/  LDSM.16.M88.4 R140, [R166+0x1000] ;  /* 0x00100000a68c783b */ /* 0x000eee0000000200 */
[C---:B-1----:R-:W-:Y:S08]  /*7120*/  HMMA.16816.F32.BF16 R4, R136.reuse, R144, R4 ;  /* 0x000000908804723c */ /* 0x042ff00000041804 */
[C---:B------:R-:W-:Y:S01]  /*7130*/  HMMA.16816.F32.BF16 R8, R136.reuse, R146, R8 ;  /* 0x000000928808723c */ /* 0x040fe20000041808 */
[----:B------:R-:W-:Y:S07]  /*7140*/  LDSM.16.M88.4 R144, [R165+-0x4000] ;  /* 0xffc00000a590783b */ /* 0x000fee0000000200 */
[C---:B--2---:R-:W-:Y:S08]  /*7150*/  HMMA.16816.F32.BF16 R12, R136.reuse, R148, R12 ;  /* 0x00000094880c723c */ /* 0x044ff0000004180c */
[C---:B------:R-:W-:Y:S01]  /*7160*/  HMMA.16816.F32.BF16 R16, R136.reuse, R150, R16 ;  /* 0x000000968810723c */ /* 0x040fe20000041810 */
[----:B------:R-:W-:Y:S07]  /*7170*/  LDSM.16.M88.4 R148, [R165+-0x3800] ;  /* 0xffc80000a594783b */ /* 0x000fee0000000200 */
[C---:B---3--:R-:W-:Y:S08]  /*7180*/  HMMA.16816.F32.BF16 R20, R136.reuse, R140, R20 ;  /* 0x0000008c8814723c */ /* 0x048ff00000041814 */
[C---:B------:R-:W-:Y:S01]  /*7190*/  HMMA.16816.F32.BF16 R24, R136.reuse, R142, R24 ;  /* 0x0000008e8818723c */ /* 0x040fe20000041818 */
[----:B------:R-:W1:Y:S07]  /*71a0*/  LDSM.16.M88.4 R140, [R175] ;  /* 0x00000000af8c783b */ /* 0x000e6e0000000200 */
[C---:B------:R-:W-:Y:S08]  /*71b0*/  HMMA.16816.F32.BF16 R28, R136.reuse, R152, R28 ;  /* 0x00000098881c723c */ /* 0x040ff0000004181c */
[----:B------:R-:W-:Y:S01]  /*71c0*/  HMMA.16816.F32.BF16 R32, R136, R154, R32 ;  /* 0x0000009a8820723c */ /* 0x000fe20000041820 */
[----:B------:R-:W2:Y:S08]  /*71d0*/  LDSM.16.M88.4 R136, [R165+-0x3000] ;  /* 0xffd00000a588783b */ /* 0x000eb00000000200 */
[----:B------:R-:W3:Y:S01]  /*71e0*/  LDSM.16.M88.4 R152, [R165+-0x2800] ;  /* 0xffd80000a598783b */ /* 0x000ee20000000200 */
[C---:B-1----:R-:W-:Y:S08]  /*71f0*/  HMMA.16816.F32.BF16 R4, R140.reuse, R144, R4 ;  /* 0x000000908c04723c */ /* 0x042ff00000041804 */
[C---:B------:R-:W-:Y:S01]  /*7200*/  HMMA.16816.F32.BF16 R8, R140.reuse, R146, R8 ;  /* 0x000000928c08723c */ /* 0x040fe20000041808 */
[----:B------:R-:W-:Y:S07]  /*7210*/  LDSM.16.M88.4 R144, [R164+0x2000] ;  /* 0x00200000a490783b */ /* 0x000fee0000000200 */
[C---:B------:R-:W-:Y:S08]  /*7220*/  HMMA.16816.F32.BF16 R12, R140.reuse, R148, R12 ;  /* 0x000000948c0c723c */ /* 0x040ff0000004180c */
[C---:B------:R-:W-:Y:S01]  /*7230*/  HMMA.16816.F32.BF16 R16, R140.reuse, R150, R16 ;  /* 0x000000968c10723c */ /* 0x040fe20000041810 */
[----:B------:R-:W-:Y:S07]  /*7240*/  LDSM.16.M88.4 R148, [R164+0x2800] ;  /* 0x00280000a494783b */ /* 0x000fee0000000200 */
[C---:B--2---:R-:W-:Y:S08]  /*7250*/  HMMA.16816.F32.BF16 R20, R140.reuse, R136, R20 ;  /* 0x000000888c14723c */ /* 0x044ff00000041814 */
[C---:B------:R-:W-:Y:S01]  /*7260*/  HMMA.16816.F32.BF16 R24, R140.reuse, R138, R24 ;  /* 0x0000008a8c18723c */ /* 0x040fe20000041818 */
[----:B------:R-:W1:Y:S07]  /*7270*/  LDSM.16.M88.4 R136, [R173+0x4000] ;  /* 0x00400000ad88783b */ /* 0x000e6e0000000200 */
[C---:B---3--:R-:W-:Y:S08]  /*7280*/  HMMA.16816.F32.BF16 R28, R140.reuse, R152, R28 ;  /* 0x000000988c1c723c */ /* 0x048ff0000004181c */
[----:B------:R-:W-:Y:S01]  /*7290*/  HMMA.16816.F32.BF16 R32, R140, R154, R32 ;  /* 0x0000009a8c20723c */ /* 0x000fe20000041820 */
[----:B------:R-:W2:Y:S08]  /*72a0*/  LDSM.16.M88.4 R140, [R164+0x3000] ;  /* 0x00300000a48c783b */ /* 0x000eb00000000200 */
[----:B------:R-:W3:Y:S01]  /*72b0*/  LDSM.16.M88.4 R152, [R164+0x3800] ;  /* 0x00380000a498783b */ /* 0x000ee20000000200 */
        /* <DEDUP_REMOVED lines=28> */
[----:B------:R-:W-:Y:S07]  /*7480*/  LDSM.16.M88.4 R144, [R165+-0x2000] ;  /* 0xffe00000a590783b */ /* 0x000fee0000000200 */
[C---:B------:R-:W-:Y:S08]  /*7490*/  HMMA.16816.F32.BF16 R12, R136.reuse, R148, R12 ;  /* 0x00000094880c723c */ /* 0x040ff0000004180c */
[C---:B------:R-:W-:Y:S01]  /*74a0*/  HMMA.16816.F32.BF16 R16, R136.reuse, R150, R16 ;  /* 0x000000968810723c */ /* 0x040fe20000041810 */
[----:B------:R-:W-:Y:S07]  /*74b0*/  LDSM.16.M88.4 R148, [R165+-0x1800] ;  /* 0xffe80000a594783b */ /* 0x000fee0000000200 */
[C---:B--2---:R-:W-:Y:S08]  /*74c0*/  HMMA.16816.F32.BF16 R20, R136.reuse, R140, R20 ;  /* 0x0000008c8814723c */ /* 0x044ff00000041814 */
[C---:B------:R-:W-:Y:S01]  /*74d0*/  HMMA.16816.F32.BF16 R24, R136.reuse, R142, R24 ;  /* 0x0000008e8818723c */ /* 0x040fe20000041818 */
[----:B------:R-:W1:Y:S07]  /*74e0*/  LDSM.16.M88.4 R140, [R175+0x4000] ;  /* 0x00400000af8c783b */ /* 0x000e6e0000000200 */
[C---:B---3--:R-:W-:Y:S08]  /*74f0*/  HMMA.16816.F32.BF16 R28, R136.reuse, R152, R28 ;  /* 0x00000098881c723c */ /* 0x048ff0000004181c */
        /* <DEDUP_REMOVED lines=41> */
[----:B------:R-:W-:Y:S01]  /*7790*/  LDSM.16.M88.4 R152, [R165] ;  /* 0x00000000a598783b */ /* 0x000fe20000000200 */
[C---:B-1----:R-:W-:Y:S08]  /*77a0*/  HMMA.16816.F32.BF16 R4, R136.reuse, R144, R4 ;  /* 0x000000908804723c */ /* 0x042ff00000041804 */
[C---:B------:R-:W-:Y:S01]  /*77b0*/  HMMA.16816.F32.BF16 R8, R136.reuse, R146, R8 ;  /* 0x000000928808723c */ /* 0x040fe20000041808 */
[----:B------:R-:W1:Y:S07]  /*77c0*/  LDSM.16.M88.4 R144, [R166+0x5800] ;  /* 0x00580000a690783b */ /* 0x000e6e0000000200 */
[C---:B------:R-:W-:Y:S08]  /*77d0*/  HMMA.16816.F32.BF16 R12, R136.reuse, R148, R12 ;  /* 0x00000094880c723c */ /* 0x040ff0000004180c */
[C---:B------:R-:W-:Y:S01]  /*77e0*/  HMMA.16816.F32.BF16 R16, R136.reuse, R150, R16 ;  /* 0x000000968810723c */ /* 0x040fe20000041810 */
[----:B------:R-:W3:Y:S07]  /*77f0*/  LDSM.16.M88.4 R148, [R175+0x8000] ;  /* 0x00800000af94783b */ /* 0x000eee0000000200 */
[C---:B--2---:R-:W-:Y:S08]  /*7800*/  HMMA.16816.F32.BF16 R20, R136.reuse, R140, R20 ;  /* 0x0000008c8814723c */ /* 0x044ff00000041814 */
[C---:B------:R-:W-:Y:S08]  /*7810*/  HMMA.16816.F32.BF16 R24, R136.reuse, R142, R24 ;  /* 0x0000008e8818723c */ /* 0x040ff00000041818 */
[C---:B-1----:R-:W-:Y:S08]  /*7820*/  HMMA.16816.F32.BF16 R28, R136.reuse, R144, R28 ;  /* 0x00000090881c723c */ /* 0x042ff0000004181c */
[----:B------:R-:W-:Y:S01]  /*7830*/  HMMA.16816.F32.BF16 R32, R136, R146, R32 ;  /* 0x000000928820723c */ /* 0x000fe20000041820 */
[----:B------:R-:W1:Y:S07]  /*7840*/  LDSM.16.M88.4 R136, [R165+0x800] ;  /* 0x00080000a588783b */ /* 0x000e6e0000000200 */
[C---:B---3--:R-:W-:Y:S08]  /*7850*/  HMMA.16816.F32.BF16 R4, R148.reuse, R152, R4 ;  /* 0x000000989404723c */ /* 0x048ff00000041804 */
[C---:B------:R-:W-:Y:S11]  /*7860*/  HMMA.16816.F32.BF16 R8, R148.reuse, R154, R8 ;  /* 0x0000009a9408723c */ /* 0x040ff60000041808 */
[----:B------:R-:W-:Y:S05]  /*7870*/  @!UPT UIADD3 URZ, URZ, URZ, URZ ;  /* 0x0000003f3f3ff290 */ /* 0x000fea000fffe03f */
[----:B------:R-:W-:Y:S04]  /*7880*/  FMUL.FTZ R0, R4, c[0x0][0x320] ;  /* 0x0000c80004007a20 */ /* 0x000fe80000410000 */
[----:B------:R2:W3:Y:S04]  /*7890*/  MUFU.TANH R158, R0 ;  /* 0x00000000009e7308 */ /* 0x0004e80000002400 */
[----:B------:R-:W-:Y:S01]  /*78a0*/  FMUL.FTZ R2, R11, c[0x0][0x320] ;  /* 0x0000c8000b027a20 */ /* 0x000fe20000410000 */
[C---:B-1----:R-:W-:Y:S05]  /*78b0*/  HMMA.16816.F32.BF16 R12, R148.reuse, R136, R12 ;  /* 0x00000088940c723c */ /* 0x042fea000004180c */
[----:B------:R1:W4:Y:S03]  /*78c0*/  MUFU.TANH R159, R2 ;  /* 0x00000002009f7308 */ /* 0x0003260000002400 */
[C---:B------:R-:W-:Y:S04]  /*78d0*/  HMMA.16816.F32.BF16 R16, R148.reuse, R138, R16 ;  /* 0x0000008a9410723c */ /* 0x040fe80000041810 */
[----:B--2---:R-:W-:Y:S04]  /*78e0*/  FMUL.FTZ R0, R5, c[0x0][0x320] ;  /* 0x0000c80005007a20 */ /* 0x004fe80000410000 */
[----:B------:R2:W2:Y:S11]  /*78f0*/  MUFU.TANH R157, R0 ;  /* 0x00000000009d7308 */ /* 0x0004b60000002400 */
[----:B------:R-:W-:Y:S05]  /*7900*/  @!UPT UIADD3 URZ, URZ, URZ, URZ ;  /* 0x0000003f3f3ff290 */ /* 0x000fea000fffe03f */
[----:B-1----:R-:W-:Y:S04]  /*7910*/  FMUL.FTZ R2, R19, c[0x0][0x320] ;  /* 0x0000c80013027a20 */ /* 0x002fe80000410000 */
[----:B------:R-:W1:Y:S01]  /*7920*/  MUFU.TANH R153, R2 ;  /* 0x0000000200997308 */ /* 0x000e620000002400 */
[----:B--2---:R-:W-:Y:S09]  /*7930*/  FMUL.FTZ R0, R6, c[0x0][0x320] ;  /* 0x0000c80006007a20 */ /* 0x004ff20000410000 */
[----:B------:R2:W1:Y:S02]  /*7940*/  MUFU.TANH R162, R0 ;  /* 0x0000000000a27308 */ /* 0x0004640000002400 */
[----:B--2---:R-:W-:Y:S02]  /*7950*/  FMUL.FTZ R0, R7, c[0x0][0x320] ;  /* 0x0000c80007007a20 */ /* 0x004fe40000410000 */
[----:B------:R-:W2:Y:S06]  /*7960*/  LDSM.16.M88.4 R4, [R165+0x1000] ;  /* 0x00100000a504783b */ /* 0x000eac0000000200 */
[----:B------:R5:W1:Y:S02]  /*7970*/  MUFU.TANH R161, R0 ;  /* 0x0000000000a17308 */ /* 0x000a640000002400 */
[----:B-----5:R-:W-:Y:S08]  /*7980*/  FMUL.FTZ R0, R8, c[0x0][0x320] ;  /* 0x0000c80008007a20 */ /* 0x020ff00000410000 */
[----:B------:R5:W1:Y:S01]  /*7990*/  MUFU.TANH R154, R0 ;  /* 0x00000000009a7308 */ /* 0x000a620000002400 */
[C---:B--2---:R-:W-:Y:S08]  /*79a0*/  HMMA.16816.F32.BF16 R20, R148.reuse, R4, R20 ;  /* 0x000000049414723c */ /* 0x044ff00000041814 */
[C---:B------:R-:W-:Y:S04]  /*79b0*/  HMMA.16816.F32.BF16 R24, R148.reuse, R6, R24 ;  /* 0x000000069418723c */ /* 0x040fe80000041818 */
[----:B-----5:R-:W-:Y:S04]  /*79c0*/  FMUL.FTZ R0, R9, c[0x0][0x320] ;  /* 0x0000c80009007a20 */ /* 0x020fe80000410000 */
[----:B------:R2:W1:Y:S04]  /*79d0*/  MUFU.TANH R147, R0 ;  /* 0x0000000000937308 */ /* 0x0004680000002400 */
[----:B--2---:R-:W-:Y:S02]  /*79e0*/  FMUL.FTZ R0, R10, c[0x0][0x320] ;  /* 0x0000c8000a007a20 */ /* 0x004fe40000410000 */
[----:B------:R-:W2:Y:S01]  /*79f0*/  LDSM.16.M88.4 R8, [R165+0x1800] ;  /* 0x00180000a508783b */ /* 0x000ea20000000200 */
[----:B------:R-:W-:Y:S04]  /*7a00*/  DEPBAR.LE SB0, 0x0 ;  /* 0x000080000000791a */ /* 0x000fe80000000000 */
[----:B------:R5:W1:Y:S03]  /*7a10*/  MUFU.TANH R160, R0 ;  /* 0x0000000000a07308 */ /* 0x000a660000002400 */
[----:B------:R-:W-:Y:S01]  /*7a20*/  BAR.SYNC.DEFER_BLOCKING 0x0 ;  /* 0x0000000000007b1d */ /* 0x000fe20000010000 */
[----:B-----5:R-:W-:Y:S06]  /*7a30*/  FMUL.FTZ R0, R12, c[0x0][0x320] ;  /* 0x0000c8000c007a20 */ /* 0x020fec0000410000 */
[----:B------:R5:W1:Y:S01]  /*7a40*/  MUFU.TANH R137, R0 ;  /* 0x0000000000897308 */ /* 0x000a620000002400 */
[C---:B--2---:R-:W-:Y:S08]  /*7a50*/  HMMA.16816.F32.BF16 R28, R148.reuse, R8, R28 ;  /* 0x00000008941c723c */ /* 0x044ff0000004181c */
[----:B------:R-:W-:Y:S04]  /*7a60*/  HMMA.16816.F32.BF16 R32, R148, R10, R32 ;  /* 0x0000000a9420723c */ /* 0x000fe80000041820 */
[----:B-----5:R-:W-:Y:S04]  /*7a70*/  FMUL.FTZ R0, R13, c[0x0][0x320] ;  /* 0x0000c8000d007a20 */ /* 0x020fe80000410000 */
[----:B------:R2:W1:Y:S04]  /*7a80*/  MUFU.TANH R136, R0 ;  /* 0x0000000000887308 */ /* 0x0004680000002400 */
[----:B--2---:R-:W-:Y:S06]  /*7a90*/  FMUL.FTZ R0, R14, c[0x0][0x320] ;  /* 0x0000c8000e007a20 */ /* 0x004fec0000410000 */
[----:B------:R2:W1:Y:S02]  /*7aa0*/  MUFU.TANH R156, R0 ;  /* 0x00000000009c7308 */ /* 0x0004640000002400 */
[----:B--2---:R-:W-:Y:S08]  /*7ab0*/  FMUL.FTZ R0, R15, c[0x0][0x320] ;  /* 0x0000c8000f007a20 */ /* 0x004ff00000410000 */
        /* <DEDUP_REMOVED lines=38> */
[----:B------:R2:W1:Y:S01]  /*7d20*/  MUFU.TANH R141, R0 ;  /* 0x00000000008d7308 */ /* 0x0004620000002400 */
[----:B------:R-:W-:-:S05]  /*7d30*/  @!P0 BRA `(.L_x_508) ;  /* 0x0000050000008947 */ /* 0x000fca0003800000 */
[----:B---34-:R-:W-:Y:S01]  /*7d40*/  IMAD R2, R178, 0x40, R201 ;  /* 0x00000040b2027824 */ /* 0x018fe200078e02c9 */
[----:B------:R-:W-:Y:S01]  /*7d50*/  SHF.R.S32.HI R163, RZ, 0x1f, R193 ;  /* 0x0000001fffa37819 */ /* 0x000fe200000114c1 */
[----:B------:R-:W-:Y:S01]  /*7d60*/  IMAD.MOV.U32 R180, RZ, RZ, RZ ;  /* 0x000000ffffb47224 */ /* 0x000fe200078e00ff */
[----:B------:R-:W-:Y:S01]  /*7d70*/  SHF.R.S32.HI R171, RZ, 0x1f, R192 ;  /* 0x0000001fffab7819 */ /* 0x000fe200000114c0 */
[C---:B------:R-:W-:Y:S01]  /*7d80*/  IMAD.SHL.U32 R23, R193.reuse, 0x2, RZ ;  /* 0x00000002c1177824 */ /* 0x040fe200078e00ff */
[----:B------:R-:W-:Y:S01]  /*7d90*/  IADD3 R2, R2, -0x40, R197 ;  /* 0xffffffc002027810 */ /* 0x000fe20007ffe0c5 */
[----:B------:R-:W-:Y:S01]  /*7da0*/  IMAD.SHL.U32 R22, R192, 0x2, RZ ;  /* 0x00000002c0167824 */ /* 0x000fe200078e00ff */
[----:B------:R-:W-:Y:S01]  /*7db0*/  SHF.L.U64.HI R12, R193, 0x1, R163 ;  /* 0x00000001c10c7819 */ /* 0x000fe200000102a3 */
[----:B------:R-:W-:Y:S01]  /*7dc0*/  IMAD.SHL.U32 R21, R184, 0x2, RZ ;  /* 0x00000002b8157824 */ /* 0x000fe200078e00ff */
[----:B------:R-:W-:Y:S01]  /*7dd0*/  SHF.R.S32.HI R163, RZ, 0x1f, R184 ;  /* 0x0000001fffa37819 */ /* 0x000fe200000114b8 */
[----:B------:R-:W-:Y:S01]  /*7de0*/  @P6 IMAD.HI.U32 R3, R2, c[0x0][0x2bc], RZ ;  /* 0x0000af0002036a27 */ /* 0x000fe200078e00ff */
[----:B------:R-:W-:Y:S02]  /*7df0*/  SHF.L.U64.HI R11, R192, 0x1, R171 ;  /* 0x00000001c00b7819 */ /* 0x000fe400000102ab */
[----:B------:R-:W-:Y:S01]  /*7e00*/  SHF.L.U64.HI R10, R184, 0x1, R163 ;  /* 0x00000001b80a7819 */ /* 0x000fe200000102a3 */
[----:B--2---:R-:W-:Y:S01]  /*7e10*/  IMAD.MOV.U32 R0, RZ, RZ, R2 ;  /* 0x000000ffff007224 */ /* 0x004fe200078e0002 */
        /* <DEDUP_REMOVED lines=22> */
[----:B------:R2:W3:Y:S02]  /*7f80*/  SHFL.IDX PT, R4, R5, RZ, 0x181f ;  /* 0x00181fff05047589 */ /* 0x0004e400000e0000 */
.L_x_640:
[----:B------:R-:W-:-:S05]  /*7f90*/  BRA.DIV ~URZ, `(.L_x_510) ;  /* 0x0000f3927f007947 */ /* 0x000fca000b800000 */
[----:B------:R-:W4:Y:S01]  /*7fa0*/  SHFL.IDX PT, R0, R9, RZ, 0x181f ;  /* 0x00181fff09007589 */ /* 0x000f2200000e0000 */
[----:B------:R-:W-:Y:S02]  /*7fb0*/  ISETP.GE.AND P2, PT, R184, c[0x0][0x1d4], PT ;  /* 0x00007500b8007a0c */ /* 0x000fe40003f46270 */
[----:B------:R-:W-:Y:S02]  /*7fc0*/  ISETP.GE.AND P1, PT, R192, c[0x0][0x1d4], PT ;  /* 0x00007500c0007a0c */ /* 0x000fe40003f26270 */
[----:B----4-:R-:W-:Y:S05]  /*7fd0*/  IADD3 R2, P0, R0, R21, RZ ;  /* 0x0000001500027210 */ /* 0x010fea0007f1e0ff */
        /* <DEDUP_REMOVED lines=12> */
[----:B----4-:R-:W-:Y:S02]  /*80a0*/  SEL R6, RZ, 0x10, P1 ;  /* 0x00000010ff067807 */ /* 0x010fe40000800000 */
[----:B------:R-:W-:Y:S09]  /*80b0*/  SEL R8, RZ, 0x10, P0 ;  /* 0x00000010ff087807 */ /* 0x000ff20000000000 */
[----:B------:R4:W-:Y:S01]  /*80c0*/  LDGSTS.E.BYPASS.LTC128B.128 [R179+0xa100], [R2.64], !P0 ;  /* 0x0a10000002b37fae */ /* 0x0009e2000c101d48 */
[----:B--2--5:R-:W-:Y:S04]  /*80d0*/  SEL R5, RZ, 0x10, P2 ;  /* 0x00000010ff057807 */ /* 0x024fe80001000000 */
.L_x_641:
[C---:B---34-:R-:W-:Y:S02]  /*80e0*/  IADD3 R2, -R5.reuse, 0x10, RZ ;  /* 0x0000001005027810 */ /* 0x058fe40007ffe1ff */
        /* <DEDUP_REMOVED lines=8> */
[C---:B------:R-:W-:Y:S02]  /*8170*/  ISETP.NE.U32.AND P2, PT, R6.reuse, RZ, PT ;  /* 0x000000ff0600720c */ /* 0x040fe40003f45070 */
[----:B--2---:R-:W-:Y:S04]  /*8180*/  IADD3 R2, -R6, 0x10, RZ ;  /* 0x0000001006027810 */ /* 0x004fe80007ffe1ff */
        /* <DEDUP_REMOVED lines=11> */
.L_x_508:
[----:B---34-:R-:W-:Y:S05]  /*8240*/  BSYNC B0 ;  /* 0x0000000000007941 */ /* 0x018fea0003800000 */
.L_x_507:
[----:B--2---:R-:W-:Y:S01]  /*8250*/  IMAD.MOV.U32 R0, RZ, RZ, c[0x0][0x2c4] ;  /* 0x0000b100ff007624 */ /* 0x004fe200078e00ff */
[----:B------:R-:W0:Y:S01]  /*8260*/  LDGDEPBAR ;  /* 0x00000000000079af */ /* 0x000e220000000000 */
[----:B------:R-:W-:Y:S01]  /*8270*/  IMAD.SHL.U32 R5, R178, 0x40, RZ ;  /* 0x00000040b2057824 */ /* 0x000fe200078e00ff */
[----:B------:R-:W-:Y:S01]  /*8280*/  ULDC UR4, c[0x0][0x324] ;  /* 0x0000c90000047ab9 */ /* 0x000fe20000000800 */
[----:B------:R-:W-:Y:S01]  /*8290*/  IMAD.IADD R4, R216, 0x1, R211 ;  /* 0x00000001d8047824 */ /* 0x000fe200078e02d3 */
[----:B------:R-:W-:Y:S01]  /*82a0*/  ISETP.NE.AND P0, PT, R0, 0x1, PT ;  /* 0x000000010000780c */ /* 0x000fe20003f05270 */
[----:B------:R-:W-:Y:S01]  /*82b0*/  ULOP3.LUT UR4, URZ, UR4, URZ, 0x33, !UPT ;  /* 0x000000043f047292 */ /* 0x000fe2000f8e333f */
[----:B------:R-:W-:Y:S04]  /*82c0*/  IADD3 R0, -R199, 0x1, -R5 ;  /* 0x00000001c7007810 */ /* 0x000fe80007ffe905 */
[----:B------:R-:W-:Y:S04]  /*82d0*/  IADD3 R0, -R196, R0, R195 ;  /* 0x00000000c4007210 */ /* 0x000fe80007ffe1c3 */
[C---:B------:R-:W-:Y:S02]  /*82e0*/  IADD3 R6, R0.reuse, UR4, RZ ;  /* 0x0000000400067c10 */ /* 0x040fe4000fffe0ff */
[----:B------:R-:W-:Y:S01]  /*82f0*/  IADD3 R7, R0, c[0x0][0x328], RZ ;  /* 0x0000ca0000077a10 */ /* 0x000fe20007ffe0ff */
[----:B------:R-:W-:Y:S05]  /*8300*/  @P0 IMAD.HI.U32 R2, R4, c[0x0][0x2c8], RZ ;  /* 0x0000b20004020a27 */ /* 0x000fea00078e00ff */
[----:B------:R-:W-:Y:S01]  /*8310*/  @P0 SHF.R.U32.HI R4, RZ, c[0x0][0x2cc], R2 ;  /* 0x0000b300ff040a19 */ /* 0x000fe20000011602 */
[----:B------:R-:W-:-:S05]  /*8320*/  BRA.DIV ~URZ, `(.L_x_511) ;  /* 0x0000f2427f007947 */ /* 0x000fca000b800000 */
[----:B------:R2:W3:Y:S02]  /*8330*/  SHFL.IDX PT, R3, R4, RZ, 0x1c1f ;  /* 0x001c1fff04037589 */ /* 0x0004e400000e0000 */
.L_x_642:
[----:B---3--:R-:W-:Y:S01]  /*8340*/  IADD3 R2, R7, R3, RZ ;  /* 0x0000000307027210 */ /* 0x008fe20007ffe0ff */
[----:B------:R-:W-:Y:S05]  /*8350*/  IMAD.MOV.U32 R0, RZ, RZ, c[0x0][0x32c] ;  /* 0x0000cb00ff007624 */ /* 0x000fea00078e00ff */
[----:B------:R-:W-:Y:S01]  /*8360*/  ISETP.GE.AND P0, PT, R0, 0x1, PT ;  /* 0x000000010000780c */ /* 0x000fe20003f06270 */
[----:B------:R-:W-:Y:S11]  /*8370*/  IMAD.IADD R0, R6, 0x1, R3 ;  /* 0x0000000106007824 */ /* 0x000ff600078e0203 */
[----:B------:R-:W-:Y:S01]  /*8380*/  @!UPT UIADD3 URZ, URZ, URZ, URZ ;  /* 0x0000003f3f3ff290 */ /* 0x000fe2000fffe03f */
[----:B------:R-:W-:-:S05]  /*8390*/  @!P0 BRA `(.L_x_512) ;  /* 0x0000018000008947 */ /* 0x000fca0003800000 */
[----:B------:R-:W-:Y:S01]  /*83a0*/  IADD3 R3, -R196, R195, R3 ;  /* 0x000000c3c4037210 */ /* 0x000fe20007ffe103 */
[----:B------:R-:W-:Y:S03]  /*83b0*/  BSSY B0, `(.L_x_513) ;  /* 0x0000011000007945 */ /* 0x000fe60003800000 */
        /* <DEDUP_REMOVED lines=11> */
.L_x_514:
[----:B------:R-:W-:Y:S04]  /*8470*/  MOV R8, 0x1 ;  /* 0x0000000100087802 */ /* 0x000fe80000000f00 */
[----:B------:R-:W-:Y:S11]  /*8480*/  ISETP.NE.AND P0, PT, R8, c[0x0][0x32c], PT ;  /* 0x0000cb0008007a0c */ /* 0x000ff60003f05270 */
[----:B------:R-:W-:Y:S02]  /*8490*/  @!UPT UIADD3 URZ, URZ, URZ, URZ ;  /* 0x0000003f3f3ff290 */ /* 0x000fe4000fffe03f */
[----:B------:R-:W-:Y:S05]  /*84a0*/  @P0 IMAD.HI.U32 R8, R3, c[0x0][0x330], RZ ;  /* 0x0000cc0003080a27 */ /* 0x000fea00078e00ff */
[----:B------:R-:W-:Y:S02]  /*84b0*/  @P0 SHF.R.U32.HI R3, RZ, c[0x0][0x334], R8 ;  /* 0x0000cd00ff030a19 */ /* 0x000fe40000011608 */
.L_x_515:
[----:B------:R-:W-:Y:S05]  /*84c0*/  BSYNC B0 ;  /* 0x0000000000007941 */ /* 0x000fea0003800000 */
.L_x_513:
[----:B------:R-:W-:Y:S04]  /*84d0*/  IMAD R3, R3, c[0x0][0x32c], -R5 ;  /* 0x0000cb0003037a24 */ /* 0x000fe800078e0a05 */
[----:B------:R-:W-:Y:S05]  /*84e0*/  IMAD.IADD R3, R3, 0x1, -R199 ;  /* 0x0000000103037824 */ /* 0x000fea00078e0ac7 */
[----:B------:R-:W-:Y:S02]  /*84f0*/  IMNMX R0, R0, R3, !PT ;  /* 0x0000000300007217 */ /* 0x000fe40007800200 */
[----:B------:R-:W-:Y:S04]  /*8500*/  IADD3 R3, R3, c[0x0][0x32c], RZ ;  /* 0x0000cb0003037a10 */ /* 0x000fe80007ffe0ff */
[----:B------:R-:W-:Y:S02]  /*8510*/  IMNMX R2, R2, R3, PT ;  /* 0x0000000302027217 */ /* 0x000fe40003800200 */
.L_x_512:
[----:B------:R-:W-:Y:S04]  /*8520*/  ISETP.GT.AND P1, PT, R178, -0x1, PT ;  /* 0xffffffffb200780c */ /* 0x000fe80003f24270 */
[C---:B------:R-:W-:Y:S02]  /*8530*/  ISETP.GT.AND P2, PT, R0.reuse, RZ, P1 ;  /* 0x000000ff0000720c */ /* 0x040fe40000f44270 */
[----:B------:R-:W-:Y:S02]  /*8540*/  ISETP.GT.AND P0, PT, R0, 0x1, P1 ;  /* 0x000000010000780c */ /* 0x000fe40000f04270 */
[C---:B------:R-:W-:Y:S02]  /*8550*/  ISETP.LT.OR P2, PT, R2.reuse, 0x1, P2 ;  /* 0x000000010200780c */ /* 0x040fe40001741670 */
[----:B------:R-:W-:Y:S02]  /*8560*/  ISETP.LT.OR P0, PT, R2, 0x2, P0 ;  /* 0x000000020200780c */ /* 0x000fe40000701670 */
[----:B------:R-:W-:Y:S02]  /*8570*/  FSEL R23, R158, -INF , !P2 ;  /* 0xff8000009e177808 */ /* 0x000fe40005000000 */
[C---:B------:R-:W-:Y:S02]  /*8580*/  ISETP.GT.AND P2, PT, R0.reuse, 0x8, P1 ;  /* 0x000000080000780c */ /* 0x040fe40000f44270 */
[----:B------:R-:W-:Y:S02]  /*8590*/  FSEL R25, R157, -INF , !P0 ;  /* 0xff8000009d197808 */ /* 0x000fe40004000000 */
[----:B------:R-:W-:Y:S02]  /*85a0*/  ISETP.GT.AND P0, PT, R0, 0x9, P1 ;  /* 0x000000090000780c */ /* 0x000fe40000f04270 */
[C---:B------:R-:W-:Y:S02]  /*85b0*/  ISETP.LT.OR P2, PT, R2.reuse, 0x9, P2 ;  /* 0x000000090200780c */ /* 0x040fe40001741670 */
[----:B------:R-:W-:Y:S02]  /*85c0*/  ISETP.LT.OR P0, PT, R2, 0xa, P0 ;  /* 0x0000000a0200780c */ /* 0x000fe40000701670 */
[----:B-1----:R-:W-:Y:S02]  /*85d0*/  FSEL R24, R154, -INF , !P2 ;  /* 0xff8000009a187808 */ /* 0x002fe40005000000 */
[C---:B------:R-:W-:Y:S02]  /*85e0*/  ISETP.GT.AND P2, PT, R0.reuse, 0x10, P1 ;  /* 0x000000100000780c */ /* 0x040fe40000f44270 */
[----:B------:R-:W-:Y:S02]  /*85f0*/  FSEL R26, R147, -INF , !P0 ;  /* 0xff800000931a7808 */ /* 0x000fe40004000000 */
[----:B------:R-:W-:Y:S02]  /*8600*/  ISETP.GT.AND P0, PT, R0, 0x11, P1 ;  /* 0x000000110000780c */ /* 0x000fe40000f04270 */
[C---:B------:R-:W-:Y:S02]  /*8610*/  ISETP.LT.OR P2, PT, R2.reuse, 0x11, P2 ;  /* 0x000000110200780c */ /* 0x040fe40001741670 */
[----:B------:R-:W-:Y:S02]  /*8620*/  ISETP.LT.OR P0, PT, R2, 0x12, P0 ;  /* 0x000000120200780c */ /* 0x000fe40000701670 */
[----:B------:R-:W-:Y:S02]  /*8630*/  FSEL R137, R137, -INF , !P2 ;  /* 0xff80000089897808 */ /* 0x000fe40005000000 */
[----:B------:R-:W-:Y:S02]  /*8640*/  ISETP.GT.AND P2, PT, R0, 0x18, P1 ;  /* 0x000000180000780c */ /* 0x000fe40000f44270 */
        /* <DEDUP_REMOVED lines=29> */
[----:B------:R-:W-:Y:S01]  /*8820*/  FSEL R27, R13, -INF , !P0 ;  /* 0xff8000000d1b7808 */ /* 0x000fe20004000000 */
[----:B------:R-:W-:-:S06]  /*8830*/  BRA.DIV ~URZ, `(.L_x_516) ;  /* 0x0000eda27f007947 */ /* 0x000fcc000b800000 */
[----:B------:R1:W3:Y:S02]  /*8840*/  SHFL.IDX PT, R3, R4, 0x1, 0x1c1f ;  /* 0x003c1f0004037f89 */ /* 0x0002e400000e0000 */
.L_x_643:
        /* <DEDUP_REMOVED lines=12> */
[----:B-12---:R-:W-:Y:S05]  /*8910*/  IMAD.MOV.U32 R4, RZ, RZ, 0x1 ;  /* 0x00000001ff047424 */ /* 0x006fea00078e00ff */
[----:B------:R-:W-:Y:S11]  /*8920*/  ISETP.NE.AND P0, PT, R4, c[0x0][0x32c], PT ;  /* 0x0000cb0004007a0c */ /* 0x000ff60003f05270 */
[----:B------:R-:W-:Y:S02]  /*8930*/  @!UPT UIADD3 URZ, URZ, URZ, URZ ;  /* 0x0000003f3f3ff290 */ /* 0x000fe4000fffe03f */
[----:B------:R-:W-:Y:S05]  /*8940*/  @P0 IMAD.HI.U32 R4, R3, c[0x0][0x330], RZ ;  /* 0x0000cc0003040a27 */ /* 0x000fea00078e00ff */
[----:B------:R-:W-:Y:S04]  /*8950*/  @P0 SHF.R.U32.HI R3, RZ, c[0x0][0x334], R4 ;  /* 0x0000cd00ff030a19 */ /* 0x000fe80000011604 */
[----:B------:R-:W-:Y:S01]  /*8960*/  LOP3.LUT R3, RZ, R3, RZ, 0x33, !PT ;  /* 0x00000003ff037212 */ /* 0x000fe200078e33ff */
[----:B------:R-:W-:-:S05]  /*8970*/  BRA `(.L_x_520) ;  /* 0x0000005000007947 */ /* 0x000fca0003800000 */
.L_x_519:
[----:B-12---:R-:W-:Y:S04]  /*8980*/  MOV R4, 0x1 ;  /* 0x0000000100047802 */ /* 0x006fe80000000f00 */
[----:B------:R-:W-:Y:S11]  /*8990*/  ISETP.NE.AND P0, PT, R4, c[0x0][0x32c], PT ;  /* 0x0000cb0004007a0c */ /* 0x000ff60003f05270 */
[----:B------:R-:W-:Y:S02]  /*89a0*/  @!UPT UIADD3 URZ, URZ, URZ, URZ ;  /* 0x0000003f3f3ff290 */ /* 0x000fe4000fffe03f */
[----:B------:R-:W-:Y:S05]  /*89b0*/  @P0 IMAD.HI.U32 R4, R3, c[0x0][0x330], RZ ;  /* 0x0000cc0003040a27 */ /* 0x000fea00078e00ff */
[----:B------:R-:W-:Y:S02]  /*89c0*/  @P0 SHF.R.U32.HI R3, RZ, c[0x0][0x334], R4 ;  /* 0x0000cd00ff030a19 */ /* 0x000fe40000011604 */
.L_x_520:
[----:B------:R-:W-:Y:S05]  /*89d0*/  BSYNC B0 ;  /* 0x0000000000007941 */ /* 0x000fea0003800000 */
.L_x_518:
[----:B------:R-:W-:Y:S04]  /*89e0*/  IMAD R5, R3, c[0x0][0x32c], -R5 ;  /* 0x0000cb0003057a24 */ /* 0x000fe800078e0a05 */
[----:B------:R-:W-:Y:S05]  /*89f0*/  IMAD.IADD R3, R5, 0x1, -R199 ;  /* 0x0000000105037824 */ /* 0x000fea00078e0ac7 */
[----:B------:R-:W-:Y:S02]  /*8a00*/  IADD3 R4, R3, c[0x0][0x32c], RZ ;  /* 0x0000cb0003047a10 */ /* 0x000fe40007ffe0ff */
[----:B------:R-:W-:Y:S02]  /*8a10*/  IMNMX R0, R0, R3, !PT ;  /* 0x0000000300007217 */ /* 0x000fe40007800200 */
[----:B------:R-:W-:Y:S02]  /*8a20*/  IMNMX R2, R2, R4, PT ;  /* 0x0000000402027217 */ /* 0x000fe40003800200 */
.L_x_517:
[C---:B------:R-:W-:Y:S02]  /*8a30*/  ISETP.GT.AND P0, PT, R0.reuse, RZ, P1 ;  /* 0x000000ff0000720c */ /* 0x040fe40000f04270 */
[----:B------:R-:W-:Y:S02]  /*8a40*/  ISETP.GT.AND P2, PT, R0, 0x1, P1 ;  /* 0x000000010000780c */ /* 0x000fe40000f44270 */
[C---:B------:R-:W-:Y:S02]  /*8a50*/  ISETP.LT.OR P0, PT, R2.reuse, 0x1, P0 ;  /* 0x000000010200780c */ /* 0x040fe40000701670 */
[----:B------:R-:W-:Y:S02]  /*8a60*/  ISETP.LT.OR P2, PT, R2, 0x2, P2 ;  /* 0x000000020200780c */ /* 0x000fe40001741670 */
[----:B------:R-:W-:Y:S02]  /*8a70*/  FSEL R7, R162, -INF , !P0 ;  /* 0xff800000a2077808 */ /* 0x000fe40004000000 */
[----:B------:R-:W-:Y:S02]  /*8a80*/  ISETP.GT.AND P0, PT, R0, 0x8, P1 ;  /* 0x000000080000780c */ /* 0x000fe40000f04270 */
[----:B------:R-:W-:Y:S02]  /*8a90*/  FSEL R10, R161, -INF , !P2 ;  /* 0xff800000a10a7808 */ /* 0x000fe40005000000 */
[----:B------:R-:W-:Y:S02]  /*8aa0*/  ISETP.LT.OR P0, PT, R2, 0x9, P0 ;  /* 0x000000090200780c */ /* 0x000fe40000701670 */
[----:B------:R-:W-:Y:S02]  /*8ab0*/  ISETP.GT.AND P2, PT, R0, 0x9, P1 ;  /* 0x000000090000780c */ /* 0x000fe40000f44270 */
[----:B------:R-:W-:Y:S02]  /*8ac0*/  FMNMX.FTZ R3, R23, R101, !PT ;  /* 0x0000006517037209 */ /* 0x000fe40007810000 */
[----:B------:R-:W-:Y:S02]  /*8ad0*/  FMNMX.FTZ R5, R7, R102, !PT ;  /* 0x0000006607057209 */ /* 0x000fe40007810000 */
[----:B------:R-:W-:Y:S02]  /*8ae0*/  FSEL R9, R160, -INF , !P0 ;  /* 0xff800000a0097808 */ /* 0x000fe40004000000 */
[----:B------:R-:W-:Y:S02]  /*8af0*/  ISETP.GT.AND P0, PT, R0, 0x10, P1 ;  /* 0x000000100000780c */ /* 0x000fe40000f04270 */
[----:B------:R-:W-:Y:S02]  /*8b00*/  ISETP.LT.OR P2, PT, R2, 0xa, P2 ;  /* 0x0000000a0200780c */ /* 0x000fe40001741670 */
[----:B-12---:R-:W-:Y:S02]  /*8b10*/  FMNMX.FTZ R4, R25, R3, !PT ;  /* 0x0000000319047209 */ /* 0x006fe40007810000 */
[----:B------:R-:W-:Y:S02]  /*8b20*/  FMNMX.FTZ R3, R10, R5, !PT ;  /* 0x000000050a037209 */ /* 0x000fe40007810000 */
[----:B------:R-:W-:Y:S02]  /*8b30*/  ISETP.LT.OR P0, PT, R2, 0x11, P0 ;  /* 0x000000110200780c */ /* 0x000fe40000701670 */
[----:B------:R-:W-:Y:S02]  /*8b40*/  FSEL R22, R159, -INF , !P2 ;  /* 0xff8000009f167808 */ /* 0x000fe40005000000 */
[----:B------:R-:W-:Y:S02]  /*8b50*/  ISETP.GT.AND P2, PT, R0, 0x11, P1 ;  /* 0x000000110000780c */ /* 0x000fe40000f44270 */
[----:B------:R-:W-:Y:S02]  /*8b60*/  FMNMX.FTZ R4, R24, R4, !PT ;  /* 0x0000000418047209 */ /* 0x000fe40007810000 */
[----:B------:R-:W-:Y:S02]  /*8b70*/  FMNMX.FTZ R3, R9, R3, !PT ;  /* 0x0000000309037209 */ /* 0x000fe40007810000 */
[----:B------:R-:W-:Y:S02]  /*8b80*/  FSEL R21, R156, -INF , !P0 ;  /* 0xff8000009c157808 */ /* 0x000fe40004000000 */
[----:B------:R-:W-:Y:S02]  /*8b90*/  ISETP.GT.AND P0, PT, R0, 0x18, P1 ;  /* 0x000000180000780c */ /* 0x000fe40000f04270 */
[----:B------:R-:W-:Y:S02]  /*8ba0*/  ISETP.LT.OR P2, PT, R2, 0x12, P2 ;  /* 0x000000120200780c */ /* 0x000fe40001741670 */
[----:B------:R-:W-:Y:S02]  /*8bb0*/  FMNMX.FTZ R4, R26, R4, !PT ;  /* 0x000000041a047209 */ /* 0x000fe40007810000 */
        /* <DEDUP_REMOVED lines=13> */
[C---:B------:R-:W-:Y:S02]  /*8c90*/  ISETP.GT.AND P2, PT, R0.reuse, 0x21, P1 ;  /* 0x000000210000780c */ /* 0x040fe40000f44270 */
        /* <DEDUP_REMOVED lines=23> */
[C---:B------:R-:W-:Y:S02]  /*8e10*/  ISETP.GT.AND P2, PT, R0.reuse, 0x38, P1 ;  /* 0x000000380000780c */ /* 0x040fe40000f44270 */
[----:B------:R-:W-:Y:S02]  /*8e20*/  ISETP.GT.AND P0, PT, R0, 0x39, P1 ;  /* 0x000000390000780c */ /* 0x000fe40000f04270 */
[----:B------:R-:W-:Y:S02]  /*8e30*/  ISETP.LT.OR P3, PT, R2, 0x32, P3 ;  /* 0x000000320200780c */ /* 0x000fe40001f61670 */
[----:B------:R-:W-:Y:S02]  /*8e40*/  FMNMX.FTZ R4, R30, R4, !PT ;  /* 0x000000041e047209 */ /* 0x000fe40007810000 */
[----:B------:R-:W-:Y:S02]  /*8e50*/  FMNMX.FTZ R0, R14, R3, !PT ;  /* 0x000000030e007209 */ /* 0x000fe40007810000 */
[----:B------:R-:W-:Y:S02]  /*8e60*/  ISETP.LT.OR P1, PT, R2, 0x39, P2 ;  /* 0x000000390200780c */ /* 0x000fe40001721670 */
[----:B------:R-:W-:Y:S02]  /*8e70*/  FSEL R12, R142, -INF , !P3 ;  /* 0xff8000008e0c7808 */ /* 0x000fe40005800000 */
[----:B------:R-:W-:Y:S02]  /*8e80*/  FMNMX.FTZ R3, R29, R4, !PT ;  /* 0x000000041d037209 */ /* 0x000fe40007810000 */
[----:B------:R-:W-:Y:S02]  /*8e90*/  FMNMX.FTZ R0, R13, R0, !PT ;  /* 0x000000000d007209 */ /* 0x000fe40007810000 */
[----:B------:R-:W-:Y:S02]  /*8ea0*/  ISETP.LT.OR P0, PT, R2, 0x3a, P0 ;  /* 0x0000003a0200780c */ /* 0x000fe40000701670 */
[----:B------:R-:W-:Y:S02]  /*8eb0*/  FSEL R8, R139, -INF , !P1 ;  /* 0xff8000008b087808 */ /* 0x000fe40004800000 */
[----:B------:R-:W-:Y:S02]  /*8ec0*/  FMNMX.FTZ R2, R138, R3, !PT ;  /* 0x000000038a027209 */ /* 0x000fe40007810000 */
[----:B------:R-:W-:Y:S02]  /*8ed0*/  FMNMX.FTZ R0, R12, R0, !PT ;  /* 0x000000000c007209 */ /* 0x000fe40007810000 */
[----:B------:R-:W-:Y:S02]  /*8ee0*/  FSEL R11, R141, -INF , !P0 ;  /* 0xff8000008d0b7808 */ /* 0x000fe40004000000 */
[----:B------:R-:W-:Y:S02]  /*8ef0*/  FMNMX.FTZ R2, R28, R2, !PT ;  /* 0x000000021c027209 */ /* 0x000fe40007810000 */
[----:B------:R-:W-:Y:S02]  /*8f00*/  FMNMX.FTZ R0, R8, R0, !PT ;  /* 0x0000000008007209 */ /* 0x000fe40007810000 */
[----:B------:R-:W-:Y:S02]  /*8f10*/  FMNMX.FTZ R4, R27, R2, !PT ;  /* 0x000000021b047209 */ /* 0x000fe40007810000 */
[----:B------:R-:W-:Y:S01]  /*8f20*/  FMNMX.FTZ R6, R11, R0, !PT ;  /* 0x000000000b067209 */ /* 0x000fe20007810000 */
[----:B------:R-:W-:-:S05]  /*8f30*/  BRA.DIV ~URZ, `(.L_x_521) ;  /* 0x0000e7127f007947 */ /* 0x000fca000b800000 */
[----:B------:R1:W2:Y:S02]  /*8f40*/  SHFL.BFLY PT, R0, R4, 0x2, 0x1f ;  /* 0x0c401f0004007f89 */ /* 0x0002a400000e0000 */
.L_x_644:
[----:B--2---:R-:W-:Y:S01]  /*8f50*/  FMNMX.FTZ R5, R4, R0, !PT ;  /* 0x0000000004057209 */ /* 0x004fe20007810000 */
[----:B------:R-:W-:-:S05]  /*8f60*/  BRA.DIV ~URZ, `(.L_x_522) ;  /* 0x0000e7227f007947 */ /* 0x000fca000b800000 */
[----:B------:R-:W-:Y:S04]  /*8f70*/  SHFL.BFLY PT, R0, R6, 0x2, 0x1f ;  /* 0x0c401f0006007f89 */ /* 0x000fe800000e0000 */
[----:B------:R-:W2:Y:S02]  /*8f80*/  SHFL.BFLY PT, R2, R5, 0x1, 0x1f ;  /* 0x0c201f0005027f89 */ /* 0x000ea400000e0000 */
[----:B--2---:R-:W-:Y:S02]  /*8f90*/  FMNMX.FTZ R100, R5, R2, !PT ;  /* 0x0000000205647209 */ /* 0x004fe40007810000 */
[----:B-1----:R-:W-:Y:S05]  /*8fa0*/  FMNMX.FTZ R4, R6, R0, !PT ;  /* 0x0000000006047209 */ /* 0x002fea0007810000 */
[----:B------:R1:W2:Y:S02]  /*8fb0*/  SHFL.BFLY PT, R0, R4, 0x1, 0x1f ;  /* 0x0c201f0004007f89 */ /* 0x0002a400000e0000 */
.L_x_645:
[C---:B------:R-:W-:Y:S01]  /*8fc0*/  FMUL.FTZ R2, R100.reuse, c[0x0][0x2d0] ;  /* 0x0000b40064027a20 */ /* 0x040fe20000410000 */
[----:B------:R-:W-:Y:S01]  /*8fd0*/  FSETP.NEU.FTZ.AND P0, PT, R100, -INF , PT ;  /* 0xff8000006400780b */ /* 0x000fe20003f1d000 */
[----:B------:R-:W-:Y:S01]  /*8fe0*/  WARPSYNC 0xffffffff ;  /* 0xffffffff00007948 */ /* 0x000fe20003800000 */
[----:B--2---:R-:W-:Y:S01]  /*8ff0*/  FMNMX.FTZ R3, R0, R4, !PT ;  /* 0x0000000400037209 */ /* 0x004fe20007810000 */
[----:B------:R-:W2:Y:S01]  /*9000*/  LDSM.16.MT88.4 R140, [R167] ;  /* 0x00000000a78c783b */ /* 0x000ea20000004200 */
[----:B------:R-:W-:Y:S03]  /*9010*/  FSEL R5, R2, RZ, P0 ;  /* 0x000000ff02057208 */ /* 0x000fe60000000000 */
[----:B-1----:R-:W-:Y:S02]  /*9020*/  FMUL.FTZ R4, R3, c[0x0][0x2d0] ;  /* 0x0000b40003047a20 */ /* 0x002fe40000410000 */
[--C-:B------:R-:W-:Y:S02]  /*9030*/  FFMA.FTZ R2, R23, c[0x0][0x2d0], -R5.reuse ;  /* 0x0000b40017027a23 */ /* 0x100fe40000010805 */
[--C-:B------:R-:W-:Y:S02]  /*9040*/  FFMA.FTZ R6, R26, c[0x0][0x2d0], -R5.reuse ;  /* 0x0000b4001a067a23 */ /* 0x100fe40000010805 */
[----:B------:R1:W-:Y:S01]  /*9050*/  MUFU.EX2 R23, R2 ;  /* 0x0000000200177308 */ /* 0x0003e20000000800 */
        /* <DEDUP_REMOVED lines=14> */
[--C-:B-1----:R-:W-:Y:S05]  /*9140*/  FFMA.FTZ R2, R25, c[0x0][0x2d0], -R5.reuse ;  /* 0x0000b40019027a23 */ /* 0x102fea0000010805 */
[----:B------:R1:W-:Y:S10]  /*9150*/  MUFU.EX2 R182, R2 ;  /* 0x0000000200b67308 */ /* 0x0003f40000000800 */
[----:B------:R-:W-:Y:S10]  /*9160*/  MUFU.EX2 R156, R156 ;  /* 0x0000009c009c7308 */ /* 0x000ff40000000800 */
[----:B------:R-:W-:Y:S01]  /*9170*/  MUFU.EX2 R155, R155 ;  /* 0x0000009b009b7308 */ /* 0x000fe20000000800 */
[----:B-1----:R-:W-:Y:S09]  /*9180*/  FFMA.FTZ R2, R24, c[0x0][0x2d0], -R5 ;  /* 0x0000b40018027a23 */ /* 0x002ff20000010805 */
[----:B------:R1:W-:Y:S10]  /*9190*/  MUFU.EX2 R187, R2 ;  /* 0x0000000200bb7308 */ /* 0x0003f40000000800 */
[----:B------:R-:W-:Y:S10]  /*91a0*/  MUFU.EX2 R153, R153 ;  /* 0x0000009900997308 */ /* 0x000ff40000000800 */
[----:B------:R-:W-:Y:S01]  /*91b0*/  MUFU.EX2 R145, R163 ;  /* 0x000000a300917308 */ /* 0x000fe20000000800 */
[----:B-1----:R-:W-:Y:S02]  /*91c0*/  FSEL R2, R100, RZ, P0 ;  /* 0x000000ff64027208 */ /* 0x002fe40000000000 */
[----:B------:R-:W-:Y:S03]  /*91d0*/  FSETP.NEU.FTZ.AND P0, PT, R3, -INF , PT ;  /* 0xff8000000300780b */ /* 0x000fe60003f1d000 */
[----:B------:R-:W-:Y:S01]  /*91e0*/  FADD.FTZ R0, -R2, R101 ;  /* 0x0000006502007221 */ /* 0x000fe20000010100 */
[----:B------:R-:W-:Y:S03]  /*91f0*/  FSEL R4, R4, RZ, P0 ;  /* 0x000000ff04047208 */ /* 0x000fe60000000000 */
[----:B------:R-:W-:Y:S02]  /*9200*/  FMUL.FTZ R0, R0, c[0x0][0x2d0] ;  /* 0x0000b40000007a20 */ /* 0x000fe40000410000 */
[--C-:B------:R-:W-:Y:S02]  /*9210*/  FFMA.FTZ R6, R9, c[0x0][0x2d0], -R4.reuse ;  /* 0x0000b40009067a23 */ /* 0x100fe40000010804 */
[----:B------:R1:W3:Y:S01]  /*9220*/  MUFU.EX2 R2, R0 ;  /* 0x0000000000027308 */ /* 0x0002e20000000800 */
        /* <DEDUP_REMOVED lines=19> */
[----:B------:R1:W4:Y:S02]  /*9360*/  MUFU.EX2 R158, R0 ;  /* 0x00000000009e7308 */ /* 0x0003240000000800 */
[----:B-1----:R-:W-:Y:S01]  /*9370*/  FSEL R0, R3, RZ, P0 ;  /* 0x000000ff03007208 */ /* 0x002fe20000000000 */
[----:B---3--:R-:W-:Y:S01]  /*9380*/  FMUL.FTZ R8, R2, R128 ;  /* 0x0000008002087220 */ /* 0x008fe20000410000 */
[----:B------:R-:W-:Y:S01]  /*9390*/  F2FP.BF16.PACK_AB R136, R182, R23 ;  /* 0x00000017b688723e */ /* 0x000fe200000010ff */
[----:B------:R-:W-:Y:S01]  /*93a0*/  FMUL.FTZ R9, R2, R129 ;  /* 0x0000008102097220 */ /* 0x000fe20000410000 */
[----:B------:R-:W-:Y:S01]  /*93b0*/  F2FP.BF16.PACK_AB R138, R188, R187 ;  /* 0x000000bbbc8a723e */ /* 0x000fe200000010ff */
[----:B------:R-:W-:Y:S01]  /*93c0*/  FADD.FTZ R0, -R0, R102 ;  /* 0x0000006600007221 */ /* 0x000fe20000010100 */
[----:B----4-:R-:W-:Y:S01]  /*93d0*/  F2FP.BF16.PACK_AB R137, R158, R159 ;  /* 0x0000009f9e89723e */ /* 0x010fe200000010ff */
[----:B------:R-:W-:Y:S01]  /*93e0*/  FMUL.FTZ R16, R2, R120 ;  /* 0x0000007802107220 */ /* 0x000fe20000410000 */
[----:B------:R-:W-:Y:S01]  /*93f0*/  F2FP.BF16.PACK_AB R139, R185, R186 ;  /* 0x000000bab98b723e */ /* 0x000fe200000010ff */
[----:B------:R-:W-:Y:S01]  /*9400*/  FMUL.FTZ R0, R0, c[0x0][0x2d0] ;  /* 0x0000b40000007a20 */ /* 0x000fe20000410000 */
[----:B------:R-:W-:Y:S01]  /*9410*/  ISETP.GT.AND P0, PT, R178, R200, PT ;  /* 0x000000c8b200720c */ /* 0x000fe20003f04270 */
[----:B------:R-:W-:Y:S01]  /*9420*/  FMUL.FTZ R17, R2, R121 ;  /* 0x0000007902117220 */ /* 0x000fe20000410000 */
[----:B------:R-:W-:Y:S01]  /*9430*/  IADD3 R178, R178, -0x1, RZ ;  /* 0xffffffffb2b27810 */ /* 0x000fe20007ffe0ff */
[----:B------:R-:W-:Y:S02]  /*9440*/  FFMA.FTZ R102, R20, c[0x0][0x2d0], -R4 ;  /* 0x0000b40014667a23 */ /* 0x000fe40000010804 */
[----:B------:R-:W1:Y:S01]  /*9450*/  MUFU.EX2 R0, R0 ;  /* 0x0000000000007308 */ /* 0x000e620000000800 */
[C---:B------:R-:W-:Y:S02]  /*9460*/  FMUL.FTZ R4, R2.reuse, R132 ;  /* 0x0000008402047220 */ /* 0x040fe40000410000 */
[C---:B------:R-:W-:Y:S02]  /*9470*/  FMUL.FTZ R5, R2.reuse, R133 ;  /* 0x0000008502057220 */ /* 0x040fe40000410000 */
[C---:B------:R-:W-:Y:S02]  /*9480*/  FMUL.FTZ R24, R2.reuse, R112 ;  /* 0x0000007002187220 */ /* 0x040fe40000410000 */
[C---:B------:R-:W-:Y:S02]  /*9490*/  FMUL.FTZ R25, R2.reuse, R113 ;  /* 0x0000007102197220 */ /* 0x040fe40000410000 */
[C---:B------:R-:W-:Y:S01]  /*94a0*/  FMUL.FTZ R12, R2.reuse, R124 ;  /* 0x0000007c020c7220 */ /* 0x040fe20000410000 */
[----:B------:R-:W-:Y:S01]  /*94b0*/  MUFU.EX2 R132, R148 ;  /* 0x0000009400847308 */ /* 0x000fe20000000800 */
[C---:B------:R-:W-:Y:S02]  /*94c0*/  FMUL.FTZ R13, R2.reuse, R125 ;  /* 0x0000007d020d7220 */ /* 0x040fe40000410000 */
[C---:B------:R-:W-:Y:S02]  /*94d0*/  FMUL.FTZ R32, R2.reuse, R104 ;  /* 0x0000006802207220 */ /* 0x040fe40000410000 */
[C---:B------:R-:W-:Y:S02]  /*94e0*/  FMUL.FTZ R33, R2.reuse, R105 ;  /* 0x0000006902217220 */ /* 0x040fe40000410000 */
[C---:B------:R-:W-:Y:S02]  /*94f0*/  FMUL.FTZ R20, R2.reuse, R116 ;  /* 0x0000007402147220 */ /* 0x040fe40000410000 */
[C---:B------:R-:W-:Y:S01]  /*9500*/  FMUL.FTZ R21, R2.reuse, R117 ;  /* 0x0000007502157220 */ /* 0x040fe20000410000 */
[----:B------:R-:W-:Y:S01]  /*9510*/  MUFU.EX2 R133, R146 ;  /* 0x0000009200857308 */ /* 0x000fe20000000800 */
[C---:B------:R-:W-:Y:S02]  /*9520*/  FMUL.FTZ R28, R2.reuse, R108 ;  /* 0x0000006c021c7220 */ /* 0x040fe40000410000 */
[----:B------:R-:W-:Y:S02]  /*9530*/  FMUL.FTZ R29, R2, R109 ;  /* 0x0000006d021d7220 */ /* 0x000fe40000410000 */
[C---:B-1----:R-:W-:Y:S02]  /*9540*/  FMUL.FTZ R10, R0.reuse, R130 ;  /* 0x00000082000a7220 */ /* 0x042fe40000410000 */
[C---:B------:R-:W-:Y:S02]  /*9550*/  FMUL.FTZ R11, R0.reuse, R131 ;  /* 0x00000083000b7220 */ /* 0x040fe40000410000 */
[----:B------:R-:W1:Y:S01]  /*9560*/  LDSM.16.MT88.4 R128, [R168] ;  /* 0x00000000a880783b */ /* 0x000e620000004200 */
[C---:B------:R-:W-:Y:S01]  /*9570*/  FMUL.FTZ R18, R0.reuse, R122 ;  /* 0x0000007a00127220 */ /* 0x040fe20000410000 */
[----:B------:R-:W-:Y:S01]  /*9580*/  MUFU.EX2 R125, R102 ;  /* 0x00000066007d7308 */ /* 0x000fe20000000800 */
[C---:B------:R-:W-:Y:S02]  /*9590*/  FMUL.FTZ R19, R0.reuse, R123 ;  /* 0x0000007b00137220 */ /* 0x040fe40000410000 */
[C---:B------:R-:W-:Y:S02]  /*95a0*/  FMUL.FTZ R6, R0.reuse, R134 ;  /* 0x0000008600067220 */ /* 0x040fe40000410000 */
[C---:B------:R-:W-:Y:S01]  /*95b0*/  FMUL.FTZ R7, R0.reuse, R135 ;  /* 0x0000008700077220 */ /* 0x040fe20000410000 */
[----:B------:R-:W3:Y:S01]  /*95c0*/  LDSM.16.MT88.4 R120, [R170] ;  /* 0x00000000aa78783b */ /* 0x000ee20000004200 */
[C---:B------:R-:W-:Y:S02]  /*95d0*/  FMUL.FTZ R26, R0.reuse, R114 ;  /* 0x00000072001a7220 */ /* 0x040fe40000410000 */
[C---:B------:R-:W-:Y:S01]  /*95e0*/  FMUL.FTZ R27, R0.reuse, R115 ;  /* 0x00000073001b7220 */ /* 0x040fe20000410000 */
[----:B------:R-:W-:Y:S01]  /*95f0*/  MUFU.EX2 R124, R144 ;  /* 0x00000090007c7308 */ /* 0x000fe20000000800 */
[C---:B------:R-:W-:Y:S01]  /*9600*/  FMUL.FTZ R34, R0.reuse, R106 ;  /* 0x0000006a00227220 */ /* 0x040fe20000410000 */
[C---:B--2---:R-:W-:Y:S02]  /*9610*/  HMMA.16816.F32.BF16 R4, R136.reuse, R140, R4 ;  /* 0x0000008c8804723c */ /* 0x044fe40000041804 */
[----:B------:R-:W2:Y:S03]  /*9620*/  LDSM.16.MT88.4 R112, [R169] ;  /* 0x00000000a970783b */ /* 0x000ea60000004200 */
[C---:B------:R-:W-:Y:S02]  /*9630*/  FMUL.FTZ R35, R0.reuse, R107 ;  /* 0x0000006b00237220 */ /* 0x040fe40000410000 */
[C---:B------:R-:W-:Y:S01]  /*9640*/  FMUL.FTZ R22, R0.reuse, R118 ;  /* 0x0000007600167220 */ /* 0x040fe20000410000 */
[C---:B------:R-:W-:Y:S01]  /*9650*/  HMMA.16816.F32.BF16 R8, R136.reuse, R142, R8 ;  /* 0x0000008e8808723c */ /* 0x040fe20000041808 */
[----:B------:R-:W-:Y:S01]  /*9660*/  MUFU.EX2 R148, R152 ;  /* 0x0000009800947308 */ /* 0x000fe20000000800 */
[----:B------:R-:W4:Y:S02]  /*9670*/  LDSM.16.MT88.4 R104, [R167+0x2000] ;  /* 0x00200000a768783b */ /* 0x000f240000004200 */
[C---:B------:R-:W-:Y:S02]  /*9680*/  FMUL.FTZ R14, R0.reuse, R126 ;  /* 0x0000007e000e7220 */ /* 0x040fe40000410000 */
[C---:B------:R-:W-:Y:S02]  /*9690*/  FMUL.FTZ R15, R0.reuse, R127 ;  /* 0x0000007f000f7220 */ /* 0x040fe40000410000 */
[C---:B------:R-:W-:Y:S03]  /*96a0*/  FMUL.FTZ R30, R0.reuse, R110 ;  /* 0x0000006e001e7220 */ /* 0x040fe60000410000 */
[----:B------:R-:W5:Y:S01]  /*96b0*/  MUFU.EX2 R127, R149 ;  /* 0x00000095007f7308 */ /* 0x000f620000000800 */
[----:B------:R-:W-:Y:S02]  /*96c0*/  FMUL.FTZ R31, R0, R111 ;  /* 0x0000006f001f7220 */ /* 0x000fe40000410000 */
[----:B------:R-:W-:Y:S01]  /*96d0*/  LDSM.16.MT88.4 R108, [R167+0x800] ;  /* 0x00080000a76c783b */ /* 0x000fe20000004200 */
[C---:B------:R-:W-:Y:S02]  /*96e0*/  FMUL.FTZ R36, R2.reuse, R36 ;  /* 0x0000002402247220 */ /* 0x040fe40000410000 */
[C---:B------:R-:W-:Y:S01]  /*96f0*/  FMUL.FTZ R37, R2.reuse, R37 ;  /* 0x0000002502257220 */ /* 0x040fe20000410000 */
[C---:B-1----:R-:W-:Y:S03]  /*9700*/  HMMA.16816.F32.BF16 R12, R136.reuse, R128, R12 ;  /* 0x00000080880c723c */ /* 0x042fe6000004180c */
[C---:B------:R-:W-:Y:S01]  /*9710*/  FMUL.FTZ R40, R2.reuse, R40 ;  /* 0x0000002802287220 */ /* 0x040fe20000410000 */
[----:B------:R1:W1:Y:S01]  /*9720*/  MUFU.EX2 R126, R101 ;  /* 0x00000065007e7308 */ /* 0x0002620000000800 */
[C---:B------:R-:W-:Y:S02]  /*9730*/  FMUL.FTZ R41, R2.reuse, R41 ;  /* 0x0000002902297220 */ /* 0x040fe40000410000 */
[C---:B------:R-:W-:Y:S01]  /*9740*/  FMUL.FTZ R44, R2.reuse, R44 ;  /* 0x0000002c022c7220 */ /* 0x040fe20000410000 */
[C---:B------:R-:W-:Y:S01]  /*9750*/  HMMA.16816.F32.BF16 R16, R136.reuse, R130, R16 ;  /* 0x000000828810723c */ /* 0x040fe20000041810 */
[----:B------:R-:W-:Y:S03]  /*9760*/  LDSM.16.MT88.4 R128, [R167+0x1800] ;  /* 0x00180000a780783b */ /* 0x000fe60000004200 */
[C---:B------:R-:W-:Y:S02]  /*9770*/  FMUL.FTZ R45, R2.reuse, R45 ;  /* 0x0000002d022d7220 */ /* 0x040fe40000410000 */
[C---:B------:R-:W-:Y:S01]  /*9780*/  FMUL.FTZ R48, R2.reuse, R48 ;  /* 0x0000003002307220 */ /* 0x040fe20000410000 */
[----:B------:R-:W-:Y:S01]  /*9790*/  MUFU.EX2 R149, R157 ;  /* 0x0000009d00957308 */ /* 0x000fe20000000800 */
[C---:B------:R-:W-:Y:S04]  /*97a0*/  FMUL.FTZ R49, R2.reuse, R49 ;  /* 0x0000003102317220 */ /* 0x040fe80000410000 */
        /* <DEDUP_REMOVED lines=29> */
[----:B------:R-:W-:Y:S02]  /*9980*/  FFMA.FTZ R2, R2, R190, R23 ;  /* 0x000000be02027223 */ /* 0x000fe40000010017 */
[C---:B------:R-:W-:Y:S02]  /*9990*/  FMUL.FTZ R23, R0.reuse, R119 ;  /* 0x0000007700177220 */ /* 0x040fe40000410000 */
[----:B------:R-:W-:Y:S01]  /*99a0*/  LDSM.16.MT88.4 R116, [R168+0x1000] ;  /* 0x00100000a874783b */ /* 0x000fe20000004200 */
[C---:B------:R-:W-:Y:S02]  /*99b0*/  FMUL.FTZ R38, R0.reuse, R38 ;  /* 0x0000002600267220 */ /* 0x040fe40000410000 */
[C---:B------:R-:W-:Y:S01]  /*99c0*/  FMUL.FTZ R39, R0.reuse, R39 ;  /* 0x0000002700277220 */ /* 0x040fe20000410000 */
[----:B------:R-:W-:Y:S01]  /*99d0*/  MUFU.EX2 R140, R177 ;  /* 0x000000b1008c7308 */ /* 0x000fe20000000800 */
[C---:B---3--:R-:W-:Y:S03]  /*99e0*/  HMMA.16816.F32.BF16 R20, R136.reuse, R120, R20 ;  /* 0x000000788814723c */ /* 0x048fe60000041814 */
[C---:B------:R-:W-:Y:S02]  /*99f0*/  FMUL.FTZ R42, R0.reuse, R42 ;  /* 0x0000002a002a7220 */ /* 0x040fe40000410000 */
[C---:B------:R-:W-:Y:S02]  /*9a00*/  FMUL.FTZ R43, R0.reuse, R43 ;  /* 0x0000002b002b7220 */ /* 0x040fe40000410000 */
[C---:B------:R-:W-:Y:S01]  /*9a10*/  FMUL.FTZ R46, R0.reuse, R46 ;  /* 0x0000002e002e7220 */ /* 0x040fe20000410000 */
[C---:B------:R-:W-:Y:S01]  /*9a20*/  HMMA.16816.F32.BF16 R24, R136.reuse, R122, R24 ;  /* 0x0000007a8818723c */ /* 0x040fe20000041818 */
[----:B------:R-:W-:Y:S01]  /*9a30*/  LDSM.16.MT88.4 R120, [R168+0x1800] ;  /* 0x00180000a878783b */ /* 0x000fe20000004200 */
[----:B------:R-:W-:Y:S02]  /*9a40*/  MUFU.EX2 R102, R183 ;  /* 0x000000b700667308 */ /* 0x000fe40000000800 */
[C---:B------:R-:W-:Y:S02]  /*9a50*/  FMUL.FTZ R47, R0.reuse, R47 ;  /* 0x0000002f002f7220 */ /* 0x040fe40000410000 */
[C---:B------:R-:W-:Y:S02]  /*9a60*/  FMUL.FTZ R50, R0.reuse, R50 ;  /* 0x0000003200327220 */ /* 0x040fe40000410000 */
[C---:B--2---:R-:W-:Y:S04]  /*9a70*/  HMMA.16816.F32.BF16 R28, R136.reuse, R112, R28 ;  /* 0x00000070881c723c */ /* 0x044fe8000004181c */
        /* <DEDUP_REMOVED lines=9> */
[C---:B------:R-:W-:Y:S01]  /*9b10*/  HMMA.16816.F32.BF16 R40, R136.reuse, R106, R40 ;  /* 0x0000006a8828723c */ /* 0x040fe20000041828 */
[----:B------:R-:W2:Y:S03]  /*9b20*/  LDSM.16.MT88.4 R104, [R168+0x2000] ;  /* 0x00200000a868783b */ /* 0x000ea60000004200 */
[C---:B------:R-:W-:Y:S02]  /*9b30*/  FMUL.FTZ R63, R0.reuse, R63 ;  /* 0x0000003f003f7220 */ /* 0x040fe40000410000 */
[C---:B------:R-:W-:Y:S02]  /*9b40*/  FMUL.FTZ R66, R0.reuse, R66 ;  /* 0x0000004200427220 */ /* 0x040fe40000410000 */
[C---:B------:R-:W-:Y:S04]  /*9b50*/  FMUL.FTZ R67, R0.reuse, R67 ;  /* 0x0000004300437220 */ /* 0x040fe80000410000 */
        /* <DEDUP_REMOVED lines=14> */
[C---:B------:R-:W-:Y:S01]  /*9c40*/  FMUL.FTZ R98, R0.reuse, R98 ;  /* 0x0000006200627220 */ /* 0x040fe20000410000 */
[C---:B--2---:R-:W-:Y:S03]  /*9c50*/  HMMA.16816.F32.BF16 R44, R136.reuse, R104, R44 ;  /* 0x00000068882c723c */ /* 0x044fe6000004182c */
[C---:B------:R-:W-:Y:S02]  /*9c60*/  FMUL.FTZ R99, R0.reuse, R99 ;  /* 0x0000006300637220 */ /* 0x040fe40000410000 */
[----:B------:R-:W-:Y:S02]  /*9c70*/  FFMA.FTZ R0, R0, R191, R159 ;  /* 0x000000bf00007223 */ /* 0x000fe4000001009f */
[----:B------:R-:W2:Y:S01]  /*9c80*/  MUFU.EX2 R159, R147 ;  /* 0x00000093009f7308 */ /* 0x000ea20000000800 */
[C---:B------:R-:W-:Y:S01]  /*9c90*/  HMMA.16816.F32.BF16 R48, R136.reuse, R106, R48 ;  /* 0x0000006a8830723c */ /* 0x040fe20000041830 */
[----:B------:R-:W3:Y:S03]  /*9ca0*/  LDSM.16.MT88.4 R104, [R170+0x2000] ;  /* 0x00200000aa68783b */ /* 0x000ee60000004200 */
[----:B-1----:R-:W-:Y:S02]  /*9cb0*/  FADD.FTZ R101, R158, R0 ;  /* 0x000000009e657221 */ /* 0x002fe40000010000 */
[----:B------:R-:W-:Y:S03]  /*9cc0*/  FADD.FTZ R2, R182, R2 ;  /* 0x00000002b6027221 */ /* 0x000fe60000010000 */
[----:B------:R-:W1:Y:S03]  /*9cd0*/  MUFU.EX2 R147, R154 ;  /* 0x0000009a00937308 */ /* 0x000e660000000800 */
[----:B------:R-:W-:Y:S02]  /*9ce0*/  FADD.FTZ R0, R187, R2 ;  /* 0x00000002bb007221 */ /* 0x000fe40000010000 */
[----:B------:R-:W-:Y:S02]  /*9cf0*/  FADD.FTZ R2, R186, R101 ;  /* 0x00000065ba027221 */ /* 0x000fe40000010000 */
[----:B------:R-:W-:Y:S02]  /*9d00*/  FADD.FTZ R0, R188, R0 ;  /* 0x00000000bc007221 */ /* 0x000fe40000010000 */
[----:B------:R-:W-:Y:S02]  /*9d10*/  FADD.FTZ R2, R185, R2 ;  /* 0x00000002b9027221 */ /* 0x000fe40000010000 */
[----:B-----5:R-:W-:Y:S02]  /*9d20*/  FADD.FTZ R0, R127, R0 ;  /* 0x000000007f007221 */ /* 0x020fe40000010000 */
[----:B------:R-:W-:Y:S02]  /*9d30*/  FADD.FTZ R101, R126, R2 ;  /* 0x000000027e657221 */ /* 0x000fe40000010000 */
[----:B------:R-:W-:Y:S02]  /*9d40*/  FADD.FTZ R2, R132, R0 ;  /* 0x0000000084027221 */ /* 0x000fe40000010000 */
[----:B------:R-:W-:Y:S02]  /*9d50*/  FADD.FTZ R0, R125, R101 ;  /* 0x000000657d007221 */ /* 0x000fe40000010000 */
[----:B------:R-:W-:Y:S02]  /*9d60*/  FADD.FTZ R101, R133, R2 ;  /* 0x0000000285657221 */ /* 0x000fe40000010000 */
[----:B------:R-:W-:Y:S02]  /*9d70*/  FADD.FTZ R2, R124, R0 ;  /* 0x000000007c027221 */ /* 0x000fe40000010000 */
[----:B------:R-:W-:Y:S01]  /*9d80*/  FADD.FTZ R0, R189, R101 ;  /* 0x00000065bd007221 */ /* 0x000fe20000010000 */
[----:B------:R-:W-:Y:S01]  /*9d90*/  MOV R101, R100 ;  /* 0x0000006400657202 */ /* 0x000fe20000000f00 */
[----:B--2---:R-:W-:Y:S02]  /*9da0*/  FADD.FTZ R2, R159, R2 ;  /* 0x000000029f027221 */ /* 0x004fe40000010000 */
[----:B------:R-:W-:Y:S02]  /*9db0*/  FADD.FTZ R0, R149, R0 ;  /* 0x0000000095007221 */ /* 0x000fe40000010000 */
[----:B------:R-:W-:Y:S02]  /*9dc0*/  FADD.FTZ R2, R151, R2 ;  /* 0x0000000297027221 */ /* 0x000fe40000010000 */
[----:B------:R-:W-:Y:S01]  /*9dd0*/  FADD.FTZ R0, R156, R0 ;  /* 0x000000009c007221 */ /* 0x000fe20000010000 */
[C---:B---3--:R-:W-:Y:S03]  /*9de0*/  HMMA.16816.F32.BF16 R52, R136.reuse, R104, R52 ;  /* 0x000000688834723c */ /* 0x048fe60000041834 */
[----:B------:R-:W-:Y:S02]  /*9df0*/  FADD.FTZ R2, R150, R2 ;  /* 0x0000000296027221 */ /* 0x000fe40000010000 */
[----:B------:R-:W-:Y:S02]  /*9e00*/  FADD.FTZ R0, R155, R0 ;  /* 0x000000009b007221 */ /* 0x000fe40000010000 */
[----:B------:R-:W-:Y:S01]  /*9e10*/  FADD.FTZ R2, R148, R2 ;  /* 0x0000000294027221 */ /* 0x000fe20000010000 */
[C---:B------:R-:W-:Y:S01]  /*9e20*/  HMMA.16816.F32.BF16 R56, R136.reuse, R106, R56 ;  /* 0x0000006a8838723c */ /* 0x040fe20000041838 */
[----:B------:R-:W2:Y:S03]  /*9e30*/  LDSM.16.MT88.4 R104, [R169+0x2000] ;  /* 0x00200000a968783b */ /* 0x000ea60000004200 */
[----:B------:R-:W-:Y:S04]  /*9e40*/  FADD.FTZ R0, R153, R0 ;  /* 0x0000000099007221 */ /* 0x000fe80000010000 */
[C---:B--2---:R-:W-:Y:S08]  /*9e50*/  HMMA.16816.F32.BF16 R60, R136.reuse, R104, R60 ;  /* 0x00000068883c723c */ /* 0x044ff0000004183c */
[C---:B------:R-:W-:Y:S01]  /*9e60*/  HMMA.16816.F32.BF16 R64, R136.reuse, R106, R64 ;  /* 0x0000006a8840723c */ /* 0x040fe20000041840 */
[----:B------:R-:W2:Y:S07]  /*9e70*/  LDSM.16.MT88.4 R104, [R167+0x4000] ;  /* 0x00400000a768783b */ /* 0x000eae0000004200 */
        /* <DEDUP_REMOVED lines=9> */
[C---:B--2---:R-:W-:Y:S07]  /*9f10*/  HMMA.16816.F32.BF16 R92, R136.reuse, R104, R92 ;  /* 0x00000068885c723c */ /* 0x044fee000004185c */
[----:B------:R-:W-:Y:S01]  /*9f20*/  F2FP.BF16.PACK_AB R104, R132, R127 ;  /* 0x0000007f8468723e */ /* 0x000fe200000010ff */
[----:B------:R-:W-:Y:S04]  /*9f30*/  HMMA.16816.F32.BF16 R96, R136, R106, R96 ;  /* 0x0000006a8860723c */ /* 0x000fe80000041860 */
[----:B------:R-:W-:Y:S03]  /*9f40*/  F2FP.BF16.PACK_AB R105, R125, R126 ;  /* 0x0000007e7d69723e */ /* 0x000fe600000010ff */
[----:B------:R-:W-:Y:S02]  /*9f50*/  F2FP.BF16.PACK_AB R106, R189, R133 ;  /* 0x00000085bd6a723e */ /* 0x000fe400000010ff */
[----:B------:R-:W-:Y:S03]  /*9f60*/  F2FP.BF16.PACK_AB R107, R159, R124 ;  /* 0x0000007c9f6b723e */ /* 0x000fe600000010ff */
[----:B------:R-:W-:Y:S02]  /*9f70*/  F2FP.BF16.PACK_AB R136, R144, R142 ;  /* 0x0000008e9088723e */ /* 0x000fe400000010ff */
[----:B------:R-:W-:Y:S02]  /*9f80*/  F2FP.BF16.PACK_AB R138, R146, R145 ;  /* 0x00000091928a723e */ /* 0x000fe400000010ff */
[C---:B------:R-:W-:Y:S05]  /*9f90*/  HMMA.16816.F32.BF16 R4, R104.reuse, R108, R4 ;  /* 0x0000006c6804723c */ /* 0x040fea0000041804 */
[----:B------:R-:W-:Y:S02]  /*9fa0*/  F2FP.BF16.PACK_AB R137, R141, R143 ;  /* 0x0000008f8d89723e */ /* 0x000fe400000010ff */
[----:B------:R-:W-:Y:S01]  /*9fb0*/  F2FP.BF16.PACK_AB R139, R102, R140 ;  /* 0x0000008c668b723e */ /* 0x000fe200000010ff */
[C---:B------:R-:W-:Y:S01]  /*9fc0*/  HMMA.16816.F32.BF16 R8, R104.reuse, R110, R8 ;  /* 0x0000006e6808723c */ /* 0x040fe20000041808 */
[----:B------:R-:W2:Y:S07]  /*9fd0*/  LDSM.16.MT88.4 R108, [R170+0x800] ;  /* 0x00080000aa6c783b */ /* 0x000eae0000004200 */
[C---:B------:R-:W-:Y:S08]  /*9fe0*/  HMMA.16816.F32.BF16 R12, R104.reuse, R112, R12 ;  /* 0x00000070680c723c */ /* 0x040ff0000004180c */
[C---:B------:R-:W-:Y:S01]  /*9ff0*/  HMMA.16816.F32.BF16 R16, R104.reuse, R114, R16 ;  /* 0x000000726810723c */ /* 0x040fe20000041810 */
[----:B------:R-:W3:Y:S07]  /*a000*/  LDSM.16.MT88.4 R112, [R169+0x800] ;  /* 0x00080000a970783b */ /* 0x000eee0000004200 */
[C---:B--2---:R-:W-:Y:S08]  /*a010*/  HMMA.16816.F32.BF16 R20, R104.reuse, R108, R20 ;  /* 0x0000006c6814723c */ /* 0x044ff00000041814 */
[C---:B------:R-:W-:Y:S01]  /*a020*/  HMMA.16816.F32.BF16 R24, R104.reuse, R110, R24 ;  /* 0x0000006e6818723c */ /* 0x040fe20000041818 */
[----:B------:R-:W2:Y:S07]  /*a030*/  LDSM.16.MT88.4 R108, [R167+0x2800] ;  /* 0x00280000a76c783b */ /* 0x000eae0000004200 */
[C---:B---3--:R-:W-:Y:S08]  /*a040*/  HMMA.16816.F32.BF16 R28, R104.reuse, R112, R28 ;  /* 0x00000070681c723c */ /* 0x048ff0000004181c */
        /* <DEDUP_REMOVED lines=24> */
[----:B------:R-:W-:Y:S01]  /*a1d0*/  HMMA.16816.F32.BF16 R96, R104, R114, R96 ;  /* 0x000000726860723c */ /* 0x000fe20000041860 */
[----:B------:R-:W-:Y:S06]  /*a1e0*/  LDSM.16.MT88.4 R112, [R169+0x1000] ;  /* 0x00100000a970783b */ /* 0x000fec0000004200 */
[----:B------:R-:W-:Y:S02]  /*a1f0*/  F2FP.BF16.PACK_AB R104, R156, R149 ;  /* 0x000000959c68723e */ /* 0x000fe400000010ff */
[----:B------:R-:W-:Y:S03]  /*a200*/  F2FP.BF16.PACK_AB R106, R153, R155 ;  /* 0x0000009b996a723e */ /* 0x000fe600000010ff */
[----:B------:R-:W-:Y:S02]  /*a210*/  F2FP.BF16.PACK_AB R105, R150, R151 ;  /* 0x000000979669723e */ /* 0x000fe400000010ff */
[C---:B-1----:R-:W-:Y:S07]  /*a220*/  F2FP.BF16.PACK_AB R107, R147.reuse, R148 ;  /* 0x00000094936b723e */ /* 0x042fee00000010ff */
[C---:B--2---:R-:W-:Y:S08]  /*a230*/  HMMA.16816.F32.BF16 R4, R104.reuse, R108, R4 ;  /* 0x0000006c6804723c */ /* 0x044ff00000041804 */
[C---:B------:R-:W-:Y:S01]  /*a240*/  HMMA.16816.F32.BF16 R8, R104.reuse, R110, R8 ;  /* 0x0000006e6808723c */ /* 0x040fe20000041808 */
[----:B------:R-:W1:Y:S07]  /*a250*/  LDSM.16.MT88.4 R108, [R170+0x1000] ;  /* 0x00100000aa6c783b */ /* 0x000e6e0000004200 */
[C---:B------:R-:W-:Y:S08]  /*a260*/  HMMA.16816.F32.BF16 R12, R104.reuse, R116, R12 ;  /* 0x00000074680c723c */ /* 0x040ff0000004180c */
[C---:B------:R-:W-:Y:S01]  /*a270*/  HMMA.16816.F32.BF16 R16, R104.reuse, R118, R16 ;  /* 0x000000766810723c */ /* 0x040fe20000041810 */
[----:B------:R-:W-:Y:S07]  /*a280*/  LDSM.16.MT88.4 R116, [R168+0x3000] ;  /* 0x00300000a874783b */ /* 0x000fee0000004200 */
[C---:B-1----:R-:W-:Y:S08]  /*a290*/  HMMA.16816.F32.BF16 R20, R104.reuse, R108, R20 ;  /* 0x0000006c6814723c */ /* 0x042ff00000041814 */
        /* <DEDUP_REMOVED lines=22> */
[C---:B-1----:R-:W-:Y:S08]  /*a400*/  HMMA.16816.F32.BF16 R84, R104.reuse, R108, R84 ;  /* 0x0000006c6854723c */ /* 0x042ff00000041854 */
[C---:B------:R-:W-:Y:S08]  /*a410*/  HMMA.16816.F32.BF16 R88, R104.reuse, R110, R88 ;  /* 0x0000006e6858723c */ /* 0x040ff00000041858 */
[C---:B------:R-:W-:Y:S08]  /*a420*/  HMMA.16816.F32.BF16 R92, R104.reuse, R112, R92 ;  /* 0x00000070685c723c */ /* 0x040ff0000004185c */
[----:B------:R-:W-:Y:S01]  /*a430*/  HMMA.16816.F32.BF16 R96, R104, R114, R96 ;  /* 0x000000726860723c */ /* 0x000fe20000041860 */
[----:B------:R-:W1:Y:S07]  /*a440*/  LDSM.16.MT88.4 R112, [R170+0x1800] ;  /* 0x00180000aa70783b */ /* 0x000e6e0000004200 */
[C---:B------:R-:W-:Y:S01]  /*a450*/  HMMA.16816.F32.BF16 R132, R136.reuse, R128, R4 ;  /* 0x000000808884723c */ /* 0x040fe20000041804 */
[----:B------:R-:W2:Y:S07]  /*a460*/  LDSM.16.MT88.4 R104, [R169+0x1800] ;  /* 0x00180000a968783b */ /* 0x000eae0000004200 */
[C---:B------:R-:W-:Y:S01]  /*a470*/  HMMA.16816.F32.BF16 R128, R136.reuse, R130, R8 ;  /* 0x000000828880723c */ /* 0x040fe20000041808 */
[----:B------:R-:W3:Y:S07]  /*a480*/  LDSM.16.MT88.4 R4, [R167+0x3800] ;  /* 0x00380000a704783b */ /* 0x000eee0000004200 */
[C---:B------:R-:W-:Y:S01]  /*a490*/  HMMA.16816.F32.BF16 R124, R136.reuse, R120, R12 ;  /* 0x00000078887c723c */ /* 0x040fe2000004180c */
[----:B------:R-:W4:Y:S07]  /*a4a0*/  LDSM.16.MT88.4 R8, [R168+0x3800] ;  /* 0x00380000a808783b */ /* 0x000f2e0000004200 */
[C---:B------:R-:W-:Y:S01]  /*a4b0*/  HMMA.16816.F32.BF16 R120, R136.reuse, R122, R16 ;  /* 0x0000007a8878723c */ /* 0x040fe20000041810 */
[----:B------:R-:W5:Y:S07]  /*a4c0*/  LDSM.16.MT88.4 R12, [R170+0x3800] ;  /* 0x00380000aa0c783b */ /* 0x000f6e0000004200 */
[C---:B-1----:R-:W-:Y:S01]  /*a4d0*/  HMMA.16816.F32.BF16 R116, R136.reuse, R112, R20 ;  /* 0x000000708874723c */ /* 0x042fe20000041814 */
[----:B------:R-:W1:Y:S07]  /*a4e0*/  LDSM.16.MT88.4 R16, [R169+0x3800] ;  /* 0x00380000a910783b */ /* 0x000e6e0000004200 */
[C---:B------:R-:W-:Y:S08]  /*a4f0*/  HMMA.16816.F32.BF16 R112, R136.reuse, R114, R24 ;  /* 0x000000728870723c */ /* 0x040ff00000041818 */
[C---:B--2---:R-:W-:Y:S08]  /*a500*/  HMMA.16816.F32.BF16 R108, R136.reuse, R104, R28 ;  /* 0x00000068886c723c */ /* 0x044ff0000004181c */
[C---:B------:R-:W-:Y:S08]  /*a510*/  HMMA.16816.F32.BF16 R104, R136.reuse, R106, R32 ;  /* 0x0000006a8868723c */ /* 0x040ff00000041820 */
[C---:B---3--:R-:W-:Y:S08]  /*a520*/  HMMA.16816.F32.BF16 R36, R136.reuse, R4, R36 ;  /* 0x000000048824723c */ /* 0x048ff00000041824 */
[C---:B------:R-:W-:Y:S01]  /*a530*/  HMMA.16816.F32.BF16 R40, R136.reuse, R6, R40 ;  /* 0x000000068828723c */ /* 0x040fe20000041828 */
[----:B------:R-:W2:Y:S07]  /*a540*/  LDSM.16.MT88.4 R4, [R167+0x5800] ;  /* 0x00580000a704783b */ /* 0x000eae0000004200 */
[C---:B----4-:R-:W-:Y:S08]  /*a550*/  HMMA.16816.F32.BF16 R44, R136.reuse, R8, R44 ;  /* 0x00000008882c723c */ /* 0x050ff0000004182c */
[C---:B------:R-:W-:Y:S01]  /*a560*/  HMMA.16816.F32.BF16 R48, R136.reuse, R10, R48 ;  /* 0x0000000a8830723c */ /* 0x040fe20000041830 */
[----:B------:R-:W3:Y:S07]  /*a570*/  LDSM.16.MT88.4 R8, [R168+0x5800] ;  /* 0x00580000a808783b */ /* 0x000eee0000004200 */
[C---:B-----5:R-:W-:Y:S08]  /*a580*/  HMMA.16816.F32.BF16 R52, R136.reuse, R12, R52 ;  /* 0x0000000c8834723c */ /* 0x060ff00000041834 */
[C---:B------:R-:W-:Y:S01]  /*a590*/  HMMA.16816.F32.BF16 R56, R136.reuse, R14, R56 ;  /* 0x0000000e8838723c */ /* 0x040fe20000041838 */
[----:B------:R-:W4:Y:S07]  /*a5a0*/  LDSM.16.MT88.4 R12, [R170+0x5800] ;  /* 0x00580000aa0c783b */ /* 0x000f2e0000004200 */
[C---:B-1----:R-:W-:Y:S08]  /*a5b0*/  HMMA.16816.F32.BF16 R60, R136.reuse, R16, R60 ;  /* 0x00000010883c723c */ /* 0x042ff0000004183c */
[C---:B------:R-:W-:Y:S01]  /*a5c0*/  HMMA.16816.F32.BF16 R64, R136.reuse, R18, R64 ;  /* 0x000000128840723c */ /* 0x040fe20000041840 */
[----:B------:R-:W1:Y:S07]  /*a5d0*/  LDSM.16.MT88.4 R16, [R169+0x5800] ;  /* 0x00580000a910783b */ /* 0x000e6e0000004200 */
[C---:B--2---:R-:W-:Y:S07]  /*a5e0*/  HMMA.16816.F32.BF16 R68, R136.reuse, R4, R68 ;  /* 0x000000048844723c */ /* 0x044fee0000041844 */
[----:B------:R-:W-:Y:S01]  /*a5f0*/  FADD.FTZ R4, R147, R2 ;  /* 0x0000000293047221 */ /* 0x000fe20000010000 */
[C---:B------:R-:W-:Y:S04]  /*a600*/  HMMA.16816.F32.BF16 R72, R136.reuse, R6, R72 ;  /* 0x000000068848723c */ /* 0x040fe80000041848 */
[----:B------:R-:W-:Y:S02]  /*a610*/  FADD.FTZ R2, R142, R0 ;  /* 0x000000008e027221 */ /* 0x000fe40000010000 */
[----:B------:R-:W-:Y:S02]  /*a620*/  FADD.FTZ R0, R143, R4 ;  /* 0x000000048f007221 */ /* 0x000fe40000010000 */
[C---:B---3--:R-:W-:Y:S04]  /*a630*/  HMMA.16816.F32.BF16 R76, R136.reuse, R8, R76 ;  /* 0x00000008884c723c */ /* 0x048fe8000004184c */
[----:B------:R-:W-:Y:S02]  /*a640*/  FADD.FTZ R2, R144, R2 ;  /* 0x0000000290027221 */ /* 0x000fe40000010000 */
[----:B------:R-:W-:Y:S02]  /*a650*/  FADD.FTZ R0, R141, R0 ;  /* 0x000000008d007221 */ /* 0x000fe40000010000 */
[C---:B------:R-:W-:Y:S04]  /*a660*/  HMMA.16816.F32.BF16 R80, R136.reuse, R10, R80 ;  /* 0x0000000a8850723c */ /* 0x040fe80000041850 */
[----:B------:R-:W-:Y:S02]  /*a670*/  FADD.FTZ R2, R145, R2 ;  /* 0x0000000291027221 */ /* 0x000fe40000010000 */
[----:B------:R-:W-:Y:S02]  /*a680*/  FADD.FTZ R0, R140, R0 ;  /* 0x000000008c007221 */ /* 0x000fe40000010000 */
[C---:B----4-:R-:W-:Y:S04]  /*a690*/  HMMA.16816.F32.BF16 R84, R136.reuse, R12, R84 ;  /* 0x0000000c8854723c */ /* 0x050fe80000041854 */
[----:B------:R-:W-:Y:S02]  /*a6a0*/  FADD.FTZ R190, R146, R2 ;  /* 0x0000000292be7221 */ /* 0x000fe40000010000 */
[----:B------:R-:W-:Y:S01]  /*a6b0*/  FADD.FTZ R191, R102, R0 ;  /* 0x0000000066bf7221 */ /* 0x000fe20000010000 */
[-C--:B------:R-:W-:Y:S01]  /*a6c0*/  MOV R12, R3.reuse ;  /* 0x00000003000c7202 */ /* 0x080fe20000000f00 */
[C---:B------:R-:W-:Y:S04]  /*a6d0*/  HMMA.16816.F32.BF16 R88, R136.reuse, R14, R88 ;  /* 0x0000000e8858723c */ /* 0x040fe80000041858 */
[----:B------:R-:W-:Y:S04]  /*a6e0*/  MOV R102, R3 ;  /* 0x0000000300667202 */ /* 0x000fe80000000f00 */
[C---:B-1----:R-:W-:Y:S08]  /*a6f0*/  HMMA.16816.F32.BF16 R92, R136.reuse, R16, R92 ;  /* 0x00000010885c723c */ /* 0x042ff0000004185c */
[----:B------:R-:W-:Y:S01]  /*a700*/  HMMA.16816.F32.BF16 R96, R136, R18, R96 ;  /* 0x000000128860723c */ /* 0x000fe20000041860 */
[----:B------:R-:W-:-:S07]  /*a710*/  @P0 BRA `(.L_x_523) ;  /* 0xffffc33000000947 */ /* 0x000fce000383ffff */
.L_x_502:
[----:B------:R-:W-:Y:S01]  /*a720*/  IMAD.MOV.U32 R0, RZ, RZ, c[0x0][0x2c4] ;  /* 0x0000b100ff007624 */ /* 0x000fe200078e00ff */
[----:B------:R-:W-:Y:S01]  /*a730*/  IADD3 R2, R195, 0x1, -R196 ;  /* 0x00000001c3027810 */ /* 0x000fe20007ffe8c4 */
[----:B------:R-:W-:-:S03]  /*a740*/  IMAD.MOV.U32 R4, RZ, RZ, c[0x0][0x32c] ;  /* 0x0000cb00ff047624 */ /* 0x000fc600078e00ff */
[----:B------:R-:W-:Y:S02]  /*a750*/  ISETP.NE.AND P1, PT, R0, 0x1, PT ;  /* 0x000000010000780c */ /* 0x000fe40003f25270 */
[----:B------:R-:W-:Y:S02]  /*a760*/  IADD3 R0, R211, 0x7f, RZ ;  /* 0x0000007fd3007810 */ /* 0x000fe40007ffe0ff */
[----:B------:R-:W-:-:S09]  /*a770*/  ISETP.GE.AND P0, PT, R4, 0x1, PT ;  /* 0x000000010400780c */ /* 0x000fd20003f06270 */
[----:B------:R-:W-:-:S05]  /*a780*/  @P1 IMAD.HI.U32 R3, R0, c[0x0][0x2c8], RZ ;  /* 0x0000b20000031a27 */ /* 0x000fca00078e00ff */
[----:B------:R-:W-:-:S05]  /*a790*/  @P1 SHF.R.U32.HI R0, RZ, c[0x0][0x2cc], R3 ;  /* 0x0000b300ff001a19 */ /* 0x000fca0000011603 */
[----:B------:R-:W-:-:S05]  /*a7a0*/  IMAD.IADD R0, R2, 0x1, R0 ;  /* 0x0000000102007824 */ /* 0x000fca00078e0200 */
[----:B------:R-:W-:Y:S01]  /*a7b0*/  IADD3 R2, R0, -c[0x0][0x324], RZ ;  /* 0x8000c90000027a10 */ /* 0x000fe20007ffe0ff */
[----:B------:R-:W-:Y:S05]  /*a7c0*/  @!P0 BRA `(.L_x_524) ;  /* 0x0000011000008947 */ /* 0x000fea0003800000 */
[----:B------:R-:W-:Y:S01]  /*a7d0*/  ISETP.GT.AND P0, PT, R0, -0x1, PT ;  /* 0xffffffff0000780c */ /* 0x000fe20003f04270 */
[----:B------:R-:W-:-:S12]  /*a7e0*/  BSSY B0, `(.L_x_525) ;  /* 0x000000d000007945 */ /* 0x000fd80003800000 */
        /* <DEDUP_REMOVED lines=8> */
.L_x_526:
[----:B------:R-:W-:-:S04]  /*a870*/  MOV R3, 0x1 ;  /* 0x0000000100037802 */ /* 0x000fc80000000f00 */
[----:B------:R-:W-:-:S13]  /*a880*/  ISETP.NE.AND P0, PT, R3, c[0x0][0x32c], PT ;  /* 0x0000cb0003007a0c */ /* 0x000fda0003f05270 */
[----:B------:R-:W-:-:S05]  /*a890*/  @P0 IMAD.HI.U32 R3, R0, c[0x0][0x330], RZ ;  /* 0x0000cc0000030a27 */ /* 0x000fca00078e00ff */
[----:B------:R-:W-:Y:S02]  /*a8a0*/  @P0 SHF.R.U32.HI R0, RZ, c[0x0][0x334], R3 ;  /* 0x0000cd00ff000a19 */ /* 0x000fe40000011603 */
.L_x_527:
[----:B------:R-:W-:Y:S05]  /*a8b0*/  BSYNC B0 ;  /* 0x0000000000007941 */ /* 0x000fea0003800000 */
.L_x_525:
[----:B------:R-:W-:-:S05]  /*a8c0*/  IMAD R0, R0, c[0x0][0x32c], RZ ;  /* 0x0000cb0000007a24 */ /* 0x000fca00078e02ff */
[----:B------:R-:W-:-:S04]  /*a8d0*/  IMNMX R2, R2, R0, !PT ;  /* 0x0000000002027217 */ /* 0x000fc80007800200 */
.L_x_524:
[----:B------:R-:W-:-:S04]  /*a8e0*/  IADD3 R2, R2, 0x3f, RZ ;  /* 0x0000003f02027810 */ /* 0x000fc80007ffe0ff */
        /* <DEDUP_REMOVED lines=8> */
.L_x_539:
        /* <DEDUP_REMOVED lines=40> */
.L_x_646:
        /* <DEDUP_REMOVED lines=21> */
.L_x_647:
        /* <DEDUP_REMOVED lines=22> */
.L_x_530:
[----:B------:R-:W-:Y:S05]  /*aea0*/  BSYNC B0 ;  /* 0x0000000000007941 */ /* 0x000fea0003800000 */
.L_x_529:
        /* <DEDUP_REMOVED lines=146> */
[C---:B-1----:R-:W-:Y:S03]  /*b7d0*/  HMMA.16816.F32.BF16 R12, R148.reuse, R136, R12 ;  /* 0x00000088940c723c */ /* 0x042fe6000004180c */
[----:B------:R-:W-:Y:S02]  /*b7e0*/  FMUL.FTZ R3, R11, c[0x0][0x320] ;  /* 0x0000c8000b037a20 */ /* 0x000fe40000410000 */
[----:B------:R-:W1:Y:S03]  /*b7f0*/  MUFU.TANH R137, R10 ;  /* 0x0000000a00897308 */ /* 0x000e660000002400 */
[C---:B------:R-:W-:Y:S07]  /*b800*/  HMMA.16816.F32.BF16 R16, R148.reuse, R138, R16 ;  /* 0x0000008a9410723c */ /* 0x040fee0000041810 */
[----:B------:R-:W4:Y:S01]  /*b810*/  MUFU.TANH R145, R3 ;  /* 0x0000000300917308 */ /* 0x000f220000002400 */
[----:B--2---:R-:W-:Y:S08]  /*b820*/  FMUL.FTZ R0, R5, c[0x0][0x320] ;  /* 0x0000c80005007a20 */ /* 0x004ff00000410000 */
[----:B------:R-:W-:Y:S01]  /*b830*/  FMUL.FTZ R2, R12, c[0x0][0x320] ;  /* 0x0000c8000c027a20 */ /* 0x000fe20000410000 */
[----:B------:R2:W1:Y:S10]  /*b840*/  MUFU.TANH R143, R0 ;  /* 0x00000000008f7308 */ /* 0x0004740000002400 */
[----:B------:R5:W1:Y:S01]  /*b850*/  MUFU.TANH R155, R2 ;  /* 0x00000002009b7308 */ /* 0x000a620000002400 */
[----:B--2---:R-:W-:Y:S09]  /*b860*/  FMUL.FTZ R0, R6, c[0x0][0x320] ;  /* 0x0000c80006007a20 */ /* 0x004ff20000410000 */
[----:B------:R2:W1:Y:S01]  /*b870*/  MUFU.TANH R142, R0 ;  /* 0x00000000008e7308 */ /* 0x0004620000002400 */
[----:B-----5:R-:W-:Y:S09]  /*b880*/  FMUL.FTZ R2, R19, c[0x0][0x320] ;  /* 0x0000c80013027a20 */ /* 0x020ff20000410000 */
[----:B------:R-:W1:Y:S01]  /*b890*/  MUFU.TANH R156, R2 ;  /* 0x00000002009c7308 */ /* 0x000e620000002400 */
[----:B--2---:R-:W-:Y:S02]  /*b8a0*/  FMUL.FTZ R0, R7, c[0x0][0x320] ;  /* 0x0000c80007007a20 */ /* 0x004fe40000410000 */
[----:B------:R-:W2:Y:S07]  /*b8b0*/  LDSM.16.M88.4 R4, [R165+0x1000] ;  /* 0x00100000a504783b */ /* 0x000eae0000000200 */
[----:B------:R5:W1:Y:S02]  /*b8c0*/  MUFU.TANH R144, R0 ;  /* 0x0000000000907308 */ /* 0x000a640000002400 */
[----:B-----5:R-:W-:Y:S08]  /*b8d0*/  FMUL.FTZ R0, R8, c[0x0][0x320] ;  /* 0x0000c80008007a20 */ /* 0x020ff00000410000 */
[----:B------:R5:W1:Y:S01]  /*b8e0*/  MUFU.TANH R141, R0 ;  /* 0x00000000008d7308 */ /* 0x000a620000002400 */
[C---:B--2---:R-:W-:Y:S08]  /*b8f0*/  HMMA.16816.F32.BF16 R20, R148.reuse, R4, R20 ;  /* 0x000000049414723c */ /* 0x044ff00000041814 */
[C---:B------:R-:W-:Y:S04]  /*b900*/  HMMA.16816.F32.BF16 R24, R148.reuse, R6, R24 ;  /* 0x000000069418723c */ /* 0x040fe80000041818 */
[----:B-----5:R-:W-:Y:S02]  /*b910*/  FMUL.FTZ R0, R9, c[0x0][0x320] ;  /* 0x0000c80009007a20 */ /* 0x020fe40000410000 */
[----:B------:R-:W2:Y:S02]  /*b920*/  LDSM.16.M88.4 R8, [R165+0x1800] ;  /* 0x00180000a508783b */ /* 0x000ea40000000200 */
[----:B------:R-:W-:Y:S04]  /*b930*/  DEPBAR.LE SB0, 0x0 ;  /* 0x000080000000791a */ /* 0x000fe80000000000 */
[----:B------:R5:W1:Y:S02]  /*b940*/  MUFU.TANH R136, R0 ;  /* 0x0000000000887308 */ /* 0x000a640000002400 */
[----:B------:R-:W-:Y:S01]  /*b950*/  BAR.SYNC.DEFER_BLOCKING 0x0 ;  /* 0x0000000000007b1d */ /* 0x000fe20000010000 */
[----:B-----5:R-:W-:Y:S07]  /*b960*/  FMUL.FTZ R0, R13, c[0x0][0x320] ;  /* 0x0000c8000d007a20 */ /* 0x020fee0000410000 */
        /* <DEDUP_REMOVED lines=83> */
.L_x_648:
        /* <DEDUP_REMOVED lines=21> */
.L_x_649:
        /* <DEDUP_REMOVED lines=22> */
.L_x_534:
[----:B---34-:R-:W-:Y:S05]  /*c150*/  BSYNC B0 ;  /* 0x0000000000007941 */ /* 0x018fea0003800000 */
.L_x_533:
[----:B--2---:R-:W-:Y:S01]  /*c160*/  FMNMX.FTZ R2, R140, R101, !PT ;  /* 0x000000658c027209 */ /* 0x004fe20007810000 */
        /* <DEDUP_REMOVED lines=33> */
[----:B------:R1:W2:Y:S02]  /*c380*/  SHFL.BFLY PT, R0, R4, 0x2, 0x1f ;  /* 0x0c401f0004007f89 */ /* 0x0002a400000e0000 */
.L_x_650:
[----:B--2---:R-:W-:Y:S01]  /*c390*/  FMNMX.FTZ R5, R4, R0, !PT ;  /* 0x0000000004057209 */ /* 0x004fe20007810000 */
[----:B------:R-:W-:-:S05]  /*c3a0*/  BRA.DIV ~URZ, `(.L_x_538) ;  /* 0x0000b9627f007947 */ /* 0x000fca000b800000 */
[----:B------:R-:W-:Y:S04]  /*c3b0*/  SHFL.BFLY PT, R0, R6, 0x2, 0x1f ;  /* 0x0c401f0006007f89 */ /* 0x000fe800000e0000 */
[----:B------:R-:W2:Y:S02]  /*c3c0*/  SHFL.BFLY PT, R2, R5, 0x1, 0x1f ;  /* 0x0c201f0005027f89 */ /* 0x000ea400000e0000 */
[----:B--2---:R-:W-:Y:S02]  /*c3d0*/  FMNMX.FTZ R100, R5, R2, !PT ;  /* 0x0000000205647209 */ /* 0x004fe40007810000 */
[----:B-1----:R-:W-:Y:S05]  /*c3e0*/  FMNMX.FTZ R4, R6, R0, !PT ;  /* 0x0000000006047209 */ /* 0x002fea0007810000 */
[----:B------:R1:W2:Y:S02]  /*c3f0*/  SHFL.BFLY PT, R0, R4, 0x1, 0x1f ;  /* 0x0c201f0004007f89 */ /* 0x0002a400000e0000 */
.L_x_651:
[C---:B------:R-:W-:Y:S01]  /*c400*/  FMUL.FTZ R139, R100.reuse, c[0x0][0x2d0] ;  /* 0x0000b400648b7a20 */ /* 0x040fe20000410000 */
[----:B------:R-:W-:Y:S01]  /*c410*/  WARPSYNC 0xffffffff ;  /* 0xffffffff00007948 */ /* 0x000fe20003800000 */
[----:B------:R-:W-:Y:S01]  /*c420*/  FADD.FTZ R2, -R100, R101 ;  /* 0x0000006564027221 */ /* 0x000fe20000010100 */
[----:B------:R-:W-:Y:S01]  /*c430*/  ISETP.GT.AND P0, PT, R178, R188, PT ;  /* 0x000000bcb200720c */ /* 0x000fe20003f04270 */
[--C-:B------:R-:W-:Y:S01]  /*c440*/  FFMA.FTZ R3, R140, c[0x0][0x2d0], -R139.reuse ;  /* 0x0000b4008c037a23 */ /* 0x100fe2000001088b */
[----:B------:R-:W-:Y:S01]  /*c450*/  IADD3 R178, R178, -0x1, RZ ;  /* 0xffffffffb2b27810 */ /* 0x000fe20007ffe0ff */
[----:B------:R-:W-:Y:S02]  /*c460*/  FMUL.FTZ R2, R2, c[0x0][0x2d0] ;  /* 0x0000b40002027a20 */ /* 0x000fe40000410000 */
[----:B------:R3:W-:Y:S10]  /*c470*/  MUFU.EX2 R140, R3 ;  /* 0x00000003008c7308 */ /* 0x0007f40000000800 */
[----:B------:R-:W4:Y:S01]  /*c480*/  MUFU.EX2 R2, R2 ;  /* 0x0000000200027308 */ /* 0x000f220000000800 */
[--C-:B---3--:R-:W-:Y:S09]  /*c490*/  FFMA.FTZ R3, R143, c[0x0][0x2d0], -R139.reuse ;  /* 0x0000b4008f037a23 */ /* 0x108ff2000001088b */
[----:B------:R3:W5:Y:S02]  /*c4a0*/  MUFU.EX2 R143, R3 ;  /* 0x00000003008f7308 */ /* 0x0007640000000800 */
[--C-:B---3--:R-:W-:Y:S02]  /*c4b0*/  FFMA.FTZ R3, R141, c[0x0][0x2d0], -R139.reuse ;  /* 0x0000b4008d037a23 */ /* 0x108fe4000001088b */
        /* <DEDUP_REMOVED lines=14> */
[----:B--23--:R-:W-:Y:S01]  /*c5a0*/  FMNMX.FTZ R3, R0, R4, !PT ;  /* 0x0000000400037209 */ /* 0x00cfe20007810000 */
[----:B------:R-:W-:Y:S02]  /*c5b0*/  FFMA.FTZ R0, R136, c[0x0][0x2d0], -R139 ;  /* 0x0000b40088007a23 */ /* 0x000fe4000001088b */
[C---:B------:R-:W-:Y:S01]  /*c5c0*/  FMUL.FTZ R32, R2.reuse, R104 ;  /* 0x0000006802207220 */ /* 0x040fe20000410000 */
[----:B-----5:R-:W-:Y:S01]  /*c5d0*/  F2FP.BF16.PACK_AB R104, R143, R140 ;  /* 0x0000008c8f68723e */ /* 0x020fe200000010ff */
[----:B------:R2:W-:Y:S01]  /*c5e0*/  MUFU.EX2 R185, R0 ;  /* 0x0000000000b97308 */ /* 0x0005e20000000800 */
[C---:B------:R-:W-:Y:S02]  /*c5f0*/  FMUL.FTZ R101, R3.reuse, c[0x0][0x2d0] ;  /* 0x0000b40003657a20 */ /* 0x040fe40000410000 */
[----:B------:R-:W-:Y:S02]  /*c600*/  FMUL.FTZ R33, R2, R105 ;  /* 0x0000006902217220 */ /* 0x000fe40000410000 */
[--C-:B------:R-:W-:Y:S02]  /*c610*/  FFMA.FTZ R6, R144, c[0x0][0x2d0], -R101.reuse ;  /* 0x0000b40090067a23 */ /* 0x100fe40000010865 */
[--C-:B-1----:R-:W-:Y:S02]  /*c620*/  FFMA.FTZ R4, R142, c[0x0][0x2d0], -R101.reuse ;  /* 0x0000b4008e047a23 */ /* 0x102fe40000010865 */
[C---:B------:R-:W-:Y:S01]  /*c630*/  FMUL.FTZ R36, R2.reuse, R36 ;  /* 0x0000002402247220 */ /* 0x040fe20000410000 */
[----:B------:R-:W-:Y:S01]  /*c640*/  MUFU.EX2 R113, R6 ;  /* 0x0000000600717308 */ /* 0x000fe20000000800 */
        /* <DEDUP_REMOVED lines=8> */
[----:B--2---:R-:W-:Y:S02]  /*c6d0*/  FADD.FTZ R0, -R3, R102 ;  /* 0x0000006603007221 */ /* 0x004fe40000010100 */
[----:B------:R-:W-:Y:S02]  /*c6e0*/  FMUL.FTZ R52, R2, R52 ;  /* 0x0000003402347220 */ /* 0x000fe40000410000 */
[----:B------:R-:W-:Y:S02]  /*c6f0*/  FMUL.FTZ R0, R0, c[0x0][0x2d0] ;  /* 0x0000b40000007a20 */ /* 0x000fe40000410000 */
[C---:B------:R-:W-:Y:S02]  /*c700*/  FMUL.FTZ R53, R2.reuse, R53 ;  /* 0x0000003502357220 */ /* 0x040fe40000410000 */
[C---:B------:R-:W-:Y:S02]  /*c710*/  FMUL.FTZ R56, R2.reuse, R56 ;  /* 0x0000003802387220 */ /* 0x040fe40000410000 */
[----:B------:R-:W2:Y:S01]  /*c720*/  MUFU.EX2 R0, R0 ;  /* 0x0000000000007308 */ /* 0x000ea20000000800 */
[C---:B------:R-:W-:Y:S02]  /*c730*/  FMUL.FTZ R57, R2.reuse, R57 ;  /* 0x0000003902397220 */ /* 0x040fe40000410000 */
[C---:B------:R-:W-:Y:S02]  /*c740*/  FMUL.FTZ R60, R2.reuse, R60 ;  /* 0x0000003c023c7220 */ /* 0x040fe40000410000 */
[C---:B------:R-:W-:Y:S02]  /*c750*/  FMUL.FTZ R61, R2.reuse, R61 ;  /* 0x0000003d023d7220 */ /* 0x040fe40000410000 */
[C---:B------:R-:W-:Y:S02]  /*c760*/  FMUL.FTZ R64, R2.reuse, R64 ;  /* 0x0000004002407220 */ /* 0x040fe40000410000 */
[C---:B-1----:R-:W-:Y:S01]  /*c770*/  FMUL.FTZ R4, R2.reuse, R132 ;  /* 0x0000008402047220 */ /* 0x042fe20000410000 */
[----:B---3--:R-:W-:Y:S01]  /*c780*/  F2FP.BF16.PACK_AB R105, R113, R136 ;  /* 0x000000887169723e */ /* 0x008fe200000010ff */
[C---:B------:R-:W-:Y:S02]  /*c790*/  FMUL.FTZ R65, R2.reuse, R65 ;  /* 0x0000004102417220 */ /* 0x040fe40000410000 */
[C---:B------:R-:W-:Y:S02]  /*c7a0*/  FMUL.FTZ R68, R2.reuse, R68 ;  /* 0x0000004402447220 */ /* 0x040fe40000410000 */
[C---:B------:R-:W-:Y:S02]  /*c7b0*/  FMUL.FTZ R69, R2.reuse, R69 ;  /* 0x0000004502457220 */ /* 0x040fe40000410000 */
[C---:B------:R-:W-:Y:S02]  /*c7c0*/  FMUL.FTZ R72, R2.reuse, R72 ;  /* 0x0000004802487220 */ /* 0x040fe40000410000 */
[C---:B------:R-:W-:Y:S02]  /*c7d0*/  FMUL.FTZ R73, R2.reuse, R73 ;  /* 0x0000004902497220 */ /* 0x040fe40000410000 */
[C---:B------:R-:W-:Y:S02]  /*c7e0*/  FMUL.FTZ R76, R2.reuse, R76 ;  /* 0x0000004c024c7220 */ /* 0x040fe40000410000 */
[----:B------:R-:W-:Y:S02]  /*c7f0*/  FMUL.FTZ R77, R2, R77 ;  /* 0x0000004d024d7220 */ /* 0x000fe40000410000 */
[C---:B--2---:R-:W-:Y:S02]  /*c800*/  FMUL.FTZ R30, R0.reuse, R110 ;  /* 0x0000006e001e7220 */ /* 0x044fe40000410000 */
[C---:B------:R-:W-:Y:S02]  /*c810*/  FMUL.FTZ R31, R0.reuse, R111 ;  /* 0x0000006f001f7220 */ /* 0x040fe40000410000 */
[----:B------:R-:W1:Y:S01]  /*c820*/  LDSM.16.MT88.4 R108, [R167] ;  /* 0x00000000a76c783b */ /* 0x000e620000004200 */
[C---:B------:R-:W-:Y:S02]  /*c830*/  FMUL.FTZ R10, R0.reuse, R130 ;  /* 0x00000082000a7220 */ /* 0x040fe40000410000 */
[C---:B------:R-:W-:Y:S02]  /*c840*/  FMUL.FTZ R11, R0.reuse, R131 ;  /* 0x00000083000b7220 */ /* 0x040fe40000410000 */
[C---:B------:R-:W-:Y:S02]  /*c850*/  FMUL.FTZ R22, R0.reuse, R118 ;  /* 0x0000007600167220 */ /* 0x040fe40000410000 */
[C---:B------:R-:W-:Y:S01]  /*c860*/  FMUL.FTZ R23, R0.reuse, R119 ;  /* 0x0000007700177220 */ /* 0x040fe20000410000 */
[----:B------:R-:W-:Y:S01]  /*c870*/  LDSM.16.MT88.4 R128, [R167+0x1800] ;  /* 0x00180000a780783b */ /* 0x000fe20000004200 */
[C---:B------:R-:W-:Y:S02]  /*c880*/  FMUL.FTZ R26, R0.reuse, R114 ;  /* 0x00000072001a7220 */ /* 0x040fe40000410000 */
[C---:B------:R-:W-:Y:S02]  /*c890*/  FMUL.FTZ R27, R0.reuse, R115 ;  /* 0x00000073001b7220 */ /* 0x040fe40000410000 */
[----:B------:R-:W-:Y:S02]  /*c8a0*/  FFMA.FTZ R112, R0, R191, R136 ;  /* 0x000000bf00707223 */ /* 0x000fe40000010088 */
        /* <DEDUP_REMOVED lines=9> */
[----:B------:R-:W-:Y:S02]  /*c940*/  FMUL.FTZ R97, R2, R97 ;  /* 0x0000006102617220 */ /* 0x000fe40000410000 */
[C---:B------:R-:W-:Y:S02]  /*c950*/  FMUL.FTZ R6, R0.reuse, R134 ;  /* 0x0000008600067220 */ /* 0x040fe40000410000 */
[C---:B------:R-:W-:Y:S02]  /*c960*/  FMUL.FTZ R7, R0.reuse, R135 ;  /* 0x0000008700077220 */ /* 0x040fe40000410000 */
[C---:B------:R-:W-:Y:S02]  /*c970*/  FMUL.FTZ R14, R0.reuse, R126 ;  /* 0x0000007e000e7220 */ /* 0x040fe40000410000 */
[C---:B------:R-:W-:Y:S02]  /*c980*/  FMUL.FTZ R15, R0.reuse, R127 ;  /* 0x0000007f000f7220 */ /* 0x040fe40000410000 */
[C---:B------:R-:W-:Y:S02]  /*c990*/  FMUL.FTZ R18, R0.reuse, R122 ;  /* 0x0000007a00127220 */ /* 0x040fe40000410000 */
[C---:B------:R-:W-:Y:S02]  /*c9a0*/  FMUL.FTZ R19, R0.reuse, R123 ;  /* 0x0000007b00137220 */ /* 0x040fe40000410000 */
[C---:B------:R-:W-:Y:S01]  /*c9b0*/  FMUL.FTZ R34, R0.reuse, R106 ;  /* 0x0000006a00227220 */ /* 0x040fe20000410000 */
[----:B------:R-:W-:Y:S01]  /*c9c0*/  F2FP.BF16.PACK_AB R106, R185, R141 ;  /* 0x0000008db96a723e */ /* 0x000fe200000010ff */
        /* <DEDUP_REMOVED lines=33> */
[--C-:B------:R-:W-:Y:S02]  /*cbe0*/  FFMA.FTZ R0, R145, c[0x0][0x2d0], -R101.reuse ;  /* 0x0000b40091007a23 */ /* 0x100fe40000010865 */
[----:B------:R-:W-:Y:S02]  /*cbf0*/  FFMA.FTZ R102, R2, R190, R140 ;  /* 0x000000be02667223 */ /* 0x000fe4000001008c */
[----:B------:R-:W-:Y:S01]  /*cc00*/  FFMA.FTZ R2, R137, c[0x0][0x2d0], -R101 ;  /* 0x0000b40089027a23 */ /* 0x000fe20000010865 */
[----:B------:R2:W-:Y:S01]  /*cc10*/  MUFU.EX2 R117, R0 ;  /* 0x0000000000757308 */ /* 0x0005e20000000800 */
[--C-:B------:R-:W-:Y:S02]  /*cc20*/  FFMA.FTZ R121, R151, c[0x0][0x2d0], -R139.reuse ;  /* 0x0000b40097797a23 */ /* 0x100fe4000001088b */
[--C-:B------:R-:W-:Y:S02]  /*cc30*/  FFMA.FTZ R120, R150, c[0x0][0x2d0], -R139.reuse ;  /* 0x0000b40096787a23 */ /* 0x100fe4000001088b */
[----:B------:R-:W-:Y:S04]  /*cc40*/  FADD.FTZ R102, R143, R102 ;  /* 0x000000668f667221 */ /* 0x000fe80000010000 */
[----:B------:R-:W-:Y:S01]  /*cc50*/  FADD.FTZ R102, R141, R102 ;  /* 0x000000668d667221 */ /* 0x000fe20000010000 */
[----:B------:R-:W3:Y:S10]  /*cc60*/  MUFU.EX2 R116, R2 ;  /* 0x0000000200747308 */ /* 0x000ef40000000800 */
[----:B------:R-:W-:Y:S01]  /*cc70*/  MUFU.EX2 R143, R121 ;  /* 0x00000079008f7308 */ /* 0x000fe20000000800 */
[----:B--2---:R-:W-:Y:S09]  /*cc80*/  FFMA.FTZ R0, R155, c[0x0][0x2d0], -R139 ;  /* 0x0000b4009b007a23 */ /* 0x004ff2000001088b */
[----:B------:R2:W-:Y:S01]  /*cc90*/  MUFU.EX2 R122, R0 ;  /* 0x00000000007a7308 */ /* 0x0005e20000000800 */
[----:B---3--:R-:W-:Y:S01]  /*cca0*/  F2FP.BF16.PACK_AB R107, R117, R116 ;  /* 0x00000074756b723e */ /* 0x008fe200000010ff */
[----:B------:R-:W-:Y:S08]  /*ccb0*/  FFMA.FTZ R2, R146, c[0x0][0x2d0], -R101 ;  /* 0x0000b40092027a23 */ /* 0x000ff00000010865 */
[----:B------:R-:W3:Y:S01]  /*ccc0*/  MUFU.EX2 R144, R120 ;  /* 0x0000007800907308 */ /* 0x000ee20000000800 */
[C---:B-1----:R-:W-:Y:S08]  /*ccd0*/  HMMA.16816.F32.BF16 R4, R104.reuse, R108, R4 ;  /* 0x0000006c6804723c */ /* 0x042ff00000041804 */
[C---:B------:R-:W-:Y:S01]  /*cce0*/  HMMA.16816.F32.BF16 R8, R104.reuse, R110, R8 ;  /* 0x0000006e6808723c */ /* 0x040fe20000041808 */
[----:B------:R-:W1:Y:S01]  /*ccf0*/  LDSM.16.MT88.4 R108, [R168] ;  /* 0x00000000a86c783b */ /* 0x000e620000004200 */
[----:B------:R4:W-:Y:S02]  /*cd00*/  MUFU.EX2 R127, R2 ;  /* 0x00000002007f7308 */ /* 0x0009e40000000800 */
[--C-:B--2---:R-:W-:Y:S08]  /*cd10*/  FFMA.FTZ R0, R153, c[0x0][0x2d0], -R139.reuse ;  /* 0x0000b40099007a23 */ /* 0x104ff0000001088b */
[----:B------:R2:W-:Y:S01]  /*cd20*/  MUFU.EX2 R126, R0 ;  /* 0x00000000007e7308 */ /* 0x0005e20000000800 */
[----:B---3--:R-:W-:Y:S01]  /*cd30*/  F2FP.BF16.PACK_AB R136, R144, R143 ;  /* 0x0000008f9088723e */ /* 0x008fe200000010ff */
[----:B----4-:R-:W-:Y:S02]  /*cd40*/  FADD.FTZ R2, R113, R112 ;  /* 0x0000007071027221 */ /* 0x010fe40000010000 */
[----:B------:R-:W-:Y:S02]  /*cd50*/  LDSM.16.MT88.4 R112, [R168+0x800] ;  /* 0x00080000a870783b */ /* 0x000fe40000004200 */
[----:B------:R-:W-:Y:S02]  /*cd60*/  FADD.FTZ R116, R116, R2 ;  /* 0x0000000274747221 */ /* 0x000fe40000010000 */
[--C-:B------:R-:W-:Y:S02]  /*cd70*/  FFMA.FTZ R2, R148, c[0x0][0x2d0], -R139.reuse ;  /* 0x0000b40094027a23 */ /* 0x100fe4000001088b */
[----:B------:R-:W-:Y:S02]  /*cd80*/  FADD.FTZ R123, R117, R116 ;  /* 0x00000074757b7221 */ /* 0x000fe40000010000 */
[----:B------:R-:W-:Y:S01]  /*cd90*/  LDSM.16.MT88.4 R116, [R170+0x1000] ;  /* 0x00100000aa74783b */ /* 0x000fe20000004200 */
[----:B------:R-:W-:Y:S01]  /*cda0*/  MUFU.EX2 R146, R2 ;  /* 0x0000000200927308 */ /* 0x000fe20000000800 */
[--C-:B--2---:R-:W-:Y:S01]  /*cdb0*/  FFMA.FTZ R0, R147, c[0x0][0x2d0], -R139.reuse ;  /* 0x0000b40093007a23 */ /* 0x104fe2000001088b */
[C---:B-1----:R-:W-:Y:S08]  /*cdc0*/  HMMA.16816.F32.BF16 R12, R104.reuse, R108, R12 ;  /* 0x0000006c680c723c */ /* 0x042ff0000004180c */
[----:B------:R1:W-:Y:S01]  /*cdd0*/  MUFU.EX2 R132, R0 ;  /* 0x0000000000847308 */ /* 0x0003e20000000800 */
[C---:B------:R-:W-:Y:S01]  /*cde0*/  HMMA.16816.F32.BF16 R16, R104.reuse, R110, R16 ;  /* 0x0000006e6810723c */ /* 0x040fe20000041810 */
[----:B------:R-:W2:Y:S02]  /*cdf0*/  LDSM.16.MT88.4 R108, [R170] ;  /* 0x00000000aa6c783b */ /* 0x000ea40000004200 */
[----:B-1----:R-:W-:Y:S06]  /*ce00*/  FFMA.FTZ R0, R138, c[0x0][0x2d0], -R139 ;  /* 0x0000b4008a007a23 */ /* 0x002fec000001088b */
[----:B------:R1:W-:Y:S01]  /*ce10*/  MUFU.EX2 R187, R0 ;  /* 0x0000000000bb7308 */ /* 0x0003e20000000800 */
[C---:B--2---:R-:W-:Y:S08]  /*ce20*/  HMMA.16816.F32.BF16 R20, R104.reuse, R108, R20 ;  /* 0x0000006c6814723c */ /* 0x044ff00000041814 */
[C---:B------:R-:W-:Y:S01]  /*ce30*/  HMMA.16816.F32.BF16 R24, R104.reuse, R110, R24 ;  /* 0x0000006e6818723c */ /* 0x040fe20000041818 */
[----:B------:R-:W2:Y:S03]  /*ce40*/  LDSM.16.MT88.4 R108, [R169] ;  /* 0x00000000a96c783b */ /* 0x000ea60000004200 */
[----:B-1----:R-:W-:Y:S04]  /*ce50*/  FFMA.FTZ R0, R154, c[0x0][0x2d0], -R101 ;  /* 0x0000b4009a007a23 */ /* 0x002fe80000010865 */
[----:B------:R-:W1:Y:S04]  /*ce60*/  MUFU.EX2 R124, R0 ;  /* 0x00000000007c7308 */ /* 0x000e680000000800 */
[----:B-1----:R-:W-:Y:S02]  /*ce70*/  FADD.FTZ R2, R124, R123 ;  /* 0x0000007b7c027221 */ /* 0x002fe40000010000 */
[--C-:B------:R-:W-:Y:S04]  /*ce80*/  FFMA.FTZ R0, R152, c[0x0][0x2d0], -R101.reuse ;  /* 0x0000b40098007a23 */ /* 0x100fe80000010865 */
[----:B------:R-:W1:Y:S01]  /*ce90*/  MUFU.EX2 R125, R0 ;  /* 0x00000000007d7308 */ /* 0x000e620000000800 */
[C---:B--2---:R-:W-:Y:S08]  /*cea0*/  HMMA.16816.F32.BF16 R28, R104.reuse, R108, R28 ;  /* 0x0000006c681c723c */ /* 0x044ff0000004181c */
[C---:B------:R-:W-:Y:S01]  /*ceb0*/  HMMA.16816.F32.BF16 R32, R104.reuse, R110, R32 ;  /* 0x0000006e6820723c */ /* 0x040fe20000041820 */
[----:B------:R-:W2:Y:S03]  /*cec0*/  LDSM.16.MT88.4 R108, [R167+0x2000] ;  /* 0x00200000a76c783b */ /* 0x000ea60000004200 */
[----:B-1----:R-:W-:Y:S02]  /*ced0*/  FADD.FTZ R2, R125, R2 ;  /* 0x000000027d027221 */ /* 0x002fe40000010000 */
[----:B------:R-:W-:Y:S02]  /*cee0*/  FFMA.FTZ R0, R156, c[0x0][0x2d0], -R101 ;  /* 0x0000b4009c007a23 */ /* 0x000fe40000010865 */
[----:B------:R-:W-:Y:S02]  /*cef0*/  FADD.FTZ R2, R127, R2 ;  /* 0x000000027f027221 */ /* 0x000fe40000010000 */
[----:B------:R1:W3:Y:S01]  /*cf00*/  MUFU.EX2 R186, R0 ;  /* 0x0000000000ba7308 */ /* 0x0002e20000000800 */
[C---:B--2---:R-:W-:Y:S03]  /*cf10*/  HMMA.16816.F32.BF16 R36, R104.reuse, R108, R36 ;  /* 0x0000006c6824723c */ /* 0x044fe60000041824 */
[--C-:B-1----:R-:W-:Y:S02]  /*cf20*/  FFMA.FTZ R0, R162, c[0x0][0x2d0], -R139.reuse ;  /* 0x0000b400a2007a23 */ /* 0x102fe4000001088b */
[----:B---3--:R-:W-:Y:S04]  /*cf30*/  FADD.FTZ R2, R186, R2 ;  /* 0x00000002ba027221 */ /* 0x008fe80000010000 */
[----:B------:R1:W-:Y:S01]  /*cf40*/  MUFU.EX2 R155, R0 ;  /* 0x00000000009b7308 */ /* 0x0003e20000000800 */
[C---:B------:R-:W-:Y:S01]  /*cf50*/  HMMA.16816.F32.BF16 R40, R104.reuse, R110, R40 ;  /* 0x0000006e6828723c */ /* 0x040fe20000041828 */
[----:B------:R-:W2:Y:S02]  /*cf60*/  LDSM.16.MT88.4 R108, [R168+0x2000] ;  /* 0x00200000a86c783b */ /* 0x000ea40000004200 */
[--C-:B-1----:R-:W-:Y:S06]  /*cf70*/  FFMA.FTZ R0, R160, c[0x0][0x2d0], -R139.reuse ;  /* 0x0000b400a0007a23 */ /* 0x102fec000001088b */
[----:B------:R1:W-:Y:S01]  /*cf80*/  MUFU.EX2 R160, R0 ;  /* 0x0000000000a07308 */ /* 0x0003e20000000800 */
[C---:B--2---:R-:W-:Y:S08]  /*cf90*/  HMMA.16816.F32.BF16 R44, R104.reuse, R108, R44 ;  /* 0x0000006c682c723c */ /* 0x044ff0000004182c */
[C---:B------:R-:W-:Y:S01]  /*cfa0*/  HMMA.16816.F32.BF16 R48, R104.reuse, R110, R48 ;  /* 0x0000006e6830723c */ /* 0x040fe20000041830 */
[----:B------:R-:W2:Y:S03]  /*cfb0*/  LDSM.16.MT88.4 R108, [R170+0x2000] ;  /* 0x00200000aa6c783b */ /* 0x000ea60000004200 */
[--C-:B-1----:R-:W-:Y:S04]  /*cfc0*/  FFMA.FTZ R0, R158, c[0x0][0x2d0], -R139.reuse ;  /* 0x0000b4009e007a23 */ /* 0x102fe8000001088b */
[----:B------:R1:W-:Y:S04]  /*cfd0*/  MUFU.EX2 R156, R0 ;  /* 0x00000000009c7308 */ /* 0x0003e80000000800 */
[----:B-1----:R-:W-:Y:S06]  /*cfe0*/  FFMA.FTZ R0, R157, c[0x0][0x2d0], -R139 ;  /* 0x0000b4009d007a23 */ /* 0x002fec000001088b */
[----:B------:R1:W-:Y:S01]  /*cff0*/  MUFU.EX2 R157, R0 ;  /* 0x00000000009d7308 */ /* 0x0003e20000000800 */
[C---:B--2---:R-:W-:Y:S08]  /*d000*/  HMMA.16816.F32.BF16 R52, R104.reuse, R108, R52 ;  /* 0x0000006c6834723c */ /* 0x044ff00000041834 */
[C---:B------:R-:W-:Y:S01]  /*d010*/  HMMA.16816.F32.BF16 R56, R104.reuse, R110, R56 ;  /* 0x0000006e6838723c */ /* 0x040fe20000041838 */
[----:B------:R-:W2:Y:S03]  /*d020*/  LDSM.16.MT88.4 R108, [R169+0x2000] ;  /* 0x00200000a96c783b */ /* 0x000ea60000004200 */
[--C-:B-1----:R-:W-:Y:S04]  /*d030*/  FFMA.FTZ R0, R161, c[0x0][0x2d0], -R101.reuse ;  /* 0x0000b400a1007a23 */ /* 0x102fe80000010865 */
[----:B------:R1:W3:Y:S04]  /*d040*/  MUFU.EX2 R154, R0 ;  /* 0x00000000009a7308 */ /* 0x0002e80000000800 */
[--C-:B-1----:R-:W-:Y:S01]  /*d050*/  FFMA.FTZ R0, R163, c[0x0][0x2d0], -R101.reuse ;  /* 0x0000b400a3007a23 */ /* 0x102fe20000010865 */
[C---:B--2---:R-:W-:Y:S05]  /*d060*/  HMMA.16816.F32.BF16 R60, R104.reuse, R108, R60 ;  /* 0x0000006c683c723c */ /* 0x044fea000004183c */
[----:B------:R1:W2:Y:S01]  /*d070*/  MUFU.EX2 R153, R0 ;  /* 0x0000000000997308 */ /* 0x0002a20000000800 */
[----:B---3--:R-:W-:Y:S02]  /*d080*/  FADD.FTZ R2, R154, R2 ;  /* 0x000000029a027221 */ /* 0x008fe40000010000 */
[C---:B------:R-:W-:Y:S01]  /*d090*/  HMMA.16816.F32.BF16 R64, R104.reuse, R110, R64 ;  /* 0x0000006e6840723c */ /* 0x040fe20000041840 */
[----:B------:R-:W3:Y:S03]  /*d0a0*/  LDSM.16.MT88.4 R108, [R167+0x4000] ;  /* 0x00400000a76c783b */ /* 0x000ee60000004200 */
[--C-:B-1----:R-:W-:Y:S02]  /*d0b0*/  FFMA.FTZ R0, R159, c[0x0][0x2d0], -R101.reuse ;  /* 0x0000b4009f007a23 */ /* 0x102fe40000010865 */
[----:B--2---:R-:W-:Y:S02]  /*d0c0*/  FADD.FTZ R2, R153, R2 ;  /* 0x0000000299027221 */ /* 0x004fe40000010000 */
[----:B------:R1:W2:Y:S01]  /*d0d0*/  MUFU.EX2 R152, R0 ;  /* 0x0000000000987308 */ /* 0x0002a20000000800 */
[C---:B---3--:R-:W-:Y:S03]  /*d0e0*/  HMMA.16816.F32.BF16 R68, R104.reuse, R108, R68 ;  /* 0x0000006c6844723c */ /* 0x048fe60000041844 */
[----:B-1----:R-:W-:Y:S05]  /*d0f0*/  FFMA.FTZ R0, R171, c[0x0][0x2d0], -R101 ;  /* 0x0000b400ab007a23 */ /* 0x002fea0000010865 */
[C---:B------:R-:W-:Y:S01]  /*d100*/  HMMA.16816.F32.BF16 R72, R104.reuse, R110, R72 ;  /* 0x0000006e6848723c */ /* 0x040fe20000041848 */
[----:B------:R-:W1:Y:S01]  /*d110*/  LDSM.16.MT88.4 R108, [R168+0x4000] ;  /* 0x00400000a86c783b */ /* 0x000e620000004200 */
[----:B------:R3:W-:Y:S02]  /*d120*/  MUFU.EX2 R147, R0 ;  /* 0x0000000000937308 */ /* 0x0007e40000000800 */
[----:B--2---:R-:W-:Y:S02]  /*d130*/  FADD.FTZ R2, R152, R2 ;  /* 0x0000000298027221 */ /* 0x004fe40000010000 */
[----:B---3--:R-:W-:Y:S02]  /*d140*/  FADD.FTZ R0, R185, R102 ;  /* 0x00000066b9007221 */ /* 0x008fe40000010000 */
[----:B------:R-:W-:Y:S04]  /*d150*/  FFMA.FTZ R102, R149, c[0x0][0x2d0], -R139 ;  /* 0x0000b40095667a23 */ /* 0x000fe8000001088b */
[----:B------:R-:W2:Y:S01]  /*d160*/  MUFU.EX2 R145, R102 ;  /* 0x0000006600917308 */ /* 0x000ea20000000800 */
[C---:B-1----:R-:W-:Y:S08]  /*d170*/  HMMA.16816.F32.BF16 R76, R104.reuse, R108, R76 ;  /* 0x0000006c684c723c */ /* 0x042ff0000004184c */
[C---:B------:R-:W-:Y:S01]  /*d180*/  HMMA.16816.F32.BF16 R80, R104.reuse, R110, R80 ;  /* 0x0000006e6850723c */ /* 0x040fe20000041850 */
[----:B------:R-:W1:Y:S03]  /*d190*/  LDSM.16.MT88.4 R108, [R170+0x4000] ;  /* 0x00400000aa6c783b */ /* 0x000e660000004200 */
[----:B--2---:R-:W-:Y:S04]  /*d1a0*/  F2FP.BF16.PACK_AB R138, R146, R145 ;  /* 0x00000091928a723e */ /* 0x004fe800000010ff */
[C---:B-1----:R-:W-:Y:S08]  /*d1b0*/  HMMA.16816.F32.BF16 R84, R104.reuse, R108, R84 ;  /* 0x0000006c6854723c */ /* 0x042ff00000041854 */
[C---:B------:R-:W-:Y:S01]  /*d1c0*/  HMMA.16816.F32.BF16 R88, R104.reuse, R110, R88 ;  /* 0x0000006e6858723c */ /* 0x040fe20000041858 */
[----:B------:R-:W1:Y:S07]  /*d1d0*/  LDSM.16.MT88.4 R108, [R169+0x4000] ;  /* 0x00400000a96c783b */ /* 0x000e6e0000004200 */
[C---:B-1----:R-:W-:Y:S08]  /*d1e0*/  HMMA.16816.F32.BF16 R92, R104.reuse, R108, R92 ;  /* 0x0000006c685c723c */ /* 0x042ff0000004185c */
[----:B------:R-:W-:Y:S01]  /*d1f0*/  HMMA.16816.F32.BF16 R96, R104, R110, R96 ;  /* 0x0000006e6860723c */ /* 0x000fe20000041860 */
[----:B------:R-:W1:Y:S06]  /*d200*/  LDSM.16.MT88.4 R108, [R167+0x800] ;  /* 0x00080000a76c783b */ /* 0x000e6c0000004200 */
[----:B------:R-:W-:Y:S01]  /*d210*/  F2FP.BF16.PACK_AB R104, R126, R122 ;  /* 0x0000007a7e68723e */ /* 0x000fe200000010ff */
[----:B------:R-:W-:Y:S01]  /*d220*/  FADD.FTZ R122, R122, R0 ;  /* 0x000000007a7a7221 */ /* 0x000fe20000010000 */
[----:B------:R-:W-:Y:S03]  /*d230*/  F2FP.BF16.PACK_AB R106, R187, R132 ;  /* 0x00000084bb6a723e */ /* 0x000fe600000010ff */
[----:B------:R-:W-:Y:S01]  /*d240*/  F2FP.BF16.PACK_AB R105, R125, R124 ;  /* 0x0000007c7d69723e */ /* 0x000fe200000010ff */
[----:B------:R-:W-:Y:S01]  /*d250*/  FADD.FTZ R102, R126, R122 ;  /* 0x0000007a7e667221 */ /* 0x000fe20000010000 */
[----:B------:R-:W-:Y:S01]  /*d260*/  F2FP.BF16.PACK_AB R107, R186, R127 ;  /* 0x0000007fba6b723e */ /* 0x000fe200000010ff */
[----:B------:R-:W-:Y:S01]  /*d270*/  LDSM.16.MT88.4 R120, [R168+0x1800] ;  /* 0x00180000a878783b */ /* 0x000fe20000004200 */
[--C-:B------:R-:W-:Y:S04]  /*d280*/  FFMA.FTZ R0, R172, c[0x0][0x2d0], -R101.reuse ;  /* 0x0000b400ac007a23 */ /* 0x100fe80000010865 */
[----:B------:R2:W-:Y:S01]  /*d290*/  MUFU.EX2 R142, R0 ;  /* 0x00000000008e7308 */ /* 0x0005e20000000800 */
[C---:B-1----:R-:W-:Y:S03]  /*d2a0*/  HMMA.16816.F32.BF16 R4, R104.reuse, R108, R4 ;  /* 0x0000006c6804723c */ /* 0x042fe60000041804 */
[--C-:B--2---:R-:W-:Y:S06]  /*d2b0*/  FFMA.FTZ R0, R183, c[0x0][0x2d0], -R101.reuse ;  /* 0x0000b400b7007a23 */ /* 0x104fec0000010865 */
[----:B------:R-:W1:Y:S01]  /*d2c0*/  MUFU.EX2 R141, R0 ;  /* 0x00000000008d7308 */ /* 0x000e620000000800 */
[C---:B------:R-:W-:Y:S01]  /*d2d0*/  HMMA.16816.F32.BF16 R8, R104.reuse, R110, R8 ;  /* 0x0000006e6808723c */ /* 0x040fe20000041808 */
[----:B------:R-:W2:Y:S07]  /*d2e0*/  LDSM.16.MT88.4 R108, [R170+0x800] ;  /* 0x00080000aa6c783b */ /* 0x000eae0000004200 */
[C---:B------:R-:W-:Y:S08]  /*d2f0*/  HMMA.16816.F32.BF16 R12, R104.reuse, R112, R12 ;  /* 0x00000070680c723c */ /* 0x040ff0000004180c */
[C---:B------:R-:W-:Y:S01]  /*d300*/  HMMA.16816.F32.BF16 R16, R104.reuse, R114, R16 ;  /* 0x000000726810723c */ /* 0x040fe20000041810 */
[----:B------:R-:W3:Y:S03]  /*d310*/  LDSM.16.MT88.4 R112, [R169+0x800] ;  /* 0x00080000a970783b */ /* 0x000ee60000004200 */
[----:B-1----:R-:W-:Y:S01]  /*d320*/  F2FP.BF16.PACK_AB R137, R141, R142 ;  /* 0x0000008e8d89723e */ /* 0x002fe200000010ff */
[--C-:B------:R-:W-:Y:S04]  /*d330*/  FFMA.FTZ R0, R182, c[0x0][0x2d0], -R101.reuse ;  /* 0x0000b400b6007a23 */ /* 0x100fe80000010865 */
[----:B------:R1:W-:Y:S03]  /*d340*/  MUFU.EX2 R140, R0 ;  /* 0x00000000008c7308 */ /* 0x0003e60000000800 */
[----:B------:R-:W-:Y:S07]  /*d350*/  FFMA.FTZ R101, R177, c[0x0][0x2d0], -R101 ;  /* 0x0000b400b1657a23 */ /* 0x000fee0000010865 */
[----:B------:R-:W4:Y:S01]  /*d360*/  MUFU.EX2 R101, R101 ;  /* 0x0000006500657308 */ /* 0x000f220000000800 */
[C---:B--2---:R-:W-:Y:S08]  /*d370*/  HMMA.16816.F32.BF16 R20, R104.reuse, R108, R20 ;  /* 0x0000006c6814723c */ /* 0x044ff00000041814 */
[C---:B------:R-:W-:Y:S01]  /*d380*/  HMMA.16816.F32.BF16 R24, R104.reuse, R110, R24 ;  /* 0x0000006e6818723c */ /* 0x040fe20000041818 */
[----:B------:R-:W2:Y:S03]  /*d390*/  LDSM.16.MT88.4 R108, [R167+0x2800] ;  /* 0x00280000a76c783b */ /* 0x000ea60000004200 */
[----:B-1----:R-:W-:Y:S01]  /*d3a0*/  FADD.FTZ R0, R132, R102 ;  /* 0x0000006684007221 */ /* 0x002fe20000010000 */
[----:B------:R-:W-:Y:S03]  /*d3b0*/  MOV R102, R3 ;  /* 0x0000000300667202 */ /* 0x000fe60000000f00 */
[C---:B---3--:R-:W-:Y:S04]  /*d3c0*/  HMMA.16816.F32.BF16 R28, R104.reuse, R112, R28 ;  /* 0x00000070681c723c */ /* 0x048fe8000004181c */
[----:B------:R-:W-:Y:S01]  /*d3d0*/  FADD.FTZ R0, R187, R0 ;  /* 0x00000000bb007221 */ /* 0x000fe20000010000 */
[----:B----4-:R-:W-:Y:S03]  /*d3e0*/  F2FP.BF16.PACK_AB R139, R101, R140 ;  /* 0x0000008c658b723e */ /* 0x010fe600000010ff */
[C---:B------:R-:W-:Y:S01]  /*d3f0*/  HMMA.16816.F32.BF16 R32, R104.reuse, R114, R32 ;  /* 0x000000726820723c */ /* 0x040fe20000041820 */
[----:B------:R-:W1:Y:S03]  /*d400*/  LDSM.16.MT88.4 R112, [R168+0x2800] ;  /* 0x00280000a870783b */ /* 0x000e660000004200 */
[----:B------:R-:W-:Y:S04]  /*d410*/  FADD.FTZ R0, R155, R0 ;  /* 0x000000009b007221 */ /* 0x000fe80000010000 */
[----:B------:R-:W-:Y:S04]  /*d420*/  FADD.FTZ R0, R160, R0 ;  /* 0x00000000a0007221 */ /* 0x000fe80000010000 */
        /* <DEDUP_REMOVED lines=99> */
[----:B------:R-:W-:Y:S02]  /*da60*/  FADD.FTZ R0, R140, R0 ;  /* 0x000000008c007221 */ /* 0x000fe40000010000 */
[C---:B---3--:R-:W-:Y:S04]  /*da70*/  HMMA.16816.F32.BF16 R84, R136.reuse, R12, R84 ;  /* 0x0000000c8854723c */ /* 0x048fe80000041854 */
[----:B------:R-:W-:Y:S02]  /*da80*/  FADD.FTZ R190, R146, R2 ;  /* 0x0000000292be7221 */ /* 0x000fe40000010000 */
[----:B------:R-:W-:Y:S01]  /*da90*/  FADD.FTZ R191, R101, R0 ;  /* 0x0000000065bf7221 */ /* 0x000fe20000010000 */
[----:B------:R-:W-:Y:S01]  /*daa0*/  MOV R12, R3 ;  /* 0x00000003000c7202 */ /* 0x000fe20000000f00 */
[C---:B------:R-:W-:Y:S04]  /*dab0*/  HMMA.16816.F32.BF16 R88, R136.reuse, R14, R88 ;  /* 0x0000000e8858723c */ /* 0x040fe80000041858 */
[----:B------:R-:W-:Y:S04]  /*dac0*/  MOV R101, R100 ;  /* 0x0000006400657202 */ /* 0x000fe80000000f00 */
[C---:B----4-:R-:W-:Y:S08]  /*dad0*/  HMMA.16816.F32.BF16 R92, R136.reuse, R16, R92 ;  /* 0x00000010885c723c */ /* 0x050ff0000004185c */
[----:B------:R-:W-:Y:S01]  /*dae0*/  HMMA.16816.F32.BF16 R96, R136, R18, R96 ;  /* 0x000000128860723c */ /* 0x000fe20000041860 */
[----:B------:R-:W-:-:S07]  /*daf0*/  @P0 BRA `(.L_x_539) ;  /* 0xffffce7000000947 */ /* 0x000fce000383ffff */
.L_x_528:
[----:B------:R-:W-:-:S13]  /*db00*/  ISETP.GE.AND P0, PT, R178, R194, PT ;  /* 0x000000c2b200720c */ /* 0x000fda0003f06270 */
[----:B------:R-:W-:Y:S05]  /*db10*/  @!P0 BRA `(.L_x_540) ;  /* 0x00003c4000008947 */ /* 0x000fea0003800000 */
[----:B------:R-:W-:Y:S02]  /*db20*/  MOV R102, R12 ;  /* 0x0000000c00667202 */ /* 0x000fe40000000f00 */
[----:B------:R-:W-:Y:S02]  /*db30*/  MOV R101, R100 ;  /* 0x0000006400657202 */ /* 0x000fe40000000f00 */
.L_x_558:
[----:B------:R-:W-:Y:S04]  /*db40*/  DEPBAR.LE SB0, 0x0 ;  /* 0x000080000000791a */ /* 0x000fe80000000000 */
[----:B------:R-:W-:Y:S01]  /*db50*/  WARPSYNC 0xffffffff ;  /* 0xffffffff00007948 */ /* 0x000fe20003800000 */
[----:B------:R-:W-:Y:S01]  /*db60*/  BAR.SYNC.DEFER_BLOCKING 0x0 ;  /* 0x0000000000007b1d */ /* 0x000fe20000010000 */
[----:B------:R-:W-:Y:S01]  /*db70*/  SHF.R.S32.HI R0, RZ, 0x1f, R181 ;  /* 0x0000001fff007819 */ /* 0x000fe200000114b5 */
[----:B------:R-:W-:Y:S01]  /*db80*/  IMAD.WIDE.U32 R2, R181, c[0x0][0x208], RZ ;  /* 0x00008200b5027a25 */ /* 0x000fe200078e00ff */
[----:B------:R-:W-:Y:S02]  /*db90*/  SHF.R.S32.HI R4, RZ, 0x1f, R180 ;  /* 0x0000001fff047819 */ /* 0x000fe400000114b4 */
[----:B------:R-:W-:Y:S01]  /*dba0*/  SHF.R.S32.HI R5, RZ, 0x1f, R193 ;  /* 0x0000001fff057819 */ /* 0x000fe200000114c1 */
[----:B------:R-:W-:Y:S01]  /*dbb0*/  IMAD R0, R0, c[0x0][0x208], RZ ;  /* 0x0000820000007a24 */ /* 0x000fe200078e02ff */
[----:B------:R-:W-:Y:S01]  /*dbc0*/  SHF.R.S32.HI R6, RZ, 0x1f, R192 ;  /* 0x0000001fff067819 */ /* 0x000fe200000114c0 */
[----:B------:R-:W-:Y:S01]  /*dbd0*/  IMAD R4, R4, c[0x0][0x218], RZ ;  /* 0x0000860004047a24 */ /* 0x000fe200078e02ff */
[----:B------:R-:W-:Y:S01]  /*dbe0*/  SHF.L.U64.HI R22, R193, 0x1, R5 ;  /* 0x00000001c1167819 */ /* 0x000fe20000010205 */
[----:B------:R-:W-:Y:S01]  /*dbf0*/  IMAD R0, R181, c[0x0][0x20c], R0 ;  /* 0x00008300b5007a24 */ /* 0x000fe200078e0200 */
[----:B------:R-:W-:Y:S01]  /*dc00*/  SHF.R.S32.HI R5, RZ, 0x1f, R184 ;  /* 0x0000001fff057819 */ /* 0x000fe200000114b8 */
[C---:B------:R-:W-:Y:S01]  /*dc10*/  IMAD R4, R180.reuse, c[0x0][0x21c], R4 ;  /* 0x00008700b4047a24 */ /* 0x040fe200078e0204 */
[----:B------:R-:W-:Y:S01]  /*dc20*/  IADD3 R172, R103, 0x5800, RZ ;  /* 0x0000580067ac7810 */ /* 0x000fe20007ffe0ff */
[----:B------:R-:W-:Y:S01]  /*dc30*/  IMAD.IADD R3, R3, 0x1, R0 ;  /* 0x0000000103037824 */ /* 0x000fe200078e0200 */
[----:B------:R-:W-:Y:S01]  /*dc40*/  IADD3 R171, R103, 0x5000, RZ ;  /* 0x0000500067ab7810 */ /* 0x000fe20007ffe0ff */
[----:B------:R-:W-:Y:S01]  /*dc50*/  IMAD.SHL.U32 R28, R193, 0x2, RZ ;  /* 0x00000002c11c7824 */ /* 0x000fe200078e00ff */
[C---:B------:R-:W-:Y:S01]  /*dc60*/  IADD3 R163, R103.reuse, 0x4800, RZ ;  /* 0x0000480067a37810 */ /* 0x040fe20007ffe0ff */
[----:B------:R-:W-:Y:S01]  /*dc70*/  IMAD.WIDE.U32 R2, R180, c[0x0][0x218], R2 ;  /* 0x00008600b4027a25 */ /* 0x000fe200078e0002 */
[C---:B------:R-:W-:Y:S02]  /*dc80*/  IADD3 R162, R103.reuse, 0x4000, RZ ;  /* 0x0000400067a27810 */ /* 0x040fe40007ffe0ff */
[C---:B------:R-:W-:Y:S01]  /*dc90*/  IADD3 R161, R103.reuse, 0x3800, RZ ;  /* 0x0000380067a17810 */ /* 0x040fe20007ffe0ff */
[----:B------:R-:W-:Y:S01]  /*dca0*/  IMAD.SHL.U32 R23, R192, 0x2, RZ ;  /* 0x00000002c0177824 */ /* 0x000fe200078e00ff */
[----:B------:R-:W-:Y:S01]  /*dcb0*/  IADD3 R0, P0, R206, R2, RZ ;  /* 0x00000002ce007210 */ /* 0x000fe20007f1e0ff */
[----:B------:R1:W2:Y:S01]  /*dcc0*/  LDSM.16.M88.4 R32, [R173] ;  /* 0x00000000ad20783b */ /* 0x0002a20000000200 */
[C---:B------:R-:W-:Y:S01]  /*dcd0*/  IADD3 R160, R103.reuse, 0x3000, RZ ;  /* 0x0000300067a07810 */ /* 0x040fe20007ffe0ff */
[----:B------:R-:W-:Y:S01]  /*dce0*/  IMAD.SHL.U32 R14, R184, 0x2, RZ ;  /* 0x00000002b80e7824 */ /* 0x000fe200078e00ff */
[----:B------:R-:W-:Y:S01]  /*dcf0*/  IADD3.X R2, R210, R3, R4, P0, !PT ;  /* 0x00000003d2027210 */ /* 0x000fe200007fe404 */
[----:B------:R1:W3:Y:S01]  /*dd00*/  LDSM.16.M88.4 R8, [R164] ;  /* 0x00000000a408783b */ /* 0x0002e20000000200 */
[C---:B------:R-:W-:Y:S02]  /*dd10*/  LEA R4, P0, R0.reuse, c[0x0][0x1f8], 0x1 ;  /* 0x00007e0000047a11 */ /* 0x040fe400078008ff */
[C---:B------:R-:W-:Y:S01]  /*dd20*/  IADD3 R100, R103.reuse, 0x2800, RZ ;  /* 0x0000280067647810 */ /* 0x040fe20007ffe0ff */
[----:B------:R1:W4:Y:S01]  /*dd30*/  LDSM.16.M88.4 R16, [R164+0x800] ;  /* 0x00080000a410783b */ /* 0x0003220000000200 */
[----:B------:R-:W-:Y:S02]  /*dd40*/  LEA.HI.X R12, R0, c[0x0][0x1fc], R2, 0x1, P0 ;  /* 0x00007f00000c7a11 */ /* 0x000fe400000f0c02 */
[----:B------:R-:W-:Y:S01]  /*dd50*/  IADD3 R0, R103, 0x2000, RZ ;  /* 0x0000200067007810 */ /* 0x000fe20007ffe0ff */
[----:B------:R1:W1:Y:S01]  /*dd60*/  LDSM.16.M88.4 R24, [R164+0x1000] ;  /* 0x00100000a418783b */ /* 0x0002620000000200 */
[----:B------:R-:W-:Y:S02]  /*dd70*/  SHF.L.U64.HI R15, R192, 0x1, R6 ;  /* 0x00000001c00f7819 */ /* 0x000fe40000010206 */
[----:B------:R-:W-:Y:S01]  /*dd80*/  SHF.L.U64.HI R13, R184, 0x1, R5 ;  /* 0x00000001b80d7819 */ /* 0x000fe20000010205 */
[----:B------:R1:W1:Y:S04]  /*dd90*/  LDSM.16.M88.4 R136, [R164+0x1800] ;  /* 0x00180000a488783b */ /* 0x0002680000000200 */
[----:B------:R1:W1:Y:S04]  /*dda0*/  LDSM.16.M88.4 R140, [R174] ;  /* 0x00000000ae8c783b */ /* 0x0002680000000200 */
[----:B------:R1:W1:Y:S04]  /*ddb0*/  LDSM.16.M88.4 R144, [R103] ;  /* 0x000000006790783b */ /* 0x0002680000000200 */
[----:B------:R1:W1:Y:S04]  /*ddc0*/  LDSM.16.M88.4 R148, [R103+0x800] ;  /* 0x000800006794783b */ /* 0x0002680000000200 */
[----:B------:R1:W1:Y:S04]  /*ddd0*/  LDSM.16.M88.4 R152, [R103+0x1000] ;  /* 0x001000006798783b */ /* 0x0002680000000200 */
[----:B------:R1:W1:Y:S01]  /*dde0*/  LDSM.16.M88.4 R156, [R103+0x1800] ;  /* 0x00180000679c783b */ /* 0x0002620000000200 */
[----:B------:R-:W-:-:S05]  /*ddf0*/  BRA.DIV ~URZ, `(.L_x_541) ;  /* 0x00009ff27f007947 */ /* 0x000fca000b800000 */
[----:B------:R4:W3:Y:S02]  /*de00*/  SHFL.IDX PT, R2, R12, RZ, 0x181f ;  /* 0x00181fff0c027589 */ /* 0x0008e400000e0000 */
.L_x_652:
[----:B------:R-:W5:Y:S01]  /*de10*/  SHFL.IDX PT, R5, R4, RZ, 0x181f ;  /* 0x00181fff04057589 */ /* 0x000f6200000e0000 */
[----:B------:R-:W-:Y:S01]  /*de20*/  ISETP.GE.AND P1, PT, R184, c[0x0][0x1d4], PT ;  /* 0x00007500b8007a0c */ /* 0x000fe20003f26270 */
[----:B------:R-:W-:Y:S01]  /*de30*/  BSSY B0, `(.L_x_542) ;  /* 0x0000145000007945 */ /* 0x000fe20003800000 */
[----:B------:R-:W-:Y:S02]  /*de40*/  ISETP.GE.AND P4, PT, R192, c[0x0][0x1d4], PT ;  /* 0x00007500c0007a0c */ /* 0x000fe40003f86270 */
[----:B------:R-:W-:Y:S02]  /*de50*/  SEL R177, RZ, 0x10, P1 ;  /* 0x00000010ffb17807 */ /* 0x000fe40000800000 */
[----:B------:R-:W-:Y:S01]  /*de60*/  ISETP.GE.AND P3, PT, R193, c[0x0][0x1d4], PT ;  /* 0x00007500c1007a0c */ /* 0x000fe20003f66270 */
[----:B------:R-:W4:Y:S08]  /*de70*/  SHFL.IDX PT, R3, R4, 0x1, 0x181f ;  /* 0x00381f0004037f89 */ /* 0x000f3000000e0000 */
[----:B------:R3:W2:Y:S01]  /*de80*/  SHFL.IDX PT, R4, R12, 0x1, 0x181f ;  /* 0x00381f000c047f89 */ /* 0x0006a200000e0000 */
[C---:B-----5:R-:W-:Y:S04]  /*de90*/  IADD3 R6, P0, R5.reuse, R14, RZ ;  /* 0x0000000e05067210 */ /* 0x060fe80007f1e0ff */
[C---:B---3--:R-:W-:Y:S05]  /*dea0*/  IADD3.X R7, R2.reuse, R13, RZ, P0, !PT ;  /* 0x0000000d02077210 */ /* 0x048fea00007fe4ff */
[----:B------:R3:W-:Y:S01]  /*deb0*/  LDGSTS.E.BYPASS.LTC128B.128 [R179+0x100], [R6.64], !P1 ;  /* 0x0010000006b37fae */ /* 0x0007e2000c901d48 */
[C---:B----4-:R-:W-:Y:S02]  /*dec0*/  IADD3 R12, P2, R5.reuse, R28, RZ ;  /* 0x0000001c050c7210 */ /* 0x050fe40007f5e0ff */
[----:B---3--:R-:W-:Y:S04]  /*ded0*/  IADD3 R6, P0, R5, R23, RZ ;  /* 0x0000001705067210 */ /* 0x008fe80007f1e0ff */
[----:B------:R-:W-:Y:S05]  /*dee0*/  IADD3.X R7, R2, R15, RZ, P0, !PT ;  /* 0x0000000f02077210 */ /* 0x000fea00007fe4ff */
[----:B------:R3:W-:Y:S02]  /*def0*/  LDGSTS.E.BYPASS.LTC128B.128 [R179+0x2100], [R6.64], !P4 ;  /* 0x0210000006b37fae */ /* 0x0007e4000e101d48 */
[----:B---3--:R-:W-:Y:S04]  /*df00*/  IADD3 R6, -R177, 0x10, RZ ;  /* 0x00000010b1067810 */ /* 0x008fe80007ffe1ff */
[----:B------:R-:W-:Y:S04]  /*df10*/  LOP3.LUT R6, R6, 0xf, RZ, 0xc0, !PT ;  /* 0x0000000f06067812 */ /* 0x000fe800078ec0ff */
[-C--:B------:R-:W-:Y:S02]  /*df20*/  IADD3 R20, P1, P0, R6, R3.reuse, R14 ;  /* 0x0000000306147210 */ /* 0x080fe4000783e00e */
[----:B------:R-:W-:Y:S02]  /*df30*/  SEL R6, RZ, 0x10, P4 ;  /* 0x00000010ff067807 */ /* 0x000fe40002000000 */
[-C--:B--2---:R-:W-:Y:S02]  /*df40*/  IADD3.X R21, RZ, R4.reuse, R13, P1, P0 ;  /* 0x00000004ff157210 */ /* 0x084fe40000fe040d */
[----:B------:R-:W-:Y:S04]  /*df50*/  IADD3 R7, -R6, 0x10, RZ ;  /* 0x0000001006077810 */ /* 0x000fe80007ffe1ff */
[----:B------:R-:W-:Y:S04]  /*df60*/  LOP3.LUT R7, R7, 0xf, RZ, 0xc0, !PT ;  /* 0x0000000f07077812 */ /* 0x000fe800078ec0ff */
[-C--:B------:R-:W-:Y:S02]  /*df70*/  IADD3 R14, P1, P0, R7, R3.reuse, R23 ;  /* 0x00000003070e7210 */ /* 0x080fe4000783e017 */
[----:B------:R-:W-:Y:S02]  /*df80*/  SEL R7, RZ, 0x10, P3 ;  /* 0x00000010ff077807 */ /* 0x000fe40001800000 */
[----:B------:R-:W-:Y:S02]  /*df90*/  IADD3.X R15, RZ, R4, R15, P1, P0 ;  /* 0x00000004ff0f7210 */ /* 0x000fe40000fe040f */
[----:B------:R-:W-:Y:S04]  /*dfa0*/  IADD3 R13, -R7, 0x10, RZ ;  /* 0x00000010070d7810 */ /* 0x000fe80007ffe1ff */
[----:B------:R-:W-:Y:S04]  /*dfb0*/  LOP3.LUT R13, R13, 0xf, RZ, 0xc0, !PT ;  /* 0x0000000f0d0d7812 */ /* 0x000fe800078ec0ff */
[----:B------:R-:W-:Y:S02]  /*dfc0*/  IADD3 R28, P1, P0, R13, R3, R28 ;  /* 0x000000030d1c7210 */ /* 0x000fe4000783e01c */
[----:B------:R-:W-:Y:S02]  /*dfd0*/  IADD3.X R13, R2, R22, RZ, P2, !PT ;  /* 0x00000016020d7210 */ /* 0x000fe400017fe4ff */
[----:B------:R-:W-:Y:S02]  /*dfe0*/  IADD3.X R29, RZ, R4, R22, P1, P0 ;  /* 0x00000004ff1d7210 */ /* 0x000fe40000fe0416 */
[----:B------:R-:W-:Y:S01]  /*dff0*/  ISETP.NE.U32.AND P0, PT, R177, RZ, PT ;  /* 0x000000ffb100720c */ /* 0x000fe20003f05070 */
[----:B------:R2:W-:Y:S11]  /*e000*/  LDGSTS.E.BYPASS.LTC128B.128 [R179+0x4100], [R12.64], !P3 ;  /* 0x041000000cb37fae */ /* 0x0005f6000d901d48 */
[----:B------:R-:W-:Y:S01]  /*e010*/  @!UPT UIADD3 URZ, URZ, URZ, URZ ;  /* 0x0000003f3f3ff290 */ /* 0x000fe2000fffe03f */
[----:B------:R3:W-:Y:S01]  /*e020*/  LDGSTS.E.BYPASS.LTC128B.128.ZFILL [R179+0x1100], [R20.64], P0 ;  /* 0x0110000014b37fae */ /* 0x0007e20008141d48 */
[----:B------:R-:W-:Y:S11]  /*e030*/  ISETP.NE.U32.AND P0, PT, R6, RZ, PT ;  /* 0x000000ff0600720c */ /* 0x000ff60003f05070 */
[----:B------:R-:W-:Y:S02]  /*e040*/  @!UPT UIADD3 URZ, URZ, URZ, URZ ;  /* 0x0000003f3f3ff290 */ /* 0x000fe4000fffe03f */
[----:B------:R2:W-:Y:S01]  /*e050*/  LDGSTS.E.BYPASS.LTC128B.128.ZFILL [R179+0x3100], [R14.64], P0 ;  /* 0x031000000eb37fae */ /* 0x0005e20008141d48 */
[----:B------:R-:W-:Y:S02]  /*e060*/  ISETP.NE.U32.AND P0, PT, R7, RZ, PT ;  /* 0x000000ff0700720c */ /* 0x000fe40003f05070 */
[C---:B------:R-:W-:Y:S08]  /*e070*/  HMMA.16816.F32.BF16 R4, R32.reuse, R8, RZ ;  /* 0x000000082004723c */ /* 0x040ff000000418ff */
[C---:B------:R-:W-:Y:S03]  /*e080*/  HMMA.16816.F32.BF16 R8, R32.reuse, R10, RZ ;  /* 0x0000000a2008723c */ /* 0x040fe600000418ff */
[----:B------:R4:W-:Y:S01]  /*e090*/  LDGSTS.E.BYPASS.LTC128B.128.ZFILL [R179+0x5100], [R28.64], P0 ;  /* 0x051000001cb37fae */ /* 0x0009e20008141d48 */
[----:B------:R-:W-:Y:S07]  /*e0a0*/  ISETP.GT.AND P0, PT, R178, R194, PT ;  /* 0x000000c2b200720c */ /* 0x000fee0003f04270 */
[----:B------:R-:W0:Y:S01]  /*e0b0*/  LDGDEPBAR ;  /* 0x00000000000079af */ /* 0x000e220000000000 */
[C---:B--2---:R-:W-:Y:S08]  /*e0c0*/  HMMA.16816.F32.BF16 R12, R32.reuse, R16, RZ ;  /* 0x00000010200c723c */ /* 0x044ff000000418ff */
[C---:B------:R-:W-:Y:S08]  /*e0d0*/  HMMA.16816.F32.BF16 R16, R32.reuse, R18, RZ ;  /* 0x000000122010723c */ /* 0x040ff000000418ff */
        /* <DEDUP_REMOVED lines=17> */
[C---:B-1----:R-:W-:Y:S01]  /*e1f0*/  HMMA.16816.F32.BF16 R4, R136.reuse, R144, R4 ;  /* 0x000000908804723c */ /* 0x042fe20000041804 */
[----:B------:R-:W-:Y:S07]  /*e200*/  LDSM.16.M88.4 R156, [R160] ;  /* 0x00000000a09c783b */ /* 0x000fee0000000200 */
        /* <DEDUP_REMOVED lines=27> */
[----:B------:R-:W-:Y:S07]  /*e3c0*/  LDSM.16.M88.4 R144, [R0] ;  /* 0x000000000090783b */ /* 0x000fee0000000200 */
[C---:B------:R-:W-:Y:S08]  /*e3d0*/  HMMA.16816.F32.BF16 R12, R136.reuse, R148, R12 ;  /* 0x00000094880c723c */ /* 0x040ff0000004180c */
[C---:B------:R-:W-:Y:S01]  /*e3e0*/  HMMA.16816.F32.BF16 R16, R136.reuse, R150, R16 ;  /* 0x000000968810723c */ /* 0x040fe20000041810 */
[----:B------:R-:W-:Y:S07]  /*e3f0*/  LDSM.16.M88.4 R148, [R100] ;  /* 0x000000006494783b */ /* 0x000fee0000000200 */
[C---:B--2---:R-:W-:Y:S08]  /*e400*/  HMMA.16816.F32.BF16 R20, R136.reuse, R140, R20 ;  /* 0x0000008c8814723c */ /* 0x044ff00000041814 */
[C---:B------:R-:W-:Y:S01]  /*e410*/  HMMA.16816.F32.BF16 R24, R136.reuse, R142, R24 ;  /* 0x0000008e8818723c */ /* 0x040fe20000041818 */
[----:B------:R-:W1:Y:S07]  /*e420*/  LDSM.16.M88.4 R140, [R174+0x4000] ;  /* 0x00400000ae8c783b */ /* 0x000e6e0000000200 */
[C---:B---3--:R-:W-:Y:S08]  /*e430*/  HMMA.16816.F32.BF16 R28, R136.reuse, R152, R28 ;  /* 0x00000098881c723c */ /* 0x048ff0000004181c */
[----:B------:R-:W-:Y:S01]  /*e440*/  HMMA.16816.F32.BF16 R32, R136, R154, R32 ;  /* 0x0000009a8820723c */ /* 0x000fe20000041820 */
[----:B------:R-:W2:Y:S08]  /*e450*/  LDSM.16.M88.4 R136, [R161] ;  /* 0x00000000a188783b */ /* 0x000eb00000000200 */
[----:B------:R-:W-:Y:S01]  /*e460*/  LDSM.16.M88.4 R152, [R166+0x2800] ;  /* 0x00280000a698783b */ /* 0x000fe20000000200 */
        /* <DEDUP_REMOVED lines=8> */
[----:B------:R-:W3:Y:S07]  /*e4f0*/  LDSM.16.M88.4 R156, [R166+0x3000] ;  /* 0x00300000a69c783b */ /* 0x000eee0000000200 */
[C---:B--2---:R-:W-:Y:S08]  /*e500*/  HMMA.16816.F32.BF16 R28, R140.reuse, R136, R28 ;  /* 0x000000888c1c723c */ /* 0x044ff0000004181c */
[----:B------:R-:W-:Y:S01]  /*e510*/  HMMA.16816.F32.BF16 R32, R140, R138, R32 ;  /* 0x0000008a8c20723c */ /* 0x000fe20000041820 */
[----:B------:R-:W2:Y:S07]  /*e520*/  LDSM.16.M88.4 R136, [R166+0x3800] ;  /* 0x00380000a688783b */ /* 0x000eae0000000200 */
[C---:B-1----:R-:W-:Y:S01]  /*e530*/  HMMA.16816.F32.BF16 R4, R144.reuse, R148, R4 ;  /* 0x000000949004723c */ /* 0x042fe20000041804 */
[----:B------:R-:W-:Y:S07]  /*e540*/  LDSM.16.M88.4 R140, [R175+0x4000] ;  /* 0x00400000af8c783b */ /* 0x000fee0000000200 */
[C---:B------:R-:W-:Y:S01]  /*e550*/  HMMA.16816.F32.BF16 R8, R144.reuse, R150, R8 ;  /* 0x000000969008723c */ /* 0x040fe20000041808 */
[----:B------:R-:W1:Y:S07]  /*e560*/  LDSM.16.M88.4 R148, [R165+-0x2000] ;  /* 0xffe00000a594783b */ /* 0x000e6e0000000200 */
[C---:B------:R-:W-:Y:S08]  /*e570*/  HMMA.16816.F32.BF16 R12, R144.reuse, R152, R12 ;  /* 0x00000098900c723c */ /* 0x040ff0000004180c */
[C---:B------:R-:W-:Y:S01]  /*e580*/  HMMA.16816.F32.BF16 R16, R144.reuse, R154, R16 ;  /* 0x0000009a9010723c */ /* 0x040fe20000041810 */
[----:B------:R-:W4:Y:S07]  /*e590*/  LDSM.16.M88.4 R152, [R165+-0x1800] ;  /* 0xffe80000a598783b */ /* 0x000f2e0000000200 */
[C---:B---3--:R-:W-:Y:S08]  /*e5a0*/  HMMA.16816.F32.BF16 R20, R144.reuse, R156, R20 ;  /* 0x0000009c9014723c */ /* 0x048ff00000041814 */
[C---:B------:R-:W-:Y:S01]  /*e5b0*/  HMMA.16816.F32.BF16 R24, R144.reuse, R158, R24 ;  /* 0x0000009e9018723c */ /* 0x040fe20000041818 */
[----:B------:R-:W3:Y:S07]  /*e5c0*/  LDSM.16.M88.4 R156, [R165+-0x1000] ;  /* 0xfff00000a59c783b */ /* 0x000eee0000000200 */
[C---:B--2---:R-:W-:Y:S08]  /*e5d0*/  HMMA.16816.F32.BF16 R28, R144.reuse, R136, R28 ;  /* 0x00000088901c723c */ /* 0x044ff0000004181c */
[----:B------:R-:W-:Y:S01]  /*e5e0*/  HMMA.16816.F32.BF16 R32, R144, R138, R32 ;  /* 0x0000008a9020723c */ /* 0x000fe20000041820 */
[----:B------:R-:W2:Y:S07]  /*e5f0*/  LDSM.16.M88.4 R136, [R165+-0x800] ;  /* 0xfff80000a588783b */ /* 0x000eae0000000200 */
[C---:B-1----:R-:W-:Y:S01]  /*e600*/  HMMA.16816.F32.BF16 R4, R140.reuse, R148, R4 ;  /* 0x000000948c04723c */ /* 0x042fe20000041804 */
[----:B------:R-:W-:Y:S07]  /*e610*/  LDSM.16.M88.4 R144, [R173+0x8000] ;  /* 0x00800000ad90783b */ /* 0x000fee0000000200 */
[C---:B------:R-:W-:Y:S01]  /*e620*/  HMMA.16816.F32.BF16 R8, R140.reuse, R150, R8 ;  /* 0x000000968c08723c */ /* 0x040fe20000041808 */
[----:B------:R-:W1:Y:S07]  /*e630*/  LDSM.16.M88.4 R148, [R164+0x4000] ;  /* 0x00400000a494783b */ /* 0x000e6e0000000200 */
[C---:B----4-:R-:W-:Y:S08]  /*e640*/  HMMA.16816.F32.BF16 R12, R140.reuse, R152, R12 ;  /* 0x000000988c0c723c */ /* 0x050ff0000004180c */
[C---:B------:R-:W-:Y:S01]  /*e650*/  HMMA.16816.F32.BF16 R16, R140.reuse, R154, R16 ;  /* 0x0000009a8c10723c */ /* 0x040fe20000041810 */
[----:B------:R-:W4:Y:S07]  /*e660*/  LDSM.16.M88.4 R152, [R164+0x4800] ;  /* 0x00480000a498783b */ /* 0x000f2e0000000200 */
[C---:B---3--:R-:W-:Y:S08]  /*e670*/  HMMA.16816.F32.BF16 R20, R140.reuse, R156, R20 ;  /* 0x0000009c8c14723c */ /* 0x048ff00000041814 */
        /* <DEDUP_REMOVED lines=8> */
[----:B------:R-:W1:Y:S07]  /*e700*/  LDSM.16.M88.4 R148, [R162] ;  /* 0x00000000a294783b */ /* 0x000e6e0000000200 */
[C---:B----4-:R-:W-:Y:S08]  /*e710*/  HMMA.16816.F32.BF16 R12, R144.reuse, R152, R12 ;  /* 0x00000098900c723c */ /* 0x050ff0000004180c */
[C---:B------:R-:W-:Y:S01]  /*e720*/  HMMA.16816.F32.BF16 R16, R144.reuse, R154, R16 ;  /* 0x0000009a9010723c */ /* 0x040fe20000041810 */
[----:B------:R-:W4:Y:S07]  /*e730*/  LDSM.16.M88.4 R152, [R163] ;  /* 0x00000000a398783b */ /* 0x000f2e0000000200 */
[C---:B---3--:R-:W-:Y:S01]  /*e740*/  HMMA.16816.F32.BF16 R20, R144.reuse, R156, R20 ;  /* 0x0000009c9014723c */ /* 0x048fe20000041814 */
[----:B------:R-:W-:Y:S07]  /*e750*/  LDSM.16.M88.4 R160, [R172] ;  /* 0x00000000aca0783b */ /* 0x000fee0000000200 */
[C---:B------:R-:W-:Y:S01]  /*e760*/  HMMA.16816.F32.BF16 R24, R144.reuse, R158, R24 ;  /* 0x0000009e9018723c */ /* 0x040fe20000041818 */
[----:B------:R-:W3:Y:S07]  /*e770*/  LDSM.16.M88.4 R156, [R171] ;  /* 0x00000000ab9c783b */ /* 0x000eee0000000200 */
[C---:B--2---:R-:W-:Y:S08]  /*e780*/  HMMA.16816.F32.BF16 R28, R144.reuse, R136, R28 ;  /* 0x00000088901c723c */ /* 0x044ff0000004181c */
[----:B------:R-:W-:Y:S01]  /*e790*/  HMMA.16816.F32.BF16 R32, R144, R138, R32 ;  /* 0x0000008a9020723c */ /* 0x000fe20000041820 */
[----:B------:R-:W-:Y:S07]  /*e7a0*/  LDSM.16.M88.4 R136, [R176+0x8000] ;  /* 0x00800000b088783b */ /* 0x000fee0000000200 */
[C---:B-1----:R-:W-:Y:S01]  /*e7b0*/  HMMA.16816.F32.BF16 R4, R140.reuse, R148, R4 ;  /* 0x000000948c04723c */ /* 0x042fe20000041804 */
[----:B------:R-:W1:Y:S07]  /*e7c0*/  LDSM.16.M88.4 R144, [R166+0x4000] ;  /* 0x00400000a690783b */ /* 0x000e6e0000000200 */
[C---:B------:R-:W-:Y:S01]  /*e7d0*/  HMMA.16816.F32.BF16 R8, R140.reuse, R150, R8 ;  /* 0x000000968c08723c */ /* 0x040fe20000041808 */
[----:B------:R-:W2:Y:S07]  /*e7e0*/  LDSM.16.M88.4 R148, [R166+0x4800] ;  /* 0x00480000a694783b */ /* 0x000eae0000000200 */
[C---:B----4-:R-:W-:Y:S08]  /*e7f0*/  HMMA.16816.F32.BF16 R12, R140.reuse, R152, R12 ;  /* 0x000000988c0c723c */ /* 0x050ff0000004180c */
[C---:B------:R-:W-:Y:S01]  /*e800*/  HMMA.16816.F32.BF16 R16, R140.reuse, R154, R16 ;  /* 0x0000009a8c10723c */ /* 0x040fe20000041810 */
[----:B------:R-:W4:Y:S07]  /*e810*/  LDSM.16.M88.4 R152, [R166+0x5000] ;  /* 0x00500000a698783b */ /* 0x000f2e0000000200 */
[C---:B---3--:R-:W-:Y:S08]  /*e820*/  HMMA.16816.F32.BF16 R20, R140.reuse, R156, R20 ;  /* 0x0000009c8c14723c */ /* 0x048ff00000041814 */
[C---:B------:R-:W-:Y:S01]  /*e830*/  HMMA.16816.F32.BF16 R24, R140.reuse, R158, R24 ;  /* 0x0000009e8c18723c */ /* 0x040fe20000041818 */
[----:B------:R-:W-:Y:S07]  /*e840*/  LDSM.16.M88.4 R156, [R175+0x8000] ;  /* 0x00800000af9c783b */ /* 0x000fee0000000200 */
[C---:B------:R-:W-:Y:S08]  /*e850*/  HMMA.16816.F32.BF16 R28, R140.reuse, R160, R28 ;  /* 0x000000a08c1c723c */ /* 0x040ff0000004181c */
[----:B------:R-:W-:Y:S01]  /*e860*/  HMMA.16816.F32.BF16 R32, R140, R162, R32 ;  /* 0x000000a28c20723c */ /* 0x000fe20000041820 */
[----:B------:R-:W3:Y:S07]  /*e870*/  LDSM.16.M88.4 R140, [R166+0x5800] ;  /* 0x00580000a68c783b */ /* 0x000eee0000000200 */
[C---:B-1----:R-:W-:Y:S01]  /*e880*/  HMMA.16816.F32.BF16 R4, R136.reuse, R144, R4 ;  /* 0x000000908804723c */ /* 0x042fe20000041804 */
[----:B------:R-:W1:Y:S07]  /*e890*/  LDSM.16.M88.4 R160, [R165] ;  /* 0x00000000a5a0783b */ /* 0x000e6e0000000200 */
[C---:B------:R-:W-:Y:S08]  /*e8a0*/  HMMA.16816.F32.BF16 R8, R136.reuse, R146, R8 ;  /* 0x000000928808723c */ /* 0x040ff00000041808 */
[C---:B--2---:R-:W-:Y:S08]  /*e8b0*/  HMMA.16816.F32.BF16 R12, R136.reuse, R148, R12 ;  /* 0x00000094880c723c */ /* 0x044ff0000004180c */
[C---:B------:R-:W-:Y:S08]  /*e8c0*/  HMMA.16816.F32.BF16 R16, R136.reuse, R150, R16 ;  /* 0x000000968810723c */ /* 0x040ff00000041810 */
[C---:B----4-:R-:W-:Y:S08]  /*e8d0*/  HMMA.16816.F32.BF16 R20, R136.reuse, R152, R20 ;  /* 0x000000988814723c */ /* 0x050ff00000041814 */
[C---:B------:R-:W-:Y:S08]  /*e8e0*/  HMMA.16816.F32.BF16 R24, R136.reuse, R154, R24 ;  /* 0x0000009a8818723c */ /* 0x040ff00000041818 */
[C---:B---3--:R-:W-:Y:S08]  /*e8f0*/  HMMA.16816.F32.BF16 R28, R136.reuse, R140, R28 ;  /* 0x0000008c881c723c */ /* 0x048ff0000004181c */
[----:B------:R-:W-:Y:S01]  /*e900*/  HMMA.16816.F32.BF16 R32, R136, R142, R32 ;  /* 0x0000008e8820723c */ /* 0x000fe20000041820 */
[----:B------:R-:W2:Y:S07]  /*e910*/  LDSM.16.M88.4 R136, [R165+0x800] ;  /* 0x00080000a588783b */ /* 0x000eae0000000200 */
[C---:B-1----:R-:W-:Y:S08]  /*e920*/  HMMA.16816.F32.BF16 R4, R156.reuse, R160, R4 ;  /* 0x000000a09c04723c */ /* 0x042ff00000041804 */
[C---:B------:R-:W-:Y:S11]  /*e930*/  HMMA.16816.F32.BF16 R8, R156.reuse, R162, R8 ;  /* 0x000000a29c08723c */ /* 0x040ff60000041808 */
[----:B------:R-:W-:Y:S05]  /*e940*/  @!UPT UIADD3 URZ, URZ, URZ, URZ ;  /* 0x0000003f3f3ff290 */ /* 0x000fea000fffe03f */
[----:B------:R-:W-:Y:S04]  /*e950*/  FMUL.FTZ R0, R4, c[0x0][0x320] ;  /* 0x0000c80004007a20 */ /* 0x000fe80000410000 */
[----:B------:R1:W3:Y:S04]  /*e960*/  MUFU.TANH R150, R0 ;  /* 0x0000000000967308 */ /* 0x0002e80000002400 */
[----:B------:R-:W-:Y:S01]  /*e970*/  FMUL.FTZ R2, R11, c[0x0][0x320] ;  /* 0x0000c8000b027a20 */ /* 0x000fe20000410000 */
[C---:B--2---:R-:W-:Y:S05]  /*e980*/  HMMA.16816.F32.BF16 R12, R156.reuse, R136, R12 ;  /* 0x000000889c0c723c */ /* 0x044fea000004180c */
[----:B------:R2:W4:Y:S03]  /*e990*/  MUFU.TANH R153, R2 ;  /* 0x0000000200997308 */ /* 0x0005260000002400 */
[C---:B------:R-:W-:Y:S04]  /*e9a0*/  HMMA.16816.F32.BF16 R16, R156.reuse, R138, R16 ;  /* 0x0000008a9c10723c */ /* 0x040fe80000041810 */
[----:B-1----:R-:W-:Y:S04]  /*e9b0*/  FMUL.FTZ R0, R5, c[0x0][0x320] ;  /* 0x0000c80005007a20 */ /* 0x002fe80000410000 */
[----:B------:R1:W1:Y:S11]  /*e9c0*/  MUFU.TANH R149, R0 ;  /* 0x0000000000957308 */ /* 0x0002760000002400 */
[----:B------:R-:W-:Y:S05]  /*e9d0*/  @!UPT UIADD3 URZ, URZ, URZ, URZ ;  /* 0x0000003f3f3ff290 */ /* 0x000fea000fffe03f */
[----:B--2---:R-:W-:Y:S04]  /*e9e0*/  FMUL.FTZ R2, R19, c[0x0][0x320] ;  /* 0x0000c80013027a20 */ /* 0x004fe80000410000 */
[----:B------:R-:W2:Y:S01]  /*e9f0*/  MUFU.TANH R143, R2 ;  /* 0x00000002008f7308 */ /* 0x000ea20000002400 */
        /* <DEDUP_REMOVED lines=9> */
[----:B-----5:R-:W-:Y:S04]  /*ea90*/  FMUL.FTZ R0, R9, c[0x0][0x320] ;  /* 0x0000c80009007a20 */ /* 0x020fe80000410000 */
[----:B------:R1:W1:Y:S04]  /*eaa0*/  MUFU.TANH R147, R0 ;  /* 0x0000000000937308 */ /* 0x0002680000002400 */
[----:B-1----:R-:W-:Y:S02]  /*eab0*/  FMUL.FTZ R0, R10, c[0x0][0x320] ;  /* 0x0000c8000a007a20 */ /* 0x002fe40000410000 */
[----:B------:R-:W1:Y:S01]  /*eac0*/  LDSM.16.M88.4 R8, [R165+0x1800] ;  /* 0x00180000a508783b */ /* 0x000e620000000200 */
[----:B------:R-:W-:Y:S04]  /*ead0*/  DEPBAR.LE SB0, 0x0 ;  /* 0x000080000000791a */ /* 0x000fe80000000000 */
[----:B------:R5:W1:Y:S03]  /*eae0*/  MUFU.TANH R154, R0 ;  /* 0x00000000009a7308 */ /* 0x000a660000002400 */
[----:B------:R-:W-:Y:S01]  /*eaf0*/  BAR.SYNC.DEFER_BLOCKING 0x0 ;  /* 0x0000000000007b1d */ /* 0x000fe20000010000 */
[----:B-----5:R-:W-:Y:S06]  /*eb00*/  FMUL.FTZ R0, R12, c[0x0][0x320] ;  /* 0x0000c8000c007a20 */ /* 0x020fec0000410000 */
        /* <DEDUP_REMOVED lines=48> */
[----:B--234-:R-:W-:Y:S01]  /*ee10*/  IMAD R2, R178, 0x40, R201 ;  /* 0x00000040b2027824 */ /* 0x01cfe200078e02c9 */
        /* <DEDUP_REMOVED lines=12> */
[----:B-1----:R-:W-:Y:S01]  /*eee0*/  IMAD.MOV.U32 R0, RZ, RZ, R2 ;  /* 0x000000ffff007224 */ /* 0x002fe200078e0002 */
        /* <DEDUP_REMOVED lines=23> */
.L_x_653:
[----:B------:R-:W-:-:S05]  /*f060*/  BRA.DIV ~URZ, `(.L_x_545) ;  /* 0x00008e627f007947 */ /* 0x000fca000b800000 */
[----:B------:R-:W3:Y:S01]  /*f070*/  SHFL.IDX PT, R0, R8, RZ, 0x181f ;  /* 0x00181fff08007589 */ /* 0x000ee200000e0000 */
[C---:B------:R-:W-:Y:S04]  /*f080*/  IADD3 R2, -R177.reuse, 0x10, RZ ;  /* 0x00000010b1027810 */ /* 0x040fe80007ffe1ff */
[----:B------:R-:W-:Y:S04]  /*f090*/  LOP3.LUT R2, R2, 0xf, RZ, 0xc0, !PT ;  /* 0x0000000f02027812 */ /* 0x000fe800078ec0ff */
[----:B---3--:R-:W-:Y:S04]  /*f0a0*/  IADD3 R2, P1, P0, R2, R0, R12 ;  /* 0x0000000002027210 */ /* 0x008fe8000783e00c */
[----:B--2---:R-:W-:Y:S02]  /*f0b0*/  IADD3.X R3, RZ, R4, R9, P1, P0 ;  /* 0x00000004ff037210 */ /* 0x004fe40000fe0409 */
[----:B------:R-:W-:Y:S11]  /*f0c0*/  ISETP.NE.U32.AND P0, PT, R177, RZ, PT ;  /* 0x000000ffb100720c */ /* 0x000ff60003f05070 */
[----:B------:R-:W-:Y:S02]  /*f0d0*/  @!UPT UIADD3 URZ, URZ, URZ, URZ ;  /* 0x0000003f3f3ff290 */ /* 0x000fe4000fffe03f */
        /* <DEDUP_REMOVED lines=11> */
.L_x_654:
[C---:B---3--:R-:W-:Y:S02]  /*f190*/  IADD3 R2, -R177.reuse, 0x10, RZ ;  /* 0x00000010b1027810 */ /* 0x048fe40007ffe1ff */
[----:B------:R-:W-:Y:S02]  /*f1a0*/  ISETP.NE.U32.AND P0, PT, R177, RZ, PT ;  /* 0x000000ffb100720c */ /* 0x000fe40003f05070 */
[----:B------:R-:W-:Y:S04]  /*f1b0*/  LOP3.LUT R2, R2, 0xf, RZ, 0xc0, !PT ;  /* 0x0000000f02027812 */ /* 0x000fe800078ec0ff */
[----:B--2---:R-:W-:Y:S04]  /*f1c0*/  IADD3 R2, P2, P1, R2, R0, R12 ;  /* 0x0000000002027210 */ /* 0x004fe8000795e00c */
[----:B----4-:R-:W-:Y:S05]  /*f1d0*/  IADD3.X R3, RZ, R4, R9, P2, P1 ;  /* 0x00000004ff037210 */ /* 0x010fea00017e2409 */
[----:B------:R-:W-:Y:S01]  /*f1e0*/  @!PT LDS RZ, [RZ] ;  /* 0x00000000fffff984 */ /* 0x000fe20000000800 */
[----:B------:R-:W-:Y:S01]  /*f1f0*/  @!PT LDS RZ, [RZ] ;  /* 0x00000000fffff984 */ /* 0x000fe20000000800 */
[----:B------:R-:W-:Y:S01]  /*f200*/  @!PT LDS RZ, [RZ] ;  /* 0x00000000fffff984 */ /* 0x000fe20000000800 */
[----:B------:R2:W-:Y:S01]  /*f210*/  LDGSTS.E.BYPASS.LTC128B.128.ZFILL [R179+0x7100], [R2.64], P0 ;  /* 0x0710000002b37fae */ /* 0x0005e20008141d48 */
[----:B------:R-:W-:Y:S05]  /*f220*/  IADD3 R6, P0, R0, R13, RZ ;  /* 0x0000000d00067210 */ /* 0x000fea0007f1e0ff */
[----:B------:R-:W-:Y:S05]  /*f230*/  IMAD.X R7, R4, 0x1, R10, P0 ;  /* 0x0000000104077824 */ /* 0x000fea00000e060a */
[----:B------:R3:W-:Y:S01]  /*f240*/  LDGSTS.E.BYPASS.LTC128B.128 [R179+0x9100], [R6.64], !P4 ;  /* 0x0910000006b37fae */ /* 0x0007e2000e101d48 */
[----:B--2---:R-:W-:Y:S05]  /*f250*/  IADD3 R2, P0, R0, R26, RZ ;  /* 0x0000001a00027210 */ /* 0x004fea0007f1e0ff */
[----:B------:R-:W-:Y:S05]  /*f260*/  IMAD.X R3, R4, 0x1, R11, P0 ;  /* 0x0000000104037824 */ /* 0x000fea00000e060b */
[----:B------:R3:W-:Y:S03]  /*f270*/  LDGSTS.E.BYPASS.LTC128B.128 [R179+0xb100], [R2.64], !P3 ;  /* 0x0b10000002b37fae */ /* 0x0007e6000d901d48 */
.L_x_543:
[----:B--234-:R-:W-:Y:S05]  /*f280*/  BSYNC B0 ;  /* 0x0000000000007941 */ /* 0x01cfea0003800000 */
.L_x_542:
[----:B------:R-:W-:Y:S01]  /*f290*/  LOP3.LUT R6, RZ, c[0x0][0x324], RZ, 0x33, !PT ;  /* 0x0000c900ff067a12 */ /* 0x000fe200078e33ff */
[----:B-1----:R-:W-:Y:S01]  /*f2a0*/  IMAD.MOV.U32 R0, RZ, RZ, c[0x0][0x2c4] ;  /* 0x0000b100ff007624 */ /* 0x002fe200078e00ff */
[----:B------:R-:W0:Y:S01]  /*f2b0*/  LDGDEPBAR ;  /* 0x00000000000079af */ /* 0x000e220000000000 */
[----:B------:R-:W-:Y:S02]  /*f2c0*/  IMAD.SHL.U32 R5, R178, 0x40, RZ ;  /* 0x00000040b2057824 */ /* 0x000fe400078e00ff */
[----:B------:R-:W-:Y:S01]  /*f2d0*/  IMAD.IADD R4, R216, 0x1, R211 ;  /* 0x00000001d8047824 */ /* 0x000fe200078e02d3 */
[----:B------:R-:W-:Y:S02]  /*f2e0*/  ISETP.NE.AND P0, PT, R0, 0x1, PT ;  /* 0x000000010000780c */ /* 0x000fe40003f05270 */
[----:B------:R-:W-:Y:S04]  /*f2f0*/  IADD3 R0, -R199, 0x1, -R5 ;  /* 0x00000001c7007810 */ /* 0x000fe80007ffe905 */
[----:B------:R-:W-:Y:S04]  /*f300*/  IADD3 R0, -R196, R0, R195 ;  /* 0x00000000c4007210 */ /* 0x000fe80007ffe1c3 */
[----:B------:R-:W-:Y:S03]  /*f310*/  IADD3 R7, R0, c[0x0][0x328], RZ ;  /* 0x0000ca0000077a10 */ /* 0x000fe60007ffe0ff */
[----:B------:R-:W-:Y:S05]  /*f320*/  @P0 IMAD.HI.U32 R2, R4, c[0x0][0x2c8], RZ ;  /* 0x0000b20004020a27 */ /* 0x000fea00078e00ff */
[----:B------:R-:W-:Y:S01]  /*f330*/  @P0 SHF.R.U32.HI R4, RZ, c[0x0][0x2cc], R2 ;  /* 0x0000b300ff040a19 */ /* 0x000fe20000011602 */
[----:B------:R-:W-:-:S05]  /*f340*/  BRA.DIV ~URZ, `(.L_x_546) ;  /* 0x00008da27f007947 */ /* 0x000fca000b800000 */
[----:B------:R1:W2:Y:S02]  /*f350*/  SHFL.IDX PT, R3, R4, RZ, 0x1c1f ;  /* 0x001c1fff04037589 */ /* 0x0002a400000e0000 */
.L_x_655:
[----:B------:R-:W-:Y:S02]  /*f360*/  IMAD.MOV.U32 R2, RZ, RZ, c[0x0][0x32c] ;  /* 0x0000cb00ff027624 */ /* 0x000fe400078e00ff */
[----:B------:R-:W-:Y:S03]  /*f370*/  IMAD.IADD R6, R6, 0x1, R0 ;  /* 0x0000000106067824 */ /* 0x000fe600078e0200 */
[----:B------:R-:W-:Y:S02]  /*f380*/  ISETP.GE.AND P0, PT, R2, 0x1, PT ;  /* 0x000000010200780c */ /* 0x000fe40003f06270 */
[-C--:B--2---:R-:W-:Y:S02]  /*f390*/  IADD3 R2, R7, R3.reuse, RZ ;  /* 0x0000000307027210 */ /* 0x084fe40007ffe0ff */
[----:B------:R-:W-:Y:S09]  /*f3a0*/  IADD3 R0, R6, R3, RZ ;  /* 0x0000000306007210 */ /* 0x000ff20007ffe0ff */
        /* <DEDUP_REMOVED lines=14> */
.L_x_549:
[----:B------:R-:W-:Y:S04]  /*f490*/  MOV R8, 0x1 ;  /* 0x0000000100087802 */ /* 0x000fe80000000f00 */
[----:B------:R-:W-:Y:S11]  /*f4a0*/  ISETP.NE.AND P0, PT, R8, c[0x0][0x32c], PT ;  /* 0x0000cb0008007a0c */ /* 0x000ff60003f05270 */
[----:B------:R-:W-:Y:S02]  /*f4b0*/  @!UPT UIADD3 URZ, URZ, URZ, URZ ;  /* 0x0000003f3f3ff290 */ /* 0x000fe4000fffe03f */
[----:B------:R-:W-:Y:S05]  /*f4c0*/  @P0 IMAD.HI.U32 R8, R3, c[0x0][0x330], RZ ;  /* 0x0000cc0003080a27 */ /* 0x000fea00078e00ff */
[----:B------:R-:W-:Y:S02]  /*f4d0*/  @P0 SHF.R.U32.HI R3, RZ, c[0x0][0x334], R8 ;  /* 0x0000cd00ff030a19 */ /* 0x000fe40000011608 */
.L_x_550:
[----:B------:R-:W-:Y:S05]  /*f4e0*/  BSYNC B0 ;  /* 0x0000000000007941 */ /* 0x000fea0003800000 */
.L_x_548:
[----:B------:R-:W-:Y:S04]  /*f4f0*/  IMAD R3, R3, c[0x0][0x32c], -R5 ;  /* 0x0000cb0003037a24 */ /* 0x000fe800078e0a05 */
[----:B------:R-:W-:Y:S05]  /*f500*/  IMAD.IADD R3, R3, 0x1, -R199 ;  /* 0x0000000103037824 */ /* 0x000fea00078e0ac7 */
[----:B------:R-:W-:Y:S02]  /*f510*/  IMNMX R0, R0, R3, !PT ;  /* 0x0000000300007217 */ /* 0x000fe40007800200 */
[----:B------:R-:W-:Y:S04]  /*f520*/  IADD3 R3, R3, c[0x0][0x32c], RZ ;  /* 0x0000cb0003037a10 */ /* 0x000fe80007ffe0ff */
[----:B------:R-:W-:Y:S02]  /*f530*/  IMNMX R2, R2, R3, PT ;  /* 0x0000000302027217 */ /* 0x000fe40003800200 */
.L_x_547:
        /* <DEDUP_REMOVED lines=51> */
.L_x_656:
        /* <DEDUP_REMOVED lines=19> */
.L_x_554:
[----:B-12---:R-:W-:Y:S04]  /*f9a0*/  MOV R4, 0x1 ;  /* 0x0000000100047802 */ /* 0x006fe80000000f00 */
[----:B------:R-:W-:Y:S11]  /*f9b0*/  ISETP.NE.AND P0, PT, R4, c[0x0][0x32c], PT ;  /* 0x0000cb0004007a0c */ /* 0x000ff60003f05270 */
[----:B------:R-:W-:Y:S02]  /*f9c0*/  @!UPT UIADD3 URZ, URZ, URZ, URZ ;  /* 0x0000003f3f3ff290 */ /* 0x000fe4000fffe03f */
[----:B------:R-:W-:Y:S05]  /*f9d0*/  @P0 IMAD.HI.U32 R4, R3, c[0x0][0x330], RZ ;  /* 0x0000cc0003040a27 */ /* 0x000fea00078e00ff */
[----:B------:R-:W-:Y:S02]  /*f9e0*/  @P0 SHF.R.U32.HI R3, RZ, c[0x0][0x334], R4 ;  /* 0x0000cd00ff030a19 */ /* 0x000fe40000011604 */
.L_x_555:
[----:B------:R-:W-:Y:S05]  /*f9f0*/  BSYNC B0 ;  /* 0x0000000000007941 */ /* 0x000fea0003800000 */
.L_x_553:
[----:B------:R-:W-:Y:S04]  /*fa00*/  IMAD R5, R3, c[0x0][0x32c], -R5 ;  /* 0x0000cb0003057a24 */ /* 0x000fe800078e0a05 */
[----:B------:R-:W-:Y:S05]  /*fa10*/  IMAD.IADD R3, R5, 0x1, -R199 ;  /* 0x0000000105037824 */ /* 0x000fea00078e0ac7 */
[----:B------:R-:W-:Y:S02]  /*fa20*/  IADD3 R4, R3, c[0x0][0x32c], RZ ;  /* 0x0000cb0003047a10 */ /* 0x000fe40007ffe0ff */
[----:B------:R-:W-:Y:S02]  /*fa30*/  IMNMX R0, R0, R3, !PT ;  /* 0x0000000300007217 */ /* 0x000fe40007800200 */
[----:B------:R-:W-:Y:S02]  /*fa40*/  IMNMX R2, R2, R4, PT ;  /* 0x0000000402027217 */ /* 0x000fe40003800200 */
.L_x_552:
        /* <DEDUP_REMOVED lines=10> */
[----:B-12---:R-:W-:Y:S02]  /*faf0*/  FMNMX.FTZ R4, R7, R102, !PT ;  /* 0x0000006607047209 */ /* 0x006fe40007810000 */
        /* <DEDUP_REMOVED lines=42> */
[C---:B------:R-:W-:Y:S02]  /*fda0*/  ISETP.LT.OR P2, PT, R2.reuse, 0x2a, P2 ;  /* 0x0000002a0200780c */ /* 0x040fe40001741670 */
        /* <DEDUP_REMOVED lines=28> */
.L_x_657:
[----:B--2---:R-:W-:Y:S01]  /*ff70*/  FMNMX.FTZ R5, R4, R0, !PT ;  /* 0x0000000004057209 */ /* 0x004fe20007810000 */
[----:B------:R-:W-:-:S05]  /*ff80*/  BRA.DIV ~URZ, `(.L_x_557) ;  /* 0x000082827f007947 */ /* 0x000fca000b800000 */
[----:B------:R-:W-:Y:S04]  /*ff90*/  SHFL.BFLY PT, R0, R6, 0x2, 0x1f ;  /* 0x0c401f0006007f89 */ /* 0x000fe800000e0000 */
[----:B------:R-:W2:Y:S02]  /*ffa0*/  SHFL.BFLY PT, R2, R5, 0x1, 0x1f ;  /* 0x0c201f0005027f89 */ /* 0x000ea400000e0000 */
[----:B--2---:R-:W-:Y:S02]  /*ffb0*/  FMNMX.FTZ R100, R5, R2, !PT ;  /* 0x0000000205647209 */ /* 0x004fe40007810000 */
[----:B-1----:R-:W-:Y:S05]  /*ffc0*/  FMNMX.FTZ R4, R6, R0, !PT ;  /* 0x0000000006047209 */ /* 0x002fea0007810000 */
[----:B------:R1:W2:Y:S02]  /*ffd0*/  SHFL.BFLY PT, R0, R4, 0x1, 0x1f ;  /* 0x0c201f0004007f89 */ /* 0x0002a400000e0000 */
.L_x_658:
        /* <DEDUP_REMOVED lines=9> */
[----:B------:R1:W-:Y:S10]  /*10070*/  MUFU.EX2 R6, R2 ;  /* 0x0000000200067308 */ /* 0x0003f40000000800 */
[----:B------:R-:W-:Y:S01]  /*10080*/  MUFU.EX2 R189, R5 ;  /* 0x0000000500bd7308 */ /* 0x000fe20000000800 */
[--C-:B-1----:R-:W-:Y:S09]  /*10090*/  FFMA.FTZ R2, R12, c[0x0][0x2d0], -R144.reuse ;  /* 0x0000b4000c027a23 */ /* 0x102ff20000010890 */
[----:B------:R1:W3:Y:S02]  /*100a0*/  MUFU.EX2 R186, R2 ;  /* 0x0000000200ba7308 */ /* 0x0002e40000000800 */
[----:B-1----:R-:W-:Y:S01]  /*100b0*/  FFMA.FTZ R2, R11, c[0x0][0x2d0], -R144 ;  /* 0x0000b4000b027a23 */ /* 0x002fe20000010890 */
[----:B---3--:R-:W-:Y:S07]  /*100c0*/  F2FP.BF16.PACK_AB R136, R186, R6 ;  /* 0x00000006ba88723e */ /* 0x008fee00000010ff */
[----:B------:R1:W3:Y:S02]  /*100d0*/  MUFU.EX2 R187, R2 ;  /* 0x0000000200bb7308 */ /* 0x0002e40000000800 */
[----:B-1----:R-:W-:Y:S02]  /*100e0*/  FSEL R2, R100, RZ, P0 ;  /* 0x000000ff64027208 */ /* 0x002fe40000000000 */
[----:B------:R-:W-:Y:S02]  /*100f0*/  FSETP.NEU.FTZ.AND P0, PT, R3, -INF , PT ;  /* 0xff8000000300780b */ /* 0x000fe40003f1d000 */
[----:B---3--:R-:W-:Y:S01]  /*10100*/  F2FP.BF16.PACK_AB R138, R189, R187 ;  /* 0x000000bbbd8a723e */ /* 0x008fe200000010ff */
[----:B------:R-:W-:Y:S01]  /*10110*/  FADD.FTZ R0, -R2, R101 ;  /* 0x0000006502007221 */ /* 0x000fe20000010100 */
[----:B------:R-:W-:Y:S03]  /*10120*/  FSEL R101, R4, RZ, P0 ;  /* 0x000000ff04657208 */ /* 0x000fe60000000000 */
[----:B------:R-:W-:Y:S02]  /*10130*/  FMUL.FTZ R0, R0, c[0x0][0x2d0] ;  /* 0x0000b40000007a20 */ /* 0x000fe40000410000 */
[--C-:B------:R-:W-:Y:S02]  /*10140*/  FFMA.FTZ R4, R9, c[0x0][0x2d0], -R101.reuse ;  /* 0x0000b40009047a23 */ /* 0x100fe40000010865 */
[----:B------:R1:W3:Y:S01]  /*10150*/  MUFU.EX2 R2, R0 ;  /* 0x0000000000027308 */ /* 0x0002e20000000800 */
[--C-:B------:R-:W-:Y:S09]  /*10160*/  FFMA.FTZ R7, R7, c[0x0][0x2d0], -R101.reuse ;  /* 0x0000b40007077a23 */ /* 0x100ff20000010865 */
[----:B------:R-:W-:Y:S10]  /*10170*/  MUFU.EX2 R188, R4 ;  /* 0x0000000400bc7308 */ /* 0x000ff40000000800 */
[----:B------:R-:W-:Y:S01]  /*10180*/  MUFU.EX2 R7, R7 ;  /* 0x0000000700077308 */ /* 0x000fe20000000800 */
[--C-:B-1----:R-:W-:Y:S02]  /*10190*/  FFMA.FTZ R0, R8, c[0x0][0x2d0], -R101.reuse ;  /* 0x0000b40008007a23 */ /* 0x102fe40000010865 */
[C---:B---3--:R-:W-:Y:S02]  /*101a0*/  FMUL.FTZ R8, R2.reuse, R128 ;  /* 0x0000008002087220 */ /* 0x048fe40000410000 */
[C---:B------:R-:W-:Y:S05]  /*101b0*/  FMUL.FTZ R9, R2.reuse, R129 ;  /* 0x0000008102097220 */ /* 0x040fea0000410000 */
[----:B------:R1:W3:Y:S01]  /*101c0*/  MUFU.EX2 R185, R0 ;  /* 0x0000000000b97308 */ /* 0x0002e20000000800 */
        /* <DEDUP_REMOVED lines=12> */
[----:B-1----:R-:W-:Y:S01]  /*10290*/  FSEL R0, R3, RZ, P0 ;  /* 0x000000ff03007208 */ /* 0x002fe20000000000 */
[C---:B------:R-:W-:Y:S01]  /*102a0*/  FMUL.FTZ R36, R2.reuse, R36 ;  /* 0x0000002402247220 */ /* 0x040fe20000410000 */
[----:B---3--:R-:W-:Y:S01]  /*102b0*/  F2FP.BF16.PACK_AB R137, R185, R7 ;  /* 0x00000007b989723e */ /* 0x008fe200000010ff */
[----:B------:R-:W-:Y:S01]  /*102c0*/  FMUL.FTZ R37, R2, R37 ;  /* 0x0000002502257220 */ /* 0x000fe20000410000 */
[----:B------:R-:W-:Y:S01]  /*102d0*/  ISETP.GT.AND P0, PT, R178, R194, PT ;  /* 0x000000c2b200720c */ /* 0x000fe20003f04270 */
[----:B------:R-:W-:Y:S02]  /*102e0*/  FADD.FTZ R0, -R0, R102 ;  /* 0x0000006600007221 */ /* 0x000fe40000010100 */
[----:B------:R-:W-:Y:S02]  /*102f0*/  FMUL.FTZ R40, R2, R40 ;  /* 0x0000002802287220 */ /* 0x000fe40000410000 */
[----:B------:R-:W-:Y:S02]  /*10300*/  FMUL.FTZ R0, R0, c[0x0][0x2d0] ;  /* 0x0000b40000007a20 */ /* 0x000fe40000410000 */
[C---:B------:R-:W-:Y:S02]  /*10310*/  FMUL.FTZ R41, R2.reuse, R41 ;  /* 0x0000002902297220 */ /* 0x040fe40000410000 */
[C---:B------:R-:W-:Y:S02]  /*10320*/  FMUL.FTZ R44, R2.reuse, R44 ;  /* 0x0000002c022c7220 */ /* 0x040fe40000410000 */
[----:B------:R-:W1:Y:S01]  /*10330*/  MUFU.EX2 R0, R0 ;  /* 0x0000000000007308 */ /* 0x000e620000000800 */
        /* <DEDUP_REMOVED lines=29> */
[----:B------:R-:W-:Y:S02]  /*10510*/  FFMA.FTZ R102, R2, R190, R6 ;  /* 0x000000be02667223 */ /* 0x000fe40000010006 */
[----:B------:R-:W-:Y:S02]  /*10520*/  FFMA.FTZ R2, R14, c[0x0][0x2d0], -R101 ;  /* 0x0000b4000e027a23 */ /* 0x000fe40000010865 */
[C---:B-1----:R-:W-:Y:S02]  /*10530*/  FMUL.FTZ R10, R0.reuse, R130 ;  /* 0x00000082000a7220 */ /* 0x042fe40000410000 */
[----:B------:R-:W1:Y:S01]  /*10540*/  MUFU.EX2 R132, R2 ;  /* 0x0000000200847308 */ /* 0x000e620000000800 */
[C---:B------:R-:W-:Y:S02]  /*10550*/  FMUL.FTZ R11, R0.reuse, R131 ;  /* 0x00000083000b7220 */ /* 0x040fe40000410000 */
[----:B------:R-:W3:Y:S01]  /*10560*/  LDSM.16.MT88.4 R128, [R168] ;  /* 0x00000000a880783b */ /* 0x000ee20000004200 */
[C---:B------:R-:W-:Y:S02]  /*10570*/  FMUL.FTZ R18, R0.reuse, R122 ;  /* 0x0000007a00127220 */ /* 0x040fe40000410000 */
[C---:B------:R-:W-:Y:S02]  /*10580*/  FMUL.FTZ R19, R0.reuse, R123 ;  /* 0x0000007b00137220 */ /* 0x040fe40000410000 */
[C---:B------:R-:W-:Y:S02]  /*10590*/  FFMA.FTZ R116, R0.reuse, R191, R7 ;  /* 0x000000bf00747223 */ /* 0x040fe40000010007 */
[C---:B------:R-:W-:Y:S01]  /*105a0*/  FMUL.FTZ R6, R0.reuse, R134 ;  /* 0x0000008600067220 */ /* 0x040fe20000410000 */
[----:B------:R-:W4:Y:S01]  /*105b0*/  LDSM.16.MT88.4 R120, [R170] ;  /* 0x00000000aa78783b */ /* 0x000f220000004200 */
[C---:B------:R-:W-:Y:S02]  /*105c0*/  FMUL.FTZ R7, R0.reuse, R135 ;  /* 0x0000008700077220 */ /* 0x040fe40000410000 */
[C---:B------:R-:W-:Y:S02]  /*105d0*/  FMUL.FTZ R26, R0.reuse, R114 ;  /* 0x00000072001a7220 */ /* 0x040fe40000410000 */
[C---:B------:R-:W-:Y:S02]  /*105e0*/  FMUL.FTZ R27, R0.reuse, R115 ;  /* 0x00000073001b7220 */ /* 0x040fe40000410000 */
[C---:B------:R-:W-:Y:S01]  /*105f0*/  FMUL.FTZ R14, R0.reuse, R126 ;  /* 0x0000007e000e7220 */ /* 0x040fe20000410000 */
[----:B------:R-:W5:Y:S01]  /*10600*/  LDSM.16.MT88.4 R112, [R169] ;  /* 0x00000000a970783b */ /* 0x000f620000004200 */
[C---:B------:R-:W-:Y:S02]  /*10610*/  FMUL.FTZ R15, R0.reuse, R127 ;  /* 0x0000007f000f7220 */ /* 0x040fe40000410000 */
[----:B------:R-:W-:Y:S01]  /*10620*/  FMUL.FTZ R34, R0, R106 ;  /* 0x0000006a00227220 */ /* 0x000fe20000410000 */
[----:B-1----:R-:W-:Y:S01]  /*10630*/  F2FP.BF16.PACK_AB R139, R132, R188 ;  /* 0x000000bc848b723e */ /* 0x002fe200000010ff */
[C---:B------:R-:W-:Y:S03]  /*10640*/  FMUL.FTZ R35, R0.reuse, R107 ;  /* 0x0000006b00237220 */ /* 0x040fe60000410000 */
[----:B------:R-:W1:Y:S01]  /*10650*/  LDSM.16.MT88.4 R104, [R167+0x2000] ;  /* 0x00200000a768783b */ /* 0x000e620000004200 */
[C---:B------:R-:W-:Y:S02]  /*10660*/  FMUL.FTZ R22, R0.reuse, R118 ;  /* 0x0000007600167220 */ /* 0x040fe40000410000 */
[C---:B------:R-:W-:Y:S01]  /*10670*/  FMUL.FTZ R23, R0.reuse, R119 ;  /* 0x0000007700177220 */ /* 0x040fe20000410000 */
[C---:B--2---:R-:W-:Y:S05]  /*10680*/  HMMA.16816.F32.BF16 R4, R136.reuse, R140, R4 ;  /* 0x0000008c8804723c */ /* 0x044fea0000041804 */
[C---:B------:R-:W-:Y:S02]  /*10690*/  FMUL.FTZ R30, R0.reuse, R110 ;  /* 0x0000006e001e7220 */ /* 0x040fe40000410000 */
[C---:B------:R-:W-:Y:S01]  /*106a0*/  FMUL.FTZ R31, R0.reuse, R111 ;  /* 0x0000006f001f7220 */ /* 0x040fe20000410000 */
[C---:B------:R-:W-:Y:S01]  /*106b0*/  HMMA.16816.F32.BF16 R8, R136.reuse, R142, R8 ;  /* 0x0000008e8808723c */ /* 0x040fe20000041808 */
[----:B------:R-:W-:Y:S03]  /*106c0*/  LDSM.16.MT88.4 R108, [R167+0x800] ;  /* 0x00080000a76c783b */ /* 0x000fe60000004200 */
[C---:B------:R-:W-:Y:S02]  /*106d0*/  FMUL.FTZ R38, R0.reuse, R38 ;  /* 0x0000002600267220 */ /* 0x040fe40000410000 */
[C---:B------:R-:W-:Y:S02]  /*106e0*/  FMUL.FTZ R39, R0.reuse, R39 ;  /* 0x0000002700277220 */ /* 0x040fe40000410000 */
[C---:B---3--:R-:W-:Y:S04]  /*106f0*/  HMMA.16816.F32.BF16 R12, R136.reuse, R128, R12 ;  /* 0x00000080880c723c */ /* 0x048fe8000004180c */
        /* <DEDUP_REMOVED lines=8> */
[----:B------:R-:W-:Y:S02]  /*10780*/  FMUL.FTZ R51, R0, R51 ;  /* 0x0000003300337220 */ /* 0x000fe40000410000 */
        /* <DEDUP_REMOVED lines=11> */
[C---:B-1----:R-:W-:Y:S04]  /*10840*/  HMMA.16816.F32.BF16 R36, R136.reuse, R104, R36 ;  /* 0x000000688824723c */ /* 0x042fe80000041824 */
[C---:B------:R-:W-:Y:S02]  /*10850*/  FMUL.FTZ R63, R0.reuse, R63 ;  /* 0x0000003f003f7220 */ /* 0x040fe40000410000 */
[C---:B------:R-:W-:Y:S02]  /*10860*/  FMUL.FTZ R66, R0.reuse, R66 ;  /* 0x0000004200427220 */ /* 0x040fe40000410000 */
[C---:B------:R-:W-:Y:S01]  /*10870*/  HMMA.16816.F32.BF16 R40, R136.reuse, R106, R40 ;  /* 0x0000006a8828723c */ /* 0x040fe20000041828 */
[----:B------:R-:W1:Y:S03]  /*10880*/  LDSM.16.MT88.4 R104, [R168+0x2000] ;  /* 0x00200000a868783b */ /* 0x000e660000004200 */
        /* <DEDUP_REMOVED lines=14> */
[C---:B------:R-:W-:Y:S02]  /*10970*/  FMUL.FTZ R94, R0.reuse, R94 ;  /* 0x0000005e005e7220 */ /* 0x040fe40000410000 */
[----:B------:R2:W-:Y:S01]  /*10980*/  MUFU.EX2 R124, R2 ;  /* 0x00000002007c7308 */ /* 0x0005e20000000800 */
[C---:B------:R-:W-:Y:S02]  /*10990*/  FMUL.FTZ R95, R0.reuse, R95 ;  /* 0x0000005f005f7220 */ /* 0x040fe40000410000 */
[C---:B------:R-:W-:Y:S01]  /*109a0*/  FMUL.FTZ R98, R0.reuse, R98 ;  /* 0x0000006200627220 */ /* 0x040fe20000410000 */
[C---:B-1----:R-:W-:Y:S03]  /*109b0*/  HMMA.16816.F32.BF16 R44, R136.reuse, R104, R44 ;  /* 0x00000068882c723c */ /* 0x042fe6000004182c */
[----:B------:R-:W-:Y:S02]  /*109c0*/  FMUL.FTZ R99, R0, R99 ;  /* 0x0000006300637220 */ /* 0x000fe40000410000 */
[--C-:B------:R-:W-:Y:S03]  /*109d0*/  FFMA.FTZ R0, R147, c[0x0][0x2d0], -R101.reuse ;  /* 0x0000b40093007a23 */ /* 0x100fe60000010865 */
[C---:B------:R-:W-:Y:S01]  /*109e0*/  HMMA.16816.F32.BF16 R48, R136.reuse, R106, R48 ;  /* 0x0000006a8830723c */ /* 0x040fe20000041830 */
[----:B------:R-:W1:Y:S01]  /*109f0*/  LDSM.16.MT88.4 R104, [R170+0x2000] ;  /* 0x00200000aa68783b */ /* 0x000e620000004200 */
[----:B------:R3:W-:Y:S02]  /*10a00*/  MUFU.EX2 R190, R0 ;  /* 0x0000000000be7308 */ /* 0x0007e40000000800 */
[----:B--2---:R-:W-:Y:S08]  /*10a10*/  FFMA.FTZ R2, R151, c[0x0][0x2d0], -R144 ;  /* 0x0000b40097027a23 */ /* 0x004ff00000010890 */
[----:B------:R2:W-:Y:S01]  /*10a20*/  MUFU.EX2 R125, R2 ;  /* 0x00000002007d7308 */ /* 0x0005e20000000800 */
[----:B---3--:R-:W-:Y:S02]  /*10a30*/  FADD.FTZ R0, R186, R102 ;  /* 0x00000066ba007221 */ /* 0x008fe40000010000 */
[--C-:B------:R-:W-:Y:S02]  /*10a40*/  FFMA.FTZ R102, R171, c[0x0][0x2d0], -R144.reuse ;  /* 0x0000b400ab667a23 */ /* 0x100fe40000010890 */
[--C-:B--2---:R-:W-:Y:S01]  /*10a50*/  FFMA.FTZ R2, R150, c[0x0][0x2d0], -R144.reuse ;  /* 0x0000b40096027a23 */ /* 0x104fe20000010890 */
[C---:B-1----:R-:W-:Y:S04]  /*10a60*/  HMMA.16816.F32.BF16 R52, R136.reuse, R104, R52 ;  /* 0x000000688834723c */ /* 0x042fe80000041834 */
[----:B------:R1:W-:Y:S04]  /*10a70*/  MUFU.EX2 R127, R2 ;  /* 0x00000002007f7308 */ /* 0x0003e80000000800 */
[C---:B------:R-:W-:Y:S01]  /*10a80*/  HMMA.16816.F32.BF16 R56, R136.reuse, R106, R56 ;  /* 0x0000006a8838723c */ /* 0x040fe20000041838 */
[----:B------:R-:W2:Y:S03]  /*10a90*/  LDSM.16.MT88.4 R104, [R169+0x2000] ;  /* 0x00200000a968783b */ /* 0x000ea60000004200 */
[----:B-1----:R-:W-:Y:S04]  /*10aa0*/  FFMA.FTZ R2, R149, c[0x0][0x2d0], -R144 ;  /* 0x0000b40095027a23 */ /* 0x002fe80000010890 */
[----:B------:R1:W-:Y:S01]  /*10ab0*/  MUFU.EX2 R191, R2 ;  /* 0x0000000200bf7308 */ /* 0x0003e20000000800 */
[C---:B--2---:R-:W-:Y:S03]  /*10ac0*/  HMMA.16816.F32.BF16 R60, R136.reuse, R104, R60 ;  /* 0x00000068883c723c */ /* 0x044fe6000004183c */
[--C-:B-1----:R-:W-:Y:S05]  /*10ad0*/  FFMA.FTZ R2, R145, c[0x0][0x2d0], -R101.reuse ;  /* 0x0000b40091027a23 */ /* 0x102fea0000010865 */
[C---:B------:R-:W-:Y:S01]  /*10ae0*/  HMMA.16816.F32.BF16 R64, R136.reuse, R106, R64 ;  /* 0x0000006a8840723c */ /* 0x040fe20000041840 */
[----:B------:R-:W1:Y:S01]  /*10af0*/  LDSM.16.MT88.4 R104, [R167+0x4000] ;  /* 0x00400000a768783b */ /* 0x000e620000004200 */
[----:B------:R2:W-:Y:S10]  /*10b00*/  MUFU.EX2 R123, R2 ;  /* 0x00000002007b7308 */ /* 0x0005f40000000800 */
[----:B------:R-:W-:Y:S01]  /*10b10*/  MUFU.EX2 R145, R102 ;  /* 0x0000006600917308 */ /* 0x000fe20000000800 */
[--C-:B--2---:R-:W-:Y:S09]  /*10b20*/  FFMA.FTZ R2, R146, c[0x0][0x2d0], -R101.reuse ;  /* 0x0000b40092027a23 */ /* 0x104ff20000010865 */
[----:B------:R2:W3:Y:S01]  /*10b30*/  MUFU.EX2 R126, R2 ;  /* 0x00000002007e7308 */ /* 0x0004e20000000800 */
[C---:B-1----:R-:W-:Y:S08]  /*10b40*/  HMMA.16816.F32.BF16 R68, R136.reuse, R104, R68 ;  /* 0x000000688844723c */ /* 0x042ff00000041844 */
[C---:B------:R-:W-:Y:S01]  /*10b50*/  HMMA.16816.F32.BF16 R72, R136.reuse, R106, R72 ;  /* 0x0000006a8848723c */ /* 0x040fe20000041848 */
[----:B------:R-:W1:Y:S03]  /*10b60*/  LDSM.16.MT88.4 R104, [R168+0x4000] ;  /* 0x00400000a868783b */ /* 0x000e660000004200 */
[--C-:B--2---:R-:W-:Y:S04]  /*10b70*/  FFMA.FTZ R2, R148, c[0x0][0x2d0], -R101.reuse ;  /* 0x0000b40094027a23 */ /* 0x104fe80000010865 */
[----:B------:R2:W4:Y:S04]  /*10b80*/  MUFU.EX2 R186, R2 ;  /* 0x0000000200ba7308 */ /* 0x0005280000000800 */
[----:B--2---:R-:W-:Y:S02]  /*10b90*/  FADD.FTZ R2, R185, R116 ;  /* 0x00000074b9027221 */ /* 0x004fe40000010000 */
[----:B------:R-:W-:Y:S02]  /*10ba0*/  FADD.FTZ R116, R187, R0 ;  /* 0x00000000bb747221 */ /* 0x000fe40000010000 */
[----:B------:R-:W-:Y:S02]  /*10bb0*/  FFMA.FTZ R0, R161, c[0x0][0x2d0], -R144 ;  /* 0x0000b400a1007a23 */ /* 0x000fe40000010890 */
[----:B------:R-:W-:Y:S01]  /*10bc0*/  FADD.FTZ R122, R189, R116 ;  /* 0x00000074bd7a7221 */ /* 0x000fe20000010000 */
[C---:B-1----:R-:W-:Y:S01]  /*10bd0*/  HMMA.16816.F32.BF16 R76, R136.reuse, R104, R76 ;  /* 0x00000068884c723c */ /* 0x042fe2000004184c */
[----:B------:R-:W-:Y:S01]  /*10be0*/  LDSM.16.MT88.4 R116, [R170+0x1000] ;  /* 0x00100000aa74783b */ /* 0x000fe20000004200 */
[----:B------:R1:W-:Y:S06]  /*10bf0*/  MUFU.EX2 R151, R0 ;  /* 0x0000000000977308 */ /* 0x0003ec0000000800 */
[C---:B------:R-:W-:Y:S01]  /*10c00*/  HMMA.16816.F32.BF16 R80, R136.reuse, R106, R80 ;  /* 0x0000006a8850723c */ /* 0x040fe20000041850 */
[----:B------:R-:W2:Y:S03]  /*10c10*/  LDSM.16.MT88.4 R104, [R170+0x4000] ;  /* 0x00400000aa68783b */ /* 0x000ea60000004200 */
[--C-:B-1----:R-:W-:Y:S04]  /*10c20*/  FFMA.FTZ R0, R159, c[0x0][0x2d0], -R144.reuse ;  /* 0x0000b4009f007a23 */ /* 0x102fe80000010890 */
[----:B------:R1:W-:Y:S01]  /*10c30*/  MUFU.EX2 R159, R0 ;  /* 0x00000000009f7308 */ /* 0x0003e20000000800 */
[C---:B--2---:R-:W-:Y:S03]  /*10c40*/  HMMA.16816.F32.BF16 R84, R136.reuse, R104, R84 ;  /* 0x000000688854723c */ /* 0x044fe60000041854 */
[--C-:B-1----:R-:W-:Y:S05]  /*10c50*/  FFMA.FTZ R0, R158, c[0x0][0x2d0], -R144.reuse ;  /* 0x0000b4009e007a23 */ /* 0x102fea0000010890 */
[C---:B------:R-:W-:Y:S01]  /*10c60*/  HMMA.16816.F32.BF16 R88, R136.reuse, R106, R88 ;  /* 0x0000006a8858723c */ /* 0x040fe20000041858 */
[----:B------:R-:W1:Y:S01]  /*10c70*/  LDSM.16.MT88.4 R104, [R169+0x4000] ;  /* 0x00400000a968783b */ /* 0x000e620000004200 */
[----:B------:R2:W-:Y:S02]  /*10c80*/  MUFU.EX2 R152, R0 ;  /* 0x0000000000987308 */ /* 0x0005e40000000800 */
[----:B--2---:R-:W-:Y:S08]  /*10c90*/  FFMA.FTZ R0, R157, c[0x0][0x2d0], -R144 ;  /* 0x0000b4009d007a23 */ /* 0x004ff00000010890 */
[----:B------:R2:W-:Y:S01]  /*10ca0*/  MUFU.EX2 R157, R0 ;  /* 0x00000000009d7308 */ /* 0x0005e20000000800 */
[C---:B-1----:R-:W-:Y:S07]  /*10cb0*/  HMMA.16816.F32.BF16 R92, R136.reuse, R104, R92 ;  /* 0x00000068885c723c */ /* 0x042fee000004185c */
[----:B---3--:R-:W-:Y:S01]  /*10cc0*/  F2FP.BF16.PACK_AB R105, R126, R123 ;  /* 0x0000007b7e69723e */ /* 0x008fe200000010ff */
[----:B------:R-:W-:Y:S04]  /*10cd0*/  HMMA.16816.F32.BF16 R96, R136, R106, R96 ;  /* 0x0000006a8860723c */ /* 0x000fe80000041860 */
[----:B------:R-:W-:Y:S01]  /*10ce0*/  F2FP.BF16.PACK_AB R104, R125, R124 ;  /* 0x0000007c7d68723e */ /* 0x000fe200000010ff */
[--C-:B--2---:R-:W-:Y:S02]  /*10cf0*/  FFMA.FTZ R0, R154, c[0x0][0x2d0], -R101.reuse ;  /* 0x0000b4009a007a23 */ /* 0x104fe40000010865 */
[----:B------:R-:W-:Y:S02]  /*10d00*/  F2FP.BF16.PACK_AB R106, R191, R127 ;  /* 0x0000007fbf6a723e */ /* 0x000fe400000010ff */
[----:B----4-:R-:W-:Y:S01]  /*10d10*/  F2FP.BF16.PACK_AB R107, R186, R190 ;  /* 0x000000beba6b723e */ /* 0x010fe200000010ff */
[----:B------:R1:W-:Y:S02]  /*10d20*/  MUFU.EX2 R150, R0 ;  /* 0x0000000000967308 */ /* 0x0003e40000000800 */
[----:B------:R-:W-:Y:S04]  /*10d30*/  F2FP.BF16.PACK_AB R136, R145, R143 ;  /* 0x0000008f9188723e */ /* 0x000fe800000010ff */
[C---:B------:R-:W-:Y:S08]  /*10d40*/  HMMA.16816.F32.BF16 R4, R104.reuse, R108, R4 ;  /* 0x0000006c6804723c */ /* 0x040ff00000041804 */
[C---:B------:R-:W-:Y:S01]  /*10d50*/  HMMA.16816.F32.BF16 R8, R104.reuse, R110, R8 ;  /* 0x0000006e6808723c */ /* 0x040fe20000041808 */
[----:B------:R-:W2:Y:S07]  /*10d60*/  LDSM.16.MT88.4 R108, [R170+0x800] ;  /* 0x00080000aa6c783b */ /* 0x000eae0000004200 */
[C---:B------:R-:W-:Y:S04]  /*10d70*/  HMMA.16816.F32.BF16 R12, R104.reuse, R112, R12 ;  /* 0x00000070680c723c */ /* 0x040fe8000004180c */
[--C-:B-1----:R-:W-:Y:S04]  /*10d80*/  FFMA.FTZ R0, R153, c[0x0][0x2d0], -R101.reuse ;  /* 0x0000b40099007a23 */ /* 0x102fe80000010865 */
[C---:B------:R-:W-:Y:S01]  /*10d90*/  HMMA.16816.F32.BF16 R16, R104.reuse, R114, R16 ;  /* 0x000000726810723c */ /* 0x040fe20000041810 */
[----:B------:R-:W1:Y:S01]  /*10da0*/  LDSM.16.MT88.4 R112, [R169+0x800] ;  /* 0x00080000a970783b */ /* 0x000e620000004200 */
[----:B------:R3:W-:Y:S06]  /*10db0*/  MUFU.EX2 R149, R0 ;  /* 0x0000000000957308 */ /* 0x0007ec0000000800 */
[C---:B--2---:R-:W-:Y:S04]  /*10dc0*/  HMMA.16816.F32.BF16 R20, R104.reuse, R108, R20 ;  /* 0x0000006c6814723c */ /* 0x044fe80000041814 */
[--C-:B---3--:R-:W-:Y:S04]  /*10dd0*/  FFMA.FTZ R0, R155, c[0x0][0x2d0], -R101.reuse ;  /* 0x0000b4009b007a23 */ /* 0x108fe80000010865 */
[----:B------:R2:W-:Y:S01]  /*10de0*/  MUFU.EX2 R148, R0 ;  /* 0x0000000000947308 */ /* 0x0005e20000000800 */
[C---:B------:R-:W-:Y:S01]  /*10df0*/  HMMA.16816.F32.BF16 R24, R104.reuse, R110, R24 ;  /* 0x0000006e6818723c */ /* 0x040fe20000041818 */
[----:B------:R-:W3:Y:S07]  /*10e00*/  LDSM.16.MT88.4 R108, [R167+0x2800] ;  /* 0x00280000a76c783b */ /* 0x000eee0000004200 */
[C---:B-1----:R-:W-:Y:S08]  /*10e10*/  HMMA.16816.F32.BF16 R28, R104.reuse, R112, R28 ;  /* 0x00000070681c723c */ /* 0x042ff0000004181c */
[C---:B------:R-:W-:Y:S01]  /*10e20*/  HMMA.16816.F32.BF16 R32, R104.reuse, R114, R32 ;  /* 0x000000726820723c */ /* 0x040fe20000041820 */
[----:B------:R-:W1:Y:S03]  /*10e30*/  LDSM.16.MT88.4 R112, [R168+0x2800] ;  /* 0x00280000a870783b */ /* 0x000e660000004200 */
[--C-:B--2---:R-:W-:Y:S04]  /*10e40*/  FFMA.FTZ R0, R156, c[0x0][0x2d0], -R101.reuse ;  /* 0x0000b4009c007a23 */ /* 0x104fe80000010865 */
[----:B------:R2:W-:Y:S01]  /*10e50*/  MUFU.EX2 R147, R0 ;  /* 0x0000000000937308 */ /* 0x0005e20000000800 */
[C---:B---3--:R-:W-:Y:S08]  /*10e60*/  HMMA.16816.F32.BF16 R36, R104.reuse, R108, R36 ;  /* 0x0000006c6824723c */ /* 0x048ff00000041824 */
[C---:B------:R-:W-:Y:S01]  /*10e70*/  HMMA.16816.F32.BF16 R40, R104.reuse, R110, R40 ;  /* 0x0000006e6828723c */ /* 0x040fe20000041828 */
[----:B------:R-:W3:Y:S03]  /*10e80*/  LDSM.16.MT88.4 R108, [R170+0x2800] ;  /* 0x00280000aa6c783b */ /* 0x000ee60000004200 */
[----:B--2---:R-:W-:Y:S02]  /*10e90*/  FADD.FTZ R0, R188, R2 ;  /* 0x00000002bc007221 */ /* 0x004fe40000010000 */
[----:B------:R-:W-:Y:S02]  /*10ea0*/  FFMA.FTZ R2, R163, c[0x0][0x2d0], -R144 ;  /* 0x0000b400a3027a23 */ /* 0x000fe40000010890 */
[C---:B-1----:R-:W-:Y:S02]  /*10eb0*/  HMMA.16816.F32.BF16 R44, R104.reuse, R112, R44 ;  /* 0x00000070682c723c */ /* 0x042fe4000004182c */
[----:B------:R1:W-:Y:S02]  /*10ec0*/  MUFU.EX2 R146, R2 ;  /* 0x0000000200927308 */ /* 0x0003e40000000800 */
[----:B------:R-:W-:Y:S02]  /*10ed0*/  FADD.FTZ R121, R132, R0 ;  /* 0x0000000084797221 */ /* 0x000fe40000010000 */
[----:B------:R-:W-:Y:S02]  /*10ee0*/  FFMA.FTZ R0, R182, c[0x0][0x2d0], -R101 ;  /* 0x0000b400b6007a23 */ /* 0x000fe40000010865 */
[C---:B------:R-:W-:Y:S01]  /*10ef0*/  HMMA.16816.F32.BF16 R48, R104.reuse, R114, R48 ;  /* 0x000000726830723c */ /* 0x040fe20000041830 */
[----:B------:R-:W2:Y:S03]  /*10f00*/  LDSM.16.MT88.4 R112, [R169+0x2800] ;  /* 0x00280000a970783b */ /* 0x000ea60000004200 */
[----:B------:R-:W-:Y:S01]  /*10f10*/  FADD.FTZ R102, R123, R121 ;  /* 0x000000797b667221 */ /* 0x000fe20000010000 */
[----:B------:R4:W-:Y:S01]  /*10f20*/  MUFU.EX2 R142, R0 ;  /* 0x00000000008e7308 */ /* 0x0009e20000000800 */
[----:B------:R-:W-:Y:S02]  /*10f30*/  FFMA.FTZ R144, R162, c[0x0][0x2d0], -R144 ;  /* 0x0000b400a2907a23 */ /* 0x000fe40000010890 */
[----:B------:R-:W-:Y:S07]  /*10f40*/  FADD.FTZ R102, R126, R102 ;  /* 0x000000667e667221 */ /* 0x000fee0000010000 */
[----:B------:R-:W5:Y:S01]  /*10f50*/  MUFU.EX2 R144, R144 ;  /* 0x0000009000907308 */ /* 0x000f620000000800 */
[----:B-1----:R-:W-:Y:S02]  /*10f60*/  FADD.FTZ R2, R124, R122 ;  /* 0x0000007a7c027221 */ /* 0x002fe40000010000 */
[----:B------:R-:W-:Y:S02]  /*10f70*/  LDSM.16.MT88.4 R120, [R168+0x1800] ;  /* 0x00180000a878783b */ /* 0x000fe40000004200 */
[----:B------:R-:W-:Y:S01]  /*10f80*/  FADD.FTZ R2, R125, R2 ;  /* 0x000000027d027221 */ /* 0x000fe20000010000 */
[C---:B---3--:R-:W-:Y:S03]  /*10f90*/  HMMA.16816.F32.BF16 R52, R104.reuse, R108, R52 ;  /* 0x0000006c6834723c */ /* 0x048fe60000041834 */
[--C-:B----4-:R-:W-:Y:S05]  /*10fa0*/  FFMA.FTZ R0, R177, c[0x0][0x2d0], -R101.reuse ;  /* 0x0000b400b1007a23 */ /* 0x110fea0000010865 */
[C---:B------:R-:W-:Y:S01]  /*10fb0*/  HMMA.16816.F32.BF16 R56, R104.reuse, R110, R56 ;  /* 0x0000006e6838723c */ /* 0x040fe20000041838 */
[----:B------:R-:W1:Y:S01]  /*10fc0*/  LDSM.16.MT88.4 R108, [R167+0x4800] ;  /* 0x00480000a76c783b */ /* 0x000e620000004200 */
[----:B------:R-:W3:Y:S02]  /*10fd0*/  MUFU.EX2 R141, R0 ;  /* 0x00000000008d7308 */ /* 0x000ee40000000800 */
[----:B-----5:R-:W-:Y:S04]  /*10fe0*/  F2FP.BF16.PACK_AB R138, R144, R146 ;  /* 0x00000092908a723e */ /* 0x020fe800000010ff */
[C---:B--2---:R-:W-:Y:S08]  /*10ff0*/  HMMA.16816.F32.BF16 R60, R104.reuse, R112, R60 ;  /* 0x00000070683c723c */ /* 0x044ff0000004183c */
[C---:B------:R-:W-:Y:S01]  /*11000*/  HMMA.16816.F32.BF16 R64, R104.reuse, R114, R64 ;  /* 0x000000726840723c */ /* 0x040fe20000041840 */
[----:B------:R-:W2:Y:S03]  /*11010*/  LDSM.16.MT88.4 R112, [R168+0x4800] ;  /* 0x00480000a870783b */ /* 0x000ea60000004200 */
[----:B---3--:R-:W-:Y:S01]  /*11020*/  F2FP.BF16.PACK_AB R137, R141, R142 ;  /* 0x0000008e8d89723e */ /* 0x008fe200000010ff */
[--C-:B------:R-:W-:Y:S02]  /*11030*/  FFMA.FTZ R0, R183, c[0x0][0x2d0], -R101.reuse ;  /* 0x0000b400b7007a23 */ /* 0x100fe40000010865 */
[----:B------:R-:W-:Y:S02]  /*11040*/  FFMA.FTZ R101, R160, c[0x0][0x2d0], -R101 ;  /* 0x0000b400a0657a23 */ /* 0x000fe40000010865 */
[----:B------:R3:W-:Y:S01]  /*11050*/  MUFU.EX2 R140, R0 ;  /* 0x00000000008c7308 */ /* 0x0007e20000000800 */
[C---:B-1----:R-:W-:Y:S09]  /*11060*/  HMMA.16816.F32.BF16 R68, R104.reuse, R108, R68 ;  /* 0x0000006c6844723c */ /* 0x042ff20000041844 */
[----:B------:R-:W1:Y:S01]  /*11070*/  MUFU.EX2 R101, R101 ;  /* 0x0000006500657308 */ /* 0x000e620000000800 */
[C---:B------:R-:W-:Y:S01]  /*11080*/  HMMA.16816.F32.BF16 R72, R104.reuse, R110, R72 ;  /* 0x0000006e6848723c */ /* 0x040fe20000041848 */
[----:B------:R-:W4:Y:S07]  /*11090*/  LDSM.16.MT88.4 R108, [R170+0x4800] ;  /* 0x00480000aa6c783b */ /* 0x000f2e0000004200 */
[C---:B--2---:R-:W-:Y:S04]  /*110a0*/  HMMA.16816.F32.BF16 R76, R104.reuse, R112, R76 ;  /* 0x00000070684c723c */ /* 0x044fe8000004184c */
[----:B---3--:R-:W-:Y:S02]  /*110b0*/  FADD.FTZ R0, R127, R2 ;  /* 0x000000027f007221 */ /* 0x008fe40000010000 */
[----:B------:R-:W-:Y:S01]  /*110c0*/  FADD.FTZ R2, R190, R102 ;  /* 0x00000066be027221 */ /* 0x000fe20000010000 */
[----:B------:R-:W-:Y:S01]  /*110d0*/  MOV R102, R3 ;  /* 0x0000000300667202 */ /* 0x000fe20000000f00 */
[C---:B------:R-:W-:Y:S01]  /*110e0*/  HMMA.16816.F32.BF16 R80, R104.reuse, R114, R80 ;  /* 0x000000726850723c */ /* 0x040fe20000041850 */
[----:B------:R-:W2:Y:S03]  /*110f0*/  LDSM.16.MT88.4 R112, [R169+0x4800] ;  /* 0x00480000a970783b */ /* 0x000ea60000004200 */
[----:B-1----:R-:W-:Y:S01]  /*11100*/  F2FP.BF16.PACK_AB R139, R101, R140 ;  /* 0x0000008c658b723e */ /* 0x002fe200000010ff */
[----:B------:R-:W-:Y:S02]  /*11110*/  FADD.FTZ R0, R191, R0 ;  /* 0x00000000bf007221 */ /* 0x000fe40000010000 */
[----:B------:R-:W-:Y:S02]  /*11120*/  FADD.FTZ R2, R186, R2 ;  /* 0x00000002ba027221 */ /* 0x000fe40000010000 */
[----:B------:R-:W-:Y:S03]  /*11130*/  FADD.FTZ R0, R151, R0 ;  /* 0x0000000097007221 */ /* 0x000fe60000010000 */
[----:B------:R-:W-:Y:S02]  /*11140*/  FADD.FTZ R2, R150, R2 ;  /* 0x0000000296027221 */ /* 0x000fe40000010000 */
[----:B------:R-:W-:Y:S02]  /*11150*/  FADD.FTZ R0, R159, R0 ;  /* 0x000000009f007221 */ /* 0x000fe40000010000 */
[----:B------:R-:W-:Y:S02]  /*11160*/  FADD.FTZ R2, R149, R2 ;  /* 0x0000000295027221 */ /* 0x000fe40000010000 */
[----:B------:R-:W-:Y:S02]  /*11170*/  FADD.FTZ R0, R152, R0 ;  /* 0x0000000098007221 */ /* 0x000fe40000010000 */
[----:B------:R-:W-:Y:S02]  /*11180*/  FADD.FTZ R2, R148, R2 ;  /* 0x0000000294027221 */ /* 0x000fe40000010000 */
[----:B------:R-:W-:Y:S01]  /*11190*/  FADD.FTZ R0, R157, R0 ;  /* 0x000000009d007221 */ /* 0x000fe20000010000 */
[C---:B----4-:R-:W-:Y:S08]  /*111a0*/  HMMA.16816.F32.BF16 R84, R104.reuse, R108, R84 ;  /* 0x0000006c6854723c */ /* 0x050ff00000041854 */
[C---:B------:R-:W-:Y:S01]  /*111b0*/  HMMA.16816.F32.BF16 R88, R104.reuse, R110, R88 ;  /* 0x0000006e6858723c */ /* 0x040fe20000041858 */
[----:B------:R-:W1:Y:S07]  /*111c0*/  LDSM.16.MT88.4 R108, [R167+0x1000] ;  /* 0x00100000a76c783b */ /* 0x000e6e0000004200 */
[C---:B--2---:R-:W-:Y:S08]  /*111d0*/  HMMA.16816.F32.BF16 R92, R104.reuse, R112, R92 ;  /* 0x00000070685c723c */ /* 0x044ff0000004185c */
[----:B------:R-:W-:Y:S01]  /*111e0*/  HMMA.16816.F32.BF16 R96, R104, R114, R96 ;  /* 0x000000726860723c */ /* 0x000fe20000041860 */
[----:B------:R-:W2:Y:S06]  /*111f0*/  LDSM.16.MT88.4 R112, [R168+0x1000] ;  /* 0x00100000a870783b */ /* 0x000eac0000004200 */
[----:B------:R-:W-:Y:S02]  /*11200*/  F2FP.BF16.PACK_AB R104, R159, R151 ;  /* 0x000000979f68723e */ /* 0x000fe400000010ff */
[----:B------:R-:W-:Y:S03]  /*11210*/  F2FP.BF16.PACK_AB R106, R157, R152 ;  /* 0x000000989d6a723e */ /* 0x000fe600000010ff */
[----:B------:R-:W-:Y:S02]  /*11220*/  F2FP.BF16.PACK_AB R105, R149, R150 ;  /* 0x000000969569723e */ /* 0x000fe400000010ff */
[C---:B------:R-:W-:Y:S07]  /*11230*/  F2FP.BF16.PACK_AB R107, R147.reuse, R148 ;  /* 0x00000094936b723e */ /* 0x040fee00000010ff */
        /* <DEDUP_REMOVED lines=8> */
[----:B------:R-:W3:Y:S07]  /*112c0*/  LDSM.16.MT88.4 R116, [R168+0x3000] ;  /* 0x00300000a874783b */ /* 0x000eee0000004200 */
[C---:B-1----:R-:W-:Y:S08]  /*112d0*/  HMMA.16816.F32.BF16 R28, R104.reuse, R108, R28 ;  /* 0x0000006c681c723c */ /* 0x042ff0000004181c */
[C---:B------:R-:W-:Y:S01]  /*112e0*/  HMMA.16816.F32.BF16 R32, R104.reuse, R110, R32 ;  /* 0x0000006e6820723c */ /* 0x040fe20000041820 */
[----:B------:R-:W1:Y:S07]  /*112f0*/  LDSM.16.MT88.4 R108, [R170+0x3000] ;  /* 0x00300000aa6c783b */ /* 0x000e6e0000004200 */
[C---:B--2---:R-:W-:Y:S08]  /*11300*/  HMMA.16816.F32.BF16 R36, R104.reuse, R112, R36 ;  /* 0x000000706824723c */ /* 0x044ff00000041824 */
[C---:B------:R-:W-:Y:S01]  /*11310*/  HMMA.16816.F32.BF16 R40, R104.reuse, R114, R40 ;  /* 0x000000726828723c */ /* 0x040fe20000041828 */
[----:B------:R-:W2:Y:S07]  /*11320*/  LDSM.16.MT88.4 R112, [R169+0x3000] ;  /* 0x00300000a970783b */ /* 0x000eae0000004200 */
[C---:B---3--:R-:W-:Y:S08]  /*11330*/  HMMA.16816.F32.BF16 R44, R104.reuse, R116, R44 ;  /* 0x00000074682c723c */ /* 0x048ff0000004182c */
        /* <DEDUP_REMOVED lines=12> */
[C---:B------:R-:W-:Y:S08]  /*11400*/  HMMA.16816.F32.BF16 R80, R104.reuse, R110, R80 ;  /* 0x0000006e6850723c */ /* 0x040ff00000041850 */
[C---:B--2---:R-:W-:Y:S08]  /*11410*/  HMMA.16816.F32.BF16 R84, R104.reuse, R112, R84 ;  /* 0x000000706854723c */ /* 0x044ff00000041854 */
        /* <DEDUP_REMOVED lines=52> */
.L_x_540:
[----:B------:R-:W-:Y:S05]  /*11760*/  BRA.DIV ~URZ, `(.L_x_559) ;  /* 0x00006b827f007947 */ /* 0x000fea000b800000 */
[----:B------:R1:W2:Y:S02]  /*11770*/  SHFL.BFLY PT, R0, R190, 0x2, 0x1f ;  /* 0x0c401f00be007f89 */ /* 0x0002a400000e0000 */
.L_x_659:
[----:B--2---:R-:W-:Y:S01]  /*11780*/  FADD.FTZ R5, R0, R190 ;  /* 0x000000be00057221 */ /* 0x004fe20000010000 */
[----:B------:R-:W-:Y:S05]  /*11790*/  BRA.DIV ~URZ, `(.L_x_560) ;  /* 0x00006ba27f007947 */ /* 0x000fea000b800000 */
[----:B------:R-:W2:Y:S04]  /*117a0*/  SHFL.BFLY PT, R0, R191, 0x2, 0x1f ;  /* 0x0c401f00bf007f89 */ /* 0x000ea800000e0000 */
[----:B------:R-:W3:Y:S01]  /*117b0*/  SHFL.BFLY PT, R2, R5, 0x1, 0x1f ;  /* 0x0c201f0005027f89 */ /* 0x000ee200000e0000 */
[----:B--2---:R-:W-:-:S02]  /*117c0*/  FADD.FTZ R4, R0, R191 ;  /* 0x000000bf00047221 */ /* 0x004fc40000010000 */
[----:B---3--:R-:W-:-:S03]  /*117d0*/  FADD.FTZ R5, R5, R2 ;  /* 0x0000000205057221 */ /* 0x008fc60000010000 */
[----:B------:R2:W3:Y:S04]  /*117e0*/  SHFL.BFLY PT, R3, R4, 0x1, 0x1f ;  /* 0x0c201f0004037f89 */ /* 0x0004e800000e0000 */
.L_x_660:
        /* <DEDUP_REMOVED lines=71> */
[C---:B------:R-:W-:Y:S01]  /*11c60*/  FMUL.FTZ R93, R0.reuse, R123 ;  /* 0x0000007b005d7220 */ /* 0x040fe20000410000 */
[----:B--2---:R-:W-:Y:S01]  /*11c70*/  @P0 MOV R3, 0x3f317218 ;  /* 0x3f31721800030802 */ /* 0x004fe20000000f00 */
[C---:B------:R-:W-:Y:S02]  /*11c80*/  FMUL.FTZ R38, R0.reuse, R46 ;  /* 0x0000002e00267220 */ /* 0x040fe40000410000 */
[----:B------:R-:W-:Y:S02]  /*11c90*/  FMUL.FTZ R39, R0, R47 ;  /* 0x0000002f00277220 */ /* 0x000fe40000410000 */
[----:B----4-:R-:W-:-:S02]  /*11ca0*/  @P0 FMUL.FTZ R2, R2, 0.69314718246459960938 ;  /* 0x3f31721802020820 */ /* 0x010fc40000410000 */
[----:B------:R-:W-:Y:S02]  /*11cb0*/  @P0 FMUL.FTZ R3, R3, c[0x0][0x2d0] ;  /* 0x0000b40003030a20 */ /* 0x000fe40000410000 */
        /* <DEDUP_REMOVED lines=40> */
.L_x_469:
        /* <DEDUP_REMOVED lines=17> */
.L_x_562:
[----:B------:R-:W-:Y:S05]  /*12050*/  BSYNC B0 ;  /* 0x0000000000007941 */ /* 0x000fea0003800000 */
.L_x_561:
        /* <DEDUP_REMOVED lines=8> */
[----:B------:R-:W4:Y:S01]  /*120e0*/  LDL R8, [R1] ;  /* 0x0000000001087983 */ /* 0x000f220000100800 */
[----:B------:R-:W-:Y:S01]  /*120f0*/  WARPSYNC 0xffffffff ;  /* 0xffffffff00007948 */ /* 0x000fe20003800000 */
[----:B------:R-:W-:Y:S01]  /*12100*/  F2FP.BF16.PACK_AB R0, R133, R132 ;  /* 0x000000848500723e */ /* 0x000fe200000010ff */
[----:B------:R-:W-:Y:S01]  /*12110*/  IMAD.MOV.U32 R15, RZ, RZ, c[0x0][0x388] ;  /* 0x0000e200ff0f7624 */ /* 0x000fe200078e00ff */
[----:B------:R-:W-:Y:S01]  /*12120*/  BAR.SYNC.DEFER_BLOCKING 0x1, 0x100 ;  /* 0x0044000000007b1d */ /* 0x000fe20000010000 */
[----:B------:R-:W-:-:S02]  /*12130*/  F2FP.BF16.PACK_AB R2, R85, R84 ;  /* 0x000000545502723e */ /* 0x000fc400000010ff */
[----:B------:R-:W-:Y:S02]  /*12140*/  F2FP.BF16.PACK_AB R3, R29, R28 ;  /* 0x0000001c1d03723e */ /* 0x000fe400000010ff */
[----:B------:R-:W-:Y:S02]  /*12150*/  F2FP.BF16.PACK_AB R4, R113, R112 ;  /* 0x000000707104723e */ /* 0x000fe400000010ff */
[----:B------:R-:W-:Y:S02]  /*12160*/  ISETP.NE.U32.AND P0, PT, RZ, c[0x0][0x508], PT ;  /* 0x00014200ff007a0c */ /* 0x000fe40003f05070 */
[----:B------:R-:W-:Y:S02]  /*12170*/  ISETP.NE.U32.AND P2, PT, RZ, c[0x0][0x500], PT ;  /* 0x00014000ff007a0c */ /* 0x000fe40003f45070 */
[----:B------:R-:W-:Y:S02]  /*12180*/  ISETP.NE.AND.EX P1, PT, RZ, c[0x0][0x50c], PT, P0 ;  /* 0x00014300ff007a0c */ /* 0x000fe40003f25300 */
[----:B------:R-:W-:Y:S01]  /*12190*/  ISETP.NE.AND.EX P2, PT, RZ, c[0x0][0x504], PT, P2 ;  /* 0x00014100ff007a0c */ /* 0x000fe20003f45320 */
[----:B------:R1:W-:Y:S04]  /*121a0*/  STS [R226], R0 ;  /* 0x00000000e2007388 */ /* 0x0003e80000000800 */
[----:B------:R1:W-:Y:S04]  /*121b0*/  STS [R226+0x400], R2 ;  /* 0x00040002e2007388 */ /* 0x0003e80000000800 */
[----:B------:R1:W-:Y:S02]  /*121c0*/  STS [R227], R3 ;  /* 0x00000003e3007388 */ /* 0x0003e40000000800 */
[----:B-1----:R-:W-:-:S02]  /*121d0*/  F2FP.BF16.PACK_AB R0, R27, R26 ;  /* 0x0000001a1b00723e */ /* 0x002fc400000010ff */
[----:B------:R-:W-:-:S03]  /*121e0*/  F2FP.BF16.PACK_AB R2, R31, R30 ;  /* 0x0000001e1f02723e */ /* 0x000fc600000010ff */
[----:B------:R1:W-:Y:S01]  /*121f0*/  STS [R227+0x400], R0 ;  /* 0x00040000e3007388 */ /* 0x0003e20000000800 */
[----:B------:R-:W-:-:S03]  /*12200*/  F2FP.BF16.PACK_AB R3, R121, R120 ;  /* 0x000000787903723e */ /* 0x000fc600000010ff */
[----:B------:R1:W-:Y:S04]  /*12210*/  STS [R229], R2 ;  /* 0x00000002e5007388 */ /* 0x0003e80000000800 */
[----:B------:R1:W-:Y:S02]  /*12220*/  STS [R229+0x400], R3 ;  /* 0x00040003e5007388 */ /* 0x0003e40000000800 */
[----:B-1----:R-:W-:Y:S02]  /*12230*/  F2FP.BF16.PACK_AB R0, R33, R32 ;  /* 0x000000202100723e */ /* 0x002fe400000010ff */
[----:B------:R-:W-:-:S03]  /*12240*/  F2FP.BF16.PACK_AB R2, R93, R92 ;  /* 0x0000005c5d02723e */ /* 0x000fc600000010ff */
[----:B------:R1:W-:Y:S01]  /*12250*/  STS [R228], R0 ;  /* 0x00000000e4007388 */ /* 0x0003e20000000800 */
[----:B------:R-:W-:-:S03]  /*12260*/  F2FP.BF16.PACK_AB R3, R35, R34 ;  /* 0x000000222303723e */ /* 0x000fc600000010ff */
[----:B------:R1:W-:Y:S02]  /*12270*/  STS [R228+0x400], R2 ;  /* 0x00040002e4007388 */ /* 0x0003e40000000800 */
[----:B-1----:R-:W-:Y:S02]  /*12280*/  F2FP.BF16.PACK_AB R0, R37, R36 ;  /* 0x000000242500723e */ /* 0x002fe400000010ff */
[----:B------:R-:W-:Y:S01]  /*12290*/  F2FP.BF16.PACK_AB R2, R101, R100 ;  /* 0x000000646502723e */ /* 0x000fe200000010ff */
[----:B--2---:R1:W-:Y:S04]  /*122a0*/  STS [R7], R3 ;  /* 0x0000000307007388 */ /* 0x0043e80000000800 */
[----:B------:R2:W-:Y:S04]  /*122b0*/  STS [R7+0x400], R0 ;  /* 0x0004000007007388 */ /* 0x0005e80000000800 */
[----:B---3--:R3:W-:Y:S01]  /*122c0*/  STS [R6], R2 ;  /* 0x0000000206007388 */ /* 0x0087e20000000800 */
[----:B-1----:R-:W-:-:S02]  /*122d0*/  F2FP.BF16.PACK_AB R3, R115, R114 ;  /* 0x000000727303723e */ /* 0x002fc400000010ff */
[----:B--2---:R-:W-:-:S03]  /*122e0*/  F2FP.BF16.PACK_AB R0, R103, R102 ;  /* 0x000000666700723e */ /* 0x004fc600000010ff */
[----:B------:R1:W-:Y:S01]  /*122f0*/  STS [R6+0x400], R3 ;  /* 0x0004000306007388 */ /* 0x0003e20000000800 */
[----:B---3--:R-:W-:-:S03]  /*12300*/  F2FP.BF16.PACK_AB R2, R97, R96 ;  /* 0x000000606102723e */ /* 0x008fc600000010ff */
[----:B----4-:R2:W-:Y:S04]  /*12310*/  STS [R5], R0 ;  /* 0x0000000005007388 */ /* 0x0105e80000000800 */
        /* <DEDUP_REMOVED lines=58> */
[----:B----4-:R-:W-:-:S03]  /*126c0*/  F2FP.BF16.PACK_AB R2, R81, R80 ;  /* 0x000000505102723e */ /* 0x010fc600000010ff */
[----:B------:R2:W-:Y:S04]  /*126d0*/  STS [R6+0x8000], R4 ;  /* 0x0080000406007388 */ /* 0x0005e80000000800 */
[----:B------:R-:W-:Y:S04]  /*126e0*/  STS [R6+0x8400], R3 ;  /* 0x0084000306007388 */ /* 0x000fe80000000800 */
[----:B------:R3:W-:Y:S01]  /*126f0*/  STS [R5+0x8000], R2 ;  /* 0x0080000205007388 */ /* 0x0007e20000000800 */
[----:B-1----:R-:W-:-:S05]  /*12700*/  F2FP.BF16.PACK_AB R0, R55, R54 ;  /* 0x000000363700723e */ /* 0x002fca00000010ff */
[----:B------:R1:W-:Y:S01]  /*12710*/  STS [R5+0x8400], R0 ;  /* 0x0084000005007388 */ /* 0x0003e20000000800 */
[----:B--2---:R-:W-:Y:S01]  /*12720*/  F2FP.BF16.PACK_AB R4, R43, R42 ;  /* 0x0000002a2b04723e */ /* 0x004fe200000010ff */
[----:B---3--:R-:W-:-:S04]  /*12730*/  IMAD.MOV.U32 R2, RZ, RZ, 0x4 ;  /* 0x00000004ff027424 */ /* 0x008fc800078e00ff */
[----:B------:R-:W-:-:S04]  /*12740*/  @P1 IMAD.WIDE R6, R215, R2, c[0x0][0x508] ;  /* 0x00014200d7061625 */ /* 0x000fc800078e0202 */
[----:B------:R-:W-:Y:S01]  /*12750*/  IMAD.WIDE R2, R215, R2, c[0x0][0x500] ;  /* 0x00014000d7027625 */ /* 0x000fe200078e0202 */
[----:B-1----:R-:W-:-:S03]  /*12760*/  F2FP.BF16.PACK_AB R5, R25, R24 ;  /* 0x000000181905723e */ /* 0x002fc600000010ff */
[----:B------:R-:W-:Y:S02]  /*12770*/  IMAD.MOV.U32 R0, RZ, RZ, RZ ;  /* 0x000000ffff007224 */ /* 0x000fe400078e00ff */
[----:B------:R1:W-:Y:S04]  /*12780*/  STS [R8+0x8000], R5 ;  /* 0x0080000508007388 */ /* 0x0003e80000000800 */
[----:B------:R2:W-:Y:S04]  /*12790*/  STS [R8+0x8400], R4 ;  /* 0x0084000408007388 */ /* 0x0005e80000000800 */
[----:B------:R-:W-:Y:S06]  /*127a0*/  BAR.SYNC.DEFER_BLOCKING 0x1, 0x100 ;  /* 0x0044000000007b1d */ /* 0x000fec0000010000 */
[----:B------:R2:W5:Y:S04]  /*127b0*/  @P1 LDG.E R15, [R6.64] ;  /* 0x00000008060f1981 */ /* 0x000568000c1e1900 */
[----:B------:R2:W5:Y:S01]  /*127c0*/  @P2 LDG.E R0, [R2.64] ;  /* 0x0000000802002981 */ /* 0x000562000c1e1900 */
[----:B------:R-:W-:-:S04]  /*127d0*/  ISETP.NE.AND P0, PT, R224, RZ, PT ;  /* 0x000000ffe000720c */ /* 0x000fc80003f05270 */
[----:B-1----:R-:W-:Y:S01]  /*127e0*/  SEL R5, R224, c[0x0][0x3d4], P0 ;  /* 0x0000f500e0057a07 */ /* 0x002fe20000000000 */
[----:B------:R-:W-:Y:S05]  /*127f0*/  @P1 BRA `(.L_x_565) ;  /* 0x0000004000001947 */ /* 0x000fea0003800000 */
[----:B------:R-:W-:Y:S05]  /*12800*/  @!P2 BRA `(.L_x_565) ;  /* 0x000000300000a947 */ /* 0x000fea0003800000 */
[----:B--2---:R1:W2:Y:S04]  /*12810*/  LDG.E R4, [R2.64] ;  /* 0x0000000802047981 */ /* 0x0042a8000c1e1900 */
[----:B-1----:R-:W2:Y:S02]  /*12820*/  LDG.E R2, [R2.64+0x4] ;  /* 0x0000040802027981 */ /* 0x002ea4000c1e1900 */
[----:B--2--5:R-:W-:Y:S02]  /*12830*/  IADD3 R15, -R4, R2, RZ ;  /* 0x00000002040f7210 */ /* 0x024fe40007ffe1ff */
.L_x_565:
[----:B------:R-:W3:Y:S01]  /*12840*/  LDL R86, [R1+0x10] ;  /* 0x0000100001567983 */ /* 0x000ee20000100800 */
[----:B------:R-:W-:Y:S01]  /*12850*/  IMAD.MOV.U32 R9, RZ, RZ, 0x368 ;  /* 0x00000368ff097424 */ /* 0x000fe200078e00ff */
[----:B------:R-:W-:Y:S01]  /*12860*/  ISETP.GT.AND P2, PT, R5, 0x1, PT ;  /* 0x000000010500780c */ /* 0x000fe20003f44270 */
[----:B--2---:R-:W-:Y:S01]  /*12870*/  IMAD.MOV.U32 R2, RZ, RZ, c[0x0][0x4e8] ;  /* 0x00013a00ff027624 */ /* 0x004fe200078e00ff */
[----:B------:R-:W-:Y:S01]  /*12880*/  ISETP.NE.U32.AND P0, PT, RZ, c[0x0][0x500], PT ;  /* 0x00014000ff007a0c */ /* 0x000fe20003f05070 */
[----:B------:R-:W-:Y:S01]  /*12890*/  IMAD.IADD R11, R216, 0x1, R211 ;  /* 0x00000001d80b7824 */ /* 0x000fe200078e02d3 */
[----:B------:R-:W-:Y:S01]  /*128a0*/  SEL R9, R9, 0x328, P2 ;  /* 0x0000032809097807 */ /* 0x000fe20001000000 */
[----:B------:R-:W1:Y:S01]  /*128b0*/  S2R R87, SR_TID.X ;  /* 0x0000000000577919 */ /* 0x000e620000002100 */
[----:B------:R-:W-:-:S02]  /*128c0*/  ISETP.NE.AND.EX P0, PT, RZ, c[0x0][0x504], PT, P0 ;  /* 0x00014100ff007a0c */ /* 0x000fc40003f05300 */
[----:B------:R-:W2:Y:S01]  /*128d0*/  LDC.64 R4, c[0x0][R9+0x170] ;  /* 0x00005c0009047b82 */ /* 0x000ea20000000a00 */
[----:B------:R-:W-:Y:S02]  /*128e0*/  ISETP.NE.AND P3, PT, R2, 0x1, PT ;  /* 0x000000010200780c */ /* 0x000fe40003f65270 */
[----:B------:R-:W-:Y:S02]  /*128f0*/  SHF.R.S32.HI R2, RZ, 0x1f, R215 ;  /* 0x0000001fff027819 */ /* 0x000fe400000114d7 */
[----:B------:R-:W-:Y:S02]  /*12900*/  SEL R8, R215, RZ, !P0 ;  /* 0x000000ffd7087207 */ /* 0x000fe40004000000 */
[----:B------:R-:W-:Y:S01]  /*12910*/  SEL R3, R2, RZ, !P0 ;  /* 0x000000ff02037207 */ /* 0x000fe20004000000 */
[----:B------:R-:W4:Y:S01]  /*12920*/  LDC.64 R16, c[0x0][R9+0x168] ;  /* 0x00005a0009107b82 */ /* 0x000f220000000a00 */
[----:B------:R-:W-:-:S07]  /*12930*/  LOP3.LUT R10, R214, 0xffff, RZ, 0xc0, !PT ;  /* 0x0000ffffd60a7812 */ /* 0x000fce00078ec0ff */
[----:B------:R2:W4:Y:S01]  /*12940*/  LDC.64 R18, c[0x0][R9+0x178] ;  /* 0x00005e0009127b82 */ /* 0x0005220000000a00 */
[----:B-1----:R-:W-:-:S07]  /*12950*/  SHF.R.S32.HI R83, RZ, 0x1f, R87 ;  /* 0x0000001fff537819 */ /* 0x002fce0000011457 */
[----:B------:R1:W1:Y:S01]  /*12960*/  LDC.64 R20, c[0x0][R9+0x160] ;  /* 0x0000580009147b82 */ /* 0x0002620000000a00 */
[----:B------:R-:W-:-:S04]  /*12970*/  LEA.HI R83, R83, R87, RZ, 0x5 ;  /* 0x0000005753537211 */ /* 0x000fc800078f28ff */
[----:B------:R-:W-:-:S05]  /*12980*/  LOP3.LUT R83, R83, 0xffffffe0, RZ, 0xc0, !PT ;  /* 0xffffffe053537812 */ /* 0x000fca00078ec0ff */
[----:B------:R-:W-:Y:S02]  /*12990*/  IMAD.IADD R83, R87, 0x1, -R83 ;  /* 0x0000000157537824 */ /* 0x000fe400078e0a53 */
[----:B--2---:R-:W-:-:S04]  /*129a0*/  IMAD R2, R5, R8, RZ ;  /* 0x0000000805027224 */ /* 0x004fc800078e02ff */
[----:B------:R-:W-:Y:S02]  /*129b0*/  IMAD R12, R4, R3, R2 ;  /* 0x00000003040c7224 */ /* 0x000fe400078e0202 */
[----:B------:R-:W-:-:S04]  /*129c0*/  @P3 IMAD.HI.U32 R3, R11, c[0x0][0x4ec], RZ ;  /* 0x00013b000b033a27 */ /* 0x000fc800078e00ff */
[----:B------:R-:W-:-:S04]  /*129d0*/  IMAD.WIDE.U32 R4, R4, R8, RZ ;  /* 0x0000000804047225 */ /* 0x000fc800078e00ff */
[----:B----4-:R-:W-:-:S04]  /*129e0*/  IMAD.WIDE.U32 R6, R16, R10, RZ ;  /* 0x0000000a10067225 */ /* 0x010fc800078e00ff */
[----:B------:R-:W-:Y:S01]  /*129f0*/  IMAD.MOV.U32 R2, RZ, RZ, R11 ;  /* 0x000000ffff027224 */ /* 0x000fe200078e000b */
[----:B------:R-:W-:Y:S01]  /*12a00*/  @P3 SHF.R.U32.HI R2, RZ, c[0x0][0x4f0], R3 ;  /* 0x00013c00ff023a19 */ /* 0x000fe20000011603 */
[----:B-1----:R-:W-:Y:S01]  /*12a10*/  IMAD R9, R17, R10, RZ ;  /* 0x0000000a11097224 */ /* 0x002fe200078e02ff */
[----:B------:R-:W-:Y:S01]  /*12a20*/  SEL R3, R225, RZ, P2 ;  /* 0x000000ffe1037207 */ /* 0x000fe20001000000 */
[----:B------:R-:W-:Y:S01]  /*12a30*/  IMAD.IADD R13, R5, 0x1, R12 ;  /* 0x00000001050d7824 */ /* 0x000fe200078e020c */
[--C-:B-----5:R-:W-:Y:S01]  /*12a40*/  IADD3 R14, P1, P0, R4, R6, R0.reuse ;  /* 0x00000006040e7210 */ /* 0x120fe2000783e000 */
[----:B------:R-:W-:Y:S01]  /*12a50*/  IMAD.IADD R6, R7, 0x1, R9 ;  /* 0x0000000107067824 */ /* 0x000fe200078e0209 */
[----:B------:R-:W-:Y:S01]  /*12a60*/  SHF.R.S32.HI R9, RZ, 0x1f, R0 ;  /* 0x0000001fff097819 */ /* 0x000fe20000011400 */
[----:B------:R-:W-:Y:S02]  /*12a70*/  IMAD.MOV R7, RZ, RZ, -R2 ;  /* 0x000000ffff077224 */ /* 0x000fe400078e0a02 */
[-C--:B------:R-:W-:Y:S01]  /*12a80*/  IMAD R12, R19, R3.reuse, RZ ;  /* 0x00000003130c7224 */ /* 0x080fe200078e02ff */
[----:B------:R-:W-:Y:S01]  /*12a90*/  IADD3.X R13, R13, R6, R9, P1, P0 ;  /* 0x000000060d0d7210 */ /* 0x000fe20000fe0409 */
[----:B------:R-:W-:-:S04]  /*12aa0*/  IMAD.WIDE.U32 R4, R18, R3, RZ ;  /* 0x0000000312047225 */ /* 0x000fc800078e00ff */
[----:B------:R-:W-:Y:S01]  /*12ab0*/  IMAD R3, R7, c[0x0][0x4e8], R11 ;  /* 0x00013a0007037a24 */ /* 0x000fe200078e020b */
[----:B------:R-:W-:Y:S01]  /*12ac0*/  IADD3 R4, P1, P0, R2, R14, R4 ;  /* 0x0000000e02047210 */ /* 0x000fe2000783e004 */
[----:B------:R-:W-:Y:S01]  /*12ad0*/  IMAD.IADD R12, R5, 0x1, R12 ;  /* 0x00000001050c7824 */ /* 0x000fe200078e020c */
[----:B------:R-:W-:Y:S01]  /*12ae0*/  SHF.R.S32.HI R5, RZ, 0x1f, R2 ;  /* 0x0000001fff057819 */ /* 0x000fe20000011402 */
[----:B------:R-:W-:Y:S01]  /*12af0*/  IMAD R2, R21, R3, RZ ;  /* 0x0000000315027224 */ /* 0x000fe200078e02ff */
[----:B------:R-:W-:Y:S01]  /*12b00*/  SHF.R.S32.HI R6, RZ, 0x1f, R3 ;  /* 0x0000001fff067819 */ /* 0x000fe20000011403 */
[----:B------:R-:W-:Y:S01]  /*12b10*/  IMAD.MOV.U32 R7, RZ, RZ, c[0x0][0x4a8] ;  /* 0x00012a00ff077624 */ /* 0x000fe200078e00ff */
[----:B------:R-:W-:Y:S01]  /*12b20*/  IADD3.X R5, R5, R13, R12, P1, P0 ;  /* 0x0000000d05057210 */ /* 0x000fe20000fe040c */
[----:B------:R-:W-:Y:S02]  /*12b30*/  IMAD R12, R15, c[0x0][0x4e8], RZ ;  /* 0x00013a000f0c7a24 */ /* 0x000fe400078e02ff */
[----:B------:R-:W-:-:S02]  /*12b40*/  IMAD R6, R20, R6, R2 ;  /* 0x0000000614067224 */ /* 0x000fc400078e0202 */
[----:B------:R-:W-:Y:S01]  /*12b50*/  IMAD.WIDE.U32 R2, R20, R3, R4 ;  /* 0x0000000314027225 */ /* 0x000fe200078e0004 */
[----:B------:R-:W-:-:S03]  /*12b60*/  SEL R4, R7, c[0x0][0x450], P2 ;  /* 0x0001140007047a07 */ /* 0x000fc60001000000 */
[----:B------:R-:W-:Y:S01]  /*12b70*/  IMAD.MOV.U32 R5, RZ, RZ, c[0x0][0x4ac] ;  /* 0x00012b00ff057624 */ /* 0x000fe200078e00ff */
[----:B------:R-:W-:Y:S01]  /*12b80*/  LEA R4, P0, R2, R4, 0x2 ;  /* 0x0000000402047211 */ /* 0x000fe200078010ff */
[----:B------:R-:W-:-:S03]  /*12b90*/  IMAD.IADD R3, R3, 0x1, R6 ;  /* 0x0000000103037824 */ /* 0x000fc600078e0206 */
[----:B------:R-:W-:Y:S01]  /*12ba0*/  SEL R5, R5, c[0x0][0x454], P2 ;  /* 0x0001150005057a07 */ /* 0x000fe20001000000 */
[----:B------:R-:W-:Y:S03]  /*12bb0*/  SHFL.IDX PT, R6, R4, RZ, 0x1c1f ;  /* 0x001c1fff04067589 */ /* 0x000fe600000e0000 */
[----:B------:R-:W-:Y:S01]  /*12bc0*/  LEA.HI.X R2, R2, R5, R3, 0x2, P0 ;  /* 0x0000000502027211 */ /* 0x000fe200000f1403 */
[----:B------:R-:W-:Y:S01]  /*12bd0*/  SHFL.IDX PT, R4, R4, 0x1, 0x1c1f ;  /* 0x003c1f0004047f89 */ /* 0x000fe200000e0000 */
[----:B------:R-:W-:-:S03]  /*12be0*/  LOP3.LUT P0, RZ, R83, 0x3, RZ, 0xc0, !PT ;  /* 0x0000000353ff7812 */ /* 0x000fc6000780c0ff */
[----:B------:R-:W1:Y:S04]  /*12bf0*/  SHFL.IDX PT, R7, R2, RZ, 0x1c1f ;  /* 0x001c1fff02077589 */ /* 0x000e6800000e0000 */
[----:B------:R3:W2:Y:S02]  /*12c00*/  SHFL.IDX PT, R5, R2, 0x1, 0x1c1f ;  /* 0x003c1f0002057f89 */ /* 0x0006a400000e0000 */
[----:B---3--:R-:W-:-:S05]  /*12c10*/  IMAD.IADD R2, R86, 0x1, R211 ;  /* 0x0000000156027824 */ /* 0x008fca00078e02d3 */
[C---:B------:R-:W-:Y:S02]  /*12c20*/  IADD3 R3, R2.reuse, 0x8, RZ ;  /* 0x0000000802037810 */ /* 0x040fe40007ffe0ff */
[-C--:B------:R-:W-:Y:S02]  /*12c30*/  ISETP.GE.OR P1, PT, R2, R12.reuse, P0 ;  /* 0x0000000c0200720c */ /* 0x080fe40000726670 */
[----:B------:R-:W-:-:S11]  /*12c40*/  ISETP.GE.OR P0, PT, R3, R12, P0 ;  /* 0x0000000c0300720c */ /* 0x000fd60000706670 */
[----:B-1----:R1:W-:Y:S01]  /*12c50*/  @!P1 ST.E [R6.64], R23 ;  /* 0x0000001706009985 */ /* 0x0023e2000c101908 */
[----:B------:R-:W-:-:S03]  /*12c60*/  ISETP.GE.AND P1, PT, R3, R12, PT ;  /* 0x0000000c0300720c */ /* 0x000fc60003f26270 */
[----:B--2---:R1:W-:Y:S01]  /*12c70*/  @!P0 ST.E [R4.64], R22 ;  /* 0x0000001604008985 */ /* 0x0043e2000c101908 */
[----:B------:R-:W-:Y:S02]  /*12c80*/  ISETP.GE.AND P0, PT, R2, R12, PT ;  /* 0x0000000c0200720c */ /* 0x000fe40003f06270 */
[----:B------:R-:W-:Y:S01]  /*12c90*/  P2R R13, PR, RZ, 0x2 ;  /* 0x00000002ff0d7803 */ /* 0x000fe20000000000 */
[----:B------:R-:W-:Y:S05]  /*12ca0*/  @P2 BRA `(.L_x_566) ;  /* 0x0000087000002947 */ /* 0x000fea0003800000 */
[----:B-1----:R-:W-:Y:S01]  /*12cb0*/  IMAD R4, R9, c[0x0][0x3a0], RZ ;  /* 0x0000e80009047a24 */ /* 0x002fe200078e02ff */
[----:B------:R-:W-:Y:S01]  /*12cc0*/  SHF.R.S32.HI R5, RZ, 0x1f, R8 ;  /* 0x0000001fff057819 */ /* 0x000fe20000011408 */
[C---:B------:R-:W-:Y:S01]  /*12cd0*/  IMAD.WIDE.U32 R2, R0.reuse, c[0x0][0x3a0], RZ ;  /* 0x0000e80000027a25 */ /* 0x040fe200078e00ff */
[----:B------:R1:W2:Y:S03]  /*12ce0*/  LDS.128 R24, [R179+0x80] ;  /* 0x00008000b3187984 */ /* 0x0002a60000000c00 */
[----:B------:R-:W-:Y:S01]  /*12cf0*/  IMAD R0, R0, c[0x0][0x3a4], R4 ;  /* 0x0000e90000007a24 */ /* 0x000fe200078e0204 */
[----:B------:R-:W-:Y:S01]  /*12d00*/  IADD3 R4, R197, R211, RZ ;  /* 0x000000d3c5047210 */ /* 0x000fe20007ffe0ff */
[----:B------:R1:W3:Y:S01]  /*12d10*/  LDS.128 R36, [R179+0x1080] ;  /* 0x00108000b3247984 */ /* 0x0002e20000000c00 */
[----:B------:R-:W-:-:S02]  /*12d20*/  IMAD R5, R5, c[0x0][0x3f0], RZ ;  /* 0x0000fc0005057a24 */ /* 0x000fc400078e02ff */
[----:B------:R-:W-:Y:S01]  /*12d30*/  IADD3 R3, R3, R0, RZ ;  /* 0x0000000003037210 */ /* 0x000fe20007ffe0ff */
[----:B------:R-:W-:Y:S01]  /*12d40*/  @P3 IMAD.HI.U32 R6, R4, c[0x0][0x4ec], RZ ;  /* 0x00013b0004063a27 */ /* 0x000fe200078e00ff */
[----:B------:R1:W4:Y:S01]  /*12d50*/  LDS.128 R48, [R179+0x2080] ;  /* 0x00208000b3307984 */ /* 0x0003220000000c00 */
[----:B------:R-:W-:Y:S02]  /*12d60*/  MOV R0, R4 ;  /* 0x0000000400007202 */ /* 0x000fe40000000f00 */
[C---:B------:R-:W-:Y:S01]  /*12d70*/  IMAD.WIDE.U32 R2, R10.reuse, c[0x0][0x3e8], R2 ;  /* 0x0000fa000a027a25 */ /* 0x040fe200078e0002 */
[----:B------:R1:W1:Y:S01]  /*12d80*/  LDS.128 R56, [R179+0x3080] ;  /* 0x00308000b3387984 */ /* 0x0002620000000c00 */
[----:B------:R-:W-:Y:S02]  /*12d90*/  @P3 SHF.R.U32.HI R0, RZ, c[0x0][0x4f0], R6 ;  /* 0x00013c00ff003a19 */ /* 0x000fe40000011606 */
[----:B------:R-:W-:Y:S01]  /*12da0*/  IMAD R3, R10, c[0x0][0x3ec], R3 ;  /* 0x0000fb000a037a24 */ /* 0x000fe200078e0203 */
[----:B------:R1:W1:Y:S01]  /*12db0*/  LDS.128 R20, [R179+0x4080] ;  /* 0x00408000b3147984 */ /* 0x0002620000000c00 */
[C---:B------:R-:W-:Y:S01]  /*12dc0*/  IMAD R7, R8.reuse, c[0x0][0x3f4], R5 ;  /* 0x0000fd0008077a24 */ /* 0x040fe200078e0205 */
[----:B------:R-:W-:Y:S01]  /*12dd0*/  SHF.R.S32.HI R6, RZ, 0x1f, R0 ;  /* 0x0000001fff067819 */ /* 0x000fe20000011400 */
[----:B------:R-:W-:Y:S01]  /*12de0*/  IMAD.WIDE.U32 R2, R8, c[0x0][0x3f0], R2 ;  /* 0x0000fc0008027a25 */ /* 0x000fe200078e0002 */
[----:B------:R1:W1:Y:S01]  /*12df0*/  LDS.128 R32, [R179+0x5080] ;  /* 0x00508000b3207984 */ /* 0x0002620000000c00 */
[----:B------:R-:W-:-:S02]  /*12e00*/  IADD3 R5, -R0, RZ, RZ ;  /* 0x000000ff00057210 */ /* 0x000fc40007ffe1ff */
[----:B------:R-:W-:Y:S01]  /*12e10*/  IMAD R6, R6, c[0x0][0x3e0], RZ ;  /* 0x0000f80006067a24 */ /* 0x000fe200078e02ff */
[----:B------:R1:W1:Y:S01]  /*12e20*/  LDS.128 R44, [R179+0x6080] ;  /* 0x00608000b32c7984 */ /* 0x0002620000000c00 */
[----:B------:R-:W-:Y:S01]  /*12e30*/  IADD3 R3, R3, R7, RZ ;  /* 0x0000000703037210 */ /* 0x000fe20007ffe0ff */
[----:B------:R-:W-:Y:S02]  /*12e40*/  IMAD R4, R5, c[0x0][0x4e8], R4 ;  /* 0x00013a0005047a24 */ /* 0x000fe400078e0204 */
[----:B------:R1:W1:Y:S01]  /*12e50*/  LDS.128 R52, [R179+0x7080] ;  /* 0x00708000b3347984 */ /* 0x0002620000000c00 */
[C---:B------:R-:W-:Y:S02]  /*12e60*/  IMAD R5, R0.reuse, c[0x0][0x3e4], R6 ;  /* 0x0000f90000057a24 */ /* 0x040fe400078e0206 */
[----:B------:R-:W-:Y:S01]  /*12e70*/  IMAD.WIDE.U32 R2, R0, c[0x0][0x3e0], R2 ;  /* 0x0000f80000027a25 */ /* 0x000fe200078e0002 */
[----:B------:R1:W1:Y:S01]  /*12e80*/  LDS.128 R16, [R179+0x8080] ;  /* 0x00808000b3107984 */ /* 0x0002620000000c00 */
[----:B------:R-:W-:-:S03]  /*12e90*/  SHF.R.S32.HI R0, RZ, 0x1f, R4 ;  /* 0x0000001fff007819 */ /* 0x000fc60000011404 */
[----:B------:R1:W1:Y:S01]  /*12ea0*/  LDS.128 R28, [R179+0x9080] ;  /* 0x00908000b31c7984 */ /* 0x0002620000000c00 */
[----:B------:R-:W-:Y:S01]  /*12eb0*/  IADD3 R3, R3, R5, RZ ;  /* 0x0000000503037210 */ /* 0x000fe20007ffe0ff */
[----:B------:R-:W-:Y:S02]  /*12ec0*/  IMAD R0, R0, c[0x0][0x3d8], RZ ;  /* 0x0000f60000007a24 */ /* 0x000fe400078e02ff */
[----:B------:R1:W1:Y:S02]  /*12ed0*/  LDS.128 R40, [R179+0xa080] ;  /* 0x00a08000b3287984 */ /* 0x0002640000000c00 */
[C---:B------:R-:W-:Y:S02]  /*12ee0*/  IMAD.WIDE.U32 R2, R4.reuse, c[0x0][0x3d8], R2 ;  /* 0x0000f60004027a25 */ /* 0x040fe400078e0002 */
[----:B------:R1:W1:Y:S02]  /*12ef0*/  LDS.128 R60, [R179+0xb080] ;  /* 0x00b08000b33c7984 */ /* 0x0002640000000c00 */
[----:B------:R-:W-:Y:S01]  /*12f00*/  IMAD R0, R4, c[0x0][0x3dc], R0 ;  /* 0x0000f70004007a24 */ /* 0x000fe200078e0200 */
[----:B------:R-:W-:-:S04]  /*12f10*/  LEA R11, P0, R2, c[0x0][0x380], 0x1 ;  /* 0x0000e000020b7a11 */ /* 0x000fc800078008ff */
[----:B------:R-:W-:-:S04]  /*12f20*/  IADD3 R0, R3, R0, RZ ;  /* 0x0000000003007210 */ /* 0x000fc80007ffe0ff */
[----:B------:R-:W-:Y:S01]  /*12f30*/  LEA.HI.X R9, R2, c[0x0][0x384], R0, 0x1, P0 ;  /* 0x0000e10002097a11 */ /* 0x000fe200000f0c00 */
[----:B------:R-:W-:Y:S05]  /*12f40*/  BRA.DIV ~URZ, `(.L_x_567) ;  /* 0x000054e27f007947 */ /* 0x000fea000b800000 */
[----:B--234-:R2:W3:Y:S02]  /*12f50*/  SHFL.IDX PT, R8, R9, RZ, 0x181f ;  /* 0x00181fff09087589 */ /* 0x01c4e400000e0000 */
.L_x_661:
[----:B------:R-:W-:Y:S05]  /*12f60*/  BRA.DIV ~URZ, `(.L_x_568) ;  /* 0x000055327f007947 */ /* 0x000fea000b800000 */
[----:B------:R4:W2:Y:S02]  /*12f70*/  SHFL.IDX PT, R0, R11, RZ, 0x181f ;  /* 0x00181fff0b007589 */ /* 0x0008a400000e0000 */
.L_x_662:
[----:B------:R-:W-:Y:S01]  /*12f80*/  IADD3 R10, R217, R211, RZ ;  /* 0x000000d3d90a7210 */ /* 0x000fe20007ffe0ff */
        /* <DEDUP_REMOVED lines=10> */
[-C--:B------:R-:W-:Y:S02]  /*13030*/  @!P1 LEA R4, P4, R192, R0.reuse, 0x1 ;  /* 0x00000000c0049211 */ /* 0x080fe400078808ff */
[C---:B------:R-:W-:Y:S02]  /*13040*/  @!P0 LEA R2, P3, R193.reuse, R0, 0x1 ;  /* 0x00000000c1028211 */ /* 0x040fe400078608ff */
[-C--:B---3--:R-:W-:Y:S02]  /*13050*/  @!P2 LEA.HI.X R7, R184, R8.reuse, R15, 0x1, P5 ;  /* 0x00000008b807a211 */ /* 0x088fe400028f0c0f */
[-C--:B------:R-:W-:Y:S02]  /*13060*/  @!P1 LEA.HI.X R5, R192, R8.reuse, R14, 0x1, P4 ;  /* 0x00000008c0059211 */ /* 0x080fe400020f0c0e */
[----:B------:R-:W-:Y:S01]  /*13070*/  @!P0 LEA.HI.X R3, R193, R8, R13, 0x1, P3 ;  /* 0x00000008c1038211 */ /* 0x000fe200018f0c0d */
[----:B------:R2:W-:Y:S04]  /*13080*/  @!P2 ST.E.128 [R6.64], R24 ;  /* 0x000000180600a985 */ /* 0x0005e8000c101d08 */
[----:B-1----:R2:W-:Y:S04]  /*13090*/  @!P1 ST.E.128 [R4.64], R20 ;  /* 0x0000001404009985 */ /* 0x0025e8000c101d08 */
[----:B------:R2:W-:Y:S02]  /*130a0*/  @!P0 ST.E.128 [R2.64], R16 ;  /* 0x0000001002008985 */ /* 0x0005e4000c101d08 */
.L_x_570:
[----:B------:R-:W-:Y:S05]  /*130b0*/  BSYNC B0 ;  /* 0x0000000000007941 */ /* 0x000fea0003800000 */
.L_x_569:
[----:B------:R-:W-:Y:S05]  /*130c0*/  BRA.DIV ~URZ, `(.L_x_571) ;  /* 0x000054427f007947 */ /* 0x000fea000b800000 */
[----:B---3--:R3:W4:Y:S04]  /*130d0*/  SHFL.IDX PT, R8, R9, 0x1, 0x181f ;  /* 0x00381f0009087f89 */ /* 0x00872800000e0000 */
[----:B--2---:R3:W2:Y:S02]  /*130e0*/  SHFL.IDX PT, R0, R11, 0x1, 0x181f ;  /* 0x00381f000b007f89 */ /* 0x0046a400000e0000 */
.L_x_663:
        /* <DEDUP_REMOVED lines=13> */
[-C--:B----4-:R-:W-:Y:S02]  /*131c0*/  @!P2 LEA.HI.X R7, R184, R8.reuse, R15, 0x1, P5 ;  /* 0x00000008b807a211 */ /* 0x090fe400028f0c0f */
[-C--:B------:R-:W-:Y:S02]  /*131d0*/  @!P1 LEA.HI.X R5, R192, R8.reuse, R14, 0x1, P4 ;  /* 0x00000008c0059211 */ /* 0x080fe400020f0c0e */
[----:B------:R-:W-:Y:S01]  /*131e0*/  @!P0 LEA.HI.X R3, R193, R8, R13, 0x1, P3 ;  /* 0x00000008c1038211 */ /* 0x000fe200018f0c0d */
[----:B------:R2:W-:Y:S04]  /*131f0*/  @!P2 ST.E.128 [R6.64], R36 ;  /* 0x000000240600a985 */ /* 0x0005e8000c101d08 */
[----:B-1----:R2:W-:Y:S04]  /*13200*/  @!P1 ST.E.128 [R4.64], R32 ;  /* 0x0000002004009985 */ /* 0x0025e8000c101d08 */
[----:B------:R2:W-:Y:S02]  /*13210*/  @!P0 ST.E.128 [R2.64], R28 ;  /* 0x0000001c02008985 */ /* 0x0005e4000c101d08 */
.L_x_573:
[----:B------:R-:W-:Y:S05]  /*13220*/  BSYNC B0 ;  /* 0x0000000000007941 */ /* 0x000fea0003800000 */
.L_x_572:
[----:B------:R-:W-:Y:S05]  /*13230*/  BRA.DIV ~URZ, `(.L_x_574) ;  /* 0x000053a27f007947 */ /* 0x000fea000b800000 */
[----:B----4-:R4:W3:Y:S02]  /*13240*/  SHFL.IDX PT, R8, R9, 0x2, 0x181f ;  /* 0x00581f0009087f89 */ /* 0x0108e400000e0000 */
.L_x_664:
[----:B------:R-:W-:Y:S05]  /*13250*/  BRA.DIV ~URZ, `(.L_x_575) ;  /* 0x000053f27f007947 */ /* 0x000fea000b800000 */
[----:B--2---:R2:W4:Y:S02]  /*13260*/  SHFL.IDX PT, R0, R11, 0x2, 0x181f ;  /* 0x00581f000b007f89 */ /* 0x00452400000e0000 */
.L_x_665:
        /* <DEDUP_REMOVED lines=19> */
.L_x_577:
[----:B------:R-:W-:Y:S05]  /*133a0*/  BSYNC B0 ;  /* 0x0000000000007941 */ /* 0x000fea0003800000 */
.L_x_576:
[----:B------:R-:W-:Y:S05]  /*133b0*/  BRA.DIV ~URZ, `(.L_x_578) ;  /* 0x000053027f007947 */ /* 0x000fea000b800000 */
[----:B---3--:R3:W2:Y:S04]  /*133c0*/  SHFL.IDX PT, R6, R9, 0x3, 0x181f ;  /* 0x00781f0009067f89 */ /* 0x0086a800000e0000 */
[----:B----4-:R3:W4:Y:S02]  /*133d0*/  SHFL.IDX PT, R0, R11, 0x3, 0x181f ;  /* 0x00781f000b007f89 */ /* 0x01072400000e0000 */
.L_x_666:
[----:B------:R-:W-:-:S04]  /*133e0*/  IADD3 R2, R10, 0x60, RZ ;  /* 0x000000600a027810 */ /* 0x000fc80007ffe0ff */
[----:B------:R-:W-:-:S13]  /*133f0*/  ISETP.GE.AND P0, PT, R2, R12, PT ;  /* 0x0000000c0200720c */ /* 0x000fda0003f06270 */
[----:B------:R-:W-:Y:S05]  /*13400*/  @P0 BRA `(.L_x_579) ;  /* 0x0000201000000947 */ /* 0x000fea0003800000 */
[----:B------:R-:W-:Y:S02]  /*13410*/  ISETP.GE.AND P1, PT, R184, c[0x0][0x3c8], PT ;  /* 0x0000f200b8007a0c */ /* 0x000fe40003f26270 */
[----:B------:R-:W-:Y:S02]  /*13420*/  ISETP.GE.AND P0, PT, R192, c[0x0][0x3c8], PT ;  /* 0x0000f200c0007a0c */ /* 0x000fe40003f06270 */
[----:B------:R-:W-:Y:S02]  /*13430*/  SHF.R.S32.HI R8, RZ, 0x1f, R184 ;  /* 0x0000001fff087819 */ /* 0x000fe400000114b8 */
[----:B------:R-:W-:-:S07]  /*13440*/  SHF.R.S32.HI R7, RZ, 0x1f, R192 ;  /* 0x0000001fff077819 */ /* 0x000fce00000114c0 */
[-C--:B----4-:R-:W-:Y:S02]  /*13450*/  @!P1 LEA R4, P3, R184, R0.reuse, 0x1 ;  /* 0x00000000b8049211 */ /* 0x090fe400078608ff */
[----:B------:R-:W-:Y:S02]  /*13460*/  @!P0 LEA R2, P2, R192, R0, 0x1 ;  /* 0x00000000c0028211 */ /* 0x000fe400078408ff */
        /* <DEDUP_REMOVED lines=11> */
.L_x_566:
        /* <DEDUP_REMOVED lines=32> */
.L_x_667:
[----:B------:R-:W-:Y:S05]  /*13720*/  BRA.DIV ~URZ, `(.L_x_581) ;  /* 0x000050d27f007947 */ /* 0x000fea000b800000 */
[----:B------:R3:W4:Y:S02]  /*13730*/  SHFL.IDX PT, R0, R12, RZ, 0x1c1f ;  /* 0x001c1fff0c007589 */ /* 0x00072400000e0000 */
.L_x_668:
[----:B------:R-:W-:Y:S01]  /*13740*/  BSSY B0, `(.L_x_582) ;  /* 0x000007a000007945 */ /* 0x000fe20003800000 */
[----:B------:R-:W-:Y:S05]  /*13750*/  @P0 BRA `(.L_x_583) ;  /* 0x0000078000000947 */ /* 0x000fea0003800000 */
[----:B------:R-:W-:Y:S02]  /*13760*/  ISETP.GE.AND P1, PT, R199, c[0x0][0x3c8], PT ;  /* 0x0000f200c7007a0c */ /* 0x000fe40003f26270 */
[----:B------:R-:W-:Y:S02]  /*13770*/  ISETP.GE.AND P0, PT, R252, c[0x0][0x3c8], PT ;  /* 0x0000f200fc007a0c */ /* 0x000fe40003f06270 */
[----:B------:R-:W-:Y:S02]  /*13780*/  ISETP.GE.AND P3, PT, R251, c[0x0][0x3c8], PT ;  /* 0x0000f200fb007a0c */ /* 0x000fe40003f66270 */
[----:B------:R-:W-:Y:S02]  /*13790*/  SHF.R.S32.HI R9, RZ, 0x1f, R199 ;  /* 0x0000001fff097819 */ /* 0x000fe400000114c7 */
[----:B------:R-:W-:-:S02]  /*137a0*/  ISETP.GE.AND P4, PT, R250, c[0x0][0x3c8], PT ;  /* 0x0000f200fa007a0c */ /* 0x000fc40003f86270 */
[----:B------:R-:W-:Y:S02]  /*137b0*/  SHF.R.S32.HI R8, RZ, 0x1f, R252 ;  /* 0x0000001fff087819 */ /* 0x000fe400000114fc */
[----:B------:R-:W-:Y:S02]  /*137c0*/  SHF.R.S32.HI R11, RZ, 0x1f, R241 ;  /* 0x0000001fff0b7819 */ /* 0x000fe400000114f1 */
[CC--:B----4-:R-:W-:Y:S02]  /*137d0*/  @!P1 LEA R2, P5, R199.reuse, R0.reuse, 0x2 ;  /* 0x00000000c7029211 */ /* 0x0d0fe400078a10ff */
[C---:B------:R-:W-:Y:S02]  /*137e0*/  @!P0 LEA R6, P2, R252.reuse, R0, 0x2 ;  /* 0x00000000fc068211 */ /* 0x040fe400078410ff */
[-C--:B--2---:R-:W-:Y:S02]  /*137f0*/  @!P1 LEA.HI.X R3, R199, R4.reuse, R9, 0x2, P5 ;  /* 0x00000004c7039211 */ /* 0x084fe400028f1409 */
[----:B------:R-:W-:-:S02]  /*13800*/  @!P0 LEA.HI.X R7, R252, R4, R8, 0x2, P2 ;  /* 0x00000004fc078211 */ /* 0x000fc400010f1408 */
[----:B------:R-:W-:Y:S01]  /*13810*/  ISETP.GE.AND P2, PT, R249, c[0x0][0x3c8], PT ;  /* 0x0000f200f9007a0c */ /* 0x000fe20003f46270 */
[----:B------:R2:W-:Y:S01]  /*13820*/  @!P1 ST.E.64 [R2.64], R132 ;  /* 0x0000008402009985 */ /* 0x0005e2000c101b08 */
[----:B------:R-:W-:Y:S02]  /*13830*/  SHF.R.S32.HI R9, RZ, 0x1f, R251 ;  /* 0x0000001fff097819 */ /* 0x000fe400000114fb */
[----:B------:R-:W-:Y:S01]  /*13840*/  ISETP.GE.AND P1, PT, R248, c[0x0][0x3c8], PT ;  /* 0x0000f200f8007a0c */ /* 0x000fe20003f26270 */
[----:B------:R4:W-:Y:S01]  /*13850*/  @!P0 ST.E.64 [R6.64], R28 ;  /* 0x0000001c06008985 */ /* 0x0009e2000c101b08 */
[----:B------:R-:W-:Y:S02]  /*13860*/  SHF.R.S32.HI R8, RZ, 0x1f, R250 ;  /* 0x0000001fff087819 */ /* 0x000fe400000114fa */
[----:B------:R-:W-:Y:S02]  /*13870*/  SHF.R.S32.HI R10, RZ, 0x1f, R240 ;  /* 0x0000001fff0a7819 */ /* 0x000fe400000114f0 */
[----:B------:R-:W-:-:S02]  /*13880*/  ISETP.GE.AND P6, PT, R235, c[0x0][0x3c8], PT ;  /* 0x0000f200eb007a0c */ /* 0x000fc40003fc6270 */
[----:B------:R-:W-:Y:S02]  /*13890*/  SHF.R.S32.HI R14, RZ, 0x1f, R233 ;  /* 0x0000001fff0e7819 */ /* 0x000fe400000114e9 */
[----:B------:R-:W-:Y:S02]  /*138a0*/  SHF.R.S32.HI R16, RZ, 0x1f, R232 ;  /* 0x0000001fff107819 */ /* 0x000fe400000114e8 */
[----:B------:R-:W-:Y:S02]  /*138b0*/  SHF.R.S32.HI R15, RZ, 0x1f, R231 ;  /* 0x0000001fff0f7819 */ /* 0x000fe400000114e7 */
[CC--:B--2---:R-:W-:Y:S02]  /*138c0*/  @!P3 LEA R2, P5, R251.reuse, R0.reuse, 0x2 ;  /* 0x00000000fb02b211 */ /* 0x0c4fe400078a10ff */
[----:B----4-:R-:W-:Y:S02]  /*138d0*/  @!P4 LEA R6, P0, R250, R0, 0x2 ;  /* 0x00000000fa06c211 */ /* 0x010fe400078010ff */
[----:B------:R-:W-:-:S02]  /*138e0*/  @!P3 LEA.HI.X R3, R251, R4, R9, 0x2, P5 ;  /* 0x00000004fb03b211 */ /* 0x000fc400028f1409 */
[----:B------:R-:W-:Y:S02]  /*138f0*/  @!P4 LEA.HI.X R7, R250, R4, R8, 0x2, P0 ;  /* 0x00000004fa07c211 */ /* 0x000fe400000f1408 */
[----:B------:R-:W-:Y:S01]  /*13900*/  SHF.R.S32.HI R9, RZ, 0x1f, R249 ;  /* 0x0000001fff097819 */ /* 0x000fe200000114f9 */
[----:B------:R2:W-:Y:S01]  /*13910*/  @!P3 ST.E.64 [R2.64], R30 ;  /* 0x0000001e0200b985 */ /* 0x0005e2000c101b08 */
[----:B------:R-:W-:Y:S02]  /*13920*/  ISETP.GE.AND P3, PT, R247, c[0x0][0x3c8], PT ;  /* 0x0000f200f7007a0c */ /* 0x000fe40003f66270 */
[----:B------:R-:W-:Y:S01]  /*13930*/  SHF.R.S32.HI R8, RZ, 0x1f, R248 ;  /* 0x0000001fff087819 */ /* 0x000fe200000114f8 */
[----:B------:R4:W-:Y:S01]  /*13940*/  @!P4 ST.E.64 [R6.64], R32 ;  /* 0x000000200600c985 */ /* 0x0009e2000c101b08 */
[----:B------:R-:W-:Y:S02]  /*13950*/  ISETP.GE.AND P4, PT, R246, c[0x0][0x3c8], PT ;  /* 0x0000f200f6007a0c */ /* 0x000fe40003f86270 */
        /* <DEDUP_REMOVED lines=33> */
[----:B------:R-:W-:-:S05]  /*13b70*/  @!P4 LEA.HI.X R7, R242, R4, R8, 0x2, P0 ;  /* 0x00000004f207c211 */ /* 0x000fca00000f1408 */
[C---:B------:R-:W-:Y:S01]  /*13b80*/  @!P1 LEA R8, P0, R240.reuse, R0, 0x2 ;  /* 0x00000000f0089211 */ /* 0x040fe200078010ff */
[----:B------:R2:W-:Y:S01]  /*13b90*/  @!P3 ST.E.64 [R2.64], R44 ;  /* 0x0000002c0200b985 */ /* 0x0005e2000c101b08 */
[----:B------:R-:W-:Y:S02]  /*13ba0*/  ISETP.GE.AND P3, PT, R239, c[0x0][0x3c8], PT ;  /* 0x0000f200ef007a0c */ /* 0x000fe40003f66270 */
[----:B------:R-:W-:Y:S01]  /*13bb0*/  @!P1 LEA.HI.X R9, R240, R4, R10, 0x2, P0 ;  /* 0x00000004f0099211 */ /* 0x000fe200000f140a */
[----:B------:R4:W-:Y:S01]  /*13bc0*/  @!P4 ST.E.64 [R6.64], R48 ;  /* 0x000000300600c985 */ /* 0x0009e2000c101b08 */
[----:B------:R-:W-:Y:S02]  /*13bd0*/  ISETP.GE.AND P4, PT, R238, c[0x0][0x3c8], PT ;  /* 0x0000f200ee007a0c */ /* 0x000fe40003f86270 */
[----:B------:R-:W-:Y:S02]  /*13be0*/  SHF.R.S32.HI R10, RZ, 0x1f, R238 ;  /* 0x0000001fff0a7819 */ /* 0x000fe400000114ee */
[----:B--2---:R-:W-:-:S04]  /*13bf0*/  @!P2 LEA R2, P5, R241, R0, 0x2 ;  /* 0x00000000f102a211 */ /* 0x004fc800078a10ff */
[----:B------:R-:W-:Y:S02]  /*13c00*/  @!P2 LEA.HI.X R3, R241, R4, R11, 0x2, P5 ;  /* 0x00000004f103a211 */ /* 0x000fe400028f140b */
[----:B----4-:R-:W-:Y:S02]  /*13c10*/  @!P3 LEA R6, P5, R239, R0, 0x2 ;  /* 0x00000000ef06b211 */ /* 0x010fe400078a10ff */
[----:B------:R-:W-:Y:S01]  /*13c20*/  SHF.R.S32.HI R11, RZ, 0x1f, R239 ;  /* 0x0000001fff0b7819 */ /* 0x000fe200000114ef */
[----:B------:R2:W-:Y:S01]  /*13c30*/  @!P2 ST.E.64 [R2.64], R52 ;  /* 0x000000340200a985 */ /* 0x0005e2000c101b08 */
[----:B------:R-:W-:Y:S02]  /*13c40*/  ISETP.GE.AND P2, PT, R237, c[0x0][0x3c8], PT ;  /* 0x0000f200ed007a0c */ /* 0x000fe40003f46270 */
[----:B------:R-:W-:Y:S01]  /*13c50*/  @!P3 LEA.HI.X R7, R239, R4, R11, 0x2, P5 ;  /* 0x00000004ef07b211 */ /* 0x000fe200028f140b */
[----:B------:R4:W-:Y:S01]  /*13c60*/  @!P1 ST.E.64 [R8.64], R56 ;  /* 0x0000003808009985 */ /* 0x0009e2000c101b08 */
[----:B------:R-:W-:-:S02]  /*13c70*/  ISETP.GE.AND P1, PT, R236, c[0x0][0x3c8], PT ;  /* 0x0000f200ec007a0c */ /* 0x000fc40003f26270 */
[----:B------:R-:W-:Y:S01]  /*13c80*/  ISETP.GE.AND P5, PT, R234, c[0x0][0x3c8], PT ;  /* 0x0000f200ea007a0c */ /* 0x000fe20003fa6270 */
[----:B------:R5:W-:Y:S01]  /*13c90*/  @!P3 ST.E.64 [R6.64], R60 ;  /* 0x0000003c0600b985 */ /* 0x000be2000c101b08 */
[----:B------:R-:W-:Y:S02]  /*13ca0*/  SHF.R.S32.HI R11, RZ, 0x1f, R236 ;  /* 0x0000001fff0b7819 */ /* 0x000fe400000114ec */
[----:B--2---:R-:W-:-:S04]  /*13cb0*/  @!P4 LEA R2, P0, R238, R0, 0x2 ;  /* 0x00000000ee02c211 */ /* 0x004fc800078010ff */
[----:B------:R-:W-:Y:S02]  /*13cc0*/  @!P4 LEA.HI.X R3, R238, R4, R10, 0x2, P0 ;  /* 0x00000004ee03c211 */ /* 0x000fe400000f140a */
[----:B----4-:R-:W-:Y:S02]  /*13cd0*/  @!P2 LEA R8, P0, R237, R0, 0x2 ;  /* 0x00000000ed08a211 */ /* 0x010fe400078010ff */
[----:B------:R-:W-:Y:S01]  /*13ce0*/  SHF.R.S32.HI R10, RZ, 0x1f, R237 ;  /* 0x0000001fff0a7819 */ /* 0x000fe200000114ed */
[----:B------:R2:W-:Y:S01]  /*13cf0*/  @!P4 ST.E.64 [R2.64], R64 ;  /* 0x000000400200c985 */ /* 0x0005e2000c101b08 */
[----:B------:R-:W-:Y:S02]  /*13d00*/  ISETP.GE.AND P4, PT, R233, c[0x0][0x3c8], PT ;  /* 0x0000f200e9007a0c */ /* 0x000fe40003f86270 */
[----:B------:R-:W-:Y:S02]  /*13d10*/  @!P2 LEA.HI.X R9, R237, R4, R10, 0x2, P0 ;  /* 0x00000004ed09a211 */ /* 0x000fe400000f140a */
[----:B-----5:R-:W-:-:S02]  /*13d20*/  @!P6 LEA R6, P0, R235, R0, 0x2 ;  /* 0x00000000eb06e211 */ /* 0x020fc400078010ff */
[----:B------:R-:W-:Y:S01]  /*13d30*/  SHF.R.S32.HI R10, RZ, 0x1f, R235 ;  /* 0x0000001fff0a7819 */ /* 0x000fe200000114eb */
[----:B------:R-:W-:Y:S01]  /*13d40*/  @!P2 ST.E.64 [R8.64], R112 ;  /* 0x000000700800a985 */ /* 0x000fe2000c101b08 */
[----:B------:R-:W-:Y:S02]  /*13d50*/  ISETP.GE.AND P2, PT, R232, c[0x0][0x3c8], PT ;  /* 0x0000f200e8007a0c */ /* 0x000fe40003f46270 */
[----:B------:R-:W-:Y:S02]  /*13d60*/  @!P6 LEA.HI.X R7, R235, R4, R10, 0x2, P0 ;  /* 0x00000004eb07e211 */ /* 0x000fe400000f140a */
[----:B------:R-:W-:Y:S02]  /*13d70*/  ISETP.GE.AND P0, PT, R230, c[0x0][0x3c8], PT ;  /* 0x0000f200e6007a0c */ /* 0x000fe40003f06270 */
[----:B------:R-:W-:Y:S02]  /*13d80*/  SHF.R.S32.HI R10, RZ, 0x1f, R234 ;  /* 0x0000001fff0a7819 */ /* 0x000fe400000114ea */
[----:B--2---:R-:W-:-:S04]  /*13d90*/  @!P1 LEA R2, P3, R236, R0, 0x2 ;  /* 0x00000000ec029211 */ /* 0x004fc800078610ff */
[----:B------:R-:W-:-:S05]  /*13da0*/  @!P1 LEA.HI.X R3, R236, R4, R11, 0x2, P3 ;  /* 0x00000004ec039211 */ /* 0x000fca00018f140b */
[----:B------:R2:W-:Y:S01]  /*13db0*/  @!P1 ST.E.64 [R2.64], R68 ;  /* 0x0000004402009985 */ /* 0x0005e2000c101b08 */
[----:B------:R-:W-:-:S03]  /*13dc0*/  ISETP.GE.AND P1, PT, R231, c[0x0][0x3c8], PT ;  /* 0x0000f200e7007a0c */ /* 0x000fc60003f26270 */
[----:B------:R4:W-:Y:S01]  /*13dd0*/  @!P6 ST.E.64 [R6.64], R72 ;  /* 0x000000480600e985 */ /* 0x0009e2000c101b08 */
[----:B--2---:R-:W-:-:S04]  /*13de0*/  @!P5 LEA R2, P3, R234, R0, 0x2 ;  /* 0x00000000ea02d211 */ /* 0x004fc800078610ff */
[----:B------:R-:W-:Y:S02]  /*13df0*/  @!P5 LEA.HI.X R3, R234, R4, R10, 0x2, P3 ;  /* 0x00000004ea03d211 */ /* 0x000fe400018f140a */
[CC--:B------:R-:W-:Y:S02]  /*13e00*/  @!P4 LEA R10, P6, R233.reuse, R0.reuse, 0x2 ;  /* 0x00000000e90ac211 */ /* 0x0c0fe400078c10ff */
[C---:B------:R-:W-:Y:S01]  /*13e10*/  @!P2 LEA R8, P3, R232.reuse, R0, 0x2 ;  /* 0x00000000e808a211 */ /* 0x040fe200078610ff */
[----:B------:R2:W-:Y:S01]  /*13e20*/  @!P5 ST.E.64 [R2.64], R76 ;  /* 0x0000004c0200d985 */ /* 0x0005e2000c101b08 */
[----:B------:R-:W-:Y:S02]  /*13e30*/  @!P4 LEA.HI.X R11, R233, R4, R14, 0x2, P6 ;  /* 0x00000004e90bc211 */ /* 0x000fe400030f140e */
[----:B----4-:R-:W-:Y:S02]  /*13e40*/  @!P1 LEA R6, P5, R231, R0, 0x2 ;  /* 0x00000000e7069211 */ /* 0x010fe400078a10ff */
[----:B------:R-:W-:Y:S01]  /*13e50*/  @!P2 LEA.HI.X R9, R232, R4, R16, 0x2, P3 ;  /* 0x00000004e809a211 */ /* 0x000fe200018f1410 */
[----:B------:R4:W-:Y:S01]  /*13e60*/  @!P4 ST.E.64 [R10.64], R124 ;  /* 0x0000007c0a00c985 */ /* 0x0009e2000c101b08 */
[----:B------:R-:W-:-:S02]  /*13e70*/  SHF.R.S32.HI R14, RZ, 0x1f, R230 ;  /* 0x0000001fff0e7819 */ /* 0x000fc400000114e6 */
[----:B------:R-:W-:Y:S01]  /*13e80*/  @!P1 LEA.HI.X R7, R231, R4, R15, 0x2, P5 ;  /* 0x00000004e7079211 */ /* 0x000fe200028f140f */
[----:B------:R4:W-:Y:S04]  /*13e90*/  @!P2 ST.E.64 [R8.64], R116 ;  /* 0x000000740800a985 */ /* 0x0009e8000c101b08 */
[----:B------:R4:W-:Y:S01]  /*13ea0*/  @!P1 ST.E.64 [R6.64], R80 ;  /* 0x0000005006009985 */ /* 0x0009e2000c101b08 */
[----:B--2---:R-:W-:-:S04]  /*13eb0*/  @!P0 LEA R2, P3, R230, R0, 0x2 ;  /* 0x00000000e6028211 */ /* 0x004fc800078610ff */
[----:B------:R-:W-:-:S05]  /*13ec0*/  @!P0 LEA.HI.X R3, R230, R4, R14, 0x2, P3 ;  /* 0x00000004e6038211 */ /* 0x000fca00018f140e */
[----:B------:R4:W-:Y:S04]  /*13ed0*/  @!P0 ST.E.64 [R2.64], R24 ;  /* 0x0000001802008985 */ /* 0x0009e8000c101b08 */
.L_x_583:
[----:B------:R-:W-:Y:S05]  /*13ee0*/  BSYNC B0 ;  /* 0x0000000000007941 */ /* 0x000fea0003800000 */
.L_x_582:
[----:B------:R-:W-:Y:S05]  /*13ef0*/  BRA.DIV ~URZ, `(.L_x_584) ;  /* 0x000049727f007947 */ /* 0x000fea000b800000 */
[----:B--2---:R2:W1:Y:S04]  /*13f00*/  SHFL.IDX PT, R4, R5, 0x1, 0x1c1f ;  /* 0x003c1f0005047f89 */ /* 0x00446800000e0000 */
[----:B----4-:R2:W4:Y:S02]  /*13f10*/  SHFL.IDX PT, R0, R12, 0x1, 0x1c1f ;  /* 0x003c1f000c007f89 */ /* 0x01052400000e0000 */
.L_x_669:
[----:B------:R-:W-:-:S13]  /*13f20*/  ISETP.NE.AND P0, PT, R13, RZ, PT ;  /* 0x000000ff0d00720c */ /* 0x000fda0003f05270 */
[----:B------:R-:W-:Y:S05]  /*13f30*/  @P0 BRA `(.L_x_579) ;  /* 0x000014e000000947 */ /* 0x000fea0003800000 */
[----:B------:R-:W-:Y:S02]  /*13f40*/  ISETP.GE.AND P4, PT, R199, c[0x0][0x3c8], PT ;  /* 0x0000f200c7007a0c */ /* 0x000fe40003f86270 */
[----:B------:R-:W-:Y:S02]  /*13f50*/  ISETP.GE.AND P1, PT, R250, c[0x0][0x3c8], PT ;  /* 0x0000f200fa007a0c */ /* 0x000fe40003f26270 */
[----:B------:R-:W-:Y:S02]  /*13f60*/  ISETP.GE.AND P3, PT, R252, c[0x0][0x3c8], PT ;  /* 0x0000f200fc007a0c */ /* 0x000fe40003f66270 */
[----:B------:R-:W-:Y:S02]  /*13f70*/  SHF.R.S32.HI R8, RZ, 0x1f, R199 ;  /* 0x0000001fff087819 */ /* 0x000fe400000114c7 */
[----:B------:R-:W-:Y:S02]  /*13f80*/  ISETP.GE.AND P2, PT, R251, c[0x0][0x3c8], PT ;  /* 0x0000f200fb007a0c */ /* 0x000fe40003f46270 */
[----:B-12---:R-:W-:-:S02]  /*13f90*/  SHF.R.S32.HI R5, RZ, 0x1f, R252 ;  /* 0x0000001fff057819 */ /* 0x006fc400000114fc */
[----:B------:R-:W-:Y:S02]  /*13fa0*/  SHF.R.S32.HI R10, RZ, 0x1f, R250 ;  /* 0x0000001fff0a7819 */ /* 0x000fe400000114fa */
[C---:B----4-:R-:W-:Y:S02]  /*13fb0*/  @!P4 LEA R6, P0, R199.reuse, R0, 0x2 ;  /* 0x00000000c706c211 */ /* 0x050fe400078010ff */
[----:B------:R-:W-:Y:S02]  /*13fc0*/  SHF.R.S32.HI R13, RZ, 0x1f, R233 ;  /* 0x0000001fff0d7819 */ /* 0x000fe400000114e9 */
[----:B------:R-:W-:Y:S02]  /*13fd0*/  @!P4 LEA.HI.X R7, R199, R4, R8, 0x2, P0 ;  /* 0x00000004c707c211 */ /* 0x000fe400000f1408 */
[C---:B------:R-:W-:Y:S02]  /*13fe0*/  @!P3 LEA R2, P5, R252.reuse, R0, 0x2 ;  /* 0x00000000fc02b211 */ /* 0x040fe400078a10ff */
[----:B------:R-:W-:Y:S01]  /*13ff0*/  ISETP.GE.AND P0, PT, R249, c[0x0][0x3c8], PT ;  /* 0x0000f200f9007a0c */ /* 0x000fe20003f06270 */
[----:B------:R1:W-:Y:S01]  /*14000*/  @!P4 ST.E.64 [R6.64], R84 ;  /* 0x000000540600c985 */ /* 0x0003e2000c101b08 */
[----:B------:R-:W-:-:S02]  /*14010*/  @!P3 LEA.HI.X R3, R252, R4, R5, 0x2, P5 ;  /* 0x00000004fc03b211 */ /* 0x000fc400028f1405 */
[----:B------:R-:W-:Y:S02]  /*14020*/  SHF.R.S32.HI R5, RZ, 0x1f, R251 ;  /* 0x0000001fff057819 */ /* 0x000fe400000114fb */
[----:B------:R-:W-:Y:S01]  /*14030*/  ISETP.GE.AND P5, PT, R248, c[0x0][0x3c8], PT ;  /* 0x0000f200f8007a0c */ /* 0x000fe20003fa6270 */
[----:B------:R2:W-:Y:S01]  /*14040*/  @!P3 ST.E.64 [R2.64], R26 ;  /* 0x0000001a0200b985 */ /* 0x0005e2000c101b08 */
[----:B------:R-:W-:Y:S02]  /*14050*/  @!P2 LEA R8, P3, R251, R0, 0x2 ;  /* 0x00000000fb08a211 */ /* 0x000fe400078610ff */
[----:B------:R-:W-:Y:S02]  /*14060*/  ISETP.GE.AND P4, PT, R247, c[0x0][0x3c8], PT ;  /* 0x0000f200f7007a0c */ /* 0x000fe40003f86270 */
[----:B------:R-:W-:Y:S02]  /*14070*/  @!P2 LEA.HI.X R9, R251, R4, R5, 0x2, P3 ;  /* 0x00000004fb09a211 */ /* 0x000fe400018f1405 */
[----:B------:R-:W-:-:S02]  /*14080*/  SHF.R.S32.HI R5, RZ, 0x1f, R249 ;  /* 0x0000001fff057819 */ /* 0x000fc400000114f9 */
[----:B---3--:R-:W-:Y:S01]  /*14090*/  SHF.R.S32.HI R12, RZ, 0x1f, R232 ;  /* 0x0000001fff0c7819 */ /* 0x008fe200000114e8 */
[----:B------:R3:W-:Y:S01]  /*140a0*/  @!P2 ST.E.64 [R8.64], R120 ;  /* 0x000000780800a985 */ /* 0x0007e2000c101b08 */
[----:B------:R-:W-:Y:S02]  /*140b0*/  ISETP.GE.AND P2, PT, R245, c[0x0][0x3c8], PT ;  /* 0x0000f200f5007a0c */ /* 0x000fe40003f46270 */
[----:B-1----:R-:W-:-:S13]  /*140c0*/  @!P1 LEA R6, P6, R250, R0, 0x2 ;  /* 0x00000000fa069211 */ /* 0x002fda00078c10ff */
[----:B--2---:R-:W-:-:S04]  /*140d0*/  P2R R2, PR, RZ, 0x40 ;  /* 0x00000040ff027803 */ /* 0x004fc80000000000 */
[----:B------:R-:W-:Y:S02]  /*140e0*/  ISETP.NE.AND P3, PT, R2, RZ, PT ;  /* 0x000000ff0200720c */ /* 0x000fe40003f65270 */
[C---:B------:R-:W-:Y:S02]  /*140f0*/  @!P0 LEA R2, P6, R249.reuse, R0, 0x2 ;  /* 0x00000000f9028211 */ /* 0x040fe400078c10ff */
[-C--:B------:R-:W-:Y:S02]  /*14100*/  @!P1 LEA.HI.X R7, R250, R4.reuse, R10, 0x2, P3 ;  /* 0x00000004fa079211 */ /* 0x080fe400018f140a */
[----:B------:R-:W-:Y:S02]  /*14110*/  ISETP.GE.AND P3, PT, R246, c[0x0][0x3c8], PT ;  /* 0x0000f200f6007a0c */ /* 0x000fe40003f66270 */
[----:B------:R-:W-:Y:S01]  /*14120*/  @!P0 LEA.HI.X R3, R249, R4, R5, 0x2, P6 ;  /* 0x00000004f9038211 */ /* 0x000fe200030f1405 */
[----:B------:R1:W-:Y:S01]  /*14130*/  @!P1 ST.E.64 [R6.64], R92 ;  /* 0x0000005c06009985 */ /* 0x0003e2000c101b08 */
[----:B------:R-:W-:-:S02]  /*14140*/  SHF.R.S32.HI R5, RZ, 0x1f, R248 ;  /* 0x0000001fff057819 */ /* 0x000fc400000114f8 */
[----:B------:R-:W-:Y:S01]  /*14150*/  SHF.R.S32.HI R10, RZ, 0x1f, R247 ;  /* 0x0000001fff0a7819 */ /* 0x000fe200000114f7 */
[----:B------:R2:W-:Y:S01]  /*14160*/  @!P0 ST.E.64 [R2.64], R36 ;  /* 0x0000002402008985 */ /* 0x0005e2000c101b08 */
[----:B---3--:R-:W-:-:S04]  /*14170*/  @!P5 LEA R8, P0, R248, R0, 0x2 ;  /* 0x00000000f808d211 */ /* 0x008fc800078010ff */
[----:B------:R-:W-:Y:S02]  /*14180*/  @!P5 LEA.HI.X R9, R248, R4, R5, 0x2, P0 ;  /* 0x00000004f809d211 */ /* 0x000fe400000f1405 */
[----:B------:R-:W-:Y:S02]  /*14190*/  SHF.R.S32.HI R5, RZ, 0x1f, R246 ;  /* 0x0000001fff057819 */ /* 0x000fe400000114f6 */
[----:B------:R-:W-:Y:S01]  /*141a0*/  ISETP.GE.AND P0, PT, R243, c[0x0][0x3c8], PT ;  /* 0x0000f200f3007a0c */ /* 0x000fe20003f06270 */
[----:B------:R3:W-:Y:S01]  /*141b0*/  @!P5 ST.E.64 [R8.64], R114 ;  /* 0x000000720800d985 */ /* 0x0007e2000c101b08 */
[----:B------:R-:W-:Y:S02]  /*141c0*/  ISETP.GE.AND P5, PT, R242, c[0x0][0x3c8], PT ;  /* 0x0000f200f2007a0c */ /* 0x000fe40003fa6270 */
[-C--:B-1----:R-:W-:Y:S02]  /*141d0*/  @!P4 LEA R6, P6, R247, R0.reuse, 0x2 ;  /* 0x00000000f706c211 */ /* 0x082fe400078c10ff */
[----:B--2---:R-:W-:-:S02]  /*141e0*/  @!P3 LEA R2, P1, R246, R0, 0x2 ;  /* 0x00000000f602b211 */ /* 0x004fc400078210ff */
[----:B------:R-:W-:Y:S02]  /*141f0*/  @!P4 LEA.HI.X R7, R247, R4, R10, 0x2, P6 ;  /* 0x00000004f707c211 */ /* 0x000fe400030f140a */
[----:B------:R-:W-:-:S03]  /*14200*/  SHF.R.S32.HI R10, RZ, 0x1f, R244 ;  /* 0x0000001fff0a7819 */ /* 0x000fc600000114f4 */
[----:B------:R1:W-:Y:S01]  /*14210*/  @!P4 ST.E.64 [R6.64], R96 ;  /* 0x000000600600c985 */ /* 0x0003e2000c101b08 */
[----:B------:R-:W-:-:S05]  /*14220*/  ISETP.GE.AND P4, PT, R241, c[0x0][0x3c8], PT ;  /* 0x0000f200f1007a0c */ /* 0x000fca0003f86270 */
[----:B------:R-:W-:Y:S02]  /*14230*/  P2R R3, PR, RZ, 0x2 ;  /* 0x00000002ff037803 */ /* 0x000fe40000000000 */
[----:B------:R-:W-:Y:S02]  /*14240*/  ISETP.GE.AND P1, PT, R244, c[0x0][0x3c8], PT ;  /* 0x0000f200f4007a0c */ /* 0x000fe40003f26270 */
[----:B------:R-:W-:-:S04]  /*14250*/  ISETP.NE.AND P6, PT, R3, RZ, PT ;  /* 0x000000ff0300720c */ /* 0x000fc80003fc5270 */
[----:B------:R-:W-:Y:S02]  /*14260*/  @!P3 LEA.HI.X R3, R246, R4, R5, 0x2, P6 ;  /* 0x00000004f603b211 */ /* 0x000fe400030f1405 */
[----:B------:R-:W-:-:S03]  /*14270*/  SHF.R.S32.HI R5, RZ, 0x1f, R245 ;  /* 0x0000001fff057819 */ /* 0x000fc600000114f5 */
[----:B------:R2:W-:Y:S01]  /*14280*/  @!P3 ST.E.64 [R2.64], R88 ;  /* 0x000000580200b985 */ /* 0x0005e2000c101b08 */
[----:B---3--:R-:W-:-:S04]  /*14290*/  @!P2 LEA R8, P3, R245, R0, 0x2 ;  /* 0x00000000f508a211 */ /* 0x008fc800078610ff */
[----:B------:R-:W-:Y:S02]  /*142a0*/  @!P2 LEA.HI.X R9, R245, R4, R5, 0x2, P3 ;  /* 0x00000004f509a211 */ /* 0x000fe400018f1405 */
[----:B------:R-:W-:Y:S02]  /*142b0*/  SHF.R.S32.HI R5, RZ, 0x1f, R243 ;  /* 0x0000001fff057819 */ /* 0x000fe400000114f3 */
[----:B-1----:R-:W-:Y:S01]  /*142c0*/  @!P1 LEA R6, P6, R244, R0, 0x2 ;  /* 0x00000000f4069211 */ /* 0x002fe200078c10ff */
[----:B------:R1:W-:Y:S01]  /*142d0*/  @!P2 ST.E.64 [R8.64], R118 ;  /* 0x000000760800a985 */ /* 0x0003e2000c101b08 */
[----:B------:R-:W-:-:S11]  /*142e0*/  ISETP.GE.AND P2, PT, R239, c[0x0][0x3c8], PT ;  /* 0x0000f200ef007a0c */ /* 0x000fd60003f46270 */
[----:B--2---:R-:W-:-:S04]  /*142f0*/  P2R R2, PR, RZ, 0x40 ;  /* 0x00000040ff027803 */ /* 0x004fc80000000000 */
[----:B------:R-:W-:Y:S02]  /*14300*/  ISETP.NE.AND P3, PT, R2, RZ, PT ;  /* 0x000000ff0200720c */ /* 0x000fe40003f65270 */
[C---:B------:R-:W-:Y:S02]  /*14310*/  @!P0 LEA R2, P6, R243.reuse, R0, 0x2 ;  /* 0x00000000f3028211 */ /* 0x040fe400078c10ff */
[-C--:B------:R-:W-:Y:S02]  /*14320*/  @!P1 LEA.HI.X R7, R244, R4.reuse, R10, 0x2, P3 ;  /* 0x00000004f4079211 */ /* 0x080fe400018f140a */
[----:B------:R-:W-:Y:S02]  /*14330*/  @!P0 LEA.HI.X R3, R243, R4, R5, 0x2, P6 ;  /* 0x00000004f3038211 */ /* 0x000fe400030f1405 */
[----:B------:R-:W-:Y:S01]  /*14340*/  SHF.R.S32.HI R5, RZ, 0x1f, R242 ;  /* 0x0000001fff057819 */ /* 0x000fe200000114f2 */
[----:B------:R2:W-:Y:S01]  /*14350*/  @!P1 ST.E.64 [R6.64], R106 ;  /* 0x0000006a06009985 */ /* 0x0005e2000c101b08 */
[----:B------:R-:W-:-:S02]  /*14360*/  ISETP.GE.AND P1, PT, R238, c[0x0][0x3c8], PT ;  /* 0x0000f200ee007a0c */ /* 0x000fc40003f26270 */
[----:B------:R-:W-:Y:S01]  /*14370*/  ISETP.GE.AND P3, PT, R240, c[0x0][0x3c8], PT ;  /* 0x0000f200f0007a0c */ /* 0x000fe20003f66270 */
[----:B------:R3:W-:Y:S01]  /*14380*/  @!P0 ST.E.64 [R2.64], R38 ;  /* 0x0000002602008985 */ /* 0x0007e2000c101b08 */
[C---:B-1----:R-:W-:Y:S02]  /*14390*/  @!P5 LEA R8, P0, R242.reuse, R0, 0x2 ;  /* 0x00000000f208d211 */ /* 0x042fe400078010ff */
[----:B------:R-:W-:Y:S02]  /*143a0*/  SHF.R.S32.HI R10, RZ, 0x1f, R241 ;  /* 0x0000001fff0a7819 */ /* 0x000fe400000114f1 */
[----:B------:R-:W-:Y:S02]  /*143b0*/  @!P5 LEA.HI.X R9, R242, R4, R5, 0x2, P0 ;  /* 0x00000004f209d211 */ /* 0x000fe400000f1405 */
[----:B------:R-:W-:-:S03]  /*143c0*/  SHF.R.S32.HI R5, RZ, 0x1f, R240 ;  /* 0x0000001fff057819 */ /* 0x000fc600000114f0 */
[----:B------:R1:W-:Y:S01]  /*143d0*/  @!P5 ST.E.64 [R8.64], R122 ;  /* 0x0000007a0800d985 */ /* 0x0003e2000c101b08 */
[----:B------:R-:W-:Y:S02]  /*143e0*/  ISETP.GE.AND P5, PT, R236, c[0x0][0x3c8], PT ;  /* 0x0000f200ec007a0c */ /* 0x000fe40003fa6270 */
[----:B--2---:R-:W-:-:S13]  /*143f0*/  @!P4 LEA R6, P6, R241, R0, 0x2 ;  /* 0x00000000f106c211 */ /* 0x004fda00078c10ff */
[----:B---3--:R-:W-:-:S04]  /*14400*/  P2R R2, PR, RZ, 0x40 ;  /* 0x00000040ff027803 */ /* 0x008fc80000000000 */
        /* <DEDUP_REMOVED lines=9> */
[----:B-1----:R-:W-:-:S04]  /*144a0*/  @!P2 LEA R8, P3, R239, R0, 0x2 ;  /* 0x00000000ef08a211 */ /* 0x002fc800078610ff */
[----:B------:R-:W-:Y:S02]  /*144b0*/  @!P2 LEA.HI.X R9, R239, R4, R5, 0x2, P3 ;  /* 0x00000004ef09a211 */ /* 0x000fe400018f1405 */
[----:B------:R-:W-:-:S03]  /*144c0*/  SHF.R.S32.HI R5, RZ, 0x1f, R237 ;  /* 0x0000001fff057819 */ /* 0x000fc600000114ed */
[----:B------:R-:W-:Y:S01]  /*144d0*/  @!P2 ST.E.64 [R8.64], R126 ;  /* 0x0000007e0800a985 */ /* 0x000fe2000c101b08 */
        /* <DEDUP_REMOVED lines=8> */
[----:B------:R-:W-:-:S02]  /*14560*/  ISETP.GE.AND P3, PT, R234, c[0x0][0x3c8], PT ;  /* 0x0000f200ea007a0c */ /* 0x000fc40003f66270 */
[----:B------:R-:W-:Y:S01]  /*14570*/  SHF.R.S32.HI R10, RZ, 0x1f, R236 ;  /* 0x0000001fff0a7819 */ /* 0x000fe200000114ec */
[----:B------:R1:W-:Y:S01]  /*14580*/  @!P1 ST.E.64 [R6.64], R66 ;  /* 0x0000004206009985 */ /* 0x0003e2000c101b08 */
[----:B------:R-:W-:Y:S02]  /*14590*/  SHF.R.S32.HI R5, RZ, 0x1f, R235 ;  /* 0x0000001fff057819 */ /* 0x000fe400000114eb */
[----:B------:R-:W-:Y:S01]  /*145a0*/  ISETP.GE.AND P1, PT, R232, c[0x0][0x3c8], PT ;  /* 0x0000f200e8007a0c */ /* 0x000fe20003f26270 */
[----:B------:R2:W-:Y:S01]  /*145b0*/  @!P0 ST.E.64 [R2.64], R50 ;  /* 0x0000003202008985 */ /* 0x0005e2000c101b08 */
[----:B-1----:R-:W-:-:S04]  /*145c0*/  @!P5 LEA R6, P0, R236, R0, 0x2 ;  /* 0x00000000ec06d211 */ /* 0x002fc800078010ff */
[----:B------:R-:W-:Y:S02]  /*145d0*/  @!P5 LEA.HI.X R7, R236, R4, R10, 0x2, P0 ;  /* 0x00000004ec07d211 */ /* 0x000fe400000f140a */
[-C--:B--2---:R-:W-:Y:S02]  /*145e0*/  @!P4 LEA R2, P6, R235, R0.reuse, 0x2 ;  /* 0x00000000eb02c211 */ /* 0x084fe400078c10ff */
[----:B------:R-:W-:Y:S01]  /*145f0*/  ISETP.GE.AND P0, PT, R231, c[0x0][0x3c8], PT ;  /* 0x0000f200e7007a0c */ /* 0x000fe20003f06270 */
[----:B------:R-:W-:Y:S01]  /*14600*/  @!P5 ST.E.64 [R6.64], R58 ;  /* 0x0000003a0600d985 */ /* 0x000fe2000c101b08 */
[----:B------:R-:W-:Y:S02]  /*14610*/  @!P3 LEA R10, P5, R234, R0, 0x2 ;  /* 0x00000000ea0ab211 */ /* 0x000fe400078a10ff */
[----:B------:R-:W-:Y:S02]  /*14620*/  @!P4 LEA.HI.X R3, R235, R4, R5, 0x2, P6 ;  /* 0x00000004eb03c211 */ /* 0x000fe400030f1405 */
[----:B------:R-:W-:-:S02]  /*14630*/  SHF.R.S32.HI R5, RZ, 0x1f, R234 ;  /* 0x0000001fff057819 */ /* 0x000fc400000114ea */
[C---:B------:R-:W-:Y:S01]  /*14640*/  @!P2 LEA R8, P6, R233.reuse, R0, 0x2 ;  /* 0x00000000e908a211 */ /* 0x040fe200078c10ff */
[----:B------:R1:W-:Y:S03]  /*14650*/  @!P4 ST.E.64 [R2.64], R62 ;  /* 0x0000003e0200c985 */ /* 0x0003e6000c101b08 */
[----:B------:R-:W-:-:S03]  /*14660*/  @!P2 LEA.HI.X R9, R233, R4, R13, 0x2, P6 ;  /* 0x00000004e909a211 */ /* 0x000fc600030f140d */
[----:B-1----:R-:W-:Y:S02]  /*14670*/  P2R R2, PR, RZ, 0x20 ;  /* 0x00000020ff027803 */ /* 0x002fe40000000000 */
[----:B------:R-:W-:Y:S02]  /*14680*/  @!P1 LEA R6, P5, R232, R0, 0x2 ;  /* 0x00000000e8069211 */ /* 0x000fe400078a10ff */
[----:B------:R-:W-:Y:S02]  /*14690*/  ISETP.NE.AND P4, PT, R2, RZ, PT ;  /* 0x000000ff0200720c */ /* 0x000fe40003f85270 */
[-C--:B------:R-:W-:Y:S02]  /*146a0*/  @!P1 LEA.HI.X R7, R232, R4.reuse, R12, 0x2, P5 ;  /* 0x00000004e8079211 */ /* 0x080fe400028f140c */
[----:B------:R-:W-:Y:S02]  /*146b0*/  @!P3 LEA.HI.X R11, R234, R4, R5, 0x2, P4 ;  /* 0x00000004ea0bb211 */ /* 0x000fe400020f1405 */
[----:B------:R-:W-:-:S02]  /*146c0*/  SHF.R.S32.HI R5, RZ, 0x1f, R231 ;  /* 0x0000001fff057819 */ /* 0x000fc400000114e7 */
[C---:B------:R-:W-:Y:S01]  /*146d0*/  @!P0 LEA R2, P4, R231.reuse, R0, 0x2 ;  /* 0x00000000e7028211 */ /* 0x040fe200078810ff */
[----:B------:R1:W-:Y:S03]  /*146e0*/  @!P3 ST.E.64 [R10.64], R78 ;  /* 0x0000004e0a00b985 */ /* 0x0003e6000c101b08 */
[----:B------:R-:W-:Y:S01]  /*146f0*/  @!P0 LEA.HI.X R3, R231, R4, R5, 0x2, P4 ;  /* 0x00000004e7038211 */ /* 0x000fe200020f1405 */
[----:B------:R1:W-:Y:S04]  /*14700*/  @!P2 ST.E.64 [R8.64], R74 ;  /* 0x0000004a0800a985 */ /* 0x0003e8000c101b08 */
        /* <DEDUP_REMOVED lines=9> */
.L_x_564:
[----:B------:R-:W-:Y:S01]  /*147a0*/  ISETP.NE.U32.AND P0, PT, RZ, c[0x0][0x508], PT ;  /* 0x00014200ff007a0c */ /* 0x000fe20003f05070 */
[----:B------:R-:W-:Y:S01]  /*147b0*/  IMAD.MOV.U32 R4, RZ, RZ, 0x4 ;  /* 0x00000004ff047424 */ /* 0x000fe200078e00ff */
[----:B------:R-:W-:Y:S01]  /*147c0*/  ISETP.NE.U32.AND P2, PT, RZ, c[0x0][0x500], PT ;  /* 0x00014000ff007a0c */ /* 0x000fe20003f45070 */
[----:B------:R-:W-:Y:S01]  /*147d0*/  IMAD.MOV.U32 R20, RZ, RZ, c[0x0][0x388] ;  /* 0x0000e200ff147624 */ /* 0x000fe200078e00ff */
[----:B------:R-:W-:Y:S01]  /*147e0*/  ISETP.NE.AND.EX P0, PT, RZ, c[0x0][0x50c], PT, P0 ;  /* 0x00014300ff007a0c */ /* 0x000fe20003f05300 */
[----:B------:R-:W-:Y:S01]  /*147f0*/  IMAD.MOV.U32 R10, RZ, RZ, RZ ;  /* 0x000000ffff0a7224 */ /* 0x000fe200078e00ff */
[----:B------:R-:W-:Y:S01]  /*14800*/  ISETP.NE.AND.EX P2, PT, RZ, c[0x0][0x504], PT, P2 ;  /* 0x00014100ff007a0c */ /* 0x000fe20003f45320 */
[----:B------:R-:W-:-:S10]  /*14810*/  IMAD.WIDE R2, R215, R4, c[0x0][0x500] ;  /* 0x00014000d7027625 */ /* 0x000fd400078e0204 */
[----:B------:R-:W-:Y:S02]  /*14820*/  @P0 IMAD.WIDE R4, R215, R4, c[0x0][0x508] ;  /* 0x00014200d7040625 */ /* 0x000fe400078e0204 */
[----:B------:R2:W5:Y:S04]  /*14830*/  @P2 LDG.E R10, [R2.64] ;  /* 0x00000008020a2981 */ /* 0x000568000c1e1900 */
        /* <DEDUP_REMOVED lines=8> */
.L_x_585:
[----:B--2---:R-:W2:Y:S01]  /*148c0*/  S2R R2, SR_TID.X ;  /* 0x0000000000027919 */ /* 0x004ea20000002100 */
[----:B------:R-:W-:Y:S01]  /*148d0*/  SHF.R.S32.HI R0, RZ, 0x1f, R215 ;  /* 0x0000001fff007819 */ /* 0x000fe200000114d7 */
[----:B------:R-:W-:Y:S01]  /*148e0*/  BSSY B0, `(.L_x_586) ;  /* 0x0000036000007945 */ /* 0x000fe20003800000 */
[----:B------:R-:W-:-:S02]  /*148f0*/  LOP3.LUT R14, R214, 0xffff, RZ, 0xc0, !PT ;  /* 0x0000ffffd60e7812 */ /* 0x000fc400078ec0ff */
[----:B-----5:R-:W-:Y:S02]  /*14900*/  SHF.R.S32.HI R18, RZ, 0x1f, R10 ;  /* 0x0000001fff127819 */ /* 0x020fe4000001140a */
[----:B------:R-:W-:Y:S02]  /*14910*/  SEL R15, R215, RZ, !P2 ;  /* 0x000000ffd70f7207 */ /* 0x000fe40005000000 */
[----:B------:R-:W-:Y:S02]  /*14920*/  SEL R21, R0, RZ, !P2 ;  /* 0x000000ff00157207 */ /* 0x000fe40005000000 */
[----:B--2---:R-:W-:-:S13]  /*14930*/  ISETP.GT.AND P0, PT, R2, 0x7f, PT ;  /* 0x0000007f0200780c */ /* 0x004fda0003f04270 */
[----:B------:R-:W-:Y:S05]  /*14940*/  @P0 BRA `(.L_x_587) ;  /* 0x000002f000000947 */ /* 0x000fea0003800000 */
[----:B------:R-:W-:Y:S01]  /*14950*/  IMAD R0, R20, c[0x0][0x4e8], RZ ;  /* 0x00013a0014007a24 */ /* 0x000fe200078e02ff */
[----:B------:R-:W-:-:S04]  /*14960*/  IADD3 R11, R211, R2, RZ ;  /* 0x00000002d30b7210 */ /* 0x000fc80007ffe0ff */
        /* <DEDUP_REMOVED lines=45> */
.L_x_587:
[----:B------:R-:W-:Y:S05]  /*14c40*/  BSYNC B0 ;  /* 0x0000000000007941 */ /* 0x000fea0003800000 */
.L_x_586:
[----:B------:R-:W-:-:S13]  /*14c50*/  ISETP.GT.AND P0, PT, R19, 0x1, PT ;  /* 0x000000011300780c */ /* 0x000fda0003f04270 */
[----:B------:R-:W-:Y:S05]  /*14c60*/  @P0 BRA `(.L_x_579) ;  /* 0x000007b000000947 */ /* 0x000fea0003800000 */
[----:B------:R-:W-:Y:S01]  /*14c70*/  MOV R2, c[0x0][0x4e8] ;  /* 0x00013a0000027a02 */ /* 0x000fe20000000f00 */
[----:B-1----:R-:W-:Y:S01]  /*14c80*/  IMAD R0, R18, c[0x0][0x3a0], RZ ;  /* 0x0000e80012007a24 */ /* 0x002fe200078e02ff */
[----:B------:R-:W-:Y:S01]  /*14c90*/  IADD3 R4, R197, R211, RZ ;  /* 0x000000d3c5047210 */ /* 0x000fe20007ffe0ff */
[----:B------:R-:W-:Y:S01]  /*14ca0*/  IMAD R5, R21, c[0x0][0x3f0], RZ ;  /* 0x0000fc0015057a24 */ /* 0x000fe200078e02ff */
[----:B------:R-:W-:Y:S01]  /*14cb0*/  ISETP.NE.AND P0, PT, R2, 0x1, PT ;  /* 0x000000010200780c */ /* 0x000fe20003f05270 */
[----:B------:R-:W-:-:S04]  /*14cc0*/  IMAD.WIDE.U32 R2, R10, c[0x0][0x3a0], RZ ;  /* 0x0000e8000a027a25 */ /* 0x000fc800078e00ff */
        /* <DEDUP_REMOVED lines=26> */
.L_x_670:
[----:B------:R-:W-:Y:S05]  /*14e70*/  BRA.DIV ~URZ, `(.L_x_589) ;  /* 0x00003b327f007947 */ /* 0x000fea000b800000 */
[----:B------:R3:W4:Y:S02]  /*14e80*/  SHFL.IDX PT, R0, R12, RZ, 0x181f ;  /* 0x00181fff0c007589 */ /* 0x00072400000e0000 */
.L_x_671:
[----:B------:R-:W-:Y:S01]  /*14e90*/  IMAD R11, R20, c[0x0][0x4e8], RZ ;  /* 0x00013a00140b7a24 */ /* 0x000fe200078e02ff */
        /* <DEDUP_REMOVED lines=13> */
[-C--:B--2---:R-:W-:Y:S02]  /*14f70*/  @!P2 LEA.HI.X R7, R184, R8.reuse, R15, 0x1, P5 ;  /* 0x00000008b807a211 */ /* 0x084fe400028f0c0f */
[-C--:B------:R-:W-:Y:S02]  /*14f80*/  @!P1 LEA.HI.X R5, R192, R8.reuse, R14, 0x1, P4 ;  /* 0x00000008c0059211 */ /* 0x080fe400020f0c0e */
[----:B------:R-:W-:Y:S01]  /*14f90*/  @!P0 LEA.HI.X R3, R193, R8, R13, 0x1, P3 ;  /* 0x00000008c1038211 */ /* 0x000fe200018f0c0d */
[----:B------:R2:W-:Y:S04]  /*14fa0*/  @!P2 ST.E.128 [R6.64], RZ ;  /* 0x000000ff0600a985 */ /* 0x0005e8000c101d08 */
[----:B------:R2:W-:Y:S04]  /*14fb0*/  @!P1 ST.E.128 [R4.64], RZ ;  /* 0x000000ff04009985 */ /* 0x0005e8000c101d08 */
[----:B------:R2:W-:Y:S02]  /*14fc0*/  @!P0 ST.E.128 [R2.64], RZ ;  /* 0x000000ff02008985 */ /* 0x0005e4000c101d08 */
.L_x_591:
[----:B------:R-:W-:Y:S05]  /*14fd0*/  BSYNC B0 ;  /* 0x0000000000007941 */ /* 0x000fea0003800000 */
.L_x_590:
[----:B------:R-:W-:Y:S05]  /*14fe0*/  BRA.DIV ~URZ, `(.L_x_592) ;  /* 0x00003a327f007947 */ /* 0x000fea000b800000 */
[----:B--2---:R2:W1:Y:S04]  /*14ff0*/  SHFL.IDX PT, R8, R9, 0x1, 0x181f ;  /* 0x00381f0009087f89 */ /* 0x00446800000e0000 */
[----:B----4-:R2:W4:Y:S02]  /*15000*/  SHFL.IDX PT, R0, R12, 0x1, 0x181f ;  /* 0x00381f000c007f89 */ /* 0x01052400000e0000 */
.L_x_672:
        /* <DEDUP_REMOVED lines=13> */
[-C--:B-1----:R-:W-:Y:S02]  /*150e0*/  @!P2 LEA.HI.X R7, R184, R8.reuse, R15, 0x1, P5 ;  /* 0x00000008b807a211 */ /* 0x082fe400028f0c0f */
[-C--:B------:R-:W-:Y:S02]  /*150f0*/  @!P1 LEA.HI.X R5, R192, R8.reuse, R14, 0x1, P4 ;  /* 0x00000008c0059211 */ /* 0x080fe400020f0c0e */
[----:B------:R-:W-:Y:S01]  /*15100*/  @!P0 LEA.HI.X R3, R193, R8, R13, 0x1, P3 ;  /* 0x00000008c1038211 */ /* 0x000fe200018f0c0d */
[----:B------:R1:W-:Y:S04]  /*15110*/  @!P2 ST.E.128 [R6.64], RZ ;  /* 0x000000ff0600a985 */ /* 0x0003e8000c101d08 */
[----:B------:R1:W-:Y:S04]  /*15120*/  @!P1 ST.E.128 [R4.64], RZ ;  /* 0x000000ff04009985 */ /* 0x0003e8000c101d08 */
[----:B------:R1:W-:Y:S02]  /*15130*/  @!P0 ST.E.128 [R2.64], RZ ;  /* 0x000000ff02008985 */ /* 0x0003e4000c101d08 */
.L_x_594:
[----:B------:R-:W-:Y:S05]  /*15140*/  BSYNC B0 ;  /* 0x0000000000007941 */ /* 0x000fea0003800000 */
.L_x_593:
[----:B------:R-:W-:Y:S05]  /*15150*/  BRA.DIV ~URZ, `(.L_x_595) ;  /* 0x000039927f007947 */ /* 0x000fea000b800000 */
[----:B-1----:R1:W2:Y:S02]  /*15160*/  SHFL.IDX PT, R8, R9, 0x2, 0x181f ;  /* 0x00581f0009087f89 */ /* 0x0022a400000e0000 */
.L_x_673:
[----:B------:R-:W-:Y:S05]  /*15170*/  BRA.DIV ~URZ, `(.L_x_596) ;  /* 0x000039e27f007947 */ /* 0x000fea000b800000 */
[----:B----4-:R4:W1:Y:S02]  /*15180*/  SHFL.IDX PT, R0, R12, 0x2, 0x181f ;  /* 0x00581f000c007f89 */ /* 0x01086400000e0000 */
.L_x_674:
        /* <DEDUP_REMOVED lines=19> */
.L_x_598:
[----:B------:R-:W-:Y:S05]  /*152c0*/  BSYNC B0 ;  /* 0x0000000000007941 */ /* 0x000fea0003800000 */
.L_x_597:
[----:B------:R-:W-:Y:S05]  /*152d0*/  BRA.DIV ~URZ, `(.L_x_599) ;  /* 0x000038f27f007947 */ /* 0x000fea000b800000 */
[----:B--2---:R2:W3:Y:S04]  /*152e0*/  SHFL.IDX PT, R8, R9, 0x3, 0x181f ;  /* 0x00781f0009087f89 */ /* 0x0044e800000e0000 */
[----:B-1----:R2:W1:Y:S02]  /*152f0*/  SHFL.IDX PT, R0, R12, 0x3, 0x181f ;  /* 0x00781f000c007f89 */ /* 0x00246400000e0000 */
.L_x_675:
        /* <DEDUP_REMOVED lines=10> */
[-C--:B------:R-:W-:Y:S02]  /*153a0*/  @!P1 LEA R4, P4, R192, R0.reuse, 0x1 ;  /* 0x00000000c0049211 */ /* 0x080fe400078808ff */
[C---:B------:R-:W-:Y:S02]  /*153b0*/  @!P0 LEA R2, P3, R193.reuse, R0, 0x1 ;  /* 0x00000000c1028211 */ /* 0x040fe400078608ff */
[-C--:B------:R-:W-:Y:S02]  /*153c0*/  @!P2 LEA.HI.X R7, R184, R8.reuse, R13, 0x1, P5 ;  /* 0x00000008b807a211 */ /* 0x080fe400028f0c0d */
[-C--:B------:R-:W-:Y:S02]  /*153d0*/  @!P1 LEA.HI.X R5, R192, R8.reuse, R12, 0x1, P4 ;  /* 0x00000008c0059211 */ /* 0x080fe400020f0c0c */
[----:B------:R-:W-:Y:S01]  /*153e0*/  @!P0 LEA.HI.X R3, R193, R8, R9, 0x1, P3 ;  /* 0x00000008c1038211 */ /* 0x000fe200018f0c09 */
[----:B------:R1:W-:Y:S04]  /*153f0*/  @!P2 ST.E.128 [R6.64], RZ ;  /* 0x000000ff0600a985 */ /* 0x0003e8000c101d08 */
[----:B------:R1:W-:Y:S04]  /*15400*/  @!P1 ST.E.128 [R4.64], RZ ;  /* 0x000000ff04009985 */ /* 0x0003e8000c101d08 */
[----:B------:R1:W-:Y:S02]  /*15410*/  @!P0 ST.E.128 [R2.64], RZ ;  /* 0x000000ff02008985 */ /* 0x0003e4000c101d08 */
.L_x_579:
[----:B------:R-:W-:Y:S05]  /*15420*/  BSYNC B1 ;  /* 0x0000000000017941 */ /* 0x000fea0003800000 */
.L_x_563:
[----:B------:R-:W-:-:S13]  /*15430*/  ISETP.NE.AND P0, PT, RZ, UR6, PT ;  /* 0x00000006ff007c0c */ /* 0x000fda000bf05270 */
[----:B------:R-:W-:Y:S01]  /*15440*/  @P0 WARPSYNC 0xffffffff ;  /* 0xffffffff00000948 */ /* 0x000fe20003800000 */
[----:B------:R-:W-:Y:S06]  /*15450*/  @P0 BAR.SYNC.DEFER_BLOCKING 0x5, 0x100 ;  /* 0x0144000000000b1d */ /* 0x000fec0000010000 */
[----:B------:R-:W4:Y:S04]  /*15460*/  @P0 LDS.128 R212, [0x18100] ;  /* 0x01810000ffd40984 */ /* 0x000f280000000c00 */
[----:B------:R-:W-:Y:S06]  /*15470*/  @P0 BAR.ARV 0x4, 0x100 ;  /* 0x0104000000000b1d */ /* 0x000fec0000002000 */
[----:B------:R-:W-:Y:S05]  /*15480*/  @P0 BRA `(.L_x_600) ;  /* 0x00000f6000000947 */ /* 0x000fea0003800000 */
[----:B-1--4-:R-:W1:Y:S01]  /*15490*/  S2R R0, SR_TID.X ;  /* 0x0000000000007919 */ /* 0x012e620000002100 */
[----:B------:R-:W-:Y:S01]  /*154a0*/  IMAD.MOV.U32 R7, RZ, RZ, RZ ;  /* 0x000000ffff077224 */ /* 0x000fe200078e00ff */
[----:B-123--:R-:W-:-:S04]  /*154b0*/  LOP3.LUT R12, R0, 0x1f, RZ, 0xc0, !PT ;  /* 0x0000001f000c7812 */ /* 0x00efc800078ec0ff */
[----:B------:R-:W-:Y:S01]  /*154c0*/  ISETP.NE.AND P6, PT, R12, 0x1f, PT ;  /* 0x0000001f0c00780c */ /* 0x000fe20003fc5270 */
[----:B------:R-:W-:Y:S10]  /*154d0*/  BRA.DIV ~URZ, `(.L_x_601) ;  /* 0x000037c27f007947 */ /* 0x000ff4000b800000 */
[----:B------:R1:W2:Y:S02]  /*154e0*/  SHFL.IDX PT, R9, R82, RZ, 0x1f ;  /* 0x00001fff52097589 */ /* 0x0002a400000e0000 */
.L_x_676:
[----:B------:R-:W-:Y:S05]  /*154f0*/  BRA.DIV ~URZ, `(.L_x_602) ;  /* 0x000038127f007947 */ /* 0x000fea000b800000 */
[----:B------:R3:W4:Y:S02]  /*15500*/  SHFL.IDX PT, R8, R82, 0x1, 0x1f ;  /* 0x00201f0052087f89 */ /* 0x00072400000e0000 */
.L_x_677:
[----:B------:R-:W-:Y:S02]  /*15510*/  IMAD.IADD R0, R215, 0x1, R12 ;  /* 0x00000001d7007824 */ /* 0x000fe400078e020c */
        /* <DEDUP_REMOVED lines=16> */
[----:B------:R1:W3:Y:S02]  /*15620*/  SHFL.UP PT, R4, R0, 0x1, RZ ;  /* 0x0420000000047989 */ /* 0x0002e400000e00ff */
.L_x_678:
        /* <DEDUP_REMOVED lines=16> */
.L_x_679:
[----:B---3--:R-:W-:Y:S01]  /*15730*/  IMAD R0, R0, c[0x0][0x538], RZ ;  /* 0x00014e0000007a24 */ /* 0x008fe200078e02ff */
[----:B------:R-:W-:Y:S04]  /*15740*/  BSSY B1, `(.L_x_605) ;  /* 0x00000c5000017945 */ /* 0x000fe80003800000 */
[----:B----4-:R-:W-:-:S04]  /*15750*/  IADD3 R8, R0, R8, RZ ;  /* 0x0000000800087210 */ /* 0x010fc80007ffe0ff */
[----:B--2---:R-:W-:-:S13]  /*15760*/  ISETP.GT.AND P0, PT, R8, R9, PT ;  /* 0x000000090800720c */ /* 0x004fda0003f04270 */
[----:B------:R-:W-:Y:S05]  /*15770*/  @P0 BRA `(.L_x_606) ;  /* 0x0000024000000947 */ /* 0x000fea0003800000 */
.L_x_610:
        /* <DEDUP_REMOVED lines=16> */
.L_x_680:
        /* <DEDUP_REMOVED lines=16> */
.L_x_681:
[----:B--2---:R-:W-:-:S05]  /*15980*/  IMAD R0, R0, c[0x0][0x538], RZ ;  /* 0x00014e0000007a24 */ /* 0x004fca00078e02ff */
[----:B------:R-:W-:-:S04]  /*15990*/  IADD3 R8, R0, R8, RZ ;  /* 0x0000000800087210 */ /* 0x000fc80007ffe0ff */
[----:B------:R-:W-:-:S13]  /*159a0*/  ISETP.GT.AND P0, PT, R8, R9, PT ;  /* 0x000000090800720c */ /* 0x000fda0003f04270 */
[----:B-1----:R-:W-:Y:S05]  /*159b0*/  @!P0 BRA `(.L_x_610) ;  /* 0xfffffdc000008947 */ /* 0x002fea000383ffff */
.L_x_606:
[----:B------:R-:W-:-:S05]  /*159c0*/  IADD3 R8, -R0, R8, RZ ;  /* 0x0000000800087210 */ /* 0x000fca0007ffe1ff */
[----:B------:R-:W-:-:S05]  /*159d0*/  IMAD R0, R4, c[0x0][0x538], R8 ;  /* 0x00014e0004007a24 */ /* 0x000fca00078e0208 */
[----:B------:R-:W-:Y:S01]  /*159e0*/  ISETP.GT.AND P0, PT, R0, R9, PT ;  /* 0x000000090000720c */ /* 0x000fe20003f04270 */
[----:B------:R-:W-:-:S12]  /*159f0*/  BRA.DIV ~URZ, `(.L_x_611) ;  /* 0x000037727f007947 */ /* 0x000fd8000b800000 */
[----:B------:R-:W-:-:S04]  /*15a00*/  VOTE.ANY R5, PT, !P0 ;  /* 0x0000000000057806 */ /* 0x000fc800040e0100 */
.L_x_682:
[----:B------:R-:W2:Y:S02]  /*15a10*/  POPC R0, R5 ;  /* 0x0000000500007309 */ /* 0x000ea40000000000 */
[----:B--2---:R-:W-:Y:S01]  /*15a20*/  IADD3 R215, R0, R215, RZ ;  /* 0x000000d700d77210 */ /* 0x004fe20007ffe0ff */
[----:B------:R-:W-:Y:S05]  /*15a30*/  BRA.DIV ~URZ, `(.L_x_612) ;  /* 0x000037827f007947 */ /* 0x000fea000b800000 */
[----:B------:R2:W3:Y:S04]  /*15a40*/  SHFL.IDX PT, R10, R6, R0, 0x1f ;  /* 0x00001f00060a7589 */ /* 0x0004e800000e0000 */
[----:B------:R2:W4:Y:S02]  /*15a50*/  SHFL.IDX PT, R7, R7, R0, 0x1f ;  /* 0x00001f0007077589 */ /* 0x00052400000e0000 */
.L_x_683:
[----:B------:R-:W-:Y:S01]  /*15a60*/  ISETP.NE.AND P0, PT, R5, RZ, PT ;  /* 0x000000ff0500720c */ /* 0x000fe20003f05270 */
[----:B------:R-:W-:-:S12]  /*15a70*/  BSSY B0, `(.L_x_613) ;  /* 0x0000005000007945 */ /* 0x000fd80003800000 */
[----:B------:R-:W-:Y:S05]  /*15a80*/  @!P0 BRA `(.L_x_614) ;  /* 0x0000003000008947 */ /* 0x000fea0003800000 */
[----:B--2---:R-:W-:Y:S01]  /*15a90*/  IADD3 R0, R0, -0x1, RZ ;  /* 0xffffffff00007810 */ /* 0x004fe20007ffe0ff */
[----:B------:R-:W-:Y:S05]  /*15aa0*/  BRA.DIV ~URZ, `(.L_x_615) ;  /* 0x000037e27f007947 */ /* 0x000fea000b800000 */
[----:B------:R2:W1:Y:S02]  /*15ab0*/  SHFL.IDX PT, R11, R4, R0, 0x1f ;  /* 0x00001f00040b7589 */ /* 0x00046400000e0000 */
.L_x_614:
[----:B------:R-:W-:Y:S05]  /*15ac0*/  BSYNC B0 ;  /* 0x0000000000007941 */ /* 0x000fea0003800000 */
.L_x_613:
[----:B----4-:R-:W-:Y:S01]  /*15ad0*/  ISETP.NE.AND P0, PT, R7, 0x1, PT ;  /* 0x000000010700780c */ /* 0x010fe20003f05270 */
[----:B-1----:R-:W-:Y:S01]  /*15ae0*/  IMAD R212, R11, c[0x0][0x538], R8 ;  /* 0x00014e000bd47a24 */ /* 0x002fe200078e0208 */
[----:B------:R-:W-:Y:S04]  /*15af0*/  BSSY B0, `(.L_x_616) ;  /* 0x0000082000007945 */ /* 0x000fe80003800000 */
[----:B------:R-:W-:-:S07]  /*15b00*/  IADD3 R9, -R212, R9, RZ ;  /* 0x00000009d4097210 */ /* 0x000fce0007ffe1ff */
[----:B------:R-:W-:Y:S05]  /*15b10*/  @!P0 BRA `(.L_x_617) ;  /* 0x000003d000008947 */ /* 0x000fea0003800000 */
[-C--:B---3--:R-:W-:Y:S02]  /*15b20*/  IABS R2, R10.reuse ;  /* 0x0000000a00027213 */ /* 0x088fe40000000000 */
[----:B------:R-:W-:Y:S02]  /*15b30*/  IABS R8, R10 ;  /* 0x0000000a00087213 */ /* 0x000fe40000000000 */
[----:B--2---:R-:W1:Y:S08]  /*15b40*/  I2F.RP R0, R2 ;  /* 0x0000000200007306 */ /* 0x004e700000209400 */
[----:B-1----:R-:W1:Y:S02]  /*15b50*/  MUFU.RCP R0, R0 ;  /* 0x0000000000007308 */ /* 0x002e640000001000 */
[----:B-1----:R-:W-:-:S06]  /*15b60*/  IADD3 R0, R0, 0xffffffe, RZ ;  /* 0x0ffffffe00007810 */ /* 0x002fcc0007ffe0ff */
[----:B------:R-:W1:Y:S02]  /*15b70*/  F2I.FTZ.U32.TRUNC.NTZ R5, R0 ;  /* 0x0000000000057305 */ /* 0x000e64000021f000 */
[----:B-1----:R-:W-:Y:S01]  /*15b80*/  IMAD.MOV R3, RZ, RZ, -R5 ;  /* 0x000000ffff037224 */ /* 0x002fe200078e0a05 */
[----:B------:R-:W-:-:S03]  /*15b90*/  IABS R0, R7 ;  /* 0x0000000700007213 */ /* 0x000fc60000000000 */
[----:B------:R-:W-:Y:S01]  /*15ba0*/  IMAD.MOV.U32 R4, RZ, RZ, R3 ;  /* 0x000000ffff047224 */ /* 0x000fe200078e0003 */
[----:B------:R-:W-:Y:S01]  /*15bb0*/  IABS R3, R9 ;  /* 0x0000000900037213 */ /* 0x000fe20000000000 */
[----:B------:R-:W-:Y:S02]  /*15bc0*/  IMAD.MOV.U32 R6, RZ, RZ, R0 ;  /* 0x000000ffff067224 */ /* 0x000fe400078e0000 */
[----:B------:R-:W-:Y:S02]  /*15bd0*/  IMAD R0, R4, R2, RZ ;  /* 0x0000000204007224 */ /* 0x000fe400078e02ff */
[----:B------:R-:W-:Y:S01]  /*15be0*/  IMAD.MOV.U32 R4, RZ, RZ, RZ ;  /* 0x000000ffff047224 */ /* 0x000fe200078e00ff */
[----:B------:R-:W1:Y:S03]  /*15bf0*/  I2F.RP R11, R6 ;  /* 0x00000006000b7306 */ /* 0x000e660000209400 */
[----:B------:R-:W-:-:S04]  /*15c00*/  IMAD.HI.U32 R5, R5, R0, R4 ;  /* 0x0000000005057227 */ /* 0x000fc800078e0004 */
[----:B------:R-:W-:-:S05]  /*15c10*/  IMAD.MOV R0, RZ, RZ, -R8 ;  /* 0x000000ffff007224 */ /* 0x000fca00078e0a08 */
[----:B------:R-:W-:Y:S01]  /*15c20*/  MOV R4, R0 ;  /* 0x0000000000047202 */ /* 0x000fe20000000f00 */
[----:B------:R-:W-:-:S04]  /*15c30*/  IMAD.HI.U32 R0, R5, R3, RZ ;  /* 0x0000000305007227 */ /* 0x000fc800078e00ff */
[----:B------:R-:W-:Y:S02]  /*15c40*/  IMAD R3, R0, R4, R3 ;  /* 0x0000000400037224 */ /* 0x000fe400078e0203 */
[----:B-1----:R-:W1:Y:S03]  /*15c50*/  MUFU.RCP R4, R11 ;  /* 0x0000000b00047308 */ /* 0x002e660000001000 */
[----:B------:R-:W-:-:S13]  /*15c60*/  ISETP.GT.U32.AND P0, PT, R2, R3, PT ;  /* 0x000000030200720c */ /* 0x000fda0003f04070 */
[----:B------:R-:W-:Y:S01]  /*15c70*/  @!P0 IMAD.IADD R3, R3, 0x1, -R2 ;  /* 0x0000000103038824 */ /* 0x000fe200078e0a02 */
[----:B-1----:R-:W-:Y:S02]  /*15c80*/  IADD3 R4, R4, 0xffffffe, RZ ;  /* 0x0ffffffe04047810 */ /* 0x002fe40007ffe0ff */
[----:B------:R-:W-:Y:S02]  /*15c90*/  @!P0 IADD3 R0, R0, 0x1, RZ ;  /* 0x0000000100008810 */ /* 0x000fe40007ffe0ff */
[----:B------:R-:W-:Y:S02]  /*15ca0*/  ISETP.GE.U32.AND P2, PT, R3, R2, PT ;  /* 0x000000020300720c */ /* 0x000fe40003f46070 */
[----:B------:R-:W1:Y:S01]  /*15cb0*/  F2I.FTZ.U32.TRUNC.NTZ R3, R4 ;  /* 0x0000000400037305 */ /* 0x000e62000021f000 */
[----:B------:R-:W-:Y:S02]  /*15cc0*/  LOP3.LUT R2, R9, R10, RZ, 0x3c, !PT ;  /* 0x0000000a09027212 */ /* 0x000fe400078e3cff */
[----:B------:R-:W-:-:S02]  /*15cd0*/  ISETP.NE.AND P0, PT, R10, RZ, PT ;  /* 0x000000ff0a00720c */ /* 0x000fc40003f05270 */
[----:B------:R-:W-:-:S06]  /*15ce0*/  ISETP.GE.AND P1, PT, R2, RZ, PT ;  /* 0x000000ff0200720c */ /* 0x000fcc0003f26270 */
[----:B------:R-:W-:Y:S01]  /*15cf0*/  @P2 IADD3 R0, R0, 0x1, RZ ;  /* 0x0000000100002810 */ /* 0x000fe20007ffe0ff */
[----:B-1----:R-:W-:-:S06]  /*15d00*/  IMAD.MOV R2, RZ, RZ, -R3 ;  /* 0x000000ffff027224 */ /* 0x002fcc00078e0a03 */
[----:B------:R-:W-:Y:S01]  /*15d10*/  @!P1 IMAD.MOV R0, RZ, RZ, -R0 ;  /* 0x000000ffff009224 */ /* 0x000fe200078e0a00 */
[----:B------:R-:W-:Y:S02]  /*15d20*/  @!P0 LOP3.LUT R0, RZ, R10, RZ, 0x33, !PT ;  /* 0x0000000aff008212 */ /* 0x000fe400078e33ff */
[----:B------:R-:W-:Y:S02]  /*15d30*/  MOV R4, R2 ;  /* 0x0000000200047202 */ /* 0x000fe40000000f00 */
[----:B------:R-:W-:Y:S02]  /*15d40*/  IABS R2, R7 ;  /* 0x0000000700027213 */ /* 0x000fe40000000000 */
[----:B------:R-:W-:Y:S01]  /*15d50*/  IABS R8, R0 ;  /* 0x0000000000087213 */ /* 0x000fe20000000000 */
[----:B------:R-:W-:Y:S02]  /*15d60*/  IMAD R4, R4, R6, RZ ;  /* 0x0000000604047224 */ /* 0x000fe400078e02ff */
[----:B------:R-:W-:-:S02]  /*15d70*/  IMAD.MOV R5, RZ, RZ, -R2 ;  /* 0x000000ffff057224 */ /* 0x000fc400078e0a02 */
[----:B------:R-:W-:-:S04]  /*15d80*/  IMAD.MOV.U32 R2, RZ, RZ, RZ ;  /* 0x000000ffff027224 */ /* 0x000fc800078e00ff */
[----:B------:R-:W-:Y:S01]  /*15d90*/  IMAD.HI.U32 R2, R3, R4, R2 ;  /* 0x0000000403027227 */ /* 0x000fe200078e0002 */
[----:B------:R-:W-:-:S03]  /*15da0*/  MOV R4, R5 ;  /* 0x0000000500047202 */ /* 0x000fc60000000f00 */
[----:B------:R-:W-:-:S04]  /*15db0*/  IMAD.MOV.U32 R3, RZ, RZ, R8 ;  /* 0x000000ffff037224 */ /* 0x000fc800078e0008 */
[----:B------:R-:W-:-:S04]  /*15dc0*/  IMAD.HI.U32 R2, R2, R3, RZ ;  /* 0x0000000302027227 */ /* 0x000fc800078e00ff */
[----:B------:R-:W-:Y:S01]  /*15dd0*/  IMAD R3, R2, R4, R3 ;  /* 0x0000000402037224 */ /* 0x000fe200078e0203 */
[----:B------:R-:W-:-:S04]  /*15de0*/  IADD3 R4, -R0, RZ, RZ ;  /* 0x000000ff00047210 */ /* 0x000fc80007ffe1ff */
        /* <DEDUP_REMOVED lines=9> */
[----:B------:R-:W-:-:S05]  /*15e80*/  @!P0 LOP3.LUT R2, RZ, R7, RZ, 0x33, !PT ;  /* 0x00000007ff028212 */ /* 0x000fca00078e33ff */
[--C-:B------:R-:W-:Y:S02]  /*15e90*/  IMAD.MOV R3, RZ, RZ, -R2.reuse ;  /* 0x000000ffff037224 */ /* 0x100fe400078e0a02 */
[C---:B------:R-:W-:Y:S02]  /*15ea0*/  IMAD R2, R7.reuse, 0x1000000, R2 ;  /* 0x0100000007027824 */ /* 0x040fe400078e0202 */
[----:B------:R-:W-:Y:S02]  /*15eb0*/  IMAD R3, R7, R3, R0 ;  /* 0x0000000307037224 */ /* 0x000fe400078e0200 */
[----:B------:R-:W-:Y:S02]  /*15ec0*/  IMAD R0, R10, R4, R9 ;  /* 0x000000040a007224 */ /* 0x000fe400078e0209 */
[----:B------:R-:W-:Y:S01]  /*15ed0*/  IMAD R214, R3, 0x10000, R2 ;  /* 0x0001000003d67824 */ /* 0x000fe200078e0202 */
[----:B------:R-:W-:Y:S05]  /*15ee0*/  BRA `(.L_x_618) ;  /* 0x0000042000007947 */ /* 0x000fea0003800000 */
.L_x_617:
[----:B------:R-:W-:-:S04]  /*15ef0*/  IMAD.MOV.U32 R2, RZ, RZ, 0x4 ;  /* 0x00000004ff027424 */ /* 0x000fc800078e00ff */
[----:B------:R-:W-:-:S05]  /*15f00*/  IMAD.WIDE R2, R215, R2, c[0x0][0x590] ;  /* 0x00016400d7027625 */ /* 0x000fca00078e0202 */
[----:B--2---:R-:W2:Y:S02]  /*15f10*/  LDG.E R4, [R2.64] ;  /* 0x0000000802047981 */ /* 0x004ea4000c1e1900 */
[----:B--23--:R-:W-:-:S05]  /*15f20*/  IMAD R8, R4, R10, RZ ;  /* 0x0000000a04087224 */ /* 0x00cfca00078e02ff */
        /* <DEDUP_REMOVED lines=27> */
[----:B------:R-:W-:Y:S02]  /*160e0*/  IMAD R11, R4, R0, RZ ;  /* 0x00000000040b7224 */ /* 0x000fe400078e02ff */
[----:B------:R-:W-:-:S03]  /*160f0*/  IMAD.MOV R0, RZ, RZ, -R0 ;  /* 0x000000ffff007224 */ /* 0x000fc600078e0a00 */
[----:B------:R-:W-:Y:S01]  /*16100*/  IADD3 R2, -R11, c[0x0][0x538], RZ ;  /* 0x00014e000b027a10 */ /* 0x000fe20007ffe1ff */
[----:B------:R-:W-:-:S03]  /*16110*/  IMAD R7, R8, R0, R9 ;  /* 0x0000000008077224 */ /* 0x000fc600078e0209 */
[----:B------:R-:W-:Y:S01]  /*16120*/  IMNMX R2, R4, R2, PT ;  /* 0x0000000204027217 */ /* 0x000fe20003800200 */
[----:B------:R-:W-:-:S03]  /*16130*/  IMAD.MOV.U32 R4, RZ, RZ, RZ ;  /* 0x000000ffff047224 */ /* 0x000fc600078e00ff */
[-C--:B------:R-:W-:Y:S02]  /*16140*/  IABS R3, R2.reuse ;  /* 0x0000000200037213 */ /* 0x080fe40000000000 */
[----:B------:R-:W-:-:S03]  /*16150*/  IABS R8, R2 ;  /* 0x0000000200087213 */ /* 0x000fc60000000000 */
[----:B------:R-:W-:-:S04]  /*16160*/  IMAD.MOV.U32 R6, RZ, RZ, R3 ;  /* 0x000000ffff067224 */ /* 0x000fc800078e0003 */
[----:B------:R-:W1:Y:S08]  /*16170*/  I2F.RP R3, R6 ;  /* 0x0000000600037306 */ /* 0x000e700000209400 */
[----:B-1----:R-:W1:Y:S02]  /*16180*/  MUFU.RCP R3, R3 ;  /* 0x0000000300037308 */ /* 0x002e640000001000 */
[----:B-1----:R-:W-:-:S06]  /*16190*/  IADD3 R3, R3, 0xffffffe, RZ ;  /* 0x0ffffffe03037810 */ /* 0x002fcc0007ffe0ff */
[----:B------:R-:W1:Y:S02]  /*161a0*/  F2I.FTZ.U32.TRUNC.NTZ R5, R3 ;  /* 0x0000000300057305 */ /* 0x000e64000021f000 */
[----:B-1----:R-:W-:-:S05]  /*161b0*/  IMAD.MOV R3, RZ, RZ, -R5 ;  /* 0x000000ffff037224 */ /* 0x002fca00078e0a05 */
[----:B------:R-:W-:Y:S02]  /*161c0*/  MOV R0, R3 ;  /* 0x0000000300007202 */ /* 0x000fe40000000f00 */
[----:B------:R-:W-:-:S03]  /*161d0*/  IABS R3, R7 ;  /* 0x0000000700037213 */ /* 0x000fc60000000000 */
[----:B------:R-:W-:-:S04]  /*161e0*/  IMAD R0, R0, R6, RZ ;  /* 0x0000000600007224 */ /* 0x000fc800078e02ff */
[----:B------:R-:W-:-:S04]  /*161f0*/  IMAD.HI.U32 R5, R5, R0, R4 ;  /* 0x0000000005057227 */ /* 0x000fc800078e0004 */
[----:B------:R-:W-:-:S04]  /*16200*/  IMAD.MOV R0, RZ, RZ, -R8 ;  /* 0x000000ffff007224 */ /* 0x000fc800078e0a08 */
[----:B------:R-:W-:Y:S02]  /*16210*/  IMAD.MOV.U32 R4, RZ, RZ, R0 ;  /* 0x000000ffff047224 */ /* 0x000fe400078e0000 */
[----:B------:R-:W-:-:S04]  /*16220*/  IMAD.HI.U32 R0, R5, R3, RZ ;  /* 0x0000000305007227 */ /* 0x000fc800078e00ff */
[----:B------:R-:W-:-:S05]  /*16230*/  IMAD R3, R0, R4, R3 ;  /* 0x0000000400037224 */ /* 0x000fca00078e0203 */
[----:B------:R-:W-:-:S13]  /*16240*/  ISETP.GT.U32.AND P0, PT, R6, R3, PT ;  /* 0x000000030600720c */ /* 0x000fda0003f04070 */
[-C--:B------:R-:W-:Y:S02]  /*16250*/  @!P0 IADD3 R3, R3, -R6.reuse, RZ ;  /* 0x8000000603038210 */ /* 0x080fe40007ffe0ff */
[----:B------:R-:W-:Y:S02]  /*16260*/  @!P0 IADD3 R0, R0, 0x1, RZ ;  /* 0x0000000100008810 */ /* 0x000fe40007ffe0ff */
[----:B------:R-:W-:Y:S02]  /*16270*/  ISETP.GE.U32.AND P2, PT, R3, R6, PT ;  /* 0x000000060300720c */ /* 0x000fe40003f46070 */
[----:B------:R-:W-:Y:S02]  /*16280*/  LOP3.LUT R3, R7, R2, RZ, 0x3c, !PT ;  /* 0x0000000207037212 */ /* 0x000fe400078e3cff */
[----:B------:R-:W-:Y:S02]  /*16290*/  ISETP.NE.AND P0, PT, R2, RZ, PT ;  /* 0x000000ff0200720c */ /* 0x000fe40003f05270 */
[----:B------:R-:W-:Y:S01]  /*162a0*/  ISETP.GE.AND P1, PT, R3, RZ, PT ;  /* 0x000000ff0300720c */ /* 0x000fe20003f26270 */
[----:B------:R-:W-:Y:S01]  /*162b0*/  IMAD.MOV R3, RZ, RZ, -R2 ;  /* 0x000000ffff037224 */ /* 0x000fe200078e0a02 */
[----:B------:R-:W-:-:S05]  /*162c0*/  IADD3 R7, R11, 0x1000000, R7 ;  /* 0x010000000b077810 */ /* 0x000fca0007ffe007 */
[----:B------:R-:W-:-:S06]  /*162d0*/  @P2 IADD3 R0, R0, 0x1, RZ ;  /* 0x0000000100002810 */ /* 0x000fcc0007ffe0ff */
[----:B------:R-:W-:Y:S01]  /*162e0*/  @!P1 IMAD.MOV R0, RZ, RZ, -R0 ;  /* 0x000000ffff009224 */ /* 0x000fe200078e0a00 */
[----:B------:R-:W-:-:S05]  /*162f0*/  @!P0 LOP3.LUT R0, RZ, R2, RZ, 0x33, !PT ;  /* 0x00000002ff008212 */ /* 0x000fca00078e33ff */
[----:B------:R-:W-:Y:S02]  /*16300*/  IMAD R214, R0, R3, R7 ;  /* 0x0000000300d67224 */ /* 0x000fe400078e0207 */
.L_x_618:
[----:B------:R-:W-:Y:S05]  /*16310*/  BSYNC B0 ;  /* 0x0000000000007941 */ /* 0x000fea0003800000 */
.L_x_616:
[----:B------:R-:W-:-:S04]  /*16320*/  LOP3.LUT R0, RZ, R0, RZ, 0x33, !PT ;  /* 0x00000000ff007212 */ /* 0x000fc800078e33ff */
[----:B------:R-:W-:Y:S01]  /*16330*/  IADD3 R213, R0, R10, RZ ;  /* 0x0000000a00d57210 */ /* 0x000fe20007ffe0ff */
[----:B------:R-:W-:Y:S05]  /*16340*/  BRA `(.L_x_619) ;  /* 0x0000004000007947 */ /* 0x000fea0003800000 */
.L_x_607:
[----:B------:R-:W-:Y:S01]  /*16350*/  IMAD.MOV.U32 R212, RZ, RZ, R9 ;  /* 0x000000ffffd47224 */ /* 0x000fe200078e0009 */
[----:B------:R-:W-:Y:S01]  /*16360*/  MOV R214, RZ ;  /* 0x000000ff00d67202 */ /* 0x000fe20000000f00 */
[----:B------:R-:W-:Y:S01]  /*16370*/  IMAD.MOV.U32 R213, RZ, RZ, RZ ;  /* 0x000000ffffd57224 */ /* 0x000fe200078e00ff */
[----:B------:R-:W-:Y:S02]  /*16380*/  MOV R215, c[0x0][0x53c] ;  /* 0x00014f0000d77a02 */ /* 0x000fe40000000f00 */
.L_x_619:
[----:B------:R-:W-:Y:S05]  /*16390*/  BSYNC B1 ;  /* 0x0000000000017941 */ /* 0x000fea0003800000 */
.L_x_605:
[----:B------:R-:W-:Y:S01]  /*163a0*/  WARPSYNC 0xffffffff ;  /* 0xffffffff00007948 */ /* 0x000fe20003800000 */
[----:B------:R-:W-:Y:S01]  /*163b0*/  BAR.SYNC.DEFER_BLOCKING 0x4, 0x100 ;  /* 0x0104000000007b1d */ /* 0x000fe20000010000 */
[----:B------:R-:W-:-:S13]  /*163c0*/  ISETP.NE.AND P0, PT, R12, RZ, PT ;  /* 0x000000ff0c00720c */ /* 0x000fda0003f05270 */
[----:B------:R2:W-:Y:S04]  /*163d0*/  @!P0 STS.128 [0x18100], R212 ;  /* 0x018100d4ff008388 */ /* 0x0005e80000000c00 */
[----:B------:R-:W-:Y:S06]  /*163e0*/  BAR.ARV 0x5, 0x100 ;  /* 0x0144000000007b1d */ /* 0x000fec0000002000 */
.L_x_600:
[----:B----4-:R-:W-:-:S13]  /*163f0*/  ISETP.GE.AND P0, PT, R215, c[0x0][0x53c], PT ;  /* 0x00014f00d7007a0c */ /* 0x010fda0003f06270 */
[----:B-123--:R-:W-:Y:S01]  /*16400*/  @P0 CALL.REL.NOINC `(.L_x_620) ;  /* 0x0000001000000944 */ /* 0x00efe20003c00000 */
[----:B------:R-:W-:Y:S05]  /*16410*/  BRA `(.L_x_621) ;  /* 0xfffeb63000007947 */ /* 0x000fea000383ffff */
.L_x_620:
[----:B------:R-:W-:Y:S05]  /*16420*/  EXIT ;  /* 0x000000000000794d */ /* 0x000fea0003800000 */
.L_x_444:
[----:B------:R-:W-:Y:S01]  /*16430*/  IMAD.MOV.U32 R0, RZ, RZ, R5 ;  /* 0x000000ffff007224 */ /* 0x000fe200078e0005 */
[----:B------:R-:W-:Y:S02]  /*16440*/  MOV R2, 0x1 ;  /* 0x0000000100027802 */ /* 0x000fe40000000f00 */
[----:B------:R-:W-:Y:S02]  /*16450*/  MOV R3, 0x16470 ;  /* 0x0001647000037802 */ /* 0x000fe40000000f00 */
[----:B-1----:R-:W-:Y:S05]  /*16460*/  CALL.REL.NOINC `($__internal_10_$__cuda_sm70_shflsync_up_p) ;  /* 0x00002f5000007944 */ /* 0x002fea0003c00000 */
[----:B------:R-:W-:Y:S01]  /*16470*/  MOV R0, R4 ;  /* 0x0000000400007202 */ /* 0x000fe20000000f00 */
[----:B------:R-:W-:Y:S05]  /*16480*/  BRA `(.L_x_622) ;  /* 0xfffe9fb000007947 */ /* 0x000fea000383ffff */
.L_x_445:
[----:B------:R-:W-:Y:S01]  /*16490*/  IMAD.MOV.U32 R0, RZ, RZ, R5 ;  /* 0x000000ffff007224 */ /* 0x000fe200078e0005 */
[----:B------:R-:W-:Y:S02]  /*164a0*/  MOV R2, 0x2 ;  /* 0x0000000200027802 */ /* 0x000fe40000000f00 */
[----:B------:R-:W-:Y:S02]  /*164b0*/  MOV R3, 0x164d0 ;  /* 0x000164d000037802 */ /* 0x000fe40000000f00 */
[----:B-1----:R-:W-:Y:S05]  /*164c0*/  CALL.REL.NOINC `($__internal_10_$__cuda_sm70_shflsync_up_p) ;  /* 0x00002ef000007944 */ /* 0x002fea0003c00000 */
[----:B------:R-:W-:Y:S01]  /*164d0*/  SEL R0, R4, RZ, P4 ;  /* 0x000000ff04007207 */ /* 0x000fe20002000000 */
[----:B------:R-:W-:Y:S01]  /*164e0*/  IMAD.MOV.U32 R2, RZ, RZ, 0x4 ;  /* 0x00000004ff027424 */ /* 0x000fe200078e00ff */
[----:B------:R-:W-:-:S03]  /*164f0*/  MOV R3, 0x16520 ;  /* 0x0001652000037802 */ /* 0x000fc60000000f00 */
[----:B------:R-:W-:Y:S02]  /*16500*/  IMAD.IADD R0, R5, 0x1, R0 ;  /* 0x0000000105007824 */ /* 0x000fe400078e0200 */
[----:B------:R-:W-:Y:S05]  /*16510*/  CALL.REL.NOINC `($__internal_10_$__cuda_sm70_shflsync_up_p) ;  /* 0x00002ea000007944 */ /* 0x000fea0003c00000 */
        /* <DEDUP_REMOVED lines=12> */
[----:B------:R-:W-:Y:S02]  /*165e0*/  MOV R186, 0x1f ;  /* 0x0000001f00ba7802 */ /* 0x000fe40000000f00 */
[----:B------:R-:W-:Y:S01]  /*165f0*/  MOV R3, 0x16630 ;  /* 0x0001663000037802 */ /* 0x000fe20000000f00 */
[----:B------:R-:W-:-:S04]  /*16600*/  IMAD.IADD R4, R0, 0x1, R4 ;  /* 0x0000000100047824 */ /* 0x000fc800078e0204 */
[----:B------:R-:W-:Y:S02]  /*16610*/  IMAD.MOV.U32 R185, RZ, RZ, R4 ;  /* 0x000000ffffb97224 */ /* 0x000fe400078e0004 */
[----:B------:R-:W-:Y:S05]  /*16620*/  CALL.REL.NOINC `($__internal_9_$__cuda_sm70_shflsync_idx_p) ;  /* 0x00002d3000007944 */ /* 0x000fea0003c00000 */
[----:B------:R-:W-:Y:S01]  /*16630*/  MOV R0, R186 ;  /* 0x000000ba00007202 */ /* 0x000fe20000000f00 */
[----:B------:R-:W-:Y:S05]  /*16640*/  BRA `(.L_x_623) ;  /* 0xfffe9ef000007947 */ /* 0x000fea000383ffff */
.L_x_447:
[----:B------:R-:W-:Y:S02]  /*16650*/  SEL R0, RZ, 0x1, P0 ;  /* 0x00000001ff007807 */ /* 0x000fe40000000000 */
[----:B------:R-:W-:Y:S02]  /*16660*/  MOV R2, 0x16680 ;  /* 0x0001668000027802 */ /* 0x000fe40000000f00 */
[----:B-1----:R-:W-:Y:S05]  /*16670*/  CALL.REL.NOINC `($__internal_11_$__cuda_sm70_votesync_ballot) ;  /* 0x00002db000007944 */ /* 0x002fea0003c00000 */
[----:B------:R-:W-:Y:S01]  /*16680*/  MOV R6, R0 ;  /* 0x0000000000067202 */ /* 0x000fe20000000f00 */
[----:B------:R-:W-:Y:S05]  /*16690*/  BRA `(.L_x_624) ;  /* 0xfffe9f3000007947 */ /* 0x000fea000383ffff */
.L_x_448:
[----:B------:R-:W-:Y:S01]  /*166a0*/  IMAD.MOV.U32 R185, RZ, RZ, R9 ;  /* 0x000000ffffb97224 */ /* 0x000fe200078e0009 */
[----:B------:R-:W-:Y:S01]  /*166b0*/  MOV R2, R0 ;  /* 0x0000000000027202 */ /* 0x000fe20000000f00 */
[----:B------:R-:W-:Y:S01]  /*166c0*/  IMAD.MOV.U32 R186, RZ, RZ, 0x1f ;  /* 0x0000001fffba7424 */ /* 0x000fe200078e00ff */
[----:B------:R-:W-:Y:S02]  /*166d0*/  MOV R3, 0x166f0 ;  /* 0x000166f000037802 */ /* 0x000fe40000000f00 */
[----:B------:R-:W-:Y:S05]  /*166e0*/  CALL.REL.NOINC `($__internal_9_$__cuda_sm70_shflsync_idx_p) ;  /* 0x00002c7000007944 */ /* 0x000fea0003c00000 */
[----:B------:R-:W-:Y:S01]  /*166f0*/  IMAD.MOV.U32 R12, RZ, RZ, R186 ;  /* 0x000000ffff0c7224 */ /* 0x000fe200078e00ba */
[----:B------:R-:W-:Y:S01]  /*16700*/  MOV R185, R8 ;  /* 0x0000000800b97202 */ /* 0x000fe20000000f00 */
[----:B------:R-:W-:Y:S01]  /*16710*/  IMAD.MOV.U32 R5, RZ, RZ, RZ ;  /* 0x000000ffff057224 */ /* 0x000fe200078e00ff */
[----:B------:R-:W-:Y:S01]  /*16720*/  MOV R2, R0 ;  /* 0x0000000000027202 */ /* 0x000fe20000000f00 */
[----:B------:R-:W-:Y:S01]  /*16730*/  IMAD.MOV.U32 R186, RZ, RZ, 0x1f ;  /* 0x0000001fffba7424 */ /* 0x000fe200078e00ff */
[----:B------:R-:W-:-:S02]  /*16740*/  MOV R3, 0x16760 ;  /* 0x0001676000037802 */ /* 0x000fc40000000f00 */
[----:B------:R-:W-:Y:S05]  /*16750*/  CALL.REL.NOINC `($__internal_9_$__cuda_sm70_shflsync_idx_p) ;  /* 0x00002c0000007944 */ /* 0x000fea0003c00000 */
[----:B------:R-:W-:Y:S01]  /*16760*/  MOV R9, R186 ;  /* 0x000000ba00097202 */ /* 0x000fe20000000f00 */
[----:B------:R-:W-:Y:S05]  /*16770*/  BRA `(.L_x_625) ;  /* 0xfffe9eb000007947 */ /* 0x000fea000383ffff */
.L_x_451:
[----:B------:R-:W-:Y:S01]  /*16780*/  IMAD.MOV.U32 R185, RZ, RZ, R4 ;  /* 0x000000ffffb97224 */ /* 0x000fe200078e0004 */
[----:B------:R-:W-:Y:S01]  /*16790*/  MOV R2, R0 ;  /* 0x0000000000027202 */ /* 0x000fe20000000f00 */
[----:B------:R-:W-:Y:S01]  /*167a0*/  IMAD.MOV.U32 R186, RZ, RZ, 0x1f ;  /* 0x0000001fffba7424 */ /* 0x000fe200078e00ff */
[----:B------:R-:W-:-:S02]  /*167b0*/  MOV R3, 0x167d0 ;  /* 0x000167d000037802 */ /* 0x000fc40000000f00 */
[----:B--23--:R-:W-:Y:S05]  /*167c0*/  CALL.REL.NOINC `($__internal_9_$__cuda_sm70_shflsync_idx_p) ;  /* 0x00002b9000007944 */ /* 0x00cfea0003c00000 */
[----:B------:R-:W-:Y:S01]  /*167d0*/  MOV R5, R186 ;  /* 0x000000ba00057202 */ /* 0x000fe20000000f00 */
[----:B------:R-:W-:Y:S05]  /*167e0*/  BRA `(.L_x_450) ;  /* 0xfffe9ea000007947 */ /* 0x000fea000383ffff */
.L_x_470:
[----:B------:R-:W-:Y:S01]  /*167f0*/  IMAD.MOV.U32 R185, RZ, RZ, R9 ;  /* 0x000000ffffb97224 */ /* 0x000fe200078e0009 */
[----:B------:R-:W-:Y:S01]  /*16800*/  MOV R2, RZ ;  /* 0x000000ff00027202 */ /* 0x000fe20000000f00 */
[----:B------:R-:W-:Y:S01]  /*16810*/  IMAD.MOV.U32 R186, RZ, RZ, 0x181f ;  /* 0x0000181fffba7424 */ /* 0x000fe200078e00ff */
[----:B------:R-:W-:-:S02]  /*16820*/  MOV R3, 0x16840 ;  /* 0x0001684000037802 */ /* 0x000fc40000000f00 */
[----:B-----5:R-:W-:Y:S05]  /*16830*/  CALL.REL.NOINC `($__internal_9_$__cuda_sm70_shflsync_idx_p) ;  /* 0x00002b2000007944 */ /* 0x020fea0003c00000 */
[----:B------:R-:W-:Y:S01]  /*16840*/  MOV R8, R186 ;  /* 0x000000ba00087202 */ /* 0x000fe20000000f00 */
[----:B------:R-:W-:Y:S05]  /*16850*/  BRA `(.L_x_626) ;  /* 0xfffec15000007947 */ /* 0x000fea000383ffff */
.L_x_471:
[----:B------:R-:W-:Y:S01]  /*16860*/  IMAD.MOV.U32 R185, RZ, RZ, R12 ;  /* 0x000000ffffb97224 */ /* 0x000fe200078e000c */
[----:B------:R-:W-:Y:S01]  /*16870*/  MOV R2, RZ ;  /* 0x000000ff00027202 */ /* 0x000fe20000000f00 */
[----:B------:R-:W-:Y:S01]  /*16880*/  IMAD.MOV.U32 R186, RZ, RZ, 0x181f ;  /* 0x0000181fffba7424 */ /* 0x000fe200078e00ff */
[----:B------:R-:W-:-:S02]  /*16890*/  MOV R3, 0x168b0 ;  /* 0x000168b000037802 */ /* 0x000fc40000000f00 */
[----:B-12--5:R-:W-:Y:S05]  /*168a0*/  CALL.REL.NOINC `($__internal_9_$__cuda_sm70_shflsync_idx_p) ;  /* 0x00002ab000007944 */ /* 0x026fea0003c00000 */
[----:B------:R-:W-:Y:S01]  /*168b0*/  MOV R0, R186 ;  /* 0x000000ba00007202 */ /* 0x000fe20000000f00 */
[----:B------:R-:W-:Y:S05]  /*168c0*/  BRA `(.L_x_627) ;  /* 0xfffec10000007947 */ /* 0x000fea000383ffff */
.L_x_474:
[----:B------:R-:W-:Y:S01]  /*168d0*/  IMAD.MOV.U32 R185, RZ, RZ, R9 ;  /* 0x000000ffffb97224 */ /* 0x000fe200078e0009 */
[----:B--2---:R-:W-:Y:S01]  /*168e0*/  MOV R2, 0x1 ;  /* 0x0000000100027802 */ /* 0x004fe20000000f00 */
[----:B------:R-:W-:Y:S01]  /*168f0*/  IMAD.MOV.U32 R186, RZ, RZ, 0x181f ;  /* 0x0000181fffba7424 */ /* 0x000fe200078e00ff */
[----:B------:R-:W-:-:S02]  /*16900*/  MOV R3, 0x16920 ;  /* 0x0001692000037802 */ /* 0x000fc40000000f00 */
[----:B-1-345:R-:W-:Y:S05]  /*16910*/  CALL.REL.NOINC `($__internal_9_$__cuda_sm70_shflsync_idx_p) ;  /* 0x00002a4000007944 */ /* 0x03afea0003c00000 */
[----:B------:R-:W-:Y:S01]  /*16920*/  IMAD.MOV.U32 R8, RZ, RZ, R186 ;  /* 0x000000ffff087224 */ /* 0x000fe200078e00ba */
[----:B------:R-:W-:Y:S01]  /*16930*/  MOV R2, 0x1 ;  /* 0x0000000100027802 */ /* 0x000fe20000000f00 */
[----:B------:R-:W-:Y:S01]  /*16940*/  IMAD.MOV.U32 R185, RZ, RZ, R12 ;  /* 0x000000ffffb97224 */ /* 0x000fe200078e000c */
[----:B------:R-:W-:-:S02]  /*16950*/  MOV R186, 0x181f ;  /* 0x0000181f00ba7802 */ /* 0x000fc40000000f00 */
[----:B------:R-:W-:Y:S02]  /*16960*/  MOV R3, 0x16980 ;  /* 0x0001698000037802 */ /* 0x000fe40000000f00 */
[----:B------:R-:W-:Y:S05]  /*16970*/  CALL.REL.NOINC `($__internal_9_$__cuda_sm70_shflsync_idx_p) ;  /* 0x000029e000007944 */ /* 0x000fea0003c00000 */
[----:B------:R-:W-:Y:S01]  /*16980*/  MOV R0, R186 ;  /* 0x000000ba00007202 */ /* 0x000fe20000000f00 */
[----:B------:R-:W-:Y:S05]  /*16990*/  BRA `(.L_x_628) ;  /* 0xfffec1b000007947 */ /* 0x000fea000383ffff */
.L_x_477:
[----:B------:R-:W-:Y:S01]  /*169a0*/  IMAD.MOV.U32 R185, RZ, RZ, R9 ;  /* 0x000000ffffb97224 */ /* 0x000fe200078e0009 */
[----:B-1----:R-:W-:Y:S01]  /*169b0*/  MOV R2, 0x2 ;  /* 0x0000000200027802 */ /* 0x002fe20000000f00 */
[----:B------:R-:W-:Y:S01]  /*169c0*/  IMAD.MOV.U32 R186, RZ, RZ, 0x181f ;  /* 0x0000181fffba7424 */ /* 0x000fe200078e00ff */
[----:B------:R-:W-:Y:S02]  /*169d0*/  MOV R3, 0x169f0 ;  /* 0x000169f000037802 */ /* 0x000fe40000000f00 */
[----:B--2345:R-:W-:Y:S05]  /*169e0*/  CALL.REL.NOINC `($__internal_9_$__cuda_sm70_shflsync_idx_p) ;  /* 0x0000297000007944 */ /* 0x03cfea0003c00000 */
[----:B------:R-:W-:Y:S01]  /*169f0*/  MOV R8, R186 ;  /* 0x000000ba00087202 */ /* 0x000fe20000000f00 */
[----:B------:R-:W-:Y:S05]  /*16a00*/  BRA `(.L_x_629) ;  /* 0xfffec2a000007947 */ /* 0x000fea000383ffff */
.L_x_478:
[----:B------:R-:W-:Y:S01]  /*16a10*/  IMAD.MOV.U32 R185, RZ, RZ, R12 ;  /* 0x000000ffffb97224 */ /* 0x000fe200078e000c */
[----:B------:R-:W-:Y:S01]  /*16a20*/  MOV R2, 0x2 ;  /* 0x0000000200027802 */ /* 0x000fe20000000f00 */
[----:B------:R-:W-:Y:S01]  /*16a30*/  IMAD.MOV.U32 R186, RZ, RZ, 0x181f ;  /* 0x0000181fffba7424 */ /* 0x000fe200078e00ff */
[----:B------:R-:W-:Y:S02]  /*16a40*/  MOV R3, 0x16a60 ;  /* 0x00016a6000037802 */ /* 0x000fe40000000f00 */
[----:B-12345:R-:W-:Y:S05]  /*16a50*/  CALL.REL.NOINC `($__internal_9_$__cuda_sm70_shflsync_idx_p) ;  /* 0x0000290000007944 */ /* 0x03efea0003c00000 */
[----:B------:R-:W-:Y:S01]  /*16a60*/  MOV R0, R186 ;  /* 0x000000ba00007202 */ /* 0x000fe20000000f00 */
[----:B------:R-:W-:Y:S05]  /*16a70*/  BRA `(.L_x_630) ;  /* 0xfffec25000007947 */ /* 0x000fea000383ffff */
.L_x_481:
[----:B------:R-:W-:Y:S01]  /*16a80*/  IMAD.MOV.U32 R185, RZ, RZ, R9 ;  /* 0x000000ffffb97224 */ /* 0x000fe200078e0009 */
[----:B-1----:R-:W-:Y:S01]  /*16a90*/  MOV R2, 0x3 ;  /* 0x0000000300027802 */ /* 0x002fe20000000f00 */
[----:B------:R-:W-:Y:S01]  /*16aa0*/  IMAD.MOV.U32 R186, RZ, RZ, 0x181f ;  /* 0x0000181fffba7424 */ /* 0x000fe200078e00ff */
[----:B------:R-:W-:-:S02]  /*16ab0*/  MOV R3, 0x16ad0 ;  /* 0x00016ad000037802 */ /* 0x000fc40000000f00 */
[----:B--2345:R-:W-:Y:S05]  /*16ac0*/  CALL.REL.NOINC `($__internal_9_$__cuda_sm70_shflsync_idx_p) ;  /* 0x0000289000007944 */ /* 0x03cfea0003c00000 */
        /* <DEDUP_REMOVED lines=8> */
.L_x_484:
[----:B------:R-:W-:Y:S01]  /*16b50*/  IMAD.MOV.U32 R185, RZ, RZ, R5 ;  /* 0x000000ffffb97224 */ /* 0x000fe200078e0005 */
[----:B------:R-:W-:Y:S01]  /*16b60*/  MOV R2, RZ ;  /* 0x000000ff00027202 */ /* 0x000fe20000000f00 */
[----:B------:R-:W-:Y:S01]  /*16b70*/  IMAD.MOV.U32 R186, RZ, RZ, 0x181f ;  /* 0x0000181fffba7424 */ /* 0x000fe200078e00ff */
[----:B------:R-:W-:Y:S02]  /*16b80*/  MOV R3, 0x16ba0 ;  /* 0x00016ba000037802 */ /* 0x000fe40000000f00 */
[----:B------:R-:W-:Y:S05]  /*16b90*/  CALL.REL.NOINC `($__internal_9_$__cuda_sm70_shflsync_idx_p) ;  /* 0x000027c000007944 */ /* 0x000fea0003c00000 */
[----:B------:R-:W-:Y:S01]  /*16ba0*/  MOV R4, R186 ;  /* 0x000000ba00047202 */ /* 0x000fe20000000f00 */
[----:B------:R-:W-:Y:S05]  /*16bb0*/  BRA `(.L_x_632) ;  /* 0xfffedc2000007947 */ /* 0x000fea000383ffff */
.L_x_485:
[----:B------:R-:W-:Y:S01]  /*16bc0*/  IMAD.MOV.U32 R185, RZ, RZ, R12 ;  /* 0x000000ffffb97224 */ /* 0x000fe200078e000c */
[----:B------:R-:W-:Y:S01]  /*16bd0*/  MOV R2, RZ ;  /* 0x000000ff00027202 */ /* 0x000fe20000000f00 */
[----:B------:R-:W-:Y:S01]  /*16be0*/  IMAD.MOV.U32 R186, RZ, RZ, 0x181f ;  /* 0x0000181fffba7424 */ /* 0x000fe200078e00ff */
[----:B------:R-:W-:Y:S02]  /*16bf0*/  MOV R3, 0x16c10 ;  /* 0x00016c1000037802 */ /* 0x000fe40000000f00 */
[----:B-12---:R-:W-:Y:S05]  /*16c00*/  CALL.REL.NOINC `($__internal_9_$__cuda_sm70_shflsync_idx_p) ;  /* 0x0000275000007944 */ /* 0x006fea0003c00000 */
[C---:B------:R-:W-:Y:S01]  /*16c10*/  IADD3 R6, P1, R186.reuse, R104, RZ ;  /* 0x00000068ba067210 */ /* 0x040fe20007f3e0ff */
[----:B------:R-:W-:Y:S01]  /*16c20*/  IMAD.MOV.U32 R185, RZ, RZ, R5 ;  /* 0x000000ffffb97224 */ /* 0x000fe200078e0005 */
[----:B------:R-:W-:-:S02]  /*16c30*/  IADD3 R8, P0, R186, R102, RZ ;  /* 0x00000066ba087210 */ /* 0x000fc40007f1e0ff */
[----:B------:R-:W-:Y:S01]  /*16c40*/  ISETP.GE.AND P2, PT, R184, c[0x0][0x1d4], PT ;  /* 0x00007500b8007a0c */ /* 0x000fe20003f46270 */
[----:B------:R-:W-:Y:S01]  /*16c50*/  IMAD.X R7, R4, 0x1, R98, P1 ;  /* 0x0000000104077824 */ /* 0x000fe200008e0662 */
[----:B------:R-:W-:Y:S01]  /*16c60*/  ISETP.GE.AND P1, PT, R192, c[0x0][0x1d4], PT ;  /* 0x00007500c0007a0c */ /* 0x000fe20003f26270 */
[----:B------:R-:W-:Y:S01]  /*16c70*/  IMAD.X R9, R4, 0x1, R97, P0 ;  /* 0x0000000104097824 */ /* 0x000fe200000e0661 */
[----:B------:R-:W-:Y:S02]  /*16c80*/  ISETP.GE.AND P0, PT, R193, c[0x0][0x1d4], PT ;  /* 0x00007500c1007a0c */ /* 0x000fe40003f06270 */
[----:B------:R-:W-:Y:S01]  /*16c90*/  IADD3 R2, P3, R186, R105, RZ ;  /* 0x00000069ba027210 */ /* 0x000fe20007f7e0ff */
[----:B------:R-:W-:Y:S01]  /*16ca0*/  IMAD.MOV.U32 R186, RZ, RZ, 0x181f ;  /* 0x0000181fffba7424 */ /* 0x000fe200078e00ff */
[----:B------:R-:W-:Y:S02]  /*16cb0*/  SEL R11, RZ, 0x10, P2 ;  /* 0x00000010ff0b7807 */ /* 0x000fe40001000000 */
[----:B------:R-:W-:Y:S01]  /*16cc0*/  SEL R10, RZ, 0x10, P1 ;  /* 0x00000010ff0a7807 */ /* 0x000fe20000800000 */
[----:B------:R-:W-:Y:S01]  /*16cd0*/  IMAD.X R3, R4, 0x1, R99, P3 ;  /* 0x0000000104037824 */ /* 0x000fe200018e0663 */
[----:B------:R-:W-:Y:S01]  /*16ce0*/  SEL R5, RZ, 0x10, P0 ;  /* 0x00000010ff057807 */ /* 0x000fe20000000000 */
[----:B------:R-:W-:Y:S01]  /*16cf0*/  @!PT LDS RZ, [RZ] ;  /* 0x00000000fffff984 */ /* 0x000fe20000000800 */
[----:B------:R-:W-:Y:S01]  /*16d00*/  @!PT LDS RZ, [RZ] ;  /* 0x00000000fffff984 */ /* 0x000fe20000000800 */
[----:B------:R-:W-:Y:S01]  /*16d10*/  @!PT LDS RZ, [RZ] ;  /* 0x00000000fffff984 */ /* 0x000fe20000000800 */
[----:B------:R1:W-:Y:S04]  /*16d20*/  LDGSTS.E.BYPASS.LTC128B.128 [R179+0x6100], [R8.64], !P2 ;  /* 0x0610000008b37fae */ /* 0x0003e8000d101d48 */
[----:B------:R1:W-:Y:S04]  /*16d30*/  LDGSTS.E.BYPASS.LTC128B.128 [R179+0x8100], [R6.64], !P1 ;  /* 0x0810000006b37fae */ /* 0x0003e8000c901d48 */
[----:B------:R2:W-:Y:S02]  /*16d40*/  LDGSTS.E.BYPASS.LTC128B.128 [R179+0xa100], [R2.64], !P0 ;  /* 0x0a10000002b37fae */ /* 0x0005e4000c101d48 */
[----:B--2---:R-:W-:Y:S01]  /*16d50*/  IMAD.MOV.U32 R2, RZ, RZ, 0x1 ;  /* 0x00000001ff027424 */ /* 0x004fe200078e00ff */
[----:B------:R-:W-:-:S02]  /*16d60*/  MOV R3, 0x16d80 ;  /* 0x00016d8000037802 */ /* 0x000fc40000000f00 */
[----:B-1----:R-:W-:Y:S05]  /*16d70*/  CALL.REL.NOINC `($__internal_9_$__cuda_sm70_shflsync_idx_p) ;  /* 0x000025e000007944 */ /* 0x002fea0003c00000 */
        /* <DEDUP_REMOVED lines=8> */
.L_x_486:
[----:B------:R-:W-:Y:S01]  /*16e00*/  IMAD.MOV.U32 R185, RZ, RZ, R4 ;  /* 0x000000ffffb97224 */ /* 0x000fe200078e0004 */
[----:B------:R-:W-:Y:S01]  /*16e10*/  MOV R2, RZ ;  /* 0x000000ff00027202 */ /* 0x000fe20000000f00 */
[----:B------:R-:W-:Y:S01]  /*16e20*/  IMAD.MOV.U32 R186, RZ, RZ, 0x1c1f ;  /* 0x00001c1fffba7424 */ /* 0x000fe200078e00ff */
[----:B------:R-:W-:Y:S02]  /*16e30*/  MOV R3, 0x16e50 ;  /* 0x00016e5000037802 */ /* 0x000fe40000000f00 */
[----:B------:R-:W-:Y:S05]  /*16e40*/  CALL.REL.NOINC `($__internal_9_$__cuda_sm70_shflsync_idx_p) ;  /* 0x0000251000007944 */ /* 0x000fea0003c00000 */
[----:B------:R-:W-:Y:S01]  /*16e50*/  MOV R3, R186 ;  /* 0x000000ba00037202 */ /* 0x000fe20000000f00 */
[----:B------:R-:W-:Y:S05]  /*16e60*/  BRA `(.L_x_634) ;  /* 0xfffedd1000007947 */ /* 0x000fea000383ffff */
.L_x_491:
[----:B------:R-:W-:Y:S01]  /*16e70*/  IMAD.MOV.U32 R185, RZ, RZ, R4 ;  /* 0x000000ffffb97224 */ /* 0x000fe200078e0004 */
[----:B------:R-:W-:Y:S01]  /*16e80*/  MOV R2, 0x1 ;  /* 0x0000000100027802 */ /* 0x000fe20000000f00 */
[----:B------:R-:W-:Y:S01]  /*16e90*/  IMAD.MOV.U32 R186, RZ, RZ, 0x1c1f ;  /* 0x00001c1fffba7424 */ /* 0x000fe200078e00ff */
[----:B------:R-:W-:Y:S02]  /*16ea0*/  MOV R3, 0x16ec0 ;  /* 0x00016ec000037802 */ /* 0x000fe40000000f00 */
[----:B-1----:R-:W-:Y:S05]  /*16eb0*/  CALL.REL.NOINC `($__internal_9_$__cuda_sm70_shflsync_idx_p) ;  /* 0x000024a000007944 */ /* 0x002fea0003c00000 */
[----:B------:R-:W-:Y:S01]  /*16ec0*/  MOV R3, R186 ;  /* 0x000000ba00037202 */ /* 0x000fe20000000f00 */
[----:B------:R-:W-:Y:S05]  /*16ed0*/  BRA `(.L_x_635) ;  /* 0xfffee18000007947 */ /* 0x000fea000383ffff */
.L_x_496:
[----:B------:R-:W-:Y:S02]  /*16ee0*/  MOV R0, 0x2 ;  /* 0x0000000200007802 */ /* 0x000fe40000000f00 */
[----:B------:R-:W-:-:S02]  /*16ef0*/  MOV R2, 0x16f10 ;  /* 0x00016f1000027802 */ /* 0x000fc40000000f00 */
[----:B------:R-:W-:Y:S05]  /*16f00*/  CALL.REL.NOINC `($__internal_8_$__cuda_sm70_shflsync_bfly_p) ;  /* 0x000023f000007944 */ /* 0x000fea0003c00000 */
[----:B------:R-:W-:Y:S05]  /*16f10*/  BRA `(.L_x_636) ;  /* 0xfffee7f000007947 */ /* 0x000fea000383ffff */
.L_x_497:
[----:B------:R-:W-:Y:S02]  /*16f20*/  MOV R0, 0x1 ;  /* 0x0000000100007802 */ /* 0x000fe40000000f00 */
[----:B------:R-:W-:-:S02]  /*16f30*/  MOV R2, 0x16f50 ;  /* 0x00016f5000027802 */ /* 0x000fc40000000f00 */
[----:B------:R-:W-:Y:S05]  /*16f40*/  CALL.REL.NOINC `($__internal_8_$__cuda_sm70_shflsync_bfly_p) ;  /* 0x000023b000007944 */ /* 0x000fea0003c00000 */
[----:B------:R-:W-:Y:S01]  /*16f50*/  FMNMX.FTZ R100, R4, R0, !PT ;  /* 0x0000000004647209 */ /* 0x000fe20007810000 */
[----:B------:R-:W-:Y:S01]  /*16f60*/  IMAD.MOV.U32 R4, RZ, RZ, R5 ;  /* 0x000000ffff047224 */ /* 0x000fe200078e0005 */
[----:B------:R-:W-:Y:S01]  /*16f70*/  MOV R2, 0x16fa0 ;  /* 0x00016fa000027802 */ /* 0x000fe20000000f00 */
[----:B------:R-:W-:-:S02]  /*16f80*/  IMAD.MOV.U32 R0, RZ, RZ, 0x2 ;  /* 0x00000002ff007424 */ /* 0x000fc400078e00ff */
[----:B------:R-:W-:Y:S05]  /*16f90*/  CALL.REL.NOINC `($__internal_8_$__cuda_sm70_shflsync_bfly_p) ;  /* 0x0000236000007944 */ /* 0x000fea0003c00000 */
[----:B------:R-:W-:Y:S01]  /*16fa0*/  FMNMX.FTZ R5, R5, R0, !PT ;  /* 0x0000000005057209 */ /* 0x000fe20007810000 */
[----:B------:R-:W-:Y:S01]  /*16fb0*/  IMAD.MOV.U32 R0, RZ, RZ, 0x1 ;  /* 0x00000001ff007424 */ /* 0x000fe200078e00ff */
[----:B------:R-:W-:-:S03]  /*16fc0*/  MOV R2, 0x16ff0 ;  /* 0x00016ff000027802 */ /* 0x000fc60000000f00 */
[----:B------:R-:W-:Y:S02]  /*16fd0*/  IMAD.MOV.U32 R4, RZ, RZ, R5 ;  /* 0x000000ffff047224 */ /* 0x000fe400078e0005 */
[----:B------:R-:W-:Y:S05]  /*16fe0*/  CALL.REL.NOINC `($__internal_8_$__cuda_sm70_shflsync_bfly_p) ;  /* 0x0000231000007944 */ /* 0x000fea0003c00000 */
[----:B------:R-:W-:Y:S01]  /*16ff0*/  MOV R3, R0 ;  /* 0x0000000000037202 */ /* 0x000fe20000000f00 */
[----:B------:R-:W-:Y:S05]  /*17000*/  BRA `(.L_x_637) ;  /* 0xfffee77000007947 */ /* 0x000fea000383ffff */
.L_x_505:
[----:B------:R-:W-:Y:S01]  /*17010*/  MOV R2, RZ ;  /* 0x000000ff00027202 */ /* 0x000fe20000000f00 */
[----:B------:R-:W-:Y:S01]  /*17020*/  IMAD.MOV.U32 R185, RZ, RZ, R5 ;  /* 0x000000ffffb97224 */ /* 0x000fe200078e0005 */
[----:B------:R-:W-:Y:S01]  /*17030*/  MOV R3, 0x17060 ;  /* 0x0001706000037802 */ /* 0x000fe20000000f00 */
[----:B------:R-:W-:Y:S02]  /*17040*/  IMAD.MOV.U32 R186, RZ, RZ, 0x181f ;  /* 0x0000181fffba7424 */ /* 0x000fe400078e00ff */
[----:B-1234-:R-:W-:Y:S05]  /*17050*/  CALL.REL.NOINC `($__internal_9_$__cuda_sm70_shflsync_idx_p) ;  /* 0x0000230000007944 */ /* 0x01efea0003c00000 */
[----:B------:R-:W-:Y:S01]  /*17060*/  MOV R4, R186 ;  /* 0x000000ba00047202 */ /* 0x000fe20000000f00 */
[----:B------:R-:W-:-:S05]  /*17070*/  BRA `(.L_x_638) ;  /* 0xfffefc5000007947 */ /* 0x000fca000383ffff */
.L_x_506:
[----:B------:R-:W-:Y:S01]  /*17080*/  MOV R2, RZ ;  /* 0x000000ff00027202 */ /* 0x000fe20000000f00 */
[----:B------:R-:W-:Y:S01]  /*17090*/  IMAD.MOV.U32 R185, RZ, RZ, R13 ;  /* 0x000000ffffb97224 */ /* 0x000fe200078e000d */
[----:B------:R-:W-:Y:S01]  /*170a0*/  MOV R3, 0x170d0 ;  /* 0x000170d000037802 */ /* 0x000fe20000000f00 */
[----:B------:R-:W-:Y:S02]  /*170b0*/  IMAD.MOV.U32 R186, RZ, RZ, 0x181f ;  /* 0x0000181fffba7424 */ /* 0x000fe400078e00ff */
[----:B-1234-:R-:W-:Y:S05]  /*170c0*/  CALL.REL.NOINC `($__internal_9_$__cuda_sm70_shflsync_idx_p) ;  /* 0x0000229000007944 */ /* 0x01efea0003c00000 */
[----:B------:R-:W-:Y:S01]  /*170d0*/  ISETP.GE.AND P2, PT, R184, c[0x0][0x1d4], PT ;  /* 0x00007500b8007a0c */ /* 0x000fe20003f46270 */
[----:B------:R-:W-:Y:S01]  /*170e0*/  IMAD.MOV.U32 R185, RZ, RZ, R5 ;  /* 0x000000ffffb97224 */ /* 0x000fe200078e0005 */
[----:B------:R-:W-:Y:S02]  /*170f0*/  IADD3 R2, P0, R186, R21, RZ ;  /* 0x00000015ba027210 */ /* 0x000fe40007f1e0ff */
[----:B------:R-:W-:Y:S02]  /*17100*/  ISETP.GE.AND P1, PT, R192, c[0x0][0x1d4], PT ;  /* 0x00007500c0007a0c */ /* 0x000fe40003f26270 */
[----:B------:R-:W-:Y:S01]  /*17110*/  SEL R5, RZ, 0x10, P2 ;  /* 0x00000010ff057807 */ /* 0x000fe20001000000 */
[----:B------:R-:W-:Y:S01]  /*17120*/  IMAD.X R3, R4, 0x1, R14, P0 ;  /* 0x0000000104037824 */ /* 0x000fe200000e060e */
[----:B------:R-:W-:Y:S05]  /*17130*/  IADD3 R6, P0, R186, R22, RZ ;  /* 0x00000016ba067210 */ /* 0x000fea0007f1e0ff */
[----:B------:R-:W-:Y:S01]  /*17140*/  @!PT LDS RZ, [RZ] ;  /* 0x00000000fffff984 */ /* 0x000fe20000000800 */
[----:B------:R-:W-:Y:S01]  /*17150*/  @!PT LDS RZ, [RZ] ;  /* 0x00000000fffff984 */ /* 0x000fe20000000800 */
[----:B------:R-:W-:Y:S01]  /*17160*/  @!PT LDS RZ, [RZ] ;  /* 0x00000000fffff984 */ /* 0x000fe20000000800 */
[----:B------:R1:W-:Y:S01]  /*17170*/  LDGSTS.E.BYPASS.LTC128B.128 [R179+0x100], [R2.64], !P2 ;  /* 0x0010000002b37fae */ /* 0x0003e2000d101d48 */
[----:B------:R-:W-:Y:S05]  /*17180*/  IMAD.X R7, R4, 0x1, R15, P0 ;  /* 0x0000000104077824 */ /* 0x000fea00000e060f */
[----:B------:R2:W-:Y:S01]  /*17190*/  LDGSTS.E.BYPASS.LTC128B.128 [R179+0x2100], [R6.64], !P1 ;  /* 0x0210000006b37fae */ /* 0x0005e2000c901d48 */
[----:B-1----:R-:W-:Y:S01]  /*171a0*/  IADD3 R2, P0, R186, R23, RZ ;  /* 0x00000017ba027210 */ /* 0x002fe20007f1e0ff */
[----:B------:R-:W-:Y:S04]  /*171b0*/  IMAD.MOV.U32 R186, RZ, RZ, 0x181f ;  /* 0x0000181fffba7424 */ /* 0x000fe800078e00ff */
[----:B------:R-:W-:Y:S01]  /*171c0*/  IMAD.X R3, R4, 0x1, R20, P0 ;  /* 0x0000000104037824 */ /* 0x000fe200000e0614 */
[----:B------:R-:W-:Y:S02]  /*171d0*/  ISETP.GE.AND P0, PT, R193, c[0x0][0x1d4], PT ;  /* 0x00007500c1007a0c */ /* 0x000fe40003f06270 */
[----:B--2---:R-:W-:Y:S02]  /*171e0*/  SEL R6, RZ, 0x10, P1 ;  /* 0x00000010ff067807 */ /* 0x004fe40000800000 */
[----:B------:R-:W-:Y:S09]  /*171f0*/  SEL R12, RZ, 0x10, P0 ;  /* 0x00000010ff0c7807 */ /* 0x000ff20000000000 */
[----:B------:R1:W-:Y:S02]  /*17200*/  LDGSTS.E.BYPASS.LTC128B.128 [R179+0x4100], [R2.64], !P0 ;  /* 0x0410000002b37fae */ /* 0x0003e4000c101d48 */
[----:B-1----:R-:W-:Y:S01]  /*17210*/  MOV R3, 0x17240 ;  /* 0x0001724000037802 */ /* 0x002fe20000000f00 */
[----:B------:R-:W-:Y:S02]  /*17220*/  IMAD.MOV.U32 R2, RZ, RZ, 0x1 ;  /* 0x00000001ff027424 */ /* 0x000fe400078e00ff */
[----:B------:R-:W-:Y:S05]  /*17230*/  CALL.REL.NOINC `($__internal_9_$__cuda_sm70_shflsync_idx_p) ;  /* 0x0000212000007944 */ /* 0x000fea0003c00000 */
[----:B------:R-:W-:Y:S01]  /*17240*/  MOV R2, 0x1 ;  /* 0x0000000100027802 */ /* 0x000fe20000000f00 */
[----:B------:R-:W-:Y:S01]  /*17250*/  IMAD.MOV.U32 R4, RZ, RZ, R186 ;  /* 0x000000ffff047224 */ /* 0x000fe200078e00ba */
[----:B------:R-:W-:Y:S01]  /*17260*/  MOV R186, 0x181f ;  /* 0x0000181f00ba7802 */ /* 0x000fe20000000f00 */
[----:B------:R-:W-:Y:S01]  /*17270*/  IMAD.MOV.U32 R185, RZ, RZ, R13 ;  /* 0x000000ffffb97224 */ /* 0x000fe200078e000d */
[----:B------:R-:W-:Y:S02]  /*17280*/  MOV R3, 0x172a0 ;  /* 0x000172a000037802 */ /* 0x000fe40000000f00 */
[----:B------:R-:W-:Y:S05]  /*17290*/  CALL.REL.NOINC `($__internal_9_$__cuda_sm70_shflsync_idx_p) ;  /* 0x000020c000007944 */ /* 0x000fea0003c00000 */
[----:B------:R-:W-:Y:S01]  /*172a0*/  MOV R0, R186 ;  /* 0x000000ba00007202 */ /* 0x000fe20000000f00 */
[----:B------:R-:W-:-:S05]  /*172b0*/  BRA `(.L_x_639) ;  /* 0xfffefb6000007947 */ /* 0x000fca000383ffff */
.L_x_509:
[----:B------:R-:W-:Y:S01]  /*172c0*/  MOV R2, RZ ;  /* 0x000000ff00027202 */ /* 0x000fe20000000f00 */
[----:B------:R-:W-:Y:S01]  /*172d0*/  IMAD.MOV.U32 R185, RZ, RZ, R5 ;  /* 0x000000ffffb97224 */ /* 0x000fe200078e0005 */
[----:B------:R-:W-:Y:S01]  /*172e0*/  MOV R3, 0x17310 ;  /* 0x0001731000037802 */ /* 0x000fe20000000f00 */
[----:B------:R-:W-:Y:S02]  /*172f0*/  IMAD.MOV.U32 R186, RZ, RZ, 0x181f ;  /* 0x0000181fffba7424 */ /* 0x000fe400078e00ff */
[----:B-1----:R-:W-:Y:S05]  /*17300*/  CALL.REL.NOINC `($__internal_9_$__cuda_sm70_shflsync_idx_p) ;  /* 0x0000205000007944 */ /* 0x002fea0003c00000 */
[----:B------:R-:W-:Y:S01]  /*17310*/  MOV R4, R186 ;  /* 0x000000ba00047202 */ /* 0x000fe20000000f00 */
[----:B------:R-:W-:-:S05]  /*17320*/  BRA `(.L_x_640) ;  /* 0xffff0c6000007947 */ /* 0x000fca000383ffff */
.L_x_510:
[----:B------:R-:W-:Y:S01]  /*17330*/  MOV R2, RZ ;  /* 0x000000ff00027202 */ /* 0x000fe20000000f00 */
[----:B------:R-:W-:Y:S01]  /*17340*/  IMAD.MOV.U32 R185, RZ, RZ, R9 ;  /* 0x000000ffffb97224 */ /* 0x000fe200078e0009 */
[----:B------:R-:W-:Y:S01]  /*17350*/  MOV R3, 0x17380 ;  /* 0x0001738000037802 */ /* 0x000fe20000000f00 */
[----:B------:R-:W-:Y:S02]  /*17360*/  IMAD.MOV.U32 R186, RZ, RZ, 0x181f ;  /* 0x0000181fffba7424 */ /* 0x000fe400078e00ff */
[----:B-123--:R-:W-:Y:S05]  /*17370*/  CALL.REL.NOINC `($__internal_9_$__cuda_sm70_shflsync_idx_p) ;  /* 0x00001fe000007944 */ /* 0x00efea0003c00000 */
        /* <DEDUP_REMOVED lines=31> */
.L_x_511:
[----:B------:R-:W-:Y:S01]  /*17570*/  MOV R2, RZ ;  /* 0x000000ff00027202 */ /* 0x000fe20000000f00 */
[----:B------:R-:W-:Y:S01]  /*17580*/  IMAD.MOV.U32 R185, RZ, RZ, R4 ;  /* 0x000000ffffb97224 */ /* 0x000fe200078e0004 */
[----:B------:R-:W-:Y:S01]  /*17590*/  MOV R3, 0x175c0 ;  /* 0x000175c000037802 */ /* 0x000fe20000000f00 */
[----:B------:R-:W-:Y:S02]  /*175a0*/  IMAD.MOV.U32 R186, RZ, RZ, 0x1c1f ;  /* 0x00001c1fffba7424 */ /* 0x000fe400078e00ff */
[----:B-1----:R-:W-:Y:S05]  /*175b0*/  CALL.REL.NOINC `($__internal_9_$__cuda_sm70_shflsync_idx_p) ;  /* 0x00001da000007944 */ /* 0x002fea0003c00000 */
[----:B------:R-:W-:Y:S01]  /*175c0*/  MOV R3, R186 ;  /* 0x000000ba00037202 */ /* 0x000fe20000000f00 */
[----:B------:R-:W-:-:S05]  /*175d0*/  BRA `(.L_x_642) ;  /* 0xffff0d6000007947 */ /* 0x000fca000383ffff */
.L_x_516:
[----:B------:R-:W-:Y:S01]  /*175e0*/  MOV R2, 0x1 ;  /* 0x0000000100027802 */ /* 0x000fe20000000f00 */
[----:B------:R-:W-:Y:S01]  /*175f0*/  IMAD.MOV.U32 R185, RZ, RZ, R4 ;  /* 0x000000ffffb97224 */ /* 0x000fe200078e0004 */
[----:B------:R-:W-:Y:S01]  /*17600*/  MOV R3, 0x17630 ;  /* 0x0001763000037802 */ /* 0x000fe20000000f00 */
[----:B------:R-:W-:Y:S02]  /*17610*/  IMAD.MOV.U32 R186, RZ, RZ, 0x1c1f ;  /* 0x00001c1fffba7424 */ /* 0x000fe400078e00ff */
[----:B--2---:R-:W-:Y:S05]  /*17620*/  CALL.REL.NOINC `($__internal_9_$__cuda_sm70_shflsync_idx_p) ;  /* 0x00001d3000007944 */ /* 0x004fea0003c00000 */
[----:B------:R-:W-:Y:S01]  /*17630*/  MOV R3, R186 ;  /* 0x000000ba00037202 */ /* 0x000fe20000000f00 */
[----:B------:R-:W-:-:S05]  /*17640*/  BRA `(.L_x_643) ;  /* 0xffff120000007947 */ /* 0x000fca000383ffff */
.L_x_521:
[----:B------:R-:W-:Y:S02]  /*17650*/  MOV R0, 0x2 ;  /* 0x0000000200007802 */ /* 0x000fe40000000f00 */
[----:B------:R-:W-:Y:S02]  /*17660*/  MOV R2, 0x17680 ;  /* 0x0001768000027802 */ /* 0x000fe40000000f00 */
[----:B------:R-:W-:Y:S05]  /*17670*/  CALL.REL.NOINC `($__internal_8_$__cuda_sm70_shflsync_bfly_p) ;  /* 0x00001c8000007944 */ /* 0x000fea0003c00000 */
[----:B------:R-:W-:-:S05]  /*17680*/  BRA `(.L_x_644) ;  /* 0xffff18c000007947 */ /* 0x000fca000383ffff */
.L_x_522:
[----:B------:R-:W-:Y:S01]  /*17690*/  MOV R0, 0x1 ;  /* 0x0000000100007802 */ /* 0x000fe20000000f00 */
[----:B-1----:R-:W-:Y:S01]  /*176a0*/  IMAD.MOV.U32 R4, RZ, RZ, R5 ;  /* 0x000000ffff047224 */ /* 0x002fe200078e0005 */
[----:B------:R-:W-:Y:S02]  /*176b0*/  MOV R2, 0x176d0 ;  /* 0x000176d000027802 */ /* 0x000fe40000000f00 */
[----:B------:R-:W-:Y:S05]  /*176c0*/  CALL.REL.NOINC `($__internal_8_$__cuda_sm70_shflsync_bfly_p) ;  /* 0x00001c3000007944 */ /* 0x000fea0003c00000 */
[----:B------:R-:W-:Y:S01]  /*176d0*/  IMAD.MOV.U32 R4, RZ, RZ, R6 ;  /* 0x000000ffff047224 */ /* 0x000fe200078e0006 */
[----:B------:R-:W-:Y:S01]  /*176e0*/  FMNMX.FTZ R100, R5, R0, !PT ;  /* 0x0000000005647209 */ /* 0x000fe20007810000 */
[----:B------:R-:W-:Y:S01]  /*176f0*/  IMAD.MOV.U32 R0, RZ, RZ, 0x2 ;  /* 0x00000002ff007424 */ /* 0x000fe200078e00ff */
[----:B------:R-:W-:Y:S02]  /*17700*/  MOV R2, 0x17720 ;  /* 0x0001772000027802 */ /* 0x000fe40000000f00 */
[----:B------:R-:W-:Y:S05]  /*17710*/  CALL.REL.NOINC `($__internal_8_$__cuda_sm70_shflsync_bfly_p) ;  /* 0x00001be000007944 */ /* 0x000fea0003c00000 */
[----:B------:R-:W-:Y:S01]  /*17720*/  FMNMX.FTZ R4, R6, R0, !PT ;  /* 0x0000000006047209 */ /* 0x000fe20007810000 */
[----:B------:R-:W-:Y:S01]  /*17730*/  IMAD.MOV.U32 R0, RZ, RZ, 0x1 ;  /* 0x00000001ff007424 */ /* 0x000fe200078e00ff */
[----:B------:R-:W-:Y:S02]  /*17740*/  MOV R2, 0x17760 ;  /* 0x0001776000027802 */ /* 0x000fe40000000f00 */
[----:B------:R-:W-:Y:S05]  /*17750*/  CALL.REL.NOINC `($__internal_8_$__cuda_sm70_shflsync_bfly_p) ;  /* 0x00001ba000007944 */ /* 0x000fea0003c00000 */
[----:B------:R-:W-:-:S05]  /*17760*/  BRA `(.L_x_645) ;  /* 0xffff185000007947 */ /* 0x000fca000383ffff */
.L_x_531:
[----:B------:R-:W-:Y:S01]  /*17770*/  MOV R2, RZ ;  /* 0x000000ff00027202 */ /* 0x000fe20000000f00 */
[----:B------:R-:W-:Y:S01]  /*17780*/  IMAD.MOV.U32 R185, RZ, RZ, R5 ;  /* 0x000000ffffb97224 */ /* 0x000fe200078e0005 */
[----:B------:R-:W-:Y:S01]  /*17790*/  MOV R3, 0x177c0 ;  /* 0x000177c000037802 */ /* 0x000fe20000000f00 */
[----:B------:R-:W-:Y:S02]  /*177a0*/  IMAD.MOV.U32 R186, RZ, RZ, 0x181f ;  /* 0x0000181fffba7424 */ /* 0x000fe400078e00ff */
[----:B-1234-:R-:W-:Y:S05]  /*177b0*/  CALL.REL.NOINC `($__internal_9_$__cuda_sm70_shflsync_idx_p) ;  /* 0x00001ba000007944 */ /* 0x01efea0003c00000 */
[----:B------:R-:W-:Y:S01]  /*177c0*/  MOV R4, R186 ;  /* 0x000000ba00047202 */ /* 0x000fe20000000f00 */
[----:B------:R-:W-:-:S05]  /*177d0*/  BRA `(.L_x_646) ;  /* 0xffff341000007947 */ /* 0x000fca000383ffff */
.L_x_532:
        /* <DEDUP_REMOVED lines=36> */
.L_x_535:
[----:B------:R-:W-:Y:S01]  /*17a20*/  MOV R2, RZ ;  /* 0x000000ff00027202 */ /* 0x000fe20000000f00 */
[----:B------:R-:W-:Y:S01]  /*17a30*/  IMAD.MOV.U32 R185, RZ, RZ, R5 ;  /* 0x000000ffffb97224 */ /* 0x000fe200078e0005 */
[----:B------:R-:W-:Y:S01]  /*17a40*/  MOV R3, 0x17a70 ;  /* 0x00017a7000037802 */ /* 0x000fe20000000f00 */
[----:B------:R-:W-:Y:S02]  /*17a50*/  IMAD.MOV.U32 R186, RZ, RZ, 0x181f ;  /* 0x0000181fffba7424 */ /* 0x000fe400078e00ff */
[----:B-1----:R-:W-:Y:S05]  /*17a60*/  CALL.REL.NOINC `($__internal_9_$__cuda_sm70_shflsync_idx_p) ;  /* 0x000018f000007944 */ /* 0x002fea0003c00000 */
[----:B------:R-:W-:Y:S01]  /*17a70*/  MOV R4, R186 ;  /* 0x000000ba00047202 */ /* 0x000fe20000000f00 */
[----:B------:R-:W-:-:S05]  /*17a80*/  BRA `(.L_x_648) ;  /* 0xffff441000007947 */ /* 0x000fca000383ffff */
.L_x_536:
        /* <DEDUP_REMOVED lines=36> */
.L_x_537:
[----:B------:R-:W-:Y:S02]  /*17cd0*/  MOV R0, 0x2 ;  /* 0x0000000200007802 */ /* 0x000fe40000000f00 */
[----:B------:R-:W-:Y:S02]  /*17ce0*/  MOV R2, 0x17d00 ;  /* 0x00017d0000027802 */ /* 0x000fe40000000f00 */
[----:B------:R-:W-:Y:S05]  /*17cf0*/  CALL.REL.NOINC `($__internal_8_$__cuda_sm70_shflsync_bfly_p) ;  /* 0x0000160000007944 */ /* 0x000fea0003c00000 */
[----:B------:R-:W-:-:S05]  /*17d00*/  BRA `(.L_x_650) ;  /* 0xffff468000007947 */ /* 0x000fca000383ffff */
.L_x_538:
        /* <DEDUP_REMOVED lines=14> */
.L_x_541:
[----:B------:R-:W-:Y:S01]  /*17df0*/  MOV R2, RZ ;  /* 0x000000ff00027202 */ /* 0x000fe20000000f00 */
[----:B------:R-:W-:Y:S01]  /*17e00*/  IMAD.MOV.U32 R185, RZ, RZ, R12 ;  /* 0x000000ffffb97224 */ /* 0x000fe200078e000c */
[----:B------:R-:W-:Y:S01]  /*17e10*/  MOV R3, 0x17e40 ;  /* 0x00017e4000037802 */ /* 0x000fe20000000f00 */
[----:B------:R-:W-:Y:S02]  /*17e20*/  IMAD.MOV.U32 R186, RZ, RZ, 0x181f ;  /* 0x0000181fffba7424 */ /* 0x000fe400078e00ff */
[----:B-1234-:R-:W-:Y:S05]  /*17e30*/  CALL.REL.NOINC `($__internal_9_$__cuda_sm70_shflsync_idx_p) ;  /* 0x0000152000007944 */ /* 0x01efea0003c00000 */
[----:B------:R-:W-:Y:S01]  /*17e40*/  MOV R2, R186 ;  /* 0x000000ba00027202 */ /* 0x000fe20000000f00 */
[----:B------:R-:W-:-:S05]  /*17e50*/  BRA `(.L_x_652) ;  /* 0xffff5fb000007947 */ /* 0x000fca000383ffff */
.L_x_544:
[----:B------:R-:W-:Y:S01]  /*17e60*/  MOV R2, RZ ;  /* 0x000000ff00027202 */ /* 0x000fe20000000f00 */
[----:B------:R-:W-:Y:S01]  /*17e70*/  IMAD.MOV.U32 R185, RZ, RZ, R5 ;  /* 0x000000ffffb97224 */ /* 0x000fe200078e0005 */
[----:B------:R-:W-:Y:S01]  /*17e80*/  MOV R3, 0x17eb0 ;  /* 0x00017eb000037802 */ /* 0x000fe20000000f00 */
[----:B------:R-:W-:Y:S02]  /*17e90*/  IMAD.MOV.U32 R186, RZ, RZ, 0x181f ;  /* 0x0000181fffba7424 */ /* 0x000fe400078e00ff */
[----:B------:R-:W-:Y:S05]  /*17ea0*/  CALL.REL.NOINC `($__internal_9_$__cuda_sm70_shflsync_idx_p) ;  /* 0x000014b000007944 */ /* 0x000fea0003c00000 */
[----:B------:R-:W-:Y:S01]  /*17eb0*/  MOV R4, R186 ;  /* 0x000000ba00047202 */ /* 0x000fe20000000f00 */
[----:B------:R-:W-:-:S05]  /*17ec0*/  BRA `(.L_x_653) ;  /* 0xffff719000007947 */ /* 0x000fca000383ffff */
.L_x_545:
[----:B------:R-:W-:Y:S01]  /*17ed0*/  MOV R2, RZ ;  /* 0x000000ff00027202 */ /* 0x000fe20000000f00 */
[----:B------:R-:W-:Y:S01]  /*17ee0*/  IMAD.MOV.U32 R185, RZ, RZ, R8 ;  /* 0x000000ffffb97224 */ /* 0x000fe200078e0008 */
[----:B------:R-:W-:Y:S01]  /*17ef0*/  MOV R3, 0x17f20 ;  /* 0x00017f2000037802 */ /* 0x000fe20000000f00 */
[----:B------:R-:W-:Y:S02]  /*17f00*/  IMAD.MOV.U32 R186, RZ, RZ, 0x181f ;  /* 0x0000181fffba7424 */ /* 0x000fe400078e00ff */
[----:B-12---:R-:W-:Y:S05]  /*17f10*/  CALL.REL.NOINC `($__internal_9_$__cuda_sm70_shflsync_idx_p) ;  /* 0x0000144000007944 */ /* 0x006fea0003c00000 */
[C---:B------:R-:W-:Y:S01]  /*17f20*/  IADD3 R2, -R177.reuse, 0x10, RZ ;  /* 0x00000010b1027810 */ /* 0x040fe20007ffe1ff */
[----:B------:R-:W-:Y:S03]  /*17f30*/  IMAD.MOV.U32 R185, RZ, RZ, R5 ;  /* 0x000000ffffb97224 */ /* 0x000fe600078e0005 */
[----:B------:R-:W-:Y:S04]  /*17f40*/  LOP3.LUT R2, R2, 0xf, RZ, 0xc0, !PT ;  /* 0x0000000f02027812 */ /* 0x000fe800078ec0ff */
[----:B------:R-:W-:Y:S04]  /*17f50*/  IADD3 R2, P1, P0, R2, R186, R12 ;  /* 0x000000ba02027210 */ /* 0x000fe8000783e00c */
[----:B------:R-:W-:Y:S02]  /*17f60*/  IADD3.X R3, RZ, R4, R9, P1, P0 ;  /* 0x00000004ff037210 */ /* 0x000fe40000fe0409 */
[----:B------:R-:W-:Y:S11]  /*17f70*/  ISETP.NE.U32.AND P0, PT, R177, RZ, PT ;  /* 0x000000ffb100720c */ /* 0x000ff60003f05070 */
[----:B------:R-:W-:Y:S02]  /*17f80*/  @!UPT UIADD3 URZ, URZ, URZ, URZ ;  /* 0x0000003f3f3ff290 */ /* 0x000fe4000fffe03f */
        /* <DEDUP_REMOVED lines=8> */
[----:B------:R-:W-:Y:S04]  /*18010*/  IMAD.MOV.U32 R186, RZ, RZ, 0x181f ;  /* 0x0000181fffba7424 */ /* 0x000fe800078e00ff */
[----:B------:R-:W-:Y:S05]  /*18020*/  IMAD.X R3, R4, 0x1, R11, P0 ;  /* 0x0000000104037824 */ /* 0x000fea00000e060b */
[----:B------:R1:W-:Y:S02]  /*18030*/  LDGSTS.E.BYPASS.LTC128B.128 [R179+0xa100], [R2.64], !P3 ;  /* 0x0a10000002b37fae */ /* 0x0003e4000d901d48 */
[----:B-1----:R-:W-:Y:S01]  /*18040*/  MOV R3, 0x18070 ;  /* 0x0001807000037802 */ /* 0x002fe20000000f00 */
[----:B------:R-:W-:Y:S02]  /*18050*/  IMAD.MOV.U32 R2, RZ, RZ, 0x1 ;  /* 0x00000001ff027424 */ /* 0x000fe400078e00ff */
[----:B--2---:R-:W-:Y:S05]  /*18060*/  CALL.REL.NOINC `($__internal_9_$__cuda_sm70_shflsync_idx_p) ;  /* 0x000012f000007944 */ /* 0x004fea0003c00000 */
        /* <DEDUP_REMOVED lines=8> */
.L_x_546:
[----:B------:R-:W-:Y:S01]  /*180f0*/  MOV R2, RZ ;  /* 0x000000ff00027202 */ /* 0x000fe20000000f00 */
[----:B------:R-:W-:Y:S01]  /*18100*/  IMAD.MOV.U32 R185, RZ, RZ, R4 ;  /* 0x000000ffffb97224 */ /* 0x000fe200078e0004 */
[----:B------:R-:W-:Y:S01]  /*18110*/  MOV R3, 0x18140 ;  /* 0x0001814000037802 */ /* 0x000fe20000000f00 */
[----:B------:R-:W-:Y:S02]  /*18120*/  IMAD.MOV.U32 R186, RZ, RZ, 0x1c1f ;  /* 0x00001c1fffba7424 */ /* 0x000fe400078e00ff */
[----:B------:R-:W-:Y:S05]  /*18130*/  CALL.REL.NOINC `($__internal_9_$__cuda_sm70_shflsync_idx_p) ;  /* 0x0000122000007944 */ /* 0x000fea0003c00000 */
[----:B------:R-:W-:Y:S01]  /*18140*/  MOV R3, R186 ;  /* 0x000000ba00037202 */ /* 0x000fe20000000f00 */
[----:B------:R-:W-:-:S05]  /*18150*/  BRA `(.L_x_655) ;  /* 0xffff720000007947 */ /* 0x000fca000383ffff */
.L_x_551:
[----:B------:R-:W-:Y:S01]  /*18160*/  MOV R2, 0x1 ;  /* 0x0000000100027802 */ /* 0x000fe20000000f00 */
[----:B------:R-:W-:Y:S01]  /*18170*/  IMAD.MOV.U32 R185, RZ, RZ, R4 ;  /* 0x000000ffffb97224 */ /* 0x000fe200078e0004 */
[----:B------:R-:W-:Y:S01]  /*18180*/  MOV R3, 0x181b0 ;  /* 0x000181b000037802 */ /* 0x000fe20000000f00 */
[----:B------:R-:W-:Y:S02]  /*18190*/  IMAD.MOV.U32 R186, RZ, RZ, 0x1c1f ;  /* 0x00001c1fffba7424 */ /* 0x000fe400078e00ff */
[----:B-1----:R-:W-:Y:S05]  /*181a0*/  CALL.REL.NOINC `($__internal_9_$__cuda_sm70_shflsync_idx_p) ;  /* 0x000011b000007944 */ /* 0x002fea0003c00000 */
[----:B------:R-:W-:Y:S01]  /*181b0*/  MOV R3, R186 ;  /* 0x000000ba00037202 */ /* 0x000fe20000000f00 */
[----:B------:R-:W-:-:S05]  /*181c0*/  BRA `(.L_x_656) ;  /* 0xffff76a000007947 */ /* 0x000fca000383ffff */
.L_x_556:
[----:B------:R-:W-:Y:S02]  /*181d0*/  MOV R0, 0x2 ;  /* 0x0000000200007802 */ /* 0x000fe40000000f00 */
[----:B------:R-:W-:Y:S02]  /*181e0*/  MOV R2, 0x18200 ;  /* 0x0001820000027802 */ /* 0x000fe40000000f00 */
[----:B------:R-:W-:Y:S05]  /*181f0*/  CALL.REL.NOINC `($__internal_8_$__cuda_sm70_shflsync_bfly_p) ;  /* 0x0000110000007944 */ /* 0x000fea0003c00000 */
[----:B------:R-:W-:-:S05]  /*18200*/  BRA `(.L_x_657) ;  /* 0xffff7d6000007947 */ /* 0x000fca000383ffff */
.L_x_557:
        /* <DEDUP_REMOVED lines=14> */
.L_x_559:
[----:B------:R-:W-:Y:S01]  /*182f0*/  IMAD.MOV.U32 R4, RZ, RZ, R190 ;  /* 0x000000ffff047224 */ /* 0x000fe200078e00be */
[----:B------:R-:W-:-:S02]  /*18300*/  MOV R0, 0x2 ;  /* 0x0000000200007802 */ /* 0x000fc40000000f00 */
[----:B------:R-:W-:Y:S02]  /*18310*/  MOV R2, 0x18330 ;  /* 0x0001833000027802 */ /* 0x000fe40000000f00 */
[----:B------:R-:W-:Y:S05]  /*18320*/  CALL.REL.NOINC `($__internal_8_$__cuda_sm70_shflsync_bfly_p) ;  /* 0x00000fd000007944 */ /* 0x000fea0003c00000 */
[----:B------:R-:W-:Y:S05]  /*18330*/  BRA `(.L_x_659) ;  /* 0xffff944000007947 */ /* 0x000fea000383ffff */
.L_x_560:
[----:B------:R-:W-:Y:S01]  /*18340*/  IMAD.MOV.U32 R4, RZ, RZ, R5 ;  /* 0x000000ffff047224 */ /* 0x000fe200078e0005 */
[----:B------:R-:W-:Y:S02]  /*18350*/  MOV R0, 0x1 ;  /* 0x0000000100007802 */ /* 0x000fe40000000f00 */
[----:B------:R-:W-:Y:S02]  /*18360*/  MOV R2, 0x18380 ;  /* 0x0001838000027802 */ /* 0x000fe40000000f00 */
[----:B-1----:R-:W-:Y:S05]  /*18370*/  CALL.REL.NOINC `($__internal_8_$__cuda_sm70_shflsync_bfly_p) ;  /* 0x00000f8000007944 */ /* 0x002fea0003c00000 */
[----:B------:R-:W-:Y:S01]  /*18380*/  FADD.FTZ R5, R5, R0 ;  /* 0x0000000005057221 */ /* 0x000fe20000010000 */
[----:B------:R-:W-:Y:S02]  /*18390*/  MOV R4, R191 ;  /* 0x000000bf00047202 */ /* 0x000fe40000000f00 */
[----:B------:R-:W-:Y:S02]  /*183a0*/  MOV R0, 0x2 ;  /* 0x0000000200007802 */ /* 0x000fe40000000f00 */
[----:B------:R-:W-:Y:S02]  /*183b0*/  MOV R2, 0x183d0 ;  /* 0x000183d000027802 */ /* 0x000fe40000000f00 */
[----:B------:R-:W-:Y:S05]  /*183c0*/  CALL.REL.NOINC `($__internal_8_$__cuda_sm70_shflsync_bfly_p) ;  /* 0x00000f3000007944 */ /* 0x000fea0003c00000 */
[----:B------:R-:W-:Y:S01]  /*183d0*/  FADD.FTZ R4, R191, R0 ;  /* 0x00000000bf047221 */ /* 0x000fe20000010000 */
[----:B------:R-:W-:Y:S02]  /*183e0*/  MOV R0, 0x1 ;  /* 0x0000000100007802 */ /* 0x000fe40000000f00 */
[----:B------:R-:W-:-:S02]  /*183f0*/  MOV R2, 0x18410 ;  /* 0x0001841000027802 */ /* 0x000fc40000000f00 */
[----:B------:R-:W-:Y:S05]  /*18400*/  CALL.REL.NOINC `($__internal_8_$__cuda_sm70_shflsync_bfly_p) ;  /* 0x00000ef000007944 */ /* 0x000fea0003c00000 */
[----:B------:R-:W-:Y:S01]  /*18410*/  MOV R3, R0 ;  /* 0x0000000000037202 */ /* 0x000fe20000000f00 */
[----:B------:R-:W-:Y:S05]  /*18420*/  BRA `(.L_x_660) ;  /* 0xffff93c000007947 */ /* 0x000fea000383ffff */
.L_x_567:
[----:B--234-:R-:W-:Y:S01]  /*18430*/  IMAD.MOV.U32 R185, RZ, RZ, R9 ;  /* 0x000000ffffb97224 */ /* 0x01cfe200078e0009 */
[----:B------:R-:W-:Y:S01]  /*18440*/  MOV R2, RZ ;  /* 0x000000ff00027202 */ /* 0x000fe20000000f00 */
[----:B------:R-:W-:Y:S01]  /*18450*/  IMAD.MOV.U32 R186, RZ, RZ, 0x181f ;  /* 0x0000181fffba7424 */ /* 0x000fe200078e00ff */
[----:B------:R-:W-:-:S02]  /*18460*/  MOV R3, 0x18480 ;  /* 0x0001848000037802 */ /* 0x000fc40000000f00 */
[----:B-1----:R-:W-:Y:S05]  /*18470*/  CALL.REL.NOINC `($__internal_9_$__cuda_sm70_shflsync_idx_p) ;  /* 0x00000ee000007944 */ /* 0x002fea0003c00000 */
[----:B------:R-:W-:Y:S01]  /*18480*/  MOV R8, R186 ;  /* 0x000000ba00087202 */ /* 0x000fe20000000f00 */
[----:B------:R-:W-:Y:S05]  /*18490*/  BRA `(.L_x_661) ;  /* 0xffffaac000007947 */ /* 0x000fea000383ffff */
.L_x_568:
[----:B------:R-:W-:Y:S01]  /*184a0*/  IMAD.MOV.U32 R185, RZ, RZ, R11 ;  /* 0x000000ffffb97224 */ /* 0x000fe200078e000b */
[----:B------:R-:W-:Y:S01]  /*184b0*/  MOV R2, RZ ;  /* 0x000000ff00027202 */ /* 0x000fe20000000f00 */
[----:B------:R-:W-:Y:S01]  /*184c0*/  IMAD.MOV.U32 R186, RZ, RZ, 0x181f ;  /* 0x0000181fffba7424 */ /* 0x000fe200078e00ff */
[----:B------:R-:W-:-:S02]  /*184d0*/  MOV R3, 0x184f0 ;  /* 0x000184f000037802 */ /* 0x000fc40000000f00 */
[----:B-123--:R-:W-:Y:S05]  /*184e0*/  CALL.REL.NOINC `($__internal_9_$__cuda_sm70_shflsync_idx_p) ;  /* 0x00000e7000007944 */ /* 0x00efea0003c00000 */
[----:B------:R-:W-:Y:S01]  /*184f0*/  MOV R0, R186 ;  /* 0x000000ba00007202 */ /* 0x000fe20000000f00 */
[----:B------:R-:W-:Y:S05]  /*18500*/  BRA `(.L_x_662) ;  /* 0xffffaa7000007947 */ /* 0x000fea000383ffff */
.L_x_571:
[----:B------:R-:W-:Y:S01]  /*18510*/  IMAD.MOV.U32 R185, RZ, RZ, R9 ;  /* 0x000000ffffb97224 */ /* 0x000fe200078e0009 */
[----:B--2---:R-:W-:Y:S01]  /*18520*/  MOV R2, 0x1 ;  /* 0x0000000100027802 */ /* 0x004fe20000000f00 */
[----:B------:R-:W-:Y:S01]  /*18530*/  IMAD.MOV.U32 R186, RZ, RZ, 0x181f ;  /* 0x0000181fffba7424 */ /* 0x000fe200078e00ff */
[----:B------:R-:W-:-:S02]  /*18540*/  MOV R3, 0x18560 ;  /* 0x0001856000037802 */ /* 0x000fc40000000f00 */
[----:B-1-34-:R-:W-:Y:S05]  /*18550*/  CALL.REL.NOINC `($__internal_9_$__cuda_sm70_shflsync_idx_p) ;  /* 0x00000e0000007944 */ /* 0x01afea0003c00000 */
        /* <DEDUP_REMOVED lines=8> */
.L_x_574:
[----:B------:R-:W-:Y:S01]  /*185e0*/  IMAD.MOV.U32 R185, RZ, RZ, R9 ;  /* 0x000000ffffb97224 */ /* 0x000fe200078e0009 */
[----:B--2---:R-:W-:Y:S01]  /*185f0*/  MOV R2, 0x2 ;  /* 0x0000000200027802 */ /* 0x004fe20000000f00 */
[----:B------:R-:W-:Y:S01]  /*18600*/  IMAD.MOV.U32 R186, RZ, RZ, 0x181f ;  /* 0x0000181fffba7424 */ /* 0x000fe200078e00ff */
[----:B------:R-:W-:Y:S02]  /*18610*/  MOV R3, 0x18630 ;  /* 0x0001863000037802 */ /* 0x000fe40000000f00 */
[----:B-1-34-:R-:W-:Y:S05]  /*18620*/  CALL.REL.NOINC `($__internal_9_$__cuda_sm70_shflsync_idx_p) ;  /* 0x00000d3000007944 */ /* 0x01afea0003c00000 */
[----:B------:R-:W-:Y:S01]  /*18630*/  MOV R8, R186 ;  /* 0x000000ba00087202 */ /* 0x000fe20000000f00 */
[----:B------:R-:W-:Y:S05]  /*18640*/  BRA `(.L_x_664) ;  /* 0xffffac0000007947 */ /* 0x000fea000383ffff */
.L_x_575:
[----:B------:R-:W-:Y:S01]  /*18650*/  IMAD.MOV.U32 R185, RZ, RZ, R11 ;  /* 0x000000ffffb97224 */ /* 0x000fe200078e000b */
[----:B--2---:R-:W-:Y:S01]  /*18660*/  MOV R2, 0x2 ;  /* 0x0000000200027802 */ /* 0x004fe20000000f00 */
[----:B------:R-:W-:Y:S01]  /*18670*/  IMAD.MOV.U32 R186, RZ, RZ, 0x181f ;  /* 0x0000181fffba7424 */ /* 0x000fe200078e00ff */
[----:B------:R-:W-:Y:S02]  /*18680*/  MOV R3, 0x186a0 ;  /* 0x000186a000037802 */ /* 0x000fe40000000f00 */
[----:B-1-34-:R-:W-:Y:S05]  /*18690*/  CALL.REL.NOINC `($__internal_9_$__cuda_sm70_shflsync_idx_p) ;  /* 0x00000cc000007944 */ /* 0x01afea0003c00000 */
[----:B------:R-:W-:Y:S01]  /*186a0*/  MOV R0, R186 ;  /* 0x000000ba00007202 */ /* 0x000fe20000000f00 */
[----:B------:R-:W-:Y:S05]  /*186b0*/  BRA `(.L_x_665) ;  /* 0xffffabb000007947 */ /* 0x000fea000383ffff */
.L_x_578:
[----:B------:R-:W-:Y:S01]  /*186c0*/  IMAD.MOV.U32 R185, RZ, RZ, R9 ;  /* 0x000000ffffb97224 */ /* 0x000fe200078e0009 */
[----:B---3--:R-:W-:Y:S01]  /*186d0*/  MOV R2, 0x3 ;  /* 0x0000000300027802 */ /* 0x008fe20000000f00 */
        /* <DEDUP_REMOVED lines=11> */
.L_x_580:
[----:B------:R-:W-:Y:S01]  /*18790*/  IMAD.MOV.U32 R185, RZ, RZ, R5 ;  /* 0x000000ffffb97224 */ /* 0x000fe200078e0005 */
[----:B------:R-:W-:Y:S01]  /*187a0*/  MOV R2, RZ ;  /* 0x000000ff00027202 */ /* 0x000fe20000000f00 */
[----:B------:R-:W-:Y:S01]  /*187b0*/  IMAD.MOV.U32 R186, RZ, RZ, 0x1c1f ;  /* 0x00001c1fffba7424 */ /* 0x000fe200078e00ff */
[----:B------:R-:W-:Y:S02]  /*187c0*/  MOV R3, 0x187e0 ;  /* 0x000187e000037802 */ /* 0x000fe40000000f00 */
[----:B------:R-:W-:Y:S05]  /*187d0*/  CALL.REL.NOINC `($__internal_9_$__cuda_sm70_shflsync_idx_p) ;  /* 0x00000b8000007944 */ /* 0x000fea0003c00000 */
[----:B------:R-:W-:Y:S01]  /*187e0*/  MOV R4, R186 ;  /* 0x000000ba00047202 */ /* 0x000fe20000000f00 */
[----:B------:R-:W-:Y:S05]  /*187f0*/  BRA `(.L_x_667) ;  /* 0xffffaf2000007947 */ /* 0x000fea000383ffff */
.L_x_581:
[----:B------:R-:W-:Y:S01]  /*18800*/  IMAD.MOV.U32 R185, RZ, RZ, R12 ;  /* 0x000000ffffb97224 */ /* 0x000fe200078e000c */
[----:B------:R-:W-:Y:S01]  /*18810*/  MOV R2, RZ ;  /* 0x000000ff00027202 */ /* 0x000fe20000000f00 */
[----:B------:R-:W-:Y:S01]  /*18820*/  IMAD.MOV.U32 R186, RZ, RZ, 0x1c1f ;  /* 0x00001c1fffba7424 */ /* 0x000fe200078e00ff */
[----:B------:R-:W-:Y:S02]  /*18830*/  MOV R3, 0x18850 ;  /* 0x0001885000037802 */ /* 0x000fe40000000f00 */
[----:B-12---:R-:W-:Y:S05]  /*18840*/  CALL.REL.NOINC `($__internal_9_$__cuda_sm70_shflsync_idx_p) ;  /* 0x00000b1000007944 */ /* 0x006fea0003c00000 */
[----:B------:R-:W-:Y:S01]  /*18850*/  MOV R0, R186 ;  /* 0x000000ba00007202 */ /* 0x000fe20000000f00 */
[----:B------:R-:W-:Y:S05]  /*18860*/  BRA `(.L_x_668) ;  /* 0xffffaed000007947 */ /* 0x000fea000383ffff */
.L_x_584:
[----:B------:R-:W-:Y:S01]  /*18870*/  IMAD.MOV.U32 R185, RZ, RZ, R5 ;  /* 0x000000ffffb97224 */ /* 0x000fe200078e0005 */
[----:B----4-:R-:W-:Y:S01]  /*18880*/  MOV R2, 0x1 ;  /* 0x0000000100027802 */ /* 0x010fe20000000f00 */
[----:B------:R-:W-:Y:S01]  /*18890*/  IMAD.MOV.U32 R186, RZ, RZ, 0x1c1f ;  /* 0x00001c1fffba7424 */ /* 0x000fe200078e00ff */
[----:B------:R-:W-:-:S02]  /*188a0*/  MOV R3, 0x188c0 ;  /* 0x000188c000037802 */ /* 0x000fc40000000f00 */
[----:B-123--:R-:W-:Y:S05]  /*188b0*/  CALL.REL.NOINC `($__internal_9_$__cuda_sm70_shflsync_idx_p) ;  /* 0x00000aa000007944 */ /* 0x00efea0003c00000 */
        /* <DEDUP_REMOVED lines=8> */
.L_x_588:
[----:B------:R-:W-:Y:S01]  /*18940*/  IMAD.MOV.U32 R185, RZ, RZ, R9 ;  /* 0x000000ffffb97224 */ /* 0x000fe200078e0009 */
[----:B------:R-:W-:Y:S01]  /*18950*/  MOV R2, RZ ;  /* 0x000000ff00027202 */ /* 0x000fe20000000f00 */
[----:B------:R-:W-:Y:S01]  /*18960*/  IMAD.MOV.U32 R186, RZ, RZ, 0x181f ;  /* 0x0000181fffba7424 */ /* 0x000fe200078e00ff */
[----:B------:R-:W-:Y:S02]  /*18970*/  MOV R3, 0x18990 ;  /* 0x0001899000037802 */ /* 0x000fe40000000f00 */
[----:B------:R-:W-:Y:S05]  /*18980*/  CALL.REL.NOINC `($__internal_9_$__cuda_sm70_shflsync_idx_p) ;  /* 0x000009d000007944 */ /* 0x000fea0003c00000 */
[----:B------:R-:W-:Y:S01]  /*18990*/  MOV R8, R186 ;  /* 0x000000ba00087202 */ /* 0x000fe20000000f00 */
[----:B------:R-:W-:Y:S05]  /*189a0*/  BRA `(.L_x_670) ;  /* 0xffffc4c000007947 */ /* 0x000fea000383ffff */
.L_x_589:
[----:B------:R-:W-:Y:S01]  /*189b0*/  IMAD.MOV.U32 R185, RZ, RZ, R12 ;  /* 0x000000ffffb97224 */ /* 0x000fe200078e000c */
[----:B------:R-:W-:Y:S01]  /*189c0*/  MOV R2, RZ ;  /* 0x000000ff00027202 */ /* 0x000fe20000000f00 */
[----:B------:R-:W-:Y:S01]  /*189d0*/  IMAD.MOV.U32 R186, RZ, RZ, 0x181f ;  /* 0x0000181fffba7424 */ /* 0x000fe200078e00ff */
[----:B------:R-:W-:Y:S02]  /*189e0*/  MOV R3, 0x18a00 ;  /* 0x00018a0000037802 */ /* 0x000fe40000000f00 */
[----:B-12---:R-:W-:Y:S05]  /*189f0*/  CALL.REL.NOINC `($__internal_9_$__cuda_sm70_shflsync_idx_p) ;  /* 0x0000096000007944 */ /* 0x006fea0003c00000 */
[----:B------:R-:W-:Y:S01]  /*18a00*/  MOV R0, R186 ;  /* 0x000000ba00007202 */ /* 0x000fe20000000f00 */
[----:B------:R-:W-:Y:S05]  /*18a10*/  BRA `(.L_x_671) ;  /* 0xffffc47000007947 */ /* 0x000fea000383ffff */
.L_x_592:
        /* <DEDUP_REMOVED lines=13> */
.L_x_595:
[----:B------:R-:W-:Y:S01]  /*18af0*/  IMAD.MOV.U32 R185, RZ, RZ, R9 ;  /* 0x000000ffffb97224 */ /* 0x000fe200078e0009 */
[----:B-1----:R-:W-:Y:S01]  /*18b00*/  MOV R2, 0x2 ;  /* 0x0000000200027802 */ /* 0x002fe20000000f00 */
[----:B------:R-:W-:Y:S01]  /*18b10*/  IMAD.MOV.U32 R186, RZ, RZ, 0x181f ;  /* 0x0000181fffba7424 */ /* 0x000fe200078e00ff */
[----:B------:R-:W-:Y:S02]  /*18b20*/  MOV R3, 0x18b40 ;  /* 0x00018b4000037802 */ /* 0x000fe40000000f00 */
[----:B--234-:R-:W-:Y:S05]  /*18b30*/  CALL.REL.NOINC `($__internal_9_$__cuda_sm70_shflsync_idx_p) ;  /* 0x0000082000007944 */ /* 0x01cfea0003c00000 */
[----:B------:R-:W-:Y:S01]  /*18b40*/  MOV R8, R186 ;  /* 0x000000ba00087202 */ /* 0x000fe20000000f00 */
[----:B------:R-:W-:Y:S05]  /*18b50*/  BRA `(.L_x_673) ;  /* 0xffffc61000007947 */ /* 0x000fea000383ffff */
.L_x_596:
[----:B------:R-:W-:Y:S01]  /*18b60*/  IMAD.MOV.U32 R185, RZ, RZ, R12 ;  /* 0x000000ffffb97224 */ /* 0x000fe200078e000c */
[----:B------:R-:W-:Y:S01]  /*18b70*/  MOV R2, 0x2 ;  /* 0x0000000200027802 */ /* 0x000fe20000000f00 */
[----:B------:R-:W-:Y:S01]  /*18b80*/  IMAD.MOV.U32 R186, RZ, RZ, 0x181f ;  /* 0x0000181fffba7424 */ /* 0x000fe200078e00ff */
[----:B------:R-:W-:Y:S02]  /*18b90*/  MOV R3, 0x18bb0 ;  /* 0x00018bb000037802 */ /* 0x000fe40000000f00 */
[----:B-1234-:R-:W-:Y:S05]  /*18ba0*/  CALL.REL.NOINC `($__internal_9_$__cuda_sm70_shflsync_idx_p) ;  /* 0x000007b000007944 */ /* 0x01efea0003c00000 */
[----:B------:R-:W-:Y:S01]  /*18bb0*/  MOV R0, R186 ;  /* 0x000000ba00007202 */ /* 0x000fe20000000f00 */
[----:B------:R-:W-:Y:S05]  /*18bc0*/  BRA `(.L_x_674) ;  /* 0xffffc5c000007947 */ /* 0x000fea000383ffff */
.L_x_599:
[----:B------:R-:W-:Y:S01]  /*18bd0*/  IMAD.MOV.U32 R185, RZ, RZ, R9 ;  /* 0x000000ffffb97224 */ /* 0x000fe200078e0009 */
[----:B-1----:R-:W-:Y:S01]  /*18be0*/  MOV R2, 0x3 ;  /* 0x0000000300027802 */ /* 0x002fe20000000f00 */
[----:B------:R-:W-:Y:S01]  /*18bf0*/  IMAD.MOV.U32 R186, RZ, RZ, 0x181f ;  /* 0x0000181fffba7424 */ /* 0x000fe200078e00ff */
[----:B------:R-:W-:-:S02]  /*18c00*/  MOV R3, 0x18c20 ;  /* 0x00018c2000037802 */ /* 0x000fc40000000f00 */
[----:B--234-:R-:W-:Y:S05]  /*18c10*/  CALL.REL.NOINC `($__internal_9_$__cuda_sm70_shflsync_idx_p) ;  /* 0x0000074000007944 */ /* 0x01cfea0003c00000 */
        /* <DEDUP_REMOVED lines=8> */
.L_x_601:
[----:B------:R-:W-:Y:S01]  /*18ca0*/  IMAD.MOV.U32 R185, RZ, RZ, R82 ;  /* 0x000000ffffb97224 */ /* 0x000fe200078e0052 */
[----:B------:R-:W-:Y:S01]  /*18cb0*/  MOV R2, RZ ;  /* 0x000000ff00027202 */ /* 0x000fe20000000f00 */
[----:B------:R-:W-:Y:S01]  /*18cc0*/  IMAD.MOV.U32 R186, RZ, RZ, 0x1f ;  /* 0x0000001fffba7424 */ /* 0x000fe200078e00ff */
[----:B------:R-:W-:Y:S02]  /*18cd0*/  MOV R3, 0x18cf0 ;  /* 0x00018cf000037802 */ /* 0x000fe40000000f00 */
[----:B------:R-:W-:Y:S05]  /*18ce0*/  CALL.REL.NOINC `($__internal_9_$__cuda_sm70_shflsync_idx_p) ;  /* 0x0000067000007944 */ /* 0x000fea0003c00000 */
[----:B------:R-:W-:Y:S01]  /*18cf0*/  MOV R9, R186 ;  /* 0x000000ba00097202 */ /* 0x000fe20000000f00 */
[----:B------:R-:W-:Y:S05]  /*18d00*/  BRA `(.L_x_676) ;  /* 0xffffc7e000007947 */ /* 0x000fea000383ffff */
.L_x_602:
[----:B------:R-:W-:Y:S01]  /*18d10*/  IMAD.MOV.U32 R185, RZ, RZ, R82 ;  /* 0x000000ffffb97224 */ /* 0x000fe200078e0052 */
[----:B------:R-:W-:Y:S01]  /*18d20*/  MOV R2, 0x1 ;  /* 0x0000000100027802 */ /* 0x000fe20000000f00 */
[----:B------:R-:W-:Y:S01]  /*18d30*/  IMAD.MOV.U32 R186, RZ, RZ, 0x1f ;  /* 0x0000001fffba7424 */ /* 0x000fe200078e00ff */
[----:B------:R-:W-:Y:S02]  /*18d40*/  MOV R3, 0x18d60 ;  /* 0x00018d6000037802 */ /* 0x000fe40000000f00 */
[----:B-12---:R-:W-:Y:S05]  /*18d50*/  CALL.REL.NOINC `($__internal_9_$__cuda_sm70_shflsync_idx_p) ;  /* 0x0000060000007944 */ /* 0x006fea0003c00000 */
[----:B------:R-:W-:Y:S01]  /*18d60*/  MOV R8, R186 ;  /* 0x000000ba00087202 */ /* 0x000fe20000000f00 */
[----:B------:R-:W-:Y:S05]  /*18d70*/  BRA `(.L_x_677) ;  /* 0xffffc79000007947 */ /* 0x000fea000383ffff */
.L_x_603:
[----:B------:R-:W-:Y:S02]  /*18d80*/  MOV R2, 0x1 ;  /* 0x0000000100027802 */ /* 0x000fe40000000f00 */
[----:B------:R-:W-:-:S02]  /*18d90*/  MOV R3, 0x18db0 ;  /* 0x00018db000037802 */ /* 0x000fc40000000f00 */
[----:B-1234-:R-:W-:Y:S05]  /*18da0*/  CALL.REL.NOINC `($__internal_10_$__cuda_sm70_shflsync_up_p) ;  /* 0x0000061000007944 */ /* 0x01efea0003c00000 */
[----:B------:R-:W-:Y:S05]  /*18db0*/  BRA `(.L_x_678) ;  /* 0xffffc87000007947 */ /* 0x000fea000383ffff */
.L_x_604:
[----:B------:R-:W-:Y:S02]  /*18dc0*/  MOV R2, 0x2 ;  /* 0x0000000200027802 */ /* 0x000fe40000000f00 */
[----:B------:R-:W-:-:S02]  /*18dd0*/  MOV R3, 0x18df0 ;  /* 0x00018df000037802 */ /* 0x000fc40000000f00 */
[----:B--2-4-:R-:W-:Y:S05]  /*18de0*/  CALL.REL.NOINC `($__internal_10_$__cuda_sm70_shflsync_up_p) ;  /* 0x000005d000007944 */ /* 0x014fea0003c00000 */
        /* <DEDUP_REMOVED lines=24> */
.L_x_608:
[----:B------:R-:W-:Y:S02]  /*18f70*/  MOV R2, 0x1 ;  /* 0x0000000100027802 */ /* 0x000fe40000000f00 */
[----:B------:R-:W-:Y:S02]  /*18f80*/  MOV R3, 0x18fa0 ;  /* 0x00018fa000037802 */ /* 0x000fe40000000f00 */
[----:B------:R-:W-:Y:S05]  /*18f90*/  CALL.REL.NOINC `($__internal_10_$__cuda_sm70_shflsync_up_p) ;  /* 0x0000042000007944 */ /* 0x000fea0003c00000 */
[----:B------:R-:W-:Y:S01]  /*18fa0*/  MOV R2, R4 ;  /* 0x0000000400027202 */ /* 0x000fe20000000f00 */
[----:B------:R-:W-:Y:S05]  /*18fb0*/  BRA `(.L_x_680) ;  /* 0xffffc8c000007947 */ /* 0x000fea000383ffff */
.L_x_609:
[----:B------:R-:W-:Y:S02]  /*18fc0*/  MOV R2, 0x2 ;  /* 0x0000000200027802 */ /* 0x000fe40000000f00 */
[----:B------:R-:W-:Y:S02]  /*18fd0*/  MOV R3, 0x18ff0 ;  /* 0x00018ff000037802 */ /* 0x000fe40000000f00 */
        /* <DEDUP_REMOVED lines=25> */
.L_x_611:
[----:B------:R-:W-:Y:S02]  /*19170*/  SEL R0, RZ, 0x1, P0 ;  /* 0x00000001ff007807 */ /* 0x000fe40000000000 */
[----:B------:R-:W-:Y:S02]  /*19180*/  MOV R2, 0x191a0 ;  /* 0x000191a000027802 */ /* 0x000fe40000000f00 */
[----:B-1----:R-:W-:Y:S05]  /*19190*/  CALL.REL.NOINC `($__internal_11_$__cuda_sm70_votesync_ballot) ;  /* 0x0000029000007944 */ /* 0x002fea0003c00000 */
[----:B------:R-:W-:Y:S01]  /*191a0*/  MOV R5, R0 ;  /* 0x0000000000057202 */ /* 0x000fe20000000f00 */
[----:B------:R-:W-:Y:S05]  /*191b0*/  BRA `(.L_x_682) ;  /* 0xffffc85000007947 */ /* 0x000fea000383ffff */
.L_x_612:
[----:B------:R-:W-:Y:S01]  /*191c0*/  IMAD.MOV.U32 R185, RZ, RZ, R6 ;  /* 0x000000ffffb97224 */ /* 0x000fe200078e0006 */
[----:B------:R-:W-:Y:S01]  /*191d0*/  MOV R2, R0 ;  /* 0x0000000000027202 */ /* 0x000fe20000000f00 */
[----:B------:R-:W-:Y:S01]  /*191e0*/  IMAD.MOV.U32 R186, RZ, RZ, 0x1f ;  /* 0x0000001fffba7424 */ /* 0x000fe200078e00ff */
[----:B------:R-:W-:Y:S02]  /*191f0*/  MOV R3, 0x19210 ;  /* 0x0001921000037802 */ /* 0x000fe40000000f00 */
[----:B-1----:R-:W-:Y:S05]  /*19200*/  CALL.REL.NOINC `($__internal_9_$__cuda_sm70_shflsync_idx_p) ;  /* 0x0000015000007944 */ /* 0x002fea0003c00000 */
[----:B------:R-:W-:Y:S01]  /*19210*/  IMAD.MOV.U32 R10, RZ, RZ, R186 ;  /* 0x000000ffff0a7224 */ /* 0x000fe200078e00ba */
[----:B------:R-:W-:Y:S01]  /*19220*/  MOV R2, R0 ;  /* 0x0000000000027202 */ /* 0x000fe20000000f00 */
[----:B------:R-:W-:Y:S01]  /*19230*/  IMAD.MOV.U32 R185, RZ, RZ, R7 ;  /* 0x000000ffffb97224 */ /* 0x000fe200078e0007 */
[----:B------:R-:W-:-:S02]  /*19240*/  MOV R186, 0x1f ;  /* 0x0000001f00ba7802 */ /* 0x000fc40000000f00 */
[----:B------:R-:W-:Y:S02]  /*19250*/  MOV R3, 0x19270 ;  /* 0x0001927000037802 */ /* 0x000fe40000000f00 */
[----:B------:R-:W-:Y:S05]  /*19260*/  CALL.REL.NOINC `($__internal_9_$__cuda_sm70_shflsync_idx_p) ;  /* 0x000000f000007944 */ /* 0x000fea0003c00000 */
[----:B------:R-:W-:Y:S01]  /*19270*/  MOV R7, R186 ;  /* 0x000000ba00077202 */ /* 0x000fe20000000f00 */
[----:B------:R-:W-:Y:S05]  /*19280*/  BRA `(.L_x_683) ;  /* 0xffffc7d000007947 */ /* 0x000fea000383ffff */
.L_x_615:
[----:B------:R-:W-:Y:S01]  /*19290*/  IMAD.MOV.U32 R185, RZ, RZ, R4 ;  /* 0x000000ffffb97224 */ /* 0x000fe200078e0004 */
[----:B------:R-:W-:Y:S01]  /*192a0*/  MOV R2, R0 ;  /* 0x0000000000027202 */ /* 0x000fe20000000f00 */
[----:B------:R-:W-:Y:S01]  /*192b0*/  IMAD.MOV.U32 R186, RZ, RZ, 0x1f ;  /* 0x0000001fffba7424 */ /* 0x000fe200078e00ff */
[----:B------:R-:W-:Y:S02]  /*192c0*/  MOV R3, 0x192e0 ;  /* 0x000192e000037802 */ /* 0x000fe40000000f00 */
[----:B-1-34-:R-:W-:Y:S05]  /*192d0*/  CALL.REL.NOINC `($__internal_9_$__cuda_sm70_shflsync_idx_p) ;  /* 0x0000008000007944 */ /* 0x01afea0003c00000 */
[----:B------:R-:W-:Y:S01]  /*192e0*/  MOV R11, R186 ;  /* 0x000000ba000b7202 */ /* 0x000fe20000000f00 */
[----:B------:R-:W-:Y:S05]  /*192f0*/  BRA `(.L_x_614) ;  /* 0xffffc7c000007947 */ /* 0x000fea000383ffff */
        .weak           $__internal_8_$__cuda_sm70_shflsync_bfly_p
        .type           $__internal_8_$__cuda_sm70_shflsync_bfly_p,@function
        .size           $__internal_8_$__cuda_sm70_shflsync_bfly_p,($__internal_9_$__cuda_sm70_shflsync_idx_p - $__internal_8_$__cuda_sm70_shflsync_bfly_p)
$__internal_8_$__cuda_sm70_shflsync_bfly_p:
[----:B------:R-:W-:Y:S02]  /*19300*/  MOV R139, 0xffffffff ;  /* 0xffffffff008b7802 */ /* 0x000fe40000000f00 */
[----:B------:R-:W-:Y:S02]  /*19310*/  MOV R3, 0x1f ;  /* 0x0000001f00037802 */ /* 0x000fe40000000f00 */
[----:B------:R-:W-:Y:S04]  /*19320*/  WARPSYNC R139 ;  /* 0x0000008b00007348 */ /* 0x000fe80003800000 */
[----:B------:R1:W2:Y:S02]  /*19330*/  SHFL.BFLY PT, R0, R4, R0, R3 ;  /* 0x0c00000004007389 */ /* 0x0002a400000e0003 */
[----:B-1----:R-:W-:-:S04]  /*19340*/  MOV R3, 0x0 ;  /* 0x0000000000037802 */ /* 0x002fc80000000f00 */
[----:B--2---:R-:W-:Y:S05]  /*19350*/  RET.REL.NODEC R2 `(_ZN7cutlass13device_kernelIN5flash19enable_sm80_to_sm89INS1_16FlashAttnFwdSm80INS1_25CollectiveMainloopFwdSm80ILi8ELi1ELb0EN4cute5tupleIJNS5_1CILi128EEENS7_ILi64EEENS7_ILi192EEEEEELi192ENS_10bfloat16_tEfNS_4arch4Sm80ELb0ELb1ELb1ELb1ELb1ELb0ELb1ELb1EEENS1_21CollectiveEpilogueFwdINS6_IJS8_SA_S9_EEENS6_IJNS7_ILi1EEESI_SI_EEESC_SE_Li256ELb1ELb1ELb1ELb0EEENS1_36VarlenDynamicPersistentTileSchedulerILi128ELi64ELi256ELi256ELb1ELb1ELb0ELb1ELb0ELb1EEEEEEEEEvNT_6ParamsE) ;  /* 0xfffe6ca002007950 */ /* 0x004fea0003c3ffff */
        .weak           $__internal_9_$__cuda_sm70_shflsync_idx_p
        .type           $__internal_9_$__cuda_sm70_shflsync_idx_p,@function
        .size           $__internal_9_$__cuda_sm70_shflsync_idx_p,($__internal_10_$__cuda_sm70_shflsync_up_p - $__internal_9_$__cuda_sm70_shflsync_idx_p)
$__internal_9_$__cuda_sm70_shflsync_idx_p:
[----:B------:R-:W-:-:S04]  /*19360*/  MOV R187, 0xffffffff ;  /* 0xffffffff00bb7802 */ /* 0x000fc80000000f00 */
[----:B------:R-:W-:Y:S04]  /*19370*/  WARPSYNC R187 ;  /* 0x000000bb00007348 */ /* 0x000fe80003800000 */
[----:B------:R1:W2:Y:S02]  /*19380*/  SHFL.IDX PT, R186, R185, R2, R186 ;  /* 0x00000002b9ba7389 */ /* 0x0002a400000e00ba */
[----:B-1----:R-:W-:Y:S02]  /*19390*/  MOV R2, R3 ;  /* 0x0000000300027202 */ /* 0x002fe40000000f00 */
[----:B------:R-:W-:-:S04]  /*193a0*/  MOV R3, 0x0 ;  /* 0x0000000000037802 */ /* 0x000fc80000000f00 */
[----:B--2---:R-:W-:Y:S05]  /*193b0*/  RET.REL.NODEC R2 `(_ZN7cutlass13device_kernelIN5flash19enable_sm80_to_sm89INS1_16FlashAttnFwdSm80INS1_25CollectiveMainloopFwdSm80ILi8ELi1ELb0EN4cute5tupleIJNS5_1CILi128EEENS7_ILi64EEENS7_ILi192EEEEEELi192ENS_10bfloat16_tEfNS_4arch4Sm80ELb0ELb1ELb1ELb1ELb1ELb0ELb1ELb1EEENS1_21CollectiveEpilogueFwdINS6_IJS8_SA_S9_EEENS6_IJNS7_ILi1EEESI_SI_EEESC_SE_Li256ELb1ELb1ELb1ELb0EEENS1_36VarlenDynamicPersistentTileSchedulerILi128ELi64ELi256ELi256ELb1ELb1ELb0ELb1ELb0ELb1EEEEEEEEEvNT_6ParamsE) ;  /* 0xfffe6c4002007950 */ /* 0x004fea0003c3ffff */
        .weak           $__internal_10_$__cuda_sm70_shflsync_up_p
        .type           $__internal_10_$__cuda_sm70_shflsync_up_p,@function
        .size           $__internal_10_$__cuda_sm70_shflsync_up_p,($__internal_11_$__cuda_sm70_votesync_ballot - $__internal_10_$__cuda_sm70_shflsync_up_p)
$__internal_10_$__cuda_sm70_shflsync_up_p:
[----:B------:R-:W-:Y:S02]  /*193c0*/  IMAD.MOV.U32 R4, RZ, RZ, RZ ;  /* 0x000000ffff047224 */ /* 0x000fe400078e00ff */
[----:B------:R-:W-:-:S04]  /*193d0*/  IMAD.MOV.U32 R10, RZ, RZ, -0x1 ;  /* 0xffffffffff0a7424 */ /* 0x000fc800078e00ff */
[----:B------:R-:W-:Y:S04]  /*193e0*/  WARPSYNC R10 ;  /* 0x0000000a00007348 */ /* 0x000fe80003800000 */
[----:B------:R1:W2:Y:S02]  /*193f0*/  SHFL.UP PT, R4, R0, R2, R4 ;  /* 0x0400000200047389 */ /* 0x0002a400000e0004 */
[----:B-1----:R-:W-:Y:S02]  /*19400*/  MOV R2, R3 ;  /* 0x0000000300027202 */ /* 0x002fe40000000f00 */
[----:B------:R-:W-:-:S04]  /*19410*/  MOV R3, 0x0 ;  /* 0x0000000000037802 */ /* 0x000fc80000000f00 */
[----:B--2---:R-:W-:Y:S05]  /*19420*/  RET.REL.NODEC R2 `(_ZN7cutlass13device_kernelIN5flash19enable_sm80_to_sm89INS1_16FlashAttnFwdSm80INS1_25CollectiveMainloopFwdSm80ILi8ELi1ELb0EN4cute5tupleIJNS5_1CILi128EEENS7_ILi64EEENS7_ILi192EEEEEELi192ENS_10bfloat16_tEfNS_4arch4Sm80ELb0ELb1ELb1ELb1ELb1ELb0ELb1ELb1EEENS1_21CollectiveEpilogueFwdINS6_IJS8_SA_S9_EEENS6_IJNS7_ILi1EEESI_SI_EEESC_SE_Li256ELb1ELb1ELb1ELb0EEENS1_36VarlenDynamicPersistentTileSchedulerILi128ELi64ELi256ELi256ELb1ELb1ELb0ELb1ELb0ELb1EEEEEEEEEvNT_6ParamsE) ;  /* 0xfffe6bd002007950 */ /* 0x004fea0003c3ffff */
        .weak           $__internal_11_$__cuda_sm70_votesync_ballot
        .type           $__internal_11_$__cuda_sm70_votesync_ballot,@function
        .size           $__internal_11_$__cuda_sm70_votesync_ballot,(.L_x_3117 - $__internal_11_$__cuda_sm70_votesync_ballot)
$__internal_11_$__cuda_sm70_votesync_ballot:
[----:B------:R-:W-:Y:S01]  /*19430*/  ISETP.NE.U32.AND P0, PT, R0, 0x1, PT ;  /* 0x000000010000780c */ /* 0x000fe20003f05070 */
[----:B------:R-:W-:-:S04]  /*19440*/  IMAD.MOV.U32 R3, RZ, RZ, -0x1 ;  /* 0xffffffffff037424 */ /* 0x000fc800078e00ff */
[----:B------:R-:W-:Y:S08]  /*19450*/  WARPSYNC R3 ;  /* 0x0000000300007348 */ /* 0x000ff00003800000 */
[----:B------:R-:W-:-:S04]  /*19460*/  VOTE.ANY R0, PT, !P0 ;  /* 0x0000000000007806 */ /* 0x000fc800040e0100 */
[----:B------:R-:W-:Y:S01]  /*19470*/  LOP3.LUT R0, R0, R3, RZ, 0xc0, !PT ;  /* 0x0000000300007212 */ /* 0x000fe200078ec0ff */
[----:B------:R-:W-:-:S04]  /*19480*/  IMAD.MOV.U32 R3, RZ, RZ, 0x0 ;  /* 0x00000000ff037424 */ /* 0x000fc800078e00ff */
[----:B------:R-:W-:Y:S05]  /*19490*/  RET.REL.NODEC R2 `(_ZN7cutlass13device_kernelIN5flash19enable_sm80_to_sm89INS1_16FlashAttnFwdSm80INS1_25CollectiveMainloopFwdSm80ILi8ELi1ELb0EN4cute5tupleIJNS5_1CILi128EEENS7_ILi64EEENS7_ILi192EEEEEELi192ENS_10bfloat16_tEfNS_4arch4Sm80ELb0ELb1ELb1ELb1ELb1ELb0ELb1ELb1EEENS1_21CollectiveEpilogueFwdINS6_IJS8_SA_S9_EEENS6_IJNS7_ILi1EEESI_SI_EEESC_SE_Li256ELb1ELb1ELb1ELb0EEENS1_36VarlenDynamicPersistentTileSchedulerILi128ELi64ELi256ELi256ELb1ELb1ELb0ELb1ELb0ELb1EEEEEEEEEvNT_6ParamsE) ;  /* 0xfffe6b6002007950 */ /* 0x000fea0003c3ffff */
.L_x_684:
        /* <DEDUP_REMOVED lines=14> */
.L_x_3117:


//--------------------- .text._ZN7cutlass13device_kernelIN5flash19enable_sm80_to_sm89INS1_16FlashAttnFwdSm80INS1_25CollectiveMainloopFwdSm80ILi8ELi1ELb0EN4cute5tupleIJNS5_1CILi128EEENS7_ILi64EEENS7_ILi192EEEEEELi192ENS_10bfloat16_tEfNS_4arch4Sm80ELb0ELb1ELb1ELb1ELb1ELb1ELb1ELb1EEENS1_21CollectiveEpilogueFwdINS6_IJS8_SA_S9_EEENS6_IJNS7_ILi1EEESI_SI_EEESC_SE_Li256ELb1ELb1ELb1ELb0EEENS1_36VarlenDynamicPersistentTileSchedulerILi128ELi64ELi256ELi256ELb1ELb1ELb0ELb1ELb0ELb1EEEEEEEEEvNT_6ParamsE --------------------------
	.section	.text._ZN7cutlass13device_kernelIN5flash19enable_sm80_to_sm89INS1_16FlashAttnFwdSm80INS1_25CollectiveMainloopFwdSm80ILi8ELi1ELb0EN4cute5tupleIJNS5_1CILi128EEENS7_ILi64EEENS7_ILi192EEEEEELi192ENS_10bfloat16_tEfNS_4arch4Sm80ELb0ELb1ELb1ELb1ELb1ELb1ELb1ELb1EEENS1_21CollectiveEpilogueFwdINS6_IJS8_SA_S9_EEENS6_IJNS7_ILi1EEESI_SI_EEESC_SE_Li256ELb1ELb1ELb1ELb0EEENS1_36VarlenDynamicPersistentTileSchedulerILi128ELi64ELi256ELi256ELb1ELb1ELb0ELb1ELb0ELb1EEEEEEEEEvNT_6ParamsE,"ax",@progbits
	.sectioninfo	@"SHI_REGISTERS=255"
	.align	128
.text._ZN7cutlass13device_kernelIN5flash19enable_sm80_to_sm89INS1_16FlashAttnFwdSm80INS1_25CollectiveMainloopFwdSm80ILi8ELi1ELb0EN4cute5tupleIJNS5_1CILi128EEENS7_ILi64EEENS7_ILi192EEEEEELi192ENS_10bfloat16_tEfNS_4arch4Sm80ELb0ELb1ELb1ELb1ELb1ELb1ELb1ELb1EEENS1_21CollectiveEpilogueFwdINS6_IJS8_SA_S9_EEENS6_IJNS7_ILi1EEESI_SI_EEESC_SE_Li256ELb1ELb1ELb1ELb0EEENS1_36VarlenDynamicPersistentTileSchedulerILi128ELi64ELi256ELi256ELb1ELb1ELb0ELb1ELb0ELb1EEEEEEEEEvNT_6ParamsE:
        .type           _ZN7cutlass13device_kernelIN5flash19enable_sm80_to_sm89INS1_16FlashAttnFwdSm80INS1_25CollectiveMainloopFwdSm80ILi8ELi1ELb0EN4cute5tupleIJNS5_1CILi128EEENS7_ILi64EEENS7_ILi192EEEEEELi192ENS_10bfloat16_tEfNS_4arch4Sm80ELb0ELb1ELb1ELb1ELb1ELb1ELb1ELb1EEENS1_21CollectiveEpilogueFwdINS6_IJS8_SA_S9_EEENS6_IJNS7_ILi1EEESI_SI_EEESC_SE_Li256ELb1ELb1ELb1ELb0EEENS1_36VarlenDynamicPersistentTileSchedulerILi128ELi64ELi256ELi256ELb1ELb1ELb0ELb1ELb0ELb1EEEEEEEEEvNT_6ParamsE,@function
        .size           _ZN7cutlass13device_kernelIN5flash19enable_sm80_to_sm89INS1_16FlashAttnFwdSm80INS1_25CollectiveMainloopFwdSm80ILi8ELi1ELb0EN4cute5tupleIJNS5_1CILi128EEENS7_ILi64EEENS7_ILi192EEEEEELi192ENS_10bfloat16_tEfNS_4arch4Sm80ELb0ELb1ELb1ELb1ELb1ELb1ELb1ELb1EEENS1_21CollectiveEpilogueFwdINS6_IJS8_SA_S9_EEENS6_IJNS7_ILi1EEESI_SI_EEESC_SE_Li256ELb1ELb1ELb1ELb0EEENS1_36VarlenDynamicPersistentTileSchedulerILi128ELi64ELi256ELi256ELb1ELb1ELb0ELb1ELb0ELb1EEEEEEEEEvNT_6ParamsE,(.L_x_3122 - _ZN7cutlass13device_kernelIN5flash19enable_sm80_to_sm89INS1_16FlashAttnFwdSm80INS1_25CollectiveMainloopFwdSm80ILi8ELi1ELb0EN4cute5tupleIJNS5_1CILi128EEENS7_ILi64EEENS7_ILi192EEEEEELi192ENS_10bfloat16_tEfNS_4arch4Sm80ELb0ELb1ELb1ELb1ELb1ELb1ELb1ELb1EEENS1_21CollectiveEpilogueFwdINS6_IJS8_SA_S9_EEENS6_IJNS7_ILi1EEESI_SI_EEESC_SE_Li256ELb1ELb1ELb1ELb0EEENS1_36VarlenDynamicPersistentTileSchedulerILi128ELi64ELi256ELi256ELb1ELb1ELb0ELb1ELb0ELb1EEEEEEEEEvNT_6ParamsE)
        .other          _ZN7cutlass13device_kernelIN5flash19enable_sm80_to_sm89INS1_16FlashAttnFwdSm80INS1_25CollectiveMainloopFwdSm80ILi8ELi1ELb0EN4cute5tupleIJNS5_1CILi128EEENS7_ILi64EEENS7_ILi192EEEEEELi192ENS_10bfloat16_tEfNS_4arch4Sm80ELb0ELb1ELb1ELb1ELb1ELb1ELb1ELb1EEENS1_21CollectiveEpilogueFwdINS6_IJS8_SA_S9_EEENS6_IJNS7_ILi1EEESI_SI_EEESC_SE_Li256ELb1ELb1ELb1ELb0EEENS1_36VarlenDynamicPersistentTileSchedulerILi128ELi64ELi256ELi256ELb1ELb1ELb0ELb1ELb0ELb1EEEEEEEEEvNT_6ParamsE,@"STO_CUDA_ENTRY STV_DEFAULT"
_ZN7cutlass13device_kernelIN5flash19enable_sm80_to_sm89INS1_16FlashAttnFwdSm80INS1_25CollectiveMainloopFwdSm80ILi8ELi1ELb0EN4cute5tupleIJNS5_1CILi128EEENS7_ILi64EEENS7_ILi192EEEEEELi192ENS_10bfloat16_tEfNS_4arch4Sm80ELb0ELb1ELb1ELb1ELb1ELb1ELb1ELb1EEENS1_21CollectiveEpilogueFwdINS6_IJS8_SA_S9_EEENS6_IJNS7_ILi1EEESI_SI_EEESC_SE_Li256ELb1ELb1ELb1ELb0EEENS1_36VarlenDynamicPersistentTileSchedulerILi128ELi64ELi256ELi256ELb1ELb1ELb0ELb1ELb0ELb1EEEEEEEEEvNT_6ParamsE:
[----:B------:R-:W-:-:S03]  /*0000*/  MOV R1, c[0x0][0x28] ;  /* 0x00000a0000017a02 */ /* 0x000fc60000000f00 */
[----:B------:R-:W1:Y:S01]  /*0010*/  S2R R2, SR_TID.X ;  /* 0x0000000000027919 */ /* 0x000e620000002100 */
[----:B------:R-:W-:Y:S01]  /*0020*/  IADD3 R1, R1, -0x170, RZ ;  /* 0xfffffe9001017810 */ /* 0x000fe20007ffe0ff */
[----:B------:R-:W-:-:S03]  /*0030*/  ULDC.64 UR10, c[0x0][0x118] ;  /* 0x00004600000a7ab9 */ /* 0x000fc60000000a00 */
[----:B------:R2:W3:Y:S01]  /*0040*/  R2UR UR4, R1 ;  /* 0x00000000010473c2 */ /* 0x0004e200000e0000 */
[----:B-1----:R-:W-:-:S06]  /*0050*/  SHF.R.U32.HI R0, RZ, 0x5, R2 ;  /* 0x00000005ff007819 */ /* 0x002fcc0000011602 */
[----:B------:R-:W1:Y:S02]  /*0060*/  SHFL.IDX PT, R0, R0, RZ, 0x1f ;  /* 0x00001fff00007589 */ /* 0x000e6400000e0000 */
[----:B-1----:R-:W1:Y:S02]  /*0070*/  R2UR UR8, R0 ;  /* 0x00000000000873c2 */ /* 0x002e6400000e0000 */
[----:B-1----:R-:W-:-:S13]  /*0080*/  ISETP.NE.AND P0, PT, RZ, UR8, PT ;  /* 0x00000008ff007c0c */ /* 0x002fda000bf05270 */
[----:B------:R-:W-:Y:S06]  /*0090*/  @P0 BAR.SYNC.DEFER_BLOCKING 0x5, 0x100 ;  /* 0x0144000000000b1d */ /* 0x000fec0000010000 */
[----:B------:R-:W1:Y:S02]  /*00a0*/  @P0 LDS.128 R4, [0x18100] ;  /* 0x01810000ff040984 */ /* 0x000e640000000c00 */
[----:B-1----:R-:W-:Y:S01]  /*00b0*/  @P0 IMAD.MOV.U32 R0, RZ, RZ, R5 ;  /* 0x000000ffff000224 */ /* 0x002fe200078e0005 */
[----:B------:R-:W-:Y:S01]  /*00c0*/  @P0 MOV R239, R7 ;  /* 0x0000000700ef0202 */ /* 0x000fe20000000f00 */
[----:B------:R-:W-:-:S02]  /*00d0*/  @P0 IMAD.MOV.U32 R236, RZ, RZ, R4 ;  /* 0x000000ffffec0224 */ /* 0x000fc400078e0004 */
[----:B------:R-:W-:Y:S01]  /*00e0*/  @P0 IMAD.MOV.U32 R238, RZ, RZ, R6 ;  /* 0x000000ffffee0224 */ /* 0x000fe200078e0006 */
[----:B------:R1:W-:Y:S02]  /*00f0*/  @P0 STL [R1+0x104], R0 ;  /* 0x0001040001000387 */ /* 0x0003e40000100800 */
[----:B-1----:R-:W-:-:S05]  /*0100*/  @P0 MOV R0, R236 ;  /* 0x000000ec00000202 */ /* 0x002fca0000000f00 */
[----:B------:R2:W-:Y:S04]  /*0110*/  @P0 STL [R1+0x7c], R0 ;  /* 0x00007c0001000387 */ /* 0x0005e80000100800 */
[----:B------:R-:W-:Y:S06]  /*0120*/  @P0 BAR.ARV 0x4, 0x100 ;  /* 0x0104000000000b1d */ /* 0x000fec0000002000 */
[----:B------:R-:W-:Y:S05]  /*0130*/  @P0 BRA `(.L_x_685) ;  /* 0x00000fb000000947 */ /* 0x000fea0003800000 */
[----:B---3--:R-:W-:Y:S01]  /*0140*/  LOP3.LUT R13, R2, 0x1f, RZ, 0xc0, !PT ;  /* 0x0000001f020d7812 */ /* 0x008fe200078ec0ff */
[----:B------:R-:W-:-:S03]  /*0150*/  CS2R R8, SRZ ;  /* 0x0000000000087805 */ /* 0x000fc6000001ff00 */
        /* <DEDUP_REMOVED lines=10> */
[C---:B------:R-:W-:Y:S01]  /*0200*/  ISETP.GE.U32.AND P4, PT, R13.reuse, 0x2, PT ;  /* 0x000000020d00780c */ /* 0x040fe20003f86070 */
[----:B------:R-:W-:Y:S01]  /*0210*/  IMAD.MOV.U32 R7, RZ, RZ, RZ ;  /* 0x000000ffff077224 */ /* 0x000fe200078e00ff */
[----:B------:R-:W-:-:S02]  /*0220*/  ISETP.GE.U32.AND P3, PT, R13, 0x4, PT ;  /* 0x000000040d00780c */ /* 0x000fc40003f66070 */
[C---:B------:R-:W-:Y:S02]  /*0230*/  ISETP.GE.U32.AND P2, PT, R13.reuse, 0x8, PT ;  /* 0x000000080d00780c */ /* 0x040fe40003f46070 */
[----:B------:R-:W-:Y:S01]  /*0240*/  ISETP.GE.U32.AND P1, PT, R13, 0x10, PT ;  /* 0x000000100d00780c */ /* 0x000fe20003f26070 */
[----:B---3--:R-:W-:-:S05]  /*0250*/  IMAD R4, R9, R8, RZ ;  /* 0x0000000809047224 */ /* 0x008fca00078e02ff */
[----:B--2---:R-:W2:Y:S02]  /*0260*/  SHFL.UP PT, R0, R4, 0x1, RZ ;  /* 0x0420000004007989 */ /* 0x004ea400000e00ff */
        /* <DEDUP_REMOVED lines=17> */
[----:B-1----:R-:W-:-:S13]  /*0380*/  ISETP.GT.AND P0, PT, R6, UR5, PT ;  /* 0x0000000506007c0c */ /* 0x002fda000bf04270 */
[----:B------:R-:W-:Y:S05]  /*0390*/  @P0 BRA `(.L_x_686) ;  /* 0x0000027000000947 */ /* 0x000fea0003800000 */
[----:B------:R-:W-:Y:S02]  /*03a0*/  MOV R6, R0 ;  /* 0x0000000000067202 */ /* 0x000fe40000000f00 */
[----:B------:R-:W-:-:S04]  /*03b0*/  MOV R7, RZ ;  /* 0x000000ff00077202 */ /* 0x000fc80000000f00 */
.L_x_690:
[----:B------:R-:W-:Y:S01]  /*03c0*/  IADD3 R0, R7, 0x1f, RZ ;  /* 0x0000001f07007810 */ /* 0x000fe20007ffe0ff */
[----:B------:R-:W-:-:S03]  /*03d0*/  IMAD.MOV.U32 R239, RZ, RZ, c[0x0][0x53c] ;  /* 0x00014f00ffef7624 */ /* 0x000fc600078e00ff */
        /* <DEDUP_REMOVED lines=14> */
[----:B------:R1:W2:Y:S02]  /*04c0*/  SHFL.UP PT, R0, R5, 0x1, RZ ;  /* 0x0420000005007989 */ /* 0x0002a400000e00ff */
.L_x_904:
        /* <DEDUP_REMOVED lines=16> */
.L_x_905:
[----:B--2---:R-:W-:-:S05]  /*05d0*/  IMAD R0, R0, c[0x0][0x538], RZ ;  /* 0x00014e0000007a24 */ /* 0x004fca00078e02ff */
[----:B------:R-:W-:-:S04]  /*05e0*/  IADD3 R6, R0, R6, RZ ;  /* 0x0000000600067210 */ /* 0x000fc80007ffe0ff */
[----:B------:R-:W-:-:S13]  /*05f0*/  ISETP.GT.AND P0, PT, R6, UR5, PT ;  /* 0x0000000506007c0c */ /* 0x000fda000bf04270 */
[----:B-1----:R-:W-:Y:S05]  /*0600*/  @!P0 BRA `(.L_x_690) ;  /* 0xfffffdb000008947 */ /* 0x002fea000383ffff */
.L_x_686:
[----:B------:R-:W-:-:S05]  /*0610*/  IADD3 R10, -R0, R6, RZ ;  /* 0x00000006000a7210 */ /* 0x000fca0007ffe1ff */
[----:B------:R-:W-:-:S05]  /*0620*/  IMAD R0, R4, c[0x0][0x538], R10 ;  /* 0x00014e0004007a24 */ /* 0x000fca00078e020a */
[----:B------:R-:W-:Y:S01]  /*0630*/  ISETP.GT.AND P0, PT, R0, UR5, PT ;  /* 0x0000000500007c0c */ /* 0x000fe2000bf04270 */
[----:B------:R-:W-:-:S12]  /*0640*/  BRA.DIV ~URZ, `(.L_x_691) ;  /* 0x0001c7a27f007947 */ /* 0x000fd8000b800000 */
[----:B------:R-:W-:-:S04]  /*0650*/  VOTE.ANY R6, PT, !P0 ;  /* 0x0000000000067806 */ /* 0x000fc800040e0100 */
.L_x_906:
[----:B------:R-:W1:Y:S02]  /*0660*/  POPC R0, R6 ;  /* 0x0000000600007309 */ /* 0x000e640000000000 */
[----:B-1----:R-:W-:Y:S01]  /*0670*/  IADD3 R239, R0, R7, RZ ;  /* 0x0000000700ef7210 */ /* 0x002fe20007ffe0ff */
[----:B------:R-:W-:Y:S05]  /*0680*/  BRA.DIV ~URZ, `(.L_x_692) ;  /* 0x0001c7b27f007947 */ /* 0x000fea000b800000 */
[----:B------:R1:W2:Y:S01]  /*0690*/  SHFL.IDX PT, R12, R9, R0, 0x1f ;  /* 0x00001f00090c7589 */ /* 0x0002a200000e0000 */
[----:B------:R-:W-:-:S03]  /*06a0*/  MOV R5, RZ ;  /* 0x000000ff00057202 */ /* 0x000fc60000000f00 */
[----:B------:R1:W3:Y:S04]  /*06b0*/  SHFL.IDX PT, R9, R8, R0, 0x1f ;  /* 0x00001f0008097589 */ /* 0x0002e800000e0000 */
.L_x_907:
[----:B------:R-:W-:Y:S01]  /*06c0*/  ISETP.NE.AND P0, PT, R6, RZ, PT ;  /* 0x000000ff0600720c */ /* 0x000fe20003f05270 */
[----:B------:R-:W-:-:S12]  /*06d0*/  BSSY B0, `(.L_x_693) ;  /* 0x0000005000007945 */ /* 0x000fd80003800000 */
[----:B------:R-:W-:Y:S05]  /*06e0*/  @!P0 BRA `(.L_x_694) ;  /* 0x0000003000008947 */ /* 0x000fea0003800000 */
[----:B-1----:R-:W-:Y:S01]  /*06f0*/  IADD3 R0, R0, -0x1, RZ ;  /* 0xffffffff00007810 */ /* 0x002fe20007ffe0ff */
[----:B------:R-:W-:Y:S05]  /*0700*/  BRA.DIV ~URZ, `(.L_x_695) ;  /* 0x0001c8327f007947 */ /* 0x000fea000b800000 */
[----:B------:R1:W4:Y:S02]  /*0710*/  SHFL.IDX PT, R5, R4, R0, 0x1f ;  /* 0x00001f0004057589 */ /* 0x00032400000e0000 */
.L_x_694:
[----:B------:R-:W-:Y:S05]  /*0720*/  BSYNC B0 ;  /* 0x0000000000007941 */ /* 0x000fea0003800000 */
.L_x_693:
[----:B-1--4-:R-:W-:Y:S01]  /*0730*/  IMAD R0, R5, c[0x0][0x538], R10 ;  /* 0x00014e0005007a24 */ /* 0x012fe200078e020a */
[----:B---3--:R-:W-:Y:S01]  /*0740*/  ISETP.NE.AND P0, PT, R9, 0x1, PT ;  /* 0x000000010900780c */ /* 0x008fe20003f05270 */
[----:B------:R-:W-:Y:S03]  /*0750*/  BSSY B0, `(.L_x_696) ;  /* 0x0000086000007945 */ /* 0x000fe60003800000 */
[----:B------:R1:W-:Y:S01]  /*0760*/  STL [R1+0x7c], R0 ;  /* 0x00007c0001007387 */ /* 0x0003e20000100800 */
[----:B------:R-:W-:-:S08]  /*0770*/  IADD3 R11, -R0, UR5, RZ ;  /* 0x00000005000b7c10 */ /* 0x000fd0000fffe1ff */
        /* <DEDUP_REMOVED lines=30> */
[----:B------:R-:W-:Y:S02]  /*0960*/  @P2 IADD3 R2, R2, 0x1, RZ ;  /* 0x0000000102022810 */ /* 0x000fe40007ffe0ff */
[----:B-1----:R-:W-:-:S03]  /*0970*/  IADD3 R0, RZ, -R3, RZ ;  /* 0x80000003ff007210 */ /* 0x002fc60007ffe0ff */
[----:B------:R-:W-:Y:S01]  /*0980*/  IMAD.MOV.U32 R4, RZ, RZ, R2 ;  /* 0x000000ffff047224 */ /* 0x000fe200078e0002 */
[----:B------:R-:W-:-:S03]  /*0990*/  MOV R2, RZ ;  /* 0x000000ff00027202 */ /* 0x000fc60000000f00 */
[----:B------:R-:W-:Y:S01]  /*09a0*/  @!P1 IMAD.MOV R4, RZ, RZ, -R4 ;  /* 0x000000ffff049224 */ /* 0x000fe200078e0a04 */
[----:B------:R-:W-:Y:S01]  /*09b0*/  @!P0 LOP3.LUT R4, RZ, R12, RZ, 0x33, !PT ;  /* 0x0000000cff048212 */ /* 0x000fe200078e33ff */
[----:B------:R-:W-:Y:S01]  /*09c0*/  IMAD.MOV.U32 R5, RZ, RZ, R0 ;  /* 0x000000ffff057224 */ /* 0x000fe200078e0000 */
[----:B------:R-:W-:Y:S02]  /*09d0*/  IABS R0, R9 ;  /* 0x0000000900007213 */ /* 0x000fe40000000000 */
[----:B------:R-:W-:Y:S01]  /*09e0*/  IABS R7, R4 ;  /* 0x0000000400077213 */ /* 0x000fe20000000000 */
[----:B------:R-:W-:Y:S02]  /*09f0*/  IMAD R5, R5, R8, RZ ;  /* 0x0000000805057224 */ /* 0x000fe400078e02ff */
[----:B------:R-:W-:Y:S02]  /*0a00*/  IMAD.MOV R6, RZ, RZ, -R0 ;  /* 0x000000ffff067224 */ /* 0x000fe400078e0a00 */
        /* <DEDUP_REMOVED lines=22> */
.L_x_697:
[----:B------:R-:W-:-:S04]  /*0b70*/  IMAD.MOV.U32 R2, RZ, RZ, 0x4 ;  /* 0x00000004ff027424 */ /* 0x000fc800078e00ff */
[----:B------:R-:W-:-:S05]  /*0b80*/  IMAD.WIDE R2, R239, R2, c[0x0][0x590] ;  /* 0x00016400ef027625 */ /* 0x000fca00078e0202 */
[----:B------:R-:W3:Y:S02]  /*0b90*/  LDG.E R7, [R2.64] ;  /* 0x0000000a02077981 */ /* 0x000ee4000c1e1900 */
[----:B--23--:R-:W-:-:S05]  /*0ba0*/  IMAD R9, R7, R12, RZ ;  /* 0x0000000c07097224 */ /* 0x00cfca00078e02ff */
[-C--:B-1----:R-:W-:Y:S02]  /*0bb0*/  IABS R0, R9.reuse ;  /* 0x0000000900007213 */ /* 0x082fe40000000000 */
[----:B------:R-:W-:-:S03]  /*0bc0*/  IABS R8, R9 ;  /* 0x0000000900087213 */ /* 0x000fc60000000000 */
[----:B------:R-:W-:-:S04]  /*0bd0*/  IMAD.MOV.U32 R6, RZ, RZ, R0 ;  /* 0x000000ffff067224 */ /* 0x000fc800078e0000 */
[----:B------:R-:W1:Y:S08]  /*0be0*/  I2F.RP R2, R6 ;  /* 0x0000000600027306 */ /* 0x000e700000209400 */
[----:B-1----:R-:W1:Y:S02]  /*0bf0*/  MUFU.RCP R2, R2 ;  /* 0x0000000200027308 */ /* 0x002e640000001000 */
[----:B-1----:R-:W-:-:S06]  /*0c00*/  IADD3 R2, R2, 0xffffffe, RZ ;  /* 0x0ffffffe02027810 */ /* 0x002fcc0007ffe0ff */
[----:B------:R-:W1:Y:S02]  /*0c10*/  F2I.FTZ.U32.TRUNC.NTZ R3, R2 ;  /* 0x0000000200037305 */ /* 0x000e64000021f000 */
[----:B-1----:R-:W-:Y:S02]  /*0c20*/  IMAD.MOV R0, RZ, RZ, -R3 ;  /* 0x000000ffff007224 */ /* 0x002fe400078e0a03 */
[----:B------:R-:W-:Y:S02]  /*0c30*/  IMAD.MOV.U32 R2, RZ, RZ, RZ ;  /* 0x000000ffff027224 */ /* 0x000fe400078e00ff */
[----:B------:R-:W-:Y:S01]  /*0c40*/  IMAD.MOV.U32 R4, RZ, RZ, R0 ;  /* 0x000000ffff047224 */ /* 0x000fe200078e0000 */
[----:B------:R-:W-:-:S03]  /*0c50*/  IABS R0, R11 ;  /* 0x0000000b00007213 */ /* 0x000fc60000000000 */
[----:B------:R-:W-:Y:S01]  /*0c60*/  IMAD R4, R4, R6, RZ ;  /* 0x0000000604047224 */ /* 0x000fe200078e02ff */
[----:B------:R-:W-:-:S03]  /*0c70*/  MOV R5, R0 ;  /* 0x0000000000057202 */ /* 0x000fc60000000f00 */
        /* <DEDUP_REMOVED lines=15> */
[----:B------:R-:W-:Y:S02]  /*0d70*/  IMAD R10, R7, R4, RZ ;  /* 0x00000004070a7224 */ /* 0x000fe400078e02ff */
[----:B------:R-:W-:-:S03]  /*0d80*/  IMAD.MOV R4, RZ, RZ, -R4 ;  /* 0x000000ffff047224 */ /* 0x000fc600078e0a04 */
[----:B------:R-:W-:Y:S01]  /*0d90*/  IADD3 R0, -R10, c[0x0][0x538], RZ ;  /* 0x00014e000a007a10 */ /* 0x000fe20007ffe1ff */
[----:B------:R-:W-:-:S03]  /*0da0*/  IMAD R8, R9, R4, R11 ;  /* 0x0000000409087224 */ /* 0x000fc600078e020b */
[----:B------:R-:W-:-:S04]  /*0db0*/  IMNMX R6, R7, R0, PT ;  /* 0x0000000007067217 */ /* 0x000fc80003800200 */
[-C--:B------:R-:W-:Y:S02]  /*0dc0*/  IABS R0, R6.reuse ;  /* 0x0000000600007213 */ /* 0x080fe40000000000 */
[----:B------:R-:W-:-:S03]  /*0dd0*/  IABS R9, R6 ;  /* 0x0000000600097213 */ /* 0x000fc60000000000 */
[----:B------:R-:W-:-:S04]  /*0de0*/  IMAD.MOV.U32 R5, RZ, RZ, R0 ;  /* 0x000000ffff057224 */ /* 0x000fc800078e0000 */
[----:B------:R-:W1:Y:S08]  /*0df0*/  I2F.RP R2, R5 ;  /* 0x0000000500027306 */ /* 0x000e700000209400 */
[----:B-1----:R-:W1:Y:S02]  /*0e00*/  MUFU.RCP R2, R2 ;  /* 0x0000000200027308 */ /* 0x002e640000001000 */
[----:B-1----:R-:W-:-:S06]  /*0e10*/  IADD3 R2, R2, 0xffffffe, RZ ;  /* 0x0ffffffe02027810 */ /* 0x002fcc0007ffe0ff */
[----:B------:R-:W1:Y:S02]  /*0e20*/  F2I.FTZ.U32.TRUNC.NTZ R3, R2 ;  /* 0x0000000200037305 */ /* 0x000e64000021f000 */
[----:B-1----:R-:W-:Y:S01]  /*0e30*/  IADD3 R0, RZ, -R3, RZ ;  /* 0x80000003ff007210 */ /* 0x002fe20007ffe0ff */
[----:B------:R-:W-:-:S04]  /*0e40*/  IMAD.MOV.U32 R2, RZ, RZ, RZ ;  /* 0x000000ffff027224 */ /* 0x000fc800078e00ff */
[----:B------:R-:W-:Y:S01]  /*0e50*/  IMAD.MOV.U32 R7, RZ, RZ, R0 ;  /* 0x000000ffff077224 */ /* 0x000fe200078e0000 */
[----:B------:R-:W-:-:S03]  /*0e60*/  IABS R0, R8 ;  /* 0x0000000800007213 */ /* 0x000fc60000000000 */
[----:B------:R-:W-:Y:S02]  /*0e70*/  IMAD R7, R7, R5, RZ ;  /* 0x0000000507077224 */ /* 0x000fe400078e02ff */
        /* <DEDUP_REMOVED lines=19> */
.L_x_698:
[----:B------:R-:W-:Y:S05]  /*0fb0*/  BSYNC B0 ;  /* 0x0000000000007941 */ /* 0x000fea0003800000 */
.L_x_696:
[----:B------:R-:W-:-:S04]  /*0fc0*/  LOP3.LUT R0, RZ, R0, RZ, 0x33, !PT ;  /* 0x00000000ff007212 */ /* 0x000fc800078e33ff */
[----:B------:R-:W-:-:S05]  /*0fd0*/  IADD3 R0, R0, R12, RZ ;  /* 0x0000000c00007210 */ /* 0x000fca0007ffe0ff */
[----:B------:R1:W-:Y:S01]  /*0fe0*/  STL [R1+0x104], R0 ;  /* 0x0001040001007387 */ /* 0x0003e20000100800 */
[----:B------:R-:W-:Y:S05]  /*0ff0*/  BRA `(.L_x_699) ;  /* 0x0000004000007947 */ /* 0x000fea0003800000 */
.L_x_687:
[----:B------:R-:W-:Y:S01]  /*1000*/  MOV R0, UR5 ;  /* 0x0000000500007c02 */ /* 0x000fe20008000f00 */
[----:B------:R1:W-:Y:S01]  /*1010*/  STL [R1+0x104], RZ ;  /* 0x000104ff01007387 */ /* 0x0003e20000100800 */
[----:B------:R-:W-:-:S03]  /*1020*/  MOV R238, RZ ;  /* 0x000000ff00ee7202 */ /* 0x000fc60000000f00 */
[----:B------:R1:W-:Y:S04]  /*1030*/  STL [R1+0x7c], R0 ;  /* 0x00007c0001007387 */ /* 0x0003e80000100800 */
.L_x_699:
[----:B------:R-:W2:Y:S04]  /*1040*/  LDL R2, [R1+0x7c] ;  /* 0x00007c0001027983 */ /* 0x000ea80000100800 */
[----:B-1----:R-:W3:Y:S01]  /*1050*/  LDL R0, [R1+0x104] ;  /* 0x0001040001007983 */ /* 0x002ee20000100800 */
[----:B------:R-:W-:Y:S01]  /*1060*/  ISETP.NE.AND P0, PT, R13, RZ, PT ;  /* 0x000000ff0d00720c */ /* 0x000fe20003f05270 */
[----:B------:R-:W-:Y:S01]  /*1070*/  IMAD.MOV.U32 R6, RZ, RZ, R238 ;  /* 0x000000ffff067224 */ /* 0x000fe200078e00ee */
[----:B------:R-:W-:Y:S01]  /*1080*/  MOV R7, R239 ;  /* 0x000000ef00077202 */ /* 0x000fe20000000f00 */
[----:B------:R-:W-:Y:S10]  /*1090*/  WARPSYNC 0xffffffff ;  /* 0xffffffff00007948 */ /* 0x000ff40003800000 */
[----:B--2---:R-:W-:Y:S01]  /*10a0*/  @!P0 IMAD.MOV.U32 R236, RZ, RZ, R2 ;  /* 0x000000ffffec8224 */ /* 0x004fe200078e0002 */
[----:B---3--:R-:W-:-:S03]  /*10b0*/  MOV R5, R0 ;  /* 0x0000000000057202 */ /* 0x008fc60000000f00 */
[----:B------:R-:W-:-:S05]  /*10c0*/  IMAD.MOV.U32 R4, RZ, RZ, R236 ;  /* 0x000000ffff047224 */ /* 0x000fca00078e00ec */
[----:B------:R1:W-:Y:S04]  /*10d0*/  @!P0 STS.128 [0x18100], R4 ;  /* 0x01810004ff008388 */ /* 0x0003e80000000c00 */
[----:B------:R-:W-:Y:S06]  /*10e0*/  BAR.ARV 0x5, 0x100 ;  /* 0x0144000000007b1d */ /* 0x000fec0000002000 */
.L_x_685:
[----:B---3--:R-:W-:-:S13]  /*10f0*/  ISETP.GE.AND P0, PT, R239, c[0x0][0x53c], PT ;  /* 0x00014f00ef007a0c */ /* 0x008fda0003f06270 */
[----:B------:R-:W-:Y:S05]  /*1100*/  @P0 EXIT ;  /* 0x000000000000094d */ /* 0x000fea0003800000 */
[----:B------:R-:W3:Y:S01]  /*1110*/  S2R R20, SR_TID.X ;  /* 0x0000000000147919 */ /* 0x000ee20000002100 */
[----:B------:R-:W-:Y:S01]  /*1120*/  IMAD.MOV.U32 R168, RZ, RZ, 0x20 ;  /* 0x00000020ffa87424 */ /* 0x000fe200078e00ff */
[----:B------:R-:W-:Y:S01]  /*1130*/  ULDC UR7, c[0x0][0x20] ;  /* 0x0000080000077ab9 */ /* 0x000fe20000000800 */
[----:B------:R-:W-:Y:S01]  /*1140*/  IMAD.MOV.U32 R170, RZ, RZ, 0x40 ;  /* 0x00000040ffaa7424 */ /* 0x000fe200078e00ff */
[----:B------:R-:W-:Y:S02]  /*1150*/  UIADD3 UR7, UP0, UR4, UR7, URZ ;  /* 0x0000000704077290 */ /* 0x000fe4000ff1e03f */
[----:B------:R-:W-:Y:S02]  /*1160*/  ULDC UR6, c[0x0][0x24] ;  /* 0x0000090000067ab9 */ /* 0x000fe40000000800 */
[----:B------:R-:W-:Y:S01]  /*1170*/  UIADD3.X UR6, URZ, UR6, URZ, UP0, !UPT ;  /* 0x000000063f067290 */ /* 0x000fe200087fe43f */
[----:B---3--:R-:W-:-:S04]  /*1180*/  SHF.R.S32.HI R8, RZ, 0x1f, R20 ;  /* 0x0000001fff087819 */ /* 0x008fc80000011414 */
[CC--:B------:R-:W-:Y:S02]  /*1190*/  LEA.HI R3, R8.reuse, R20.reuse, RZ, 0x4 ;  /* 0x0000001408037211 */ /* 0x0c0fe400078f20ff */
[-C--:B------:R-:W-:Y:S02]  /*11a0*/  LEA.HI R16, R8, R20.reuse, RZ, 0x3 ;  /* 0x0000001408107211 */ /* 0x080fe400078f18ff */
[----:B--2---:R-:W-:Y:S02]  /*11b0*/  LOP3.LUT R0, R3, 0xfffffff0, RZ, 0xc0, !PT ;  /* 0xfffffff003007812 */ /* 0x004fe400078ec0ff */
[----:B------:R-:W-:Y:S02]  /*11c0*/  SHF.R.S32.HI R19, RZ, 0x3, R16 ;  /* 0x00000003ff137819 */ /* 0x000fe40000011410 */
[----:B------:R-:W-:Y:S01]  /*11d0*/  LOP3.LUT R2, R16, 0xfffffff8, RZ, 0xc0, !PT ;  /* 0xfffffff810027812 */ /* 0x000fe200078ec0ff */
[----:B------:R-:W-:Y:S01]  /*11e0*/  IMAD.IADD R0, R20, 0x1, -R0 ;  /* 0x0000000114007824 */ /* 0x000fe200078e0a00 */
[----:B-1----:R-:W-:Y:S01]  /*11f0*/  SHF.R.S32.HI R4, RZ, 0x4, R3 ;  /* 0x00000004ff047819 */ /* 0x002fe20000011403 */
[----:B------:R-:W-:Y:S01]  /*1200*/  IMAD.SHL.U32 R6, R19, 0x40, RZ ;  /* 0x0000004013067824 */ /* 0x000fe200078e00ff */
[----:B------:R-:W-:Y:S01]  /*1210*/  LEA.HI R15, R8, R20, RZ, 0x2 ;  /* 0x00000014080f7211 */ /* 0x000fe200078f10ff */
[----:B------:R-:W-:Y:S01]  /*1220*/  IMAD.IADD R9, R20, 0x1, -R2 ;  /* 0x0000000114097824 */ /* 0x000fe200078e0a02 */
[----:B------:R-:W-:-:S02]  /*1230*/  SHF.R.S32.HI R5, RZ, 0x1f, R0 ;  /* 0x0000001fff057819 */ /* 0x000fc40000011400 */
[----:B------:R-:W-:Y:S01]  /*1240*/  LOP3.LUT R2, R6, 0x1c0, RZ, 0xc0, !PT ;  /* 0x000001c006027812 */ /* 0x000fe200078ec0ff */
[----:B------:R-:W-:Y:S01]  /*1250*/  IMAD.SHL.U32 R248, R9, 0x8, RZ ;  /* 0x0000000809f87824 */ /* 0x000fe200078e00ff */
[----:B------:R-:W-:Y:S02]  /*1260*/  LEA.HI R13, R5, R0, RZ, 0x3 ;  /* 0x00000000050d7211 */ /* 0x000fe400078f18ff */
[----:B------:R-:W-:Y:S02]  /*1270*/  SHF.R.U32.HI R6, RZ, 0x3, R2 ;  /* 0x00000003ff067819 */ /* 0x000fe40000011602 */
[----:B------:R-:W-:Y:S02]  /*1280*/  LOP3.LUT R5, R2, 0x38, R248, 0xf8, !PT ;  /* 0x0000003802057812 */ /* 0x000fe400078ef8f8 */
[----:B------:R-:W-:Y:S02]  /*1290*/  LOP3.LUT R2, R13, 0xfffffff8, RZ, 0xc0, !PT ;  /* 0xfffffff80d027812 */ /* 0x000fe400078ec0ff */
[----:B------:R-:W-:-:S02]  /*12a0*/  LEA.HI R3, R3, R4, RZ, 0x1 ;  /* 0x0000000403037211 */ /* 0x000fc400078f08ff */
[----:B------:R-:W-:Y:S01]  /*12b0*/  SHF.R.S32.HI R222, RZ, 0x2, R15 ;  /* 0x00000002ffde7819 */ /* 0x000fe2000001140f */
[----:B------:R-:W-:Y:S01]  /*12c0*/  IMAD.IADD R7, R0, 0x1, -R2 ;  /* 0x0000000100077824 */ /* 0x000fe200078e0a02 */
[----:B------:R-:W-:Y:S02]  /*12d0*/  LOP3.LUT R3, R3, 0xfffffffe, RZ, 0xc0, !PT ;  /* 0xfffffffe03037812 */ /* 0x000fe400078ec0ff */
[----:B------:R-:W-:Y:S02]  /*12e0*/  LEA.HI R2, R8, R20, RZ, 0x5 ;  /* 0x0000001408027211 */ /* 0x000fe400078f28ff */
[----:B------:R-:W-:Y:S01]  /*12f0*/  LOP3.LUT R12, R5, R6, RZ, 0x3c, !PT ;  /* 0x00000006050c7212 */ /* 0x000fe200078e3cff */
[----:B------:R-:W-:Y:S01]  /*1300*/  IMAD.IADD R10, R4, 0x1, -R3 ;  /* 0x00000001040a7824 */ /* 0x000fe200078e0a03 */
[----:B------:R-:W-:Y:S02]  /*1310*/  LOP3.LUT R0, R2, 0xffffffe0, RZ, 0xc0, !PT ;  /* 0xffffffe002007812 */ /* 0x000fe400078ec0ff */
[----:B------:R-:W-:-:S02]  /*1320*/  LEA.HI R3, R8, R20, RZ, 0x6 ;  /* 0x0000001408037211 */ /* 0x000fc400078f30ff */
[----:B------:R-:W-:Y:S01]  /*1330*/  SHF.R.S32.HI R8, RZ, 0x5, R2 ;  /* 0x00000005ff087819 */ /* 0x000fe20000011402 */
[----:B------:R-:W-:Y:S01]  /*1340*/  IMAD.IADD R18, R20, 0x1, -R0 ;  /* 0x0000000114127824 */ /* 0x000fe200078e0a00 */
[----:B------:R-:W-:Y:S01]  /*1350*/  SHF.R.S32.HI R4, RZ, 0x1f, R15 ;  /* 0x0000001fff047819 */ /* 0x000fe2000001140f */
[----:B------:R-:W-:Y:S01]  /*1360*/  IMAD.SHL.U32 R11, R3, 0x8, RZ ;  /* 0x00000008030b7824 */ /* 0x000fe200078e00ff */
[----:B------:R-:W-:Y:S01]  /*1370*/  SHF.R.S32.HI R2, RZ, 0x1f, R2 ;  /* 0x0000001fff027819 */ /* 0x000fe20000011402 */
[----:B------:R-:W-:Y:S01]  /*1380*/  IMAD.SHL.U32 R3, R9, 0x40, RZ ;  /* 0x0000004009037824 */ /* 0x000fe200078e00ff */
[----:B------:R-:W-:Y:S01]  /*1390*/  LEA.HI R4, R4, R222, RZ, 0x3 ;  /* 0x000000de04047211 */ /* 0x000fe200078f18ff */
[----:B------:R-:W-:Y:S01]  /*13a0*/  IMAD.SHL.U32 R173, R8, 0x400, RZ ;  /* 0x0000040008ad7824 */ /* 0x000fe200078e00ff */
[----:B------:R-:W-:Y:S01]  /*13b0*/  LEA.HI R0, R2, R8, RZ, 0x3 ;  /* 0x0000000802007211 */ /* 0x000fe200078f18ff */
[----:B------:R-:W-:Y:S01]  /*13c0*/  IMAD.SHL.U32 R242, R8, 0x200, RZ ;  /* 0x0000020008f27824 */ /* 0x000fe200078e00ff */
[----:B------:R-:W-:-:S02]  /*13d0*/  SHF.R.S32.HI R14, RZ, 0x1f, R18 ;  /* 0x0000001fff0e7819 */ /* 0x000fc40000011412 */
[----:B------:R-:W-:Y:S02]  /*13e0*/  LOP3.LUT R2, R3, 0x1c0, RZ, 0xc0, !PT ;  /* 0x000001c003027812 */ /* 0x000fe400078ec0ff */
[----:B------:R-:W-:Y:S02]  /*13f0*/  LOP3.LUT R4, R4, 0xfffffff8, RZ, 0xc0, !PT ;  /* 0xfffffff804047812 */ /* 0x000fe400078ec0ff */
[----:B------:R-:W-:Y:S02]  /*1400*/  LOP3.LUT R3, R0, 0xffffff8, RZ, 0xc0, !PT ;  /* 0x0ffffff800037812 */ /* 0x000fe400078ec0ff */
[----:B------:R-:W-:Y:S01]  /*1410*/  LEA.HI R14, R14, R18, RZ, 0x2 ;  /* 0x000000120e0e7211 */ /* 0x000fe200078f10ff */
[----:B------:R-:W-:Y:S01]  /*1420*/  IMAD.IADD R0, R222, 0x1, -R4 ;  /* 0x00000001de007824 */ /* 0x000fe200078e0a04 */
[----:B------:R-:W-:Y:S01]  /*1430*/  LOP3.LUT R6, R2, 0x8, R16, 0xf8, !PT ;  /* 0x0000000802067812 */ /* 0x000fe200078ef810 */
[----:B------:R-:W-:Y:S01]  /*1440*/  IMAD.IADD R3, R8, 0x1, -R3 ;  /* 0x0000000108037824 */ /* 0x000fe200078e0a03 */
[----:B------:R-:W-:-:S02]  /*1450*/  SHF.R.U32.HI R5, RZ, 0x3, R2 ;  /* 0x00000003ff057819 */ /* 0x000fc40000011602 */
[----:B------:R-:W-:Y:S02]  /*1460*/  SHF.R.S32.HI R2, RZ, 0x2, R14 ;  /* 0x00000002ff027819 */ /* 0x000fe4000001140e */
[C---:B------:R-:W-:Y:S02]  /*1470*/  LOP3.LUT R4, R0.reuse, 0x1, RZ, 0xc0, !PT ;  /* 0x0000000100047812 */ /* 0x040fe400078ec0ff */
[C---:B------:R-:W-:Y:S01]  /*1480*/  LOP3.LUT P6, RZ, R0.reuse, 0x4, RZ, 0xc0, !PT ;  /* 0x0000000400ff7812 */ /* 0x040fe200078cc0ff */
[----:B------:R-:W-:Y:S01]  /*1490*/  IMAD R17, R3, 0x10, R2 ;  /* 0x0000001003117824 */ /* 0x000fe200078e0202 */
[C---:B------:R-:W-:Y:S01]  /*14a0*/  LOP3.LUT P4, RZ, R0.reuse, 0x2, RZ, 0xc0, !PT ;  /* 0x0000000200ff7812 */ /* 0x040fe2000788c0ff */
[----:B------:R-:W-:Y:S01]  /*14b0*/  IMAD.SHL.U32 R2, R0, 0x40, RZ ;  /* 0x0000004000027824 */ /* 0x000fe200078e00ff */
[----:B------:R-:W-:Y:S01]  /*14c0*/  ISETP.NE.U32.AND P5, PT, R4, 0x1, PT ;  /* 0x000000010400780c */ /* 0x000fe20003fa5070 */
[----:B------:R-:W-:Y:S01]  /*14d0*/  IMAD.SHL.U32 R0, R7, 0x40, RZ ;  /* 0x0000004007007824 */ /* 0x000fe200078e00ff */
[----:B------:R-:W-:Y:S01]  /*14e0*/  LOP3.LUT R4, R15, 0xfffffffc, RZ, 0xc0, !PT ;  /* 0xfffffffc0f047812 */ /* 0x000fe200078ec0ff */
[----:B------:R-:W-:Y:S01]  /*14f0*/  IMAD.SHL.U32 R3, R10, 0x8, RZ ;  /* 0x000000080a037824 */ /* 0x000fe200078e00ff */
[----:B------:R-:W-:Y:S01]  /*1500*/  LOP3.LUT R240, R2, 0x1c0, RZ, 0xc0, !PT ;  /* 0x000001c002f07812 */ /* 0x000fe200078ec0ff */
[----:B------:R1:W-:Y:S01]  /*1510*/  STL [R1+0x168], R17 ;  /* 0x0001681101007387 */ /* 0x0003e20000100800 */
[----:B------:R-:W-:Y:S01]  /*1520*/  LOP3.LUT R0, R0, 0x1c0, RZ, 0xc0, !PT ;  /* 0x000001c000007812 */ /* 0x000fe200078ec0ff */
[----:B------:R-:W-:Y:S01]  /*1530*/  IMAD.IADD R252, R20, 0x1, -R4 ;  /* 0x0000000114fc7824 */ /* 0x000fe200078e0a04 */
[----:B------:R-:W-:-:S02]  /*1540*/  SHF.R.U32.HI R241, RZ, 0x3, R240 ;  /* 0x00000003fff17819 */ /* 0x000fc400000116f0 */
[----:B------:R-:W-:Y:S01]  /*1550*/  LOP3.LUT R2, R0, 0x8, R3, 0xf8, !PT ;  /* 0x0000000800027812 */ /* 0x000fe200078ef803 */
[C---:B------:R-:W-:Y:S01]  /*1560*/  IMAD R4, R252.reuse, 0x2, R173 ;  /* 0x00000002fc047824 */ /* 0x040fe200078e02ad */
[----:B------:R-:W-:Y:S01]  /*1570*/  SHF.R.U32.HI R143, RZ, 0x3, R0 ;  /* 0x00000003ff8f7819 */ /* 0x000fe20000011600 */
[----:B------:R-:W-:Y:S01]  /*1580*/  IMAD.SHL.U32 R0, R13, 0x40, RZ ;  /* 0x000000400d007824 */ /* 0x000fe200078e00ff */
[----:B------:R-:W-:Y:S01]  /*1590*/  LOP3.LUT R3, R241, R240, RZ, 0xfc, !PT ;  /* 0x000000f0f1037212 */ /* 0x000fe200078efcff */
[----:B------:R-:W-:Y:S01]  /*15a0*/  IMAD.SHL.U32 R104, R252, 0x8, RZ ;  /* 0x00000008fc687824 */ /* 0x000fe200078e00ff */
[----:B------:R-:W-:Y:S01]  /*15b0*/  LOP3.LUT R143, R2, R143, RZ, 0x3c, !PT ;  /* 0x0000008f028f7212 */ /* 0x000fe200078e3cff */
[----:B------:R-:W-:Y:S01]  /*15c0*/  IMAD R2, R9, 0x20, R19 ;  /* 0x0000002009027824 */ /* 0x000fe200078e0213 */
[----:B------:R-:W-:Y:S01]  /*15d0*/  LOP3.LUT R0, R0, 0xfffffe00, RZ, 0xc0, !PT ;  /* 0xfffffe0000007812 */ /* 0x000fe200078ec0ff */
[----:B------:R-:W-:Y:S01]  /*15e0*/  IMAD.SHL.U32 R106, R252, 0x4, RZ ;  /* 0x00000004fc6a7824 */ /* 0x000fe200078e00ff */
[----:B------:R-:W-:Y:S01]  /*15f0*/  LOP3.LUT R5, R6, R5, RZ, 0x3c, !PT ;  /* 0x0000000506057212 */ /* 0x000fe200078e3cff */
[----:B------:R-:W-:Y:S01]  /*1600*/  IMAD.IADD R6, R4, 0x1, R3 ;  /* 0x0000000104067824 */ /* 0x000fe200078e0203 */
[CC--:B------:R-:W-:Y:S01]  /*1610*/  IADD3 R173, R143.reuse, R0.reuse, R173 ;  /* 0x000000008fad7210 */ /* 0x0c0fe20007ffe0ad */
[----:B------:R2:W-:Y:S01]  /*1620*/  STL [R1+0x108], R2 ;  /* 0x0001080201007387 */ /* 0x0005e20000100800 */
[----:B------:R-:W-:Y:S01]  /*1630*/  LOP3.LUT R143, R143, R0, RZ, 0xfc, !PT ;  /* 0x000000008f8f7212 */ /* 0x000fe200078efcff */
[----:B------:R-:W-:Y:S01]  /*1640*/  IMAD R142, R10, 0x200, R5 ;  /* 0x000002000a8e7824 */ /* 0x000fe200078e0205 */
[----:B------:R-:W-:-:S02]  /*1650*/  LOP3.LUT R3, R14, 0x7ffffffc, RZ, 0xc0, !PT ;  /* 0x7ffffffc0e037812 */ /* 0x000fc400078ec0ff */
[----:B------:R-:W-:Y:S02]  /*1660*/  LEA.HI R0, R252, R252, RZ, 0x1 ;  /* 0x000000fcfc007211 */ /* 0x000fe400078f08ff */
[----:B------:R-:W-:Y:S01]  /*1670*/  LOP3.LUT R11, R12, 0x7ffffe00, R11, 0xf8, !PT ;  /* 0x7ffffe000c0b7812 */ /* 0x000fe200078ef80b */
[----:B------:R-:W-:Y:S01]  /*1680*/  IMAD.IADD R3, R18, 0x1, -R3 ;  /* 0x0000000112037824 */ /* 0x000fe200078e0a03 */
[----:B------:R-:W-:Y:S02]  /*1690*/  LOP3.LUT R0, R0, 0x1ffffffe, RZ, 0xc0, !PT ;  /* 0x1ffffffe00007812 */ /* 0x000fe400078ec0ff */
[----:B------:R-:W-:Y:S01]  /*16a0*/  IADD3 R141, R104, 0x20, RZ ;  /* 0x00000020688d7810 */ /* 0x000fe20007ffe0ff */
[----:B------:R-:W-:Y:S01]  /*16b0*/  IMAD.SHL.U32 R29, R3, 0x2, RZ ;  /* 0x00000002031d7824 */ /* 0x000fe200078e00ff */
[----:B------:R-:W-:Y:S01]  /*16c0*/  LOP3.LUT R3, R240, 0x18, R104, 0xf8, !PT ;  /* 0x00000018f0037812 */ /* 0x000fe200078ef868 */
[----:B------:R-:W-:Y:S01]  /*16d0*/  IMAD.IADD R4, R252, 0x1, -R0 ;  /* 0x00000001fc047824 */ /* 0x000fe200078e0a00 */
[----:B------:R-:W-:Y:S01]  /*16e0*/  IADD3 R250, R248, 0x40, RZ ;  /* 0x00000040f8fa7810 */ /* 0x000fe20007ffe0ff */
[----:B------:R-:W-:Y:S01]  /*16f0*/  IMAD.SHL.U32 R203, R11, 0x2, RZ ;  /* 0x000000020bcb7824 */ /* 0x000fe200078e00ff */
[----:B------:R-:W-:Y:S01]  /*1700*/  LOP3.LUT R3, R242, R3, R241, 0xf6, !PT ;  /* 0x00000003f2037212 */ /* 0x000fe200078ef6f1 */
[----:B------:R-:W-:Y:S01]  /*1710*/  IMAD R4, R4, 0x8, R17 ;  /* 0x0000000804047824 */ /* 0x000fe200078e0211 */
[C---:B------:R-:W-:Y:S01]  /*1720*/  IADD3 R28, R29.reuse, 0x8, RZ ;  /* 0x000000081d1c7810 */ /* 0x040fe20007ffe0ff */
[----:B------:R-:W-:Y:S01]  /*1730*/  STL [R1+0x100], R29 ;  /* 0x0001001d01007387 */ /* 0x000fe20000100800 */
[----:B------:R-:W-:-:S02]  /*1740*/  IADD3 R26, R29, 0x18, RZ ;  /* 0x000000181d1a7810 */ /* 0x000fc40007ffe0ff */
[----:B------:R-:W-:Y:S01]  /*1750*/  LEA R214, R3, 0x100, 0x1 ;  /* 0x0000010003d67811 */ /* 0x000fe200078e08ff */
[----:B------:R3:W-:Y:S01]  /*1760*/  STL [R1+0x16c], R4 ;  /* 0x00016c0401007387 */ /* 0x0007e20000100800 */
[----:B------:R-:W-:Y:S02]  /*1770*/  SHF.R.S32.HI R3, RZ, 0x1f, R28 ;  /* 0x0000001fff037819 */ /* 0x000fe4000001141c */
[C---:B------:R-:W-:Y:S01]  /*1780*/  IADD3 R25, R29.reuse, 0x20, RZ ;  /* 0x000000201d197810 */ /* 0x040fe20007ffe0ff */
[----:B------:R-:W-:Y:S01]  /*1790*/  STL [R1+0xec], R28 ;  /* 0x0000ec1c01007387 */ /* 0x000fe20000100800 */
[C---:B------:R-:W-:Y:S02]  /*17a0*/  IADD3 R23, R29.reuse, 0x30, RZ ;  /* 0x000000301d177810 */ /* 0x040fe40007ffe0ff */
[C---:B------:R-:W-:Y:S01]  /*17b0*/  IADD3 R22, R29.reuse, 0x38, RZ ;  /* 0x000000381d167810 */ /* 0x040fe20007ffe0ff */
[----:B------:R4:W-:Y:S01]  /*17c0*/  STL [R1+0x164], R3 ;  /* 0x0001640301007387 */ /* 0x0009e20000100800 */
[----:B------:R-:W-:-:S02]  /*17d0*/  IADD3 R20, R29, 0x48, RZ ;  /* 0x000000481d147810 */ /* 0x000fc40007ffe0ff */
[C---:B------:R-:W-:Y:S01]  /*17e0*/  IADD3 R19, R29.reuse, 0x50, RZ ;  /* 0x000000501d137810 */ /* 0x040fe20007ffe0ff */
[----:B------:R-:W-:Y:S01]  /*17f0*/  STL [R1+0xe4], R26 ;  /* 0x0000e41a01007387 */ /* 0x000fe20000100800 */
[C---:B-1----:R-:W-:Y:S02]  /*1800*/  IADD3 R17, R29.reuse, 0x60, RZ ;  /* 0x000000601d117810 */ /* 0x042fe40007ffe0ff */
[C---:B------:R-:W-:Y:S01]  /*1810*/  IADD3 R16, R29.reuse, 0x68, RZ ;  /* 0x000000681d107810 */ /* 0x040fe20007ffe0ff */
[----:B------:R-:W-:Y:S01]  /*1820*/  STL [R1+0xe0], R25 ;  /* 0x0000e01901007387 */ /* 0x000fe20000100800 */
[C---:B------:R-:W-:Y:S02]  /*1830*/  IADD3 R14, R29.reuse, 0x78, RZ ;  /* 0x000000781d0e7810 */ /* 0x040fe40007ffe0ff */
[----:B------:R-:W-:Y:S01]  /*1840*/  IADD3 R13, R29, 0x80, RZ ;  /* 0x000000801d0d7810 */ /* 0x000fe20007ffe0ff */
[----:B------:R-:W-:Y:S01]  /*1850*/  STL [R1+0x88], R23 ;  /* 0x0000881701007387 */ /* 0x000fe20000100800 */
[----:B--2---:R-:W-:-:S02]  /*1860*/  SHF.R.S32.HI R2, RZ, 0x1f, R141 ;  /* 0x0000001fff027819 */ /* 0x004fc4000001148d */
[----:B------:R-:W-:Y:S01]  /*1870*/  IADD3 R11, R29, 0x90, RZ ;  /* 0x000000901d0b7810 */ /* 0x000fe20007ffe0ff */
[----:B------:R-:W-:Y:S01]  /*1880*/  STL [R1+0xd8], R22 ;  /* 0x0000d81601007387 */ /* 0x000fe20000100800 */
[----:B---3--:R-:W-:Y:S02]  /*1890*/  SHF.R.S32.HI R4, RZ, 0x1f, R26 ;  /* 0x0000001fff047819 */ /* 0x008fe4000001141a */
[C---:B------:R-:W-:Y:S01]  /*18a0*/  LOP3.LUT P3, RZ, R7.reuse, 0x4, RZ, 0xc0, !PT ;  /* 0x0000000407ff7812 */ /* 0x040fe2000786c0ff */
[----:B------:R-:W-:Y:S01]  /*18b0*/  STL [R1+0xd0], R20 ;  /* 0x0000d01401007387 */ /* 0x000fe20000100800 */
[----:B------:R-:W-:Y:S02]  /*18c0*/  LOP3.LUT P1, RZ, R7, 0x2, RZ, 0xc0, !PT ;  /* 0x0000000207ff7812 */ /* 0x000fe4000782c0ff */
[----:B------:R-:W-:Y:S01]  /*18d0*/  LEA.HI R2, R2, R141, RZ, 0x3 ;  /* 0x0000008d02027211 */ /* 0x000fe200078f18ff */
[----:B------:R1:W-:Y:S01]  /*18e0*/  STL [R1+0x15c], R4 ;  /* 0x00015c0401007387 */ /* 0x0003e20000100800 */
[----:B----4-:R-:W-:-:S02]  /*18f0*/  SHF.R.S32.HI R3, RZ, 0x1f, R25 ;  /* 0x0000001fff037819 */ /* 0x010fc40000011419 */
[----:B------:R-:W-:Y:S01]  /*1900*/  SHF.R.S32.HI R7, RZ, 0x1f, R250 ;  /* 0x0000001fff077819 */ /* 0x000fe200000114fa */
[----:B------:R-:W-:Y:S01]  /*1910*/  STL [R1+0xcc], R19 ;  /* 0x0000cc1301007387 */ /* 0x000fe20000100800 */
[C---:B------:R-:W-:Y:S02]  /*1920*/  IADD3 R10, R29.reuse, 0x98, RZ ;  /* 0x000000981d0a7810 */ /* 0x040fe40007ffe0ff */
[----:B------:R-:W-:Y:S01]  /*1930*/  IADD3 R251, R248, 0x80, RZ ;  /* 0x00000080f8fb7810 */ /* 0x000fe20007ffe0ff */
[----:B------:R2:W-:Y:S01]  /*1940*/  STL [R1+0x158], R3 ;  /* 0x0001580301007387 */ /* 0x0005e20000100800 */
[C---:B------:R-:W-:Y:S02]  /*1950*/  IADD3 R8, R29.reuse, 0xa8, RZ ;  /* 0x000000a81d087810 */ /* 0x040fe40007ffe0ff */
[----:B------:R-:W-:Y:S01]  /*1960*/  LOP3.LUT R221, R2, 0xfffffff8, RZ, 0xc0, !PT ;  /* 0xfffffff802dd7812 */ /* 0x000fe200078ec0ff */
[----:B------:R3:W-:Y:S01]  /*1970*/  STL [R1+0x74], R7 ;  /* 0x0000740701007387 */ /* 0x0007e20000100800 */
[----:B------:R-:W-:-:S02]  /*1980*/  IADD3 R2, R29, 0xb8, RZ ;  /* 0x000000b81d027810 */ /* 0x000fc40007ffe0ff */
[----:B------:R-:W-:Y:S01]  /*1990*/  SHF.R.S32.HI R5, RZ, 0x1f, R251 ;  /* 0x0000001fff057819 */ /* 0x000fe200000114fb */
[----:B------:R-:W-:Y:S01]  /*19a0*/  STL [R1+0x84], R17 ;  /* 0x0000841101007387 */ /* 0x000fe20000100800 */
[----:B------:R-:W-:Y:S02]  /*19b0*/  IADD3 R140, R104, 0x40, RZ ;  /* 0x00000040688c7810 */ /* 0x000fe40007ffe0ff */
[C---:B------:R-:W-:Y:S01]  /*19c0*/  LOP3.LUT P2, RZ, R9.reuse, 0x4, RZ, 0xc0, !PT ;  /* 0x0000000409ff7812 */ /* 0x040fe2000784c0ff */
[----:B------:R4:W-:Y:S01]  /*19d0*/  STL [R1+0x9c], R2 ;  /* 0x00009c0201007387 */ /* 0x0009e20000100800 */
[----:B------:R-:W-:Y:S02]  /*19e0*/  SHF.R.S32.HI R0, RZ, 0x1f, R140 ;  /* 0x0000001fff007819 */ /* 0x000fe4000001148c */
[----:B------:R-:W-:Y:S01]  /*19f0*/  LOP3.LUT P0, RZ, R9, 0x2, RZ, 0xc0, !PT ;  /* 0x0000000209ff7812 */ /* 0x000fe2000780c0ff */
[----:B------:R5:W-:Y:S01]  /*1a00*/  STL [R1+0x70], R5 ;  /* 0x0000700501007387 */ /* 0x000be20000100800 */
[----:B-1----:R-:W-:-:S02]  /*1a10*/  SHF.R.S32.HI R4, RZ, 0x1f, R23 ;  /* 0x0000001fff047819 */ /* 0x002fc40000011417 */
[----:B------:R-:W-:Y:S01]  /*1a20*/  LEA.HI R220, R0, R140, RZ, 0x3 ;  /* 0x0000008c00dc7211 */ /* 0x000fe200078f18ff */
[----:B------:R-:W-:Y:S01]  /*1a30*/  STL [R1+0xc4], R16 ;  /* 0x0000c41001007387 */ /* 0x000fe20000100800 */
[----:B------:R-:W-:Y:S02]  /*1a40*/  SEL R0, R170, 0xffffffc0, !P6 ;  /* 0xffffffc0aa007807 */ /* 0x000fe40007000000 */
[C---:B------:R-:W-:Y:S01]  /*1a50*/  IADD3 R27, R29.reuse, 0x10, RZ ;  /* 0x000000101d1b7810 */ /* 0x040fe20007ffe0ff */
[----:B------:R1:W-:Y:S01]  /*1a60*/  STL [R1+0x150], R4 ;  /* 0x0001500401007387 */ /* 0x0003e20000100800 */
[----:B--2---:R-:W-:Y:S01]  /*1a70*/  SHF.R.S32.HI R3, RZ, 0x1f, R22 ;  /* 0x0000001fff037819 */ /* 0x004fe20000011416 */
[----:B------:R-:W-:Y:S01]  /*1a80*/  IMAD.IADD R215, R214, 0x1, R0 ;  /* 0x00000001d6d77824 */ /* 0x000fe200078e0200 */
[C---:B------:R-:W-:Y:S01]  /*1a90*/  IADD3 R24, R29.reuse, 0x28, RZ ;  /* 0x000000281d187810 */ /* 0x040fe20007ffe0ff */
[----:B------:R2:W-:Y:S01]  /*1aa0*/  STL [R1+0xe8], R27 ;  /* 0x0000e81b01007387 */ /* 0x0005e20000100800 */
[----:B---3--:R-:W-:-:S02]  /*1ab0*/  IADD3 R7, R29, 0xb0, RZ ;  /* 0x000000b01d077810 */ /* 0x008fc40007ffe0ff */
[C---:B------:R-:W-:Y:S01]  /*1ac0*/  IADD3 R21, R29.reuse, 0x40, RZ ;  /* 0x000000401d157810 */ /* 0x040fe20007ffe0ff */
[----:B------:R3:W-:Y:S01]  /*1ad0*/  STL [R1+0x14c], R3 ;  /* 0x00014c0301007387 */ /* 0x0007e20000100800 */
[C---:B------:R-:W-:Y:S02]  /*1ae0*/  IADD3 R18, R29.reuse, 0x58, RZ ;  /* 0x000000581d127810 */ /* 0x040fe40007ffe0ff */
[C---:B------:R-:W-:Y:S01]  /*1af0*/  IADD3 R15, R29.reuse, 0x70, RZ ;  /* 0x000000701d0f7810 */ /* 0x040fe20007ffe0ff */
[----:B------:R3:W-:Y:S01]  /*1b00*/  STL [R1+0xdc], R24 ;  /* 0x0000dc1801007387 */ /* 0x0007e20000100800 */
[----:B----4-:R-:W-:Y:S02]  /*1b10*/  SHF.R.S32.HI R2, RZ, 0x1f, R2 ;  /* 0x0000001fff027819 */ /* 0x010fe40000011402 */
[----:B------:R-:W-:Y:S01]  /*1b20*/  IADD3 R12, R29, 0x88, RZ ;  /* 0x000000881d0c7810 */ /* 0x000fe20007ffe0ff */
[----:B------:R4:W-:Y:S01]  /*1b30*/  STL [R1+0xd4], R21 ;  /* 0x0000d41501007387 */ /* 0x0009e20000100800 */
[----:B-----5:R-:W-:-:S02]  /*1b40*/  SEL R5, R168, 0xffffffe0, !P4 ;  /* 0xffffffe0a8057807 */ /* 0x020fc40006000000 */
[----:B------:R-:W-:Y:S01]  /*1b50*/  IADD3 R9, R29, 0xa0, RZ ;  /* 0x000000a01d097810 */ /* 0x000fe20007ffe0ff */
[----:B------:R-:W-:Y:S01]  /*1b60*/  STL [R1+0x10c], R2 ;  /* 0x00010c0201007387 */ /* 0x000fe20000100800 */
[----:B------:R-:W-:Y:S02]  /*1b70*/  LEA R142, R142, 0x6100, 0x1 ;  /* 0x000061008e8e7811 */ /* 0x000fe400078e08ff */
[----:B------:R-:W-:Y:S01]  /*1b80*/  SEL R168, R168, 0xffffffe0, !P1 ;  /* 0xffffffe0a8a87807 */ /* 0x000fe20004800000 */
[----:B------:R5:W-:Y:S01]  /*1b90*/  STL [R1+0xc8], R18 ;  /* 0x0000c81201007387 */ /* 0x000be20000100800 */
[----:B-1----:R-:W-:Y:S02]  /*1ba0*/  SHF.R.S32.HI R4, RZ, 0x1f, R20 ;  /* 0x0000001fff047819 */ /* 0x002fe40000011414 */
[----:B------:R-:W-:Y:S01]  /*1bb0*/  LEA R173, R173, 0xc100, 0x1 ;  /* 0x0000c100adad7811 */ /* 0x000fe200078e08ff */
[----:B------:R1:W-:Y:S01]  /*1bc0*/  STL [R1+0xc0], R15 ;  /* 0x0000c00f01007387 */ /* 0x0003e20000100800 */
[----:B--2---:R-:W-:-:S02]  /*1bd0*/  SHF.R.S32.HI R27, RZ, 0x1f, R27 ;  /* 0x0000001fff1b7819 */ /* 0x004fc4000001141b */
[----:B------:R-:W-:Y:S01]  /*1be0*/  LEA R143, R143, 0x100, 0x1 ;  /* 0x000001008f8f7811 */ /* 0x000fe200078e08ff */
[----:B------:R2:W-:Y:S01]  /*1bf0*/  STL [R1+0x144], R4 ;  /* 0x0001440401007387 */ /* 0x0005e20000100800 */
[----:B---3--:R-:W-:Y:S01]  /*1c00*/  SHF.R.S32.HI R3, RZ, 0x1f, R19 ;  /* 0x0000001fff037819 */ /* 0x008fe20000011413 */
[C---:B------:R-:W-:Y:S01]  /*1c10*/  IMAD.IADD R174, R173.reuse, 0x1, R168 ;  /* 0x00000001adae7824 */ /* 0x040fe200078e02a8 */
[----:B------:R-:W-:Y:S01]  /*1c20*/  SEL R169, R170, 0xffffffc0, !P2 ;  /* 0xffffffc0aaa97807 */ /* 0x000fe20005000000 */
[----:B------:R3:W-:Y:S01]  /*1c30*/  STL [R1+0xb4], R12 ;  /* 0x0000b40c01007387 */ /* 0x0007e20000100800 */
[----:B------:R-:W-:Y:S01]  /*1c40*/  SHF.R.S32.HI R24, RZ, 0x1f, R24 ;  /* 0x0000001fff187819 */ /* 0x000fe20000011418 */
[----:B------:R-:W-:Y:S01]  /*1c50*/  IMAD.IADD R168, R168, 0x1, R143 ;  /* 0x00000001a8a87824 */ /* 0x000fe200078e028f */
[----:B------:R-:W-:Y:S01]  /*1c60*/  SEL R170, R170, 0xffffffc0, !P3 ;  /* 0xffffffc0aaaa7807 */ /* 0x000fe20005800000 */
[----:B------:R3:W-:Y:S01]  /*1c70*/  STL [R1+0x140], R3 ;  /* 0x0001400301007387 */ /* 0x0007e20000100800 */
[----:B----4-:R-:W-:Y:S01]  /*1c80*/  SHF.R.S32.HI R21, RZ, 0x1f, R21 ;  /* 0x0000001fff157819 */ /* 0x010fe20000011415 */
[C---:B------:R-:W-:Y:S01]  /*1c90*/  IMAD.IADD R172, R142.reuse, 0x1, R169 ;  /* 0x000000018eac7824 */ /* 0x040fe200078e02a9 */
[C---:B------:R-:W-:Y:S01]  /*1ca0*/  IADD3 R177, R142.reuse, 0x20, RZ ;  /* 0x000000208eb17810 */ /* 0x040fe20007ffe0ff */
[----:B------:R4:W-:Y:S01]  /*1cb0*/  STL [R1+0xa8], R9 ;  /* 0x0000a80901007387 */ /* 0x0009e20000100800 */
[----:B------:R-:W-:Y:S01]  /*1cc0*/  @P0 IADD3 R177, R142, -0x20, RZ ;  /* 0xffffffe08eb10810 */ /* 0x000fe20007ffe0ff */
[----:B------:R-:W-:Y:S01]  /*1cd0*/  IMAD.IADD R176, R173, 0x1, R170 ;  /* 0x00000001adb07824 */ /* 0x000fe200078e02aa */
[----:B------:R-:W-:Y:S01]  /*1ce0*/  IADD3 R213, R104, 0x60, RZ ;  /* 0x0000006068d57810 */ /* 0x000fe20007ffe0ff */
[----:B------:R-:W-:Y:S01]  /*1cf0*/  STL [R1+0xbc], R14 ;  /* 0x0000bc0e01007387 */ /* 0x000fe20000100800 */
[----:B-----5:R-:W-:Y:S01]  /*1d00*/  SHF.R.S32.HI R18, RZ, 0x1f, R18 ;  /* 0x0000001fff127819 */ /* 0x020fe20000011412 */
[----:B------:R-:W-:Y:S01]  /*1d10*/  IMAD.IADD R171, R170, 0x1, R143 ;  /* 0x00000001aaab7824 */ /* 0x000fe200078e028f */
[----:B------:R-:W-:Y:S01]  /*1d20*/  IADD3 R212, R104, 0x80, RZ ;  /* 0x0000008068d47810 */ /* 0x000fe20007ffe0ff */
[----:B------:R-:W-:Y:S01]  /*1d30*/  STL [R1+0xb8], R13 ;  /* 0x0000b80d01007387 */ /* 0x000fe20000100800 */
[----:B-1----:R-:W-:Y:S01]  /*1d40*/  SHF.R.S32.HI R15, RZ, 0x1f, R15 ;  /* 0x0000001fff0f7819 */ /* 0x002fe2000001140f */
[----:B------:R-:W-:Y:S01]  /*1d50*/  IMAD.IADD R175, R174, 0x1, R170 ;  /* 0x00000001aeaf7824 */ /* 0x000fe200078e02aa */
[----:B------:R-:W-:Y:S01]  /*1d60*/  IADD3 R211, R104, 0xa0, RZ ;  /* 0x000000a068d37810 */ /* 0x000fe20007ffe0ff */
[----:B------:R-:W-:Y:S01]  /*1d70*/  STL [R1+0xb0], R11 ;  /* 0x0000b00b01007387 */ /* 0x000fe20000100800 */
[----:B--2---:R-:W-:Y:S01]  /*1d80*/  SHF.R.S32.HI R4, RZ, 0x1f, R17 ;  /* 0x0000001fff047819 */ /* 0x004fe20000011411 */
[----:B------:R-:W-:Y:S01]  /*1d90*/  IMAD.IADD R169, R169, 0x1, R177 ;  /* 0x00000001a9a97824 */ /* 0x000fe200078e02b1 */
[----:B------:R-:W-:Y:S01]  /*1da0*/  LOP3.LUT R220, R220, 0xfffffff8, RZ, 0xc0, !PT ;  /* 0xfffffff8dcdc7812 */ /* 0x000fe200078ec0ff */
[----:B------:R-:W-:Y:S01]  /*1db0*/  STL [R1+0xac], R10 ;  /* 0x0000ac0a01007387 */ /* 0x000fe20000100800 */
[----:B---3--:R-:W-:Y:S01]  /*1dc0*/  SHF.R.S32.HI R12, RZ, 0x1f, R12 ;  /* 0x0000001fff0c7819 */ /* 0x008fe2000001140c */
[----:B------:R-:W-:Y:S01]  /*1dd0*/  IMAD.IADD R170, R170, 0x1, R168 ;  /* 0x00000001aaaa7824 */ /* 0x000fe200078e02a8 */
[----:B------:R-:W-:Y:S01]  /*1de0*/  SHF.R.S32.HI R249, RZ, 0x1f, R248 ;  /* 0x0000001ffff97819 */ /* 0x000fe200000114f8 */
[----:B------:R1:W-:Y:S01]  /*1df0*/  STL [R1+0x138], R4 ;  /* 0x0001380401007387 */ /* 0x0003e20000100800 */
[----:B------:R-:W-:-:S02]  /*1e00*/  SHF.R.S32.HI R3, RZ, 0x1f, R16 ;  /* 0x0000001fff037819 */ /* 0x000fc40000011410 */
[----:B------:R-:W-:Y:S01]  /*1e10*/  SHF.R.S32.HI R105, RZ, 0x1f, R104 ;  /* 0x0000001fff697819 */ /* 0x000fe20000011468 */
[----:B------:R-:W-:Y:S01]  /*1e20*/  STL [R1+0xa4], R8 ;  /* 0x0000a40801007387 */ /* 0x000fe20000100800 */
[----:B----4-:R-:W-:Y:S02]  /*1e30*/  SHF.R.S32.HI R9, RZ, 0x1f, R9 ;  /* 0x0000001fff097819 */ /* 0x010fe40000011409 */
[----:B------:R-:W-:Y:S01]  /*1e40*/  SHF.R.S32.HI R247, RZ, 0x1f, R213 ;  /* 0x0000001ffff77819 */ /* 0x000fe200000114d5 */
[----:B------:R2:W-:Y:S01]  /*1e50*/  STL [R1+0x134], R3 ;  /* 0x0001340301007387 */ /* 0x0005e20000100800 */
[----:B------:R-:W-:Y:S02]  /*1e60*/  SHF.R.S32.HI R246, RZ, 0x1f, R212 ;  /* 0x0000001ffff67819 */ /* 0x000fe400000114d4 */
[----:B------:R-:W-:Y:S01]  /*1e70*/  SHF.R.S32.HI R245, RZ, 0x1f, R211 ;  /* 0x0000001ffff57819 */ /* 0x000fe200000114d3 */
[----:B------:R-:W-:Y:S01]  /*1e80*/  STL [R1+0xa0], R7 ;  /* 0x0000a00701007387 */ /* 0x000fe20000100800 */
[----:B------:R-:W-:-:S02]  /*1e90*/  SHF.R.S32.HI R244, RZ, 0x1f, R221 ;  /* 0x0000001ffff47819 */ /* 0x000fc400000114dd */
[----:B------:R-:W-:Y:S01]  /*1ea0*/  SHF.R.S32.HI R243, RZ, 0x1f, R220 ;  /* 0x0000001ffff37819 */ /* 0x000fe200000114dc */
[----:B------:R-:W-:Y:S01]  /*1eb0*/  STL [R1+0x160], R27 ;  /* 0x0001601b01007387 */ /* 0x000fe20000100800 */
[C---:B------:R-:W-:Y:S02]  /*1ec0*/  IADD3 R188, R177.reuse, 0x800, RZ ;  /* 0x00000800b1bc7810 */ /* 0x040fe40007ffe0ff */
[C---:B------:R-:W-:Y:S01]  /*1ed0*/  IADD3 R187, R177.reuse, 0x1000, RZ ;  /* 0x00001000b1bb7810 */ /* 0x040fe20007ffe0ff */
[----:B------:R-:W-:Y:S01]  /*1ee0*/  STL [R1+0x154], R24 ;  /* 0x0001541801007387 */ /* 0x000fe20000100800 */
[C---:B------:R-:W-:Y:S02]  /*1ef0*/  IADD3 R186, R177.reuse, 0x1800, RZ ;  /* 0x00001800b1ba7810 */ /* 0x040fe40007ffe0ff */
[----:B------:R-:W-:Y:S01]  /*1f00*/  IADD3 R185, R177, 0x2000, RZ ;  /* 0x00002000b1b97810 */ /* 0x000fe20007ffe0ff */
[----:B------:R-:W-:Y:S01]  /*1f10*/  STL [R1+0x148], R21 ;  /* 0x0001481501007387 */ /* 0x000fe20000100800 */
[----:B-1----:R-:W-:-:S02]  /*1f20*/  SHF.R.S32.HI R4, RZ, 0x1f, R14 ;  /* 0x0000001fff047819 */ /* 0x002fc4000001140e */
[C---:B------:R-:W-:Y:S01]  /*1f30*/  IADD3 R184, R177.reuse, 0x2800, RZ ;  /* 0x00002800b1b87810 */ /* 0x040fe20007ffe0ff */
[----:B------:R-:W-:Y:S01]  /*1f40*/  STL [R1+0x13c], R18 ;  /* 0x00013c1201007387 */ /* 0x000fe20000100800 */
[C---:B------:R-:W-:Y:S02]  /*1f50*/  IADD3 R183, R177.reuse, 0x3000, RZ ;  /* 0x00003000b1b77810 */ /* 0x040fe40007ffe0ff */
[C---:B------:R-:W-:Y:S01]  /*1f60*/  IADD3 R182, R177.reuse, 0x3800, RZ ;  /* 0x00003800b1b67810 */ /* 0x040fe20007ffe0ff */
[----:B------:R1:W-:Y:S01]  /*1f70*/  STL [R1+0x12c], R4 ;  /* 0x00012c0401007387 */ /* 0x0003e20000100800 */
[----:B--2---:R-:W-:Y:S02]  /*1f80*/  SHF.R.S32.HI R3, RZ, 0x1f, R13 ;  /* 0x0000001fff037819 */ /* 0x004fe4000001140d */
[C---:B------:R-:W-:Y:S01]  /*1f90*/  IADD3 R181, R177.reuse, 0x4000, RZ ;  /* 0x00004000b1b57810 */ /* 0x040fe20007ffe0ff */
[----:B------:R-:W-:Y:S01]  /*1fa0*/  STL [R1+0x130], R15 ;  /* 0x0001300f01007387 */ /* 0x000fe20000100800 */
[----:B------:R-:W-:-:S02]  /*1fb0*/  IADD3 R180, R177, 0x4800, RZ ;  /* 0x00004800b1b47810 */ /* 0x000fc40007ffe0ff */
[C---:B------:R-:W-:Y:S01]  /*1fc0*/  IADD3 R179, R177.reuse, 0x5000, RZ ;  /* 0x00005000b1b37810 */ /* 0x040fe20007ffe0ff */
[----:B------:R2:W-:Y:S01]  /*1fd0*/  STL [R1+0x128], R3 ;  /* 0x0001280301007387 */ /* 0x0005e20000100800 */
[----:B------:R-:W-:-:S03]  /*1fe0*/  IADD3 R178, R177, 0x5800, RZ ;  /* 0x00005800b1b27810 */ /* 0x000fc60007ffe0ff */
[----:B------:R-:W-:Y:S04]  /*1ff0*/  STL [R1+0x124], R12 ;  /* 0x0001240c01007387 */ /* 0x000fe80000100800 */
[----:B------:R-:W-:Y:S01]  /*2000*/  STL [R1+0x118], R9 ;  /* 0x0001180901007387 */ /* 0x000fe20000100800 */
[----:B-1----:R-:W-:-:S05]  /*2010*/  SHF.R.S32.HI R4, RZ, 0x1f, R11 ;  /* 0x0000001fff047819 */ /* 0x002fca000001140b */
[----:B------:R1:W-:Y:S01]  /*2020*/  STL [R1+0x120], R4 ;  /* 0x0001200401007387 */ /* 0x0003e20000100800 */
[----:B--2---:R-:W-:-:S05]  /*2030*/  SHF.R.S32.HI R3, RZ, 0x1f, R10 ;  /* 0x0000001fff037819 */ /* 0x004fca000001140a */
[----:B------:R2:W-:Y:S01]  /*2040*/  STL [R1+0x11c], R3 ;  /* 0x00011c0301007387 */ /* 0x0005e20000100800 */
[----:B-1----:R-:W-:-:S05]  /*2050*/  SHF.R.S32.HI R4, RZ, 0x1f, R8 ;  /* 0x0000001fff047819 */ /* 0x002fca0000011408 */
[----:B------:R1:W-:Y:S01]  /*2060*/  STL [R1+0x114], R4 ;  /* 0x0001140401007387 */ /* 0x0003e20000100800 */
[----:B--2---:R-:W-:-:S05]  /*2070*/  SHF.R.S32.HI R3, RZ, 0x1f, R7 ;  /* 0x0000001fff037819 */ /* 0x004fca0000011407 */
[----:B------:R2:W-:Y:S01]  /*2080*/  STL [R1+0x110], R3 ;  /* 0x0001100301007387 */ /* 0x0005e20000100800 */
[----:B-1----:R-:W-:-:S05]  /*2090*/  LEA R4, R6, 0x80, 0x1 ;  /* 0x0000008006047811 */ /* 0x002fca00078e08ff */
[C---:B------:R-:W-:Y:S01]  /*20a0*/  IMAD.IADD R2, R4.reuse, 0x1, R5 ;  /* 0x0000000104027824 */ /* 0x040fe200078e0205 */
[----:B------:R1:W-:Y:S01]  /*20b0*/  STL [R1+0x8c], R4 ;  /* 0x00008c0401007387 */ /* 0x0003e20000100800 */
[C---:B------:R-:W-:Y:S01]  /*20c0*/  IMAD.IADD R6, R4.reuse, 0x1, R0 ;  /* 0x0000000104067824 */ /* 0x040fe200078e0200 */
[C---:B--2---:R-:W-:Y:S02]  /*20d0*/  IADD3 R3, R4.reuse, -0x10, RZ ;  /* 0xfffffff004037810 */ /* 0x044fe40007ffe0ff */
[----:B------:R-:W-:Y:S01]  /*20e0*/  @P5 IADD3 R3, R4, 0x10, RZ ;  /* 0x0000001004035810 */ /* 0x000fe20007ffe0ff */
[----:B------:R2:W-:Y:S04]  /*20f0*/  STL [R1+0x98], R2 ;  /* 0x0000980201007387 */ /* 0x0005e80000100800 */
[----:B------:R3:W-:Y:S04]  /*2100*/  STL [R1+0x90], R3 ;  /* 0x0000900301007387 */ /* 0x0007e80000100800 */
[----:B------:R4:W-:Y:S01]  /*2110*/  STL [R1+0xfc], R6 ;  /* 0x0000fc0601007387 */ /* 0x0009e20000100800 */
[----:B-1----:R-:W-:-:S02]  /*2120*/  IMAD.IADD R4, R0, 0x1, R2 ;  /* 0x0000000100047824 */ /* 0x002fc400078e0202 */
[----:B--2---:R-:W-:-:S03]  /*2130*/  IMAD.IADD R2, R5, 0x1, R3 ;  /* 0x0000000105027824 */ /* 0x004fc600078e0203 */
[----:B------:R4:W-:Y:S01]  /*2140*/  STL [R1+0xf8], R4 ;  /* 0x0000f80401007387 */ /* 0x0009e20000100800 */
[----:B---3--:R-:W-:-:S03]  /*2150*/  IMAD.IADD R3, R0, 0x1, R3 ;  /* 0x0000000100037824 */ /* 0x008fc600078e0203 */
[----:B------:R4:W-:Y:S01]  /*2160*/  STL [R1+0x94], R2 ;  /* 0x0000940201007387 */ /* 0x0009e20000100800 */
[----:B------:R-:W-:-:S03]  /*2170*/  IMAD.IADD R0, R0, 0x1, R2 ;  /* 0x0000000100007824 */ /* 0x000fc600078e0202 */
[----:B------:R4:W-:Y:S04]  /*2180*/  STL [R1+0xf4], R3 ;  /* 0x0000f40301007387 */ /* 0x0009e80000100800 */
[----:B------:R4:W-:Y:S02]  /*2190*/  STL [R1+0xf0], R0 ;  /* 0x0000f00001007387 */ /* 0x0009e40000100800 */
.L_x_903:
[----:B------:R-:W-:Y:S01]  /*21a0*/  ISETP.NE.U32.AND P0, PT, RZ, c[0x0][0x370], PT ;  /* 0x0000dc00ff007a0c */ /* 0x000fe20003f05070 */
[----:B------:R-:W-:Y:S01]  /*21b0*/  IMAD.MOV.U32 R18, RZ, RZ, 0x4 ;  /* 0x00000004ff127424 */ /* 0x000fe200078e00ff */
[----:B------:R-:W-:Y:S01]  /*21c0*/  ISETP.NE.U32.AND P4, PT, RZ, c[0x0][0x358], PT ;  /* 0x0000d600ff007a0c */ /* 0x000fe20003f85070 */
[----:B----4-:R-:W-:Y:S01]  /*21d0*/  IMAD.MOV.U32 R2, RZ, RZ, RZ ;  /* 0x000000ffff027224 */ /* 0x010fe200078e00ff */
[----:B------:R-:W-:Y:S01]  /*21e0*/  ISETP.NE.AND.EX P0, PT, RZ, c[0x0][0x374], PT, P0 ;  /* 0x0000dd00ff007a0c */ /* 0x000fe20003f05300 */
[----:B------:R-:W-:Y:S01]  /*21f0*/  IMAD.MOV.U32 R72, RZ, RZ, RZ ;  /* 0x000000ffff487224 */ /* 0x000fe200078e00ff */
[----:B------:R-:W-:Y:S01]  /*2200*/  ISETP.NE.AND.EX P4, PT, RZ, c[0x0][0x35c], PT, P4 ;  /* 0x0000d700ff007a0c */ /* 0x000fe20003f85340 */
[----:B------:R-:W-:Y:S01]  /*2210*/  IMAD.MOV.U32 R17, RZ, RZ, RZ ;  /* 0x000000ffff117224 */ /* 0x000fe200078e00ff */
[----:B------:R-:W-:Y:S01]  /*2220*/  ISETP.NE.U32.AND P3, PT, RZ, c[0x0][0x350], PT ;  /* 0x0000d400ff007a0c */ /* 0x000fe20003f65070 */
[----:B------:R-:W-:Y:S01]  /*2230*/  IMAD.WIDE R6, R239, R18, c[0x0][0x350] ;  /* 0x0000d400ef067625 */ /* 0x000fe200078e0212 */
[----:B------:R-:W-:-:S02]  /*2240*/  ISETP.NE.U32.AND P2, PT, RZ, c[0x0][0x348], PT ;  /* 0x0000d200ff007a0c */ /* 0x000fc40003f45070 */
[----:B------:R-:W-:Y:S02]  /*2250*/  ISETP.NE.AND.EX P3, PT, RZ, c[0x0][0x354], PT, P3 ;  /* 0x0000d500ff007a0c */ /* 0x000fe40003f65330 */
[----:B------:R-:W-:-:S03]  /*2260*/  ISETP.NE.AND.EX P2, PT, RZ, c[0x0][0x34c], PT, P2 ;  /* 0x0000d300ff007a0c */ /* 0x000fc60003f45320 */
[----:B------:R-:W-:-:S05]  /*2270*/  @P0 IMAD.WIDE R4, R239, R18, c[0x0][0x370] ;  /* 0x0000dc00ef040625 */ /* 0x000fca00078e0212 */
[----:B------:R1:W2:Y:S01]  /*2280*/  @P0 LDG.E R2, [R4.64] ;  /* 0x0000000a04020981 */ /* 0x0002a2000c1e1900 */
[----:B------:R-:W-:Y:S02]  /*2290*/  IMAD.MOV.U32 R0, RZ, RZ, RZ ;  /* 0x000000ffff007224 */ /* 0x000fe400078e00ff */
[CC--:B------:R-:W-:Y:S01]  /*22a0*/  IMAD.WIDE R10, R239.reuse, R18.reuse, c[0x0][0x348] ;  /* 0x0000d200ef0a7625 */ /* 0x0c0fe200078e0212 */
[----:B------:R-:W3:Y:S04]  /*22b0*/  @P3 LDG.E R17, [R6.64] ;  /* 0x0000000a06113981 */ /* 0x000ee8000c1e1900 */
[----:B------:R-:W4:Y:S01]  /*22c0*/  @P2 LDG.E R0, [R10.64] ;  /* 0x0000000a0a002981 */ /* 0x000f22000c1e1900 */
[----:B-1----:R-:W-:-:S05]  /*22d0*/  IMAD.WIDE R4, R239, R18, c[0x0][0x358] ;  /* 0x0000d600ef047625 */ /* 0x002fca00078e0212 */
[----:B------:R-:W4:Y:S01]  /*22e0*/  @P4 LDG.E R72, [R4.64] ;  /* 0x0000000a04484981 */ /* 0x000f22000c1e1900 */
[----:B------:R-:W-:-:S04]  /*22f0*/  ISETP.NE.U32.AND P1, PT, RZ, c[0x0][0x360], PT ;  /* 0x0000d800ff007a0c */ /* 0x000fc80003f25070 */
[----:B------:R-:W-:Y:S02]  /*2300*/  ISETP.NE.AND.EX P1, PT, RZ, c[0x0][0x364], PT, P1 ;  /* 0x0000d900ff007a0c */ /* 0x000fe40003f25310 */
[----:B------:R-:W-:Y:S01]  /*2310*/  MOV R13, c[0x0][0x168] ;  /* 0x00005a00000d7a02 */ /* 0x000fe20000000f00 */
[----:B------:R-:W-:Y:S01]  /*2320*/  YIELD ;  /* 0x0000000000007946 */ /* 0x000fe20003800000 */
[----:B------:R-:W-:Y:S02]  /*2330*/  ULDC UR5, c[0x0][0x2ac] ;  /* 0x0000ab0000057ab9 */ /* 0x000fe40000000800 */
[----:B------:R-:W-:-:S07]  /*2340*/  ULDC UR4, c[0x0][0x1d0] ;  /* 0x0000740000047ab9 */ /* 0x000fce0000000800 */
[----:B------:R-:W-:Y:S01]  /*2350*/  @P1 IMAD.WIDE R8, R239, R18, c[0x0][0x360] ;  /* 0x0000d800ef081625 */ /* 0x000fe200078e0212 */
[----:B------:R-:W-:-:S04]  /*2360*/  UIMAD UR4, UR5, UR4, URZ ;  /* 0x00000004050472a4 */ /* 0x000fc8000f8e023f */
[----:B------:R1:W5:Y:S01]  /*2370*/  @P1 LDG.E R13, [R8.64] ;  /* 0x0000000a080d1981 */ /* 0x000362000c1e1900 */
[----:B------:R-:W-:Y:S02]  /*2380*/  IMAD.MOV.U32 R208, RZ, RZ, c[0x0][0x228] ;  /* 0x00008a00ffd07624 */ /* 0x000fe400078e00ff */
[----:B-1----:R-:W-:-:S05]  /*2390*/  IMAD.U32 R8, RZ, RZ, UR7 ;  /* 0x00000007ff087e24 */ /* 0x002fca000f8e00ff */
[----:B------:R-:W-:Y:S01]  /*23a0*/  IADD3 R144, P0, R8, 0x48, RZ ;  /* 0x0000004808907810 */ /* 0x000fe20007f1e0ff */
[----:B------:R-:W-:-:S03]  /*23b0*/  IMAD.U32 R8, RZ, RZ, UR4 ;  /* 0x00000004ff087e24 */ /* 0x000fc6000f8e00ff */
[----:B------:R-:W-:Y:S01]  /*23c0*/  IADD3.X R145, RZ, UR6, RZ, P0, !PT ;  /* 0x00000006ff917c10 */ /* 0x000fe200087fe4ff */
[----:B--2---:R-:W-:Y:S01]  /*23d0*/  STL [R1+0x48], R2 ;  /* 0x0000480201007387 */ /* 0x004fe20000100800 */
[----:B---3--:R-:W-:-:S03]  /*23e0*/  IMAD.IADD R3, R17, 0x1, R2 ;  /* 0x0000000111037824 */ /* 0x008fc600078e0202 */
[----:B----4-:R1:W-:Y:S04]  /*23f0*/  STL [R1+0x4c], R0 ;  /* 0x00004c0001007387 */ /* 0x0103e80000100800 */
[----:B------:R2:W-:Y:S04]  /*2400*/  STL [R1+0x50], R3 ;  /* 0x0000500301007387 */ /* 0x0005e80000100800 */
[----:B------:R3:W-:Y:S01]  /*2410*/  STL [R1+0x54], R72 ;  /* 0x0000544801007387 */ /* 0x0007e20000100800 */
[C---:B-1----:R-:W-:Y:S02]  /*2420*/  LOP3.LUT R0, R238.reuse, 0xff000000, RZ, 0xc0, !PT ;  /* 0xff000000ee007812 */ /* 0x042fe400078ec0ff */
[----:B--2---:R-:W-:-:S02]  /*2430*/  LOP3.LUT R3, R238, 0xff0000, RZ, 0xc0, !PT ;  /* 0x00ff0000ee037812 */ /* 0x004fc400078ec0ff */
[----:B------:R-:W-:-:S04]  /*2440*/  SHF.R.U32.HI R0, RZ, 0x8, R0 ;  /* 0x00000008ff007819 */ /* 0x000fc80000011600 */
[----:B------:R-:W-:Y:S01]  /*2450*/  LEA.HI R12, R3, R0, RZ, 0x10 ;  /* 0x00000000030c7211 */ /* 0x000fe200078f80ff */
[----:B------:R-:W-:Y:S05]  /*2460*/  @P1 BRA `(.L_x_700) ;  /* 0x0000004000001947 */ /* 0x000fea0003800000 */
[----:B------:R-:W-:Y:S05]  /*2470*/  @!P2 BRA `(.L_x_700) ;  /* 0x000000300000a947 */ /* 0x000fea0003800000 */
[----:B------:R1:W2:Y:S04]  /*2480*/  LDG.E R0, [R10.64] ;  /* 0x0000000a0a007981 */ /* 0x0002a8000c1e1900 */
[----:B-1----:R-:W2:Y:S02]  /*2490*/  LDG.E R10, [R10.64+0x4] ;  /* 0x0000040a0a0a7981 */ /* 0x002ea4000c1e1900 */
[----:B--2--5:R-:W-:-:S05]  /*24a0*/  IADD3 R13, -R0, R10, RZ ;  /* 0x0000000a000d7210 */ /* 0x024fca0007ffe1ff */
.L_x_700:
[----:B-----5:R1:W-:Y:S01]  /*24b0*/  STL [R1+0x58], R13 ;  /* 0x0000580d01007387 */ /* 0x0203e20000100800 */
[----:B------:R-:W-:-:S04]  /*24c0*/  ISETP.NE.U32.AND P0, PT, RZ, c[0x0][0x368], PT ;  /* 0x0000da00ff007a0c */ /* 0x000fc80003f05070 */
[----:B------:R-:W-:-:S13]  /*24d0*/  ISETP.NE.AND.EX P0, PT, RZ, c[0x0][0x36c], PT, P0 ;  /* 0x0000db00ff007a0c */ /* 0x000fda0003f05300 */
[----:B------:R-:W-:Y:S05]  /*24e0*/  @!P0 BRA `(.L_x_701) ;  /* 0x0000003000008947 */ /* 0x000fea0003800000 */
[----:B------:R-:W-:-:S06]  /*24f0*/  IMAD.WIDE R8, R239, R18, c[0x0][0x368] ;  /* 0x0000da00ef087625 */ /* 0x000fcc00078e0212 */
[----:B------:R2:W5:Y:S01]  /*2500*/  LDG.E R8, [R8.64] ;  /* 0x0000000a08087981 */ /* 0x000562000c1e1900 */
[----:B------:R-:W-:Y:S05]  /*2510*/  BRA `(.L_x_702) ;  /* 0x0000004000007947 */ /* 0x000fea0003800000 */
.L_x_701:
[----:B------:R-:W-:Y:S05]  /*2520*/  @!P3 BRA `(.L_x_702) ;  /* 0x000000300000b947 */ /* 0x000fea0003800000 */
[----:B------:R2:W4:Y:S04]  /*2530*/  LDG.E R8, [R6.64] ;  /* 0x0000000a06087981 */ /* 0x000528000c1e1900 */
[----:B--2---:R-:W4:Y:S02]  /*2540*/  LDG.E R6, [R6.64+0x4] ;  /* 0x0000040a06067981 */ /* 0x004f24000c1e1900 */
[----:B----4-:R-:W-:Y:S02]  /*2550*/  IADD3 R8, -R8, R6, RZ ;  /* 0x0000000608087210 */ /* 0x010fe40007ffe1ff */
.L_x_702:
[----:B------:R-:W-:Y:S01]  /*2560*/  ISETP.NE.U32.AND P0, PT, RZ, c[0x0][0x378], PT ;  /* 0x0000de00ff007a0c */ /* 0x000fe20003f05070 */
[----:B------:R-:W4:Y:S03]  /*2570*/  LDL R7, [R1+0x104] ;  /* 0x0001040001077983 */ /* 0x000f260000100800 */
[----:B------:R-:W-:Y:S01]  /*2580*/  ISETP.NE.AND.EX P0, PT, RZ, c[0x0][0x37c], PT, P0 ;  /* 0x0000df00ff007a0c */ /* 0x000fe20003f05300 */
[----:B--2---:R1:W2:Y:S01]  /*2590*/  @P4 LDG.E R6, [R4.64] ;  /* 0x0000000a04064981 */ /* 0x0042a2000c1e1900 */
[----:B-----5:R-:W-:-:S03]  /*25a0*/  IMAD.MOV.U32 R0, RZ, RZ, R8 ;  /* 0x000000ffff007224 */ /* 0x020fc600078e0008 */
[----:B------:R1:W2:Y:S08]  /*25b0*/  @P4 LDG.E R3, [R4.64+0x4] ;  /* 0x0000040a04034981 */ /* 0x0002b0000c1e1900 */
[----:B-1----:R-:W-:-:S05]  /*25c0*/  @P0 IMAD.WIDE R4, R239, R18, c[0x0][0x378] ;  /* 0x0000de00ef040625 */ /* 0x002fca00078e0212 */
[----:B---3--:R1:W3:Y:S01]  /*25d0*/  @P0 LDG.E R0, [R4.64] ;  /* 0x0000000a04000981 */ /* 0x0082e2000c1e1900 */
[----:B------:R-:W-:-:S05]  /*25e0*/  IMAD.IADD R9, R8, 0x1, -R2 ;  /* 0x0000000108097824 */ /* 0x000fca00078e0a02 */
[----:B------:R2:W-:Y:S01]  /*25f0*/  STL [R1+0x5c], R9 ;  /* 0x00005c0901007387 */ /* 0x0005e20000100800 */
[----:B-1----:R-:W-:Y:S02]  /*2600*/  IMAD.MOV.U32 R4, RZ, RZ, c[0x0][0x2c4] ;  /* 0x0000b100ff047624 */ /* 0x002fe400078e00ff */
[----:B------:R-:W-:-:S03]  /*2610*/  IMAD.MOV.U32 R5, RZ, RZ, c[0x0][0x32c] ;  /* 0x0000cb00ff057624 */ /* 0x000fc600078e00ff */
[----:B------:R-:W-:Y:S02]  /*2620*/  ISETP.NE.AND P1, PT, R4, 0x1, PT ;  /* 0x000000010400780c */ /* 0x000fe40003f25270 */
[----:B------:R-:W-:Y:S01]  /*2630*/  ISETP.GE.AND P2, PT, R5, 0x1, PT ;  /* 0x000000010500780c */ /* 0x000fe20003f46270 */
[----:B----4-:R-:W-:-:S05]  /*2640*/  IMAD.SHL.U32 R236, R7, 0x80, RZ ;  /* 0x0000008007ec7824 */ /* 0x010fca00078e00ff */
[----:B------:R-:W-:Y:S01]  /*2650*/  IADD3 R2, R236, 0x7f, RZ ;  /* 0x0000007fec027810 */ /* 0x000fe20007ffe0ff */
[----:B--2---:R-:W-:-:S04]  /*2660*/  @P4 IMAD.IADD R208, R3, 0x1, -R6 ;  /* 0x0000000103d04824 */ /* 0x004fc800078e0a06 */
[----:B------:R-:W-:-:S04]  /*2670*/  @P1 IMAD.HI.U32 R4, R2, c[0x0][0x2c8], RZ ;  /* 0x0000b20002041a27 */ /* 0x000fc800078e00ff */
[----:B------:R-:W-:Y:S01]  /*2680*/  IMAD.IADD R209, R9, 0x1, R208 ;  /* 0x0000000109d17824 */ /* 0x000fe200078e02d0 */
[----:B------:R-:W-:-:S04]  /*2690*/  @P1 SHF.R.U32.HI R2, RZ, c[0x0][0x2cc], R4 ;  /* 0x0000b300ff021a19 */ /* 0x000fc80000011604 */
[----:B------:R1:W-:Y:S01]  /*26a0*/  STL.64 [R1+0x60], R208 ;  /* 0x000060d001007387 */ /* 0x0003e20000100a00 */
[----:B------:R-:W-:Y:S02]  /*26b0*/  IADD3 R3, R209, 0x3f, RZ ;  /* 0x0000003fd1037810 */ /* 0x000fe40007ffe0ff */
[----:B------:R-:W-:Y:S02]  /*26c0*/  IADD3 R2, R2, 0x1, R209 ;  /* 0x0000000102027810 */ /* 0x000fe40007ffe0d1 */
[----:B------:R-:W-:-:S04]  /*26d0*/  SHF.R.S32.HI R4, RZ, 0x1f, R3 ;  /* 0x0000001fff047819 */ /* 0x000fc80000011403 */
[----:B------:R-:W-:Y:S01]  /*26e0*/  LEA.HI R3, R4, R3, RZ, 0x6 ;  /* 0x0000000304037211 */ /* 0x000fe200078f30ff */
[----:B------:R-:W-:-:S03]  /*26f0*/  IMAD.IADD R4, R2, 0x1, -R13 ;  /* 0x0000000102047824 */ /* 0x000fc600078e0a0d */
[----:B------:R-:W-:Y:S02]  /*2700*/  SHF.R.S32.HI R16, RZ, 0x6, R3 ;  /* 0x00000006ff107819 */ /* 0x000fe40000011403 */
[----:B------:R-:W-:Y:S01]  /*2710*/  IADD3 R3, R4, c[0x0][0x328], RZ ;  /* 0x0000ca0004037a10 */ /* 0x000fe20007ffe0ff */
[----:B---3--:R1:W-:Y:S01]  /*2720*/  STL [R1+0x68], R0 ;  /* 0x0000680001007387 */ /* 0x0083e20000100800 */
        /* <DEDUP_REMOVED lines=11> */
.L_x_705:
[----:B------:R-:W-:-:S13]  /*27e0*/  ISETP.NE.AND P0, PT, R5, 0x1, PT ;  /* 0x000000010500780c */ /* 0x000fda0003f05270 */
[----:B------:R-:W-:-:S05]  /*27f0*/  @P0 IMAD.HI.U32 R4, R2, c[0x0][0x330], RZ ;  /* 0x0000cc0002040a27 */ /* 0x000fca00078e00ff */
[----:B------:R-:W-:Y:S02]  /*2800*/  @P0 SHF.R.U32.HI R2, RZ, c[0x0][0x334], R4 ;  /* 0x0000cd00ff020a19 */ /* 0x000fe40000011604 */
.L_x_706:
[----:B------:R-:W-:Y:S05]  /*2810*/  BSYNC B0 ;  /* 0x0000000000007941 */ /* 0x000fea0003800000 */
.L_x_704:
[----:B------:R-:W-:-:S05]  /*2820*/  IMAD R2, R2, R5, c[0x0][0x32c] ;  /* 0x0000cb0002027624 */ /* 0x000fca00078e0205 */
[----:B------:R-:W-:-:S04]  /*2830*/  IMNMX R3, R3, R2, PT ;  /* 0x0000000203037217 */ /* 0x000fc80003800200 */
.L_x_703:
[----:B------:R-:W-:Y:S01]  /*2840*/  IADD3 R3, R3, 0x3f, RZ ;  /* 0x0000003f03037810 */ /* 0x000fe20007ffe0ff */
[----:B------:R-:W-:-:S03]  /*2850*/  @P1 IMAD.HI.U32 R4, R236, c[0x0][0x2c8], RZ ;  /* 0x0000b200ec041a27 */ /* 0x000fc600078e00ff */
[----:B------:R-:W-:Y:S01]  /*2860*/  SHF.R.S32.HI R11, RZ, 0x1f, R3 ;  /* 0x0000001fff0b7819 */ /* 0x000fe20000011403 */
[----:B------:R-:W-:Y:S01]  /*2870*/  IMAD.MOV.U32 R2, RZ, RZ, R236 ;  /* 0x000000ffff027224 */ /* 0x000fe200078e00ec */
[----:B------:R-:W-:Y:S02]  /*2880*/  @P1 SHF.R.U32.HI R2, RZ, c[0x0][0x2cc], R4 ;  /* 0x0000b300ff021a19 */ /* 0x000fe40000011604 */
[----:B------:R-:W-:Y:S02]  /*2890*/  LEA.HI R11, R11, R3, RZ, 0x6 ;  /* 0x000000030b0b7211 */ /* 0x000fe400078f30ff */
[----:B------:R-:W-:Y:S02]  /*28a0*/  IADD3 R2, R2, R209, -R13 ;  /* 0x000000d102027210 */ /* 0x000fe40007ffe80d */
[----:B------:R-:W-:Y:S02]  /*28b0*/  SHF.R.S32.HI R11, RZ, 0x6, R11 ;  /* 0x00000006ff0b7819 */ /* 0x000fe4000001140b */
[----:B------:R-:W-:-:S02]  /*28c0*/  IADD3 R3, R2, -c[0x0][0x324], RZ ;  /* 0x8000c90002037a10 */ /* 0x000fc40007ffe0ff */
        /* <DEDUP_REMOVED lines=11> */
.L_x_709:
[----:B------:R-:W-:-:S13]  /*2980*/  ISETP.NE.AND P0, PT, R5, 0x1, PT ;  /* 0x000000010500780c */ /* 0x000fda0003f05270 */
[----:B------:R-:W-:-:S05]  /*2990*/  @P0 IMAD.HI.U32 R4, R2, c[0x0][0x330], RZ ;  /* 0x0000cc0002040a27 */ /* 0x000fca00078e00ff */
[----:B------:R-:W-:Y:S02]  /*29a0*/  @P0 SHF.R.U32.HI R2, RZ, c[0x0][0x334], R4 ;  /* 0x0000cd00ff020a19 */ /* 0x000fe40000011604 */
.L_x_710:
[----:B------:R-:W-:Y:S05]  /*29b0*/  BSYNC B0 ;  /* 0x0000000000007941 */ /* 0x000fea0003800000 */
.L_x_708:
[----:B------:R-:W-:-:S05]  /*29c0*/  IMAD R2, R2, c[0x0][0x32c], RZ ;  /* 0x0000cb0002027a24 */ /* 0x000fca00078e02ff */
[----:B------:R-:W-:-:S04]  /*29d0*/  IMNMX R3, R3, R2, !PT ;  /* 0x0000000203037217 */ /* 0x000fc80007800200 */
.L_x_707:
[----:B------:R-:W-:Y:S01]  /*29e0*/  SHF.R.S32.HI R10, RZ, 0x1f, R3 ;  /* 0x0000001fff0a7819 */ /* 0x000fe20000011403 */
[----:B------:R-:W-:Y:S01]  /*29f0*/  BSSY B0, `(.L_x_711) ;  /* 0x000002a000007945 */ /* 0x000fe20003800000 */
[----:B------:R-:W-:Y:S02]  /*2a00*/  LOP3.LUT R19, R12, 0xff, RZ, 0xc0, !PT ;  /* 0x000000ff0c137812 */ /* 0x000fe400078ec0ff */
[----:B------:R-:W-:Y:S01]  /*2a10*/  LEA.HI R10, R10, R3, RZ, 0x6 ;  /* 0x000000030a0a7211 */ /* 0x000fe200078f30ff */
[----:B------:R-:W-:Y:S01]  /*2a20*/  IMAD.MOV.U32 R3, RZ, RZ, RZ ;  /* 0x000000ffff037224 */ /* 0x000fe200078e00ff */
[----:B------:R-:W-:Y:S01]  /*2a30*/  SHF.R.U32.HI R2, RZ, 0x10, R12 ;  /* 0x00000010ff027819 */ /* 0x000fe2000001160c */
[----:B------:R2:W-:Y:S01]  /*2a40*/  STL [R1+0x80], R19 ;  /* 0x0000801301007387 */ /* 0x0005e20000100800 */
[----:B------:R-:W-:-:S03]  /*2a50*/  SHF.R.S32.HI R10, RZ, 0x6, R10 ;  /* 0x00000006ff0a7819 */ /* 0x000fc6000001140a */
[----:B------:R2:W-:Y:S01]  /*2a60*/  STL [R1+0x78], R2 ;  /* 0x0000780201007387 */ /* 0x0005e20000100800 */
[----:B------:R-:W-:-:S04]  /*2a70*/  IMNMX R10, RZ, R10, !PT ;  /* 0x0000000aff0a7217 */ /* 0x000fc80007800200 */
[----:B------:R-:W-:-:S13]  /*2a80*/  ISETP.GT.AND P0, PT, R11, R10, PT ;  /* 0x0000000a0b00720c */ /* 0x000fda0003f04270 */
[----:B------:R-:W-:Y:S05]  /*2a90*/  @!P0 BRA `(.L_x_712) ;  /* 0x000001f000008947 */ /* 0x000fea0003800000 */
[----:B------:R-:W-:-:S04]  /*2aa0*/  ISETP.NE.AND P0, PT, R2, RZ, PT ;  /* 0x000000ff0200720c */ /* 0x000fc80003f05270 */
[----:B--2---:R-:W-:-:S04]  /*2ab0*/  SEL R2, R2, c[0x0][0x338], P0 ;  /* 0x0000ce0002027a07 */ /* 0x004fc80000000000 */
[----:B------:R-:W-:Y:S02]  /*2ac0*/  IABS R4, R2 ;  /* 0x0000000200047213 */ /* 0x000fe40000000000 */
[----:B------:R-:W-:Y:S02]  /*2ad0*/  IADD3 R12, R2, -0x1, R11 ;  /* 0xffffffff020c7810 */ /* 0x000fe40007ffe00b */
[----:B------:R-:W2:Y:S03]  /*2ae0*/  I2F.RP R6, R4 ;  /* 0x0000000400067306 */ /* 0x000ea60000209400 */
[----:B------:R-:W-:-:S05]  /*2af0*/  IMAD.IADD R12, R12, 0x1, -R10 ;  /* 0x000000010c0c7824 */ /* 0x000fca00078e0a0a */
[----:B------:R-:W-:Y:S02]  /*2b00*/  IABS R15, R12 ;  /* 0x0000000c000f7213 */ /* 0x000fe40000000000 */
[----:B------:R-:W-:-:S04]  /*2b10*/  LOP3.LUT R12, R12, R2, RZ, 0x3c, !PT ;  /* 0x000000020c0c7212 */ /* 0x000fc800078e3cff */
[----:B------:R-:W-:Y:S01]  /*2b20*/  ISETP.GE.AND P1, PT, R12, RZ, PT ;  /* 0x000000ff0c00720c */ /* 0x000fe20003f26270 */
[----:B--2---:R-:W2:Y:S02]  /*2b30*/  MUFU.RCP R6, R6 ;  /* 0x0000000600067308 */ /* 0x004ea40000001000 */
[----:B--2---:R-:W-:-:S06]  /*2b40*/  IADD3 R6, R6, 0xffffffe, RZ ;  /* 0x0ffffffe06067810 */ /* 0x004fcc0007ffe0ff */
[----:B------:R-:W2:Y:S02]  /*2b50*/  F2I.FTZ.U32.TRUNC.NTZ R7, R6 ;  /* 0x0000000600077305 */ /* 0x000ea4000021f000 */
[----:B--2---:R-:W-:Y:S02]  /*2b60*/  IMAD.MOV R3, RZ, RZ, -R7 ;  /* 0x000000ffff037224 */ /* 0x004fe400078e0a07 */
[----:B------:R-:W-:Y:S02]  /*2b70*/  IMAD.MOV.U32 R6, RZ, RZ, RZ ;  /* 0x000000ffff067224 */ /* 0x000fe400078e00ff */
        /* <DEDUP_REMOVED lines=13> */
[----:B------:R-:W-:-:S13]  /*2c50*/  ISETP.GE.U32.AND P2, PT, R5, R4, PT ;  /* 0x000000040500720c */ /* 0x000fda0003f46070 */
[----:B------:R-:W-:-:S05]  /*2c60*/  @P2 IADD3 R3, R3, 0x1, RZ ;  /* 0x0000000103032810 */ /* 0x000fca0007ffe0ff */
[----:B------:R-:W-:Y:S01]  /*2c70*/  @!P1 IMAD.MOV R3, RZ, RZ, -R3 ;  /* 0x000000ffff039224 */ /* 0x000fe200078e0a03 */
[----:B------:R-:W-:Y:S02]  /*2c80*/  @!P0 LOP3.LUT R3, RZ, R2, RZ, 0x33, !PT ;  /* 0x00000002ff038212 */ /* 0x000fe400078e33ff */
.L_x_712:
[----:B------:R-:W-:Y:S05]  /*2c90*/  BSYNC B0 ;  /* 0x0000000000007941 */ /* 0x000fea0003800000 */
.L_x_711:
[----:B------:R-:W-:-:S04]  /*2ca0*/  IMAD R10, R19, R3, R10 ;  /* 0x00000003130a7224 */ /* 0x000fc800078e020a */
[C---:B--2---:R-:W-:Y:S02]  /*2cb0*/  IMAD.IADD R2, R10.reuse, 0x1, R3 ;  /* 0x000000010a027824 */ /* 0x044fe400078e0203 */
        /* <DEDUP_REMOVED lines=14> */
[----:B------:R-:W-:-:S04]  /*2da0*/  ISETP.NE.U32.AND P0, PT, RZ, c[0x0][0x340], PT ;  /* 0x0000d000ff007a0c */ /* 0x000fc80003f05070 */
[----:B------:R-:W-:-:S13]  /*2db0*/  ISETP.NE.AND.EX P3, PT, RZ, c[0x0][0x344], PT, P0 ;  /* 0x0000d100ff007a0c */ /* 0x000fda0003f65300 */
[----:B------:R-:W-:-:S05]  /*2dc0*/  @P3 IMAD.WIDE R4, R239, R18, c[0x0][0x340] ;  /* 0x0000d000ef043625 */ /* 0x000fca00078e0212 */
[----:B------:R2:W3:Y:S01]  /*2dd0*/  @P3 LDG.E R18, [R4.64] ;  /* 0x0000000a04123981 */ /* 0x0004e2000c1e1900 */
[----:B------:R-:W-:Y:S01]  /*2de0*/  LOP3.LUT R23, R238, 0xffff, RZ, 0xc0, !PT ;  /* 0x0000ffffee177812 */ /* 0x000fe200078ec0ff */
[----:B------:R-:W-:Y:S01]  /*2df0*/  IMAD.MOV.U32 R129, RZ, RZ, c[0x0][0x238] ;  /* 0x00008e00ff817624 */ /* 0x000fe200078e00ff */
[----:B------:R-:W-:Y:S01]  /*2e00*/  IADD3 R64, R2, -0x1, RZ ;  /* 0xffffffff02407810 */ /* 0x000fe20007ffe0ff */
[----:B------:R-:W4:Y:S01]  /*2e10*/  S2R R12, SR_TID.X ;  /* 0x00000000000c7919 */ /* 0x000f220000002100 */
[----:B------:R-:W-:Y:S01]  /*2e20*/  IMAD.MOV.U32 R123, RZ, RZ, 0x6 ;  /* 0x00000006ff7b7424 */ /* 0x000fe200078e00ff */
[----:B------:R-:W-:Y:S01]  /*2e30*/  SHF.R.S32.HI R9, RZ, 0x1f, R72 ;  /* 0x0000001fff097819 */ /* 0x000fe20000011448 */
[----:B------:R-:W-:Y:S01]  /*2e40*/  IMAD.WIDE.U32 R6, R23, c[0x0][0x240], R248 ;  /* 0x0000900017067a25 */ /* 0x000fe200078e00f8 */
[----:B------:R-:W-:Y:S02]  /*2e50*/  ISETP.GE.AND P6, PT, R250, c[0x0][0x1d4], PT ;  /* 0x00007500fa007a0c */ /* 0x000fe40003fc6270 */
[----:B------:R-:W-:Y:S01]  /*2e60*/  SHF.L.U64.HI R125, R129, R123, c[0x0][0x23c] ;  /* 0x00008f00817d7619 */ /* 0x000fe2000001027b */
[----:B------:R-:W-:Y:S01]  /*2e70*/  IMAD.IADD R119, R17, 0x1, R8 ;  /* 0x0000000111777824 */ /* 0x000fe200078e0208 */
[----:B------:R-:W-:Y:S01]  /*2e80*/  SHF.R.S32.HI R8, RZ, 0x1f, R64 ;  /* 0x0000001fff087819 */ /* 0x000fe20000011440 */
[----:B------:R-:W-:Y:S01]  /*2e90*/  IMAD R3, R23, c[0x0][0x244], R7 ;  /* 0x0000910017037a24 */ /* 0x000fe200078e0207 */
[----:B------:R-:W-:Y:S01]  /*2ea0*/  SHF.R.S32.HI R17, RZ, 0x1f, R239 ;  /* 0x0000001fff117819 */ /* 0x000fe200000114ef */
[----:B------:R-:W-:Y:S01]  /*2eb0*/  IMAD.SHL.U32 R128, R129, 0x40, RZ ;  /* 0x0000004081807824 */ /* 0x000fe200078e00ff */
[----:B------:R-:W-:Y:S01]  /*2ec0*/  ISETP.GE.AND P5, PT, R251, c[0x0][0x1d4], PT ;  /* 0x00007500fb007a0c */ /* 0x000fe20003fa6270 */
[----:B------:R-:W-:Y:S01]  /*2ed0*/  IMAD R7, R125, R64, RZ ;  /* 0x000000407d077224 */ /* 0x000fe200078e02ff */
[----:B------:R-:W-:Y:S01]  /*2ee0*/  SHF.R.S32.HI R16, RZ, 0x1f, R222 ;  /* 0x0000001fff107819 */ /* 0x000fe200000114de */
[----:B------:R-:W-:Y:S01]  /*2ef0*/  IMAD.MOV.U32 R2, RZ, RZ, R6 ;  /* 0x000000ffff027224 */ /* 0x000fe200078e0006 */
[----:B------:R-:W-:Y:S01]  /*2f00*/  SHF.R.S32.HI R107, RZ, 0x1f, R106 ;  /* 0x0000001fff6b7819 */ /* 0x000fe2000001146a */
[----:B------:R-:W-:Y:S01]  /*2f10*/  IMAD R15, R8, R128, R7 ;  /* 0x00000080080f7224 */ /* 0x000fe200078e0207 */
[----:B------:R-:W-:Y:S01]  /*2f20*/  SEL R7, R17, RZ, !P4 ;  /* 0x000000ff11077207 */ /* 0x000fe20006000000 */
[----:B------:R-:W-:Y:S01]  /*2f30*/  IMAD.MOV.U32 R124, RZ, RZ, 0x5 ;  /* 0x00000005ff7c7424 */ /* 0x000fe200078e00ff */
[----:B------:R-:W-:Y:S01]  /*2f40*/  SEL R8, R239, RZ, !P4 ;  /* 0x000000ffef087207 */ /* 0x000fe20006000000 */
[----:B--2---:R-:W-:Y:S01]  /*2f50*/  IMAD.WIDE.U32 R4, R23, c[0x0][0x260], R248 ;  /* 0x0000980017047a25 */ /* 0x004fe200078e00f8 */
[----:B------:R-:W-:-:S02]  /*2f60*/  ISETP.GE.AND P4, PT, R248, c[0x0][0x1d4], PT ;  /* 0x00007500f8007a0c */ /* 0x000fc40003f86270 */
[----:B----4-:R-:W-:Y:S01]  /*2f70*/  SHF.R.S32.HI R24, RZ, 0x1f, R12 ;  /* 0x0000001fff187819 */ /* 0x010fe2000001140c */
[----:B------:R-:W-:Y:S01]  /*2f80*/  IMAD R6, R7, c[0x0][0x248], RZ ;  /* 0x0000920007067a24 */ /* 0x000fe200078e02ff */
[----:B------:R-:W-:Y:S01]  /*2f90*/  LOP3.LUT R219, R219, 0xfffffffe, RZ, 0xc0, !PT ;  /* 0xfffffffedbdb7812 */ /* 0x000fe200078ec0ff */
[----:B------:R-:W-:Y:S01]  /*2fa0*/  IMAD.WIDE.U32 R2, R8, c[0x0][0x248], R2 ;  /* 0x0000920008027a25 */ /* 0x000fe200078e0002 */
[----:B------:R-:W-:Y:S02]  /*2fb0*/  LEA.HI R24, R24, R12, RZ, 0x3 ;  /* 0x0000000c18187211 */ /* 0x000fe400078f18ff */
[----:B------:R-:W-:Y:S01]  /*2fc0*/  SHF.L.U64.HI R124, R129, R124, c[0x0][0x23c] ;  /* 0x00008f00817c7619 */ /* 0x000fe2000001027c */
[----:B------:R-:W-:Y:S01]  /*2fd0*/  IMAD R10, R8, c[0x0][0x24c], R6 ;  /* 0x00009300080a7a24 */ /* 0x000fe200078e0206 */
[----:B------:R-:W-:Y:S01]  /*2fe0*/  SHF.R.S32.HI R24, RZ, 0x3, R24 ;  /* 0x00000003ff187819 */ /* 0x000fe20000011418 */
[----:B------:R-:W-:Y:S01]  /*2ff0*/  IMAD R5, R23, c[0x0][0x264], R5 ;  /* 0x0000990017057a24 */ /* 0x000fe200078e0205 */
[----:B------:R-:W-:Y:S01]  /*3000*/  LEA R130, R252, R222, 0x6 ;  /* 0x000000defc827211 */ /* 0x000fe200078e30ff */
[----:B------:R-:W-:Y:S01]  /*3010*/  IMAD.IADD R3, R3, 0x1, R10 ;  /* 0x0000000103037824 */ /* 0x000fe200078e020a */
[----:B------:R-:W-:Y:S01]  /*3020*/  IADD3 R72, P0, R24, R72, RZ ;  /* 0x0000004818487210 */ /* 0x000fe20007f1e0ff */
[----:B------:R-:W-:Y:S01]  /*3030*/  IMAD.WIDE.U32 R74, R8, c[0x0][0x268], R4 ;  /* 0x00009a00084a7a25 */ /* 0x000fe200078e0004 */
[----:B------:R-:W-:-:S02]  /*3040*/  @P4 LOP3.LUT R219, R219, 0x1, RZ, 0xfc, !PT ;  /* 0x00000001dbdb4812 */ /* 0x000fc400078efcff */
[----:B------:R-:W-:Y:S01]  /*3050*/  LEA.HI.X.SX32 R73, R24, R9, 0x1, P0 ;  /* 0x0000000918497211 */ /* 0x000fe200000f0eff */
[----:B------:R-:W-:Y:S01]  /*3060*/  IMAD R9, R64, -0x40, -R24 ;  /* 0xffffffc040097824 */ /* 0x000fe200078e0a18 */
[----:B------:R-:W-:Y:S01]  /*3070*/  LOP3.LUT R219, R219, 0xfffffffb, RZ, 0xc0, !PT ;  /* 0xfffffffbdbdb7812 */ /* 0x000fe200078ec0ff */
[----:B------:R-:W-:-:S04]  /*3080*/  IMAD.WIDE.U32 R82, R72, c[0x0][0x238], R2 ;  /* 0x00008e0048527a25 */ /* 0x000fc800078e0002 */
[----:B------:R-:W-:Y:S02]  /*3090*/  IMAD.IADD R6, R9, 0x1, R208 ;  /* 0x0000000109067824 */ /* 0x000fe400078e02d0 */
[----:B------:R-:W-:Y:S02]  /*30a0*/  IMAD.MOV.U32 R80, RZ, RZ, R82 ;  /* 0x000000ffff507224 */ /* 0x000fe400078e0052 */
[----:B------:R-:W-:Y:S01]  /*30b0*/  IMAD R7, R7, c[0x0][0x268], RZ ;  /* 0x00009a0007077a24 */ /* 0x000fe200078e02ff */
[----:B------:R-:W-:Y:S01]  /*30c0*/  ISETP.GE.AND P1, PT, R6, 0x1, PT ;  /* 0x000000010600780c */ /* 0x000fe20003f26270 */
[----:B------:R-:W-:Y:S01]  /*30d0*/  IMAD R14, R16, c[0x0][0x280], RZ ;  /* 0x0000a000100e7a24 */ /* 0x000fe200078e02ff */
[----:B------:R-:W-:Y:S01]  /*30e0*/  ISETP.GT.AND P0, PT, R6, 0x20, PT ;  /* 0x000000200600780c */ /* 0x000fe20003f04270 */
[----:B------:R-:W-:Y:S02]  /*30f0*/  IMAD R6, R73, c[0x0][0x238], RZ ;  /* 0x00008e0049067a24 */ /* 0x000fe400078e02ff */
[----:B------:R-:W-:-:S02]  /*3100*/  IMAD R71, R8, c[0x0][0x26c], R7 ;  /* 0x00009b0008477a24 */ /* 0x000fc400078e0207 */
[----:B------:R-:W-:Y:S02]  /*3110*/  IMAD R6, R72, c[0x0][0x23c], R6 ;  /* 0x00008f0048067a24 */ /* 0x000fe400078e0206 */
[C---:B------:R-:W-:Y:S02]  /*3120*/  IMAD R14, R222.reuse, c[0x0][0x284], R14 ;  /* 0x0000a100de0e7a24 */ /* 0x040fe400078e020e */
[----:B------:R-:W-:Y:S01]  /*3130*/  IMAD.WIDE.U32 R12, R222, c[0x0][0x280], R106 ;  /* 0x0000a000de0c7a25 */ /* 0x000fe200078e006a */
[----:B------:R-:W-:-:S03]  /*3140*/  IADD3 R81, R83, R6, RZ ;  /* 0x0000000653517210 */ /* 0x000fc60007ffe0ff */
[----:B------:R-:W-:-:S04]  /*3150*/  IMAD.WIDE.U32 R8, R222, c[0x0][0x280], R104 ;  /* 0x0000a000de087a25 */ /* 0x000fc800078e0068 */
[----:B------:R-:W-:-:S04]  /*3160*/  IMAD.WIDE.U32 R2, R64, R128, R80 ;  /* 0x0000008040027225 */ /* 0x000fc800078e0050 */
[----:B------:R-:W-:Y:S01]  /*3170*/  IMAD.IADD R15, R3, 0x1, R15 ;  /* 0x00000001030f7824 */ /* 0x000fe200078e020f */
[C---:B------:R-:W-:Y:S01]  /*3180*/  @P1 LEA R4, P2, R2.reuse, c[0x0][0x220], 0x1 ;  /* 0x0000880002041a11 */ /* 0x040fe200078408ff */
[----:B------:R-:W-:Y:S02]  /*3190*/  IMAD.SHL.U32 R129, R129, 0x20, RZ ;  /* 0x0000002081817824 */ /* 0x000fe400078e00ff */
[----:B------:R-:W-:Y:S01]  /*31a0*/  IMAD.IADD R13, R13, 0x1, R14 ;  /* 0x000000010d0d7824 */ /* 0x000fe200078e020e */
[----:B------:R-:W-:Y:S01]  /*31b0*/  @P1 LEA.HI.X R5, R2, c[0x0][0x224], R15, 0x1, P2 ;  /* 0x0000890002051a11 */ /* 0x000fe200010f0c0f */
[----:B------:R-:W-:Y:S01]  /*31c0*/  IMAD.IADD R9, R14, 0x1, R9 ;  /* 0x000000010e097824 */ /* 0x000fe200078e0209 */
[----:B------:R-:W-:Y:S01]  /*31d0*/  @P0 IADD3 R14, P2, R129, R2, RZ ;  /* 0x00000002810e0210 */ /* 0x000fe20007f5e0ff */
[----:B------:R-:W-:Y:S02]  /*31e0*/  IMAD R16, R16, c[0x0][0x290], RZ ;  /* 0x0000a40010107a24 */ /* 0x000fe400078e02ff */
[----:B------:R-:W-:Y:S01]  /*31f0*/  @!PT LDS RZ, [RZ] ;  /* 0x00000000fffff984 */ /* 0x000fe20000000800 */
[----:B------:R-:W-:Y:S01]  /*3200*/  @!PT LDS RZ, [RZ] ;  /* 0x00000000fffff984 */ /* 0x000fe20000000800 */
[----:B------:R-:W-:Y:S01]  /*3210*/  @!PT LDS RZ, [RZ] ;  /* 0x00000000fffff984 */ /* 0x000fe20000000800 */
[----:B------:R2:W-:Y:S01]  /*3220*/  @P1 LDGSTS.E.BYPASS.LTC128B.128 [R203+0x6100], [R4.64], !P4 ;  /* 0x0610000004cb1fae */ /* 0x0005e2000e101d4a */
[----:B------:R-:W-:-:S03]  /*3230*/  IMAD.WIDE.U32 R10, R222, c[0x0][0x290], R106 ;  /* 0x0000a400de0a7a25 */ /* 0x000fc600078e006a */
[----:B------:R2:W-:Y:S01]  /*3240*/  @P1 LDGSTS.E.BYPASS.LTC128B.128 [R203+0x8100], [R4.64+0x80], !P6 ;  /* 0x0810008004cb1fae */ /* 0x0005e2000f101d4a */
[----:B------:R-:W-:Y:S02]  /*3250*/  @P0 IMAD.X R15, R15, 0x1, R124, P2 ;  /* 0x000000010f0f0824 */ /* 0x000fe400010e067c */
[----:B------:R-:W-:Y:S01]  /*3260*/  IMAD R16, R222, c[0x0][0x294], R16 ;  /* 0x0000a500de107a24 */ /* 0x000fe200078e0210 */
[----:B------:R2:W-:Y:S01]  /*3270*/  @P1 LDGSTS.E.BYPASS.LTC128B.128 [R203+0xa100], [R4.64+0x100], !P5 ;  /* 0x0a10010004cb1fae */ /* 0x0005e2000e901d4a */
[----:B------:R-:W-:Y:S01]  /*3280*/  ISETP.GE.AND P1, PT, R104, c[0x0][0x27c], PT ;  /* 0x00009f0068007a0c */ /* 0x000fe20003f26270 */
[----:B------:R-:W-:-:S04]  /*3290*/  IMAD.WIDE.U32 R6, R222, c[0x0][0x290], R104 ;  /* 0x0000a400de067a25 */ /* 0x000fc800078e0068 */
[----:B------:R-:W-:Y:S02]  /*32a0*/  IMAD.IADD R11, R11, 0x1, R16 ;  /* 0x000000010b0b7824 */ /* 0x000fe400078e0210 */
[----:B------:R-:W-:Y:S02]  /*32b0*/  IMAD.IADD R7, R16, 0x1, R7 ;  /* 0x0000000110077824 */ /* 0x000fe400078e0207 */
[----:B------:R-:W-:-:S04]  /*32c0*/  IMAD.WIDE.U32 R92, R0, c[0x0][0x280], R8 ;  /* 0x0000a000005c7a25 */ /* 0x000fc800078e0008 */
[----:B------:R-:W-:Y:S01]  /*32d0*/  @P1 LOP3.LUT R219, R219, 0x4, RZ, 0xfc, !PT ;  /* 0x00000004dbdb1812 */ /* 0x000fe200078efcff */
[----:B------:R-:W-:-:S03]  /*32e0*/  IMAD.WIDE.U32 R96, R0, c[0x0][0x280], R12 ;  /* 0x0000a00000607a25 */ /* 0x000fc600078e000c */
[C---:B------:R-:W-:Y:S01]  /*32f0*/  LOP3.LUT P2, RZ, R219.reuse, 0x4, RZ, 0xc0, !PT ;  /* 0x00000004dbff7812 */ /* 0x040fe2000784c0ff */
[----:B------:R-:W-:Y:S01]  /*3300*/  IMAD.WIDE.U32 R94, R0, c[0x0][0x290], R10 ;  /* 0x0000a400005e7a25 */ /* 0x000fe200078e000a */
[----:B------:R-:W-:-:S03]  /*3310*/  LOP3.LUT R219, R219, 0xfffffffd, RZ, 0xc0, !PT ;  /* 0xfffffffddbdb7812 */ /* 0x000fc600078ec0ff */
[----:B------:R-:W-:Y:S01]  /*3320*/  IMAD.WIDE.U32 R90, R0, c[0x0][0x290], R6 ;  /* 0x0000a400005a7a25 */ /* 0x000fe200078e0006 */
[----:B--2---:R-:W-:-:S03]  /*3330*/  @P0 LEA R4, P1, R14, c[0x0][0x220], 0x1 ;  /* 0x000088000e040a11 */ /* 0x004fc600078208ff */
[----:B------:R-:W-:Y:S02]  /*3340*/  IMAD.MOV.U32 R126, RZ, RZ, c[0x0][0x280] ;  /* 0x0000a000ff7e7624 */ /* 0x000fe400078e00ff */
[----:B------:R-:W-:Y:S01]  /*3350*/  IMAD.MOV.U32 R127, RZ, RZ, c[0x0][0x290] ;  /* 0x0000a400ff7f7624 */ /* 0x000fe200078e00ff */
[----:B------:R-:W-:Y:S01]  /*3360*/  @P0 LEA.HI.X R5, R14, c[0x0][0x224], R15, 0x1, P1 ;  /* 0x000089000e050a11 */ /* 0x000fe200008f0c0f */
[----:B------:R-:W-:Y:S01]  /*3370*/  IMAD.MOV.U32 R121, RZ, RZ, c[0x0][0x27c] ;  /* 0x00009f00ff797624 */ /* 0x000fe200078e00ff */
[-C--:B------:R-:W-:Y:S01]  /*3380*/  SHF.L.U64.HI R122, R126, R123.reuse, c[0x0][0x284] ;  /* 0x0000a1007e7a7619 */ /* 0x080fe2000001027b */
[----:B------:R-:W-:Y:S01]  /*3390*/  IMAD.WIDE.U32 R88, R23, c[0x0][0x1e8], RZ ;  /* 0x00007a0017587a25 */ /* 0x000fe200078e00ff */
[----:B------:R-:W-:Y:S01]  /*33a0*/  SHF.L.U64.HI R123, R127, R123, c[0x0][0x294] ;  /* 0x0000a5007f7b7619 */ /* 0x000fe2000001027b */
[----:B------:R2:W-:Y:S02]  /*33b0*/  @P0 LDGSTS.E.BYPASS.LTC128B.128 [R203+0x7100], [R4.64], !P4 ;  /* 0x0710000004cb0fae */ /* 0x0005e4000e101d4a */
[----:B------:R-:W-:-:S02]  /*33c0*/  IMAD.WIDE.U32 R86, R23, c[0x0][0x210], RZ ;  /* 0x0000840017567a25 */ /* 0x000fc400078e00ff */
[----:B------:R2:W-:Y:S02]  /*33d0*/  @P0 LDGSTS.E.BYPASS.LTC128B.128 [R203+0x9100], [R4.64+0x80], !P6 ;  /* 0x0910008004cb0fae */ /* 0x0005e4000f101d4a */
[----:B------:R-:W-:Y:S02]  /*33e0*/  IMAD.IADD R117, R208, 0x1, -R24 ;  /* 0x00000001d0757824 */ /* 0x000fe400078e0a18 */
[----:B------:R2:W-:Y:S01]  /*33f0*/  @P0 LDGSTS.E.BYPASS.LTC128B.128 [R203+0xb100], [R4.64+0x100], !P5 ;  /* 0x0b10010004cb0fae */ /* 0x0005e2000e901d4a */
[----:B------:R-:W-:Y:S02]  /*3400*/  IMAD.SHL.U32 R126, R126, 0x40, RZ ;  /* 0x000000407e7e7824 */ /* 0x000fe400078e00ff */
[----:B------:R-:W-:Y:S01]  /*3410*/  IMAD.SHL.U32 R127, R127, 0x40, RZ ;  /* 0x000000407f7f7824 */ /* 0x000fe200078e00ff */
[----:B------:R-:W0:Y:S01]  /*3420*/  LDGDEPBAR ;  /* 0x00000000000079af */ /* 0x000e220000000000 */
[----:B------:R-:W-:Y:S01]  /*3430*/  WARPSYNC 0xffffffff ;  /* 0xffffffff00007948 */ /* 0x000fe20003800000 */
[----:B------:R-:W-:-:S02]  /*3440*/  IMAD.SHL.U32 R121, R121, 0x2, RZ ;  /* 0x0000000279797824 */ /* 0x000fc400078e00ff */
[C---:B------:R-:W-:Y:S02]  /*3450*/  IMAD R118, R23.reuse, c[0x0][0x1ec], R89 ;  /* 0x00007b0017767a24 */ /* 0x040fe400078e0259 */
[----:B------:R-:W-:Y:S02]  /*3460*/  IMAD R115, R23, c[0x0][0x214], R87 ;  /* 0x0000850017737a24 */ /* 0x000fe400078e0257 */
[----:B------:R-:W-:Y:S01]  /*3470*/  IMAD.IADD R71, R75, 0x1, R71 ;  /* 0x000000014b477824 */ /* 0x000fe200078e0247 */
[--C-:B---3--:R-:W-:Y:S01]  /*3480*/  @P3 SHF.R.S32.HI R3, RZ, 0x1f, R18.reuse ;  /* 0x0000001fff033819 */ /* 0x108fe20000011412 */
[----:B------:R-:W-:Y:S01]  /*3490*/  @P3 IMAD.MOV.U32 R2, RZ, RZ, R18 ;  /* 0x000000ffff023224 */ /* 0x000fe200078e0012 */
[----:B------:R-:W-:Y:S01]  /*34a0*/  @!P3 MOV R2, R239 ;  /* 0x000000ef0002b202 */ /* 0x000fe20000000f00 */
[----:B------:R-:W-:Y:S01]  /*34b0*/  @!P3 IMAD.MOV.U32 R3, RZ, RZ, R17 ;  /* 0x000000ffff03b224 */ /* 0x000fe200078e0011 */
[----:B------:R-:W-:Y:S01]  /*34c0*/  BAR.SYNC.DEFER_BLOCKING 0x0 ;  /* 0x0000000000007b1d */ /* 0x000fe20000010000 */
[----:B------:R-:W-:-:S02]  /*34d0*/  ISETP.GE.AND P3, PT, R141, c[0x0][0x27c], PT ;  /* 0x00009f008d007a0c */ /* 0x000fc40003f66270 */
[----:B------:R-:W-:Y:S01]  /*34e0*/  SEL R17, RZ, c[0x0][0x27c], !P2 ;  /* 0x00009f00ff117a07 */ /* 0x000fe20005000000 */
[----:B------:R-:W-:Y:S01]  /*34f0*/  IMAD.WIDE.U32 R84, R2, c[0x0][0x2b0], RZ ;  /* 0x0000ac0002547a25 */ /* 0x000fe200078e00ff */
[----:B------:R-:W-:Y:S02]  /*3500*/  ISETP.GE.AND P2, PT, R140, c[0x0][0x27c], PT ;  /* 0x00009f008c007a0c */ /* 0x000fe40003f46270 */
[----:B------:R-:W-:Y:S01]  /*3510*/  SEL R18, RZ, c[0x0][0x27c], !P3 ;  /* 0x00009f00ff127a07 */ /* 0x000fe20005800000 */
[----:B------:R-:W-:Y:S01]  /*3520*/  IMAD.IADD R14, R104, 0x1, R17 ;  /* 0x00000001680e7824 */ /* 0x000fe200078e0211 */
[----:B------:R-:W-:Y:S02]  /*3530*/  SEL R19, RZ, c[0x0][0x27c], !P2 ;  /* 0x00009f00ff137a07 */ /* 0x000fe40005000000 */
[----:B------:R-:W-:Y:S01]  /*3540*/  SHF.R.S32.HI R17, RZ, 0x1f, R0 ;  /* 0x0000001fff117819 */ /* 0x000fe20000011400 */
[----:B------:R-:W-:Y:S01]  /*3550*/  IMAD.IADD R18, R141, 0x1, R18 ;  /* 0x000000018d127824 */ /* 0x000fe200078e0212 */
[----:B------:R-:W-:Y:S01]  /*3560*/  SHF.R.S32.HI R15, RZ, 0x1f, R14 ;  /* 0x0000001fff0f7819 */ /* 0x000fe2000001140e */
[----:B------:R-:W-:Y:S01]  /*3570*/  IMAD.IADD R19, R140, 0x1, R19 ;  /* 0x000000018c137824 */ /* 0x000fe200078e0213 */
[----:B------:R-:W-:-:S02]  /*3580*/  @P3 LOP3.LUT R219, R219, 0x2, RZ, 0xfc, !PT ;  /* 0x00000002dbdb3812 */ /* 0x000fc400078efcff */
[----:B------:R-:W-:Y:S02]  /*3590*/  SHF.R.S32.HI R21, RZ, 0x1f, R18 ;  /* 0x0000001fff157819 */ /* 0x000fe40000011412 */
[----:B------:R-:W-:Y:S02]  /*35a0*/  SHF.R.S32.HI R20, RZ, 0x1f, R19 ;  /* 0x0000001fff147819 */ /* 0x000fe40000011413 */
[CC--:B------:R-:W-:Y:S02]  /*35b0*/  LEA.HI R16, R15.reuse, R14.reuse, RZ, 0x3 ;  /* 0x0000000e0f107211 */ /* 0x0c0fe400078f18ff */
[----:B------:R-:W-:Y:S02]  /*35c0*/  LEA.HI R22, R15, R14, RZ, 0x6 ;  /* 0x0000000e0f167211 */ /* 0x000fe400078f30ff */
[CC--:B------:R-:W-:Y:S02]  /*35d0*/  LEA.HI R15, R21.reuse, R18.reuse, RZ, 0x3 ;  /* 0x00000012150f7211 */ /* 0x0c0fe400078f18ff */
[----:B------:R-:W-:Y:S01]  /*35e0*/  LEA.HI R21, R21, R18, RZ, 0x6 ;  /* 0x0000001215157211 */ /* 0x000fe200078f30ff */
[C---:B------:R-:W-:Y:S01]  /*35f0*/  IMAD R18, R17.reuse, c[0x0][0x280], RZ ;  /* 0x0000a00011127a24 */ /* 0x040fe200078e02ff */
[CC--:B------:R-:W-:Y:S01]  /*3600*/  LEA.HI R14, R20.reuse, R19.reuse, RZ, 0x3 ;  /* 0x00000013140e7211 */ /* 0x0c0fe200078f18ff */
[----:B------:R-:W-:Y:S01]  /*3610*/  IMAD R17, R17, c[0x0][0x290], RZ ;  /* 0x0000a40011117a24 */ /* 0x000fe200078e02ff */
[----:B------:R-:W-:Y:S01]  /*3620*/  LEA.HI R19, R20, R19, RZ, 0x6 ;  /* 0x0000001314137211 */ /* 0x000fe200078f30ff */
[----:B------:R-:W-:Y:S01]  /*3630*/  IMAD.SHL.U32 R8, R21, 0x40, RZ ;  /* 0x0000004015087824 */ /* 0x000fe200078e00ff */
[----:B------:R-:W-:Y:S01]  /*3640*/  SHF.L.U32 R10, R22, 0x6, RZ ;  /* 0x00000006160a7819 */ /* 0x000fe200000006ff */
[----:B------:R-:W-:Y:S01]  /*3650*/  IMAD R18, R0, c[0x0][0x284], R18 ;  /* 0x0000a10000127a24 */ /* 0x000fe200078e0212 */
[C---:B------:R-:W-:Y:S01]  /*3660*/  LOP3.LUT R9, R240.reuse, 0x38, R15, 0xf8, !PT ;  /* 0x00000038f0097812 */ /* 0x040fe200078ef80f */
[----:B------:R-:W-:Y:S01]  /*3670*/  IMAD.SHL.U32 R12, R19, 0x40, RZ ;  /* 0x00000040130c7824 */ /* 0x000fe200078e00ff */
[----:B------:R-:W-:Y:S01]  /*3680*/  LOP3.LUT R11, R240, 0x38, R16, 0xf8, !PT ;  /* 0x00000038f00b7812 */ /* 0x000fe200078ef810 */
[----:B------:R-:W-:Y:S01]  /*3690*/  IMAD R17, R0, c[0x0][0x294], R17 ;  /* 0x0000a50000117a24 */ /* 0x000fe200078e0211 */
[----:B------:R-:W-:Y:S01]  /*36a0*/  LOP3.LUT R19, R240, 0x38, R14, 0xf8, !PT ;  /* 0x00000038f0137812 */ /* 0x000fe200078ef80e */
[----:B-1----:R-:W-:Y:S01]  /*36b0*/  IMAD R0, R3, c[0x0][0x2b0], RZ ;  /* 0x0000ac0003007a24 */ /* 0x002fe200078e02ff */
[----:B------:R-:W-:Y:S01]  /*36c0*/  LOP3.LUT R13, R8, 0x7ffff000, RZ, 0xc0, !PT ;  /* 0x7ffff000080d7812 */ /* 0x000fe200078ec0ff */
[----:B------:R-:W-:Y:S01]  /*36d0*/  IMAD.IADD R112, R97, 0x1, R18 ;  /* 0x0000000161707824 */ /* 0x000fe200078e0212 */
[----:B------:R-:W-:Y:S01]  /*36e0*/  LOP3.LUT R20, R10, 0x7ffff000, RZ, 0xc0, !PT ;  /* 0x7ffff0000a147812 */ /* 0x000fe200078ec0ff */
[----:B------:R-:W-:Y:S01]  /*36f0*/  IMAD R0, R2, c[0x0][0x2b4], R0 ;  /* 0x0000ad0002007a24 */ /* 0x000fe200078e0200 */
[-C--:B------:R-:W-:Y:S01]  /*3700*/  LOP3.LUT R8, R9, R241.reuse, RZ, 0x3c, !PT ;  /* 0x000000f109087212 */ /* 0x080fe200078e3cff */
[----:B------:R-:W-:Y:S01]  /*3710*/  IMAD.IADD R110, R18, 0x1, R93 ;  /* 0x00000001126e7824 */ /* 0x000fe200078e025d */
[-C--:B------:R-:W-:Y:S01]  /*3720*/  LOP3.LUT R11, R11, R241.reuse, RZ, 0x3c, !PT ;  /* 0x000000f10b0b7212 */ /* 0x080fe200078e3cff */
[----:B------:R-:W-:Y:S01]  /*3730*/  IMAD.IADD R103, R17, 0x1, R91 ;  /* 0x0000000111677824 */ /* 0x000fe200078e025b */
[----:B------:R-:W-:Y:S01]  /*3740*/  LOP3.LUT R10, R12, 0x7ffff000, RZ, 0xc0, !PT ;  /* 0x7ffff0000c0a7812 */ /* 0x000fe200078ec0ff */
[----:B------:R-:W-:Y:S01]  /*3750*/  IMAD.IADD R98, R85, 0x1, R0 ;  /* 0x0000000155627824 */ /* 0x000fe200078e0200 */
[----:B------:R-:W-:-:S02]  /*3760*/  LOP3.LUT R9, R19, R241, RZ, 0x3c, !PT ;  /* 0x000000f113097212 */ /* 0x000fc400078e3cff */
[--C-:B------:R-:W-:Y:S02]  /*3770*/  IADD3 R11, R11, R20, R242.reuse ;  /* 0x000000140b0b7210 */ /* 0x100fe40007ffe0f2 */
[--C-:B------:R-:W-:Y:S02]  /*3780*/  IADD3 R7, R8, R13, R242.reuse ;  /* 0x0000000d08077210 */ /* 0x100fe40007ffe0f2 */
[----:B------:R-:W-:Y:S01]  /*3790*/  IADD3 R6, R9, R10, R242 ;  /* 0x0000000a09067210 */ /* 0x000fe20007ffe0f2 */
[----:B------:R-:W-:Y:S01]  /*37a0*/  IMAD.SHL.U32 R101, R11, 0x2, RZ ;  /* 0x000000020b657824 */ /* 0x000fe200078e00ff */
[----:B------:R-:W-:Y:S01]  /*37b0*/  LOP3.LUT R219, R219, 0xfffffff7, RZ, 0xc0, !PT ;  /* 0xfffffff7dbdb7812 */ /* 0x000fe200078ec0ff */
[----:B------:R-:W-:Y:S01]  /*37c0*/  IMAD.SHL.U32 R100, R7, 0x2, RZ ;  /* 0x0000000207647824 */ /* 0x000fe200078e00ff */
[----:B------:R-:W-:Y:S01]  /*37d0*/  LOP3.LUT R78, R16, 0xfffffff8, RZ, 0xc0, !PT ;  /* 0xfffffff8104e7812 */ /* 0x000fe200078ec0ff */
[----:B------:R-:W-:Y:S01]  /*37e0*/  IMAD.SHL.U32 R99, R6, 0x2, RZ ;  /* 0x0000000206637824 */ /* 0x000fe200078e00ff */
[----:B------:R-:W-:-:S02]  /*37f0*/  LOP3.LUT R77, R15, 0xfffffff8, RZ, 0xc0, !PT ;  /* 0xfffffff80f4d7812 */ /* 0x000fc400078ec0ff */
[----:B------:R-:W-:Y:S02]  /*3800*/  LOP3.LUT R76, R14, 0xfffffff8, RZ, 0xc0, !PT ;  /* 0xfffffff80e4c7812 */ /* 0x000fe400078ec0ff */
[----:B------:R-:W-:Y:S02]  /*3810*/  @P2 LOP3.LUT R219, R219, 0x8, RZ, 0xfc, !PT ;  /* 0x00000008dbdb2812 */ /* 0x000fe400078efcff */
[----:B------:R-:W-:Y:S02]  /*3820*/  SHF.R.S32.HI R116, RZ, 0x3, R16 ;  /* 0x00000003ff747819 */ /* 0x000fe40000011410 */
[----:B------:R-:W-:Y:S02]  /*3830*/  SHF.R.S32.HI R114, RZ, 0x3, R15 ;  /* 0x00000003ff727819 */ /* 0x000fe4000001140f */
[----:B------:R-:W-:Y:S02]  /*3840*/  SHF.R.S32.HI R113, RZ, 0x3, R14 ;  /* 0x00000003ff717819 */ /* 0x000fe4000001140e */
[----:B------:R-:W-:-:S02]  /*3850*/  IADD3 R111, R95, R17, RZ ;  /* 0x000000115f6f7210 */ /* 0x000fc40007ffe0ff */
[----:B------:R-:W-:Y:S02]  /*3860*/  SHF.R.S32.HI R109, RZ, 0x1f, R78 ;  /* 0x0000001fff6d7819 */ /* 0x000fe4000001144e */
[----:B------:R-:W-:Y:S02]  /*3870*/  SHF.R.S32.HI R108, RZ, 0x1f, R77 ;  /* 0x0000001fff6c7819 */ /* 0x000fe4000001144d */
[----:B--2---:R-:W-:Y:S02]  /*3880*/  SHF.R.S32.HI R102, RZ, 0x1f, R76 ;  /* 0x0000001fff667819 */ /* 0x004fe4000001144c */
.L_x_738:
[----:B------:R-:W-:Y:S01]  /*3890*/  IMAD.MOV.U32 R0, RZ, RZ, c[0x0][0x2b8] ;  /* 0x0000ae00ff007624 */ /* 0x000fe200078e00ff */
[----:B------:R-:W-:Y:S04]  /*38a0*/  DEPBAR.LE SB0, 0x0 ;  /* 0x000080000000791a */ /* 0x000fe80000000000 */
[----:B------:R-:W-:Y:S01]  /*38b0*/  ISETP.NE.AND P0, PT, R0, 0x1, PT ;  /* 0x000000010000780c */ /* 0x000fe20003f05270 */
[----:B------:R-:W-:Y:S01]  /*38c0*/  IMAD.SHL.U32 R68, R64, 0x40, RZ ;  /* 0x0000004040447824 */ /* 0x000fe200078e00ff */
[----:B------:R-:W-:Y:S01]  /*38d0*/  WARPSYNC 0xffffffff ;  /* 0xffffffff00007948 */ /* 0x000fe20003800000 */
[----:B------:R-:W-:Y:S01]  /*38e0*/  IMAD.MOV.U32 R65, RZ, RZ, RZ ;  /* 0x000000ffff417224 */ /* 0x000fe200078e00ff */
[----:B------:R-:W-:Y:S01]  /*38f0*/  BSSY B1, `(.L_x_714) ;  /* 0x00003e6000017945 */ /* 0x000fe20003800000 */
[----:B-1----:R-:W-:Y:S04]  /*3900*/  IMAD.IADD R3, R130, 0x1, R68 ;  /* 0x0000000182037824 */ /* 0x002fe800078e0244 */
[----:B------:R-:W-:Y:S04]  /*3910*/  IMAD.IADD R2, R119, 0x1, R3 ;  /* 0x0000000177027824 */ /* 0x000fe800078e0203 */
[----:B------:R-:W-:Y:S01]  /*3920*/  @P0 IMAD.HI.U32 R4, R2, c[0x0][0x2bc], RZ ;  /* 0x0000af0002040a27 */ /* 0x000fe200078e00ff */
[----:B------:R-:W-:Y:S04]  /*3930*/  MOV R0, R2 ;  /* 0x0000000200007202 */ /* 0x000fe80000000f00 */
[----:B------:R-:W-:Y:S02]  /*3940*/  @P0 SHF.R.U32.HI R0, RZ, c[0x0][0x2c0], R4 ;  /* 0x0000b000ff000a19 */ /* 0x000fe40000011604 */
[----:B------:R-:W-:Y:S04]  /*3950*/  ISETP.GE.AND P0, PT, R3, R208, PT ;  /* 0x000000d00300720c */ /* 0x000fe80003f06270 */
[----:B------:R-:W-:Y:S11]  /*3960*/  ISETP.GT.OR P0, PT, R130, 0x3f, P0 ;  /* 0x0000003f8200780c */ /* 0x000ff60000704670 */
[----:B------:R-:W-:Y:S02]  /*3970*/  @!UPT UIADD3 URZ, URZ, URZ, URZ ;  /* 0x0000003f3f3ff290 */ /* 0x000fe4000fffe03f */
        /* <DEDUP_REMOVED lines=11> */
[----:B------:R-:W-:Y:S05]  /*3a30*/  IMAD R0, R66, c[0x0][0x1e4], R0 ;  /* 0x0000790042007a24 */ /* 0x000fea00078e0200 */
[----:B------:R-:W-:Y:S02]  /*3a40*/  IADD3 R3, R3, R0, RZ ;  /* 0x0000000003037210 */ /* 0x000fe40007ffe0ff */
[----:B--2---:R-:W-:Y:S03]  /*3a50*/  SHF.R.S32.HI R70, RZ, 0x1f, R65 ;  /* 0x0000001fff467819 */ /* 0x004fe60000011441 */
[C---:B------:R-:W-:Y:S04]  /*3a60*/  IMAD.WIDE.U32 R2, R65.reuse, c[0x0][0x1f0], R2 ;  /* 0x00007c0041027a25 */ /* 0x040fe800078e0002 */
[----:B------:R-:W-:Y:S01]  /*3a70*/  IMAD R4, R70, c[0x0][0x1f0], RZ ;  /* 0x00007c0046047a24 */ /* 0x000fe200078e02ff */
[----:B------:R-:W-:Y:S03]  /*3a80*/  IADD3 R0, P0, R88, R2, RZ ;  /* 0x0000000258007210 */ /* 0x000fe60007f1e0ff */
[----:B------:R-:W-:Y:S05]  /*3a90*/  IMAD R4, R65, c[0x0][0x1f4], R4 ;  /* 0x00007d0041047a24 */ /* 0x000fea00078e0204 */
[----:B------:R-:W-:Y:S01]  /*3aa0*/  IADD3.X R2, R118, R3, R4, P0, !PT ;  /* 0x0000000376027210 */ /* 0x000fe200007fe404 */
[----:B------:R-:W-:Y:S01]  /*3ab0*/  IMAD.MOV.U32 R3, RZ, RZ, c[0x0][0x27c] ;  /* 0x00009f00ff037624 */ /* 0x000fe200078e00ff */
[C---:B------:R-:W-:Y:S04]  /*3ac0*/  LEA R12, P0, R0.reuse, c[0x0][0x1c8], 0x1 ;  /* 0x00007200000c7a11 */ /* 0x040fe800078008ff */
[----:B----4-:R-:W-:Y:S02]  /*3ad0*/  LEA.HI.X R54, R0, c[0x0][0x1cc], R2, 0x1, P0 ;  /* 0x0000730000367a11 */ /* 0x010fe400000f0c02 */
[----:B------:R-:W-:Y:S11]  /*3ae0*/  ISETP.GE.AND P0, PT, R3, 0x1, PT ;  /* 0x000000010300780c */ /* 0x000ff60003f06270 */
[----:B------:R-:W-:Y:S02]  /*3af0*/  @!UPT UIADD3 URZ, URZ, URZ, URZ ;  /* 0x0000003f3f3ff290 */ /* 0x000fe4000fffe03f */
[----:B------:R-:W-:-:S05]  /*3b00*/  @!P0 BRA `(.L_x_715) ;  /* 0x000039e000008947 */ /* 0x000fca0003800000 */
[-C--:B------:R-:W-:Y:S01]  /*3b10*/  IMAD R3, R122, R64.reuse, RZ ;  /* 0x000000407a037224 */ /* 0x080fe200078e02ff */
[----:B------:R-:W-:Y:S01]  /*3b20*/  ULDC.U8 UR4, c[0x0][0x298] ;  /* 0x0000a60000047ab9 */ /* 0x000fe20000000000 */
[-C--:B------:R-:W-:Y:S01]  /*3b30*/  IMAD R2, R123, R64.reuse, RZ ;  /* 0x000000407b027224 */ /* 0x080fe200078e02ff */
[----:B------:R-:W-:Y:S01]  /*3b40*/  ISETP.NE.AND P0, PT, RZ, UR4, PT ;  /* 0x00000004ff007c0c */ /* 0x000fe2000bf05270 */
[-C--:B------:R-:W-:Y:S01]  /*3b50*/  IMAD.WIDE.U32 R8, R126, R64.reuse, RZ ;  /* 0x000000407e087225 */ /* 0x080fe200078e00ff */
[----:B------:R-:W-:Y:S03]  /*3b60*/  SHF.R.S32.HI R0, RZ, 0x1f, R64 ;  /* 0x0000001fff007819 */ /* 0x000fe60000011440 */
[----:B------:R-:W-:Y:S04]  /*3b70*/  IMAD.WIDE.U32 R10, R127, R64, RZ ;  /* 0x000000407f0a7225 */ /* 0x000fe800078e00ff */
[C---:B------:R-:W-:Y:S02]  /*3b80*/  IMAD R3, R0.reuse, R126, R3 ;  /* 0x0000007e00037224 */ /* 0x040fe400078e0203 */
[----:B------:R-:W-:Y:S01]  /*3b90*/  IMAD R2, R0, R127, R2 ;  /* 0x0000007f00027224 */ /* 0x000fe200078e0202 */
[----:B------:R-:W-:Y:S02]  /*3ba0*/  IADD3 R0, -R68, R208, RZ ;  /* 0x000000d044007210 */ /* 0x000fe40007ffe1ff */
[----:B------:R-:W-:Y:S02]  /*3bb0*/  IADD3 R13, R9, R3, RZ ;  /* 0x00000003090d7210 */ /* 0x000fe40007ffe0ff */
[----:B------:R-:W-:Y:S02]  /*3bc0*/  IMNMX R67, R0, 0x40, PT ;  /* 0x0000004000437817 */ /* 0x000fe40003800200 */
        /* <DEDUP_REMOVED lines=34> */
[----:B------:R-:W-:Y:S02]  /*3df0*/  LEA R4, P0, R2, c[0x0][0x288], 0x1 ;  /* 0x0000a20002047a11 */ /* 0x000fe400078008ff */
[----:B------:R-:W-:Y:S02]  /*3e00*/  IADD3 R0, R106, 0x10, RZ ;  /* 0x000000106a007810 */ /* 0x000fe40007ffe0ff */
[----:B------:R-:W-:Y:S02]  /*3e10*/  LEA.HI.X R5, R2, c[0x0][0x28c], R5, 0x1, P0 ;  /* 0x0000a30002057a11 */ /* 0x000fe400000f0c05 */
[----:B------:R-:W-:Y:S01]  /*3e20*/  ISETP.GE.AND P0, PT, R106, c[0x0][0x27c], PT ;  /* 0x00009f006a007a0c */ /* 0x000fe20003f06270 */
[----:B------:R-:W-:Y:S11]  /*3e30*/  CS2R R2, SRZ ;  /* 0x0000000000027805 */ /* 0x000ff6000001ff00 */
[----:B------:R-:W-:Y:S01]  /*3e40*/  @!UPT UIADD3 URZ, URZ, URZ, URZ ;  /* 0x0000003f3f3ff290 */ /* 0x000fe2000fffe03f */
[----:B------:R1:W5:Y:S04]  /*3e50*/  @!P0 LDG.E.64 R2, [R8.64] ;  /* 0x0000000a08028981 */ /* 0x000368000c1e1b00 */
[----:B------:R1:W5:Y:S01]  /*3e60*/  @!P0 LDG.E.64 R26, [R4.64] ;  /* 0x0000000a041a8981 */ /* 0x000362000c1e1b00 */
[----:B------:R-:W-:Y:S02]  /*3e70*/  ISETP.GE.AND P0, PT, R0, c[0x0][0x27c], PT ;  /* 0x00009f0000007a0c */ /* 0x000fe40003f06270 */
[----:B------:R-:W-:Y:S11]  /*3e80*/  IADD3 R0, R106, 0x20, RZ ;  /* 0x000000206a007810 */ /* 0x000ff60007ffe0ff */
[----:B------:R1:W5:Y:S04]  /*3e90*/  @!P0 LDG.E.64 R6, [R8.64+0x20] ;  /* 0x0000200a08068981 */ /* 0x000368000c1e1b00 */
[----:B------:R1:W5:Y:S01]  /*3ea0*/  @!P0 LDG.E.64 R32, [R4.64+0x20] ;  /* 0x0000200a04208981 */ /* 0x000362000c1e1b00 */
        /* <DEDUP_REMOVED lines=12> */
[----:B------:R-:W-:Y:S11]  /*3f70*/  ISETP.GE.AND P0, PT, R0, c[0x0][0x27c], PT ;  /* 0x00009f0000007a0c */ /* 0x000ff60003f06270 */
[----:B------:R-:W-:Y:S02]  /*3f80*/  @!UPT UIADD3 URZ, URZ, URZ, URZ ;  /* 0x0000003f3f3ff290 */ /* 0x000fe4000fffe03f */
[----:B------:R1:W5:Y:S04]  /*3f90*/  @!P0 LDG.E.64 R20, [R8.64+0xa0] ;  /* 0x0000a00a08148981 */ /* 0x000368000c1e1b00 */
[----:B------:R1:W5:Y:S02]  /*3fa0*/  @!P0 LDG.E.64 R40, [R4.64+0xa0] ;  /* 0x0000a00a04288981 */ /* 0x000364000c1e1b00 */
.L_x_718:
[----:B------:R-:W-:Y:S05]  /*3fb0*/  BSYNC B0 ;  /* 0x0000000000007941 */ /* 0x000fea0003800000 */
.L_x_717:
[----:B------:R-:W2:Y:S04]  /*3fc0*/  SHFL.IDX PT, R54, R54, RZ, 0x1c1f ;  /* 0x001c1fff36367589 */ /* 0x000ea800000e0000 */
[----:B------:R3:W4:Y:S01]  /*3fd0*/  SHFL.IDX PT, R52, R12, RZ, 0x1c1f ;  /* 0x001c1fff0c347589 */ /* 0x00072200000e0000 */
[----:B------:R-:W-:-:S05]  /*3fe0*/  @P1 BRA `(.L_x_719) ;  /* 0x0000376000001947 */ /* 0x000fca0003800000 */
[----:B-----5:R-:W-:Y:S01]  /*3ff0*/  MOV R0, R19 ;  /* 0x0000001300007202 */ /* 0x020fe20000000f00 */
[----:B-1----:R-:W-:Y:S01]  /*4000*/  IMAD.MOV.U32 R8, RZ, RZ, R20 ;  /* 0x000000ffff087224 */ /* 0x002fe200078e0014 */
[----:B------:R-:W-:Y:S01]  /*4010*/  ISETP.GE.AND P0, PT, R104, c[0x0][0x1d4], PT ;  /* 0x0000750068007a0c */ /* 0x000fe20003f06270 */
[----:B------:R-:W-:Y:S01]  /*4020*/  IMAD.MOV.U32 R5, RZ, RZ, R21 ;  /* 0x000000ffff057224 */ /* 0x000fe200078e0015 */
[----:B------:R-:W-:Y:S01]  /*4030*/  BSSY B0, `(.L_x_720) ;  /* 0x0000057000007945 */ /* 0x000fe20003800000 */
[----:B------:R-:W-:Y:S03]  /*4040*/  IMAD.MOV.U32 R4, RZ, RZ, R18 ;  /* 0x000000ffff047224 */ /* 0x000fe600078e0012 */
        /* <DEDUP_REMOVED lines=16> */
[----:B------:R-:W-:Y:S02]  /*4150*/  MOV R8, R38 ;  /* 0x0000002600087202 */ /* 0x000fe40000000f00 */
[----:B------:R-:W-:Y:S02]  /*4160*/  MOV R0, R37 ;  /* 0x0000002500007202 */ /* 0x000fe40000000f00 */
[----:B------:R-:W-:Y:S01]  /*4170*/  PRMT R45, R8, 0x5410, R5 ;  /* 0x00005410082d7816 */ /* 0x000fe20000000005 */
[----:B------:R-:W-:Y:S01]  /*4180*/  IMAD.MOV.U32 R8, RZ, RZ, R34 ;  /* 0x000000ffff087224 */ /* 0x000fe200078e0022 */
[----:B------:R-:W-:Y:S01]  /*4190*/  PRMT R44, R4, 0x5410, R0 ;  /* 0x00005410042c7816 */ /* 0x000fe20000000000 */
[----:B------:R-:W-:Y:S01]  /*41a0*/  IMAD.MOV.U32 R5, RZ, RZ, R35 ;  /* 0x000000ffff057224 */ /* 0x000fe200078e0023 */
[----:B------:R-:W-:Y:S01]  /*41b0*/  MOV R4, R32 ;  /* 0x0000002000047202 */ /* 0x000fe20000000f00 */
[----:B------:R-:W-:Y:S03]  /*41c0*/  IMAD.MOV.U32 R0, RZ, RZ, R33 ;  /* 0x000000ffff007224 */ /* 0x000fe600078e0021 */
[----:B------:R-:W-:Y:S02]  /*41d0*/  PRMT R43, R8, 0x5410, R5 ;  /* 0x00005410082b7816 */ /* 0x000fe40000000005 */
[----:B------:R-:W-:Y:S01]  /*41e0*/  PRMT R42, R4, 0x5410, R0 ;  /* 0x00005410042a7816 */ /* 0x000fe20000000000 */
[----:B------:R-:W-:-:S05]  /*41f0*/  @P0 BRA `(.L_x_721) ;  /* 0x000003a000000947 */ /* 0x000fca0003800000 */
[C---:B----4-:R-:W-:Y:S01]  /*4200*/  LEA R48, P0, R104.reuse, R52, 0x1 ;  /* 0x0000003468307211 */ /* 0x050fe200078008ff */
[----:B------:R-:W1:Y:S01]  /*4210*/  LDS.128 R8, [R214+0x6000] ;  /* 0x00600000d6087984 */ /* 0x000e620000000c00 */
[----:B------:R-:W-:Y:S01]  /*4220*/  MOV R4, R2 ;  /* 0x0000000200047202 */ /* 0x000fe20000000f00 */
[----:B------:R-:W-:Y:S01]  /*4230*/  IMAD.MOV.U32 R28, RZ, RZ, R26 ;  /* 0x000000ffff1c7224 */ /* 0x000fe200078e001a */
[----:B--2---:R-:W-:Y:S01]  /*4240*/  LEA.HI.X R49, R104, R54, R105, 0x1, P0 ;  /* 0x0000003668317211 */ /* 0x004fe200000f0c69 */
[--C-:B------:R-:W-:Y:S01]  /*4250*/  IMAD.MOV.U32 R29, RZ, RZ, R27.reuse ;  /* 0x000000ffff1d7224 */ /* 0x100fe200078e001b */
[----:B------:R-:W-:Y:S11]  /*4260*/  ISETP.GE.AND P0, PT, R106, c[0x0][0x27c], PT ;  /* 0x00009f006a007a0c */ /* 0x000ff60003f06270 */
[----:B------:R-:W-:Y:S02]  /*4270*/  @!UPT UIADD3 URZ, URZ, URZ, URZ ;  /* 0x0000003f3f3ff290 */ /* 0x000fe4000fffe03f */
[----:B------:R-:W-:Y:S02]  /*4280*/  @!P0 SHF.R.U64 R26, R26, 0x10, R27 ;  /* 0x000000101a1a8819 */ /* 0x000fe4000000121b */
[--C-:B------:R-:W-:Y:S01]  /*4290*/  @!P0 SHF.R.U64 R5, R2, 0x10, R3.reuse ;  /* 0x0000001002058819 */ /* 0x100fe20000001203 */
[----:B------:R-:W-:Y:S01]  /*42a0*/  IMAD.MOV.U32 R2, RZ, RZ, R3 ;  /* 0x000000ffff027224 */ /* 0x000fe200078e0003 */
[----:B---3--:R-:W-:Y:S02]  /*42b0*/  @!P0 SHF.R.U32.HI R12, RZ, 0x10, R27 ;  /* 0x00000010ff0c8819 */ /* 0x008fe4000001161b */
[----:B------:R-:W-:Y:S02]  /*42c0*/  @!P0 SHF.R.U32.HI R0, RZ, 0x10, R3 ;  /* 0x00000010ff008819 */ /* 0x000fe40000011603 */
[----:B------:R-:W-:Y:S02]  /*42d0*/  @!P0 PRMT R28, R28, 0x5410, R26 ;  /* 0x000054101c1c8816 */ /* 0x000fe4000000001a */
[----:B------:R-:W-:Y:S02]  /*42e0*/  @!P0 PRMT R4, R4, 0x5410, R5 ;  /* 0x0000541004048816 */ /* 0x000fe40000000005 */
[----:B------:R-:W-:Y:S01]  /*42f0*/  @!P0 PRMT R30, R29, 0x5410, R12 ;  /* 0x000054101d1e8816 */ /* 0x000fe2000000000c */
[----:B------:R-:W-:Y:S01]  /*4300*/  @!P0 IMAD.U32 R5, R28, 0x10000, RZ ;  /* 0x000100001c058824 */ /* 0x000fe200078e00ff */
[----:B------:R-:W-:Y:S02]  /*4310*/  @!P0 PRMT R12, R2, 0x5410, R0 ;  /* 0x00005410020c8816 */ /* 0x000fe40000000000 */
[----:B------:R-:W-:Y:S02]  /*4320*/  @!P0 SHF.L.U32 R3, R4, 0x10, RZ ;  /* 0x0000001004038819 */ /* 0x000fe400000006ff */
[----:B------:R-:W-:Y:S02]  /*4330*/  @!P0 LOP3.LUT R27, R28, 0xffff0000, RZ, 0xc0, !PT ;  /* 0xffff00001c1b8812 */ /* 0x000fe400078ec0ff */
[----:B------:R-:W-:Y:S01]  /*4340*/  @!P0 LOP3.LUT R4, R4, 0xffff0000, RZ, 0xc0, !PT ;  /* 0xffff000004048812 */ /* 0x000fe200078ec0ff */
[C---:B-1----:R-:W-:Y:S01]  /*4350*/  @!P0 IMAD.U32 R26, R8.reuse, 0x10000, RZ ;  /* 0x00010000081a8824 */ /* 0x042fe200078e00ff */
[----:B------:R-:W-:Y:S01]  /*4360*/  @!P0 LOP3.LUT R0, R8, 0xffff0000, RZ, 0xc0, !PT ;  /* 0xffff000008008812 */ /* 0x000fe200078ec0ff */
[C---:B------:R-:W-:Y:S01]  /*4370*/  @!P0 IMAD.U32 R28, R9.reuse, 0x10000, RZ ;  /* 0x00010000091c8824 */ /* 0x040fe200078e00ff */
[----:B------:R-:W-:Y:S03]  /*4380*/  @!P0 LOP3.LUT R2, R9, 0xffff0000, RZ, 0xc0, !PT ;  /* 0xffff000009028812 */ /* 0x000fe600078ec0ff */
[C---:B------:R-:W-:Y:S02]  /*4390*/  @!P0 FMUL.FTZ R29, R0.reuse, R5 ;  /* 0x00000005001d8220 */ /* 0x040fe40000410000 */
[----:B------:R-:W-:Y:S02]  /*43a0*/  @!P0 FMUL.FTZ R0, R0, R3 ;  /* 0x0000000300008220 */ /* 0x000fe40000410000 */
[----:B------:R-:W-:Y:S02]  /*43b0*/  @!P0 FMUL.FTZ R31, R2, R27 ;  /* 0x0000001b021f8220 */ /* 0x000fe40000410000 */
[----:B------:R-:W-:Y:S01]  /*43c0*/  @!P0 FFMA.FTZ R53, R26, R3, -R29 ;  /* 0x000000031a358223 */ /* 0x000fe2000001081d */
[----:B------:R-:W-:Y:S01]  /*43d0*/  @!P0 LOP3.LUT R3, R10, 0xffff0000, RZ, 0xc0, !PT ;  /* 0xffff00000a038812 */ /* 0x000fe200078ec0ff */
[----:B------:R-:W-:Y:S01]  /*43e0*/  @!P0 FFMA.FTZ R0, R5, R26, R0 ;  /* 0x0000001a05008223 */ /* 0x000fe20000010000 */
[----:B------:R-:W-:Y:S01]  /*43f0*/  @!P0 SHF.L.U32 R26, R30, 0x10, RZ ;  /* 0x000000101e1a8819 */ /* 0x000fe200000006ff */
[----:B------:R-:W-:Y:S01]  /*4400*/  @!P0 IMAD.U32 R5, R12, 0x10000, RZ ;  /* 0x000100000c058824 */ /* 0x000fe200078e00ff */
[----:B------:R-:W-:Y:S01]  /*4410*/  @!P0 LOP3.LUT R30, R30, 0xffff0000, RZ, 0xc0, !PT ;  /* 0xffff00001e1e8812 */ /* 0x000fe200078ec0ff */
[-C--:B------:R-:W-:Y:S01]  /*4420*/  @!P0 FMUL.FTZ R2, R2, R4.reuse ;  /* 0x0000000402028220 */ /* 0x080fe20000410000 */
[----:B------:R-:W-:Y:S01]  /*4430*/  @!P0 F2FP.BF16.PACK_AB R0, R0, R53 ;  /* 0x000000350000823e */ /* 0x000fe200000010ff */
[----:B------:R-:W-:Y:S01]  /*4440*/  @!P0 FFMA.FTZ R51, R28, R4, -R31 ;  /* 0x000000041c338223 */ /* 0x000fe2000001081f */
[----:B------:R-:W-:Y:S01]  /*4450*/  @!P0 LOP3.LUT R4, R11, 0xffff0000, RZ, 0xc0, !PT ;  /* 0xffff00000b048812 */ /* 0x000fe200078ec0ff */
[----:B------:R-:W-:Y:S01]  /*4460*/  @!P0 IMAD.U32 R29, R10, 0x10000, RZ ;  /* 0x000100000a1d8824 */ /* 0x000fe200078e00ff */
[----:B------:R-:W-:Y:S01]  /*4470*/  @!P0 LOP3.LUT R12, R12, 0xffff0000, RZ, 0xc0, !PT ;  /* 0xffff00000c0c8812 */ /* 0x000fe200078ec0ff */
[----:B------:R-:W-:Y:S01]  /*4480*/  @!P0 FMUL.FTZ R47, R3, R26 ;  /* 0x0000001a032f8220 */ /* 0x000fe20000410000 */
[----:B------:R-:W-:Y:S01]  /*4490*/  @!P0 SHF.L.U32 R31, R11, 0x10, RZ ;  /* 0x000000100b1f8819 */ /* 0x000fe200000006ff */
[----:B------:R-:W-:Y:S02]  /*44a0*/  @!P0 FMUL.FTZ R3, R3, R5 ;  /* 0x0000000503038220 */ /* 0x000fe40000410000 */
[C---:B------:R-:W-:Y:S02]  /*44b0*/  @!P0 FMUL.FTZ R50, R4.reuse, R30 ;  /* 0x0000001e04328220 */ /* 0x040fe40000410000 */
[----:B------:R-:W-:Y:S02]  /*44c0*/  @!P0 FMUL.FTZ R4, R4, R12 ;  /* 0x0000000c04048220 */ /* 0x000fe40000410000 */
[----:B------:R-:W-:Y:S02]  /*44d0*/  @!P0 FFMA.FTZ R2, R27, R28, R2 ;  /* 0x0000001c1b028223 */ /* 0x000fe40000010002 */
[----:B------:R-:W-:Y:S02]  /*44e0*/  @!P0 FFMA.FTZ R3, R26, R29, R3 ;  /* 0x0000001d1a038223 */ /* 0x000fe40000010003 */
[----:B------:R-:W-:Y:S01]  /*44f0*/  @!P0 FFMA.FTZ R47, R29, R5, -R47 ;  /* 0x000000051d2f8223 */ /* 0x000fe2000001082f */
[----:B------:R-:W-:Y:S01]  /*4500*/  @!P0 F2FP.BF16.PACK_AB R2, R2, R51 ;  /* 0x000000330202823e */ /* 0x000fe200000010ff */
[----:B------:R-:W-:Y:S02]  /*4510*/  @!P0 FFMA.FTZ R50, R31, R12, -R50 ;  /* 0x0000000c1f328223 */ /* 0x000fe40000010832 */
[----:B------:R-:W-:Y:S01]  /*4520*/  @!P0 FFMA.FTZ R4, R30, R31, R4 ;  /* 0x0000001f1e048223 */ /* 0x000fe20000010004 */
[----:B------:R-:W-:Y:S01]  /*4530*/  @!P0 F2FP.BF16.PACK_AB R3, R3, R47 ;  /* 0x0000002f0303823e */ /* 0x000fe200000010ff */
[----:B------:R-:W-:Y:S01]  /*4540*/  @!P0 IMAD.MOV.U32 R8, RZ, RZ, R0 ;  /* 0x000000ffff088224 */ /* 0x000fe200078e0000 */
[----:B------:R-:W-:Y:S02]  /*4550*/  @!P0 MOV R9, R2 ;  /* 0x0000000200098202 */ /* 0x000fe40000000f00 */
[----:B------:R-:W-:Y:S01]  /*4560*/  @!P0 F2FP.BF16.PACK_AB R4, R4, R50 ;  /* 0x000000320404823e */ /* 0x000fe200000010ff */
[----:B------:R-:W-:Y:S03]  /*4570*/  @!P0 IMAD.MOV.U32 R10, RZ, RZ, R3 ;  /* 0x000000ffff0a8224 */ /* 0x000fe600078e0003 */
[----:B------:R-:W-:Y:S05]  /*4580*/  @!P0 MOV R11, R4 ;  /* 0x00000004000b8202 */ /* 0x000fea0000000f00 */
[----:B------:R1:W-:Y:S02]  /*4590*/  ST.E.128 [R48.64], R8 ;  /* 0x0000000830007985 */ /* 0x0003e4000c101d0a */
.L_x_721:
[----:B------:R-:W-:Y:S05]  /*45a0*/  BSYNC B0 ;  /* 0x0000000000007941 */ /* 0x000fea0003800000 */
.L_x_720:
[----:B------:R-:W-:Y:S01]  /*45b0*/  ISETP.GE.AND P0, PT, R141, c[0x0][0x1d4], PT ;  /* 0x000075008d007a0c */ /* 0x000fe20003f06270 */
[----:B------:R-:W-:Y:S01]  /*45c0*/  @!UPT UIADD3 URZ, URZ, URZ, URZ ;  /* 0x0000003f3f3ff290 */ /* 0x000fe2000fffe03f */
[----:B------:R-:W-:Y:S11]  /*45d0*/  BSSY B0, `(.L_x_722) ;  /* 0x0000039000007945 */ /* 0x000ff60003800000 */
[----:B------:R-:W-:-:S05]  /*45e0*/  @P0 BRA `(.L_x_723) ;  /* 0x0000037000000947 */ /* 0x000fca0003800000 */
[C---:B----4-:R-:W-:Y:S01]  /*45f0*/  LEA R30, P0, R221.reuse, R52, 0x1 ;  /* 0x00000034dd1e7211 */ /* 0x050fe200078008ff */
[----:B-1----:R-:W1:Y:S01]  /*4600*/  LDS.128 R8, [R215+0x6000] ;  /* 0x00600000d7087984 */ /* 0x002e620000000c00 */
[----:B------:R-:W-:Y:S02]  /*4610*/  IADD3 R0, R106, 0x10, RZ ;  /* 0x000000106a007810 */ /* 0x000fe40007ffe0ff */
[----:B--2---:R-:W-:Y:S02]  /*4620*/  LEA.HI.X R31, R221, R54, R244, 0x1, P0 ;  /* 0x00000036dd1f7211 */ /* 0x004fe400000f0cf4 */
[----:B------:R-:W-:Y:S11]  /*4630*/  ISETP.GE.AND P0, PT, R0, c[0x0][0x27c], PT ;  /* 0x00009f0000007a0c */ /* 0x000ff60003f06270 */
[----:B------:R-:W-:Y:S02]  /*4640*/  @!UPT UIADD3 URZ, URZ, URZ, URZ ;  /* 0x0000003f3f3ff290 */ /* 0x000fe4000fffe03f */
[----:B------:R-:W-:Y:S02]  /*4650*/  @!P0 SHF.R.U64 R3, R32, 0x10, R33 ;  /* 0x0000001020038819 */ /* 0x000fe40000001221 */
[----:B------:R-:W-:Y:S02]  /*4660*/  @!P0 SHF.R.U64 R0, R6, 0x10, R7 ;  /* 0x0000001006008819 */ /* 0x000fe40000001207 */
[----:B------:R-:W-:Y:S02]  /*4670*/  @!P0 PRMT R3, R42, 0x5410, R3 ;  /* 0x000054102a038816 */ /* 0x000fe40000000003 */
[----:B------:R-:W-:Y:S02]  /*4680*/  @!P0 PRMT R0, R13, 0x5432, R0 ;  /* 0x000054320d008816 */ /* 0x000fe40000000000 */
[----:B------:R-:W-:Y:S01]  /*4690*/  @!P0 SHF.R.U32.HI R6, RZ, 0x10, R7 ;  /* 0x00000010ff068819 */ /* 0x000fe20000011607 */
[----:B------:R-:W-:Y:S01]  /*46a0*/  @!P0 IMAD.U32 R7, R3, 0x10000, RZ ;  /* 0x0001000003078824 */ /* 0x000fe200078e00ff */
[----:B------:R-:W-:Y:S01]  /*46b0*/  @!P0 SHF.R.U32.HI R27, RZ, 0x10, R33 ;  /* 0x00000010ff1b8819 */ /* 0x000fe20000011621 */
[C---:B------:R-:W-:Y:S01]  /*46c0*/  @!P0 IMAD.U32 R4, R0.reuse, 0x10000, RZ ;  /* 0x0001000000048824 */ /* 0x040fe200078e00ff */
[----:B------:R-:W-:Y:S02]  /*46d0*/  @!P0 PRMT R6, R13, 0x5410, R6 ;  /* 0x000054100d068816 */ /* 0x000fe40000000006 */
[----:B------:R-:W-:Y:S02]  /*46e0*/  @!P0 LOP3.LUT R13, R3, 0xffff0000, RZ, 0xc0, !PT ;  /* 0xffff0000030d8812 */ /* 0x000fe400078ec0ff */
[----:B------:R-:W-:Y:S02]  /*46f0*/  @!P0 LOP3.LUT R3, R0, 0xffff0000, RZ, 0xc0, !PT ;  /* 0xffff000000038812 */ /* 0x000fe400078ec0ff */
[----:B------:R-:W-:Y:S01]  /*4700*/  @!P0 PRMT R27, R42, 0x5432, R27 ;  /* 0x000054322a1b8816 */ /* 0x000fe2000000001b */
[C---:B-1-3--:R-:W-:Y:S01]  /*4710*/  @!P0 IMAD.U32 R12, R8.reuse, 0x10000, RZ ;  /* 0x00010000080c8824 */ /* 0x04afe200078e00ff */
[----:B------:R-:W-:Y:S01]  /*4720*/  @!P0 LOP3.LUT R2, R8, 0xffff0000, RZ, 0xc0, !PT ;  /* 0xffff000008028812 */ /* 0x000fe200078ec0ff */
[C---:B------:R-:W-:Y:S01]  /*4730*/  @!P0 IMAD.U32 R26, R9.reuse, 0x10000, RZ ;  /* 0x00010000091a8824 */ /* 0x040fe200078e00ff */
[----:B------:R-:W-:Y:S03]  /*4740*/  @!P0 LOP3.LUT R5, R9, 0xffff0000, RZ, 0xc0, !PT ;  /* 0xffff000009058812 */ /* 0x000fe600078ec0ff */
[C---:B------:R-:W-:Y:S02]  /*4750*/  @!P0 FMUL.FTZ R0, R2.reuse, R4 ;  /* 0x0000000402008220 */ /* 0x040fe40000410000 */
[----:B------:R-:W-:Y:S02]  /*4760*/  @!P0 FMUL.FTZ R29, R5, R13 ;  /* 0x0000000d051d8220 */ /* 0x000fe40000410000 */
[----:B------:R-:W-:Y:S02]  /*4770*/  @!P0 FMUL.FTZ R28, R2, R7 ;  /* 0x00000007021c8220 */ /* 0x000fe40000410000 */
[----:B------:R-:W-:Y:S01]  /*4780*/  @!P0 FFMA.FTZ R0, R7, R12, R0 ;  /* 0x0000000c07008223 */ /* 0x000fe20000010000 */
[----:B------:R-:W-:Y:S01]  /*4790*/  @!P0 SHF.L.U32 R7, R27, 0x10, RZ ;  /* 0x000000101b078819 */ /* 0x000fe200000006ff */
[-C--:B------:R-:W-:Y:S01]  /*47a0*/  @!P0 FMUL.FTZ R2, R5, R3.reuse ;  /* 0x0000000305028220 */ /* 0x080fe20000410000 */
[C---:B------:R-:W-:Y:S01]  /*47b0*/  @!P0 LOP3.LUT R5, R11.reuse, 0xffff0000, RZ, 0xc0, !PT ;  /* 0xffff00000b058812 */ /* 0x040fe200078ec0ff */
[----:B------:R-:W-:Y:S01]  /*47c0*/  @!P0 FFMA.FTZ R33, R26, R3, -R29 ;  /* 0x000000031a218223 */ /* 0x000fe2000001081d */
[----:B------:R-:W-:Y:S01]  /*47d0*/  @!P0 LOP3.LUT R3, R10, 0xffff0000, RZ, 0xc0, !PT ;  /* 0xffff00000a038812 */ /* 0x000fe200078ec0ff */
[----:B------:R-:W-:Y:S01]  /*47e0*/  @!P0 FFMA.FTZ R42, R12, R4, -R28 ;  /* 0x000000040c2a8223 */ /* 0x000fe2000001081c */
[----:B------:R-:W-:Y:S01]  /*47f0*/  @!P0 SHF.L.U32 R28, R11, 0x10, RZ ;  /* 0x000000100b1c8819 */ /* 0x000fe200000006ff */
[----:B------:R-:W-:Y:S01]  /*4800*/  @!P0 IMAD.U32 R4, R6, 0x10000, RZ ;  /* 0x0001000006048824 */ /* 0x000fe200078e00ff */
[----:B------:R-:W-:Y:S01]  /*4810*/  @!P0 LOP3.LUT R27, R27, 0xffff0000, RZ, 0xc0, !PT ;  /* 0xffff00001b1b8812 */ /* 0x000fe200078ec0ff */
[----:B------:R-:W-:Y:S01]  /*4820*/  @!P0 IMAD.U32 R12, R10, 0x10000, RZ ;  /* 0x000100000a0c8824 */ /* 0x000fe200078e00ff */
[----:B------:R-:W-:Y:S01]  /*4830*/  @!P0 LOP3.LUT R6, R6, 0xffff0000, RZ, 0xc0, !PT ;  /* 0xffff000006068812 */ /* 0x000fe200078ec0ff */
[C---:B------:R-:W-:Y:S01]  /*4840*/  @!P0 FMUL.FTZ R29, R3.reuse, R7 ;  /* 0x00000007031d8220 */ /* 0x040fe20000410000 */
[----:B------:R-:W-:Y:S01]  /*4850*/  @!P0 F2FP.BF16.PACK_AB R0, R0, R42 ;  /* 0x0000002a0000823e */ /* 0x000fe200000010ff */
[-C--:B------:R-:W-:Y:S02]  /*4860*/  @!P0 FMUL.FTZ R3, R3, R4.reuse ;  /* 0x0000000403038220 */ /* 0x080fe40000410000 */
[C---:B------:R-:W-:Y:S02]  /*4870*/  @!P0 FMUL.FTZ R32, R5.reuse, R27 ;  /* 0x0000001b05208220 */ /* 0x040fe40000410000 */
[----:B------:R-:W-:Y:S02]  /*4880*/  @!P0 FFMA.FTZ R29, R12, R4, -R29 ;  /* 0x000000040c1d8223 */ /* 0x000fe4000001081d */
[----:B------:R-:W-:Y:S02]  /*4890*/  @!P0 FMUL.FTZ R4, R5, R6 ;  /* 0x0000000605048220 */ /* 0x000fe40000410000 */
[----:B------:R-:W-:Y:S02]  /*48a0*/  @!P0 FFMA.FTZ R2, R13, R26, R2 ;  /* 0x0000001a0d028223 */ /* 0x000fe40000010002 */
[----:B------:R-:W-:Y:S02]  /*48b0*/  @!P0 FFMA.FTZ R3, R7, R12, R3 ;  /* 0x0000000c07038223 */ /* 0x000fe40000010003 */
[----:B------:R-:W-:Y:S01]  /*48c0*/  @!P0 FFMA.FTZ R32, R28, R6, -R32 ;  /* 0x000000061c208223 */ /* 0x000fe20000010820 */
[----:B------:R-:W-:Y:S01]  /*48d0*/  @!P0 F2FP.BF16.PACK_AB R2, R2, R33 ;  /* 0x000000210202823e */ /* 0x000fe200000010ff */
[----:B------:R-:W-:Y:S01]  /*48e0*/  @!P0 FFMA.FTZ R4, R27, R28, R4 ;  /* 0x0000001c1b048223 */ /* 0x000fe20000010004 */
[----:B------:R-:W-:Y:S01]  /*48f0*/  @!P0 F2FP.BF16.PACK_AB R3, R3, R29 ;  /* 0x0000001d0303823e */ /* 0x000fe200000010ff */
[----:B------:R-:W-:Y:S02]  /*4900*/  @!P0 IMAD.MOV.U32 R8, RZ, RZ, R0 ;  /* 0x000000ffff088224 */ /* 0x000fe400078e0000 */
[----:B------:R-:W-:Y:S01]  /*4910*/  @!P0 IMAD.MOV.U32 R9, RZ, RZ, R2 ;  /* 0x000000ffff098224 */ /* 0x000fe200078e0002 */
[----:B------:R-:W-:Y:S02]  /*4920*/  @!P0 F2FP.BF16.PACK_AB R4, R4, R32 ;  /* 0x000000200404823e */ /* 0x000fe400000010ff */
[----:B------:R-:W-:Y:S03]  /*4930*/  @!P0 MOV R10, R3 ;  /* 0x00000003000a8202 */ /* 0x000fe60000000f00 */
[----:B------:R-:W-:Y:S05]  /*4940*/  @!P0 IMAD.MOV.U32 R11, RZ, RZ, R4 ;  /* 0x000000ffff0b8224 */ /* 0x000fea00078e0004 */
[----:B------:R1:W-:Y:S02]  /*4950*/  ST.E.128 [R30.64], R8 ;  /* 0x000000081e007985 */ /* 0x0003e4000c101d0a */
.L_x_723:
[----:B------:R-:W-:Y:S05]  /*4960*/  BSYNC B0 ;  /* 0x0000000000007941 */ /* 0x000fea0003800000 */
.L_x_722:
[----:B------:R-:W-:Y:S01]  /*4970*/  ISETP.GE.AND P0, PT, R140, c[0x0][0x1d4], PT ;  /* 0x000075008c007a0c */ /* 0x000fe20003f06270 */
[----:B------:R-:W-:Y:S01]  /*4980*/  @!UPT UIADD3 URZ, URZ, URZ, URZ ;  /* 0x0000003f3f3ff290 */ /* 0x000fe2000fffe03f */
[----:B------:R-:W-:Y:S11]  /*4990*/  BSSY B0, `(.L_x_724) ;  /* 0x0000039000007945 */ /* 0x000ff60003800000 */
[----:B------:R-:W-:-:S05]  /*49a0*/  @P0 BRA `(.L_x_725) ;  /* 0x0000037000000947 */ /* 0x000fca0003800000 */
[----:B----4-:R-:W-:Y:S01]  /*49b0*/  LEA R26, P0, R220, R52, 0x1 ;  /* 0x00000034dc1a7211 */ /* 0x010fe200078008ff */
        /* <DEDUP_REMOVED lines=8> */
[----:B------:R-:W-:Y:S02]  /*4a40*/  @!P0 SHF.R.U32.HI R2, RZ, 0x10, R15 ;  /* 0x00000010ff028819 */ /* 0x000fe4000001160f */
[C---:B------:R-:W-:Y:S01]  /*4a50*/  @!P0 PRMT R0, R22.reuse, 0x5432, R0 ;  /* 0x0000543216008816 */ /* 0x040fe20000000000 */
[C---:B------:R-:W-:Y:S01]  /*4a60*/  @!P0 IMAD.U32 R7, R13.reuse, 0x10000, RZ ;  /* 0x000100000d078824 */ /* 0x040fe200078e00ff */
[----:B------:R-:W-:Y:S02]  /*4a70*/  @!P0 PRMT R6, R22, 0x5410, R2 ;  /* 0x0000541016068816 */ /* 0x000fe40000000002 */
[----:B------:R-:W-:Y:S01]  /*4a80*/  @!P0 LOP3.LUT R13, R13, 0xffff0000, RZ, 0xc0, !PT ;  /* 0xffff00000d0d8812 */ /* 0x000fe200078ec0ff */
[C---:B------:R-:W-:Y:S01]  /*4a90*/  @!P0 IMAD.U32 R4, R0.reuse, 0x10000, RZ ;  /* 0x0001000000048824 */ /* 0x040fe200078e00ff */
[----:B------:R-:W-:Y:S02]  /*4aa0*/  @!P0 SHF.R.U32.HI R34, RZ, 0x10, R35 ;  /* 0x00000010ff228819 */ /* 0x000fe40000011623 */
        /* <DEDUP_REMOVED lines=39> */
.L_x_725:
[----:B------:R-:W-:Y:S05]  /*4d20*/  BSYNC B0 ;  /* 0x0000000000007941 */ /* 0x000fea0003800000 */
.L_x_724:
[----:B------:R-:W-:Y:S01]  /*4d30*/  ISETP.GE.AND P0, PT, R213, c[0x0][0x1d4], PT ;  /* 0x00007500d5007a0c */ /* 0x000fe20003f06270 */
[----:B------:R-:W-:Y:S01]  /*4d40*/  @!UPT UIADD3 URZ, URZ, URZ, URZ ;  /* 0x0000003f3f3ff290 */ /* 0x000fe2000fffe03f */
[----:B------:R-:W-:Y:S11]  /*4d50*/  BSSY B0, `(.L_x_726) ;  /* 0x0000039000007945 */ /* 0x000ff60003800000 */
[----:B------:R-:W-:-:S05]  /*4d60*/  @P0 BRA `(.L_x_727) ;  /* 0x0000037000000947 */ /* 0x000fca0003800000 */
[C---:B-1--4-:R-:W-:Y:S01]  /*4d70*/  LEA R26, P0, R213.reuse, R52, 0x1 ;  /* 0x00000034d51a7211 */ /* 0x052fe200078008ff */
[----:B------:R-:W1:Y:S01]  /*4d80*/  LDS.128 R8, [R215+0x8000] ;  /* 0x00800000d7087984 */ /* 0x000e620000000c00 */
        /* <DEDUP_REMOVED lines=8> */
[----:B------:R-:W-:Y:S01]  /*4e10*/  @!P0 PRMT R0, R23, 0x5432, R0 ;  /* 0x0000543217008816 */ /* 0x000fe20000000000 */
[----:B------:R-:W-:Y:S01]  /*4e20*/  @!P0 IMAD.U32 R7, R13, 0x10000, RZ ;  /* 0x000100000d078824 */ /* 0x000fe200078e00ff */
        /* <DEDUP_REMOVED lines=43> */
.L_x_727:
[----:B------:R-:W-:Y:S05]  /*50e0*/  BSYNC B0 ;  /* 0x0000000000007941 */ /* 0x000fea0003800000 */
.L_x_726:
        /* <DEDUP_REMOVED lines=59> */
.L_x_729:
[----:B------:R-:W-:Y:S05]  /*54a0*/  BSYNC B0 ;  /* 0x0000000000007941 */ /* 0x000fea0003800000 */
.L_x_728:
[----:B------:R-:W-:Y:S11]  /*54b0*/  ISETP.GE.AND P0, PT, R211, c[0x0][0x1d4], PT ;  /* 0x00007500d3007a0c */ /* 0x000ff60003f06270 */
[----:B------:R-:W-:Y:S02]  /*54c0*/  @!UPT UIADD3 URZ, URZ, URZ, URZ ;  /* 0x0000003f3f3ff290 */ /* 0x000fe4000fffe03f */
        /* <DEDUP_REMOVED lines=14> */
[----:B------:R-:W-:Y:S01]  /*55b0*/  @!P0 SHF.R.U32.HI R3, RZ, 0x10, R41 ;  /* 0x00000010ff038819 */ /* 0x000fe20000011629 */
[----:B------:R-:W-:Y:S01]  /*55c0*/  @!P0 IMAD.U32 R4, R0, 0x10000, RZ ;  /* 0x0001000000048824 */ /* 0x000fe200078e00ff */
[----:B------:R-:W-:Y:S02]  /*55d0*/  @!P0 LOP3.LUT R13, R13, 0xffff0000, RZ, 0xc0, !PT ;  /* 0xffff00000d0d8812 */ /* 0x000fe400078ec0ff */
[----:B------:R-:W-:Y:S02]  /*55e0*/  @!P0 PRMT R15, R46, 0x5432, R3 ;  /* 0x000054322e0f8816 */ /* 0x000fe40000000003 */
[----:B------:R-:W-:Y:S01]  /*55f0*/  @!P0 LOP3.LUT R3, R0, 0xffff0000, RZ, 0xc0, !PT ;  /* 0xffff000000038812 */ /* 0x000fe200078ec0ff */
        /* <DEDUP_REMOVED lines=36> */
[----:B------:R1:W-:Y:S01]  /*5840*/  ST.E.128 [R22.64], R8 ;  /* 0x0000000816007985 */ /* 0x0003e2000c101d0a */
[----:B------:R-:W-:-:S05]  /*5850*/  BRA `(.L_x_719) ;  /* 0x00001ef000007947 */ /* 0x000fca0003800000 */
.L_x_716:
        /* <DEDUP_REMOVED lines=47> */
.L_x_731:
[----:B------:R-:W-:Y:S05]  /*5b50*/  BSYNC B0 ;  /* 0x0000000000007941 */ /* 0x000fea0003800000 */
.L_x_730:
        /* <DEDUP_REMOVED lines=31> */
[----:B------:R-:W-:Y:S01]  /*5d50*/  LOP3.LUT P2, RZ, R219, 0x4, RZ, 0xc0, !PT ;  /* 0x00000004dbff7812 */ /* 0x000fe2000784c0ff */
[----:B------:R-:W1:Y:S01]  /*5d60*/  LDS.128 R36, [R101+0x6100] ;  /* 0x0061000065247984 */ /* 0x000e620000000c00 */
[----:B------:R-:W-:Y:S01]  /*5d70*/  ISETP.GE.AND P0, PT, R104, c[0x0][0x27c], PT ;  /* 0x00009f0068007a0c */ /* 0x000fe20003f06270 */
[----:B------:R-:W-:Y:S01]  /*5d80*/  IMAD.MOV.U32 R32, RZ, RZ, R28 ;  /* 0x000000ffff207224 */ /* 0x000fe200078e001c */
[----:B------:R-:W-:Y:S01]  /*5d90*/  SEL R0, R121, R120, !P2 ;  /* 0x0000007879007207 */ /* 0x000fe20005000000 */
[----:B------:R-:W-:Y:S01]  /*5da0*/  IMAD.MOV.U32 R9, RZ, RZ, R4 ;  /* 0x000000ffff097224 */ /* 0x000fe200078e0004 */
[----:B------:R-:W-:Y:S01]  /*5db0*/  MOV R34, R29 ;  /* 0x0000001d00227202 */ /* 0x000fe20000000f00 */
[----:B------:R-:W-:Y:S01]  /*5dc0*/  IMAD.MOV.U32 R8, RZ, RZ, R5 ;  /* 0x000000ffff087224 */ /* 0x000fe200078e0005 */
[----:B------:R-:W-:Y:S01]  /*5dd0*/  SHF.R.S32.HI R2, RZ, 0x1f, R0 ;  /* 0x0000001fff027819 */ /* 0x000fe20000011400 */
[----:B------:R-:W-:Y:S01]  /*5de0*/  IMAD.MOV.U32 R27, RZ, RZ, R30 ;  /* 0x000000ffff1b7224 */ /* 0x000fe200078e001e */
[----:B------:R-:W-:Y:S02]  /*5df0*/  MOV R35, R31 ;  /* 0x0000001f00237202 */ /* 0x000fe40000000f00 */
[----:B------:R-:W-:Y:S03]  /*5e00*/  LEA.HI R0, R2, R0, RZ, 0x4 ;  /* 0x0000000002007211 */ /* 0x000fe600078f20ff */
[----:B------:R-:W-:Y:S02]  /*5e10*/  @!P0 SHF.R.U64 R33, R28, 0x10, R29 ;  /* 0x000000101c218819 */ /* 0x000fe4000000121d */
[----:B------:R-:W-:Y:S02]  /*5e20*/  LEA.HI.SX32 R0, R0, R116, 0x1c ;  /* 0x0000007400007211 */ /* 0x000fe400078fe2ff */
[--C-:B------:R-:W-:Y:S02]  /*5e30*/  @!P0 SHF.R.U64 R10, R4, 0x10, R5.reuse ;  /* 0x00000010040a8819 */ /* 0x100fe40000001205 */
[----:B--2---:R-:W-:Y:S01]  /*5e40*/  SHF.R.S32.HI R12, RZ, 0x1f, R0 ;  /* 0x0000001fff0c7819 */ /* 0x004fe20000011400 */
[----:B------:R-:W-:Y:S01]  /*5e50*/  IMAD.SHL.U32 R57, R0, 0x8, RZ ;  /* 0x0000000800397824 */ /* 0x000fe200078e00ff */
[----:B------:R-:W-:Y:S01]  /*5e60*/  @!P0 SHF.R.U32.HI R2, RZ, 0x10, R5 ;  /* 0x00000010ff028819 */ /* 0x000fe20000011605 */
[--C-:B------:R-:W-:Y:S01]  /*5e70*/  IMAD.MOV.U32 R5, RZ, RZ, R7.reuse ;  /* 0x000000ffff057224 */ /* 0x100fe200078e0007 */
[----:B------:R-:W-:Y:S02]  /*5e80*/  LEA.HI R12, R12, R0, RZ, 0x3 ;  /* 0x000000000c0c7211 */ /* 0x000fe400078f18ff */
[----:B------:R-:W-:Y:S02]  /*5e90*/  @!P0 SHF.R.U64 R3, R6, 0x10, R7 ;  /* 0x0000001006038819 */ /* 0x000fe40000001207 */
[----:B------:R-:W-:Y:S01]  /*5ea0*/  @!P0 PRMT R32, R32, 0x5410, R33 ;  /* 0x0000541020208816 */ /* 0x000fe20000000021 */
[----:B------:R-:W-:Y:S01]  /*5eb0*/  IMAD.SHL.U32 R12, R12, 0x200, RZ ;  /* 0x000002000c0c7824 */ /* 0x000fe200078e00ff */
[----:B------:R-:W-:Y:S02]  /*5ec0*/  LOP3.LUT R0, R240, 0x38, R57, 0xf8, !PT ;  /* 0x00000038f0007812 */ /* 0x000fe400078ef839 */
[----:B------:R-:W-:Y:S02]  /*5ed0*/  @!P0 SHF.R.U32.HI R4, RZ, 0x10, R7 ;  /* 0x00000010ff048819 */ /* 0x000fe40000011607 */
[----:B------:R-:W-:Y:S02]  /*5ee0*/  LOP3.LUT R0, R0, R241, RZ, 0x3c, !PT ;  /* 0x000000f100007212 */ /* 0x000fe400078e3cff */
[----:B------:R-:W-:Y:S02]  /*5ef0*/  LOP3.LUT R12, R12, 0x7ffff000, RZ, 0xc0, !PT ;  /* 0x7ffff0000c0c7812 */ /* 0x000fe400078ec0ff */
[----:B------:R-:W-:Y:S01]  /*5f00*/  @!P0 PRMT R7, R8, 0x5410, R2 ;  /* 0x0000541008078816 */ /* 0x000fe20000000002 */
[----:B-1----:R-:W-:Y:S01]  /*5f10*/  @!P0 IMAD.U32 R33, R38, 0x10000, RZ ;  /* 0x0001000026218824 */ /* 0x002fe200078e00ff */
[----:B------:R-:W-:Y:S01]  /*5f20*/  IADD3 R12, R0, R12, R242 ;  /* 0x0000000c000c7210 */ /* 0x000fe20007ffe0f2 */
[----:B------:R-:W-:Y:S01]  /*5f30*/  IMAD.MOV.U32 R0, RZ, RZ, R6 ;  /* 0x000000ffff007224 */ /* 0x000fe200078e0006 */
[----:B------:R-:W-:Y:S01]  /*5f40*/  @!P0 PRMT R6, R9, 0x5410, R10 ;  /* 0x0000541009068816 */ /* 0x000fe2000000000a */
[----:B------:R-:W-:Y:S01]  /*5f50*/  @!P0 IMAD.U32 R10, R32, 0x10000, RZ ;  /* 0x00010000200a8824 */ /* 0x000fe200078e00ff */
[----:B------:R-:W-:Y:S01]  /*5f60*/  @!P0 SHF.R.U32.HI R29, RZ, 0x10, R29 ;  /* 0x00000010ff1d8819 */ /* 0x000fe2000001161d */
[----:B------:R-:W-:Y:S01]  /*5f70*/  IMAD.SHL.U32 R12, R12, 0x2, RZ ;  /* 0x000000020c0c7824 */ /* 0x000fe200078e00ff */
[----:B------:R-:W-:Y:S01]  /*5f80*/  @!P0 PRMT R8, R0, 0x5410, R3 ;  /* 0x0000541000088816 */ /* 0x000fe20000000003 */
[----:B------:R-:W-:Y:S01]  /*5f90*/  @!P0 IMAD.U32 R3, R6, 0x10000, RZ ;  /* 0x0001000006038824 */ /* 0x000fe200078e00ff */
[----:B------:R-:W-:Y:S02]  /*5fa0*/  @!P0 SHF.R.U64 R28, R30, 0x10, R31 ;  /* 0x000000101e1c8819 */ /* 0x000fe4000000121f */
[----:B------:R-:W-:Y:S01]  /*5fb0*/  @!P0 PRMT R34, R34, 0x5410, R29 ;  /* 0x0000541022228816 */ /* 0x000fe2000000001d */
[----:B------:R-:W-:Y:S01]  /*5fc0*/  @!P0 IMAD.U32 R29, R37, 0x10000, RZ ;  /* 0x00010000251d8824 */ /* 0x000fe200078e00ff */
[----:B------:R-:W1:Y:S01]  /*5fd0*/  LDS.128 R12, [R12+0x6100] ;  /* 0x006100000c0c7984 */ /* 0x000e620000000c00 */
[----:B------:R-:W-:Y:S02]  /*5fe0*/  @!P0 PRMT R48, R27, 0x5410, R28 ;  /* 0x000054101b308816 */ /* 0x000fe4000000001c */
[----:B------:R-:W-:Y:S01]  /*5ff0*/  @!P0 IMAD.U32 R28, R34, 0x10000, RZ ;  /* 0x00010000221c8824 */ /* 0x000fe200078e00ff */
[----:B------:R-:W-:Y:S01]  /*6000*/  @!P0 PRMT R9, R5, 0x5410, R4 ;  /* 0x0000541005098816 */ /* 0x000fe20000000004 */
[----:B------:R-:W-:Y:S01]  /*6010*/  @!P0 IMAD.U32 R4, R36, 0x10000, RZ ;  /* 0x0001000024048824 */ /* 0x000fe200078e00ff */
[----:B------:R-:W-:Y:S01]  /*6020*/  @!P0 LOP3.LUT R27, R32, 0xffff0000, RZ, 0xc0, !PT ;  /* 0xffff0000201b8812 */ /* 0x000fe200078ec0ff */
[----:B------:R-:W-:Y:S01]  /*6030*/  @!P0 IMAD.U32 R32, R48, 0x10000, RZ ;  /* 0x0001000030208824 */ /* 0x000fe200078e00ff */
[----:B------:R-:W-:Y:S02]  /*6040*/  @!P0 SHF.R.U32.HI R30, RZ, 0x10, R31 ;  /* 0x00000010ff1e8819 */ /* 0x000fe4000001161f */
[----:B------:R-:W-:Y:S02]  /*6050*/  @!P0 LOP3.LUT R31, R37, 0xffff0000, RZ, 0xc0, !PT ;  /* 0xffff0000251f8812 */ /* 0x000fe400078ec0ff */
[----:B------:R-:W-:Y:S02]  /*6060*/  @!P0 PRMT R49, R35, 0x5410, R30 ;  /* 0x0000541023318816 */ /* 0x000fe4000000001e */
[----:B------:R-:W-:Y:S02]  /*6070*/  @!P0 LOP3.LUT R30, R34, 0xffff0000, RZ, 0xc0, !PT ;  /* 0xffff0000221e8812 */ /* 0x000fe400078ec0ff */
[----:B------:R-:W-:Y:S02]  /*6080*/  @!P0 LOP3.LUT R34, R48, 0xffff0000, RZ, 0xc0, !PT ;  /* 0xffff000030228812 */ /* 0x000fe400078ec0ff */
[C---:B-1----:R-:W-:Y:S02]  /*6090*/  @!P0 SHF.L.U32 R0, R12.reuse, 0x10, RZ ;  /* 0x000000100c008819 */ /* 0x042fe400000006ff */
[----:B------:R-:W-:Y:S03]  /*60a0*/  @!P0 LOP3.LUT R2, R12, 0xffff0000, RZ, 0xc0, !PT ;  /* 0xffff00000c028812 */ /* 0x000fe600078ec0ff */
[C---:B------:R-:W-:Y:S02]  /*60b0*/  @!P0 FMUL.FTZ R5, R0.reuse, R10 ;  /* 0x0000000a00058220 */ /* 0x040fe40000410000 */
[-C--:B------:R-:W-:Y:S02]  /*60c0*/  @!P0 FMUL.FTZ R0, R0, R3.reuse ;  /* 0x0000000300008220 */ /* 0x080fe40000410000 */
[----:B------:R-:W-:Y:S01]  /*60d0*/  @!P0 FFMA.FTZ R63, R4, R3, -R5 ;  /* 0x00000003043f8223 */ /* 0x000fe20000010805 */
[----:B------:R-:W-:Y:S01]  /*60e0*/  @!P0 SHF.L.U32 R3, R13, 0x10, RZ ;  /* 0x000000100d038819 */ /* 0x000fe200000006ff */
[----:B------:R-:W-:Y:S01]  /*60f0*/  @!P0 FFMA.FTZ R0, R10, R4, R0 ;  /* 0x000000040a008223 */ /* 0x000fe20000010000 */
[----:B------:R-:W-:Y:S01]  /*6100*/  @!P0 LOP3.LUT R4, R6, 0xffff0000, RZ, 0xc0, !PT ;  /* 0xffff000006048812 */ /* 0x000fe200078ec0ff */
[----:B------:R-:W-:Y:S01]  /*6110*/  @!P0 FMUL.FTZ R5, R2, R27 ;  /* 0x0000001b02058220 */ /* 0x000fe20000410000 */
[----:B------:R-:W-:Y:S01]  /*6120*/  @!P0 LOP3.LUT R10, R36, 0xffff0000, RZ, 0xc0, !PT ;  /* 0xffff0000240a8812 */ /* 0x000fe200078ec0ff */
[----:B------:R-:W-:Y:S02]  /*6130*/  @!P0 FMUL.FTZ R6, R3, R28 ;  /* 0x0000001c03068220 */ /* 0x000fe40000410000 */
[-C--:B------:R-:W-:Y:S02]  /*6140*/  @!P0 FMUL.FTZ R2, R2, R4.reuse ;  /* 0x0000000402028220 */ /* 0x080fe40000410000 */
[----:B------:R-:W-:Y:S01]  /*6150*/  @!P0 FFMA.FTZ R56, R10, R4, -R5 ;  /* 0x000000040a388223 */ /* 0x000fe20000010805 */
[----:B------:R-:W-:Y:S01]  /*6160*/  @!P0 LOP3.LUT R4, R13, 0xffff0000, RZ, 0xc0, !PT ;  /* 0xffff00000d048812 */ /* 0x000fe200078ec0ff */
[----:B------:R-:W-:Y:S02]  /*6170*/  @!P0 IMAD.U32 R5, R7, 0x10000, RZ ;  /* 0x0001000007058824 */ /* 0x000fe400078e00ff */
[----:B------:R-:W-:Y:S01]  /*6180*/  @!P0 FFMA.FTZ R2, R27, R10, R2 ;  /* 0x0000000a1b028223 */ /* 0x000fe20000010002 */
[----:B------:R-:W-:Y:S01]  /*6190*/  @!P0 F2FP.BF16.PACK_AB R56, R56, R63 ;  /* 0x0000003f3838823e */ /* 0x000fe200000010ff */
[-C--:B------:R-:W-:Y:S02]  /*61a0*/  @!P0 FMUL.FTZ R3, R3, R5.reuse ;  /* 0x0000000503038220 */ /* 0x080fe40000410000 */
[----:B------:R-:W-:Y:S01]  /*61b0*/  @!P0 FFMA.FTZ R62, R29, R5, -R6 ;  /* 0x000000051d3e8223 */ /* 0x000fe20000010806 */
[----:B------:R-:W-:Y:S01]  /*61c0*/  @!P0 LOP3.LUT R6, R7, 0xffff0000, RZ, 0xc0, !PT ;  /* 0xffff000007068812 */ /* 0x000fe200078ec0ff */
[----:B------:R-:W-:Y:S01]  /*61d0*/  @!P0 FMUL.FTZ R7, R4, R30 ;  /* 0x0000001e04078220 */ /* 0x000fe20000410000 */
[----:B------:R-:W-:Y:S01]  /*61e0*/  @!P0 SHF.L.U32 R5, R14, 0x10, RZ ;  /* 0x000000100e058819 */ /* 0x000fe200000006ff */
[----:B------:R-:W-:Y:S01]  /*61f0*/  @!P0 IMAD.U32 R10, R49, 0x10000, RZ ;  /* 0x00010000310a8824 */ /* 0x000fe200078e00ff */
[----:B------:R-:W-:Y:S01]  /*6200*/  @!P0 F2FP.BF16.PACK_AB R0, R2, R0 ;  /* 0x000000000200823e */ /* 0x000fe200000010ff */
[-C--:B------:R-:W-:Y:S02]  /*6210*/  @!P0 FMUL.FTZ R4, R4, R6.reuse ;  /* 0x0000000604048220 */ /* 0x080fe40000410000 */
[----:B------:R-:W-:Y:S01]  /*6220*/  @!P0 FFMA.FTZ R58, R31, R6, -R7 ;  /* 0x000000061f3a8223 */ /* 0x000fe20000010807 */
        /* <DEDUP_REMOVED lines=8> */
[C---:B------:R-:W-:Y:S01]  /*62b0*/  @!P0 FMUL.FTZ R8, R6.reuse, R34 ;  /* 0x0000002206088220 */ /* 0x040fe20000410000 */
[C---:B------:R-:W-:Y:S01]  /*62c0*/  @!P0 LOP3.LUT R29, R39.reuse, 0xffff0000, RZ, 0xc0, !PT ;  /* 0xffff0000271d8812 */ /* 0x040fe200078ec0ff */
[----:B------:R-:W-:Y:S02]  /*62d0*/  @!P0 IMAD.U32 R27, R39, 0x10000, RZ ;  /* 0x00010000271b8824 */ /* 0x000fe400078e00ff */
[-C--:B------:R-:W-:Y:S02]  /*62e0*/  @!P0 FFMA.FTZ R60, R35, R7.reuse, -R8 ;  /* 0x00000007233c8223 */ /* 0x080fe40000010808 */
[----:B------:R-:W-:Y:S01]  /*62f0*/  @!P0 FMUL.FTZ R6, R6, R7 ;  /* 0x0000000706068220 */ /* 0x000fe20000410000 */
[----:B------:R-:W-:Y:S01]  /*6300*/  @!P0 SHF.L.U32 R7, R15, 0x10, RZ ;  /* 0x000000100f078819 */ /* 0x000fe200000006ff */
[C---:B------:R-:W-:Y:S01]  /*6310*/  @!P0 IMAD.U32 R8, R9.reuse, 0x10000, RZ ;  /* 0x0001000009088824 */ /* 0x040fe200078e00ff */
[----:B------:R-:W-:Y:S01]  /*6320*/  @!P0 LOP3.LUT R9, R9, 0xffff0000, RZ, 0xc0, !PT ;  /* 0xffff000009098812 */ /* 0x000fe200078ec0ff */
[----:B------:R-:W-:Y:S02]  /*6330*/  @!P0 FFMA.FTZ R4, R30, R31, R4 ;  /* 0x0000001f1e048223 */ /* 0x000fe40000010004 */
[C---:B------:R-:W-:Y:S02]  /*6340*/  @!P0 FMUL.FTZ R28, R7.reuse, R10 ;  /* 0x0000000a071c8220 */ /* 0x040fe40000410000 */
[-C--:B------:R-:W-:Y:S01]  /*6350*/  @!P0 FMUL.FTZ R7, R7, R8.reuse ;  /* 0x0000000807078220 */ /* 0x080fe20000410000 */
[----:B------:R-:W-:Y:S01]  /*6360*/  @!P0 F2FP.BF16.PACK_AB R3, R4, R3 ;  /* 0x000000030403823e */ /* 0x000fe200000010ff */
[----:B------:R-:W-:Y:S01]  /*6370*/  @!P0 FFMA.FTZ R59, R27, R8, -R28 ;  /* 0x000000081b3b8223 */ /* 0x000fe2000001081c */
[----:B------:R-:W-:Y:S01]  /*6380*/  @!P0 LOP3.LUT R28, R49, 0xffff0000, RZ, 0xc0, !PT ;  /* 0xffff0000311c8812 */ /* 0x000fe200078ec0ff */
[----:B------:R-:W-:Y:S01]  /*6390*/  @!P0 FFMA.FTZ R5, R32, R33, R5 ;  /* 0x0000002120058223 */ /* 0x000fe20000010005 */
[----:B------:R-:W-:Y:S01]  /*63a0*/  @!P0 LOP3.LUT R8, R15, 0xffff0000, RZ, 0xc0, !PT ;  /* 0xffff00000f088812 */ /* 0x000fe200078ec0ff */
[----:B------:R-:W-:Y:S01]  /*63b0*/  @!P0 FFMA.FTZ R6, R34, R35, R6 ;  /* 0x0000002322068223 */ /* 0x000fe20000010006 */
[----:B------:R-:W-:Y:S01]  /*63c0*/  @!P0 MOV R13, R3 ;  /* 0x00000003000d8202 */ /* 0x000fe20000000f00 */
[----:B------:R-:W-:Y:S01]  /*63d0*/  @!P0 FFMA.FTZ R7, R10, R27, R7 ;  /* 0x0000001b0a078223 */ /* 0x000fe20000010007 */
[----:B------:R-:W-:Y:S01]  /*63e0*/  @!P0 F2FP.BF16.PACK_AB R49, R58, R62 ;  /* 0x0000003e3a31823e */ /* 0x000fe200000010ff */
[----:B------:R-:W-:Y:S01]  /*63f0*/  @!P0 FMUL.FTZ R48, R8, R28 ;  /* 0x0000001c08308220 */ /* 0x000fe20000410000 */
[----:B------:R-:W-:Y:S01]  /*6400*/  @!P0 F2FP.BF16.PACK_AB R5, R6, R5 ;  /* 0x000000050605823e */ /* 0x000fe200000010ff */
[----:B------:R-:W-:Y:S01]  /*6410*/  @!P0 FMUL.FTZ R8, R8, R9 ;  /* 0x0000000908088220 */ /* 0x000fe20000410000 */
[----:B------:R-:W-:Y:S01]  /*6420*/  @!P0 MOV R37, R49 ;  /* 0x0000003100258202 */ /* 0x000fe20000000f00 */
[----:B------:R-:W-:Y:S01]  /*6430*/  @!P0 FFMA.FTZ R58, R29, R9, -R48 ;  /* 0x000000091d3a8223 */ /* 0x000fe20000010830 */
[----:B------:R-:W-:Y:S01]  /*6440*/  @!P0 F2FP.BF16.PACK_AB R48, R60, R61 ;  /* 0x0000003d3c30823e */ /* 0x000fe200000010ff */
[----:B------:R-:W-:Y:S02]  /*6450*/  @!P0 FFMA.FTZ R8, R28, R29, R8 ;  /* 0x0000001d1c088223 */ /* 0x000fe40000010008 */
[----:B------:R-:W-:Y:S01]  /*6460*/  @!P0 IMAD.MOV.U32 R36, RZ, RZ, R56 ;  /* 0x000000ffff248224 */ /* 0x000fe200078e0038 */
[----:B------:R-:W-:Y:S01]  /*6470*/  @!P0 F2FP.BF16.PACK_AB R9, R58, R59 ;  /* 0x0000003b3a09823e */ /* 0x000fe200000010ff */
[----:B------:R-:W-:Y:S01]  /*6480*/  @!P0 IMAD.MOV.U32 R38, RZ, RZ, R48 ;  /* 0x000000ffff268224 */ /* 0x000fe200078e0030 */
[----:B------:R-:W-:Y:S01]  /*6490*/  @!P0 F2FP.BF16.PACK_AB R7, R8, R7 ;  /* 0x000000070807823e */ /* 0x000fe200000010ff */
[----:B------:R-:W-:Y:S02]  /*64a0*/  @!P0 IMAD.MOV.U32 R12, RZ, RZ, R0 ;  /* 0x000000ffff0c8224 */ /* 0x000fe400078e0000 */
        /* <DEDUP_REMOVED lines=9> */
.L_x_733:
[----:B------:R-:W-:Y:S05]  /*6540*/  BSYNC B0 ;  /* 0x0000000000007941 */ /* 0x000fea0003800000 */
.L_x_732:
        /* <DEDUP_REMOVED lines=15> */
[----:B------:R-:W-:Y:S02]  /*6640*/  @!P0 SHF.R.U64 R3, R16, 0x10, R17 ;  /* 0x0000001010038819 */ /* 0x000fe40000001211 */
[----:B------:R-:W-:Y:S02]  /*6650*/  LEA.HI R0, R2, R0, RZ, 0x3 ;  /* 0x0000000002007211 */ /* 0x000fe400078f18ff */
[----:B------:R-:W-:Y:S02]  /*6660*/  @!P0 PRMT R6, R11, 0x5432, R3 ;  /* 0x000054320b068816 */ /* 0x000fe40000000003 */
[----:B------:R-:W-:Y:S01]  /*6670*/  @!P0 PRMT R16, R50, 0x5432, R7 ;  /* 0x0000543232108816 */ /* 0x000fe20000000007 */
[----:B------:R-:W-:Y:S01]  /*6680*/  IMAD.SHL.U32 R0, R0, 0x200, RZ ;  /* 0x0000020000007824 */ /* 0x000fe200078e00ff */
[----:B------:R-:W-:Y:S02]  /*6690*/  LOP3.LUT R2, R240, 0x38, R35, 0xf8, !PT ;  /* 0x00000038f0027812 */ /* 0x000fe400078ef823 */
[--C-:B------:R-:W-:Y:S02]  /*66a0*/  @!P0 SHF.R.U32.HI R8, RZ, 0x10, R43.reuse ;  /* 0x00000010ff088819 */ /* 0x100fe4000001162b */
[----:B------:R-:W-:Y:S02]  /*66b0*/  LOP3.LUT R2, R2, R241, RZ, 0x3c, !PT ;  /* 0x000000f102027212 */ /* 0x000fe400078e3cff */
[----:B------:R-:W-:Y:S02]  /*66c0*/  LOP3.LUT R0, R0, 0x7ffff000, RZ, 0xc0, !PT ;  /* 0x7ffff00000007812 */ /* 0x000fe400078ec0ff */
[----:B------:R-:W-:Y:S01]  /*66d0*/  @!P0 SHF.R.U64 R9, R42, 0x10, R43 ;  /* 0x000000102a098819 */ /* 0x000fe2000000122b */
[----:B-1----:R-:W-:Y:S01]  /*66e0*/  @!P0 IMAD.U32 R32, R39, 0x10000, RZ ;  /* 0x0001000027208824 */ /* 0x002fe200078e00ff */
[----:B------:R-:W-:Y:S01]  /*66f0*/  IADD3 R0, R2, R0, R242 ;  /* 0x0000000002007210 */ /* 0x000fe20007ffe0f2 */
[----:B------:R-:W-:Y:S01]  /*6700*/  @!P0 IMAD.U32 R29, R38, 0x10000, RZ ;  /* 0x00010000261d8824 */ /* 0x000fe200078e00ff */
[----:B------:R-:W-:Y:S02]  /*6710*/  @!P0 SHF.R.U32.HI R2, RZ, 0x10, R17 ;  /* 0x00000010ff028819 */ /* 0x000fe40000011611 */
[----:B------:R-:W-:Y:S01]  /*6720*/  @!P0 PRMT R17, R50, 0x5410, R4 ;  /* 0x0000541032118816 */ /* 0x000fe20000000004 */
[----:B------:R-:W-:Y:S01]  /*6730*/  IMAD.SHL.U32 R0, R0, 0x2, RZ ;  /* 0x0000000200007824 */ /* 0x000fe200078e00ff */
[----:B------:R-:W-:Y:S02]  /*6740*/  @!P0 SHF.R.U32.HI R5, RZ, 0x10, R19 ;  /* 0x00000010ff058819 */ /* 0x000fe40000011613 */
[----:B------:R-:W-:Y:S01]  /*6750*/  @!P0 PRMT R4, R11, 0x5410, R2 ;  /* 0x000054100b048816 */ /* 0x000fe20000000002 */
[----:B------:R-:W-:Y:S01]  /*6760*/  @!P0 IMAD.U32 R7, R17, 0x10000, RZ ;  /* 0x0001000011078824 */ /* 0x000fe200078e00ff */
[----:B--2---:R1:W2:Y:S01]  /*6770*/  LDS.128 R12, [R0+0x6100] ;  /* 0x00610000000c7984 */ /* 0x0042a20000000c00 */
[----:B------:R-:W-:Y:S02]  /*6780*/  @!P0 SHF.L.U32 R2, R6, 0x10, RZ ;  /* 0x0000001006028819 */ /* 0x000fe400000006ff */
[C---:B------:R-:W-:Y:S02]  /*6790*/  @!P0 PRMT R11, R51.reuse, 0x5410, R8 ;  /* 0x00005410330b8816 */ /* 0x040fe40000000008 */
[----:B------:R-:W-:Y:S01]  /*67a0*/  @!P0 PRMT R8, R24, 0x5410, R5 ;  /* 0x0000541018088816 */ /* 0x000fe20000000005 */
[----:B------:R-:W-:Y:S01]  /*67b0*/  @!P0 IMAD.U32 R5, R4, 0x10000, RZ ;  /* 0x0001000004058824 */ /* 0x000fe200078e00ff */
[----:B------:R-:W-:Y:S01]  /*67c0*/  @!P0 PRMT R30, R51, 0x5432, R9 ;  /* 0x00005432331e8816 */ /* 0x000fe20000000009 */
[----:B------:R-:W-:Y:S01]  /*67d0*/  @!P0 IMAD.U32 R9, R36, 0x10000, RZ ;  /* 0x0001000024098824 */ /* 0x000fe200078e00ff */
[----:B------:R-:W-:Y:S02]  /*67e0*/  @!P0 LOP3.LUT R6, R6, 0xffff0000, RZ, 0xc0, !PT ;  /* 0xffff000006068812 */ /* 0x000fe400078ec0ff */
[C---:B------:R-:W-:Y:S02]  /*67f0*/  @!P0 LOP3.LUT R33, R11.reuse, 0xffff0000, RZ, 0xc0, !PT ;  /* 0xffff00000b218812 */ /* 0x040fe400078ec0ff */
[----:B------:R-:W-:Y:S02]  /*6800*/  @!P0 SHF.L.U32 R31, R11, 0x10, RZ ;  /* 0x000000100b1f8819 */ /* 0x000fe400000006ff */
[----:B------:R-:W-:Y:S02]  /*6810*/  @!P0 LOP3.LUT R34, R39, 0xffff0000, RZ, 0xc0, !PT ;  /* 0xffff000027228812 */ /* 0x000fe400078ec0ff */
[----:B-1----:R-:W-:Y:S01]  /*6820*/  @!P0 SHF.R.U64 R0, R18, 0x10, R19 ;  /* 0x0000001012008819 */ /* 0x002fe20000001213 */
[----:B------:R-:W-:Y:S02]  /*6830*/  @!P0 IMAD.U32 R18, R16, 0x10000, RZ ;  /* 0x0001000010128824 */ /* 0x000fe400078e00ff */
[----:B------:R-:W-:Y:S01]  /*6840*/  @!P0 IMAD.U32 R19, R37, 0x10000, RZ ;  /* 0x0001000025138824 */ /* 0x000fe200078e00ff */
[----:B------:R-:W-:Y:S01]  /*6850*/  @!P0 PRMT R10, R24, 0x5432, R0 ;  /* 0x00005432180a8816 */ /* 0x000fe20000000000 */
[----:B--2---:R-:W-:Y:S02]  /*6860*/  @!P0 IMAD.U32 R0, R12, 0x10000, RZ ;  /* 0x000100000c008824 */ /* 0x004fe400078e00ff */
[----:B------:R-:W-:Y:S02]  /*6870*/  @!P0 IMAD.U32 R3, R13, 0x10000, RZ ;  /* 0x000100000d038824 */ /* 0x000fe400078e00ff */
[C---:B------:R-:W-:Y:S02]  /*6880*/  @!P0 FMUL.FTZ R24, R0.reuse, R7 ;  /* 0x0000000700188220 */ /* 0x040fe40000410000 */
[----:B------:R-:W-:Y:S02]  /*6890*/  @!P0 FMUL.FTZ R0, R0, R2 ;  /* 0x0000000200008220 */ /* 0x000fe40000410000 */
[----:B------:R-:W-:Y:S02]  /*68a0*/  @!P0 FMUL.FTZ R27, R3, R18 ;  /* 0x00000012031b8220 */ /* 0x000fe40000410000 */
[----:B------:R-:W-:Y:S01]  /*68b0*/  @!P0 FFMA.FTZ R51, R9, R2, -R24 ;  /* 0x0000000209338223 */ /* 0x000fe20000010818 */
[----:B------:R-:W-:Y:S01]  /*68c0*/  @!P0 LOP3.LUT R24, R16, 0xffff0000, RZ, 0xc0, !PT ;  /* 0xffff000010188812 */ /* 0x000fe200078ec0ff */
[----:B------:R-:W-:Y:S01]  /*68d0*/  @!P0 FFMA.FTZ R0, R7, R9, R0 ;  /* 0x0000000907008223 */ /* 0x000fe20000010000 */
[----:B------:R-:W-:Y:S01]  /*68e0*/  @!P0 LOP3.LUT R2, R13, 0xffff0000, RZ, 0xc0, !PT ;  /* 0xffff00000d028812 */ /* 0x000fe200078ec0ff */
[-C--:B------:R-:W-:Y:S01]  /*68f0*/  @!P0 FMUL.FTZ R3, R3, R5.reuse ;  /* 0x0000000503038220 */ /* 0x080fe20000410000 */
[----:B------:R-:W-:Y:S01]  /*6900*/  @!P0 LOP3.LUT R16, R17, 0xffff0000, RZ, 0xc0, !PT ;  /* 0xffff000011108812 */ /* 0x000fe200078ec0ff */
[----:B------:R-:W-:Y:S01]  /*6910*/  @!P0 FFMA.FTZ R50, R19, R5, -R27 ;  /* 0x0000000513328223 */ /* 0x000fe2000001081b */
[----:B------:R-:W-:Y:S01]  /*6920*/  @!P0 LOP3.LUT R5, R12, 0xffff0000, RZ, 0xc0, !PT ;  /* 0xffff00000c058812 */ /* 0x000fe200078ec0ff */
[----:B------:R-:W-:Y:S01]  /*6930*/  @!P0 FMUL.FTZ R9, R2, R24 ;  /* 0x0000001802098220 */ /* 0x000fe20000410000 */
[----:B------:R-:W-:Y:S02]  /*6940*/  @!P0 LOP3.LUT R7, R4, 0xffff0000, RZ, 0xc0, !PT ;  /* 0xffff000004078812 */ /* 0x000fe400078ec0ff */
[----:B------:R-:W-:Y:S01]  /*6950*/  @!P0 LOP3.LUT R27, R37, 0xffff0000, RZ, 0xc0, !PT ;  /* 0xffff0000251b8812 */ /* 0x000fe200078ec0ff */
[C---:B------:R-:W-:Y:S01]  /*6960*/  @!P0 FMUL.FTZ R28, R5.reuse, R16 ;  /* 0x00000010051c8220 */ /* 0x040fe20000410000 */
[----:B------:R-:W-:Y:S01]  /*6970*/  @!P0 LOP3.LUT R17, R36, 0xffff0000, RZ, 0xc0, !PT ;  /* 0xffff000024118812 */ /* 0x000fe200078ec0ff */
[-C--:B------:R-:W-:Y:S02]  /*6980*/  @!P0 FMUL.FTZ R4, R2, R7.reuse ;  /* 0x0000000702048220 */ /* 0x080fe40000410000 */
[-C--:B------:R-:W-:Y:S01]  /*6990*/  @!P0 FMUL.FTZ R2, R5, R6.reuse ;  /* 0x0000000605028220 */ /* 0x080fe20000410000 */
[----:B------:R-:W-:Y:S01]  /*69a0*/  @!P0 LOP3.LUT R5, R15, 0xffff0000, RZ, 0xc0, !PT ;  /* 0xffff00000f058812 */ /* 0x000fe200078ec0ff */
[----:B------:R-:W-:Y:S02]  /*69b0*/  @!P0 FFMA.FTZ R49, R27, R7, -R9 ;  /* 0x000000071b318223 */ /* 0x000fe40000010809 */
[----:B------:R-:W-:Y:S02]  /*69c0*/  @!P0 IMAD.U32 R7, R15, 0x10000, RZ ;  /* 0x000100000f078824 */ /* 0x000fe400078e00ff */
[----:B------:R-:W-:Y:S01]  /*69d0*/  @!P0 FFMA.FTZ R48, R17, R6, -R28 ;  /* 0x0000000611308223 */ /* 0x000fe2000001081c */
[C---:B------:R-:W-:Y:S01]  /*69e0*/  @!P0 LOP3.LUT R6, R8.reuse, 0xffff0000, RZ, 0xc0, !PT ;  /* 0xffff000008068812 */ /* 0x040fe200078ec0ff */
[----:B------:R-:W-:Y:S02]  /*69f0*/  @!P0 FMUL.FTZ R11, R5, R33 ;  /* 0x00000021050b8220 */ /* 0x000fe40000410000 */
[----:B------:R-:W-:Y:S02]  /*6a00*/  @!P0 IMAD.U32 R9, R8, 0x10000, RZ ;  /* 0x0001000008098824 */ /* 0x000fe400078e00ff */
[----:B------:R-:W-:Y:S02]  /*6a10*/  @!P0 FMUL.FTZ R8, R7, R31 ;  /* 0x0000001f07088220 */ /* 0x000fe40000410000 */
[-C--:B------:R-:W-:Y:S01]  /*6a20*/  @!P0 FFMA.FTZ R42, R34, R6.reuse, -R11 ;  /* 0x00000006222a8223 */ /* 0x080fe2000001080b */
[----:B------:R-:W-:Y:S01]  /*6a30*/  @!P0 SHF.L.U32 R11, R10, 0x10, RZ ;  /* 0x000000100a0b8819 */ /* 0x000fe200000006ff */
[-C--:B------:R-:W-:Y:S02]  /*6a40*/  @!P0 FFMA.FTZ R43, R32, R9.reuse, -R8 ;  /* 0x00000009202b8223 */ /* 0x080fe40000010808 */
[----:B------:R-:W-:Y:S01]  /*6a50*/  @!P0 FMUL.FTZ R8, R5, R6 ;  /* 0x0000000605088220 */ /* 0x000fe20000410000 */
[----:B------:R-:W-:Y:S01]  /*6a60*/  @!P0 LOP3.LUT R6, R14, 0xffff0000, RZ, 0xc0, !PT ;  /* 0xffff00000e068812 */ /* 0x000fe200078ec0ff */
[C---:B------:R-:W-:Y:S01]  /*6a70*/  @!P0 IMAD.U32 R28, R30.reuse, 0x10000, RZ ;  /* 0x000100001e1c8824 */ /* 0x040fe200078e00ff */
[----:B------:R-:W-:Y:S01]  /*6a80*/  @!P0 LOP3.LUT R30, R30, 0xffff0000, RZ, 0xc0, !PT ;  /* 0xffff00001e1e8812 */ /* 0x000fe200078ec0ff */
[----:B------:R-:W-:Y:S02]  /*6a90*/  @!P0 IMAD.U32 R5, R14, 0x10000, RZ ;  /* 0x000100000e058824 */ /* 0x000fe400078e00ff */
[----:B------:R-:W-:Y:S01]  /*6aa0*/  @!P0 FMUL.FTZ R7, R7, R9 ;  /* 0x0000000907078220 */ /* 0x000fe20000410000 */
[----:B------:R-:W-:Y:S01]  /*6ab0*/  @!P0 LOP3.LUT R9, R10, 0xffff0000, RZ, 0xc0, !PT ;  /* 0xffff00000a098812 */ /* 0x000fe200078ec0ff */
[----:B------:R-:W-:Y:S01]  /*6ac0*/  @!P0 FFMA.FTZ R2, R16, R17, R2 ;  /* 0x0000001110028223 */ /* 0x000fe20000010002 */
[----:B------:R-:W-:Y:S01]  /*6ad0*/  @!P0 LOP3.LUT R10, R38, 0xffff0000, RZ, 0xc0, !PT ;  /* 0xffff0000260a8812 */ /* 0x000fe200078ec0ff */
[----:B------:R-:W-:Y:S01]  /*6ae0*/  @!P0 FMUL.FTZ R40, R5, R28 ;  /* 0x0000001c05288220 */ /* 0x000fe20000410000 */
[----:B------:R-:W-:Y:S01]  /*6af0*/  @!P0 F2FP.BF16.PACK_AB R17, R49, R50 ;  /* 0x000000323111823e */ /* 0x000fe200000010ff */
[----:B------:R-:W-:Y:S01]  /*6b00*/  @!P0 FMUL.FTZ R5, R5, R11 ;  /* 0x0000000b05058220 */ /* 0x000fe20000410000 */
[----:B------:R-:W-:Y:S01]  /*6b10*/  @!P0 F2FP.BF16.PACK_AB R16, R48, R51 ;  /* 0x000000333010823e */ /* 0x000fe200000010ff */
[----:B------:R-:W-:Y:S01]  /*6b20*/  @!P0 FFMA.FTZ R3, R18, R19, R3 ;  /* 0x0000001312038223 */ /* 0x000fe20000010003 */
[----:B------:R-:W-:Y:S01]  /*6b30*/  @!P0 F2FP.BF16.PACK_AB R0, R2, R0 ;  /* 0x000000000200823e */ /* 0x000fe200000010ff */
[C---:B------:R-:W-:Y:S02]  /*6b40*/  @!P0 FMUL.FTZ R41, R6.reuse, R30 ;  /* 0x0000001e06298220 */ /* 0x040fe40000410000 */
[----:B------:R-:W-:Y:S01]  /*6b50*/  @!P0 FMUL.FTZ R6, R6, R9 ;  /* 0x0000000906068220 */ /* 0x000fe20000410000 */
[----:B------:R-:W-:Y:S01]  /*6b60*/  @!P0 MOV R12, R0 ;  /* 0x00000000000c8202 */ /* 0x000fe20000000f00 */
[----:B------:R-:W-:Y:S02]  /*6b70*/  @!P0 FFMA.FTZ R4, R24, R27, R4 ;  /* 0x0000001b18048223 */ /* 0x000fe40000010004 */
[----:B------:R-:W-:Y:S02]  /*6b80*/  @!P0 FFMA.FTZ R5, R28, R29, R5 ;  /* 0x0000001d1c058223 */ /* 0x000fe40000010005 */
[----:B------:R-:W-:Y:S01]  /*6b90*/  @!P0 FFMA.FTZ R6, R30, R10, R6 ;  /* 0x0000000a1e068223 */ /* 0x000fe20000010006 */
[----:B------:R-:W-:Y:S01]  /*6ba0*/  @!P0 F2FP.BF16.PACK_AB R3, R4, R3 ;  /* 0x000000030403823e */ /* 0x000fe200000010ff */
[----:B------:R-:W-:Y:S02]  /*6bb0*/  @!P0 FFMA.FTZ R7, R31, R32, R7 ;  /* 0x000000201f078223 */ /* 0x000fe40000010007 */
[----:B------:R-:W-:Y:S01]  /*6bc0*/  @!P0 FFMA.FTZ R40, R29, R11, -R40 ;  /* 0x0000000b1d288223 */ /* 0x000fe20000010828 */
[----:B------:R-:W-:Y:S01]  /*6bd0*/  @!P0 F2FP.BF16.PACK_AB R11, R42, R43 ;  /* 0x0000002b2a0b823e */ /* 0x000fe200000010ff */
        /* <DEDUP_REMOVED lines=18> */
.L_x_735:
[----:B------:R-:W-:Y:S05]  /*6d00*/  BSYNC B0 ;  /* 0x0000000000007941 */ /* 0x000fea0003800000 */
.L_x_734:
[----:B------:R-:W-:Y:S11]  /*6d10*/  ISETP.GE.AND P0, PT, R140, c[0x0][0x1d4], PT ;  /* 0x000075008c007a0c */ /* 0x000ff60003f06270 */
[----:B------:R-:W-:Y:S02]  /*6d20*/  @!UPT UIADD3 URZ, URZ, URZ, URZ ;  /* 0x0000003f3f3ff290 */ /* 0x000fe4000fffe03f */
[----:B------:R-:W-:-:S05]  /*6d30*/  @P0 BRA `(.L_x_719) ;  /* 0x00000a1000000947 */ /* 0x000fca0003800000 */
[----:B------:R-:W-:Y:S01]  /*6d40*/  LOP3.LUT P1, RZ, R219, 0x8, RZ, 0xc0, !PT ;  /* 0x00000008dbff7812 */ /* 0x000fe2000782c0ff */
[----:B------:R-:W5:Y:S01]  /*6d50*/  LDS.128 R32, [R99+0x6100] ;  /* 0x0061000063207984 */ /* 0x000f620000000c00 */
[C---:B----4-:R-:W-:Y:S02]  /*6d60*/  LEA R42, P0, R76.reuse, R54, 0x1 ;  /* 0x000000364c2a7211 */ /* 0x050fe400078008ff */
[----:B------:R-:W-:Y:S02]  /*6d70*/  SEL R0, R121, R120, !P1 ;  /* 0x0000007879007207 */ /* 0x000fe40004800000 */
[----:B---3--:R-:W-:Y:S02]  /*6d80*/  LEA.HI.X R43, R76, R55, R102, 0x1, P0 ;  /* 0x000000374c2b7211 */ /* 0x008fe400000f0c66 */
[----:B-1----:R-:W-:Y:S02]  /*6d90*/  SHF.R.S32.HI R2, RZ, 0x1f, R0 ;  /* 0x0000001fff027819 */ /* 0x002fe40000011400 */
[----:B------:R-:W-:Y:S02]  /*6da0*/  ISETP.GE.AND P0, PT, R140, c[0x0][0x27c], PT ;  /* 0x00009f008c007a0c */ /* 0x000fe40003f06270 */
[----:B------:R-:W-:Y:S04]  /*6db0*/  LEA.HI R0, R2, R0, RZ, 0x4 ;  /* 0x0000000002007211 */ /* 0x000fe800078f20ff */
[----:B------:R-:W-:Y:S04]  /*6dc0*/  LEA.HI.SX32 R0, R0, R113, 0x1c ;  /* 0x0000007100007211 */ /* 0x000fe800078fe2ff */
[----:B--2---:R-:W-:Y:S01]  /*6dd0*/  SHF.R.S32.HI R12, RZ, 0x1f, R0 ;  /* 0x0000001fff0c7819 */ /* 0x004fe20000011400 */
[----:B------:R-:W-:Y:S02]  /*6de0*/  IMAD.SHL.U32 R38, R0, 0x8, RZ ;  /* 0x0000000800267824 */ /* 0x000fe400078e00ff */
[----:B------:R-:W-:Y:S02]  /*6df0*/  @!P0 SHF.R.U64 R4, R22, 0x10, R23 ;  /* 0x0000001016048819 */ /* 0x000fe40000001217 */
[----:B------:R-:W-:Y:S02]  /*6e00*/  LEA.HI R12, R12, R0, RZ, 0x3 ;  /* 0x000000000c0c7211 */ /* 0x000fe400078f18ff */
[----:B------:R-:W-:Y:S02]  /*6e10*/  @!P0 SHF.R.U64 R3, R20, 0x10, R21 ;  /* 0x0000001014038819 */ /* 0x000fe40000001215 */
[----:B------:R-:W-:Y:S01]  /*6e20*/  @!P0 SHF.R.U32.HI R5, RZ, 0x10, R23 ;  /* 0x00000010ff058819 */ /* 0x000fe20000011617 */
[----:B------:R-:W-:Y:S01]  /*6e30*/  IMAD.SHL.U32 R12, R12, 0x200, RZ ;  /* 0x000002000c0c7824 */ /* 0x000fe200078e00ff */
[----:B------:R-:W-:Y:S02]  /*6e40*/  LOP3.LUT R0, R240, 0x38, R38, 0xf8, !PT ;  /* 0x00000038f0007812 */ /* 0x000fe400078ef826 */
[----:B------:R-:W-:Y:S02]  /*6e50*/  @!P0 PRMT R6, R25, 0x5432, R3 ;  /* 0x0000543219068816 */ /* 0x000fe40000000003 */
[----:B------:R-:W-:Y:S02]  /*6e60*/  LOP3.LUT R0, R0, R241, RZ, 0x3c, !PT ;  /* 0x000000f100007212 */ /* 0x000fe400078e3cff */
[----:B------:R-:W-:Y:S02]  /*6e70*/  LOP3.LUT R12, R12, 0x7ffff000, RZ, 0xc0, !PT ;  /* 0x7ffff0000c0c7812 */ /* 0x000fe400078ec0ff */
[----:B------:R-:W-:Y:S01]  /*6e80*/  @!P0 SHF.R.U32.HI R2, RZ, 0x10, R45 ;  /* 0x00000010ff028819 */ /* 0x000fe2000001162d */
[----:B-----5:R-:W-:Y:S01]  /*6e90*/  @!P0 IMAD.U32 R17, R32, 0x10000, RZ ;  /* 0x0001000020118824 */ /* 0x020fe200078e00ff */
[----:B------:R-:W-:Y:S01]  /*6ea0*/  IADD3 R12, R0, R12, R242 ;  /* 0x0000000c000c7210 */ /* 0x000fe20007ffe0f2 */
[----:B------:R-:W-:Y:S01]  /*6eb0*/  @!P0 IMAD.U32 R29, R35, 0x10000, RZ ;  /* 0x00010000231d8824 */ /* 0x000fe200078e00ff */
[----:B------:R-:W-:Y:S02]  /*6ec0*/  @!P0 LOP3.LUT R23, R33, 0xffff0000, RZ, 0xc0, !PT ;  /* 0xffff000021178812 */ /* 0x000fe400078ec0ff */
[----:B------:R-:W-:Y:S01]  /*6ed0*/  @!P0 LOP3.LUT R27, R34, 0xffff0000, RZ, 0xc0, !PT ;  /* 0xffff0000221b8812 */ /* 0x000fe200078ec0ff */
[----:B------:R-:W-:Y:S01]  /*6ee0*/  IMAD.SHL.U32 R12, R12, 0x2, RZ ;  /* 0x000000020c0c7824 */ /* 0x000fe200078e00ff */
[----:B------:R-:W-:Y:S02]  /*6ef0*/  @!P0 LOP3.LUT R31, R35, 0xffff0000, RZ, 0xc0, !PT ;  /* 0xffff0000231f8812 */ /* 0x000fe400078ec0ff */
[----:B------:R-:W-:Y:S01]  /*6f00*/  @!P0 SHF.R.U32.HI R0, RZ, 0x10, R21 ;  /* 0x00000010ff008819 */ /* 0x000fe20000011615 */
[----:B------:R-:W-:Y:S01]  /*6f10*/  @!P0 IMAD.U32 R21, R33, 0x10000, RZ ;  /* 0x0001000021158824 */ /* 0x000fe200078e00ff */
[----:B------:R-:W-:Y:S01]  /*6f20*/  @!P0 PRMT R22, R52, 0x5410, R2 ;  /* 0x0000541034168816 */ /* 0x000fe20000000002 */
[----:B------:R-:W1:Y:S01]  /*6f30*/  LDS.128 R12, [R12+0x6100] ;  /* 0x006100000c0c7984 */ /* 0x000e620000000c00 */
[----:B------:R-:W-:Y:S01]  /*6f40*/  @!P0 PRMT R2, R25, 0x5410, R0 ;  /* 0x0000541019028816 */ /* 0x000fe20000000000 */
[----:B------:R-:W-:Y:S01]  /*6f50*/  @!P0 IMAD.U32 R25, R34, 0x10000, RZ ;  /* 0x0001000022198824 */ /* 0x000fe200078e00ff */
[----:B------:R-:W-:Y:S01]  /*6f60*/  @!P0 SHF.R.U64 R7, R46, 0x10, R47 ;  /* 0x000000102e078819 */ /* 0x000fe2000000122f */
[----:B------:R-:W-:Y:S01]  /*6f70*/  @!P0 IMAD.U32 R20, R22, 0x10000, RZ ;  /* 0x0001000016148824 */ /* 0x000fe200078e00ff */
[----:B------:R-:W-:Y:S01]  /*6f80*/  @!P0 SHF.R.U64 R18, R44, 0x10, R45 ;  /* 0x000000102c128819 */ /* 0x000fe2000000122d */
[----:B------:R-:W-:Y:S01]  /*6f90*/  @!P0 IMAD.U32 R0, R2, 0x10000, RZ ;  /* 0x0001000002008824 */ /* 0x000fe200078e00ff */
[C---:B------:R-:W-:Y:S02]  /*6fa0*/  @!P0 PRMT R10, R53.reuse, 0x5410, R7 ;  /* 0x00005410350a8816 */ /* 0x040fe40000000007 */
[----:B------:R-:W-:Y:S02]  /*6fb0*/  @!P0 PRMT R7, R26, 0x5410, R4 ;  /* 0x000054101a078816 */ /* 0x000fe40000000004 */
[----:B------:R-:W-:Y:S01]  /*6fc0*/  @!P0 LOP3.LUT R2, R2, 0xffff0000, RZ, 0xc0, !PT ;  /* 0xffff000002028812 */ /* 0x000fe200078ec0ff */
[----:B------:R-:W-:Y:S01]  /*6fd0*/  @!P0 IMAD.U32 R24, R10, 0x10000, RZ ;  /* 0x000100000a188824 */ /* 0x000fe200078e00ff */
[----:B------:R-:W-:Y:S02]  /*6fe0*/  @!P0 PRMT R9, R26, 0x5432, R5 ;  /* 0x000054321a098816 */ /* 0x000fe40000000005 */
[C---:B------:R-:W-:Y:S02]  /*6ff0*/  @!P0 SHF.L.U32 R8, R6.reuse, 0x10, RZ ;  /* 0x0000001006088819 */ /* 0x040fe400000006ff */
[----:B------:R-:W-:Y:S02]  /*7000*/  @!P0 SHF.R.U32.HI R30, RZ, 0x10, R47 ;  /* 0x00000010ff1e8819 */ /* 0x000fe4000001162f */
[----:B------:R-:W-:Y:S02]  /*7010*/  @!P0 LOP3.LUT R6, R6, 0xffff0000, RZ, 0xc0, !PT ;  /* 0xffff000006068812 */ /* 0x000fe400078ec0ff */
[----:B------:R-:W-:Y:S02]  /*7020*/  @!P0 PRMT R18, R52, 0x5432, R18 ;  /* 0x0000543234128816 */ /* 0x000fe40000000012 */
[----:B------:R-:W-:Y:S02]  /*7030*/  @!P0 LOP3.LUT R22, R22, 0xffff0000, RZ, 0xc0, !PT ;  /* 0xffff000016168812 */ /* 0x000fe400078ec0ff */
[----:B------:R-:W-:Y:S01]  /*7040*/  @!P0 PRMT R30, R53, 0x5432, R30 ;  /* 0x00005432351e8816 */ /* 0x000fe2000000001e */
[C---:B------:R-:W-:Y:S01]  /*7050*/  @!P0 IMAD.U32 R16, R18.reuse, 0x10000, RZ ;  /* 0x0001000012108824 */ /* 0x040fe200078e00ff */
[----:B------:R-:W-:Y:S02]  /*7060*/  @!P0 LOP3.LUT R18, R18, 0xffff0000, RZ, 0xc0, !PT ;  /* 0xffff000012128812 */ /* 0x000fe400078ec0ff */
[C---:B------:R-:W-:Y:S02]  /*7070*/  @!P0 SHF.L.U32 R28, R30.reuse, 0x10, RZ ;  /* 0x000000101e1c8819 */ /* 0x040fe400000006ff */
[----:B------:R-:W-:Y:S01]  /*7080*/  @!P0 LOP3.LUT R30, R30, 0xffff0000, RZ, 0xc0, !PT ;  /* 0xffff00001e1e8812 */ /* 0x000fe200078ec0ff */
[----:B-1----:R-:W-:Y:S02]  /*7090*/  @!P0 IMAD.U32 R3, R13, 0x10000, RZ ;  /* 0x000100000d038824 */ /* 0x002fe400078e00ff */
[----:B------:R-:W-:Y:S02]  /*70a0*/  @!P0 IMAD.U32 R5, R12, 0x10000, RZ ;  /* 0x000100000c058824 */ /* 0x000fe400078e00ff */
[C---:B------:R-:W-:Y:S02]  /*70b0*/  @!P0 FMUL.FTZ R4, R3.reuse, R20 ;  /* 0x0000001403048220 */ /* 0x040fe40000410000 */
[-C--:B------:R-:W-:Y:S02]  /*70c0*/  @!P0 FMUL.FTZ R3, R3, R0.reuse ;  /* 0x0000000003038220 */ /* 0x080fe40000410000 */
[----:B------:R-:W-:Y:S01]  /*70d0*/  @!P0 FFMA.FTZ R48, R21, R0, -R4 ;  /* 0x0000000015308223 */ /* 0x000fe20000010804 */
[----:B------:R-:W-:Y:S01]  /*70e0*/  @!P0 LOP3.LUT R0, R13, 0xffff0000, RZ, 0xc0, !PT ;  /* 0xffff00000d008812 */ /* 0x000fe200078ec0ff */
[----:B------:R-:W-:Y:S04]  /*70f0*/  @!P0 FMUL.FTZ R19, R5, R16 ;  /* 0x0000001005138220 */ /* 0x000fe80000410000 */
[C---:B------:R-:W-:Y:S02]  /*7100*/  @!P0 FMUL.FTZ R11, R0.reuse, R22 ;  /* 0x00000016000b8220 */ /* 0x040fe40000410000 */
[-C--:B------:R-:W-:Y:S02]  /*7110*/  @!P0 FMUL.FTZ R4, R0, R2.reuse ;  /* 0x0000000200048220 */ /* 0x080fe40000410000 */
[----:B------:R-:W-:Y:S01]  /*7120*/  @!P0 FFMA.FTZ R47, R23, R2, -R11 ;  /* 0x00000002172f8223 */ /* 0x000fe2000001080b */
[----:B------:R-:W-:Y:S01]  /*7130*/  @!P0 LOP3.LUT R2, R12, 0xffff0000, RZ, 0xc0, !PT ;  /* 0xffff00000c028812 */ /* 0x000fe200078ec0ff */
[-C--:B------:R-:W-:Y:S02]  /*7140*/  @!P0 FMUL.FTZ R0, R5, R8.reuse ;  /* 0x0000000805008220 */ /* 0x080fe40000410000 */
[----:B------:R-:W-:Y:S02]  /*7150*/  @!P0 IMAD.U32 R5, R14, 0x10000, RZ ;  /* 0x000100000e058824 */ /* 0x000fe400078e00ff */
[----:B------:R-:W-:Y:S01]  /*7160*/  @!P0 FFMA.FTZ R46, R17, R8, -R19 ;  /* 0x00000008112e8223 */ /* 0x000fe20000010813 */
[----:B------:R-:W-:Y:S01]  /*7170*/  @!P0 LOP3.LUT R19, R32, 0xffff0000, RZ, 0xc0, !PT ;  /* 0xffff000020138812 */ /* 0x000fe200078ec0ff */
[----:B------:R-:W-:Y:S02]  /*7180*/  @!P0 IMAD.U32 R8, R7, 0x10000, RZ ;  /* 0x0001000007088824 */ /* 0x000fe400078e00ff */
[C---:B------:R-:W-:Y:S02]  /*7190*/  @!P0 FMUL.FTZ R11, R2.reuse, R18 ;  /* 0x00000012020b8220 */ /* 0x040fe40000410000 */
[----:B------:R-:W-:Y:S02]  /*71a0*/  @!P0 FMUL.FTZ R26, R5, R24 ;  /* 0x00000018051a8220 */ /* 0x000fe40000410000 */
[-C--:B------:R-:W-:Y:S02]  /*71b0*/  @!P0 FMUL.FTZ R2, R2, R6.reuse ;  /* 0x0000000602028220 */ /* 0x080fe40000410000 */
[----:B------:R-:W-:Y:S01]  /*71c0*/  @!P0 FFMA.FTZ R45, R19, R6, -R11 ;  /* 0x00000006132d8223 */ /* 0x000fe2000001080b */
[----:B------:R-:W-:Y:S01]  /*71d0*/  @!P0 LOP3.LUT R11, R7, 0xffff0000, RZ, 0xc0, !PT ;  /* 0xffff0000070b8812 */ /* 0x000fe200078ec0ff */
[-C--:B------:R-:W-:Y:S01]  /*71e0*/  @!P0 FFMA.FTZ R44, R25, R8.reuse, -R26 ;  /* 0x00000008192c8223 */ /* 0x080fe2000001081a */
[----:B------:R-:W-:Y:S01]  /*71f0*/  @!P0 LOP3.LUT R26, R10, 0xffff0000, RZ, 0xc0, !PT ;  /* 0xffff00000a1a8812 */ /* 0x000fe200078ec0ff */
[----:B------:R-:W-:Y:S01]  /*7200*/  @!P0 FMUL.FTZ R5, R5, R8 ;  /* 0x0000000805058220 */ /* 0x000fe20000410000 */
[----:B------:R-:W-:Y:S01]  /*7210*/  @!P0 LOP3.LUT R6, R14, 0xffff0000, RZ, 0xc0, !PT ;  /* 0xffff00000e068812 */ /* 0x000fe200078ec0ff */
[C---:B------:R-:W-:Y:S01]  /*7220*/  @!P0 IMAD.U32 R7, R15.reuse, 0x10000, RZ ;  /* 0x000100000f078824 */ /* 0x040fe200078e00ff */
[----:B------:R-:W-:Y:S01]  /*7230*/  @!P0 LOP3.LUT R8, R15, 0xffff0000, RZ, 0xc0, !PT ;  /* 0xffff00000f088812 */ /* 0x000fe200078ec0ff */
[C---:B------:R-:W-:Y:S01]  /*7240*/  @!P0 IMAD.U32 R10, R9.reuse, 0x10000, RZ ;  /* 0x00010000090a8824 */ /* 0x040fe200078e00ff */
[----:B------:R-:W-:Y:S01]  /*7250*/  @!P0 LOP3.LUT R9, R9, 0xffff0000, RZ, 0xc0, !PT ;  /* 0xffff000009098812 */ /* 0x000fe200078ec0ff */
[----:B------:R-:W-:Y:S02]  /*7260*/  @!P0 FMUL.FTZ R39, R6, R26 ;  /* 0x0000001a06278220 */ /* 0x000fe40000410000 */
[----:B------:R-:W-:Y:S02]  /*7270*/  @!P0 FFMA.FTZ R0, R16, R17, R0 ;  /* 0x0000001110008223 */ /* 0x000fe40000010000 */
[----:B------:R-:W-:Y:S02]  /*7280*/  @!P0 FMUL.FTZ R37, R7, R28 ;  /* 0x0000001c07258220 */ /* 0x000fe40000410000 */
[----:B------:R-:W-:Y:S02]  /*7290*/  @!P0 FMUL.FTZ R36, R8, R30 ;  /* 0x0000001e08248220 */ /* 0x000fe40000410000 */
[----:B------:R-:W-:Y:S02]  /*72a0*/  @!P0 FFMA.FTZ R2, R18, R19, R2 ;  /* 0x0000001312028223 */ /* 0x000fe40000010002 */
[----:B------:R-:W-:Y:S02]  /*72b0*/  @!P0 FFMA.FTZ R39, R27, R11, -R39 ;  /* 0x0000000b1b278223 */ /* 0x000fe40000010827 */
[----:B------:R-:W-:Y:S01]  /*72c0*/  @!P0 FFMA.FTZ R3, R20, R21, R3 ;  /* 0x0000001514038223 */ /* 0x000fe20000010003 */
[----:B------:R-:W-:Y:S01]  /*72d0*/  @!P0 F2FP.BF16.PACK_AB R0, R2, R0 ;  /* 0x000000000200823e */ /* 0x000fe200000010ff */
[----:B------:R-:W-:Y:S01]  /*72e0*/  @!P0 FFMA.FTZ R41, R29, R10, -R37 ;  /* 0x0000000a1d298223 */ /* 0x000fe20000010825 */
[----:B------:R-:W-:Y:S01]  /*72f0*/  @!P0 F2FP.BF16.PACK_AB R37, R47, R48 ;  /* 0x000000302f25823e */ /* 0x000fe200000010ff */
[----:B------:R-:W-:Y:S01]  /*7300*/  @!P0 FFMA.FTZ R40, R31, R9, -R36 ;  /* 0x000000091f288223 */ /* 0x000fe20000010824 */
[----:B------:R-:W-:Y:S01]  /*7310*/  @!P0 F2FP.BF16.PACK_AB R36, R45, R46 ;  /* 0x0000002e2d24823e */ /* 0x000fe200000010ff */
[----:B------:R-:W-:Y:S02]  /*7320*/  @!P0 FMUL.FTZ R6, R6, R11 ;  /* 0x0000000b06068220 */ /* 0x000fe40000410000 */
[----:B------:R-:W-:Y:S01]  /*7330*/  @!P0 FFMA.FTZ R4, R22, R23, R4 ;  /* 0x0000001716048223 */ /* 0x000fe20000010004 */
[----:B------:R-:W-:Y:S01]  /*7340*/  @!P0 F2FP.BF16.PACK_AB R11, R40, R41 ;  /* 0x00000029280b823e */ /* 0x000fe200000010ff */
[----:B------:R-:W-:Y:S01]  /*7350*/  @!P0 FMUL.FTZ R7, R7, R10 ;  /* 0x0000000a07078220 */ /* 0x000fe20000410000 */
[----:B------:R-:W-:Y:S01]  /*7360*/  @!P0 F2FP.BF16.PACK_AB R10, R39, R44 ;  /* 0x0000002c270a823e */ /* 0x000fe200000010ff */
[----:B------:R-:W-:Y:S01]  /*7370*/  @!P0 FFMA.FTZ R5, R24, R25, R5 ;  /* 0x0000001918058223 */ /* 0x000fe20000010005 */
[----:B------:R-:W-:Y:S01]  /*7380*/  @!P0 MOV R35, R11 ;  /* 0x0000000b00238202 */ /* 0x000fe20000000f00 */
[----:B------:R-:W-:Y:S01]  /*7390*/  @!P0 FMUL.FTZ R8, R8, R9 ;  /* 0x0000000908088220 */ /* 0x000fe20000410000 */
[----:B------:R-:W-:Y:S01]  /*73a0*/  @!P0 F2FP.BF16.PACK_AB R3, R4, R3 ;  /* 0x000000030403823e */ /* 0x000fe200000010ff */
[----:B------:R-:W-:Y:S02]  /*73b0*/  @!P0 FFMA.FTZ R6, R26, R27, R6 ;  /* 0x0000001b1a068223 */ /* 0x000fe40000010006 */
[----:B------:R-:W-:Y:S02]  /*73c0*/  @!P0 FFMA.FTZ R7, R28, R29, R7 ;  /* 0x0000001d1c078223 */ /* 0x000fe40000010007 */
[----:B------:R-:W-:Y:S01]  /*73d0*/  @!P0 IMAD.MOV.U32 R32, RZ, RZ, R36 ;  /* 0x000000ffff208224 */ /* 0x000fe200078e0024 */
[----:B------:R-:W-:Y:S01]  /*73e0*/  @!P0 F2FP.BF16.PACK_AB R5, R6, R5 ;  /* 0x000000050605823e */ /* 0x000fe200000010ff */
[----:B------:R-:W-:Y:S02]  /*73f0*/  @!P0 IMAD.MOV.U32 R33, RZ, RZ, R37 ;  /* 0x000000ffff218224 */ /* 0x000fe400078e0025 */
[----:B------:R-:W-:Y:S02]  /*7400*/  @!P0 IMAD.MOV.U32 R34, RZ, RZ, R10 ;  /* 0x000000ffff228224 */ /* 0x000fe400078e000a */
[----:B------:R-:W-:Y:S02]  /*7410*/  @!P0 FFMA.FTZ R8, R30, R31, R8 ;  /* 0x0000001f1e088223 */ /* 0x000fe40000010008 */
[----:B------:R-:W-:Y:S01]  /*7420*/  @!P0 IMAD.MOV.U32 R12, RZ, RZ, R0 ;  /* 0x000000ffff0c8224 */ /* 0x000fe200078e0000 */
[----:B------:R1:W-:Y:S01]  /*7430*/  ST.E.128 [R42.64], R32 ;  /* 0x000000202a007985 */ /* 0x0003e2000c101d0a */
[----:B------:R-:W-:Y:S01]  /*7440*/  @!P0 IMAD.MOV.U32 R13, RZ, RZ, R3 ;  /* 0x000000ffff0d8224 */ /* 0x000fe200078e0003 */
[----:B------:R-:W-:Y:S01]  /*7450*/  @!P0 F2FP.BF16.PACK_AB R7, R8, R7 ;  /* 0x000000070807823e */ /* 0x000fe200000010ff */
[----:B------:R-:W-:Y:S04]  /*7460*/  @!P0 IMAD.MOV.U32 R14, RZ, RZ, R5 ;  /* 0x000000ffff0e8224 */ /* 0x000fe800078e0005 */
        /* <DEDUP_REMOVED lines=8> */
.L_x_715:
        /* <DEDUP_REMOVED lines=8> */
[----:B------:R-:W-:Y:S02]  /*7570*/  ISETP.GE.AND P1, PT, R141, c[0x0][0x1d4], PT ;  /* 0x000075008d007a0c */ /* 0x000fe40003f26270 */
[----:B------:R-:W-:Y:S02]  /*7580*/  ISETP.GE.AND P4, PT, R140, c[0x0][0x1d4], PT ;  /* 0x000075008c007a0c */ /* 0x000fe40003f86270 */
[----:B------:R-:W-:Y:S07]  /*7590*/  ISETP.GE.AND P3, PT, R213, c[0x0][0x1d4], PT ;  /* 0x00007500d5007a0c */ /* 0x000fee0003f66270 */
[----:B-1----:R-:W1:Y:S01]  /*75a0*/  @!P2 LDS.128 R12, [R214+0x6000] ;  /* 0x00600000d60ca984 */ /* 0x002e620000000c00 */
[C---:B---3--:R-:W-:Y:S04]  /*75b0*/  @!P2 LEA R6, P0, R104.reuse, R0, 0x1 ;  /* 0x000000006806a211 */ /* 0x048fe800078008ff */
[----:B--2---:R-:W-:Y:S02]  /*75c0*/  @!P2 LEA.HI.X R7, R104, R2, R105, 0x1, P0 ;  /* 0x000000026807a211 */ /* 0x004fe400000f0c69 */
[C---:B------:R-:W-:Y:S04]  /*75d0*/  @!P1 LEA R4, P0, R221.reuse, R0, 0x1 ;  /* 0x00000000dd049211 */ /* 0x040fe800078008ff */
[----:B------:R-:W-:Y:S02]  /*75e0*/  @!P1 LEA.HI.X R5, R221, R2, R244, 0x1, P0 ;  /* 0x00000002dd059211 */ /* 0x000fe400000f0cf4 */
[C---:B------:R-:W-:Y:S04]  /*75f0*/  @!P4 LEA R10, P0, R220.reuse, R0, 0x1 ;  /* 0x00000000dc0ac211 */ /* 0x040fe800078008ff */
[----:B------:R-:W-:Y:S02]  /*7600*/  @!P4 LEA.HI.X R11, R220, R2, R243, 0x1, P0 ;  /* 0x00000002dc0bc211 */ /* 0x000fe400000f0cf3 */
[C---:B------:R-:W-:Y:S04]  /*7610*/  @!P3 LEA R8, P0, R213.reuse, R0, 0x1 ;  /* 0x00000000d508b211 */ /* 0x040fe800078008ff */
[----:B------:R-:W-:Y:S01]  /*7620*/  @!P3 LEA.HI.X R9, R213, R2, R247, 0x1, P0 ;  /* 0x00000002d509b211 */ /* 0x000fe200000f0cf7 */
[----:B-1----:R-:W-:Y:S04]  /*7630*/  @!P2 ST.E.128 [R6.64], R12 ;  /* 0x0000000c0600a985 */ /* 0x002fe8000c101d0a */
[----:B------:R-:W1:Y:S04]  /*7640*/  @!P1 LDS.128 R12, [R215+0x6000] ;  /* 0x00600000d70c9984 */ /* 0x000e680000000c00 */
[----:B-1----:R1:W-:Y:S01]  /*7650*/  @!P1 ST.E.128 [R4.64], R12 ;  /* 0x0000000c04009985 */ /* 0x0023e2000c101d0a */
[C---:B------:R-:W-:Y:S03]  /*7660*/  ISETP.GE.AND P1, PT, R212.reuse, c[0x0][0x1d4], PT ;  /* 0x00007500d4007a0c */ /* 0x040fe60003f26270 */
[----:B------:R-:W2:Y:S10]  /*7670*/  @!P4 LDS.128 R12, [R214+0x8000] ;  /* 0x00800000d60cc984 */ /* 0x000eb40000000c00 */
[C---:B------:R-:W-:Y:S04]  /*7680*/  @!P1 LEA R6, P0, R212.reuse, R0, 0x1 ;  /* 0x00000000d4069211 */ /* 0x040fe800078008ff */
[----:B------:R-:W-:Y:S02]  /*7690*/  @!P1 LEA.HI.X R7, R212, R2, R246, 0x1, P0 ;  /* 0x00000002d4079211 */ /* 0x000fe400000f0cf6 */
[C---:B------:R-:W-:Y:S11]  /*76a0*/  ISETP.GE.AND P0, PT, R211.reuse, c[0x0][0x1d4], PT ;  /* 0x00007500d3007a0c */ /* 0x040ff60003f06270 */
[----:B------:R-:W-:Y:S02]  /*76b0*/  @!UPT UIADD3 URZ, URZ, URZ, URZ ;  /* 0x0000003f3f3ff290 */ /* 0x000fe4000fffe03f */
[C---:B-1----:R-:W-:Y:S04]  /*76c0*/  @!P0 LEA R4, P2, R211.reuse, R0, 0x1 ;  /* 0x00000000d3048211 */ /* 0x042fe800078408ff */
[----:B------:R-:W-:Y:S01]  /*76d0*/  @!P0 LEA.HI.X R5, R211, R2, R245, 0x1, P2 ;  /* 0x00000002d3058211 */ /* 0x000fe200010f0cf5 */
[----:B--2---:R-:W-:Y:S04]  /*76e0*/  @!P4 ST.E.128 [R10.64], R12 ;  /* 0x0000000c0a00c985 */ /* 0x004fe8000c101d0a */
[----:B------:R-:W1:Y:S04]  /*76f0*/  @!P3 LDS.128 R12, [R215+0x8000] ;  /* 0x00800000d70cb984 */ /* 0x000e680000000c00 */
[----:B-1----:R-:W-:Y:S04]  /*7700*/  @!P3 ST.E.128 [R8.64], R12 ;  /* 0x0000000c0800b985 */ /* 0x002fe8000c101d0a */
[----:B------:R-:W1:Y:S04]  /*7710*/  @!P1 LDS.128 R8, [R214+0xa000] ;  /* 0x00a00000d6089984 */ /* 0x000e680000000c00 */
[----:B-1----:R-:W-:Y:S04]  /*7720*/  @!P1 ST.E.128 [R6.64], R8 ;  /* 0x0000000806009985 */ /* 0x002fe8000c101d0a */
[----:B------:R-:W1:Y:S04]  /*7730*/  @!P0 LDS.128 R8, [R215+0xa000] ;  /* 0x00a00000d7088984 */ /* 0x000e680000000c00 */
[----:B-1----:R1:W-:Y:S02]  /*7740*/  @!P0 ST.E.128 [R4.64], R8 ;  /* 0x0000000804008985 */ /* 0x0023e4000c101d0a */
.L_x_719:
[----:B------:R-:W-:Y:S05]  /*7750*/  BSYNC B1 ;  /* 0x0000000000017941 */ /* 0x000fea0003800000 */
.L_x_714:
[----:B---3--:R-:W-:Y:S01]  /*7760*/  IMAD.IADD R0, R117, 0x1, -R68 ;  /* 0x0000000175007824 */ /* 0x008fe200078e0a44 */
[C---:B-12--5:R-:W-:Y:S01]  /*7770*/  LEA R2, P0, R64.reuse, R72, 0x6 ;  /* 0x0000004840027211 */ /* 0x066fe200078030ff */
[----:B------:R-:W-:Y:S01]  /*7780*/  BSSY B0, `(.L_x_736) ;  /* 0x0000053000007945 */ /* 0x000fe20003800000 */
[----:B------:R-:W-:Y:S02]  /*7790*/  LOP3.LUT P3, RZ, R219, 0x1, RZ, 0xc0, !PT ;  /* 0x00000001dbff7812 */ /* 0x000fe4000786c0ff */
[----:B------:R-:W-:Y:S02]  /*77a0*/  LEA.HI.X.SX32 R3, R64, R73, 0x6, P0 ;  /* 0x0000004940037211 */ /* 0x000fe400000f36ff */
[----:B------:R-:W-:Y:S11]  /*77b0*/  ISETP.GE.AND P0, PT, R0, 0x21, PT ;  /* 0x000000210000780c */ /* 0x000ff60003f06270 */
[----:B------:R-:W-:Y:S02]  /*77c0*/  @!UPT UIADD3 URZ, URZ, URZ, URZ ;  /* 0x0000003f3f3ff290 */ /* 0x000fe4000fffe03f */
[----:B------:R-:W-:Y:S05]  /*77d0*/  @P0 IADD3 R8, P1, R2, 0x20, RZ ;  /* 0x0000002002080810 */ /* 0x000fea0007f3e0ff */
[----:B------:R-:W-:Y:S01]  /*77e0*/  @P0 IMAD.X R9, RZ, RZ, R3, P1 ;  /* 0x000000ffff090224 */ /* 0x000fe200008e0603 */
[----:B------:R-:W-:Y:S11]  /*77f0*/  ISETP.GE.AND P1, PT, R0, 0x1, PT ;  /* 0x000000010000780c */ /* 0x000ff60003f26270 */
[----:B------:R-:W-:Y:S02]  /*7800*/  @!UPT UIADD3 URZ, URZ, URZ, URZ ;  /* 0x0000003f3f3ff290 */ /* 0x000fe4000fffe03f */
[----:B------:R-:W-:Y:S01]  /*7810*/  @P1 MOV R6, R74 ;  /* 0x0000004a00061202 */ /* 0x000fe20000000f00 */
[----:B------:R-:W-:Y:S02]  /*7820*/  @P1 IMAD R0, R3, c[0x0][0x258], RZ ;  /* 0x0000960003001a24 */ /* 0x000fe400078e02ff */
[----:B------:R-:W-:Y:S04]  /*7830*/  @P1 IMAD.MOV.U32 R7, RZ, RZ, R71 ;  /* 0x000000ffff071224 */ /* 0x000fe800078e0047 */
[C---:B------:R-:W-:Y:S04]  /*7840*/  @P1 IMAD.WIDE.U32 R6, R2.reuse, c[0x0][0x258], R6 ;  /* 0x0000960002061a25 */ /* 0x040fe800078e0006 */
[----:B------:R-:W-:Y:S01]  /*7850*/  @P1 IMAD R2, R2, c[0x0][0x25c], R0 ;  /* 0x0000970002021a24 */ /* 0x000fe200078e0200 */
[----:B------:R-:W-:Y:S01]  /*7860*/  @P1 LEA R4, P2, R6, c[0x0][0x250], 0x1 ;  /* 0x0000940006041a11 */ /* 0x000fe200078408ff */
[----:B------:R-:W-:Y:S03]  /*7870*/  @P0 IMAD R0, R9, c[0x0][0x258], RZ ;  /* 0x0000960009000a24 */ /* 0x000fe600078e02ff */
[----:B------:R-:W-:Y:S01]  /*7880*/  @P1 IADD3 R2, R7, R2, RZ ;  /* 0x0000000207021210 */ /* 0x000fe20007ffe0ff */
[----:B------:R-:W-:Y:S01]  /*7890*/  @P0 IMAD R0, R8, c[0x0][0x25c], R0 ;  /* 0x0000970008000a24 */ /* 0x000fe200078e0200 */
[----:B------:R-:W-:Y:S02]  /*78a0*/  @P0 MOV R7, R71 ;  /* 0x0000004700070202 */ /* 0x000fe40000000f00 */
[----:B------:R-:W-:Y:S01]  /*78b0*/  @P1 LEA.HI.X R5, R6, c[0x0][0x254], R2, 0x1, P2 ;  /* 0x0000950006051a11 */ /* 0x000fe200010f0c02 */
[----:B------:R-:W-:Y:S04]  /*78c0*/  @P0 IMAD.MOV.U32 R6, RZ, RZ, R74 ;  /* 0x000000ffff060224 */ /* 0x000fe800078e004a */
[----:B------:R-:W-:Y:S01]  /*78d0*/  @!PT LDS RZ, [RZ] ;  /* 0x00000000fffff984 */ /* 0x000fe20000000800 */
[----:B------:R-:W-:Y:S01]  /*78e0*/  @!PT LDS RZ, [RZ] ;  /* 0x00000000fffff984 */ /* 0x000fe20000000800 */
[----:B------:R-:W-:Y:S01]  /*78f0*/  @!PT LDS RZ, [RZ] ;  /* 0x00000000fffff984 */ /* 0x000fe20000000800 */
[----:B------:R1:W-:Y:S01]  /*7900*/  @P1 LDGSTS.E.BYPASS.LTC128B.128 [R203+0x100], [R4.64], !P3 ;  /* 0x0010000004cb1fae */ /* 0x0003e2000d901d4a */
[----:B------:R-:W-:Y:S03]  /*7910*/  @P0 IMAD.WIDE.U32 R6, R8, c[0x0][0x258], R6 ;  /* 0x0000960008060a25 */ /* 0x000fe600078e0006 */
[----:B------:R1:W-:Y:S01]  /*7920*/  @P1 LDGSTS.E.BYPASS.LTC128B.128 [R203+0x2100], [R4.64+0x80], !P6 ;  /* 0x0210008004cb1fae */ /* 0x0003e2000f101d4a */
[----:B------:R-:W-:Y:S01]  /*7930*/  @P0 IMAD.IADD R0, R7, 0x1, R0 ;  /* 0x0000000107000824 */ /* 0x000fe200078e0200 */
[C---:B------:R-:W-:Y:S02]  /*7940*/  @P0 LEA R2, P2, R6.reuse, c[0x0][0x250], 0x1 ;  /* 0x0000940006020a11 */ /* 0x040fe400078408ff */
[----:B------:R1:W-:Y:S02]  /*7950*/  @P1 LDGSTS.E.BYPASS.LTC128B.128 [R203+0x4100], [R4.64+0x100], !P5 ;  /* 0x0410010004cb1fae */ /* 0x0003e4000e901d4a */
[----:B------:R-:W-:Y:S01]  /*7960*/  @P0 LEA.HI.X R3, R6, c[0x0][0x254], R0, 0x1, P2 ;  /* 0x0000950006030a11 */ /* 0x000fe200010f0c00 */
[----:B------:R-:W-:Y:S04]  /*7970*/  IMAD R0, R69, c[0x0][0x208], RZ ;  /* 0x0000820045007a24 */ /* 0x000fe800078e02ff */
[----:B------:R2:W-:Y:S01]  /*7980*/  @P0 LDGSTS.E.BYPASS.LTC128B.128 [R203+0x1100], [R2.64], !P3 ;  /* 0x0110000002cb0fae */ /* 0x0005e2000d901d4a */
[C---:B------:R-:W-:Y:S03]  /*7990*/  IMAD R0, R66.reuse, c[0x0][0x20c], R0 ;  /* 0x0000830042007a24 */ /* 0x040fe600078e0200 */
[----:B------:R2:W-:Y:S04]  /*79a0*/  @P0 LDGSTS.E.BYPASS.LTC128B.128 [R203+0x3100], [R2.64+0x80], !P6 ;  /* 0x0310008002cb0fae */ /* 0x0005e8000f101d4a */
[----:B------:R2:W-:Y:S04]  /*79b0*/  @P0 LDGSTS.E.BYPASS.LTC128B.128 [R203+0x5100], [R2.64+0x100], !P5 ;  /* 0x0510010002cb0fae */ /* 0x0005e8000e901d4a */
[----:B------:R-:W0:Y:S01]  /*79c0*/  LDGDEPBAR ;  /* 0x00000000000079af */ /* 0x000e220000000000 */
[----:B-1----:R-:W-:Y:S05]  /*79d0*/  IMAD.WIDE.U32 R4, R66, c[0x0][0x208], RZ ;  /* 0x0000820042047a25 */ /* 0x002fea00078e00ff */
[----:B------:R-:W-:Y:S01]  /*79e0*/  IADD3 R5, R5, R0, RZ ;  /* 0x0000000005057210 */ /* 0x000fe20007ffe0ff */
[----:B------:R-:W-:Y:S04]  /*79f0*/  IMAD R0, R70, c[0x0][0x218], RZ ;  /* 0x0000860046007a24 */ /* 0x000fe800078e02ff */
[C---:B------:R-:W-:Y:S04]  /*7a00*/  IMAD.WIDE.U32 R4, R65.reuse, c[0x0][0x218], R4 ;  /* 0x0000860041047a25 */ /* 0x040fe800078e0004 */
[----:B--2---:R-:W-:Y:S01]  /*7a10*/  IMAD R2, R65, c[0x0][0x21c], R0 ;  /* 0x0000870041027a24 */ /* 0x004fe200078e0200 */
[----:B------:R-:W-:Y:S01]  /*7a20*/  IADD3 R0, P0, R86, R4, RZ ;  /* 0x0000000456007210 */ /* 0x000fe20007f1e0ff */
[----:B------:R-:W-:Y:S04]  /*7a30*/  DEPBAR.LE SB0, 0x0 ;  /* 0x000080000000791a */ /* 0x000fe80000000000 */
[----:B------:R-:W-:Y:S01]  /*7a40*/  BAR.SYNC.DEFER_BLOCKING 0x0 ;  /* 0x0000000000007b1d */ /* 0x000fe20000010000 */
[----:B------:R-:W-:Y:S02]  /*7a50*/  IADD3.X R4, R115, R5, R2, P0, !PT ;  /* 0x0000000573047210 */ /* 0x000fe400007fe402 */
[C---:B------:R-:W-:Y:S04]  /*7a60*/  LEA R2, P0, R0.reuse, c[0x0][0x1f8], 0x1 ;  /* 0x00007e0000027a11 */ /* 0x040fe800078008ff */
[----:B------:R-:W-:Y:S02]  /*7a70*/  LEA.HI.X R4, R0, c[0x0][0x1fc], R4, 0x1, P0 ;  /* 0x00007f0000047a11 */ /* 0x000fe400000f0c04 */
[----:B------:R1:W2:Y:S01]  /*7a80*/  SHFL.IDX PT, R0, R2, RZ, 0x1c1f ;  /* 0x001c1fff02007589 */ /* 0x0002a200000e0000 */
[----:B------:R-:W-:Y:S03]  /*7a90*/  ISETP.GT.AND P0, PT, R67, R222, PT ;  /* 0x000000de4300720c */ /* 0x000fe60003f04270 */
[----:B------:R1:W3:Y:S10]  /*7aa0*/  SHFL.IDX PT, R2, R4, RZ, 0x1c1f ;  /* 0x001c1fff04027589 */ /* 0x0002f400000e0000 */
[----:B------:R-:W-:-:S05]  /*7ab0*/  @!P0 BRA `(.L_x_737) ;  /* 0x000001f000008947 */ /* 0x000fca0003800000 */
[----:B------:R-:W-:Y:S02]  /*7ac0*/  ISETP.GE.AND P2, PT, R104, c[0x0][0x1d4], PT ;  /* 0x0000750068007a0c */ /* 0x000fe40003f46270 */
[----:B------:R-:W-:Y:S02]  /*7ad0*/  ISETP.GE.AND P1, PT, R141, c[0x0][0x1d4], PT ;  /* 0x000075008d007a0c */ /* 0x000fe40003f26270 */
[----:B------:R-:W-:Y:S02]  /*7ae0*/  ISETP.GE.AND P4, PT, R140, c[0x0][0x1d4], PT ;  /* 0x000075008c007a0c */ /* 0x000fe40003f86270 */
[----:B------:R-:W-:Y:S07]  /*7af0*/  ISETP.GE.AND P3, PT, R213, c[0x0][0x1d4], PT ;  /* 0x00007500d5007a0c */ /* 0x000fee0003f66270 */
[----:B------:R-:W5:Y:S01]  /*7b00*/  @!P2 LDS.128 R12, [R214] ;  /* 0x00000000d60ca984 */ /* 0x000f620000000c00 */
[C---:B--2---:R-:W-:Y:S04]  /*7b10*/  @!P2 LEA R6, P0, R104.reuse, R0, 0x1 ;  /* 0x000000006806a211 */ /* 0x044fe800078008ff */
[----:B---3--:R-:W-:Y:S02]  /*7b20*/  @!P2 LEA.HI.X R7, R104, R2, R105, 0x1, P0 ;  /* 0x000000026807a211 */ /* 0x008fe400000f0c69 */
[C---:B-1----:R-:W-:Y:S04]  /*7b30*/  @!P1 LEA R4, P0, R221.reuse, R0, 0x1 ;  /* 0x00000000dd049211 */ /* 0x042fe800078008ff */
[----:B------:R-:W-:Y:S02]  /*7b40*/  @!P1 LEA.HI.X R5, R221, R2, R244, 0x1, P0 ;  /* 0x00000002dd059211 */ /* 0x000fe400000f0cf4 */
[C---:B------:R-:W-:Y:S04]  /*7b50*/  @!P4 LEA R10, P0, R220.reuse, R0, 0x1 ;  /* 0x00000000dc0ac211 */ /* 0x040fe800078008ff */
[----:B------:R-:W-:Y:S02]  /*7b60*/  @!P4 LEA.HI.X R11, R220, R2, R243, 0x1, P0 ;  /* 0x00000002dc0bc211 */ /* 0x000fe400000f0cf3 */
[C---:B------:R-:W-:Y:S04]  /*7b70*/  @!P3 LEA R8, P0, R213.reuse, R0, 0x1 ;  /* 0x00000000d508b211 */ /* 0x040fe800078008ff */
[----:B------:R-:W-:Y:S01]  /*7b80*/  @!P3 LEA.HI.X R9, R213, R2, R247, 0x1, P0 ;  /* 0x00000002d509b211 */ /* 0x000fe200000f0cf7 */
[----:B-----5:R-:W-:Y:S04]  /*7b90*/  @!P2 ST.E.128 [R6.64], R12 ;  /* 0x0000000c0600a985 */ /* 0x020fe8000c101d0a */
[----:B------:R-:W1:Y:S04]  /*7ba0*/  @!P1 LDS.128 R12, [R215] ;  /* 0x00000000d70c9984 */ /* 0x000e680000000c00 */
        /* <DEDUP_REMOVED lines=16> */
.L_x_737:
[----:B------:R-:W-:Y:S05]  /*7cb0*/  BSYNC B0 ;  /* 0x0000000000007941 */ /* 0x000fea0003800000 */
.L_x_736:
[C---:B------:R-:W-:Y:S02]  /*7cc0*/  ISETP.GT.AND P0, PT, R64.reuse, R79, PT ;  /* 0x0000004f4000720c */ /* 0x040fe40003f04270 */
[----:B------:R-:W-:Y:S02]  /*7cd0*/  IADD3 R64, R64, -0x1, RZ ;  /* 0xffffffff40407810 */ /* 0x000fe40007ffe0ff */
[----:B------:R-:W-:Y:S09]  /*7ce0*/  LOP3.LUT P2, RZ, R219, 0x1, RZ, 0xc0, !PT ;  /* 0x00000001dbff7812 */ /* 0x000ff2000784c0ff */
[----:B-1-3--:R-:W-:Y:S01]  /*7cf0*/  @P0 SHF.R.S32.HI R2, RZ, 0x1f, R64 ;  /* 0x0000001fff020819 */ /* 0x00afe20000011440 */
[----:B--2---:R-:W-:Y:S02]  /*7d00*/  @P0 IMAD R0, R125, R64, RZ ;  /* 0x000000407d000224 */ /* 0x004fe400078e02ff */
        /* <DEDUP_REMOVED lines=20> */
[----:B------:R-:W2:Y:S04]  /*7e50*/  LDL R209, [R1+0x64] ;  /* 0x0000640001d17983 */ /* 0x000ea80000100800 */
[----:B------:R3:W5:Y:S01]  /*7e60*/  LDL R13, [R1+0x58] ;  /* 0x00005800010d7983 */ /* 0x0007620000100800 */
[----:B------:R-:W-:Y:S03]  /*7e70*/  WARPSYNC 0xffffffff ;  /* 0xffffffff00007948 */ /* 0x000fe60003800000 */
[----:B------:R-:W-:Y:S01]  /*7e80*/  BAR.SYNC.DEFER_BLOCKING 0x0 ;  /* 0x0000000000007b1d */ /* 0x000fe20000010000 */
[----:B--2---:R-:W-:-:S04]  /*7e90*/  IADD3 R0, R209, 0x3f, RZ ;  /* 0x0000003fd1007810 */ /* 0x004fc80007ffe0ff */
[----:B-1----:R-:W-:-:S04]  /*7ea0*/  SHF.R.S32.HI R2, RZ, 0x1f, R0 ;  /* 0x0000001fff027819 */ /* 0x002fc80000011400 */
[----:B------:R-:W-:-:S04]  /*7eb0*/  LEA.HI R0, R2, R0, RZ, 0x6 ;  /* 0x0000000002007211 */ /* 0x000fc800078f30ff */
[----:B------:R-:W-:Y:S02]  /*7ec0*/  SHF.R.S32.HI R16, RZ, 0x6, R0 ;  /* 0x00000006ff107819 */ /* 0x000fe40000011400 */
.L_x_713:
[----:B---3--:R-:W2:Y:S01]  /*7ed0*/  LDL.LU R3, [R1+0x104] ;  /* 0x0001040001037983 */ /* 0x008ea20000300800 */
[----:B-1----:R-:W-:Y:S02]  /*7ee0*/  IMAD.MOV.U32 R0, RZ, RZ, c[0x0][0x2c4] ;  /* 0x0000b100ff007624 */ /* 0x002fe400078e00ff */
[----:B------:R-:W-:Y:S01]  /*7ef0*/  IMAD.MOV.U32 R4, RZ, RZ, c[0x0][0x32c] ;  /* 0x0000cb00ff047624 */ /* 0x000fe200078e00ff */
[----:B------:R-:W2:Y:S02]  /*7f00*/  S2R R2, SR_TID.X ;  /* 0x0000000000027919 */ /* 0x000ea40000002100 */
[----:B------:R-:W-:Y:S02]  /*7f10*/  ISETP.NE.AND P4, PT, R0, 0x1, PT ;  /* 0x000000010000780c */ /* 0x000fe40003f85270 */
[----:B------:R-:W-:Y:S02]  /*7f20*/  IADD3 R0, R236, 0x7f, RZ ;  /* 0x0000007fec007810 */ /* 0x000fe40007ffe0ff */
[----:B------:R-:W-:Y:S01]  /*7f30*/  ISETP.GE.AND P1, PT, R4, 0x1, PT ;  /* 0x000000010400780c */ /* 0x000fe20003f26270 */
[----:B--2---:R1:W-:Y:S08]  /*7f40*/  STL.64 [R1], R2 ;  /* 0x0000000201007387 */ /* 0x0043f00000100a00 */
[----:B-1----:R-:W-:-:S05]  /*7f50*/  @P4 IMAD.HI.U32 R2, R0, c[0x0][0x2c8], RZ ;  /* 0x0000b20000024a27 */ /* 0x002fca00078e00ff */
[----:B------:R-:W-:Y:S01]  /*7f60*/  @P4 SHF.R.U32.HI R0, RZ, c[0x0][0x2cc], R2 ;  /* 0x0000b300ff004a19 */ /* 0x000fe20000011602 */
[----:B------:R-:W-:-:S03]  /*7f70*/  IMAD.U32 R2, RZ, RZ, UR7 ;  /* 0x00000007ff027e24 */ /* 0x000fc6000f8e00ff */
[----:B------:R-:W-:Y:S02]  /*7f80*/  IADD3 R0, R0, 0x1, R209 ;  /* 0x0000000100007810 */ /* 0x000fe40007ffe0d1 */
[----:B------:R-:W-:-:S03]  /*7f90*/  IADD3 R22, P0, R2, 0x4, RZ ;  /* 0x0000000402167810 */ /* 0x000fc60007f1e0ff */
[----:B-----5:R-:W-:Y:S02]  /*7fa0*/  IMAD.IADD R3, R0, 0x1, -R13 ;  /* 0x0000000100037824 */ /* 0x020fe400078e0a0d */
[----:B------:R-:W-:-:S03]  /*7fb0*/  IMAD.X R23, RZ, RZ, UR6, P0 ;  /* 0x00000006ff177e24 */ /* 0x000fc600080e06ff */
        /* <DEDUP_REMOVED lines=12> */
.L_x_741:
[----:B------:R-:W-:-:S13]  /*8080*/  ISETP.NE.AND P0, PT, R4, 0x1, PT ;  /* 0x000000010400780c */ /* 0x000fda0003f05270 */
[----:B------:R-:W-:-:S05]  /*8090*/  @P0 IMAD.HI.U32 R3, R0, c[0x0][0x330], RZ ;  /* 0x0000cc0000030a27 */ /* 0x000fca00078e00ff */
[----:B------:R-:W-:Y:S02]  /*80a0*/  @P0 SHF.R.U32.HI R0, RZ, c[0x0][0x334], R3 ;  /* 0x0000cd00ff000a19 */ /* 0x000fe40000011603 */
.L_x_742:
[----:B------:R-:W-:Y:S05]  /*80b0*/  BSYNC B0 ;  /* 0x0000000000007941 */ /* 0x000fea0003800000 */
.L_x_740:
[----:B------:R-:W-:-:S05]  /*80c0*/  IMAD R0, R0, R4, c[0x0][0x32c] ;  /* 0x0000cb0000007624 */ /* 0x000fca00078e0204 */
[----:B------:R-:W-:-:S04]  /*80d0*/  IMNMX R2, R2, R0, PT ;  /* 0x0000000002027217 */ /* 0x000fc80003800200 */
.L_x_739:
        /* <DEDUP_REMOVED lines=20> */
.L_x_745:
[----:B------:R-:W-:-:S13]  /*8220*/  ISETP.NE.AND P0, PT, R4, 0x1, PT ;  /* 0x000000010400780c */ /* 0x000fda0003f05270 */
[----:B------:R-:W-:-:S05]  /*8230*/  @P0 IMAD.HI.U32 R3, R0, c[0x0][0x330], RZ ;  /* 0x0000cc0000030a27 */ /* 0x000fca00078e00ff */
[----:B------:R-:W-:Y:S02]  /*8240*/  @P0 SHF.R.U32.HI R0, RZ, c[0x0][0x334], R3 ;  /* 0x0000cd00ff000a19 */ /* 0x000fe40000011603 */
.L_x_746:
[----:B------:R-:W-:Y:S05]  /*8250*/  BSYNC B0 ;  /* 0x0000000000007941 */ /* 0x000fea0003800000 */
.L_x_744:
[----:B------:R-:W-:-:S05]  /*8260*/  IMAD R0, R0, c[0x0][0x32c], RZ ;  /* 0x0000cb0000007a24 */ /* 0x000fca00078e02ff */
[----:B------:R-:W-:-:S04]  /*8270*/  IMNMX R2, R2, R0, !PT ;  /* 0x0000000002027217 */ /* 0x000fc80007800200 */
.L_x_743:
[----:B------:R-:W-:Y:S01]  /*8280*/  SHF.R.S32.HI R6, RZ, 0x1f, R2 ;  /* 0x0000001fff067819 */ /* 0x000fe20000011402 */
[----:B------:R-:W-:Y:S03]  /*8290*/  BSSY B0, `(.L_x_747) ;  /* 0x0000027000007945 */ /* 0x000fe60003800000 */
[----:B------:R-:W-:Y:S01]  /*82a0*/  LEA.HI R6, R6, R2, RZ, 0x6 ;  /* 0x0000000206067211 */ /* 0x000fe200078f30ff */
[----:B------:R-:W-:-:S03]  /*82b0*/  IMAD.MOV.U32 R2, RZ, RZ, RZ ;  /* 0x000000ffff027224 */ /* 0x000fc600078e00ff */
[----:B------:R-:W-:-:S04]  /*82c0*/  SHF.R.S32.HI R6, RZ, 0x6, R6 ;  /* 0x00000006ff067819 */ /* 0x000fc80000011406 */
[----:B------:R-:W-:-:S04]  /*82d0*/  IMNMX R6, RZ, R6, !PT ;  /* 0x00000006ff067217 */ /* 0x000fc80007800200 */
[----:B------:R-:W-:-:S13]  /*82e0*/  ISETP.GT.AND P0, PT, R7, R6, PT ;  /* 0x000000060700720c */ /* 0x000fda0003f04270 */
[----:B------:R-:W-:Y:S05]  /*82f0*/  @!P0 BRA `(.L_x_748) ;  /* 0x0000020000008947 */ /* 0x000fea0003800000 */
[----:B------:R-:W2:Y:S02]  /*8300*/  LDL R0, [R1+0x78] ;  /* 0x0000780001007983 */ /* 0x000ea40000100800 */
[----:B--2---:R-:W-:-:S04]  /*8310*/  ISETP.NE.AND P0, PT, R0, RZ, PT ;  /* 0x000000ff0000720c */ /* 0x004fc80003f05270 */
[----:B------:R-:W-:-:S04]  /*8320*/  SEL R0, R0, c[0x0][0x338], P0 ;  /* 0x0000ce0000007a07 */ /* 0x000fc80000000000 */
[----:B------:R-:W-:Y:S02]  /*8330*/  IABS R3, R0 ;  /* 0x0000000000037213 */ /* 0x000fe40000000000 */
[----:B------:R-:W-:Y:S02]  /*8340*/  IADD3 R8, R0, -0x1, R7 ;  /* 0xffffffff00087810 */ /* 0x000fe40007ffe007 */
[----:B------:R-:W1:Y:S03]  /*8350*/  I2F.RP R4, R3 ;  /* 0x0000000300047306 */ /* 0x000e660000209400 */
[----:B------:R-:W-:-:S05]  /*8360*/  IMAD.IADD R8, R8, 0x1, -R6 ;  /* 0x0000000108087824 */ /* 0x000fca00078e0a06 */
[----:B------:R-:W-:Y:S02]  /*8370*/  IABS R11, R8 ;  /* 0x00000008000b7213 */ /* 0x000fe40000000000 */
[----:B------:R-:W-:-:S04]  /*8380*/  LOP3.LUT R8, R8, R0, RZ, 0x3c, !PT ;  /* 0x0000000008087212 */ /* 0x000fc800078e3cff */
[----:B------:R-:W-:Y:S01]  /*8390*/  ISETP.GE.AND P1, PT, R8, RZ, PT ;  /* 0x000000ff0800720c */ /* 0x000fe20003f26270 */
[----:B-1----:R-:W1:Y:S02]  /*83a0*/  MUFU.RCP R4, R4 ;  /* 0x0000000400047308 */ /* 0x002e640000001000 */
[----:B-1----:R-:W-:-:S06]  /*83b0*/  IADD3 R4, R4, 0xffffffe, RZ ;  /* 0x0ffffffe04047810 */ /* 0x002fcc0007ffe0ff */
[----:B------:R-:W1:Y:S02]  /*83c0*/  F2I.FTZ.U32.TRUNC.NTZ R5, R4 ;  /* 0x0000000400057305 */ /* 0x000e64000021f000 */
[----:B-1----:R-:W-:Y:S02]  /*83d0*/  IMAD.MOV R2, RZ, RZ, -R5 ;  /* 0x000000ffff027224 */ /* 0x002fe400078e0a05 */
        /* <DEDUP_REMOVED lines=18> */
.L_x_748:
[----:B------:R-:W-:Y:S05]  /*8500*/  BSYNC B0 ;  /* 0x0000000000007941 */ /* 0x000fea0003800000 */
.L_x_747:
[----:B------:R-:W2:Y:S01]  /*8510*/  LDL R3, [R1+0x80] ;  /* 0x0000800001037983 */ /* 0x000ea20000100800 */
[----:B------:R-:W-:Y:S01]  /*8520*/  PRMT R0, RZ, 0x7610, R0 ;  /* 0x00007610ff007816 */ /* 0x000fe20000000000 */
[----:B------:R-:W-:Y:S01]  /*8530*/  IMAD.MOV.U32 R20, RZ, RZ, RZ ;  /* 0x000000ffff147224 */ /* 0x000fe200078e00ff */
[----:B------:R-:W-:Y:S01]  /*8540*/  MOV R15, RZ ;  /* 0x000000ff000f7202 */ /* 0x000fe20000000f00 */
        /* <DEDUP_REMOVED lines=22> */
[----:B----4-:R-:W-:Y:S01]  /*86b0*/  CS2R R54, SRZ ;  /* 0x0000000000367805 */ /* 0x010fe2000001ff00 */
        /* <DEDUP_REMOVED lines=25> */
[----:B--2---:R-:W-:-:S04]  /*8850*/  IMAD R216, R3, R2, R6 ;  /* 0x0000000203d87224 */ /* 0x004fc800078e0206 */
[----:B------:R-:W-:-:S05]  /*8860*/  IMAD.IADD R2, R216, 0x1, R2 ;  /* 0x00000001d8027824 */ /* 0x000fca00078e0202 */
[----:B------:R-:W-:-:S04]  /*8870*/  IMNMX R195, R7, R2, PT ;  /* 0x0000000207c37217 */ /* 0x000fc80003800200 */
[----:B------:R-:W-:-:S13]  /*8880*/  ISETP.GT.AND P0, PT, R195, R216, PT ;  /* 0x000000d8c300720c */ /* 0x000fda0003f04270 */
[----:B------:R-:W-:Y:S05]  /*8890*/  @!P0 BRA `(.L_x_749) ;  /* 0x0000f92000008947 */ /* 0x000fea0003800000 */
[----:B------:R-:W2:Y:S04]  /*88a0*/  LDL R0, [R1+0x4c] ;  /* 0x00004c0001007983 */ /* 0x000ea80000100800 */
[----:B------:R-:W3:Y:S01]  /*88b0*/  LDL R5, [R1+0x108] ;  /* 0x0001080001057983 */ /* 0x000ee20000100800 */
[----:B------:R-:W-:Y:S01]  /*88c0*/  ISETP.NE.U32.AND P0, PT, RZ, c[0x0][0x340], PT ;  /* 0x0000d000ff007a0c */ /* 0x000fe20003f05070 */
[----:B------:R-:W-:-:S03]  /*88d0*/  ULDC.64 UR4, c[0x0][0x18] ;  /* 0x0000060000047ab9 */ /* 0x000fc60000000a00 */
[----:B------:R-:W-:-:S13]  /*88e0*/  ISETP.NE.AND.EX P3, PT, RZ, c[0x0][0x344], PT, P0 ;  /* 0x0000d100ff007a0c */ /* 0x000fda0003f65300 */
[----:B------:R-:W-:-:S04]  /*88f0*/  @P3 IMAD.MOV.U32 R2, RZ, RZ, 0x4 ;  /* 0x00000004ff023424 */ /* 0x000fc800078e00ff */
[----:B------:R-:W-:-:S05]  /*8900*/  @P3 IMAD.WIDE R2, R239, R2, c[0x0][0x340] ;  /* 0x0000d000ef023625 */ /* 0x000fca00078e0202 */
[----:B------:R1:W5:Y:S01]  /*8910*/  @P3 LDG.E R14, [R2.64] ;  /* 0x0000000a020e3981 */ /* 0x000362000c1e1900 */
[----:B------:R-:W-:-:S04]  /*8920*/  ISETP.NE.U32.AND P0, PT, RZ, c[0x0][0x348], PT ;  /* 0x0000d200ff007a0c */ /* 0x000fc80003f05070 */
[----:B------:R-:W-:Y:S02]  /*8930*/  ISETP.NE.AND.EX P0, PT, RZ, c[0x0][0x34c], PT, P0 ;  /* 0x0000d300ff007a0c */ /* 0x000fe40003f05300 */
[----:B------:R-:W-:Y:S01]  /*8940*/  LOP3.LUT R223, R238, 0xffff, RZ, 0xc0, !PT ;  /* 0x0000ffffeedf7812 */ /* 0x000fe200078ec0ff */
[----:B------:R-:W4:Y:S01]  /*8950*/  S2R R10, SR_TID.X ;  /* 0x00000000000a7919 */ /* 0x000f220000002100 */
[----:B------:R-:W-:-:S04]  /*8960*/  UIADD3 UR4, UP0, UR4, 0xc100, URZ ;  /* 0x0000c10004047890 */ /* 0x000fc8000ff1e03f */
[----:B------:R-:W-:Y:S01]  /*8970*/  UIADD3.X UR5, URZ, UR5, URZ, UP0, !UPT ;  /* 0x000000053f057290 */ /* 0x000fe200087fe43f */
[----:B------:R1:W-:Y:S01]  /*8980*/  STL [R1+0x10], R13 ;  /* 0x0000100d01007387 */ /* 0x0003e20000100800 */
[----:B------:R-:W-:Y:S02]  /*8990*/  IMAD.U32 R16, RZ, RZ, UR7 ;  /* 0x00000007ff107e24 */ /* 0x000fe4000f8e00ff */
[----:B------:R-:W-:-:S03]  /*89a0*/  IMAD.U32 R18, RZ, RZ, UR7 ;  /* 0x00000007ff127e24 */ /* 0x000fc6000f8e00ff */
[----:B------:R-:W-:Y:S02]  /*89b0*/  IADD3 R16, P1, R16, 0x10, RZ ;  /* 0x0000001010107810 */ /* 0x000fe40007f3e0ff */
[----:B------:R-:W-:Y:S02]  /*89c0*/  IADD3 R18, P2, R18, 0x8, RZ ;  /* 0x0000000812127810 */ /* 0x000fe40007f5e0ff */
[----:B----4-:R-:W-:-:S04]  /*89d0*/  SHF.R.S32.HI R9, RZ, 0x1f, R10 ;  /* 0x0000001fff097819 */ /* 0x010fc8000001140a */
[----:B------:R-:W-:-:S04]  /*89e0*/  LEA.HI R9, R9, R10, RZ, 0x3 ;  /* 0x0000000a09097211 */ /* 0x000fc800078f18ff */
[----:B------:R-:W-:Y:S01]  /*89f0*/  SHF.R.S32.HI R9, RZ, 0x3, R9 ;  /* 0x00000003ff097819 */ /* 0x000fe20000011409 */
[----:B------:R-:W-:Y:S01]  /*8a00*/  IMAD.X R17, RZ, RZ, UR6, P1 ;  /* 0x00000006ff117e24 */ /* 0x000fe200088e06ff */
[----:B------:R-:W-:Y:S02]  /*8a10*/  ISETP.GE.AND P5, PT, R250, c[0x0][0x198], PT ;  /* 0x00006600fa007a0c */ /* 0x000fe40003fa6270 */
[----:B------:R-:W-:Y:S01]  /*8a20*/  ISETP.GE.AND P6, PT, R251, c[0x0][0x198], PT ;  /* 0x00006600fb007a0c */ /* 0x000fe20003fc6270 */
[----:B------:R-:W-:Y:S01]  /*8a30*/  IMAD.IADD R10, R9, 0x1, R236 ;  /* 0x00000001090a7824 */ /* 0x000fe200078e02ec */
[----:B------:R-:W-:Y:S02]  /*8a40*/  IADD3 R109, R195, -0x1, RZ ;  /* 0xffffffffc36d7810 */ /* 0x000fe40007ffe0ff */
[----:B------:R-:W-:Y:S02]  /*8a50*/  IADD3.X R19, RZ, UR6, RZ, P2, !PT ;  /* 0x00000006ff137c10 */ /* 0x000fe400097fe4ff */
[----:B--2---:R-:W-:Y:S01]  /*8a60*/  SHF.R.S32.HI R4, RZ, 0x1f, R0 ;  /* 0x0000001fff047819 */ /* 0x004fe20000011400 */
[----:B-1----:R-:W-:-:S04]  /*8a70*/  IMAD.WIDE.U32 R2, R0, c[0x0][0x178], RZ ;  /* 0x00005e0000027a25 */ /* 0x002fc800078e00ff */
[----:B------:R-:W-:-:S04]  /*8a80*/  IMAD R4, R4, c[0x0][0x178], RZ ;  /* 0x00005e0004047a24 */ /* 0x000fc800078e02ff */
[----:B------:R-:W-:Y:S01]  /*8a90*/  IMAD R0, R0, c[0x0][0x17c], R4 ;  /* 0x00005f0000007a24 */ /* 0x000fe200078e0204 */
[----:B---3--:R-:W-:-:S03]  /*8aa0*/  IADD3 R4, R5, R236, RZ ;  /* 0x000000ec05047210 */ /* 0x008fc60007ffe0ff */
[----:B------:R-:W-:Y:S01]  /*8ab0*/  IMAD.IADD R3, R3, 0x1, R0 ;  /* 0x0000000103037824 */ /* 0x000fe200078e0200 */
[----:B------:R-:W-:Y:S01]  /*8ac0*/  SHF.R.S32.HI R0, RZ, 0x1f, R239 ;  /* 0x0000001fff007819 */ /* 0x000fe200000114ef */
[----:B------:R-:W-:-:S03]  /*8ad0*/  @P4 IMAD.HI.U32 R7, R4, c[0x0][0x2c8], RZ ;  /* 0x0000b20004074a27 */ /* 0x000fc600078e00ff */
[----:B------:R-:W-:Y:S01]  /*8ae0*/  SEL R6, R0, RZ, !P0 ;  /* 0x000000ff00067207 */ /* 0x000fe20004000000 */
[----:B------:R-:W-:Y:S01]  /*8af0*/  IMAD.MOV.U32 R0, RZ, RZ, R4 ;  /* 0x000000ffff007224 */ /* 0x000fe200078e0004 */
[----:B------:R-:W-:Y:S01]  /*8b00*/  SEL R5, R239, RZ, !P0 ;  /* 0x000000ffef057207 */ /* 0x000fe20004000000 */
[----:B------:R-:W-:Y:S01]  /*8b10*/  IMAD.WIDE.U32 R2, R223, c[0x0][0x1b8], R2 ;  /* 0x00006e00df027a25 */ /* 0x000fe200078e0002 */
[----:B------:R-:W-:-:S03]  /*8b20*/  @P4 SHF.R.U32.HI R0, RZ, c[0x0][0x2cc], R7 ;  /* 0x0000b300ff004a19 */ /* 0x000fc60000011607 */
[----:B------:R-:W-:Y:S02]  /*8b30*/  IMAD R6, R6, c[0x0][0x1c0], RZ ;  /* 0x0000700006067a24 */ /* 0x000fe400078e02ff */
[----:B------:R-:W-:Y:S02]  /*8b40*/  IMAD R3, R223, c[0x0][0x1bc], R3 ;  /* 0x00006f00df037a24 */ /* 0x000fe400078e0203 */
[C---:B------:R-:W-:Y:S01]  /*8b50*/  IMAD R7, R5.reuse, c[0x0][0x1c4], R6 ;  /* 0x0000710005077a24 */ /* 0x040fe200078e0206 */
[----:B------:R-:W-:Y:S01]  /*8b60*/  SHF.R.S32.HI R6, RZ, 0x1f, R0 ;  /* 0x0000001fff067819 */ /* 0x000fe20000011400 */
[----:B------:R-:W-:-:S04]  /*8b70*/  IMAD.WIDE.U32 R2, R5, c[0x0][0x1c0], R2 ;  /* 0x0000700005027a25 */ /* 0x000fc800078e0002 */
[----:B------:R-:W-:Y:S01]  /*8b80*/  IMAD R6, R6, c[0x0][0x1b0], RZ ;  /* 0x00006c0006067a24 */ /* 0x000fe200078e02ff */
[----:B------:R-:W-:Y:S01]  /*8b90*/  IADD3 R3, R3, R7, RZ ;  /* 0x0000000703037210 */ /* 0x000fe20007ffe0ff */
[----:B------:R-:W-:Y:S02]  /*8ba0*/  IMAD.MOV R5, RZ, RZ, -R0 ;  /* 0x000000ffff057224 */ /* 0x000fe400078e0a00 */
[----:B------:R-:W-:Y:S02]  /*8bb0*/  IMAD R8, R0, c[0x0][0x1b4], R6 ;  /* 0x00006d0000087a24 */ /* 0x000fe400078e0206 */
[----:B------:R-:W-:Y:S02]  /*8bc0*/  IMAD.U32 R6, RZ, RZ, UR4 ;  /* 0x00000004ff067e24 */ /* 0x000fe4000f8e00ff */
[----:B------:R-:W-:Y:S02]  /*8bd0*/  IMAD.U32 R7, RZ, RZ, UR5 ;  /* 0x00000005ff077e24 */ /* 0x000fe4000f8e00ff */
[----:B------:R-:W-:-:S02]  /*8be0*/  IMAD R4, R5, c[0x0][0x2c4], R4 ;  /* 0x0000b10005047a24 */ /* 0x000fc400078e0204 */
[----:B------:R-:W-:Y:S01]  /*8bf0*/  IMAD.WIDE.U32 R2, R0, c[0x0][0x1b0], R2 ;  /* 0x00006c0000027a25 */ /* 0x000fe200078e0002 */
[----:B------:R1:W-:Y:S02]  /*8c00*/  STL.64 [R1+0x8], R6 ;  /* 0x0000080601007387 */ /* 0x0003e40000100a00 */
[----:B------:R-:W-:Y:S02]  /*8c10*/  SHF.R.S32.HI R5, RZ, 0x1f, R4 ;  /* 0x0000001fff057819 */ /* 0x000fe40000011404 */
[----:B------:R-:W-:-:S03]  /*8c20*/  IADD3 R3, R3, R8, RZ ;  /* 0x0000000803037210 */ /* 0x000fc60007ffe0ff */
[----:B------:R-:W-:Y:S02]  /*8c30*/  IMAD R5, R5, c[0x0][0x1a8], RZ ;  /* 0x00006a0005057a24 */ /* 0x000fe400078e02ff */
[----:B------:R-:W-:-:S04]  /*8c40*/  IMAD.WIDE.U32 R2, R4, c[0x0][0x1a8], R2 ;  /* 0x00006a0004027a25 */ /* 0x000fc800078e0002 */
[----:B------:R-:W-:Y:S01]  /*8c50*/  IMAD R5, R4, c[0x0][0x1ac], R5 ;  /* 0x00006b0004057a24 */ /* 0x000fe200078e0205 */
[----:B------:R-:W-:-:S04]  /*8c60*/  LEA R12, P0, R2, c[0x0][0x160], 0x1 ;  /* 0x00005800020c7a11 */ /* 0x000fc800078008ff */
[----:B------:R-:W-:Y:S02]  /*8c70*/  IADD3 R5, R3, R5, RZ ;  /* 0x0000000503057210 */ /* 0x000fe40007ffe0ff */
[----:B------:R-:W-:Y:S02]  /*8c80*/  ISETP.GE.AND P4, PT, R248, c[0x0][0x198], PT ;  /* 0x00006600f8007a0c */ /* 0x000fe40003f86270 */
[----:B------:R-:W-:Y:S02]  /*8c90*/  LEA.HI.X R5, R2, c[0x0][0x164], R5, 0x1, P0 ;  /* 0x0000590002057a11 */ /* 0x000fe400000f0c05 */
[----:B------:R-:W-:Y:S01]  /*8ca0*/  @!P3 MOV R14, R239 ;  /* 0x000000ef000eb202 */ /* 0x000fe20000000f00 */
[----:B------:R-:W-:Y:S06]  /*8cb0*/  BRA.DIV ~URZ, `(.L_x_750) ;  /* 0x000143027f007947 */ /* 0x000fec000b800000 */
[----:B------:R2:W3:Y:S02]  /*8cc0*/  SHFL.IDX PT, R4, R5, RZ, 0x181f ;  /* 0x00181fff05047589 */ /* 0x0004e400000e0000 */
.L_x_908:
[----:B------:R-:W-:Y:S05]  /*8cd0*/  BRA.DIV ~URZ, `(.L_x_751) ;  /* 0x000143627f007947 */ /* 0x000fea000b800000 */
[----:B------:R4:W1:Y:S02]  /*8ce0*/  SHFL.IDX PT, R0, R12, RZ, 0x181f ;  /* 0x00181fff0c007589 */ /* 0x00086400000e0000 */
.L_x_909:
[----:B------:R-:W-:Y:S01]  /*8cf0*/  IMAD R11, R13, c[0x0][0x2c4], RZ ;  /* 0x0000b1000d0b7a24 */ /* 0x000fe200078e02ff */
[----:B------:R-:W-:Y:S04]  /*8d00*/  BSSY B0, `(.L_x_752) ;  /* 0x0000011000007945 */ /* 0x000fe80003800000 */
[----:B------:R-:W-:-:S13]  /*8d10*/  ISETP.GE.AND P0, PT, R10, R11, PT ;  /* 0x0000000b0a00720c */ /* 0x000fda0003f06270 */
[----:B------:R-:W-:Y:S05]  /*8d20*/  @P0 BRA `(.L_x_753) ;  /* 0x000000e000000947 */ /* 0x000fea0003800000 */
[----:B--2---:R-:W2:Y:S04]  /*8d30*/  LDL R20, [R1+0x74] ;  /* 0x0000740001147983 */ /* 0x004ea80000100800 */
[----:B----4-:R-:W4:Y:S01]  /*8d40*/  LDL R15, [R1+0x70] ;  /* 0x00007000010f7983 */ /* 0x010f220000100800 */
[-C--:B-1----:R-:W-:Y:S02]  /*8d50*/  LEA R8, P2, R248, R0.reuse, 0x1 ;  /* 0x00000000f8087211 */ /* 0x082fe400078408ff */
[-C--:B------:R-:W-:Y:S02]  /*8d60*/  LEA R6, P1, R250, R0.reuse, 0x1 ;  /* 0x00000000fa067211 */ /* 0x080fe400078208ff */
[----:B------:R-:W-:Y:S02]  /*8d70*/  LEA R2, P0, R251, R0, 0x1 ;  /* 0x00000000fb027211 */ /* 0x000fe400078008ff */
[----:B---3--:R-:W-:-:S05]  /*8d80*/  LEA.HI.X R9, R248, R4, R249, 0x1, P2 ;  /* 0x00000004f8097211 */ /* 0x008fca00010f0cf9 */
[----:B------:R-:W-:Y:S01]  /*8d90*/  @!PT LDS RZ, [RZ] ;  /* 0x00000000fffff984 */ /* 0x000fe20000000800 */
[----:B------:R-:W-:Y:S01]  /*8da0*/  @!PT LDS RZ, [RZ] ;  /* 0x00000000fffff984 */ /* 0x000fe20000000800 */
[----:B------:R-:W-:Y:S01]  /*8db0*/  @!PT LDS RZ, [RZ] ;  /* 0x00000000fffff984 */ /* 0x000fe20000000800 */
[----:B------:R1:W-:Y:S01]  /*8dc0*/  LDGSTS.E.BYPASS.LTC128B.128 [R203+0xc100], [R8.64], !P4 ;  /* 0x0c10000008cb7fae */ /* 0x0003e2000e101d4a */
[-C--:B--2---:R-:W-:Y:S02]  /*8dd0*/  LEA.HI.X R7, R250, R4.reuse, R20, 0x1, P1 ;  /* 0x00000004fa077211 */ /* 0x084fe400008f0c14 */
[----:B----4-:R-:W-:-:S03]  /*8de0*/  LEA.HI.X R3, R251, R4, R15, 0x1, P0 ;  /* 0x00000004fb037211 */ /* 0x010fc600000f0c0f */
[----:B------:R1:W-:Y:S04]  /*8df0*/  LDGSTS.E.BYPASS.LTC128B.128 [R203+0x10100], [R6.64], !P5 ;  /* 0x1010000006cb7fae */ /* 0x0003e8000e901d4a */
[----:B------:R1:W-:Y:S02]  /*8e00*/  LDGSTS.E.BYPASS.LTC128B.128 [R203+0x14100], [R2.64], !P6 ;  /* 0x1410000002cb7fae */ /* 0x0003e4000f101d4a */
.L_x_753:
[----:B------:R-:W-:Y:S05]  /*8e10*/  BSYNC B0 ;  /* 0x0000000000007941 */ /* 0x000fea0003800000 */
.L_x_752:
[----:B------:R-:W-:Y:S05]  /*8e20*/  BRA.DIV ~URZ, `(.L_x_754) ;  /* 0x000142927f007947 */ /* 0x000fea000b800000 */
[----:B---3--:R3:W2:Y:S04]  /*8e30*/  SHFL.IDX PT, R4, R5, 0x1, 0x181f ;  /* 0x00381f0005047f89 */ /* 0x0086a800000e0000 */
[----:B-1----:R3:W1:Y:S02]  /*8e40*/  SHFL.IDX PT, R0, R12, 0x1, 0x181f ;  /* 0x00381f000c007f89 */ /* 0x00266400000e0000 */
.L_x_910:
[----:B------:R-:W-:Y:S01]  /*8e50*/  IADD3 R2, R10, 0x20, RZ ;  /* 0x000000200a027810 */ /* 0x000fe20007ffe0ff */
[----:B------:R-:W-:Y:S03]  /*8e60*/  BSSY B0, `(.L_x_755) ;  /* 0x0000011000007945 */ /* 0x000fe60003800000 */
[----:B------:R-:W-:-:S13]  /*8e70*/  ISETP.GE.AND P0, PT, R2, R11, PT ;  /* 0x0000000b0200720c */ /* 0x000fda0003f06270 */
[----:B------:R-:W-:Y:S05]  /*8e80*/  @P0 BRA `(.L_x_756) ;  /* 0x000000e000000947 */ /* 0x000fea0003800000 */
[----:B---3--:R-:W3:Y:S04]  /*8e90*/  LDL R15, [R1+0x74] ;  /* 0x00007400010f7983 */ /* 0x008ee80000100800 */
[----:B----4-:R-:W4:Y:S01]  /*8ea0*/  LDL R13, [R1+0x70] ;  /* 0x00007000010d7983 */ /* 0x010f220000100800 */
[-C--:B-1----:R-:W-:Y:S02]  /*8eb0*/  LEA R8, P2, R248, R0.reuse, 0x1 ;  /* 0x00000000f8087211 */ /* 0x082fe400078408ff */
[-C--:B------:R-:W-:Y:S02]  /*8ec0*/  LEA R6, P1, R250, R0.reuse, 0x1 ;  /* 0x00000000fa067211 */ /* 0x080fe400078208ff */
[----:B------:R-:W-:Y:S02]  /*8ed0*/  LEA R2, P0, R251, R0, 0x1 ;  /* 0x00000000fb027211 */ /* 0x000fe400078008ff */
[----:B--2---:R-:W-:-:S05]  /*8ee0*/  LEA.HI.X R9, R248, R4, R249, 0x1, P2 ;  /* 0x00000004f8097211 */ /* 0x004fca00010f0cf9 */
[----:B------:R-:W-:Y:S01]  /*8ef0*/  @!PT LDS RZ, [RZ] ;  /* 0x00000000fffff984 */ /* 0x000fe20000000800 */
[----:B------:R-:W-:Y:S01]  /*8f00*/  @!PT LDS RZ, [RZ] ;  /* 0x00000000fffff984 */ /* 0x000fe20000000800 */
[----:B------:R-:W-:Y:S01]  /*8f10*/  @!PT LDS RZ, [RZ] ;  /* 0x00000000fffff984 */ /* 0x000fe20000000800 */
[----:B------:R1:W-:Y:S01]  /*8f20*/  LDGSTS.E.BYPASS.LTC128B.128 [R203+0xd100], [R8.64], !P4 ;  /* 0x0d10000008cb7fae */ /* 0x0003e2000e101d4a */
[-C--:B---3--:R-:W-:Y:S02]  /*8f30*/  LEA.HI.X R7, R250, R4.reuse, R15, 0x1, P1 ;  /* 0x00000004fa077211 */ /* 0x088fe400008f0c0f */
[----:B----4-:R-:W-:-:S03]  /*8f40*/  LEA.HI.X R3, R251, R4, R13, 0x1, P0 ;  /* 0x00000004fb037211 */ /* 0x010fc600000f0c0d */
[----:B------:R1:W-:Y:S04]  /*8f50*/  LDGSTS.E.BYPASS.LTC128B.128 [R203+0x11100], [R6.64], !P5 ;  /* 0x1110000006cb7fae */ /* 0x0003e8000e901d4a */
[----:B------:R1:W-:Y:S02]  /*8f60*/  LDGSTS.E.BYPASS.LTC128B.128 [R203+0x15100], [R2.64], !P6 ;  /* 0x1510000002cb7fae */ /* 0x0003e4000f101d4a */
.L_x_756:
[----:B------:R-:W-:Y:S05]  /*8f70*/  BSYNC B0 ;  /* 0x0000000000007941 */ /* 0x000fea0003800000 */
.L_x_755:
[----:B------:R-:W-:Y:S05]  /*8f80*/  BRA.DIV ~URZ, `(.L_x_757) ;  /* 0x000142227f007947 */ /* 0x000fea000b800000 */
[----:B--2---:R2:W3:Y:S02]  /*8f90*/  SHFL.IDX PT, R4, R5, 0x2, 0x181f ;  /* 0x00581f0005047f89 */ /* 0x0044e400000e0000 */
.L_x_911:
[----:B------:R-:W-:Y:S05]  /*8fa0*/  BRA.DIV ~URZ, `(.L_x_758) ;  /* 0x000142827f007947 */ /* 0x000fea000b800000 */
[----:B-1----:R1:W2:Y:S02]  /*8fb0*/  SHFL.IDX PT, R0, R12, 0x2, 0x181f ;  /* 0x00581f000c007f89 */ /* 0x0022a400000e0000 */
.L_x_912:
[----:B------:R-:W-:Y:S01]  /*8fc0*/  IADD3 R2, R10, 0x40, RZ ;  /* 0x000000400a027810 */ /* 0x000fe20007ffe0ff */
[----:B------:R-:W-:Y:S03]  /*8fd0*/  BSSY B0, `(.L_x_759) ;  /* 0x0000011000007945 */ /* 0x000fe60003800000 */
[----:B------:R-:W-:-:S13]  /*8fe0*/  ISETP.GE.AND P0, PT, R2, R11, PT ;  /* 0x0000000b0200720c */ /* 0x000fda0003f06270 */
[----:B------:R-:W-:Y:S05]  /*8ff0*/  @P0 BRA `(.L_x_760) ;  /* 0x000000e000000947 */ /* 0x000fea0003800000 */
[----:B----4-:R-:W4:Y:S04]  /*9000*/  LDL R15, [R1+0x74] ;  /* 0x00007400010f7983 */ /* 0x010f280000100800 */
[----:B---3--:R-:W3:Y:S01]  /*9010*/  LDL R13, [R1+0x70] ;  /* 0x00007000010d7983 */ /* 0x008ee20000100800 */
[-C--:B--2---:R-:W-:Y:S02]  /*9020*/  LEA R8, P2, R248, R0.reuse, 0x1 ;  /* 0x00000000f8087211 */ /* 0x084fe400078408ff */
[-C--:B------:R-:W-:Y:S02]  /*9030*/  LEA R6, P1, R250, R0.reuse, 0x1 ;  /* 0x00000000fa067211 */ /* 0x080fe400078208ff */
[----:B------:R-:W-:Y:S02]  /*9040*/  LEA R2, P0, R251, R0, 0x1 ;  /* 0x00000000fb027211 */ /* 0x000fe400078008ff */
[----:B------:R-:W-:-:S05]  /*9050*/  LEA.HI.X R9, R248, R4, R249, 0x1, P2 ;  /* 0x00000004f8097211 */ /* 0x000fca00010f0cf9 */
[----:B------:R-:W-:Y:S01]  /*9060*/  @!PT LDS RZ, [RZ] ;  /* 0x00000000fffff984 */ /* 0x000fe20000000800 */
[----:B------:R-:W-:Y:S01]  /*9070*/  @!PT LDS RZ, [RZ] ;  /* 0x00000000fffff984 */ /* 0x000fe20000000800 */
[----:B------:R-:W-:Y:S01]  /*9080*/  @!PT LDS RZ, [RZ] ;  /* 0x00000000fffff984 */ /* 0x000fe20000000800 */
[----:B------:R2:W-:Y:S01]  /*9090*/  LDGSTS.E.BYPASS.LTC128B.128 [R203+0xe100], [R8.64], !P4 ;  /* 0x0e10000008cb7fae */ /* 0x0005e2000e101d4a */
[-C--:B----4-:R-:W-:Y:S02]  /*90a0*/  LEA.HI.X R7, R250, R4.reuse, R15, 0x1, P1 ;  /* 0x00000004fa077211 */ /* 0x090fe400008f0c0f */
[----:B---3--:R-:W-:-:S03]  /*90b0*/  LEA.HI.X R3, R251, R4, R13, 0x1, P0 ;  /* 0x00000004fb037211 */ /* 0x008fc600000f0c0d */
[----:B------:R2:W-:Y:S04]  /*90c0*/  LDGSTS.E.BYPASS.LTC128B.128 [R203+0x12100], [R6.64], !P5 ;  /* 0x1210000006cb7fae */ /* 0x0005e8000e901d4a */
[----:B------:R2:W-:Y:S02]  /*90d0*/  LDGSTS.E.BYPASS.LTC128B.128 [R203+0x16100], [R2.64], !P6 ;  /* 0x1610000002cb7fae */ /* 0x0005e4000f101d4a */
.L_x_760:
[----:B------:R-:W-:Y:S05]  /*90e0*/  BSYNC B0 ;  /* 0x0000000000007941 */ /* 0x000fea0003800000 */
.L_x_759:
[----:B------:R-:W-:Y:S05]  /*90f0*/  BRA.DIV ~URZ, `(.L_x_761) ;  /* 0x000141b27f007947 */ /* 0x000fea000b800000 */
[----:B--2---:R2:W1:Y:S04]  /*9100*/  SHFL.IDX PT, R6, R5, 0x3, 0x181f ;  /* 0x00781f0005067f89 */ /* 0x00446800000e0000 */
[----:B------:R2:W4:Y:S02]  /*9110*/  SHFL.IDX PT, R3, R12, 0x3, 0x181f ;  /* 0x00781f000c037f89 */ /* 0x00052400000e0000 */
.L_x_913:
[----:B--2---:R-:W2:Y:S04]  /*9120*/  LDL R0, [R1] ;  /* 0x0000000001007983 */ /* 0x004ea80000100800 */
[----:B----4-:R-:W4:Y:S04]  /*9130*/  LDL R226, [R1+0x48] ;  /* 0x0000480001e27983 */ /* 0x010f280000100800 */
[----:B---3--:R-:W3:Y:S04]  /*9140*/  LDL R13, [R1+0x64] ;  /* 0x00006400010d7983 */ /* 0x008ee80000100800 */
[----:B------:R-:W3:Y:S04]  /*9150*/  LDL R21, [R1+0x74] ;  /* 0x0000740001157983 */ /* 0x000ee80000100800 */
[----:B------:R-:W3:Y:S01]  /*9160*/  LDL R20, [R1+0x70] ;  /* 0x0000700001147983 */ /* 0x000ee20000100800 */
[----:B------:R-:W-:Y:S01]  /*9170*/  IADD3 R10, R10, 0x60, RZ ;  /* 0x000000600a0a7810 */ /* 0x000fe20007ffe0ff */
[----:B------:R-:W-:Y:S01]  /*9180*/  IMAD.MOV.U32 R2, RZ, RZ, c[0x0][0x2b8] ;  /* 0x0000ae00ff027624 */ /* 0x000fe200078e00ff */
[----:B------:R-:W-:-:S02]  /*9190*/  ULDC.64 UR4, c[0x0][0x40] ;  /* 0x0000100000047ab9 */ /* 0x000fc40000000a00 */
[----:B------:R-:W-:Y:S01]  /*91a0*/  ISETP.GE.AND P0, PT, R10, R11, PT ;  /* 0x0000000b0a00720c */ /* 0x000fe20003f06270 */
[----:B------:R-:W-:Y:S01]  /*91b0*/  IMAD.SHL.U32 R97, R109, 0x40, RZ ;  /* 0x000000406d617824 */ /* 0x000fe200078e00ff */
[----:B------:R-:W-:Y:S01]  /*91c0*/  ISETP.NE.AND P3, PT, R2, 0x1, PT ;  /* 0x000000010200780c */ /* 0x000fe20003f65270 */
[----:B------:R-:W-:-:S10]  /*91d0*/  UIADD3 UR4, UP0, UR4, 0x160, URZ ;  /* 0x0000016004047890 */ /* 0x000fd4000ff1e03f */
[----:B------:R-:W-:-:S04]  /*91e0*/  @!P0 LEA R8, P1, R248, R3, 0x1 ;  /* 0x00000003f8088211 */ /* 0x000fc800078208ff */
[----:B-1----:R-:W-:-:S05]  /*91f0*/  @!P0 LEA.HI.X R9, R248, R6, R249, 0x1, P1 ;  /* 0x00000006f8098211 */ /* 0x002fca00008f0cf9 */
[----:B------:R-:W-:Y:S01]  /*9200*/  @!PT LDS RZ, [RZ] ;  /* 0x00000000fffff984 */ /* 0x000fe20000000800 */
[----:B------:R-:W-:Y:S01]  /*9210*/  @!PT LDS RZ, [RZ] ;  /* 0x00000000fffff984 */ /* 0x000fe20000000800 */
[----:B------:R-:W-:Y:S01]  /*9220*/  @!PT LDS RZ, [RZ] ;  /* 0x00000000fffff984 */ /* 0x000fe20000000800 */
[----:B------:R1:W-:Y:S01]  /*9230*/  @!P0 LDGSTS.E.BYPASS.LTC128B.128 [R203+0xf100], [R8.64], !P4 ;  /* 0x0f10000008cb8fae */ /* 0x0003e2000e101d4a */
[----:B------:R-:W-:Y:S01]  /*9240*/  UIADD3.X UR5, URZ, UR5, URZ, UP0, !UPT ;  /* 0x000000053f057290 */ /* 0x000fe200087fe43f */
[----:B-----5:R-:W-:Y:S01]  /*9250*/  SHF.R.S32.HI R7, RZ, 0x1f, R14 ;  /* 0x0000001fff077819 */ /* 0x020fe2000001140e */
[----:B------:R-:W-:-:S04]  /*9260*/  IMAD.WIDE.U32 R230, R14, c[0x0][0x2b0], RZ ;  /* 0x0000ac000ee67a25 */ /* 0x000fc800078e00ff */
[----:B------:R-:W-:-:S04]  /*9270*/  IMAD R7, R7, c[0x0][0x2b0], RZ ;  /* 0x0000ac0007077a24 */ /* 0x000fc800078e02ff */
[----:B------:R-:W-:-:S04]  /*9280*/  IMAD R7, R14, c[0x0][0x2b4], R7 ;  /* 0x0000ad000e077a24 */ /* 0x000fc800078e0207 */
[----:B------:R-:W-:Y:S02]  /*9290*/  IMAD.IADD R232, R231, 0x1, R7 ;  /* 0x00000001e7e87824 */ /* 0x000fe400078e0207 */
[----:B------:R-:W-:Y:S01]  /*92a0*/  IMAD.MOV.U32 R196, RZ, RZ, RZ ;  /* 0x000000ffffc47224 */ /* 0x000fe200078e00ff */
[----:B--2---:R-:W-:-:S04]  /*92b0*/  SHF.R.S32.HI R15, RZ, 0x1f, R0 ;  /* 0x0000001fff0f7819 */ /* 0x004fc80000011400 */
[----:B------:R-:W-:-:S04]  /*92c0*/  LEA.HI R4, R15, R0, RZ, 0x3 ;  /* 0x000000000f047211 */ /* 0x000fc800078f18ff */
[----:B------:R-:W-:Y:S02]  /*92d0*/  LOP3.LUT R12, R4, 0xfffffff8, RZ, 0xc0, !PT ;  /* 0xfffffff8040c7812 */ /* 0x000fe400078ec0ff */
[----:B------:R-:W-:-:S03]  /*92e0*/  SHF.R.S32.HI R4, RZ, 0x3, R4 ;  /* 0x00000003ff047819 */ /* 0x000fc60000011404 */
[----:B------:R-:W-:-:S04]  /*92f0*/  IMAD.IADD R12, R0, 0x1, -R12 ;  /* 0x00000001000c7824 */ /* 0x000fc800078e0a0c */
[----:B------:R-:W-:-:S04]  /*9300*/  IMAD R206, R12, 0x20, R4 ;  /* 0x000000200cce7824 */ /* 0x000fc800078e0204 */
[----:B------:R-:W-:-:S04]  /*9310*/  IMAD.IADD R2, R206, 0x1, R97 ;  /* 0x00000001ce027824 */ /* 0x000fc800078e0261 */
[----:B----4-:R-:W-:Y:S01]  /*9320*/  IMAD.IADD R5, R226, 0x1, R2 ;  /* 0x00000001e2057824 */ /* 0x010fe200078e0202 */
[----:B---3--:R-:W-:-:S03]  /*9330*/  ISETP.GE.AND P2, PT, R2, R13, PT ;  /* 0x0000000d0200720c */ /* 0x008fc60003f46270 */
[----:B------:R-:W-:Y:S01]  /*9340*/  @P3 IMAD.HI.U32 R10, R5, c[0x0][0x2bc], RZ ;  /* 0x0000af00050a3a27 */ /* 0x000fe200078e00ff */
[----:B------:R-:W-:-:S03]  /*9350*/  ISETP.GT.OR P1, PT, R206, 0x3f, P2 ;  /* 0x0000003fce00780c */ /* 0x000fc60001724670 */
[----:B------:R-:W-:Y:S01]  /*9360*/  IMAD.MOV.U32 R2, RZ, RZ, R5 ;  /* 0x000000ffff027224 */ /* 0x000fe200078e0005 */
[----:B------:R-:W-:Y:S02]  /*9370*/  @P3 SHF.R.U32.HI R2, RZ, c[0x0][0x2c0], R10 ;  /* 0x0000b000ff023a19 */ /* 0x000fe4000001160a */
[CC--:B------:R-:W-:Y:S02]  /*9380*/  @!P0 LEA R10, P2, R250.reuse, R3.reuse, 0x1 ;  /* 0x00000003fa0a8211 */ /* 0x0c0fe400078408ff */
[C---:B-1----:R-:W-:Y:S02]  /*9390*/  @!P0 LEA R8, P3, R251.reuse, R3, 0x1 ;  /* 0x00000003fb088211 */ /* 0x042fe400078608ff */
[-C--:B------:R-:W-:Y:S02]  /*93a0*/  @!P0 LEA.HI.X R11, R250, R6.reuse, R21, 0x1, P2 ;  /* 0x00000006fa0b8211 */ /* 0x080fe400010f0c15 */
[----:B------:R-:W-:-:S03]  /*93b0*/  @!P0 LEA.HI.X R9, R251, R6, R20, 0x1, P3 ;  /* 0x00000006fb098211 */ /* 0x000fc600018f0c14 */
[----:B------:R1:W-:Y:S04]  /*93c0*/  @!P0 LDGSTS.E.BYPASS.LTC128B.128 [R203+0x13100], [R10.64], !P5 ;  /* 0x131000000acb8fae */ /* 0x0003e8000e901d4a */
[----:B------:R2:W-:Y:S04]  /*93d0*/  @!P0 LDGSTS.E.BYPASS.LTC128B.128 [R203+0x17100], [R8.64], !P6 ;  /* 0x1710000008cb8fae */ /* 0x0005e8000f101d4a */
[----:B------:R-:W0:Y:S01]  /*93e0*/  LDGDEPBAR ;  /* 0x00000000000079af */ /* 0x000e220000000000 */
[----:B------:R-:W-:Y:S01]  /*93f0*/  @!P1 IADD3 R3, P2, R2, R230, RZ ;  /* 0x000000e602039210 */ /* 0x000fe20007f5e0ff */
[----:B-1----:R-:W-:-:S02]  /*9400*/  IMAD.U32 R10, RZ, RZ, UR4 ;  /* 0x00000004ff0a7e24 */ /* 0x002fc4000f8e00ff */
[----:B------:R-:W-:Y:S01]  /*9410*/  IMAD.U32 R11, RZ, RZ, UR5 ;  /* 0x00000005ff0b7e24 */ /* 0x000fe2000f8e00ff */
[----:B------:R-:W-:Y:S01]  /*9420*/  WARPSYNC 0xffffffff ;  /* 0xffffffff00007948 */ /* 0x000fe20003800000 */
[----:B------:R-:W-:Y:S02]  /*9430*/  @!P1 LEA.HI.X.SX32 R7, R2, R232, 0x1, P2 ;  /* 0x000000e802079211 */ /* 0x000fe400010f0eff */
[----:B------:R-:W-:-:S04]  /*9440*/  @!P1 LEA R6, P2, R3, c[0x0][0x2a0], 0x2 ;  /* 0x0000a80003069a11 */ /* 0x000fc800078410ff */
[----:B------:R-:W-:Y:S01]  /*9450*/  @!P1 LEA.HI.X R7, R3, c[0x0][0x2a4], R7, 0x2, P2 ;  /* 0x0000a90003079a11 */ /* 0x000fe200010f1407 */
[----:B------:R-:W-:Y:S06]  /*9460*/  BAR.SYNC.DEFER_BLOCKING 0x0 ;  /* 0x0000000000007b1d */ /* 0x000fec0000010000 */
[----:B------:R1:W3:Y:S01]  /*9470*/  @!P1 LDG.E R196, [R6.64] ;  /* 0x0000000a06c49981 */ /* 0x0002e2000c1e1900 */
[----:B------:R-:W-:-:S04]  /*9480*/  IMAD.MOV R197, RZ, RZ, -R2 ;  /* 0x000000ffffc57224 */ /* 0x000fc800078e0a02 */
[----:B------:R-:W-:-:S05]  /*9490*/  IMAD R197, R197, c[0x0][0x2b8], R5 ;  /* 0x0000ae00c5c57a24 */ /* 0x000fca00078e0205 */
[----:B------:R-:W-:Y:S01]  /*94a0*/  SHF.R.S32.HI R103, RZ, 0x1f, R197 ;  /* 0x0000001fff677819 */ /* 0x000fe200000114c5 */
[----:B------:R-:W-:-:S04]  /*94b0*/  IMAD.WIDE.U32 R2, R197, c[0x0][0x1e0], RZ ;  /* 0x00007800c5027a25 */ /* 0x000fc800078e00ff */
[----:B------:R-:W-:-:S04]  /*94c0*/  IMAD R5, R103, c[0x0][0x1e0], RZ ;  /* 0x0000780067057a24 */ /* 0x000fc800078e02ff */
[----:B------:R-:W-:-:S04]  /*94d0*/  IMAD R5, R197, c[0x0][0x1e4], R5 ;  /* 0x00007900c5057a24 */ /* 0x000fc800078e0205 */
[----:B------:R-:W-:Y:S02]  /*94e0*/  IMAD.IADD R3, R3, 0x1, R5 ;  /* 0x0000000103037824 */ /* 0x000fe400078e0205 */
[----:B------:R-:W-:-:S04]  /*94f0*/  IMAD.WIDE.U32 R228, R223, c[0x0][0x1e8], RZ ;  /* 0x00007a00dfe47a25 */ /* 0x000fc800078e00ff */
[----:B------:R-:W-:Y:S02]  /*9500*/  IMAD R227, R223, c[0x0][0x1ec], R229 ;  /* 0x00007b00dfe37a24 */ /* 0x000fe400078e02e5 */
[----:B------:R-:W-:Y:S01]  /*9510*/  IMAD.SHL.U32 R198, R12, 0x8, RZ ;  /* 0x000000080cc67824 */ /* 0x000fe200078e00ff */
[----:B------:R-:W-:Y:S02]  /*9520*/  LEA.HI R0, R15, R0, RZ, 0x6 ;  /* 0x000000000f007211 */ /* 0x000fe400078f30ff */
[----:B------:R-:W-:Y:S01]  /*9530*/  IADD3 R84, -R4, R13, -R97 ;  /* 0x0000000d04547210 */ /* 0x000fe20007ffe961 */
[----:B-1----:R-:W-:Y:S01]  /*9540*/  IMAD.U32 R7, RZ, RZ, UR6 ;  /* 0x00000006ff077e24 */ /* 0x002fe2000f8e00ff */
[----:B------:R-:W-:Y:S01]  /*9550*/  IADD3 R110, R198, 0x40, RZ ;  /* 0x00000040c66e7810 */ /* 0x000fe20007ffe0ff */
[----:B------:R-:W-:Y:S01]  /*9560*/  IMAD.SHL.U32 R0, R0, 0x8, RZ ;  /* 0x0000000800007824 */ /* 0x000fe200078e00ff */
[----:B------:R-:W-:Y:S02]  /*9570*/  ISETP.GE.AND P1, PT, R84, 0x1, PT ;  /* 0x000000015400780c */ /* 0x000fe40003f26270 */
[----:B------:R-:W-:-:S02]  /*9580*/  IADD3 R111, R198, 0x80, RZ ;  /* 0x00000080c66f7810 */ /* 0x000fc40007ffe0ff */
[----:B------:R-:W-:Y:S02]  /*9590*/  ISETP.GE.AND P5, PT, R198, c[0x0][0x1d4], PT ;  /* 0x00007500c6007a0c */ /* 0x000fe40003fa6270 */
[----:B------:R-:W-:Y:S02]  /*95a0*/  ISETP.GE.AND P4, PT, R110, c[0x0][0x1d4], PT ;  /* 0x000075006e007a0c */ /* 0x000fe40003f86270 */
[----:B------:R-:W-:Y:S01]  /*95b0*/  ISETP.GE.AND P6, PT, R111, c[0x0][0x1d4], PT ;  /* 0x000075006f007a0c */ /* 0x000fe20003fc6270 */
[----:B------:R-:W-:Y:S04]  /*95c0*/  STL.64 [R1+0x18], R10 ;  /* 0x0000180a01007387 */ /* 0x000fe80000100a00 */
[----:B------:R-:W-:Y:S04]  /*95d0*/  STL.64 [R1+0x28], R16 ;  /* 0x0000281001007387 */ /* 0x000fe80000100a00 */
[----:B------:R-:W-:Y:S04]  /*95e0*/  STL.64 [R1+0x30], R144 ;  /* 0x0000309001007387 */ /* 0x000fe80000100a00 */
[----:B------:R-:W-:Y:S04]  /*95f0*/  STL.64 [R1+0x38], R22 ;  /* 0x0000381601007387 */ /* 0x000fe80000100a00 */
[----:B------:R-:W-:Y:S01]  /*9600*/  STL.64 [R1+0x40], R18 ;  /* 0x0000401201007387 */ /* 0x000fe20000100a00 */
[----:B------:R-:W-:Y:S01]  /*9610*/  BSSY B2, `(.L_x_762) ;  /* 0x0000033000027945 */ /* 0x000fe20003800000 */
[----:B------:R-:W-:-:S02]  /*9620*/  ISETP.GT.AND P3, PT, R206, 0x3f, PT ;  /* 0x0000003fce00780c */ /* 0x000fc40003f64270 */
[----:B------:R-:W-:Y:S02]  /*9630*/  MOV R112, 0x9940 ;  /* 0x0000994000707802 */ /* 0x000fe40000000f00 */
[----:B---3--:R-:W-:Y:S01]  /*9640*/  SHF.R.S32.HI R108, RZ, 0x1f, R196 ;  /* 0x0000001fff6c7819 */ /* 0x008fe200000114c4 */
[----:B------:R-:W-:-:S04]  /*9650*/  IMAD.WIDE.U32 R2, R196, c[0x0][0x1f0], R2 ;  /* 0x00007c00c4027a25 */ /* 0x000fc800078e0002 */
[----:B------:R-:W-:Y:S01]  /*9660*/  IMAD R6, R108, c[0x0][0x1f0], RZ ;  /* 0x00007c006c067a24 */ /* 0x000fe200078e02ff */
[----:B------:R-:W-:-:S03]  /*9670*/  IADD3 R5, P0, R2, R228, RZ ;  /* 0x000000e402057210 */ /* 0x000fc60007f1e0ff */
[----:B------:R-:W-:Y:S02]  /*9680*/  IMAD R6, R196, c[0x0][0x1f4], R6 ;  /* 0x00007d00c4067a24 */ /* 0x000fe400078e0206 */
[----:B------:R-:W-:-:S03]  /*9690*/  IMAD.SHL.U32 R2, R4, 0x40, RZ ;  /* 0x0000004004027824 */ /* 0x000fc600078e00ff */
[----:B------:R-:W-:Y:S02]  /*96a0*/  IADD3.X R6, R227, R3, R6, P0, !PT ;  /* 0x00000003e3067210 */ /* 0x000fe400007fe406 */
[C---:B--2---:R-:W-:Y:S02]  /*96b0*/  LEA R8, P0, R5.reuse, c[0x0][0x1c8], 0x1 ;  /* 0x0000720005087a11 */ /* 0x044fe400078008ff */
[----:B------:R-:W-:Y:S02]  /*96c0*/  LOP3.LUT R2, R2, 0x1c0, RZ, 0xc0, !PT ;  /* 0x000001c002027812 */ /* 0x000fe400078ec0ff */
[----:B------:R-:W-:Y:S02]  /*96d0*/  LEA.HI.X R12, R5, c[0x0][0x1cc], R6, 0x1, P0 ;  /* 0x00007300050c7a11 */ /* 0x000fe400000f0c06 */
[----:B------:R-:W-:Y:S02]  /*96e0*/  LOP3.LUT R6, R2, 0x38, R198, 0xf8, !PT ;  /* 0x0000003802067812 */ /* 0x000fe400078ef8c6 */
[----:B------:R-:W-:Y:S01]  /*96f0*/  SHF.R.U32.HI R5, RZ, 0x3, R2 ;  /* 0x00000003ff057819 */ /* 0x000fe20000011602 */
[----:B------:R-:W-:Y:S04]  /*9700*/  SHFL.IDX PT, R3, R12, RZ, 0x181f ;  /* 0x00181fff0c037589 */ /* 0x000fe800000e0000 */
[----:B------:R-:W1:Y:S01]  /*9710*/  SHFL.IDX PT, R2, R8, RZ, 0x181f ;  /* 0x00181fff08027589 */ /* 0x000e6200000e0000 */
[----:B------:R-:W-:-:S03]  /*9720*/  LOP3.LUT R9, R6, R5, RZ, 0x3c, !PT ;  /* 0x0000000506097212 */ /* 0x000fc600078e3cff */
[----:B------:R1:W-:Y:S01]  /*9730*/  SHFL.IDX PT, R4, R8, 0x1, 0x181f ;  /* 0x00381f0008047f89 */ /* 0x0003e200000e0000 */
[----:B------:R-:W-:-:S03]  /*9740*/  IMAD.U32 R6, RZ, RZ, UR7 ;  /* 0x00000007ff067e24 */ /* 0x000fc6000f8e00ff */
[----:B------:R-:W2:Y:S01]  /*9750*/  SHFL.IDX PT, R5, R12, 0x1, 0x181f ;  /* 0x00381f000c057f89 */ /* 0x000ea200000e0000 */
[----:B------:R-:W-:-:S03]  /*9760*/  LOP3.LUT R190, R9, 0xfffffe00, R0, 0xf8, !PT ;  /* 0xfffffe0009be7812 */ /* 0x000fc600078ef800 */
[----:B------:R3:W-:Y:S01]  /*9770*/  STL.64 [R1+0x20], R6 ;  /* 0x0000200601007387 */ /* 0x0007e20000100a00 */
[----:B------:R-:W-:Y:S02]  /*9780*/  SHF.R.S32.HI R0, RZ, 0x1f, R111 ;  /* 0x0000001fff007819 */ /* 0x000fe4000001146f */
[----:B------:R-:W-:Y:S02]  /*9790*/  ISETP.GT.AND P0, PT, R84, 0x20, PT ;  /* 0x000000205400780c */ /* 0x000fe40003f04270 */
[----:B------:R-:W-:-:S04]  /*97a0*/  LEA.HI R0, R0, R111, RZ, 0x3 ;  /* 0x0000006f00007211 */ /* 0x000fc800078f18ff */
[----:B------:R-:W-:Y:S01]  /*97b0*/  LOP3.LUT R204, R0, 0xfffffff8, RZ, 0xc0, !PT ;  /* 0xfffffff800cc7812 */ /* 0x000fe200078ec0ff */
[----:B-1----:R-:W-:Y:S01]  /*97c0*/  @P1 IMAD.WIDE R8, R198, 0x2, R2 ;  /* 0x00000002c6081825 */ /* 0x002fe200078e0202 */
[----:B---3--:R-:W-:-:S04]  /*97d0*/  SHF.R.S32.HI R7, RZ, 0x1f, R110 ;  /* 0x0000001fff077819 */ /* 0x008fc8000001146e */
[----:B------:R-:W-:Y:S01]  /*97e0*/  LEA.HI R7, R7, R110, RZ, 0x3 ;  /* 0x0000006e07077211 */ /* 0x000fe200078f18ff */
[----:B------:R-:W-:-:S03]  /*97f0*/  @P1 IMAD.SHL.U32 R6, R190, 0x2, RZ ;  /* 0x00000002be061824 */ /* 0x000fc600078e00ff */
[----:B------:R-:W-:Y:S01]  /*9800*/  LOP3.LUT R205, R7, 0xfffffff8, RZ, 0xc0, !PT ;  /* 0xfffffff807cd7812 */ /* 0x000fe200078ec0ff */
[--C-:B------:R-:W-:Y:S01]  /*9810*/  @P1 IMAD.WIDE R10, R204, 0x2, R2.reuse ;  /* 0x00000002cc0a1825 */ /* 0x100fe200078e0202 */
[----:B------:R1:W-:Y:S03]  /*9820*/  @P1 LDGSTS.E.BYPASS.LTC128B.128 [R6+0x6100], [R8.64], !P5 ;  /* 0x0610000008061fae */ /* 0x0003e6000e901d4a */
[----:B------:R-:W-:-:S04]  /*9830*/  @P1 IMAD.WIDE R12, R205, 0x2, R2 ;  /* 0x00000002cd0c1825 */ /* 0x000fc800078e0202 */
[----:B------:R-:W-:Y:S01]  /*9840*/  @P0 IMAD.SHL.U32 R0, R190, 0x2, RZ ;  /* 0x00000002be000824 */ /* 0x000fe200078e00ff */
[----:B------:R3:W-:Y:S01]  /*9850*/  @P1 LDGSTS.E.BYPASS.LTC128B.128 [R6+0x8100], [R12.64], !P4 ;  /* 0x081000000c061fae */ /* 0x0007e2000e101d4a */
[----:B--2---:R-:W-:-:S03]  /*9860*/  @P0 IMAD.WIDE R2, R205, 0x2, R4 ;  /* 0x00000002cd020825 */ /* 0x004fc600078e0204 */
[----:B------:R3:W-:Y:S01]  /*9870*/  @P1 LDGSTS.E.BYPASS.LTC128B.128 [R6+0xa100], [R10.64], !P6 ;  /* 0x0a1000000a061fae */ /* 0x0007e2000f101d4a */
[----:B-1----:R-:W-:-:S04]  /*9880*/  @P0 IMAD.WIDE R8, R198, 0x2, R4 ;  /* 0x00000002c6080825 */ /* 0x002fc800078e0204 */
[----:B------:R-:W-:Y:S01]  /*9890*/  @P0 IMAD.WIDE R4, R204, 0x2, R4 ;  /* 0x00000002cc040825 */ /* 0x000fe200078e0204 */
[----:B------:R1:W-:Y:S04]  /*98a0*/  @P0 LDGSTS.E.BYPASS.LTC128B.128 [R0+0x7100], [R8.64], !P5 ;  /* 0x0710000008000fae */ /* 0x0003e8000e901d4a */
[----:B------:R1:W-:Y:S04]  /*98b0*/  @P0 LDGSTS.E.BYPASS.LTC128B.128 [R0+0x9100], [R2.64], !P4 ;  /* 0x0910000002000fae */ /* 0x0003e8000e101d4a */
[----:B------:R1:W-:Y:S04]  /*98c0*/  @P0 LDGSTS.E.BYPASS.LTC128B.128 [R0+0xb100], [R4.64], !P6 ;  /* 0x0b10000004000fae */ /* 0x0003e8000f101d4a */
[----:B------:R-:W0:Y:S01]  /*98d0*/  LDGDEPBAR ;  /* 0x00000000000079af */ /* 0x000e220000000000 */
[----:B------:R-:W-:-:S02]  /*98e0*/  SHF.R.S32.HI R218, RZ, 0x1f, R205 ;  /* 0x0000001fffda7819 */ /* 0x000fc400000114cd */
[----:B------:R-:W-:Y:S01]  /*98f0*/  SHF.R.S32.HI R217, RZ, 0x1f, R204 ;  /* 0x0000001fffd97819 */ /* 0x000fe200000114cc */
[----:B-1----:R-:W-:Y:S01]  /*9900*/  IMAD.U32 R0, RZ, RZ, UR7 ;  /* 0x00000007ff007e24 */ /* 0x002fe2000f8e00ff */
[----:B------:R-:W-:-:S04]  /*9910*/  SEL R2, RZ, 0x10, P6 ;  /* 0x00000010ff027807 */ /* 0x000fc80003000000 */
[----:B------:R-:W-:Y:S02]  /*9920*/  IADD3 R0, R0, 0x18, RZ ;  /* 0x0000001800007810 */ /* 0x000fe40007ffe0ff */
[----:B---3--:R-:W-:Y:S05]  /*9930*/  CALL.REL.NOINC `($_ZN7cutlass13device_kernelIN5flash19enable_sm80_to_sm89INS1_16FlashAttnFwdSm80INS1_25CollectiveMainloopFwdSm80ILi8ELi1ELb0EN4cute5tupleIJNS5_1CILi128EEENS7_ILi64EEENS7_ILi192EEEEEELi192ENS_10bfloat16_tEfNS_4arch4Sm80ELb0ELb1ELb1ELb1ELb1ELb1ELb1ELb1EEENS1_21CollectiveEpilogueFwdINS6_IJS8_SA_S9_EEENS6_IJNS7_ILi1EEESI_SI_EEESC_SE_Li256ELb1ELb1ELb1ELb0EEENS1_36VarlenDynamicPersistentTileSchedulerILi128ELi64ELi256ELi256ELb1ELb1ELb0ELb1ELb0ELb1EEEEEEEEEvNT_6ParamsE$_ZZN5flash25CollectiveMainloopFwdSm80ILi8ELi1ELb0EN4cute5tupleIJNS1_1CILi128EEENS3_ILi64EEENS3_ILi192EEEEEELi192EN7cutlass10bfloat16_tEfNS8_4arch4Sm80ELb0ELb1ELb1ELb1ELb1ELb1ELb1ELb1EE3mmaINS_16FlashAttnFwdSm80ISC_NS_21CollectiveEpilogueFwdINS2_IJS4_S6_S5_EEENS2_IJNS3_ILi1EEESH_SH_EEES9_SB_Li256ELb1ELb1ELb1ELb0EEENS_36VarlenDynamicPersistentTileSchedulerILi128ELi64ELi256ELi256ELb1ELb1ELb0ELb1ELb0ELb1EEEE13SharedStorageENS1_6TensorINS1_11ArrayEngineIfLm96EEENS1_6LayoutINS2_IJNS2_IJNS3_ILi2EEESS_EEESH_NS3_ILi24EEEEEENS2_IJNS2_IJSH_SS_EEENS3_ILi0EEENS3_ILi4EEEEEEEEEENS_7SoftmaxILi2ELi0EEEEEbRKNSC_6ParamsERT0_RT1_iRKNS_16SeqlenInfoQKNewKILb1ELb1EEENS2_IJiiiiEEERT_ENKUlvE_clEv) ;  /* 0x0001672000007944 */ /* 0x008fea0003c00000 */
[----:B------:R-:W-:Y:S05]  /*9940*/  BSYNC B2 ;  /* 0x0000000000027941 */ /* 0x000fea0003800000 */
.L_x_762:
[----:B------:R2:W5:Y:S01]  /*9950*/  LDL R96, [R1] ;  /* 0x0000000001607983 */ /* 0x0005620000100800 */
[----:B------:R-:W-:-:S04]  /*9960*/  DEPBAR.LE SB0, 0x0 ;  /* 0x000080000000791a */ /* 0x000fc80000000000 */
[----:B------:R2:W5:Y:S01]  /*9970*/  LDL R210, [R1+0x10] ;  /* 0x0000100001d27983 */ /* 0x0005620000100800 */
[----:B------:R-:W-:Y:S01]  /*9980*/  WARPSYNC 0xffffffff ;  /* 0xffffffff00007948 */ /* 0x000fe20003800000 */
[----:B------:R-:W-:Y:S02]  /*9990*/  IMAD R0, R103, c[0x0][0x208], RZ ;  /* 0x0000820067007a24 */ /* 0x000fe400078e02ff */
[----:B------:R-:W-:Y:S01]  /*99a0*/  BAR.SYNC.DEFER_BLOCKING 0x0 ;  /* 0x0000000000007b1d */ /* 0x000fe20000010000 */
[----:B------:R-:W-:-:S04]  /*99b0*/  IMAD.WIDE.U32 R2, R197, c[0x0][0x208], RZ ;  /* 0x00008200c5027a25 */ /* 0x000fc800078e00ff */
[----:B------:R-:W-:Y:S02]  /*99c0*/  IMAD R0, R197, c[0x0][0x20c], R0 ;  /* 0x00008300c5007a24 */ /* 0x000fe400078e0200 */
[----:B------:R-:W-:-:S03]  /*99d0*/  IMAD.WIDE.U32 R224, R223, c[0x0][0x210], RZ ;  /* 0x00008400dfe07a25 */ /* 0x000fc600078e00ff */
[----:B------:R-:W-:Y:S01]  /*99e0*/  IADD3 R3, R3, R0, RZ ;  /* 0x0000000003037210 */ /* 0x000fe20007ffe0ff */
[----:B------:R-:W-:Y:S02]  /*99f0*/  IMAD R0, R108, c[0x0][0x218], RZ ;  /* 0x000086006c007a24 */ /* 0x000fe400078e02ff */
[----:B------:R-:W-:Y:S02]  /*9a00*/  IMAD R223, R223, c[0x0][0x214], R225 ;  /* 0x00008500dfdf7a24 */ /* 0x000fe400078e02e1 */
[----:B------:R-:W-:-:S04]  /*9a10*/  IMAD.WIDE.U32 R2, R196, c[0x0][0x218], R2 ;  /* 0x00008600c4027a25 */ /* 0x000fc800078e0002 */
[----:B-1----:R-:W-:Y:S01]  /*9a20*/  IMAD R12, R196, c[0x0][0x21c], R0 ;  /* 0x00008700c40c7a24 */ /* 0x002fe200078e0200 */
[----:B------:R-:W-:-:S04]  /*9a30*/  IADD3 R0, P1, R2, R224, RZ ;  /* 0x000000e002007210 */ /* 0x000fc80007f3e0ff */
[----:B------:R-:W-:Y:S01]  /*9a40*/  LEA R14, P0, R0, c[0x0][0x1f8], 0x1 ;  /* 0x00007e00000e7a11 */ /* 0x000fe200078008ff */
[----:B------:R2:W1:Y:S01]  /*9a50*/  LDSM.16.M88.4 R8, [R173] ;  /* 0x00000000ad08783b */ /* 0x0004620000000200 */
[----:B------:R-:W-:-:S03]  /*9a60*/  IADD3.X R2, R223, R3, R12, P1, !PT ;  /* 0x00000003df027210 */ /* 0x000fc60000ffe40c */
[----:B------:R2:W3:Y:S01]  /*9a70*/  LDSM.16.M88.4 R36, [R142] ;  /* 0x000000008e24783b */ /* 0x0004e20000000200 */
[----:B------:R-:W-:-:S03]  /*9a80*/  LEA.HI.X R15, R0, c[0x0][0x1fc], R2, 0x1, P0 ;  /* 0x00007f00000f7a11 */ /* 0x000fc600000f0c02 */
[----:B------:R2:W4:Y:S04]  /*9a90*/  LDSM.16.M88.4 R24, [R142+0x800] ;  /* 0x000800008e18783b */ /* 0x0005280000000200 */
[----:B------:R2:W1:Y:S04]  /*9aa0*/  LDSM.16.M88.4 R44, [R142+0x1000] ;  /* 0x001000008e2c783b */ /* 0x0004680000000200 */
[----:B------:R2:W1:Y:S04]  /*9ab0*/  LDSM.16.M88.4 R52, [R142+0x1800] ;  /* 0x001800008e34783b */ /* 0x0004680000000200 */
[----:B------:R2:W1:Y:S04]  /*9ac0*/  LDSM.16.M88.4 R4, [R174] ;  /* 0x00000000ae04783b */ /* 0x0004680000000200 */
[----:B------:R2:W1:Y:S04]  /*9ad0*/  LDSM.16.M88.4 R56, [R177] ;  /* 0x00000000b138783b */ /* 0x0004680000000200 */
[----:B------:R2:W1:Y:S04]  /*9ae0*/  LDSM.16.M88.4 R64, [R188] ;  /* 0x00000000bc40783b */ /* 0x0004680000000200 */
[----:B------:R2:W1:Y:S04]  /*9af0*/  LDSM.16.M88.4 R76, [R187] ;  /* 0x00000000bb4c783b */ /* 0x0004680000000200 */
[----:B------:R2:W1:Y:S01]  /*9b00*/  LDSM.16.M88.4 R88, [R186] ;  /* 0x00000000ba58783b */ /* 0x0004620000000200 */
[----:B------:R-:W-:Y:S05]  /*9b10*/  BRA.DIV ~URZ, `(.L_x_763) ;  /* 0x000138827f007947 */ /* 0x000fea000b800000 */
[----:B------:R2:W4:Y:S02]  /*9b20*/  SHFL.IDX PT, R0, R15, RZ, 0x181f ;  /* 0x00181fff0f007589 */ /* 0x00052400000e0000 */
.L_x_914:
[----:B------:R-:W2:Y:S01]  /*9b30*/  SHFL.IDX PT, R16, R14, RZ, 0x181f ;  /* 0x00181fff0e107589 */ /* 0x000ea200000e0000 */
[C---:B------:R-:W-:Y:S01]  /*9b40*/  ISETP.GE.AND P0, PT, R198.reuse, c[0x0][0x1d4], PT ;  /* 0x00007500c6007a0c */ /* 0x040fe20003f06270 */
[----:B------:R-:W-:Y:S01]  /*9b50*/  IMAD.WIDE R18, R198, 0x2, RZ ;  /* 0x00000002c6127825 */ /* 0x000fe200078e02ff */
[----:B------:R-:W-:Y:S01]  /*9b60*/  SHF.L.U32 R190, R190, 0x1, RZ ;  /* 0x00000001bebe7819 */ /* 0x000fe200000006ff */
[----:B------:R-:W4:Y:S01]  /*9b70*/  SHFL.IDX PT, R14, R14, 0x1, 0x181f ;  /* 0x00381f000e0e7f89 */ /* 0x000f2200000e0000 */
[----:B------:R-:W-:Y:S01]  /*9b80*/  ISETP.LT.OR P1, PT, R84, 0x1, P0 ;  /* 0x000000015400780c */ /* 0x000fe20000721670 */
[----:B------:R-:W-:Y:S01]  /*9b90*/  IMAD.WIDE R12, R205, 0x2, RZ ;  /* 0x00000002cd0c7825 */ /* 0x000fe200078e02ff */
[----:B------:R-:W-:Y:S01]  /*9ba0*/  ISETP.GE.AND P2, PT, R110, c[0x0][0x1d4], PT ;  /* 0x000075006e007a0c */ /* 0x000fe20003f46270 */
[----:B--2---:R-:W2:Y:S01]  /*9bb0*/  SHFL.IDX PT, R15, R15, 0x1, 0x181f ;  /* 0x00381f000f0f7f89 */ /* 0x004ea200000e0000 */
[C---:B-1-3--:R-:W-:Y:S01]  /*9bc0*/  HMMA.16816.F32.BF16 R28, R8.reuse, R36, RZ ;  /* 0x00000024081c723c */ /* 0x04afe200000418ff */
[----:B------:R-:W-:Y:S07]  /*9bd0*/  BSSY B0, `(.L_x_764) ;  /* 0x000013f000007945 */ /* 0x000fee0003800000 */
[----:B------:R-:W-:Y:S01]  /*9be0*/  HMMA.16816.F32.BF16 R36, R8, R38, RZ ;  /* 0x000000260824723c */ /* 0x000fe200000418ff */
[----:B------:R-:W-:-:S07]  /*9bf0*/  IADD3 R2, P0, R16, R18, RZ ;  /* 0x0000001210027210 */ /* 0x000fce0007f1e0ff */
[----:B----4-:R-:W-:Y:S01]  /*9c00*/  HMMA.16816.F32.BF16 R40, R8, R24, RZ ;  /* 0x000000180828723c */ /* 0x010fe200000418ff */
[----:B------:R-:W-:-:S05]  /*9c10*/  IADD3.X R3, R19, R0, RZ, P0, !PT ;  /* 0x0000000013037210 */ /* 0x000fca00007fe4ff */
[----:B------:R1:W-:Y:S01]  /*9c20*/  LDGSTS.E.BYPASS.LTC128B.128 [R190+0x100], [R2.64], !P1 ;  /* 0x0010000002be7fae */ /* 0x0003e2000c901d4a */
[----:B------:R-:W-:Y:S01]  /*9c30*/  ISETP.GE.AND P1, PT, R111, c[0x0][0x1d4], PT ;  /* 0x000075006f007a0c */ /* 0x000fe20003f26270 */
[C---:B------:R-:W-:Y:S08]  /*9c40*/  HMMA.16816.F32.BF16 R24, R8.reuse, R26, RZ ;  /* 0x0000001a0818723c */ /* 0x040ff000000418ff */
[----:B------:R-:W-:Y:S08]  /*9c50*/  HMMA.16816.F32.BF16 R32, R8, R52, RZ ;  /* 0x000000340820723c */ /* 0x000ff000000418ff */
[C---:B------:R-:W-:Y:S08]  /*9c60*/  HMMA.16816.F32.BF16 R28, R4.reuse, R56, R28 ;  /* 0x00000038041c723c */ /* 0x040ff0000004181c */
[----:B------:R-:W-:Y:S01]  /*9c70*/  HMMA.16816.F32.BF16 R36, R4, R58, R36 ;  /* 0x0000003a0424723c */ /* 0x000fe20000041824 */
[----:B-1----:R-:W-:-:S04]  /*9c80*/  IADD3 R2, P0, R16, R12, RZ ;  /* 0x0000000c10027210 */ /* 0x002fc80007f1e0ff */
[----:B------:R-:W-:Y:S02]  /*9c90*/  IADD3.X R3, R13, R0, RZ, P0, !PT ;  /* 0x000000000d037210 */ /* 0x000fe400007fe4ff */
[C---:B------:R-:W-:Y:S01]  /*9ca0*/  ISETP.LT.OR P0, PT, R84.reuse, 0x1, P2 ;  /* 0x000000015400780c */ /* 0x040fe20001701670 */
[----:B------:R-:W-:Y:S01]  /*9cb0*/  HMMA.16816.F32.BF16 R40, R4, R64, R40 ;  /* 0x000000400428723c */ /* 0x000fe20000041828 */
[----:B------:R-:W-:-:S07]  /*9cc0*/  ISETP.LT.OR P2, PT, R84, 0x21, P2 ;  /* 0x000000215400780c */ /* 0x000fce0001741670 */
[----:B------:R-:W-:Y:S04]  /*9cd0*/  HMMA.16816.F32.BF16 R24, R4, R66, R24 ;  /* 0x000000420418723c */ /* 0x000fe80000041818 */
[----:B------:R1:W-:Y:S01]  /*9ce0*/  LDGSTS.E.BYPASS.LTC128B.128 [R190+0x2100], [R2.64], !P0 ;  /* 0x0210000002be7fae */ /* 0x0003e2000c101d4a */
[----:B------:R-:W-:-:S03]  /*9cf0*/  IADD3 R18, P0, R18, R14, RZ ;  /* 0x0000000e12127210 */ /* 0x000fc60007f1e0ff */
[----:B------:R-:W-:Y:S01]  /*9d00*/  HMMA.16816.F32.BF16 R32, R4, R88, R32 ;  /* 0x000000580420723c */ /* 0x000fe20000041820 */
[----:B--2---:R-:W-:Y:S01]  /*9d10*/  IADD3.X R19, R19, R15, RZ, P0, !PT ;  /* 0x0000000f13137210 */ /* 0x004fe200007fe4ff */
[----:B-1----:R-:W-:-:S05]  /*9d20*/  IMAD.WIDE R2, R204, 0x2, RZ ;  /* 0x00000002cc027825 */ /* 0x002fca00078e02ff */
[----:B------:R-:W-:-:S04]  /*9d30*/  IADD3 R16, P0, R16, R2, RZ ;  /* 0x0000000210107210 */ /* 0x000fc80007f1e0ff */
[----:B------:R-:W-:Y:S02]  /*9d40*/  IADD3.X R17, R3, R0, RZ, P0, !PT ;  /* 0x0000000003117210 */ /* 0x000fe400007fe4ff */
[C---:B------:R-:W-:Y:S02]  /*9d50*/  ISETP.LT.OR P0, PT, R84.reuse, 0x1, P1 ;  /* 0x000000015400780c */ /* 0x040fe40000f01670 */
[----:B------:R-:W-:-:S11]  /*9d60*/  ISETP.LT.OR P1, PT, R84, 0x21, P1 ;  /* 0x000000215400780c */ /* 0x000fd60000f21670 */
[----:B------:R1:W-:Y:S01]  /*9d70*/  LDGSTS.E.BYPASS.LTC128B.128 [R190+0x4100], [R16.64], !P0 ;  /* 0x0410000010be7fae */ /* 0x0003e2000c101d4a */
[----:B------:R-:W-:-:S04]  /*9d80*/  ISETP.GE.AND P0, PT, R198, c[0x0][0x1d4], PT ;  /* 0x00007500c6007a0c */ /* 0x000fc80003f06270 */
[----:B------:R-:W-:Y:S11]  /*9d90*/  ISETP.LT.OR P0, PT, R84, 0x21, P0 ;  /* 0x000000215400780c */ /* 0x000ff60000701670 */
[----:B------:R-:W-:Y:S02]  /*9da0*/  @!UPT UIADD3 URZ, URZ, URZ, URZ ;  /* 0x0000003f3f3ff290 */ /* 0x000fe4000fffe03f */
[----:B------:R1:W-:Y:S01]  /*9db0*/  LDGSTS.E.BYPASS.LTC128B.128 [R190+0x1100], [R18.64], !P0 ;  /* 0x0110000012be7fae */ /* 0x0003e2000c101d4a */
[----:B------:R-:W-:-:S04]  /*9dc0*/  IADD3 R12, P0, R12, R14, RZ ;  /* 0x0000000e0c0c7210 */ /* 0x000fc80007f1e0ff */
[----:B------:R-:W-:Y:S02]  /*9dd0*/  IADD3.X R13, R13, R15, RZ, P0, !PT ;  /* 0x0000000f0d0d7210 */ /* 0x000fe400007fe4ff */
[----:B------:R-:W-:-:S03]  /*9de0*/  IADD3 R2, P0, R2, R14, RZ ;  /* 0x0000000e02027210 */ /* 0x000fc60007f1e0ff */
[----:B------:R2:W-:Y:S01]  /*9df0*/  LDGSTS.E.BYPASS.LTC128B.128 [R190+0x3100], [R12.64], !P2 ;  /* 0x031000000cbe7fae */ /* 0x0005e2000d101d4a */
[----:B------:R-:W-:Y:S02]  /*9e00*/  IADD3.X R3, R3, R15, RZ, P0, !PT ;  /* 0x0000000f03037210 */ /* 0x000fe400007fe4ff */
[----:B------:R-:W-:-:S03]  /*9e10*/  ISETP.GT.AND P0, PT, R109, R216, PT ;  /* 0x000000d86d00720c */ /* 0x000fc60003f04270 */
[----:B------:R3:W-:Y:S04]  /*9e20*/  LDGSTS.E.BYPASS.LTC128B.128 [R190+0x5100], [R2.64], !P1 ;  /* 0x0510000002be7fae */ /* 0x0007e8000c901d4a */
[----:B------:R-:W-:Y:S04]  /*9e30*/  LDSM.16.M88.4 R20, [R176] ;  /* 0x00000000b014783b */ /* 0x000fe80000000200 */
[----:B------:R-:W4:Y:S04]  /*9e40*/  LDSM.16.M88.4 R48, [R172] ;  /* 0x00000000ac30783b */ /* 0x000f280000000200 */
[----:B------:R-:W3:Y:S04]  /*9e50*/  LDSM.16.M88.4 R80, [R172+0x1000] ;  /* 0x00100000ac50783b */ /* 0x000ee80000000200 */
[----:B------:R-:W3:Y:S04]  /*9e60*/  LDSM.16.M88.4 R60, [R172+0x800] ;  /* 0x00080000ac3c783b */ /* 0x000ee80000000200 */
[----:B------:R-:W3:Y:S01]  /*9e70*/  LDSM.16.M88.4 R56, [R172+0x1800] ;  /* 0x00180000ac38783b */ /* 0x000ee20000000200 */
[C---:B--2---:R-:W-:Y:S03]  /*9e80*/  HMMA.16816.F32.BF16 R12, R8.reuse, R44, RZ ;  /* 0x0000002c080c723c */ /* 0x044fe600000418ff */
[----:B-1----:R-:W-:Y:S04]  /*9e90*/  LDSM.16.M88.4 R16, [R175] ;  /* 0x00000000af10783b */ /* 0x002fe80000000200 */
[----:B------:R-:W1:Y:S01]  /*9ea0*/  LDSM.16.M88.4 R68, [R169] ;  /* 0x00000000a944783b */ /* 0x000e620000000200 */
[C---:B------:R-:W-:Y:S03]  /*9eb0*/  HMMA.16816.F32.BF16 R44, R8.reuse, R46, RZ ;  /* 0x0000002e082c723c */ /* 0x040fe600000418ff */
[----:B------:R-:W2:Y:S04]  /*9ec0*/  LDSM.16.M88.4 R84, [R169+0x1000] ;  /* 0x00100000a954783b */ /* 0x000ea80000000200 */
[----:B------:R-:W1:Y:S01]  /*9ed0*/  LDSM.16.M88.4 R72, [R169+0x800] ;  /* 0x00080000a948783b */ /* 0x000e620000000200 */
[----:B------:R-:W-:Y:S03]  /*9ee0*/  HMMA.16816.F32.BF16 R8, R8, R54, RZ ;  /* 0x000000360808723c */ /* 0x000fe600000418ff */
[----:B------:R-:W1:Y:S04]  /*9ef0*/  LDSM.16.M88.4 R52, [R169+0x1800] ;  /* 0x00180000a934783b */ /* 0x000e680000000200 */
[----:B------:R-:W-:Y:S01]  /*9f00*/  LDSM.16.M88.4 R64, [R142+0x2000] ;  /* 0x002000008e40783b */ /* 0x000fe20000000200 */
[C---:B------:R-:W-:Y:S03]  /*9f10*/  HMMA.16816.F32.BF16 R12, R4.reuse, R76, R12 ;  /* 0x0000004c040c723c */ /* 0x040fe6000004180c */
[----:B------:R-:W0:Y:S05]  /*9f20*/  LDGDEPBAR ;  /* 0x00000000000079af */ /* 0x000e2a0000000000 */
[C---:B------:R-:W-:Y:S01]  /*9f30*/  HMMA.16816.F32.BF16 R44, R4.reuse, R78, R44 ;  /* 0x0000004e042c723c */ /* 0x040fe2000004182c */
[----:B------:R-:W-:Y:S07]  /*9f40*/  LDSM.16.M88.4 R76, [R142+0x2800] ;  /* 0x002800008e4c783b */ /* 0x000fee0000000200 */
[----:B------:R-:W-:Y:S08]  /*9f50*/  HMMA.16816.F32.BF16 R4, R4, R90, R8 ;  /* 0x0000005a0404723c */ /* 0x000ff00000041808 */
[C---:B----4-:R-:W-:Y:S08]  /*9f60*/  HMMA.16816.F32.BF16 R28, R20.reuse, R48, R28 ;  /* 0x00000030141c723c */ /* 0x050ff0000004181c */
[C---:B------:R-:W-:Y:S08]  /*9f70*/  HMMA.16816.F32.BF16 R36, R20.reuse, R50, R36 ;  /* 0x000000321424723c */ /* 0x040ff00000041824 */
[C---:B---3--:R-:W-:Y:S01]  /*9f80*/  HMMA.16816.F32.BF16 R8, R20.reuse, R80, R12 ;  /* 0x000000501408723c */ /* 0x048fe2000004180c */
[----:B------:R-:W3:Y:S07]  /*9f90*/  LDSM.16.M88.4 R12, [R173+0x4000] ;  /* 0x00400000ad0c783b */ /* 0x000eee0000000200 */
[C---:B------:R-:W-:Y:S08]  /*9fa0*/  HMMA.16816.F32.BF16 R40, R20.reuse, R60, R40 ;  /* 0x0000003c1428723c */ /* 0x040ff00000041828 */
[C---:B------:R-:W-:Y:S01]  /*9fb0*/  HMMA.16816.F32.BF16 R24, R20.reuse, R62, R24 ;  /* 0x0000003e1418723c */ /* 0x040fe20000041818 */
[----:B------:R-:W-:Y:S07]  /*9fc0*/  LDSM.16.M88.4 R60, [R142+0x3800] ;  /* 0x003800008e3c783b */ /* 0x000fee0000000200 */
[C---:B------:R-:W-:Y:S01]  /*9fd0*/  HMMA.16816.F32.BF16 R48, R20.reuse, R82, R44 ;  /* 0x000000521430723c */ /* 0x040fe2000004182c */
[----:B------:R-:W4:Y:S07]  /*9fe0*/  LDSM.16.M88.4 R80, [R142+0x3000] ;  /* 0x003000008e50783b */ /* 0x000f2e0000000200 */
[C---:B------:R-:W-:Y:S08]  /*9ff0*/  HMMA.16816.F32.BF16 R44, R20.reuse, R56, R32 ;  /* 0x00000038142c723c */ /* 0x040ff00000041820 */
[----:B------:R-:W-:Y:S01]  /*a000*/  HMMA.16816.F32.BF16 R20, R20, R58, R4 ;  /* 0x0000003a1414723c */ /* 0x000fe20000041804 */
[----:B------:R-:W-:Y:S07]  /*a010*/  LDSM.16.M88.4 R56, [R182] ;  /* 0x00000000b638783b */ /* 0x000fee0000000200 */
[C---:B-1----:R-:W-:Y:S08]  /*a020*/  HMMA.16816.F32.BF16 R4, R16.reuse, R68, R28 ;  /* 0x000000441004723c */ /* 0x042ff0000004181c */
[C---:B------:R-:W-:Y:S01]  /*a030*/  HMMA.16816.F32.BF16 R36, R16.reuse, R70, R36 ;  /* 0x000000461024723c */ /* 0x040fe20000041824 */
[----:B------:R-:W-:Y:S07]  /*a040*/  LDSM.16.M88.4 R68, [R185] ;  /* 0x00000000b944783b */ /* 0x000fee0000000200 */
[C---:B--2---:R-:W-:Y:S01]  /*a050*/  HMMA.16816.F32.BF16 R28, R16.reuse, R84, R8 ;  /* 0x00000054101c723c */ /* 0x044fe20000041808 */
[----:B------:R-:W1:Y:S07]  /*a060*/  LDSM.16.M88.4 R8, [R174+0x4000] ;  /* 0x00400000ae08783b */ /* 0x000e6e0000000200 */
[C---:B------:R-:W-:Y:S08]  /*a070*/  HMMA.16816.F32.BF16 R40, R16.reuse, R72, R40 ;  /* 0x000000481028723c */ /* 0x040ff00000041828 */
[C---:B------:R-:W-:Y:S01]  /*a080*/  HMMA.16816.F32.BF16 R32, R16.reuse, R74, R24 ;  /* 0x0000004a1020723c */ /* 0x040fe20000041818 */
[----:B------:R-:W2:Y:S07]  /*a090*/  LDSM.16.M88.4 R72, [R184] ;  /* 0x00000000b848783b */ /* 0x000eae0000000200 */
[C---:B------:R-:W-:Y:S01]  /*a0a0*/  HMMA.16816.F32.BF16 R48, R16.reuse, R86, R48 ;  /* 0x000000561030723c */ /* 0x040fe20000041830 */
[----:B------:R-:W1:Y:S07]  /*a0b0*/  LDSM.16.M88.4 R84, [R183] ;  /* 0x00000000b754783b */ /* 0x000e6e0000000200 */
[C---:B------:R-:W-:Y:S08]  /*a0c0*/  HMMA.16816.F32.BF16 R44, R16.reuse, R52, R44 ;  /* 0x00000034102c723c */ /* 0x040ff0000004182c */
[----:B------:R-:W-:Y:S08]  /*a0d0*/  HMMA.16816.F32.BF16 R24, R16, R54, R20 ;  /* 0x000000361018723c */ /* 0x000ff00000041814 */
[C---:B---3--:R-:W-:Y:S01]  /*a0e0*/  HMMA.16816.F32.BF16 R16, R12.reuse, R64, R4 ;  /* 0x000000400c10723c */ /* 0x048fe20000041804 */
[----:B------:R-:W-:Y:S07]  /*a0f0*/  LDSM.16.M88.4 R4, [R176+0x4000] ;  /* 0x00400000b004783b */ /* 0x000fee0000000200 */
        /* <DEDUP_REMOVED lines=8> */
[C---:B------:R-:W-:Y:S08]  /*a180*/  HMMA.16816.F32.BF16 R44, R12.reuse, R60, R44 ;  /* 0x0000003c0c2c723c */ /* 0x040ff0000004182c */
[----:B------:R-:W-:Y:S01]  /*a190*/  HMMA.16816.F32.BF16 R24, R12, R62, R24 ;  /* 0x0000003e0c18723c */ /* 0x000fe20000041818 */
[----:B------:R-:W3:Y:S07]  /*a1a0*/  LDSM.16.M88.4 R60, [R172+0x3800] ;  /* 0x00380000ac3c783b */ /* 0x000eee0000000200 */
[C---:B-1----:R-:W-:Y:S08]  /*a1b0*/  HMMA.16816.F32.BF16 R12, R8.reuse, R68, R16 ;  /* 0x00000044080c723c */ /* 0x042ff00000041810 */
[C---:B------:R-:W-:Y:S01]  /*a1c0*/  HMMA.16816.F32.BF16 R16, R8.reuse, R70, R20 ;  /* 0x000000460810723c */ /* 0x040fe20000041814 */
[----:B------:R-:W-:Y:S04]  /*a1d0*/  LDSM.16.M88.4 R20, [R175+0x4000] ;  /* 0x00400000af14783b */ /* 0x000fe80000000200 */
[----:B------:R-:W1:Y:S03]  /*a1e0*/  LDSM.16.M88.4 R68, [R169+0x2000] ;  /* 0x00200000a944783b */ /* 0x000e660000000200 */
[C---:B--2---:R-:W-:Y:S08]  /*a1f0*/  HMMA.16816.F32.BF16 R28, R8.reuse, R72, R40 ;  /* 0x00000048081c723c */ /* 0x044ff00000041828 */
[C---:B------:R-:W-:Y:S01]  /*a200*/  HMMA.16816.F32.BF16 R36, R8.reuse, R74, R36 ;  /* 0x0000004a0824723c */ /* 0x040fe20000041824 */
[----:B------:R-:W2:Y:S07]  /*a210*/  LDSM.16.M88.4 R72, [R169+0x2800] ;  /* 0x00280000a948783b */ /* 0x000eae0000000200 */
[C---:B------:R-:W-:Y:S08]  /*a220*/  HMMA.16816.F32.BF16 R32, R8.reuse, R84, R32 ;  /* 0x000000540820723c */ /* 0x040ff00000041820 */
[C---:B------:R-:W-:Y:S08]  /*a230*/  HMMA.16816.F32.BF16 R48, R8.reuse, R86, R48 ;  /* 0x000000560830723c */ /* 0x040ff00000041830 */
[C---:B------:R-:W-:Y:S01]  /*a240*/  HMMA.16816.F32.BF16 R52, R8.reuse, R56, R44 ;  /* 0x000000380834723c */ /* 0x040fe2000004182c */
[----:B------:R-:W-:Y:S07]  /*a250*/  LDSM.16.M88.4 R44, [R169+0x3000] ;  /* 0x00300000a92c783b */ /* 0x000fee0000000200 */
[----:B------:R-:W-:Y:S08]  /*a260*/  HMMA.16816.F32.BF16 R24, R8, R58, R24 ;  /* 0x0000003a0818723c */ /* 0x000ff00000041818 */
[C---:B---3--:R-:W-:Y:S08]  /*a270*/  HMMA.16816.F32.BF16 R8, R4.reuse, R64, R12 ;  /* 0x000000400408723c */ /* 0x048ff0000004180c */
[C---:B------:R-:W-:Y:S01]  /*a280*/  HMMA.16816.F32.BF16 R12, R4.reuse, R66, R16 ;  /* 0x00000042040c723c */ /* 0x040fe20000041810 */
[----:B------:R-:W-:Y:S04]  /*a290*/  LDSM.16.M88.4 R16, [R173+0x8000] ;  /* 0x00800000ad10783b */ /* 0x000fe80000000200 */
[----:B------:R-:W3:Y:S03]  /*a2a0*/  LDSM.16.M88.4 R64, [R142+0x4000] ;  /* 0x004000008e40783b */ /* 0x000ee60000000200 */
[C---:B------:R-:W-:Y:S08]  /*a2b0*/  HMMA.16816.F32.BF16 R28, R4.reuse, R76, R28 ;  /* 0x0000004c041c723c */ /* 0x040ff0000004181c */
[C---:B------:R-:W-:Y:S01]  /*a2c0*/  HMMA.16816.F32.BF16 R56, R4.reuse, R78, R36 ;  /* 0x0000004e0438723c */ /* 0x040fe20000041824 */
[----:B------:R-:W2:Y:S07]  /*a2d0*/  LDSM.16.M88.4 R76, [R169+0x3800] ;  /* 0x00380000a94c783b */ /* 0x000eae0000000200 */
[C---:B----4-:R-:W-:Y:S08]  /*a2e0*/  HMMA.16816.F32.BF16 R40, R4.reuse, R80, R32 ;  /* 0x000000500428723c */ /* 0x050ff00000041820 */
[C---:B------:R-:W-:Y:S01]  /*a2f0*/  HMMA.16816.F32.BF16 R36, R4.reuse, R82, R48 ;  /* 0x000000520424723c */ /* 0x040fe20000041830 */
[----:B------:R-:W-:Y:S07]  /*a300*/  LDSM.16.M88.4 R48, [R181] ;  /* 0x00000000b530783b */ /* 0x000fee0000000200 */
[C---:B------:R-:W-:Y:S08]  /*a310*/  HMMA.16816.F32.BF16 R52, R4.reuse, R60, R52 ;  /* 0x0000003c0434723c */ /* 0x040ff00000041834 */
[----:B------:R-:W-:Y:S01]  /*a320*/  HMMA.16816.F32.BF16 R92, R4, R62, R24 ;  /* 0x0000003e045c723c */ /* 0x000fe20000041818 */
[----:B------:R-:W4:Y:S07]  /*a330*/  LDSM.16.M88.4 R60, [R142+0x4800] ;  /* 0x004800008e3c783b */ /* 0x000f2e0000000200 */
[C---:B-1----:R-:W-:Y:S01]  /*a340*/  HMMA.16816.F32.BF16 R4, R20.reuse, R68, R8 ;  /* 0x000000441404723c */ /* 0x042fe20000041808 */
[----:B------:R-:W-:Y:S07]  /*a350*/  LDSM.16.M88.4 R8, [R176+0x8000] ;  /* 0x00800000b008783b */ /* 0x000fee0000000200 */
[C---:B------:R-:W-:Y:S01]  /*a360*/  HMMA.16816.F32.BF16 R24, R20.reuse, R70, R12 ;  /* 0x000000461418723c */ /* 0x040fe2000004180c */
[----:B------:R-:W1:Y:S07]  /*a370*/  LDSM.16.M88.4 R12, [R174+0x8000] ;  /* 0x00800000ae0c783b */ /* 0x000e6e0000000200 */
[----:B--2---:R-:W-:Y:S08]  /*a380*/  HMMA.16816.F32.BF16 R32, R20, R72, R28 ;  /* 0x000000481420723c */ /* 0x004ff0000004181c */
[C---:B---3--:R-:W-:Y:S08]  /*a390*/  HMMA.16816.F32.BF16 R4, R16.reuse, R64, R4 ;  /* 0x000000401004723c */ /* 0x048ff00000041804 */
[----:B------:R-:W-:Y:S01]  /*a3a0*/  HMMA.16816.F32.BF16 R28, R16, R66, R24 ;  /* 0x00000042101c723c */ /* 0x000fe20000041818 */
[----:B------:R-:W2:Y:S07]  /*a3b0*/  LDSM.16.M88.4 R64, [R180] ;  /* 0x00000000b440783b */ /* 0x000eae0000000200 */
[C---:B------:R-:W-:Y:S01]  /*a3c0*/  HMMA.16816.F32.BF16 R68, R20.reuse, R74, R56 ;  /* 0x0000004a1444723c */ /* 0x040fe20000041838 */
[----:B------:R-:W-:Y:S04]  /*a3d0*/  LDSM.16.M88.4 R56, [R169+0x4000] ;  /* 0x00400000a938783b */ /* 0x000fe80000000200 */
[----:B------:R-:W-:Y:S03]  /*a3e0*/  LDSM.16.M88.4 R72, [R142+0x5800] ;  /* 0x005800008e48783b */ /* 0x000fe60000000200 */
[C---:B------:R-:W-:Y:S01]  /*a3f0*/  HMMA.16816.F32.BF16 R88, R20.reuse, R76, R52 ;  /* 0x0000004c1458723c */ /* 0x040fe20000041834 */
[----:B------:R-:W3:Y:S07]  /*a400*/  LDSM.16.M88.4 R52, [R172+0x4000] ;  /* 0x00400000ac34783b */ /* 0x000eee0000000200 */
[C---:B------:R-:W-:Y:S08]  /*a410*/  HMMA.16816.F32.BF16 R84, R20.reuse, R44, R40 ;  /* 0x0000002c1454723c */ /* 0x040ff00000041828 */
[----:B------:R-:W-:Y:S01]  /*a420*/  HMMA.16816.F32.BF16 R80, R20, R46, R36 ;  /* 0x0000002e1450723c */ /* 0x000fe20000041824 */
[----:B------:R-:W3:Y:S07]  /*a430*/  LDSM.16.M88.4 R44, [R142+0x5000] ;  /* 0x005000008e2c783b */ /* 0x000eee0000000200 */
[----:B----4-:R-:W-:Y:S08]  /*a440*/  HMMA.16816.F32.BF16 R32, R16, R60, R32 ;  /* 0x0000003c1020723c */ /* 0x010ff00000041820 */
[C---:B-1----:R-:W-:Y:S01]  /*a450*/  HMMA.16816.F32.BF16 R24, R12.reuse, R48, R4 ;  /* 0x000000300c18723c */ /* 0x042fe20000041804 */
[----:B------:R-:W-:Y:S07]  /*a460*/  LDSM.16.M88.4 R4, [R175+0x8000] ;  /* 0x00800000af04783b */ /* 0x000fee0000000200 */
[----:B------:R-:W-:Y:S08]  /*a470*/  HMMA.16816.F32.BF16 R28, R12, R50, R28 ;  /* 0x000000320c1c723c */ /* 0x000ff0000004181c */
[----:B------:R-:W-:Y:S01]  /*a480*/  HMMA.16816.F32.BF16 R40, R16, R62, R68 ;  /* 0x0000003e1028723c */ /* 0x000fe20000041844 */
[----:B------:R-:W1:Y:S04]  /*a490*/  LDSM.16.M88.4 R60, [R172+0x4800] ;  /* 0x00480000ac3c783b */ /* 0x000e680000000200 */
[----:B------:R-:W4:Y:S03]  /*a4a0*/  LDSM.16.M88.4 R68, [R179] ;  /* 0x00000000b344783b */ /* 0x000f260000000200 */
[----:B--2---:R-:W-:Y:S08]  /*a4b0*/  HMMA.16816.F32.BF16 R36, R12, R64, R32 ;  /* 0x000000400c24723c */ /* 0x004ff00000041820 */
[C---:B---3--:R-:W-:Y:S08]  /*a4c0*/  HMMA.16816.F32.BF16 R24, R8.reuse, R52, R24 ;  /* 0x000000340818723c */ /* 0x048ff00000041818 */
[----:B------:R-:W-:Y:S01]  /*a4d0*/  HMMA.16816.F32.BF16 R28, R8, R54, R28 ;  /* 0x00000036081c723c */ /* 0x000fe2000004181c */
[----:B------:R-:W2:Y:S07]  /*a4e0*/  LDSM.16.M88.4 R52, [R169+0x4800] ;  /* 0x00480000a934783b */ /* 0x000eae0000000200 */
[----:B------:R-:W-:Y:S08]  /*a4f0*/  HMMA.16816.F32.BF16 R76, R20, R78, R92 ;  /* 0x0000004e144c723c */ /* 0x000ff0000004185c */
[----:B------:R-:W-:Y:S08]  /*a500*/  HMMA.16816.F32.BF16 R20, R16, R44, R84 ;  /* 0x0000002c1014723c */ /* 0x000ff00000041854 */
[----:B------:R-:W-:Y:S08]  /*a510*/  HMMA.16816.F32.BF16 R32, R12, R66, R40 ;  /* 0x000000420c20723c */ /* 0x000ff00000041828 */
[----:B-1----:R-:W-:Y:S08]  /*a520*/  HMMA.16816.F32.BF16 R36, R8, R60, R36 ;  /* 0x0000003c0824723c */ /* 0x002ff00000041824 */
[C---:B------:R-:W-:Y:S08]  /*a530*/  HMMA.16816.F32.BF16 R48, R4.reuse, R56, R24 ;  /* 0x000000380430723c */ /* 0x040ff00000041818 */
[----:B------:R-:W-:Y:S01]  /*a540*/  HMMA.16816.F32.BF16 R28, R4, R58, R28 ;  /* 0x0000003a041c723c */ /* 0x000fe2000004181c */
[----:B------:R-:W1:Y:S07]  /*a550*/  LDSM.16.M88.4 R56, [R172+0x5000] ;  /* 0x00500000ac38783b */ /* 0x000e6e0000000200 */
[----:B----4-:R-:W-:Y:S08]  /*a560*/  HMMA.16816.F32.BF16 R24, R12, R68, R20 ;  /* 0x000000440c18723c */ /* 0x010ff00000041814 */
[----:B------:R-:W-:Y:S01]  /*a570*/  HMMA.16816.F32.BF16 R44, R16, R46, R80 ;  /* 0x0000002e102c723c */ /* 0x000fe20000041850 */
[----:B------:R-:W-:-:S02]  /*a580*/  FMUL.FTZ R49, R49, c[0x0][0x320] ;  /* 0x0000c80031317a20 */ /* 0x000fc40000410000 */
[----:B------:R-:W-:Y:S02]  /*a590*/  FMUL.FTZ R50, R50, c[0x0][0x320] ;  /* 0x0000c80032327a20 */ /* 0x000fe40000410000 */
[----:B------:R-:W-:Y:S02]  /*a5a0*/  FMUL.FTZ R51, R51, c[0x0][0x320] ;  /* 0x0000c80033337a20 */ /* 0x000fe40000410000 */
[----:B------:R-:W-:Y:S01]  /*a5b0*/  FMUL.FTZ R0, R48, c[0x0][0x320] ;  /* 0x0000c80030007a20 */ /* 0x000fe20000410000 */
[----:B------:R-:W-:Y:S01]  /*a5c0*/  HMMA.16816.F32.BF16 R20, R8, R62, R32 ;  /* 0x0000003e0814723c */ /* 0x000fe20000041820 */
[----:B------:R-:W3:Y:S01]  /*a5d0*/  LDSM.16.M88.4 R60, [R178] ;  /* 0x00000000b23c783b */ /* 0x000ee20000000200 */
[----:B------:R-:W4:Y:S01]  /*a5e0*/  MUFU.TANH R81, R50 ;  /* 0x0000003200517308 */ /* 0x000f220000002400 */
[----:B------:R-:W-:Y:S02]  /*a5f0*/  FMUL.FTZ R28, R28, c[0x0][0x320] ;  /* 0x0000c8001c1c7a20 */ /* 0x000fe40000410000 */
[----:B------:R-:W-:-:S02]  /*a600*/  FMUL.FTZ R29, R29, c[0x0][0x320] ;  /* 0x0000c8001d1d7a20 */ /* 0x000fc40000410000 */
[----:B------:R-:W-:Y:S01]  /*a610*/  FMUL.FTZ R30, R30, c[0x0][0x320] ;  /* 0x0000c8001e1e7a20 */ /* 0x000fe20000410000 */
[C---:B------:R-:W-:Y:S01]  /*a620*/  HMMA.16816.F32.BF16 R64, R16.reuse, R72, R88 ;  /* 0x000000481040723c */ /* 0x040fe20000041858 */
[----:B------:R-:W-:Y:S01]  /*a630*/  FMUL.FTZ R31, R31, c[0x0][0x320] ;  /* 0x0000c8001f1f7a20 */ /* 0x000fe20000410000 */
[----:B------:R-:W1:Y:S06]  /*a640*/  MUFU.TANH R72, R49 ;  /* 0x0000003100487308 */ /* 0x000e6c0000002400 */
[----:B------:R-:W-:Y:S02]  /*a650*/  HMMA.16816.F32.BF16 R16, R16, R74, R76 ;  /* 0x0000004a1010723c */ /* 0x000fe4000004184c */
[----:B------:R1:W1:Y:S06]  /*a660*/  MUFU.TANH R73, R51 ;  /* 0x0000003300497308 */ /* 0x00026c0000002400 */
[----:B--2---:R-:W-:Y:S02]  /*a670*/  HMMA.16816.F32.BF16 R36, R4, R52, R36 ;  /* 0x000000340424723c */ /* 0x004fe40000041824 */
[----:B------:R-:W2:Y:S06]  /*a680*/  MUFU.TANH R69, R28 ;  /* 0x0000001c00457308 */ /* 0x000eac0000002400 */
[----:B------:R-:W-:Y:S01]  /*a690*/  HMMA.16816.F32.BF16 R40, R12, R70, R44 ;  /* 0x000000460c28723c */ /* 0x000fe2000004182c */
[----:B------:R-:W2:Y:S01]  /*a6a0*/  LDSM.16.M88.4 R44, [R172+0x5800] ;  /* 0x00580000ac2c783b */ /* 0x000ea20000000200 */
[----:B------:R-:W2:Y:S03]  /*a6b0*/  MUFU.TANH R68, R29 ;  /* 0x0000001d00447308 */ /* 0x000ea60000002400 */
[----:B-1----:R-:W1:Y:S03]  /*a6c0*/  LDSM.16.M88.4 R48, [R169+0x5000] ;  /* 0x00500000a930783b */ /* 0x002e660000000200 */
[----:B------:R-:W-:Y:S02]  /*a6d0*/  HMMA.16816.F32.BF16 R32, R8, R56, R24 ;  /* 0x000000380820723c */ /* 0x000fe40000041818 */
[----:B------:R-:W1:Y:S06]  /*a6e0*/  MUFU.TANH R70, R30 ;  /* 0x0000001e00467308 */ /* 0x000e6c0000002400 */
[----:B------:R-:W-:Y:S01]  /*a6f0*/  HMMA.16816.F32.BF16 R24, R4, R54, R20 ;  /* 0x000000360418723c */ /* 0x000fe20000041814 */
[----:B------:R-:W-:Y:S01]  /*a700*/  FMUL.FTZ R36, R36, c[0x0][0x320] ;  /* 0x0000c80024247a20 */ /* 0x000fe20000410000 */
[----:B------:R4:W1:Y:S01]  /*a710*/  MUFU.TANH R56, R31 ;  /* 0x0000001f00387308 */ /* 0x0008620000002400 */
[----:B------:R-:W-:-:S02]  /*a720*/  FMUL.FTZ R37, R37, c[0x0][0x320] ;  /* 0x0000c80025257a20 */ /* 0x000fc40000410000 */
[----:B------:R-:W-:Y:S02]  /*a730*/  FMUL.FTZ R38, R38, c[0x0][0x320] ;  /* 0x0000c80026267a20 */ /* 0x000fe40000410000 */
[----:B------:R-:W-:Y:S01]  /*a740*/  FMUL.FTZ R39, R39, c[0x0][0x320] ;  /* 0x0000c80027277a20 */ /* 0x000fe20000410000 */
[C---:B---3--:R-:W-:Y:S02]  /*a750*/  HMMA.16816.F32.BF16 R20, R12.reuse, R60, R64 ;  /* 0x0000003c0c14723c */ /* 0x048fe40000041840 */
[----:B------:R-:W3:Y:S06]  /*a760*/  MUFU.TANH R54, R36 ;  /* 0x0000002400367308 */ /* 0x000eec0000002400 */
[----:B------:R-:W-:Y:S02]  /*a770*/  HMMA.16816.F32.BF16 R12, R12, R62, R16 ;  /* 0x0000003e0c0c723c */ /* 0x000fe40000041810 */
[----:B------:R-:W1:Y:S06]  /*a780*/  MUFU.TANH R52, R37 ;  /* 0x0000002500347308 */ /* 0x000e6c0000002400 */
[----:B----4-:R-:W-:Y:S01]  /*a790*/  HMMA.16816.F32.BF16 R28, R8, R58, R40 ;  /* 0x0000003a081c723c */ /* 0x010fe20000041828 */
[----:B------:R-:W-:Y:S01]  /*a7a0*/  FMUL.FTZ R24, R24, c[0x0][0x320] ;  /* 0x0000c80018187a20 */ /* 0x000fe20000410000 */
[----:B------:R-:W4:Y:S01]  /*a7b0*/  MUFU.TANH R55, R38 ;  /* 0x0000002600377308 */ /* 0x000f220000002400 */
[----:B------:R-:W-:-:S02]  /*a7c0*/  FMUL.FTZ R25, R25, c[0x0][0x320] ;  /* 0x0000c80019197a20 */ /* 0x000fc40000410000 */
[----:B------:R-:W-:Y:S02]  /*a7d0*/  FMUL.FTZ R26, R26, c[0x0][0x320] ;  /* 0x0000c8001a1a7a20 */ /* 0x000fe40000410000 */
[----:B------:R-:W-:Y:S01]  /*a7e0*/  FMUL.FTZ R27, R27, c[0x0][0x320] ;  /* 0x0000c8001b1b7a20 */ /* 0x000fe20000410000 */
[C---:B--2---:R-:W-:Y:S02]  /*a7f0*/  HMMA.16816.F32.BF16 R16, R8.reuse, R44, R20 ;  /* 0x0000002c0810723c */ /* 0x044fe40000041814 */
[----:B------:R2:W2:Y:S06]  /*a800*/  MUFU.TANH R53, R39 ;  /* 0x0000002700357308 */ /* 0x0004ac0000002400 */
[----:B------:R-:W-:Y:S02]  /*a810*/  HMMA.16816.F32.BF16 R8, R8, R46, R12 ;  /* 0x0000002e0808723c */ /* 0x000fe4000004180c */
[----:B------:R-:W3:Y:S06]  /*a820*/  MUFU.TANH R43, R25 ;  /* 0x00000019002b7308 */ /* 0x000eec0000002400 */
[----:B-1----:R-:W-:Y:S01]  /*a830*/  HMMA.16816.F32.BF16 R32, R4, R48, R32 ;  /* 0x000000300420723c */ /* 0x002fe20000041820 */
[----:B--2---:R-:W1:Y:S01]  /*a840*/  LDSM.16.M88.4 R36, [R169+0x5800] ;  /* 0x00580000a924783b */ /* 0x004e620000000200 */
[----:B------:R-:W2:Y:S01]  /*a850*/  MUFU.TANH R48, R24 ;  /* 0x0000001800307308 */ /* 0x000ea20000002400 */
[----:B------:R-:W-:-:S05]  /*a860*/  DEPBAR.LE SB0, 0x0 ;  /* 0x000080000000791a */ /* 0x000fca0000000000 */
[----:B------:R-:W-:Y:S02]  /*a870*/  HMMA.16816.F32.BF16 R20, R4, R50, R28 ;  /* 0x000000320414723c */ /* 0x000fe4000004181c */
[----:B------:R-:W1:Y:S08]  /*a880*/  MUFU.TANH R49, R26 ;  /* 0x0000001a00317308 */ /* 0x000e700000002400 */
[----:B------:R-:W1:Y:S06]  /*a890*/  MUFU.TANH R45, R27 ;  /* 0x0000001b002d7308 */ /* 0x000e6c0000002400 */
[----:B------:R-:W-:-:S02]  /*a8a0*/  FMUL.FTZ R32, R32, c[0x0][0x320] ;  /* 0x0000c80020207a20 */ /* 0x000fc40000410000 */
[----:B------:R-:W-:Y:S01]  /*a8b0*/  FMUL.FTZ R34, R34, c[0x0][0x320] ;  /* 0x0000c80022227a20 */ /* 0x000fe20000410000 */
[----:B------:R2:W2:Y:S01]  /*a8c0*/  MUFU.TANH R80, R0 ;  /* 0x0000000000507308 */ /* 0x0004a20000002400 */
[----:B------:R-:W-:Y:S02]  /*a8d0*/  FMUL.FTZ R35, R35, c[0x0][0x320] ;  /* 0x0000c80023237a20 */ /* 0x000fe40000410000 */
[----:B------:R-:W-:Y:S02]  /*a8e0*/  FMUL.FTZ R33, R33, c[0x0][0x320] ;  /* 0x0000c80021217a20 */ /* 0x000fe40000410000 */
[----:B------:R-:W-:Y:S02]  /*a8f0*/  FMUL.FTZ R21, R21, c[0x0][0x320] ;  /* 0x0000c80015157a20 */ /* 0x000fe40000410000 */
[----:B------:R-:W-:Y:S01]  /*a900*/  FMUL.FTZ R22, R22, c[0x0][0x320] ;  /* 0x0000c80016167a20 */ /* 0x000fe20000410000 */
[----:B------:R3:W3:Y:S01]  /*a910*/  MUFU.TANH R30, R32 ;  /* 0x00000020001e7308 */ /* 0x0006e20000002400 */
[----:B------:R-:W-:-:S02]  /*a920*/  FMUL.FTZ R20, R20, c[0x0][0x320] ;  /* 0x0000c80014147a20 */ /* 0x000fc40000410000 */
[----:B------:R-:W-:Y:S01]  /*a930*/  FMUL.FTZ R23, R23, c[0x0][0x320] ;  /* 0x0000c80017177a20 */ /* 0x000fe20000410000 */
[----:B-1----:R-:W-:Y:S04]  /*a940*/  HMMA.16816.F32.BF16 R12, R4, R36, R16 ;  /* 0x00000024040c723c */ /* 0x002fe80000041810 */
[----:B------:R1:W1:Y:S01]  /*a950*/  MUFU.TANH R44, R34 ;  /* 0x00000022002c7308 */ /* 0x0002620000002400 */
[----:B--2---:R-:W-:-:S03]  /*a960*/  SHF.R.S32.HI R0, RZ, 0x1f, R198 ;  /* 0x0000001fff007819 */ /* 0x004fc600000114c6 */
[----:B------:R-:W-:Y:S04]  /*a970*/  HMMA.16816.F32.BF16 R4, R4, R38, R8 ;  /* 0x000000260404723c */ /* 0x000fe80000041808 */
[----:B------:R2:W1:Y:S08]  /*a980*/  MUFU.TANH R42, R35 ;  /* 0x00000023002a7308 */ /* 0x0004700000002400 */
[----:B------:R2:W1:Y:S04]  /*a990*/  MUFU.TANH R40, R22 ;  /* 0x0000001600287308 */ /* 0x0004680000002400 */
[----:B------:R-:W-:-:S04]  /*a9a0*/  FMUL.FTZ R12, R12, c[0x0][0x320] ;  /* 0x0000c8000c0c7a20 */ /* 0x000fc80000410000 */
[----:B------:R2:W1:Y:S01]  /*a9b0*/  MUFU.TANH R31, R33 ;  /* 0x00000021001f7308 */ /* 0x0004620000002400 */
[----:B------:R-:W-:Y:S02]  /*a9c0*/  FMUL.FTZ R13, R13, c[0x0][0x320] ;  /* 0x0000c8000d0d7a20 */ /* 0x000fe40000410000 */
[----:B------:R-:W-:Y:S02]  /*a9d0*/  FMUL.FTZ R14, R14, c[0x0][0x320] ;  /* 0x0000c8000e0e7a20 */ /* 0x000fe40000410000 */
[----:B------:R-:W-:Y:S02]  /*a9e0*/  FMUL.FTZ R15, R15, c[0x0][0x320] ;  /* 0x0000c8000f0f7a20 */ /* 0x000fe40000410000 */
[----:B------:R-:W-:Y:S01]  /*a9f0*/  FMUL.FTZ R4, R4, c[0x0][0x320] ;  /* 0x0000c80004047a20 */ /* 0x000fe20000410000 */
[----:B------:R2:W1:Y:S01]  /*aa00*/  MUFU.TANH R32, R20 ;  /* 0x0000001400207308 */ /* 0x0004620000002400 */
[----:B------:R-:W-:Y:S02]  /*aa10*/  FMUL.FTZ R5, R5, c[0x0][0x320] ;  /* 0x0000c80005057a20 */ /* 0x000fe40000410000 */
[----:B------:R-:W-:-:S02]  /*aa20*/  FMUL.FTZ R6, R6, c[0x0][0x320] ;  /* 0x0000c80006067a20 */ /* 0x000fc40000410000 */
[----:B------:R-:W-:-:S03]  /*aa30*/  FMUL.FTZ R7, R7, c[0x0][0x320] ;  /* 0x0000c80007077a20 */ /* 0x000fc60000410000 */
[----:B------:R-:W1:Y:S08]  /*aa40*/  MUFU.TANH R21, R21 ;  /* 0x0000001500157308 */ /* 0x000e700000002400 */
        /* <DEDUP_REMOVED lines=11> */
[----:B---34-:R-:W-:Y:S01]  /*ab00*/  IMAD.MOV.U32 R0, RZ, RZ, c[0x0][0x2b8] ;  /* 0x0000ae00ff007624 */ /* 0x018fe200078e00ff */
[----:B------:R-:W-:Y:S01]  /*ab10*/  IADD3 R2, R206, R97, R226 ;  /* 0x00000061ce027210 */ /* 0x000fe20007ffe0e2 */
[----:B------:R-:W-:-:S03]  /*ab20*/  IMAD.MOV.U32 R196, RZ, RZ, RZ ;  /* 0x000000ffffc47224 */ /* 0x000fc600078e00ff */
[----:B------:R-:W-:Y:S02]  /*ab30*/  ISETP.NE.AND P0, PT, R0, 0x1, PT ;  /* 0x000000010000780c */ /* 0x000fe40003f05270 */
[----:B------:R-:W-:-:S05]  /*ab40*/  IADD3 R2, R2, -0x40, RZ ;  /* 0xffffffc002027810 */ /* 0x000fca0007ffe0ff */
[----:B------:R-:W-:-:S06]  /*ab50*/  IMAD.MOV.U32 R0, RZ, RZ, R2 ;  /* 0x000000ffff007224 */ /* 0x000fcc00078e0002 */
[----:B------:R-:W-:-:S05]  /*ab60*/  @P0 IMAD.HI.U32 R3, R2, c[0x0][0x2bc], RZ ;  /* 0x0000af0002030a27 */ /* 0x000fca00078e00ff */
[----:B------:R-:W-:-:S04]  /*ab70*/  @P0 SHF.R.U32.HI R0, RZ, c[0x0][0x2c0], R3 ;  /* 0x0000b000ff000a19 */ /* 0x000fc80000011603 */
[----:B------:R-:W-:-:S04]  /*ab80*/  @!P3 IADD3 R3, P0, R0, R230, RZ ;  /* 0x000000e60003b210 */ /* 0x000fc80007f1e0ff */
[----:B--2---:R-:W-:Y:S02]  /*ab90*/  @!P3 LEA.HI.X.SX32 R5, R0, R232, 0x1, P0 ;  /* 0x000000e80005b211 */ /* 0x004fe400000f0eff */
        /* <DEDUP_REMOVED lines=19> */
[----:B------:R2:W3:Y:S02]  /*acd0*/  SHFL.IDX PT, R4, R5, RZ, 0x181f ;  /* 0x00181fff05047589 */ /* 0x0004e400000e0000 */
.L_x_915:
[----:B------:R-:W-:Y:S05]  /*ace0*/  BRA.DIV ~URZ, `(.L_x_767) ;  /* 0x000127b27f007947 */ /* 0x000fea000b800000 */
[----:B------:R-:W4:Y:S01]  /*acf0*/  SHFL.IDX PT, R0, R15, RZ, 0x181f ;  /* 0x00181fff0f007589 */ /* 0x000f2200000e0000 */
[----:B------:R-:W-:Y:S01]  /*ad00*/  SHF.R.S32.HI R2, RZ, 0x1f, R198 ;  /* 0x0000001fff027819 */ /* 0x000fe200000114c6 */
[C---:B------:R-:W-:Y:S01]  /*ad10*/  IMAD.SHL.U32 R12, R198.reuse, 0x2, RZ ;  /* 0x00000002c60c7824 */ /* 0x040fe200078e00ff */
[C---:B------:R-:W-:Y:S01]  /*ad20*/  SHF.L.U64.HI R16, R205.reuse, 0x1, R218 ;  /* 0x00000001cd107819 */ /* 0x040fe200000102da */
[----:B------:R-:W-:Y:S01]  /*ad30*/  IMAD.SHL.U32 R14, R205, 0x2, RZ ;  /* 0x00000002cd0e7824 */ /* 0x000fe200078e00ff */
[----:B------:R-:W-:Y:S01]  /*ad40*/  SHF.L.U64.HI R13, R198, 0x1, R2 ;  /* 0x00000001c60d7819 */ /* 0x000fe20000010202 */
[C---:B------:R-:W-:Y:S01]  /*ad50*/  IMAD.SHL.U32 R17, R204.reuse, 0x2, RZ ;  /* 0x00000002cc117824 */ /* 0x040fe200078e00ff */
[----:B------:R-:W-:Y:S02]  /*ad60*/  SHF.L.U64.HI R18, R204, 0x1, R217 ;  /* 0x00000001cc127819 */ /* 0x000fe400000102d9 */
[----:B------:R-:W-:-:S02]  /*ad70*/  SEL R20, RZ, 0x10, P6 ;  /* 0x00000010ff147807 */ /* 0x000fc40003000000 */
[----:B------:R-:W-:Y:S02]  /*ad80*/  SEL R11, RZ, 0x10, P5 ;  /* 0x00000010ff0b7807 */ /* 0x000fe40002800000 */
[----:B------:R-:W-:Y:S02]  /*ad90*/  SEL R10, RZ, 0x10, P4 ;  /* 0x00000010ff0a7807 */ /* 0x000fe40002000000 */
[C---:B----4-:R-:W-:Y:S02]  /*ada0*/  IADD3 R2, P2, R0.reuse, R12, RZ ;  /* 0x0000000c00027210 */ /* 0x050fe40007f5e0ff */
[C---:B------:R-:W-:Y:S02]  /*adb0*/  IADD3 R8, P1, R0.reuse, R14, RZ ;  /* 0x0000000e00087210 */ /* 0x040fe40007f3e0ff */
[----:B------:R-:W-:Y:S01]  /*adc0*/  IADD3 R6, P0, R0, R17, RZ ;  /* 0x0000001100067210 */ /* 0x000fe20007f1e0ff */
[C---:B---3--:R-:W-:Y:S01]  /*add0*/  IMAD.X R3, R4.reuse, 0x1, R13, P2 ;  /* 0x0000000104037824 */ /* 0x048fe200010e060d */
[----:B------:R-:W3:Y:S01]  /*ade0*/  SHFL.IDX PT, R0, R15, 0x1, 0x181f ;  /* 0x00381f000f007f89 */ /* 0x000ee200000e0000 */
[----:B------:R-:W-:-:S02]  /*adf0*/  IMAD.X R9, R4, 0x1, R16, P1 ;  /* 0x0000000104097824 */ /* 0x000fc400008e0610 */
[----:B------:R-:W-:Y:S01]  /*ae00*/  IMAD.X R7, R4, 0x1, R18, P0 ;  /* 0x0000000104077824 */ /* 0x000fe200000e0612 */
[----:B------:R-:W-:Y:S01]  /*ae10*/  @!PT LDS RZ, [RZ] ;  /* 0x00000000fffff984 */ /* 0x000fe20000000800 */
[----:B------:R4:W-:Y:S04]  /*ae20*/  LDGSTS.E.BYPASS.LTC128B.128 [R190+0x6100], [R2.64], !P5 ;  /* 0x0610000002be7fae */ /* 0x0009e8000e901d4a */
[----:B------:R4:W-:Y:S04]  /*ae30*/  LDGSTS.E.BYPASS.LTC128B.128 [R190+0x8100], [R8.64], !P4 ;  /* 0x0810000008be7fae */ /* 0x0009e8000e101d4a */
[----:B------:R4:W-:Y:S04]  /*ae40*/  LDGSTS.E.BYPASS.LTC128B.128 [R190+0xa100], [R6.64], !P6 ;  /* 0x0a10000006be7fae */ /* 0x0009e8000f101d4a */
[----:B------:R2:W1:Y:S02]  /*ae50*/  SHFL.IDX PT, R4, R5, 0x1, 0x181f ;  /* 0x00381f0005047f89 */ /* 0x00046400000e0000 */
[----:B--2---:R-:W-:-:S02]  /*ae60*/  IMAD.MOV.U32 R5, RZ, RZ, R20 ;  /* 0x000000ffff057224 */ /* 0x004fc400078e0014 */
.L_x_916:
[----:B---34-:R-:W-:Y:S02]  /*ae70*/  IADD3 R8, -R11, 0x10, RZ ;  /* 0x000000100b087810 */ /* 0x018fe40007ffe1ff */
[----:B------:R-:W-:-:S02]  /*ae80*/  IADD3 R6, -R10, 0x10, RZ ;  /* 0x000000100a067810 */ /* 0x000fc40007ffe1ff */
[----:B------:R-:W-:Y:S02]  /*ae90*/  LOP3.LUT R8, R8, 0xf, RZ, 0xc0, !PT ;  /* 0x0000000f08087812 */ /* 0x000fe400078ec0ff */
[----:B------:R-:W-:Y:S02]  /*aea0*/  LOP3.LUT R6, R6, 0xf, RZ, 0xc0, !PT ;  /* 0x0000000f06067812 */ /* 0x000fe400078ec0ff */
[----:B------:R-:W-:Y:S02]  /*aeb0*/  IADD3 R8, P1, P0, R8, R0, R12 ;  /* 0x0000000008087210 */ /* 0x000fe4000783e00c */
[----:B------:R-:W-:Y:S02]  /*aec0*/  IADD3 R2, -R5, 0x10, RZ ;  /* 0x0000001005027810 */ /* 0x000fe40007ffe1ff */
[----:B-1----:R-:W-:Y:S02]  /*aed0*/  IADD3.X R9, RZ, R4, R13, P1, P0 ;  /* 0x00000004ff097210 */ /* 0x002fe40000fe040d */
[----:B------:R-:W-:-:S02]  /*aee0*/  IADD3 R6, P1, P0, R6, R0, R14 ;  /* 0x0000000006067210 */ /* 0x000fc4000783e00e */
[----:B------:R-:W-:Y:S02]  /*aef0*/  LOP3.LUT R2, R2, 0xf, RZ, 0xc0, !PT ;  /* 0x0000000f02027812 */ /* 0x000fe400078ec0ff */
[----:B------:R-:W-:Y:S02]  /*af00*/  IADD3.X R7, RZ, R4, R16, P1, P0 ;  /* 0x00000004ff077210 */ /* 0x000fe40000fe0410 */
[----:B------:R-:W-:Y:S02]  /*af10*/  IADD3 R2, P1, P0, R2, R0, R17 ;  /* 0x0000000002027210 */ /* 0x000fe4000783e011 */
[----:B------:R-:W-:Y:S02]  /*af20*/  ISETP.NE.U32.AND P2, PT, R11, RZ, PT ;  /* 0x000000ff0b00720c */ /* 0x000fe40003f45070 */
[----:B------:R-:W-:Y:S02]  /*af30*/  IADD3.X R3, RZ, R4, R18, P1, P0 ;  /* 0x00000004ff037210 */ /* 0x000fe40000fe0412 */
[----:B------:R-:W-:-:S02]  /*af40*/  ISETP.NE.U32.AND P1, PT, R10, RZ, PT ;  /* 0x000000ff0a00720c */ /* 0x000fc40003f25070 */
[----:B------:R-:W-:-:S07]  /*af50*/  ISETP.NE.U32.AND P0, PT, R5, RZ, PT ;  /* 0x000000ff0500720c */ /* 0x000fce0003f05070 */
[----:B------:R-:W-:Y:S01]  /*af60*/  @!PT LDS RZ, [RZ] ;  /* 0x00000000fffff984 */ /* 0x000fe20000000800 */
[----:B------:R-:W-:Y:S01]  /*af70*/  @!PT LDS RZ, [RZ] ;  /* 0x00000000fffff984 */ /* 0x000fe20000000800 */
[----:B------:R-:W-:Y:S01]  /*af80*/  @!PT LDS RZ, [RZ] ;  /* 0x00000000fffff984 */ /* 0x000fe20000000800 */
[----:B------:R1:W-:Y:S04]  /*af90*/  LDGSTS.E.BYPASS.LTC128B.128.ZFILL [R190+0x7100], [R8.64], P2 ;  /* 0x0710000008be7fae */ /* 0x0003e80009141d4a */
[----:B------:R1:W-:Y:S04]  /*afa0*/  LDGSTS.E.BYPASS.LTC128B.128.ZFILL [R190+0x9100], [R6.64], P1 ;  /* 0x0910000006be7fae */ /* 0x0003e80008941d4a */
[----:B------:R1:W-:Y:S02]  /*afb0*/  LDGSTS.E.BYPASS.LTC128B.128.ZFILL [R190+0xb100], [R2.64], P0 ;  /* 0x0b10000002be7fae */ /* 0x0003e40008141d4a */
.L_x_765:
[----:B---34-:R-:W-:Y:S05]  /*afc0*/  BSYNC B0 ;  /* 0x0000000000007941 */ /* 0x018fea0003800000 */
.L_x_764:
[----:B--2---:R-:W2:Y:S01]  /*afd0*/  LDL R20, [R1+0x4] ;  /* 0x0000040001147983 */ /* 0x004ea20000100800 */
[----:B-----5:R-:W-:Y:S01]  /*afe0*/  SHF.R.S32.HI R0, RZ, 0x1f, R96 ;  /* 0x0000001fff007819 */ /* 0x020fe20000011460 */
[----:B-1----:R-:W-:Y:S01]  /*aff0*/  IMAD.MOV.U32 R8, RZ, RZ, 0x1 ;  /* 0x00000001ff087424 */ /* 0x002fe200078e00ff */
[----:B------:R-:W-:Y:S01]  /*b000*/  LOP3.LUT R9, RZ, c[0x0][0x324], RZ, 0x33, !PT ;  /* 0x0000c900ff097a12 */ /* 0x000fe200078e33ff */
[----:B------:R-:W0:Y:S01]  /*b010*/  LDGDEPBAR ;  /* 0x00000000000079af */ /* 0x000e220000000000 */
[----:B------:R-:W-:-:S02]  /*b020*/  LEA.HI R2, R0, R96, RZ, 0x2 ;  /* 0x0000006000027211 */ /* 0x000fc400078f10ff */
[----:B------:R-:W-:Y:S02]  /*b030*/  LEA.HI R0, R0, R96, RZ, 0x5 ;  /* 0x0000006000007211 */ /* 0x000fe400078f28ff */
[----:B------:R-:W-:Y:S02]  /*b040*/  LOP3.LUT R2, R2, 0xfffffffc, RZ, 0xc0, !PT ;  /* 0xfffffffc02027812 */ /* 0x000fe400078ec0ff */
[----:B------:R-:W-:Y:S02]  /*b050*/  LOP3.LUT R3, R0, 0xffffffe0, RZ, 0xc0, !PT ;  /* 0xffffffe000037812 */ /* 0x000fe400078ec0ff */
[----:B------:R-:W-:Y:S01]  /*b060*/  SHF.R.S32.HI R4, RZ, 0x5, R0 ;  /* 0x00000005ff047819 */ /* 0x000fe20000011400 */
[C---:B------:R-:W-:Y:S01]  /*b070*/  IMAD.IADD R2, R96.reuse, 0x1, -R2 ;  /* 0x0000000160027824 */ /* 0x040fe200078e0a02 */
[----:B------:R-:W-:Y:S01]  /*b080*/  SHF.R.S32.HI R5, RZ, 0x1f, R0 ;  /* 0x0000001fff057819 */ /* 0x000fe20000011400 */
[----:B------:R-:W-:Y:S01]  /*b090*/  IMAD.IADD R0, R96, 0x1, -R3 ;  /* 0x0000000160007824 */ /* 0x000fe200078e0a03 */
[----:B------:R-:W-:-:S02]  /*b0a0*/  ISETP.NE.AND P0, PT, R8, c[0x0][0x2c4], PT ;  /* 0x0000b10008007a0c */ /* 0x000fc40003f05270 */
[----:B------:R-:W-:Y:S02]  /*b0b0*/  LEA.HI R5, R5, R4, RZ, 0x3 ;  /* 0x0000000405057211 */ /* 0x000fe400078f18ff */
[----:B------:R-:W-:Y:S02]  /*b0c0*/  LEA.HI R3, R2, R2, RZ, 0x1 ;  /* 0x0000000202037211 */ /* 0x000fe400078f08ff */
[----:B------:R-:W-:Y:S02]  /*b0d0*/  SHF.R.S32.HI R7, RZ, 0x1f, R0 ;  /* 0x0000001fff077819 */ /* 0x000fe40000011400 */
[----:B------:R-:W-:Y:S02]  /*b0e0*/  LOP3.LUT R6, R5, 0xffffff8, RZ, 0xc0, !PT ;  /* 0x0ffffff805067812 */ /* 0x000fe400078ec0ff */
[----:B------:R-:W-:Y:S02]  /*b0f0*/  LOP3.LUT R5, R3, 0x1ffffffe, RZ, 0xc0, !PT ;  /* 0x1ffffffe03057812 */ /* 0x000fe400078ec0ff */
[----:B------:R-:W-:Y:S01]  /*b100*/  LEA.HI R3, R7, R0, RZ, 0x2 ;  /* 0x0000000007037211 */ /* 0x000fe200078f10ff */
[----:B------:R-:W-:-:S02]  /*b110*/  IMAD.IADD R4, R4, 0x1, -R6 ;  /* 0x0000000104047824 */ /* 0x000fc400078e0a06 */
[----:B------:R-:W-:Y:S01]  /*b120*/  IMAD.IADD R2, R2, 0x1, -R5 ;  /* 0x0000000102027824 */ /* 0x000fe200078e0a05 */
[----:B------:R-:W-:Y:S01]  /*b130*/  SHF.R.S32.HI R235, RZ, 0x2, R3 ;  /* 0x00000002ffeb7819 */ /* 0x000fe20000011403 */
[----:B------:R-:W-:Y:S01]  /*b140*/  IMAD.SHL.U32 R234, R4, 0x10, RZ ;  /* 0x0000001004ea7824 */ /* 0x000fe200078e00ff */
[----:B------:R-:W-:Y:S01]  /*b150*/  LOP3.LUT R3, R3, 0x7ffffffc, RZ, 0xc0, !PT ;  /* 0x7ffffffc03037812 */ /* 0x000fe200078ec0ff */
[----:B------:R-:W-:-:S04]  /*b160*/  IMAD.SHL.U32 R233, R2, 0x8, RZ ;  /* 0x0000000802e97824 */ /* 0x000fc800078e00ff */
[----:B------:R-:W-:Y:S01]  /*b170*/  IMAD.IADD R2, R0, 0x1, -R3 ;  /* 0x0000000100027824 */ /* 0x000fe200078e0a03 */
[----:B------:R-:W-:-:S03]  /*b180*/  IADD3 R0, R209, 0x1, -R97 ;  /* 0x00000001d1007810 */ /* 0x000fc60007ffe861 */
[----:B------:R-:W-:-:S05]  /*b190*/  IMAD.SHL.U32 R208, R2, 0x2, RZ ;  /* 0x0000000202d07824 */ /* 0x000fca00078e00ff */
[----:B------:R-:W-:Y:S02]  /*b1a0*/  IADD3 R0, -R210, R0, -R208 ;  /* 0x00000000d2007210 */ /* 0x000fe40007ffe9d0 */
[----:B------:R-:W-:Y:S02]  /*b1b0*/  IADD3 R6, -R208, R209, -R97 ;  /* 0x000000d1d0067210 */ /* 0x000fe40007ffe961 */
[C---:B------:R-:W-:Y:S01]  /*b1c0*/  IADD3 R5, R0.reuse, c[0x0][0x328], RZ ;  /* 0x0000ca0000057a10 */ /* 0x040fe20007ffe0ff */
[----:B------:R-:W-:Y:S02]  /*b1d0*/  IMAD.IADD R4, R0, 0x1, R9 ;  /* 0x0000000100047824 */ /* 0x000fe400078e0209 */
[----:B--2---:R-:W-:-:S05]  /*b1e0*/  IMAD R20, R20, 0x80, R235 ;  /* 0x0000008014147824 */ /* 0x004fca00078e02eb */
[----:B------:R-:W-:-:S05]  /*b1f0*/  IADD3 R20, R233, R20, R234 ;  /* 0x00000014e9147210 */ /* 0x000fca0007ffe0ea */
[----:B------:R-:W-:-:S05]  /*b200*/  @P0 IMAD.HI.U32 R2, R20, c[0x0][0x2c8], RZ ;  /* 0x0000b20014020a27 */ /* 0x000fca00078e00ff */
[----:B------:R-:W-:Y:S01]  /*b210*/  @P0 SHF.R.U32.HI R20, RZ, c[0x0][0x2cc], R2 ;  /* 0x0000b300ff140a19 */ /* 0x000fe20000011602 */
[----:B------:R-:W-:Y:S05]  /*b220*/  BRA.DIV ~URZ, `(.L_x_768) ;  /* 0x000125327f007947 */ /* 0x000fea000b800000 */
[----:B------:R1:W2:Y:S02]  /*b230*/  SHFL.IDX PT, R3, R20, RZ, 0x1c1f ;  /* 0x001c1fff14037589 */ /* 0x0002a400000e0000 */
.L_x_917:
[----:B------:R-:W-:Y:S01]  /*b240*/  IMAD.MOV.U32 R7, RZ, RZ, 0x1 ;  /* 0x00000001ff077424 */ /* 0x000fe200078e00ff */
[----:B--2---:R-:W-:Y:S01]  /*b250*/  IADD3 R2, R5, R3, RZ ;  /* 0x0000000305027210 */ /* 0x004fe20007ffe0ff */
[----:B------:R-:W-:-:S03]  /*b260*/  IMAD.IADD R0, R4, 0x1, R3 ;  /* 0x0000000104007824 */ /* 0x000fc600078e0203 */
[----:B------:R-:W-:Y:S02]  /*b270*/  ISETP.LE.AND P2, PT, R7, c[0x0][0x32c], PT ;  /* 0x0000cb0007007a0c */ /* 0x000fe40003f43270 */
[----:B------:R-:W-:-:S11]  /*b280*/  IMNMX R2, R6, R2, PT ;  /* 0x0000000206027217 */ /* 0x000fd60003800200 */
[----:B------:R-:W-:Y:S05]  /*b290*/  @!P2 BRA `(.L_x_769) ;  /* 0x000001300000a947 */ /* 0x000fea0003800000 */
[----:B------:R-:W-:Y:S01]  /*b2a0*/  IADD3 R3, -R210, R209, R3 ;  /* 0x000000d1d2037210 */ /* 0x000fe20007ffe103 */
[----:B------:R-:W-:Y:S03]  /*b2b0*/  BSSY B0, `(.L_x_770) ;  /* 0x000000c000007945 */ /* 0x000fe60003800000 */
[----:B------:R-:W-:-:S13]  /*b2c0*/  ISETP.GT.AND P0, PT, R3, -0x1, PT ;  /* 0xffffffff0300780c */ /* 0x000fda0003f04270 */
[----:B------:R-:W-:Y:S05]  /*b2d0*/  @P0 BRA `(.L_x_771) ;  /* 0x0000006000000947 */ /* 0x000fea0003800000 */
[----:B------:R-:W-:Y:S02]  /*b2e0*/  ISETP.NE.AND P0, PT, R7, c[0x0][0x32c], PT ;  /* 0x0000cb0007007a0c */ /* 0x000fe40003f05270 */
[----:B------:R-:W-:-:S11]  /*b2f0*/  LOP3.LUT R3, RZ, R3, RZ, 0x33, !PT ;  /* 0x00000003ff037212 */ /* 0x000fd600078e33ff */
[----:B------:R-:W-:-:S05]  /*b300*/  @P0 IMAD.HI.U32 R7, R3, c[0x0][0x330], RZ ;  /* 0x0000cc0003070a27 */ /* 0x000fca00078e00ff */
[----:B------:R-:W-:-:S04]  /*b310*/  @P0 SHF.R.U32.HI R3, RZ, c[0x0][0x334], R7 ;  /* 0x0000cd00ff030a19 */ /* 0x000fc80000011607 */
[----:B------:R-:W-:Y:S01]  /*b320*/  LOP3.LUT R3, RZ, R3, RZ, 0x33, !PT ;  /* 0x00000003ff037212 */ /* 0x000fe200078e33ff */
[----:B------:R-:W-:Y:S05]  /*b330*/  BRA `(.L_x_772) ;  /* 0x0000003000007947 */ /* 0x000fea0003800000 */
.L_x_771:
[----:B------:R-:W-:-:S13]  /*b340*/  ISETP.NE.AND P0, PT, R7, c[0x0][0x32c], PT ;  /* 0x0000cb0007007a0c */ /* 0x000fda0003f05270 */
[----:B------:R-:W-:-:S05]  /*b350*/  @P0 IMAD.HI.U32 R7, R3, c[0x0][0x330], RZ ;  /* 0x0000cc0003070a27 */ /* 0x000fca00078e00ff */
[----:B------:R-:W-:Y:S02]  /*b360*/  @P0 SHF.R.U32.HI R3, RZ, c[0x0][0x334], R7 ;  /* 0x0000cd00ff030a19 */ /* 0x000fe40000011607 */
.L_x_772:
[----:B------:R-:W-:Y:S05]  /*b370*/  BSYNC B0 ;  /* 0x0000000000007941 */ /* 0x000fea0003800000 */
.L_x_770:
[----:B------:R-:W-:-:S04]  /*b380*/  IMAD R3, R3, c[0x0][0x32c], -R97 ;  /* 0x0000cb0003037a24 */ /* 0x000fc800078e0a61 */
[----:B------:R-:W-:-:S05]  /*b390*/  IMAD.IADD R3, R3, 0x1, -R208 ;  /* 0x0000000103037824 */ /* 0x000fca00078e0ad0 */
[----:B------:R-:W-:Y:S02]  /*b3a0*/  IADD3 R7, R3, c[0x0][0x32c], RZ ;  /* 0x0000cb0003077a10 */ /* 0x000fe40007ffe0ff */
[----:B------:R-:W-:Y:S02]  /*b3b0*/  IMNMX R0, R0, R3, !PT ;  /* 0x0000000300007217 */ /* 0x000fe40007800200 */
[----:B------:R-:W-:Y:S02]  /*b3c0*/  IMNMX R2, R2, R7, PT ;  /* 0x0000000702027217 */ /* 0x000fe40003800200 */
.L_x_769:
[----:B------:R-:W-:-:S04]  /*b3d0*/  ISETP.GT.AND P0, PT, R195, RZ, PT ;  /* 0x000000ffc300720c */ /* 0x000fc80003f04270 */
[----:B------:R-:W-:-:S04]  /*b3e0*/  ISETP.GT.AND P1, PT, R0, RZ, P0 ;  /* 0x000000ff0000720c */ /* 0x000fc80000724270 */
        /* <DEDUP_REMOVED lines=46> */
[----:B------:R-:W-:Y:S01]  /*b6d0*/  FSEL R36, R36, -INF , !P1 ;  /* 0xff80000024247808 */ /* 0x000fe20004800000 */
[----:B------:R-:W-:Y:S06]  /*b6e0*/  BRA.DIV ~URZ, `(.L_x_773) ;  /* 0x000120e27f007947 */ /* 0x000fec000b800000 */
[----:B------:R2:W3:Y:S02]  /*b6f0*/  SHFL.IDX PT, R3, R20, 0x1, 0x1c1f ;  /* 0x003c1f0014037f89 */ /* 0x0004e400000e0000 */
.L_x_918:
[----:B---3--:R-:W-:Y:S01]  /*b700*/  IMAD.IADD R2, R5, 0x1, R3 ;  /* 0x0000000105027824 */ /* 0x008fe200078e0203 */
[----:B------:R-:W-:-:S04]  /*b710*/  IADD3 R0, R4, R3, RZ ;  /* 0x0000000304007210 */ /* 0x000fc80007ffe0ff */
[----:B------:R-:W-:Y:S01]  /*b720*/  IMNMX R2, R6, R2, PT ;  /* 0x0000000206027217 */ /* 0x000fe20003800200 */
        /* <DEDUP_REMOVED lines=12> */
.L_x_776:
[----:B------:R-:W-:-:S04]  /*b7f0*/  MOV R4, 0x1 ;  /* 0x0000000100047802 */ /* 0x000fc80000000f00 */
[----:B------:R-:W-:-:S13]  /*b800*/  ISETP.NE.AND P1, PT, R4, c[0x0][0x32c], PT ;  /* 0x0000cb0004007a0c */ /* 0x000fda0003f25270 */
[----:B------:R-:W-:-:S05]  /*b810*/  @P1 IMAD.HI.U32 R4, R3, c[0x0][0x330], RZ ;  /* 0x0000cc0003041a27 */ /* 0x000fca00078e00ff */
[----:B------:R-:W-:Y:S02]  /*b820*/  @P1 SHF.R.U32.HI R3, RZ, c[0x0][0x334], R4 ;  /* 0x0000cd00ff031a19 */ /* 0x000fe40000011604 */
.L_x_777:
[----:B------:R-:W-:Y:S05]  /*b830*/  BSYNC B0 ;  /* 0x0000000000007941 */ /* 0x000fea0003800000 */
.L_x_775:
[----:B------:R-:W-:-:S04]  /*b840*/  IMAD R3, R3, c[0x0][0x32c], -R97 ;  /* 0x0000cb0003037a24 */ /* 0x000fc800078e0a61 */
[----:B------:R-:W-:-:S05]  /*b850*/  IMAD.IADD R3, R3, 0x1, -R208 ;  /* 0x0000000103037824 */ /* 0x000fca00078e0ad0 */
[----:B------:R-:W-:Y:S02]  /*b860*/  IADD3 R4, R3, c[0x0][0x32c], RZ ;  /* 0x0000cb0003047a10 */ /* 0x000fe40007ffe0ff */
[----:B------:R-:W-:Y:S02]  /*b870*/  IMNMX R0, R0, R3, !PT ;  /* 0x0000000300007217 */ /* 0x000fe40007800200 */
[----:B------:R-:W-:Y:S02]  /*b880*/  IMNMX R2, R2, R4, PT ;  /* 0x0000000402027217 */ /* 0x000fe40003800200 */
.L_x_774:
        /* <DEDUP_REMOVED lines=8> */
[----:B------:R-:W-:Y:S02]  /*b910*/  ISETP.GT.AND P2, PT, R0, 0x10, P0 ;  /* 0x000000100000780c */ /* 0x000fe40000744270 */
[----:B------:R-:W-:-:S02]  /*b920*/  FSEL R16, R56, -INF , !P1 ;  /* 0xff80000038107808 */ /* 0x000fc40004800000 */
[----:B------:R-:W-:Y:S02]  /*b930*/  ISETP.LT.OR P2, PT, R2, 0x11, P2 ;  /* 0x000000110200780c */ /* 0x000fe40001741670 */
[----:B------:R-:W-:Y:S02]  /*b940*/  ISETP.GT.AND P1, PT, R0, 0x11, P0 ;  /* 0x000000110000780c */ /* 0x000fe40000724270 */
[----:B------:R-:W-:Y:S02]  /*b950*/  P2R R3, PR, RZ, 0x4 ;  /* 0x00000004ff037803 */ /* 0x000fe40000000000 */
[----:B------:R-:W-:Y:S02]  /*b960*/  ISETP.LT.OR P2, PT, R2, 0x12, P1 ;  /* 0x000000120200780c */ /* 0x000fe40000f41670 */
[----:B------:R-:W-:Y:S02]  /*b970*/  ISETP.NE.AND P1, PT, R3, RZ, PT ;  /* 0x000000ff0300720c */ /* 0x000fe40003f25270 */
[----:B------:R-:W-:-:S02]  /*b980*/  FSEL R21, R53, -INF , !P2 ;  /* 0xff80000035157808 */ /* 0x000fc40005000000 */
[----:B------:R-:W-:Y:S02]  /*b990*/  ISETP.GT.AND P2, PT, R0, RZ, P0 ;  /* 0x000000ff0000720c */ /* 0x000fe40000744270 */
[----:B------:R-:W-:Y:S02]  /*b9a0*/  FMNMX.FTZ R102, R7, R9, !PT ;  /* 0x0000000907667209 */ /* 0x000fe40007810000 */
[----:B------:R-:W-:Y:S02]  /*b9b0*/  ISETP.LT.OR P2, PT, R2, 0x1, P2 ;  /* 0x000000010200780c */ /* 0x000fe40001741670 */
[----:B------:R-:W-:Y:S02]  /*b9c0*/  FSEL R15, R55, -INF , !P1 ;  /* 0xff800000370f7808 */ /* 0x000fe40004800000 */
[----:B------:R-:W-:Y:S02]  /*b9d0*/  FSEL R6, R81, -INF , !P2 ;  /* 0xff80000051067808 */ /* 0x000fe40005000000 */
[----:B------:R-:W-:-:S02]  /*b9e0*/  ISETP.GT.AND P1, PT, R0, 0x18, P0 ;  /* 0x000000180000780c */ /* 0x000fc40000724270 */
[----:B------:R-:W-:Y:S02]  /*b9f0*/  FMNMX.FTZ R5, R6, R8, !PT ;  /* 0x0000000806057209 */ /* 0x000fe40007810000 */
[----:B------:R-:W-:Y:S02]  /*ba00*/  FMNMX.FTZ R102, R24, R102, !PT ;  /* 0x0000006618667209 */ /* 0x000fe40007810000 */
[----:B------:R-:W-:Y:S02]  /*ba10*/  FMNMX.FTZ R5, R13, R5, !PT ;  /* 0x000000050d057209 */ /* 0x000fe40007810000 */
[----:B------:R-:W-:Y:S02]  /*ba20*/  ISETP.LT.OR P1, PT, R2, 0x19, P1 ;  /* 0x000000190200780c */ /* 0x000fe40000f21670 */
[----:B------:R-:W-:Y:S02]  /*ba30*/  FMNMX.FTZ R102, R25, R102, !PT ;  /* 0x0000006619667209 */ /* 0x000fe40007810000 */
[----:B------:R-:W-:-:S02]  /*ba40*/  FMNMX.FTZ R5, R16, R5, !PT ;  /* 0x0000000510057209 */ /* 0x000fc40007810000 */
[----:B------:R-:W-:Y:S02]  /*ba50*/  ISETP.GT.AND P2, PT, R0, 0x19, P0 ;  /* 0x000000190000780c */ /* 0x000fe40000744270 */
[----:B------:R-:W-:Y:S02]  /*ba60*/  FSEL R23, R49, -INF , !P1 ;  /* 0xff80000031177808 */ /* 0x000fe40004800000 */
[----:B------:R-:W-:Y:S02]  /*ba70*/  FMNMX.FTZ R102, R26, R102, !PT ;  /* 0x000000661a667209 */ /* 0x000fe40007810000 */
[----:B------:R-:W-:Y:S02]  /*ba80*/  FMNMX.FTZ R5, R15, R5, !PT ;  /* 0x000000050f057209 */ /* 0x000fe40007810000 */
[----:B------:R-:W-:Y:S02]  /*ba90*/  ISETP.GT.AND P1, PT, R0, 0x20, P0 ;  /* 0x000000200000780c */ /* 0x000fe40000724270 */
[----:B------:R-:W-:-:S02]  /*baa0*/  ISETP.LT.OR P2, PT, R2, 0x1a, P2 ;  /* 0x0000001a0200780c */ /* 0x000fc40001741670 */
[----:B------:R-:W-:Y:S02]  /*bab0*/  FMNMX.FTZ R102, R27, R102, !PT ;  /* 0x000000661b667209 */ /* 0x000fe40007810000 */
[----:B------:R-:W-:Y:S02]  /*bac0*/  FMNMX.FTZ R5, R21, R5, !PT ;  /* 0x0000000515057209 */ /* 0x000fe40007810000 */
[----:B------:R-:W-:Y:S02]  /*bad0*/  ISETP.LT.OR P1, PT, R2, 0x21, P1 ;  /* 0x000000210200780c */ /* 0x000fe40000f21670 */
[----:B-12---:R-:W-:Y:S02]  /*bae0*/  FSEL R20, R45, -INF , !P2 ;  /* 0xff8000002d147808 */ /* 0x006fe40005000000 */
[----:B------:R-:W-:Y:S02]  /*baf0*/  ISETP.GT.AND P2, PT, R0, 0x21, P0 ;  /* 0x000000210000780c */ /* 0x000fe40000744270 */
[----:B------:R-:W-:-:S02]  /*bb00*/  FMNMX.FTZ R102, R28, R102, !PT ;  /* 0x000000661c667209 */ /* 0x000fc40007810000 */
[----:B------:R-:W-:Y:S02]  /*bb10*/  FMNMX.FTZ R5, R23, R5, !PT ;  /* 0x0000000517057209 */ /* 0x000fe40007810000 */
[----:B------:R-:W-:Y:S02]  /*bb20*/  FSEL R14, R44, -INF , !P1 ;  /* 0xff8000002c0e7808 */ /* 0x000fe40004800000 */
[----:B------:R-:W-:Y:S02]  /*bb30*/  ISETP.GT.AND P1, PT, R0, 0x28, P0 ;  /* 0x000000280000780c */ /* 0x000fe40000724270 */
[----:B------:R-:W-:Y:S02]  /*bb40*/  ISETP.LT.OR P2, PT, R2, 0x22, P2 ;  /* 0x000000220200780c */ /* 0x000fe40001741670 */
[----:B------:R-:W-:Y:S02]  /*bb50*/  FMNMX.FTZ R102, R29, R102, !PT ;  /* 0x000000661d667209 */ /* 0x000fe40007810000 */
[----:B------:R-:W-:-:S02]  /*bb60*/  FMNMX.FTZ R5, R20, R5, !PT ;  /* 0x0000000514057209 */ /* 0x000fc40007810000 */
[----:B------:R-:W-:Y:S02]  /*bb70*/  ISETP.LT.OR P1, PT, R2, 0x29, P1 ;  /* 0x000000290200780c */ /* 0x000fe40000f21670 */
[----:B------:R-:W-:Y:S02]  /*bb80*/  FSEL R10, R42, -INF , !P2 ;  /* 0xff8000002a0a7808 */ /* 0x000fe40005000000 */
[----:B------:R-:W-:Y:S02]  /*bb90*/  ISETP.GT.AND P2, PT, R0, 0x29, P0 ;  /* 0x000000290000780c */ /* 0x000fe40000744270 */
[----:B------:R-:W-:Y:S02]  /*bba0*/  FMNMX.FTZ R102, R30, R102, !PT ;  /* 0x000000661e667209 */ /* 0x000fe40007810000 */
[----:B------:R-:W-:Y:S02]  /*bbb0*/  FMNMX.FTZ R5, R14, R5, !PT ;  /* 0x000000050e057209 */ /* 0x000fe40007810000 */
[----:B------:R-:W-:-:S02]  /*bbc0*/  FSEL R12, R40, -INF , !P1 ;  /* 0xff800000280c7808 */ /* 0x000fc40004800000 */
[----:B------:R-:W-:Y:S02]  /*bbd0*/  ISETP.GT.AND P1, PT, R0, 0x30, P0 ;  /* 0x000000300000780c */ /* 0x000fe40000724270 */
[----:B------:R-:W-:Y:S02]  /*bbe0*/  ISETP.LT.OR P2, PT, R2, 0x2a, P2 ;  /* 0x0000002a0200780c */ /* 0x000fe40001741670 */
[----:B------:R-:W-:Y:S02]  /*bbf0*/  FMNMX.FTZ R102, R31, R102, !PT ;  /* 0x000000661f667209 */ /* 0x000fe40007810000 */
[----:B------:R-:W-:Y:S02]  /*bc00*/  FMNMX.FTZ R5, R10, R5, !PT ;  /* 0x000000050a057209 */ /* 0x000fe40007810000 */
[----:B------:R-:W-:Y:S02]  /*bc10*/  ISETP.LT.OR P1, PT, R2, 0x31, P1 ;  /* 0x000000310200780c */ /* 0x000fe40000f21670 */
[----:B------:R-:W-:-:S02]  /*bc20*/  FSEL R11, R41, -INF , !P2 ;  /* 0xff800000290b7808 */ /* 0x000fc40005000000 */
[----:B------:R-:W-:Y:S02]  /*bc30*/  ISETP.GT.AND P2, PT, R0, 0x31, P0 ;  /* 0x000000310000780c */ /* 0x000fe40000744270 */
[----:B------:R-:W-:Y:S02]  /*bc40*/  FMNMX.FTZ R102, R32, R102, !PT ;  /* 0x0000006620667209 */ /* 0x000fe40007810000 */
[----:B------:R-:W-:Y:S02]  /*bc50*/  FMNMX.FTZ R5, R12, R5, !PT ;  /* 0x000000050c057209 */ /* 0x000fe40007810000 */
[----:B------:R-:W-:Y:S02]  /*bc60*/  FSEL R19, R19, -INF , !P1 ;  /* 0xff80000013137808 */ /* 0x000fe40004800000 */
[----:B------:R-:W-:Y:S02]  /*bc70*/  ISETP.GT.AND P1, PT, R0, 0x38, P0 ;  /* 0x000000380000780c */ /* 0x000fe40000724270 */
[----:B------:R-:W-:-:S02]  /*bc80*/  ISETP.LT.OR P2, PT, R2, 0x32, P2 ;  /* 0x000000320200780c */ /* 0x000fc40001741670 */
[----:B------:R-:W-:Y:S02]  /*bc90*/  FMNMX.FTZ R102, R33, R102, !PT ;  /* 0x0000006621667209 */ /* 0x000fe40007810000 */
[----:B------:R-:W-:Y:S02]  /*bca0*/  FMNMX.FTZ R5, R11, R5, !PT ;  /* 0x000000050b057209 */ /* 0x000fe40007810000 */
[----:B------:R-:W-:Y:S02]  /*bcb0*/  ISETP.GT.AND P0, PT, R0, 0x39, P0 ;  /* 0x000000390000780c */ /* 0x000fe40000704270 */
[----:B------:R-:W-:Y:S02]  /*bcc0*/  ISETP.LT.OR P1, PT, R2, 0x39, P1 ;  /* 0x000000390200780c */ /* 0x000fe40000f21670 */
[----:B------:R-:W-:Y:S02]  /*bcd0*/  FSEL R18, R39, -INF , !P2 ;  /* 0xff80000027127808 */ /* 0x000fe40005000000 */
[----:B------:R-:W-:-:S02]  /*bce0*/  FMNMX.FTZ R102, R34, R102, !PT ;  /* 0x0000006622667209 */ /* 0x000fc40007810000 */
[----:B------:R-:W-:Y:S02]  /*bcf0*/  FMNMX.FTZ R5, R19, R5, !PT ;  /* 0x0000000513057209 */ /* 0x000fe40007810000 */
[----:B------:R-:W-:Y:S02]  /*bd00*/  ISETP.LT.OR P0, PT, R2, 0x3a, P0 ;  /* 0x0000003a0200780c */ /* 0x000fe40000701670 */
[----:B------:R-:W-:Y:S02]  /*bd10*/  FSEL R17, R22, -INF , !P1 ;  /* 0xff80000016117808 */ /* 0x000fe40004800000 */
[----:B------:R-:W-:Y:S02]  /*bd20*/  FMNMX.FTZ R102, R35, R102, !PT ;  /* 0x0000006623667209 */ /* 0x000fe40007810000 */
[----:B------:R-:W-:Y:S02]  /*bd30*/  FMNMX.FTZ R5, R18, R5, !PT ;  /* 0x0000000512057209 */ /* 0x000fe40007810000 */
[----:B------:R-:W-:-:S02]  /*bd40*/  FSEL R22, R38, -INF , !P0 ;  /* 0xff80000026167808 */ /* 0x000fc40004000000 */
[----:B------:R-:W-:Y:S02]  /*bd50*/  FMNMX.FTZ R102, R37, R102, !PT ;  /* 0x0000006625667209 */ /* 0x000fe40007810000 */
[----:B------:R-:W-:Y:S02]  /*bd60*/  FMNMX.FTZ R5, R17, R5, !PT ;  /* 0x0000000511057209 */ /* 0x000fe40007810000 */
[----:B------:R-:W-:Y:S02]  /*bd70*/  FMNMX.FTZ R102, R36, R102, !PT ;  /* 0x0000006624667209 */ /* 0x000fe40007810000 */
[----:B------:R-:W-:Y:S01]  /*bd80*/  FMNMX.FTZ R5, R22, R5, !PT ;  /* 0x0000000516057209 */ /* 0x000fe20007810000 */
[----:B------:R-:W-:Y:S05]  /*bd90*/  BRA.DIV ~URZ, `(.L_x_778) ;  /* 0x00011aa27f007947 */ /* 0x000fea000b800000 */
[----:B------:R1:W2:Y:S02]  /*bda0*/  SHFL.BFLY PT, R0, R102, 0x2, 0x1f ;  /* 0x0c401f0066007f89 */ /* 0x0002a400000e0000 */
.L_x_919:
[----:B-12---:R-:W-:Y:S01]  /*bdb0*/  FMNMX.FTZ R102, R102, R0, !PT ;  /* 0x0000000066667209 */ /* 0x006fe20007810000 */
[----:B------:R-:W-:Y:S05]  /*bdc0*/  BRA.DIV ~URZ, `(.L_x_779) ;  /* 0x00011ac27f007947 */ /* 0x000fea000b800000 */
[----:B------:R-:W1:Y:S04]  /*bdd0*/  SHFL.BFLY PT, R0, R5, 0x2, 0x1f ;  /* 0x0c401f0005007f89 */ /* 0x000e6800000e0000 */
[----:B------:R-:W2:Y:S01]  /*bde0*/  SHFL.BFLY PT, R2, R102, 0x1, 0x1f ;  /* 0x0c201f0066027f89 */ /* 0x000ea200000e0000 */
[----:B-1----:R-:W-:-:S02]  /*bdf0*/  FMNMX.FTZ R5, R5, R0, !PT ;  /* 0x0000000005057209 */ /* 0x002fc40007810000 */
[----:B--2---:R-:W-:-:S03]  /*be00*/  FMNMX.FTZ R102, R102, R2, !PT ;  /* 0x0000000266667209 */ /* 0x004fc60007810000 */
[----:B------:R1:W2:Y:S04]  /*be10*/  SHFL.BFLY PT, R100, R5, 0x1, 0x1f ;  /* 0x0c201f0005647f89 */ /* 0x0002a800000e0000 */
.L_x_920:
[C---:B------:R-:W-:Y:S01]  /*be20*/  FMUL.FTZ R0, R102.reuse, c[0x0][0x2d0] ;  /* 0x0000b40066007a20 */ /* 0x040fe20000410000 */
[----:B------:R-:W-:Y:S01]  /*be30*/  FSETP.NEU.FTZ.AND P0, PT, R102, -INF , PT ;  /* 0xff8000006600780b */ /* 0x000fe20003f1d000 */
[----:B------:R-:W-:Y:S01]  /*be40*/  WARPSYNC 0xffffffff ;  /* 0xffffffff00007948 */ /* 0x000fe20003800000 */
[----:B--2---:R-:W-:Y:S02]  /*be50*/  FMNMX.FTZ R100, R100, R5, !PT ;  /* 0x0000000564647209 */ /* 0x004fe40007810000 */
[----:B------:R-:W-:Y:S02]  /*be60*/  FSEL R0, R0, RZ, P0 ;  /* 0x000000ff00007208 */ /* 0x000fe40000000000 */
[C---:B------:R-:W-:Y:S01]  /*be70*/  FSETP.NEU.FTZ.AND P0, PT, R100.reuse, -INF , PT ;  /* 0xff8000006400780b */ /* 0x040fe20003f1d000 */
[----:B------:R-:W-:Y:S02]  /*be80*/  FMUL.FTZ R3, R100, c[0x0][0x2d0] ;  /* 0x0000b40064037a20 */ /* 0x000fe40000410000 */
[----:B------:R-:W-:-:S04]  /*be90*/  FFMA.FTZ R2, R7, c[0x0][0x2d0], -R0 ;  /* 0x0000b40007027a23 */ /* 0x000fc80000010800 */
[----:B------:R2:W-:Y:S02]  /*bea0*/  MUFU.EX2 R48, R2 ;  /* 0x0000000200307308 */ /* 0x0005e40000000800 */
[----:B--2---:R-:W-:-:S06]  /*beb0*/  FFMA.FTZ R2, R9, c[0x0][0x2d0], -R0 ;  /* 0x0000b40009027a23 */ /* 0x004fcc0000010800 */
[----:B------:R2:W3:Y:S02]  /*bec0*/  MUFU.EX2 R45, R2 ;  /* 0x00000002002d7308 */ /* 0x0004e40000000800 */
[----:B--2---:R-:W-:-:S06]  /*bed0*/  FFMA.FTZ R2, R24, c[0x0][0x2d0], -R0 ;  /* 0x0000b40018027a23 */ /* 0x004fcc0000010800 */
[----:B------:R2:W4:Y:S02]  /*bee0*/  MUFU.EX2 R47, R2 ;  /* 0x00000002002f7308 */ /* 0x0005240000000800 */
[----:B--2---:R-:W-:-:S06]  /*bef0*/  FFMA.FTZ R2, R25, c[0x0][0x2d0], -R0 ;  /* 0x0000b40019027a23 */ /* 0x004fcc0000010800 */
[----:B------:R2:W5:Y:S02]  /*bf00*/  MUFU.EX2 R44, R2 ;  /* 0x00000002002c7308 */ /* 0x0005640000000800 */
[----:B--2---:R-:W-:-:S06]  /*bf10*/  FFMA.FTZ R2, R26, c[0x0][0x2d0], -R0 ;  /* 0x0000b4001a027a23 */ /* 0x004fcc0000010800 */
[----:B------:R2:W-:Y:S02]  /*bf20*/  MUFU.EX2 R46, R2 ;  /* 0x00000002002e7308 */ /* 0x0005e40000000800 */
[----:B--2---:R-:W-:-:S06]  /*bf30*/  FFMA.FTZ R2, R27, c[0x0][0x2d0], -R0 ;  /* 0x0000b4001b027a23 */ /* 0x004fcc0000010800 */
[----:B------:R2:W1:Y:S02]  /*bf40*/  MUFU.EX2 R43, R2 ;  /* 0x00000002002b7308 */ /* 0x0004640000000800 */
[----:B--2---:R-:W-:-:S06]  /*bf50*/  FFMA.FTZ R2, R28, c[0x0][0x2d0], -R0 ;  /* 0x0000b4001c027a23 */ /* 0x004fcc0000010800 */
[----:B------:R2:W-:Y:S02]  /*bf60*/  MUFU.EX2 R42, R2 ;  /* 0x00000002002a7308 */ /* 0x0005e40000000800 */
        /* <DEDUP_REMOVED lines=16> */
[----:B--2---:R-:W-:Y:S01]  /*c070*/  FFMA.FTZ R2, R36, c[0x0][0x2d0], -R0 ;  /* 0x0000b40024027a23 */ /* 0x004fe20000010800 */
[----:B------:R-:W-:Y:S01]  /*c080*/  FSEL R0, R3, RZ, P0 ;  /* 0x000000ff03007208 */ /* 0x000fe20000000000 */
[----:B---3--:R-:W-:-:S04]  /*c090*/  FADD.FTZ R3, R48, R45 ;  /* 0x0000002d30037221 */ /* 0x008fc80000010000 */
[----:B------:R2:W-:Y:S01]  /*c0a0*/  MUFU.EX2 R98, R2 ;  /* 0x0000000200627308 */ /* 0x0005e20000000800 */
[----:B----4-:R-:W-:Y:S02]  /*c0b0*/  FADD.FTZ R3, R47, R3 ;  /* 0x000000032f037221 */ /* 0x010fe40000010000 */
[--C-:B-1----:R-:W-:Y:S02]  /*c0c0*/  FFMA.FTZ R5, R17, c[0x0][0x2d0], -R0.reuse ;  /* 0x0000b40011057a23 */ /* 0x102fe40000010800 */
[----:B-----5:R-:W-:Y:S02]  /*c0d0*/  FADD.FTZ R3, R44, R3 ;  /* 0x000000032c037221 */ /* 0x020fe40000010000 */
[--C-:B--2---:R-:W-:Y:S02]  /*c0e0*/  FFMA.FTZ R2, R6, c[0x0][0x2d0], -R0.reuse ;  /* 0x0000b40006027a23 */ /* 0x104fe40000010800 */
[--C-:B------:R-:W-:Y:S02]  /*c0f0*/  FFMA.FTZ R6, R22, c[0x0][0x2d0], -R0.reuse ;  /* 0x0000b40016067a23 */ /* 0x100fe40000010800 */
[----:B------:R1:W-:Y:S08]  /*c100*/  MUFU.EX2 R30, R2 ;  /* 0x00000002001e7308 */ /* 0x0003f00000000800 */
[----:B------:R2:W-:Y:S01]  /*c110*/  MUFU.EX2 R99, R6 ;  /* 0x0000000600637308 */ /* 0x0005e20000000800 */
[----:B-1----:R-:W-:Y:S01]  /*c120*/  FFMA.FTZ R2, R8, c[0x0][0x2d0], -R0 ;  /* 0x0000b40008027a23 */ /* 0x002fe20000010800 */
[----:B------:R-:W-:-:S06]  /*c130*/  F2FP.BF16.PACK_AB R8, R43, R46 ;  /* 0x0000002e2b08723e */ /* 0x000fcc00000010ff */
[----:B------:R1:W3:Y:S01]  /*c140*/  MUFU.EX2 R29, R2 ;  /* 0x00000002001d7308 */ /* 0x0002e20000000800 */
[----:B--2---:R-:W-:Y:S01]  /*c150*/  F2FP.BF16.PACK_AB R6, R33, R40 ;  /* 0x000000282106723e */ /* 0x004fe200000010ff */
[----:B-1----:R-:W-:Y:S01]  /*c160*/  FFMA.FTZ R2, R13, c[0x0][0x2d0], -R0 ;  /* 0x0000b4000d027a23 */ /* 0x002fe20000010800 */
[----:B---3--:R-:W-:Y:S01]  /*c170*/  F2FP.BF16.PACK_AB R13, R29, R30 ;  /* 0x0000001e1d0d723e */ /* 0x008fe200000010ff */
[----:B------:R-:W-:-:S04]  /*c180*/  FADD.FTZ R4, R30, R29 ;  /* 0x0000001d1e047221 */ /* 0x000fc80000010000 */
[----:B------:R1:W2:Y:S02]  /*c190*/  MUFU.EX2 R28, R2 ;  /* 0x00000002001c7308 */ /* 0x0002a40000000800 */
[----:B-1----:R-:W-:Y:S02]  /*c1a0*/  FFMA.FTZ R2, R16, c[0x0][0x2d0], -R0 ;  /* 0x0000b40010027a23 */ /* 0x002fe40000010800 */
[----:B--2---:R-:W-:-:S04]  /*c1b0*/  FADD.FTZ R4, R28, R4 ;  /* 0x000000041c047221 */ /* 0x004fc80000010000 */
[----:B------:R1:W2:Y:S02]  /*c1c0*/  MUFU.EX2 R27, R2 ;  /* 0x00000002001b7308 */ /* 0x0002a40000000800 */
[----:B-1----:R-:W-:Y:S01]  /*c1d0*/  FFMA.FTZ R2, R15, c[0x0][0x2d0], -R0 ;  /* 0x0000b4000f027a23 */ /* 0x002fe20000010800 */
[C---:B--2---:R-:W-:Y:S01]  /*c1e0*/  F2FP.BF16.PACK_AB R15, R27.reuse, R28 ;  /* 0x0000001c1b0f723e */ /* 0x044fe200000010ff */
[----:B------:R-:W-:-:S04]  /*c1f0*/  FADD.FTZ R4, R27, R4 ;  /* 0x000000041b047221 */ /* 0x000fc80000010000 */
[----:B------:R1:W2:Y:S02]  /*c200*/  MUFU.EX2 R26, R2 ;  /* 0x00000002001a7308 */ /* 0x0002a40000000800 */
[----:B-1----:R-:W-:Y:S02]  /*c210*/  FFMA.FTZ R2, R21, c[0x0][0x2d0], -R0 ;  /* 0x0000b40015027a23 */ /* 0x002fe40000010800 */
[----:B--2---:R-:W-:-:S04]  /*c220*/  FADD.FTZ R4, R26, R4 ;  /* 0x000000041a047221 */ /* 0x004fc80000010000 */
[----:B------:R1:W-:Y:S02]  /*c230*/  MUFU.EX2 R9, R2 ;  /* 0x0000000200097308 */ /* 0x0003e40000000800 */
[----:B-1----:R-:W-:-:S06]  /*c240*/  FFMA.FTZ R2, R23, c[0x0][0x2d0], -R0 ;  /* 0x0000b40017027a23 */ /* 0x002fcc0000010800 */
[----:B------:R1:W-:Y:S02]  /*c250*/  MUFU.EX2 R25, R2 ;  /* 0x0000000200197308 */ /* 0x0003e40000000800 */
[----:B-1----:R-:W-:-:S06]  /*c260*/  FFMA.FTZ R2, R20, c[0x0][0x2d0], -R0 ;  /* 0x0000b40014027a23 */ /* 0x002fcc0000010800 */
[----:B------:R1:W2:Y:S02]  /*c270*/  MUFU.EX2 R24, R2 ;  /* 0x0000000200187308 */ /* 0x0002a40000000800 */
[----:B-1----:R-:W-:Y:S01]  /*c280*/  FFMA.FTZ R2, R14, c[0x0][0x2d0], -R0 ;  /* 0x0000b4000e027a23 */ /* 0x002fe20000010800 */
[----:B------:R-:W-:-:S05]  /*c290*/  F2FP.BF16.PACK_AB R14, R44, R47 ;  /* 0x0000002f2c0e723e */ /* 0x000fca00000010ff */
[----:B------:R1:W3:Y:S02]  /*c2a0*/  MUFU.EX2 R23, R2 ;  /* 0x0000000200177308 */ /* 0x0002e40000000800 */
[----:B-1----:R-:W-:Y:S01]  /*c2b0*/  FFMA.FTZ R2, R10, c[0x0][0x2d0], -R0 ;  /* 0x0000b4000a027a23 */ /* 0x002fe20000010800 */
[----:B------:R-:W-:-:S05]  /*c2c0*/  F2FP.BF16.PACK_AB R10, R39, R42 ;  /* 0x0000002a270a723e */ /* 0x000fca00000010ff */
[----:B------:R1:W4:Y:S02]  /*c2d0*/  MUFU.EX2 R21, R2 ;  /* 0x0000000200157308 */ /* 0x0003240000000800 */
[----:B-1----:R-:W-:Y:S01]  /*c2e0*/  FFMA.FTZ R2, R12, c[0x0][0x2d0], -R0 ;  /* 0x0000b4000c027a23 */ /* 0x002fe20000010800 */
[----:B------:R-:W-:-:S05]  /*c2f0*/  F2FP.BF16.PACK_AB R12, R45, R48 ;  /* 0x000000302d0c723e */ /* 0x000fca00000010ff */
[----:B------:R1:W5:Y:S02]  /*c300*/  MUFU.EX2 R20, R2 ;  /* 0x0000000200147308 */ /* 0x0003640000000800 */
[----:B-1----:R-:W-:Y:S02]  /*c310*/  FADD.FTZ R2, R46, R3 ;  /* 0x000000032e027221 */ /* 0x002fe40000010000 */
[----:B------:R-:W-:Y:S01]  /*c320*/  FFMA.FTZ R3, R11, c[0x0][0x2d0], -R0 ;  /* 0x0000b4000b037a23 */ /* 0x000fe20000010800 */
[----:B--2---:R-:W-:Y:S01]  /*c330*/  F2FP.BF16.PACK_AB R11, R24, R25 ;  /* 0x00000019180b723e */ /* 0x004fe200000010ff */
[----:B------:R-:W-:Y:S02]  /*c340*/  FADD.FTZ R2, R43, R2 ;  /* 0x000000022b027221 */ /* 0x000fe40000010000 */
[----:B------:R1:W2:Y:S02]  /*c350*/  MUFU.EX2 R7, R3 ;  /* 0x0000000300077308 */ /* 0x0002a40000000800 */
[----:B------:R-:W-:-:S04]  /*c360*/  FADD.FTZ R2, R42, R2 ;  /* 0x000000022a027221 */ /* 0x000fc80000010000 */
[----:B------:R-:W-:-:S04]  /*c370*/  FADD.FTZ R2, R39, R2 ;  /* 0x0000000227027221 */ /* 0x000fc80000010000 */
[----:B------:R-:W-:-:S04]  /*c380*/  FADD.FTZ R2, R41, R2 ;  /* 0x0000000229027221 */ /* 0x000fc80000010000 */
[----:B------:R-:W-:Y:S02]  /*c390*/  FADD.FTZ R2, R38, R2 ;  /* 0x0000000226027221 */ /* 0x000fe40000010000 */
[----:B-1----:R-:W-:Y:S02]  /*c3a0*/  FFMA.FTZ R3, R19, c[0x0][0x2d0], -R0 ;  /* 0x0000b40013037a23 */ /* 0x002fe40000010800 */
[----:B------:R-:W-:Y:S02]  /*c3b0*/  FADD.FTZ R2, R40, R2 ;  /* 0x0000000228027221 */ /* 0x000fe40000010000 */
[----:B------:R1:W1:Y:S02]  /*c3c0*/  MUFU.EX2 R16, R3 ;  /* 0x0000000300107308 */ /* 0x0002640000000800 */
[C---:B-1----:R-:W-:Y:S01]  /*c3d0*/  FADD.FTZ R3, R9.reuse, R4 ;  /* 0x0000000409037221 */ /* 0x042fe20000010000 */
[----:B------:R-:W-:Y:S01]  /*c3e0*/  F2FP.BF16.PACK_AB R9, R9, R26 ;  /* 0x0000001a0909723e */ /* 0x000fe200000010ff */
[----:B------:R-:W-:-:S02]  /*c3f0*/  FFMA.FTZ R4, R18, c[0x0][0x2d0], -R0 ;  /* 0x0000b40012047a23 */ /* 0x000fc40000010800 */
[----:B------:R-:W-:Y:S02]  /*c400*/  FADD.FTZ R3, R25, R3 ;  /* 0x0000000319037221 */ /* 0x000fe40000010000 */
[----:B------:R1:W1:Y:S01]  /*c410*/  MUFU.EX2 R97, R4 ;  /* 0x0000000400617308 */ /* 0x0002620000000800 */
[----:B------:R-:W-:Y:S02]  /*c420*/  FADD.FTZ R0, R33, R2 ;  /* 0x0000000221007221 */ /* 0x000fe40000010000 */
[----:B------:R-:W-:Y:S02]  /*c430*/  FADD.FTZ R3, R24, R3 ;  /* 0x0000000318037221 */ /* 0x000fe40000010000 */
[----:B------:R-:W-:Y:S02]  /*c440*/  FADD.FTZ R0, R32, R0 ;  /* 0x0000000020007221 */ /* 0x000fe40000010000 */
[----:B---3--:R-:W-:Y:S01]  /*c450*/  FADD.FTZ R3, R23, R3 ;  /* 0x0000000317037221 */ /* 0x008fe20000010000 */
[----:B------:R3:W3:Y:S01]  /*c460*/  MUFU.EX2 R2, R5 ;  /* 0x0000000500027308 */ /* 0x0006e20000000800 */
[C---:B------:R-:W-:Y:S01]  /*c470*/  FADD.FTZ R0, R96.reuse, R0 ;  /* 0x0000000060007221 */ /* 0x040fe20000010000 */
[----:B------:R-:W-:Y:S01]  /*c480*/  F2FP.BF16.PACK_AB R96, R96, R32 ;  /* 0x000000206060723e */ /* 0x000fe200000010ff */
[----:B----4-:R-:W-:-:S02]  /*c490*/  FADD.FTZ R3, R21, R3 ;  /* 0x0000000315037221 */ /* 0x010fc40000010000 */
[----:B------:R-:W-:Y:S02]  /*c4a0*/  FADD.FTZ R0, R31, R0 ;  /* 0x000000001f007221 */ /* 0x000fe40000010000 */
[----:B-----5:R-:W-:Y:S01]  /*c4b0*/  FADD.FTZ R3, R20, R3 ;  /* 0x0000000314037221 */ /* 0x020fe20000010000 */
[----:B-1----:R-:W-:Y:S01]  /*c4c0*/  F2FP.BF16.PACK_AB R4, R38, R41 ;  /* 0x000000292604723e */ /* 0x002fe200000010ff */
[C---:B------:R-:W-:Y:S01]  /*c4d0*/  FADD.FTZ R200, R98.reuse, R0 ;  /* 0x0000000062c87221 */ /* 0x040fe20000010000 */
[----:B------:R-:W-:Y:S01]  /*c4e0*/  F2FP.BF16.PACK_AB R98, R98, R31 ;  /* 0x0000001f6262723e */ /* 0x000fe200000010ff */
[C---:B--2---:R-:W-:Y:S01]  /*c4f0*/  FADD.FTZ R3, R7.reuse, R3 ;  /* 0x0000000307037221 */ /* 0x044fe20000010000 */
[----:B------:R-:W-:-:S03]  /*c500*/  F2FP.BF16.PACK_AB R7, R7, R20 ;  /* 0x000000140707723e */ /* 0x000fc600000010ff */
[----:B------:R-:W-:Y:S01]  /*c510*/  FADD.FTZ R3, R16, R3 ;  /* 0x0000000310037221 */ /* 0x000fe20000010000 */
[----:B---3--:R-:W-:-:S03]  /*c520*/  F2FP.BF16.PACK_AB R5, R21, R23 ;  /* 0x000000171505723e */ /* 0x008fc600000010ff */
[C---:B------:R-:W-:Y:S01]  /*c530*/  FADD.FTZ R3, R97.reuse, R3 ;  /* 0x0000000361037221 */ /* 0x040fe20000010000 */
[----:B------:R-:W-:-:S03]  /*c540*/  F2FP.BF16.PACK_AB R97, R97, R16 ;  /* 0x000000106161723e */ /* 0x000fc600000010ff */
[----:B------:R-:W-:-:S04]  /*c550*/  FADD.FTZ R3, R2, R3 ;  /* 0x0000000302037221 */ /* 0x000fc80000010000 */
[C---:B------:R-:W-:Y:S01]  /*c560*/  FADD.FTZ R199, R99.reuse, R3 ;  /* 0x0000000363c77221 */ /* 0x040fe20000010000 */
[----:B------:R-:W-:Y:S02]  /*c570*/  F2FP.BF16.PACK_AB R99, R99, R2 ;  /* 0x000000026363723e */ /* 0x000fe400000010ff */
[----:B------:R-:W1:Y:S04]  /*c580*/  LDSM.16.MT88.4 R20, [R143] ;  /* 0x000000008f14783b */ /* 0x000e680000004200 */
[----:B------:R-:W2:Y:S04]  /*c590*/  LDSM.16.MT88.4 R16, [R168] ;  /* 0x00000000a810783b */ /* 0x000ea80000004200 */
[----:B------:R-:W3:Y:S04]  /*c5a0*/  LDSM.16.MT88.4 R40, [R143+0x800] ;  /* 0x000800008f28783b */ /* 0x000ee80000004200 */
[----:B------:R-:W4:Y:S04]  /*c5b0*/  LDSM.16.MT88.4 R36, [R168+0x800] ;  /* 0x00080000a824783b */ /* 0x000f280000004200 */
[----:B------:R-:W2:Y:S04]  /*c5c0*/  LDSM.16.MT88.4 R48, [R171] ;  /* 0x00000000ab30783b */ /* 0x000ea80000004200 */
[----:B------:R-:W3:Y:S04]  /*c5d0*/  LDSM.16.MT88.4 R56, [R170] ;  /* 0x00000000aa38783b */ /* 0x000ee80000004200 */
[----:B------:R-:W3:Y:S04]  /*c5e0*/  LDSM.16.MT88.4 R60, [R143+0x2000] ;  /* 0x002000008f3c783b */ /* 0x000ee80000004200 */
[----:B------:R-:W3:Y:S04]  /*c5f0*/  LDSM.16.MT88.4 R52, [R171+0x800] ;  /* 0x00080000ab34783b */ /* 0x000ee80000004200 */
[----:B------:R-:W3:Y:S04]  /*c600*/  LDSM.16.MT88.4 R44, [R170+0x800] ;  /* 0x00080000aa2c783b */ /* 0x000ee80000004200 */
[----:B------:R-:W-:Y:S01]  /*c610*/  LDSM.16.MT88.4 R64, [R170+0x2000] ;  /* 0x00200000aa40783b */ /* 0x000fe20000004200 */
[C---:B-1----:R-:W-:Y:S03]  /*c620*/  HMMA.16816.F32.BF16 R32, R12.reuse, R20, RZ ;  /* 0x000000140c20723c */ /* 0x042fe600000418ff */
[----:B------:R-:W5:Y:S05]  /*c630*/  LDL R2, [R1+0x4] ;  /* 0x0000040001027983 */ /* 0x000f6a0000100800 */
[C---:B------:R-:W-:Y:S08]  /*c640*/  HMMA.16816.F32.BF16 R28, R12.reuse, R22, RZ ;  /* 0x000000160c1c723c */ /* 0x040ff000000418ff */
[C---:B--2---:R-:W-:Y:S08]  /*c650*/  HMMA.16816.F32.BF16 R24, R12.reuse, R16, RZ ;  /* 0x000000100c18723c */ /* 0x044ff000000418ff */
[----:B------:R-:W-:Y:S08]  /*c660*/  HMMA.16816.F32.BF16 R20, R12, R18, RZ ;  /* 0x000000120c14723c */ /* 0x000ff000000418ff */
[C---:B---3--:R-:W-:Y:S08]  /*c670*/  HMMA.16816.F32.BF16 R136, R8.reuse, R40, R32 ;  /* 0x000000280888723c */ /* 0x048ff00000041820 */
[C---:B----4-:R-:W-:Y:S08]  /*c680*/  HMMA.16816.F32.BF16 R128, R8.reuse, R36, R24 ;  /* 0x000000240880723c */ /* 0x050ff00000041818 */
[----:B------:R-:W-:Y:S01]  /*c690*/  HMMA.16816.F32.BF16 R120, R8, R38, R20 ;  /* 0x000000260878723c */ /* 0x000fe20000041814 */
[----:B------:R-:W1:Y:S07]  /*c6a0*/  LDSM.16.MT88.4 R36, [R143+0x2800] ;  /* 0x002800008f24783b */ /* 0x000e6e0000004200 */
[----:B------:R-:W-:Y:S08]  /*c6b0*/  HMMA.16816.F32.BF16 R16, R12, R48, RZ ;  /* 0x000000300c10723c */ /* 0x000ff000000418ff */
[----:B------:R-:W-:Y:S01]  /*c6c0*/  HMMA.16816.F32.BF16 R148, R8, R42, R28 ;  /* 0x0000002a0894723c */ /* 0x000fe2000004181c */
[----:B------:R-:W2:Y:S07]  /*c6d0*/  LDSM.16.MT88.4 R40, [R168+0x2000] ;  /* 0x00200000a828783b */ /* 0x000eae0000004200 */
[C---:B------:R-:W-:Y:S01]  /*c6e0*/  HMMA.16816.F32.BF16 R32, R12.reuse, R50, RZ ;  /* 0x000000320c20723c */ /* 0x040fe200000418ff */
[----:B------:R-:W3:Y:S07]  /*c6f0*/  LDSM.16.MT88.4 R48, [R171+0x2000] ;  /* 0x00200000ab30783b */ /* 0x000eee0000004200 */
[C---:B------:R-:W-:Y:S08]  /*c700*/  HMMA.16816.F32.BF16 R28, R12.reuse, R56, RZ ;  /* 0x000000380c1c723c */ /* 0x040ff000000418ff */
[C---:B------:R-:W-:Y:S01]  /*c710*/  HMMA.16816.F32.BF16 R24, R12.reuse, R58, RZ ;  /* 0x0000003a0c18723c */ /* 0x040fe200000418ff */
[----:B------:R-:W4:Y:S07]  /*c720*/  LDSM.16.MT88.4 R56, [R168+0x2800] ;  /* 0x00280000a838783b */ /* 0x000f2e0000004200 */
[----:B------:R-:W-:Y:S08]  /*c730*/  HMMA.16816.F32.BF16 R20, R12, R60, RZ ;  /* 0x0000003c0c14723c */ /* 0x000ff000000418ff */
[C---:B------:R-:W-:Y:S08]  /*c740*/  HMMA.16816.F32.BF16 R152, R8.reuse, R52, R16 ;  /* 0x000000340898723c */ /* 0x040ff00000041810 */
[C---:B------:R-:W-:Y:S01]  /*c750*/  HMMA.16816.F32.BF16 R124, R8.reuse, R54, R32 ;  /* 0x00000036087c723c */ /* 0x040fe20000041820 */
[----:B------:R-:W3:Y:S07]  /*c760*/  LDSM.16.MT88.4 R52, [R171+0x2800] ;  /* 0x00280000ab34783b */ /* 0x000eee0000004200 */
[C---:B------:R-:W-:Y:S08]  /*c770*/  HMMA.16816.F32.BF16 R112, R8.reuse, R44, R28 ;  /* 0x0000002c0870723c */ /* 0x040ff0000004181c */
[----:B------:R-:W-:Y:S01]  /*c780*/  HMMA.16816.F32.BF16 R116, R8, R46, R24 ;  /* 0x0000002e0874723c */ /* 0x000fe20000041818 */
[----:B------:R-:W4:Y:S07]  /*c790*/  LDSM.16.MT88.4 R44, [R143+0x4000] ;  /* 0x004000008f2c783b */ /* 0x000f2e0000004200 */
[----:B------:R-:W-:Y:S01]  /*c7a0*/  HMMA.16816.F32.BF16 R16, R12, R62, RZ ;  /* 0x0000003e0c10723c */ /* 0x000fe200000418ff */
[----:B------:R-:W4:Y:S07]  /*c7b0*/  LDSM.16.MT88.4 R60, [R170+0x2800] ;  /* 0x00280000aa3c783b */ /* 0x000f2e0000004200 */
[----:B-1----:R-:W-:Y:S08]  /*c7c0*/  HMMA.16816.F32.BF16 R132, R8, R36, R20 ;  /* 0x000000240884723c */ /* 0x002ff00000041814 */
[C---:B--2---:R-:W-:Y:S08]  /*c7d0*/  HMMA.16816.F32.BF16 R28, R12.reuse, R42, RZ ;  /* 0x0000002a0c1c723c */ /* 0x044ff000000418ff */
[C---:B---3--:R-:W-:Y:S08]  /*c7e0*/  HMMA.16816.F32.BF16 R24, R12.reuse, R48, RZ ;  /* 0x000000300c18723c */ /* 0x048ff000000418ff */
[C---:B------:R-:W-:Y:S01]  /*c7f0*/  HMMA.16816.F32.BF16 R20, R12.reuse, R50, RZ ;  /* 0x000000320c14723c */ /* 0x040fe200000418ff */
[----:B------:R-:W1:Y:S07]  /*c800*/  LDSM.16.MT88.4 R48, [R168+0x4000] ;  /* 0x00400000a830783b */ /* 0x000e6e0000004200 */
[----:B------:R-:W-:Y:S01]  /*c810*/  HMMA.16816.F32.BF16 R32, R12, R40, RZ ;  /* 0x000000280c20723c */ /* 0x000fe200000418ff */
[----:B------:R-:W2:Y:S07]  /*c820*/  LDSM.16.MT88.4 R40, [R143+0x4800] ;  /* 0x004800008f28783b */ /* 0x000eae0000004200 */
[----:B------:R-:W-:Y:S01]  /*c830*/  HMMA.16816.F32.BF16 R144, R8, R38, R16 ;  /* 0x000000260890723c */ /* 0x000fe20000041810 */
[----:B------:R-:W3:Y:S07]  /*c840*/  LDSM.16.MT88.4 R36, [R168+0x4800] ;  /* 0x00480000a824783b */ /* 0x000eee0000004200 */
[----:B------:R-:W-:Y:S08]  /*c850*/  HMMA.16816.F32.BF16 R16, R12, R64, RZ ;  /* 0x000000400c10723c */ /* 0x000ff000000418ff */
[C---:B----4-:R-:W-:Y:S08]  /*c860*/  HMMA.16816.F32.BF16 R88, R8.reuse, R58, R28 ;  /* 0x0000003a0858723c */ /* 0x050ff0000004181c */
[----:B------:R-:W-:Y:S08]  /*c870*/  HMMA.16816.F32.BF16 R108, R8, R52, R24 ;  /* 0x00000034086c723c */ /* 0x000ff00000041818 */
[C---:B------:R-:W-:Y:S08]  /*c880*/  HMMA.16816.F32.BF16 R28, R12.reuse, R44, RZ ;  /* 0x0000002c0c1c723c */ /* 0x040ff000000418ff */
[----:B------:R-:W-:Y:S01]  /*c890*/  HMMA.16816.F32.BF16 R24, R12, R46, RZ ;  /* 0x0000002e0c18723c */ /* 0x000fe200000418ff */
[----:B------:R-:W4:Y:S07]  /*c8a0*/  LDSM.16.MT88.4 R44, [R171+0x4000] ;  /* 0x00400000ab2c783b */ /* 0x000f2e0000004200 */
[C---:B------:R-:W-:Y:S08]  /*c8b0*/  HMMA.16816.F32.BF16 R80, R8.reuse, R60, R16 ;  /* 0x0000003c0850723c */ /* 0x040ff00000041810 */
[----:B------:R-:W-:Y:S08]  /*c8c0*/  HMMA.16816.F32.BF16 R84, R8, R54, R20 ;  /* 0x000000360854723c */ /* 0x000ff00000041814 */
[C---:B-1----:R-:W-:Y:S08]  /*c8d0*/  HMMA.16816.F32.BF16 R16, R12.reuse, R50, RZ ;  /* 0x000000320c10723c */ /* 0x042ff000000418ff */
[----:B------:R-:W-:Y:S08]  /*c8e0*/  HMMA.16816.F32.BF16 R20, R12, R48, RZ ;  /* 0x000000300c14723c */ /* 0x000ff000000418ff */
[C---:B--2---:R-:W-:Y:S01]  /*c8f0*/  HMMA.16816.F32.BF16 R76, R8.reuse, R40, R28 ;  /* 0x00000028084c723c */ /* 0x044fe2000004181c */
[----:B------:R-:W1:Y:S07]  /*c900*/  LDSM.16.MT88.4 R28, [R171+0x4800] ;  /* 0x00480000ab1c783b */ /* 0x000e6e0000004200 */
[----:B------:R-:W-:Y:S08]  /*c910*/  HMMA.16816.F32.BF16 R92, R8, R56, R32 ;  /* 0x00000038085c723c */ /* 0x000ff00000041820 */
[----:B------:R-:W-:Y:S08]  /*c920*/  HMMA.16816.F32.BF16 R32, R12, R66, RZ ;  /* 0x000000420c20723c */ /* 0x000ff000000418ff */
[C---:B---3--:R-:W-:Y:S08]  /*c930*/  HMMA.16816.F32.BF16 R48, R8.reuse, R38, R16 ;  /* 0x000000260830723c */ /* 0x048ff00000041810 */
[----:B------:R-:W-:Y:S01]  /*c940*/  HMMA.16816.F32.BF16 R56, R8, R36, R20 ;  /* 0x000000240838723c */ /* 0x000fe20000041814 */
[----:B------:R-:W2:Y:S07]  /*c950*/  LDSM.16.MT88.4 R20, [R170+0x4000] ;  /* 0x00400000aa14783b */ /* 0x000eae0000004200 */
[----:B----4-:R-:W-:Y:S08]  /*c960*/  HMMA.16816.F32.BF16 R16, R12, R44, RZ ;  /* 0x0000002c0c10723c */ /* 0x010ff000000418ff */
[----:B------:R-:W-:Y:S08]  /*c970*/  HMMA.16816.F32.BF16 R72, R8, R62, R32 ;  /* 0x0000003e0848723c */ /* 0x000ff00000041820 */
[----:B------:R-:W-:Y:S08]  /*c980*/  HMMA.16816.F32.BF16 R32, R12, R46, RZ ;  /* 0x0000002e0c20723c */ /* 0x000ff000000418ff */
[C---:B-1----:R-:W-:Y:S01]  /*c990*/  HMMA.16816.F32.BF16 R44, R8.reuse, R28, R16 ;  /* 0x0000001c082c723c */ /* 0x042fe20000041810 */
[----:B------:R-:W1:Y:S07]  /*c9a0*/  LDSM.16.MT88.4 R16, [R170+0x4800] ;  /* 0x00480000aa10783b */ /* 0x000e6e0000004200 */
[----:B------:R-:W-:Y:S08]  /*c9b0*/  HMMA.16816.F32.BF16 R68, R8, R42, R24 ;  /* 0x0000002a0844723c */ /* 0x000ff00000041818 */
[C---:B--2---:R-:W-:Y:S08]  /*c9c0*/  HMMA.16816.F32.BF16 R24, R12.reuse, R20, RZ ;  /* 0x000000140c18723c */ /* 0x044ff000000418ff */
[----:B------:R-:W-:Y:S08]  /*c9d0*/  HMMA.16816.F32.BF16 R12, R12, R22, RZ ;  /* 0x000000160c0c723c */ /* 0x000ff000000418ff */
[C---:B------:R-:W-:Y:S08]  /*c9e0*/  HMMA.16816.F32.BF16 R32, R8.reuse, R30, R32 ;  /* 0x0000001e0820723c */ /* 0x040ff00000041820 */
[C---:B-1----:R-:W-:Y:S08]  /*c9f0*/  HMMA.16816.F32.BF16 R24, R8.reuse, R16, R24 ;  /* 0x000000100818723c */ /* 0x042ff00000041818 */
[----:B------:R-:W-:Y:S01]  /*ca00*/  HMMA.16816.F32.BF16 R16, R8, R18, R12 ;  /* 0x000000120810723c */ /* 0x000fe2000004180c */
[----:B------:R-:W1:Y:S04]  /*ca10*/  LDSM.16.MT88.4 R12, [R143+0x1000] ;  /* 0x001000008f0c783b */ /* 0x000e680000004200 */
[----:B------:R-:W2:Y:S03]  /*ca20*/  LDSM.16.MT88.4 R8, [R168+0x1000] ;  /* 0x00100000a808783b */ /* 0x000ea60000004200 */
        /* <DEDUP_REMOVED lines=8> */
[----:B------:R-:W1:Y:S04]  /*cab0*/  LDSM.16.MT88.4 R12, [R143+0x3000] ;  /* 0x003000008f0c783b */ /* 0x000e680000004200 */
[----:B------:R-:W-:Y:S03]  /*cac0*/  LDSM.16.MT88.4 R124, [R168+0x1800] ;  /* 0x00180000a87c783b */ /* 0x000fe60000004200 */
[C---:B--2---:R-:W-:Y:S08]  /*cad0*/  HMMA.16816.F32.BF16 R112, R4.reuse, R8, R112 ;  /* 0x000000080470723c */ /* 0x044ff00000041870 */
[C---:B------:R-:W-:Y:S01]  /*cae0*/  HMMA.16816.F32.BF16 R40, R4.reuse, R10, R116 ;  /* 0x0000000a0428723c */ /* 0x040fe20000041874 */
[----:B------:R-:W2:Y:S04]  /*caf0*/  LDSM.16.MT88.4 R8, [R168+0x3000] ;  /* 0x00300000a808783b */ /* 0x000ea80000004200 */
[----:B------:R-:W-:Y:S03]  /*cb00*/  LDSM.16.MT88.4 R116, [R171+0x1800] ;  /* 0x00180000ab74783b */ /* 0x000fe60000004200 */
[C---:B-1----:R-:W-:Y:S01]  /*cb10*/  HMMA.16816.F32.BF16 R52, R4.reuse, R12, R132 ;  /* 0x0000000c0434723c */ /* 0x042fe20000041884 */
[----:B------:R-:W-:Y:S07]  /*cb20*/  LDSM.16.MT88.4 R132, [R143+0x1800] ;  /* 0x001800008f84783b */ /* 0x000fee0000004200 */
[C---:B------:R-:W-:Y:S01]  /*cb30*/  HMMA.16816.F32.BF16 R144, R4.reuse, R14, R144 ;  /* 0x0000000e0490723c */ /* 0x040fe20000041890 */
[----:B------:R-:W1:Y:S07]  /*cb40*/  LDSM.16.MT88.4 R12, [R171+0x3000] ;  /* 0x00300000ab0c783b */ /* 0x000e6e0000004200 */
[C---:B--2---:R-:W-:Y:S08]  /*cb50*/  HMMA.16816.F32.BF16 R60, R4.reuse, R8, R92 ;  /* 0x00000008043c723c */ /* 0x044ff0000004185c */
[C---:B------:R-:W-:Y:S01]  /*cb60*/  HMMA.16816.F32.BF16 R64, R4.reuse, R10, R88 ;  /* 0x0000000a0440723c */ /* 0x040fe20000041858 */
[----:B------:R-:W2:Y:S07]  /*cb70*/  LDSM.16.MT88.4 R8, [R170+0x3000] ;  /* 0x00300000aa08783b */ /* 0x000eae0000004200 */
[C---:B-1----:R-:W-:Y:S01]  /*cb80*/  HMMA.16816.F32.BF16 R156, R4.reuse, R12, R108 ;  /* 0x0000000c049c723c */ /* 0x042fe2000004186c */
[----:B------:R-:W-:Y:S07]  /*cb90*/  LDSM.16.MT88.4 R108, [R170+0x1800] ;  /* 0x00180000aa6c783b */ /* 0x000fee0000004200 */
        /* <DEDUP_REMOVED lines=8> */
[C---:B--2---:R-:W-:Y:S01]  /*cc20*/  HMMA.16816.F32.BF16 R76, R4.reuse, R8, R56 ;  /* 0x00000008044c723c */ /* 0x044fe20000041838 */
[----:B------:R-:W-:Y:S07]  /*cc30*/  LDSM.16.MT88.4 R56, [R171+0x3800] ;  /* 0x00380000ab38783b */ /* 0x000fee0000004200 */
[C---:B------:R-:W-:Y:S01]  /*cc40*/  HMMA.16816.F32.BF16 R84, R4.reuse, R10, R48 ;  /* 0x0000000a0454723c */ /* 0x040fe20000041830 */
[----:B------:R-:W2:Y:S04]  /*cc50*/  LDSM.16.MT88.4 R8, [R170+0x5000] ;  /* 0x00500000aa08783b */ /* 0x000ea80000004200 */
[----:B------:R-:W3:Y:S03]  /*cc60*/  LDSM.16.MT88.4 R48, [R168+0x3800] ;  /* 0x00380000a830783b */ /* 0x000ee60000004200 */
[----:B-1----:R-:W-:Y:S08]  /*cc70*/  HMMA.16816.F32.BF16 R148, R4, R12, R44 ;  /* 0x0000000c0494723c */ /* 0x002ff0000004182c */
[----:B------:R-:W-:Y:S08]  /*cc80*/  HMMA.16816.F32.BF16 R112, R96, R108, R112 ;  /* 0x0000006c6070723c */ /* 0x000ff00000041870 */
[----:B--2---:R-:W-:Y:S01]  /*cc90*/  HMMA.16816.F32.BF16 R24, R4, R8, R24 ;  /* 0x000000080418723c */ /* 0x004fe20000041818 */
[----:B------:R-:W2:Y:S04]  /*cca0*/  LDL R9, [R1+0x64] ;  /* 0x0000640001097983 */ /* 0x000ea80000100800 */
[----:B------:R-:W2:Y:S03]  /*ccb0*/  LDL R8, [R1+0x58] ;  /* 0x0000580001087983 */ /* 0x000ea60000100800 */
[C---:B---3--:R-:W-:Y:S08]  /*ccc0*/  HMMA.16816.F32.BF16 R44, R96.reuse, R48, R60 ;  /* 0x00000030602c723c */ /* 0x048ff0000004183c */
[----:B------:R-:W-:Y:S01]  /*ccd0*/  HMMA.16816.F32.BF16 R48, R96, R50, R64 ;  /* 0x000000326030723c */ /* 0x000fe20000041840 */
[----:B------:R-:W1:Y:S07]  /*cce0*/  LDSM.16.MT88.4 R64, [R170+0x3800] ;  /* 0x00380000aa40783b */ /* 0x000e6e0000004200 */
[C---:B------:R-:W-:Y:S08]  /*ccf0*/  HMMA.16816.F32.BF16 R32, R4.reuse, R14, R32 ;  /* 0x0000000e0420723c */ /* 0x040ff00000041820 */
[----:B------:R-:W-:Y:S01]  /*cd00*/  HMMA.16816.F32.BF16 R16, R4, R10, R16 ;  /* 0x0000000a0410723c */ /* 0x000fe20000041810 */
[----:B------:R-:W-:Y:S07]  /*cd10*/  LDSM.16.MT88.4 R4, [R170+0x5800] ;  /* 0x00580000aa04783b */ /* 0x000fee0000004200 */
[C---:B-1----:R-:W-:Y:S01]  /*cd20*/  HMMA.16816.F32.BF16 R60, R96.reuse, R64, R80 ;  /* 0x00000040603c723c */ /* 0x042fe20000041850 */
[----:B------:R-:W-:Y:S07]  /*cd30*/  LDSM.16.MT88.4 R80, [R168+0x5800] ;  /* 0x00580000a850783b */ /* 0x000fee0000004200 */
[C---:B------:R-:W-:Y:S01]  /*cd40*/  HMMA.16816.F32.BF16 R64, R96.reuse, R66, R72 ;  /* 0x000000426040723c */ /* 0x040fe20000041848 */
[----:B------:R-:W1:Y:S07]  /*cd50*/  LDSM.16.MT88.4 R72, [R143+0x5800] ;  /* 0x005800008f48783b */ /* 0x000e6e0000004200 */
[----:B------:R-:W-:Y:S01]  /*cd60*/  HMMA.16816.F32.BF16 R108, R96, R110, R40 ;  /* 0x0000006e606c723c */ /* 0x000fe20000041828 */
[----:B------:R-:W3:Y:S01]  /*cd70*/  LDSM.16.MT88.4 R40, [R143+0x3800] ;  /* 0x003800008f28783b */ /* 0x000ee20000004200 */
[----:B------:R-:W-:-:S05]  /*cd80*/  IMAD.MOV.U32 R101, RZ, RZ, 0x1 ;  /* 0x00000001ff657424 */ /* 0x000fca00078e00ff */
[C---:B------:R-:W-:Y:S01]  /*cd90*/  ISETP.NE.AND P0, PT, R101.reuse, c[0x0][0x2c4], PT ;  /* 0x0000b10065007a0c */ /* 0x040fe20003f05270 */
[C---:B-1----:R-:W-:Y:S08]  /*cda0*/  HMMA.16816.F32.BF16 R68, R96.reuse, R72, R152 ;  /* 0x000000486044723c */ /* 0x042ff00000041898 */
[----:B------:R-:W-:Y:S01]  /*cdb0*/  HMMA.16816.F32.BF16 R72, R96, R74, R88 ;  /* 0x0000004a6048723c */ /* 0x000fe20000041858 */
[----:B------:R-:W1:Y:S01]  /*cdc0*/  LDSM.16.MT88.4 R88, [R171+0x5800] ;  /* 0x00580000ab58783b */ /* 0x000e620000004200 */
[----:B-----5:R-:W-:Y:S01]  /*cdd0*/  IMAD.SHL.U32 R2, R2, 0x80, RZ ;  /* 0x0000008002027824 */ /* 0x020fe200078e00ff */
[----:B------:R-:W-:-:S03]  /*cde0*/  ISETP.LE.AND P1, PT, R101, c[0x0][0x32c], PT ;  /* 0x0000cb0065007a0c */ /* 0x000fc60003f23270 */
[----:B------:R-:W-:Y:S02]  /*cdf0*/  @P0 IMAD.HI.U32 R3, R2, c[0x0][0x2c8], RZ ;  /* 0x0000b20002030a27 */ /* 0x000fe400078e00ff */
[----:B------:R-:W-:Y:S02]  /*ce00*/  HMMA.16816.F32.BF16 R120, R96, R116, R120 ;  /* 0x000000746078723c */ /* 0x000fe40000041878 */
[----:B------:R-:W-:Y:S01]  /*ce10*/  IMAD.MOV.U32 R0, RZ, RZ, R2 ;  /* 0x000000ffff007224 */ /* 0x000fe200078e0002 */
[----:B------:R-:W-:-:S05]  /*ce20*/  @P0 SHF.R.U32.HI R0, RZ, c[0x0][0x2cc], R3 ;  /* 0x0000b300ff000a19 */ /* 0x000fca0000011603 */
[----:B------:R-:W-:Y:S01]  /*ce30*/  HMMA.16816.F32.BF16 R116, R96, R118, R36 ;  /* 0x000000766074723c */ /* 0x000fe20000041824 */
[----:B------:R-:W-:-:S07]  /*ce40*/  IADD3 R195, R195, -0x2, RZ ;  /* 0xfffffffec3c37810 */ /* 0x000fce0007ffe0ff */
[C---:B---3--:R-:W-:Y:S08]  /*ce50*/  HMMA.16816.F32.BF16 R36, R96.reuse, R40, R52 ;  /* 0x000000286024723c */ /* 0x048ff00000041834 */
        /* <DEDUP_REMOVED lines=8> */
[C---:B------:R-:W-:Y:S08]  /*cee0*/  HMMA.16816.F32.BF16 R124, R96.reuse, R126, R28 ;  /* 0x0000007e607c723c */ /* 0x040ff0000004181c */
[C---:B------:R-:W-:Y:S08]  /*cef0*/  HMMA.16816.F32.BF16 R40, R96.reuse, R42, R144 ;  /* 0x0000002a6028723c */ /* 0x040ff00000041890 */
[C---:B------:R-:W-:Y:S08]  /*cf00*/  HMMA.16816.F32.BF16 R88, R96.reuse, R90, R32 ;  /* 0x0000005a6058723c */ /* 0x040ff00000041820 */
[C---:B------:R-:W-:Y:S08]  /*cf10*/  HMMA.16816.F32.BF16 R92, R96.reuse, R4, R24 ;  /* 0x00000004605c723c */ /* 0x040ff00000041818 */
[----:B------:R-:W-:Y:S01]  /*cf20*/  HMMA.16816.F32.BF16 R96, R96, R6, R16 ;  /* 0x000000066060723c */ /* 0x000fe20000041810 */
[----:B--2---:R-:W-:-:S04]  /*cf30*/  IADD3 R3, -R8, R9, R0 ;  /* 0x0000000908037210 */ /* 0x004fc80007ffe100 */
[----:B------:R-:W-:Y:S01]  /*cf40*/  IADD3 R0, R3, c[0x0][0x328], RZ ;  /* 0x0000ca0003007a10 */ /* 0x000fe20007ffe0ff */
[----:B------:R-:W-:Y:S05]  /*cf50*/  @!P1 BRA `(.L_x_780) ;  /* 0x0000011000009947 */ /* 0x000fea0003800000 */
[C---:B------:R-:W-:Y:S01]  /*cf60*/  ISETP.GT.AND P0, PT, R3.reuse, RZ, PT ;  /* 0x000000ff0300720c */ /* 0x040fe20003f04270 */
[----:B------:R-:W-:Y:S01]  /*cf70*/  BSSY B0, `(.L_x_781) ;  /* 0x000000c000007945 */ /* 0x000fe20003800000 */
[----:B------:R-:W-:-:S11]  /*cf80*/  IADD3 R4, R3, -0x1, RZ ;  /* 0xffffffff03047810 */ /* 0x000fd60007ffe0ff */
[----:B------:R-:W-:Y:S05]  /*cf90*/  @P0 BRA `(.L_x_782) ;  /* 0x0000006000000947 */ /* 0x000fea0003800000 */
[----:B------:R-:W-:Y:S01]  /*cfa0*/  ISETP.NE.AND P0, PT, R101, c[0x0][0x32c], PT ;  /* 0x0000cb0065007a0c */ /* 0x000fe20003f05270 */
[----:B------:R-:W-:-:S12]  /*cfb0*/  IMAD.MOV R3, RZ, RZ, -R3 ;  /* 0x000000ffff037224 */ /* 0x000fd800078e0a03 */
[----:B------:R-:W-:-:S05]  /*cfc0*/  @P0 IMAD.HI.U32 R4, R3, c[0x0][0x330], RZ ;  /* 0x0000cc0003040a27 */ /* 0x000fca00078e00ff */
[----:B------:R-:W-:-:S04]  /*cfd0*/  @P0 SHF.R.U32.HI R3, RZ, c[0x0][0x334], R4 ;  /* 0x0000cd00ff030a19 */ /* 0x000fc80000011604 */
[----:B------:R-:W-:Y:S01]  /*cfe0*/  LOP3.LUT R4, RZ, R3, RZ, 0x33, !PT ;  /* 0x00000003ff047212 */ /* 0x000fe200078e33ff */
[----:B------:R-:W-:Y:S05]  /*cff0*/  BRA `(.L_x_783) ;  /* 0x0000003000007947 */ /* 0x000fea0003800000 */
.L_x_782:
[----:B------:R-:W-:-:S13]  /*d000*/  ISETP.NE.AND P0, PT, R101, c[0x0][0x32c], PT ;  /* 0x0000cb0065007a0c */ /* 0x000fda0003f05270 */
[----:B------:R-:W-:-:S05]  /*d010*/  @P0 IMAD.HI.U32 R3, R4, c[0x0][0x330], RZ ;  /* 0x0000cc0004030a27 */ /* 0x000fca00078e00ff */
[----:B------:R-:W-:Y:S02]  /*d020*/  @P0 SHF.R.U32.HI R4, RZ, c[0x0][0x334], R3 ;  /* 0x0000cd00ff040a19 */ /* 0x000fe40000011603 */
.L_x_783:
[----:B------:R-:W-:Y:S05]  /*d030*/  BSYNC B0 ;  /* 0x0000000000007941 */ /* 0x000fea0003800000 */
.L_x_781:
[----:B------:R-:W-:-:S05]  /*d040*/  MOV R3, c[0x0][0x32c] ;  /* 0x0000cb0000037a02 */ /* 0x000fca0000000f00 */
[----:B------:R-:W-:-:S05]  /*d050*/  IMAD R4, R4, R3, c[0x0][0x32c] ;  /* 0x0000cb0004047624 */ /* 0x000fca00078e0203 */
[----:B------:R-:W-:-:S04]  /*d060*/  IMNMX R0, R0, R4, PT ;  /* 0x0000000400007217 */ /* 0x000fc80003800200 */
.L_x_780:
[----:B------:R-:W-:-:S04]  /*d070*/  SHF.R.S32.HI R3, RZ, 0x1f, R0 ;  /* 0x0000001fff037819 */ /* 0x000fc80000011400 */
[----:B------:R-:W-:-:S04]  /*d080*/  LEA.HI R0, R3, R0, RZ, 0x6 ;  /* 0x0000000003007211 */ /* 0x000fc800078f30ff */
[----:B------:R-:W-:-:S04]  /*d090*/  SHF.R.S32.HI R0, RZ, 0x6, R0 ;  /* 0x00000006ff007819 */ /* 0x000fc80000011400 */
[----:B------:R-:W-:-:S04]  /*d0a0*/  IMNMX R207, R216, R0, !PT ;  /* 0x00000000d8cf7217 */ /* 0x000fc80007800200 */
[----:B------:R-:W-:-:S13]  /*d0b0*/  ISETP.GE.AND P0, PT, R195, R207, PT ;  /* 0x000000cfc300720c */ /* 0x000fda0003f06270 */
[----:B------:R-:W-:Y:S05]  /*d0c0*/  @!P0 BRA `(.L_x_784) ;  /* 0x00003c5000008947 */ /* 0x000fea0003800000 */
.L_x_805:
        /* <DEDUP_REMOVED lines=15> */
[----:B------:R-:W-:-:S05]  /*d1c0*/  @P0 BRA `(.L_x_786) ;  /* 0x000003b000000947 */ /* 0x000fca0003800000 */
[C---:B------:R-:W-:Y:S01]  /*d1d0*/  IMAD.WIDE.U32 R2, R197.reuse, c[0x0][0x208], RZ ;  /* 0x00008200c5027a25 */ /* 0x040fe200078e00ff */
[----:B------:R-:W-:Y:S05]  /*d1e0*/  SHF.R.S32.HI R0, RZ, 0x1f, R197 ;  /* 0x0000001fff007819 */ /* 0x000fea00000114c5 */
[----:B------:R-:W-:Y:S04]  /*d1f0*/  IMAD R0, R0, c[0x0][0x208], RZ ;  /* 0x0000820000007a24 */ /* 0x000fe800078e02ff */
[----:B------:R-:W-:Y:S05]  /*d200*/  IMAD R0, R197, c[0x0][0x20c], R0 ;  /* 0x00008300c5007a24 */ /* 0x000fea00078e0200 */
[----:B------:R-:W-:Y:S02]  /*d210*/  IADD3 R3, R3, R0, RZ ;  /* 0x0000000003037210 */ /* 0x000fe40007ffe0ff */
[----:B------:R-:W-:Y:S03]  /*d220*/  SHF.R.S32.HI R0, RZ, 0x1f, R196 ;  /* 0x0000001fff007819 */ /* 0x000fe600000114c4 */
        /* <DEDUP_REMOVED lines=9> */
.L_x_921:
[----:B------:R-:W-:-:S05]  /*d2c0*/  BRA.DIV ~URZ, `(.L_x_788) ;  /* 0x000107427f007947 */ /* 0x000fca000b800000 */
[----:B------:R-:W5:Y:S01]  /*d2d0*/  SHFL.IDX PT, R0, R7, RZ, 0x181f ;  /* 0x00181fff07007589 */ /* 0x000f6200000e0000 */
[----:B------:R-:W-:Y:S01]  /*d2e0*/  IMAD.SHL.U32 R13, R198, 0x2, RZ ;  /* 0x00000002c60d7824 */ /* 0x000fe200078e00ff */
[----:B------:R-:W-:Y:S01]  /*d2f0*/  SHF.R.S32.HI R2, RZ, 0x1f, R198 ;  /* 0x0000001fff027819 */ /* 0x000fe200000114c6 */
[C---:B------:R-:W-:Y:S01]  /*d300*/  IMAD.SHL.U32 R6, R205.reuse, 0x2, RZ ;  /* 0x00000002cd067824 */ /* 0x040fe200078e00ff */
[----:B------:R-:W-:Y:S01]  /*d310*/  SHF.L.U64.HI R12, R205, 0x1, R218 ;  /* 0x00000001cd0c7819 */ /* 0x000fe200000102da */
[----:B------:R-:W-:Y:S01]  /*d320*/  IMAD.SHL.U32 R15, R204, 0x2, RZ ;  /* 0x00000002cc0f7824 */ /* 0x000fe200078e00ff */
[----:B------:R-:W-:Y:S02]  /*d330*/  SHF.L.U64.HI R22, R198, 0x1, R2 ;  /* 0x00000001c6167819 */ /* 0x000fe40000010202 */
[----:B------:R-:W-:Y:S02]  /*d340*/  SHF.L.U64.HI R21, R204, 0x1, R217 ;  /* 0x00000001cc157819 */ /* 0x000fe400000102d9 */
[----:B------:R-:W-:Y:S05]  /*d350*/  SEL R20, RZ, 0x10, P6 ;  /* 0x00000010ff147807 */ /* 0x000fea0003000000 */
[----:B------:R-:W-:Y:S01]  /*d360*/  IMAD.MOV.U32 R14, RZ, RZ, R20 ;  /* 0x000000ffff0e7224 */ /* 0x000fe200078e0014 */
[----:B-----5:R-:W-:Y:S05]  /*d370*/  IADD3 R2, P0, R0, R13, RZ ;  /* 0x0000000d00027210 */ /* 0x020fea0007f1e0ff */
[----:B---3--:R-:W-:Y:S05]  /*d380*/  IMAD.X R3, R4, 0x1, R22, P0 ;  /* 0x0000000104037824 */ /* 0x008fea00000e0616 */
[----:B------:R-:W-:Y:S01]  /*d390*/  @!PT LDS RZ, [RZ] ;  /* 0x00000000fffff984 */ /* 0x000fe20000000800 */
[----:B------:R-:W-:Y:S01]  /*d3a0*/  @!PT LDS RZ, [RZ] ;  /* 0x00000000fffff984 */ /* 0x000fe20000000800 */
[----:B------:R3:W-:Y:S02]  /*d3b0*/  LDGSTS.E.BYPASS.LTC128B.128 [R190+0x100], [R2.64], !P5 ;  /* 0x0010000002be7fae */ /* 0x0007e4000e901d4a */
[----:B---3--:R-:W-:Y:S05]  /*d3c0*/  IADD3 R2, P0, R0, R6, RZ ;  /* 0x0000000600027210 */ /* 0x008fea0007f1e0ff */
[----:B------:R-:W-:Y:S05]  /*d3d0*/  IMAD.X R3, R4, 0x1, R12, P0 ;  /* 0x0000000104037824 */ /* 0x000fea00000e060c */
[----:B------:R3:W-:Y:S02]  /*d3e0*/  LDGSTS.E.BYPASS.LTC128B.128 [R190+0x2100], [R2.64], !P4 ;  /* 0x0210000002be7fae */ /* 0x0007e4000e101d4a */
[----:B---3--:R-:W-:Y:S02]  /*d3f0*/  IADD3 R2, P0, R0, R15, RZ ;  /* 0x0000000f00027210 */ /* 0x008fe40007f1e0ff */
[----:B------:R-:W3:Y:S03]  /*d400*/  SHFL.IDX PT, R0, R7, 0x1, 0x181f ;  /* 0x00381f0007007f89 */ /* 0x000ee600000e0000 */
[----:B------:R-:W-:Y:S02]  /*d410*/  IMAD.X R3, R4, 0x1, R21, P0 ;  /* 0x0000000104037824 */ /* 0x000fe400000e0615 */
[----:B------:R5:W4:Y:S04]  /*d420*/  SHFL.IDX PT, R4, R5, 0x1, 0x181f ;  /* 0x00381f0005047f89 */ /* 0x000b2800000e0000 */
[----:B------:R2:W-:Y:S01]  /*d430*/  LDGSTS.E.BYPASS.LTC128B.128 [R190+0x4100], [R2.64], !P6 ;  /* 0x0410000002be7fae */ /* 0x0005e2000f101d4a */
[----:B----45:R-:W-:Y:S04]  /*d440*/  SEL R5, RZ, 0x10, P4 ;  /* 0x00000010ff057807 */ /* 0x030fe80002000000 */
.L_x_922:
[C---:B---3--:R-:W-:Y:S02]  /*d450*/  ISETP.NE.U32.AND P2, PT, R5.reuse, RZ, PT ;  /* 0x000000ff0500720c */ /* 0x048fe40003f45070 */
[----:B------:R-:W-:Y:S02]  /*d460*/  IADD3 R5, -R5, 0x10, RZ ;  /* 0x0000001005057810 */ /* 0x000fe40007ffe1ff */
[----:B--2---:R-:W-:Y:S02]  /*d470*/  IADD3 R2, -R14, 0x10, RZ ;  /* 0x000000100e027810 */ /* 0x004fe40007ffe1ff */
[----:B------:R-:W-:Y:S02]  /*d480*/  LOP3.LUT R5, R5, 0xf, RZ, 0xc0, !PT ;  /* 0x0000000f05057812 */ /* 0x000fe400078ec0ff */
[----:B------:R-:W-:Y:S02]  /*d490*/  LOP3.LUT R2, R2, 0xf, RZ, 0xc0, !PT ;  /* 0x0000000f02027812 */ /* 0x000fe400078ec0ff */
[----:B------:R-:W-:Y:S04]  /*d4a0*/  IADD3 R6, P1, P0, R5, R0, R6 ;  /* 0x0000000005067210 */ /* 0x000fe8000783e006 */
[----:B------:R-:W-:Y:S02]  /*d4b0*/  IADD3.X R7, RZ, R4, R12, P1, P0 ;  /* 0x00000004ff077210 */ /* 0x000fe40000fe040c */
[----:B------:R-:W-:Y:S05]  /*d4c0*/  IADD3 R12, P0, R0, R13, RZ ;  /* 0x0000000d000c7210 */ /* 0x000fea0007f1e0ff */
[----:B------:R-:W-:Y:S01]  /*d4d0*/  IMAD.X R13, R4, 0x1, R22, P0 ;  /* 0x00000001040d7824 */ /* 0x000fe200000e0616 */
[----:B------:R-:W-:Y:S04]  /*d4e0*/  IADD3 R2, P1, P0, R2, R0, R15 ;  /* 0x0000000002027210 */ /* 0x000fe8000783e00f */
[----:B------:R-:W-:Y:S01]  /*d4f0*/  @!PT LDS RZ, [RZ] ;  /* 0x00000000fffff984 */ /* 0x000fe20000000800 */
[----:B------:R-:W-:Y:S01]  /*d500*/  @!PT LDS RZ, [RZ] ;  /* 0x00000000fffff984 */ /* 0x000fe20000000800 */
[----:B------:R-:W-:Y:S01]  /*d510*/  @!PT LDS RZ, [RZ] ;  /* 0x00000000fffff984 */ /* 0x000fe20000000800 */
[----:B------:R2:W-:Y:S01]  /*d520*/  LDGSTS.E.BYPASS.LTC128B.128 [R190+0x1100], [R12.64], !P5 ;  /* 0x011000000cbe7fae */ /* 0x0005e2000e901d4a */
[----:B------:R-:W-:Y:S02]  /*d530*/  IADD3.X R3, RZ, R4, R21, P1, P0 ;  /* 0x00000004ff037210 */ /* 0x000fe40000fe0415 */
[----:B------:R-:W-:Y:S01]  /*d540*/  ISETP.NE.U32.AND P0, PT, R14, RZ, PT ;  /* 0x000000ff0e00720c */ /* 0x000fe20003f05070 */
[----:B------:R2:W-:Y:S11]  /*d550*/  LDGSTS.E.BYPASS.LTC128B.128.ZFILL [R190+0x3100], [R6.64], P2 ;  /* 0x0310000006be7fae */ /* 0x0005f60009141d4a */
[----:B------:R-:W-:Y:S01]  /*d560*/  @!UPT UIADD3 URZ, URZ, URZ, URZ ;  /* 0x0000003f3f3ff290 */ /* 0x000fe2000fffe03f */
[----:B------:R2:W-:Y:S02]  /*d570*/  LDGSTS.E.BYPASS.LTC128B.128.ZFILL [R190+0x5100], [R2.64], P0 ;  /* 0x0510000002be7fae */ /* 0x0005e40008141d4a */
.L_x_786:
[----:B------:R-:W-:Y:S05]  /*d580*/  BSYNC B0 ;  /* 0x0000000000007941 */ /* 0x000fea0003800000 */
.L_x_785:
[----:B------:R-:W0:Y:S01]  /*d590*/  LDGDEPBAR ;  /* 0x00000000000079af */ /* 0x000e220000000000 */
[----:B------:R-:W-:Y:S01]  /*d5a0*/  WARPSYNC 0xffffffff ;  /* 0xffffffff00007948 */ /* 0x000fe20003800000 */
[C---:B--23--:R-:W-:Y:S01]  /*d5b0*/  HMMA.16816.F32.BF16 R4, R32.reuse, R8, RZ ;  /* 0x000000082004723c */ /* 0x04cfe200000418ff */
[----:B------:R-:W-:Y:S02]  /*d5c0*/  BSSY B0, `(.L_x_789) ;  /* 0x0000121000007945 */ /* 0x000fe40003800000 */
[----:B------:R-:W-:Y:S05]  /*d5d0*/  ISETP.GT.AND P0, PT, R195, R216, PT ;  /* 0x000000d8c300720c */ /* 0x000fea0003f04270 */
[C---:B------:R-:W-:Y:S08]  /*d5e0*/  HMMA.16816.F32.BF16 R8, R32.reuse, R10, RZ ;  /* 0x0000000a2008723c */ /* 0x040ff000000418ff */
[C---:B----4-:R-:W-:Y:S08]  /*d5f0*/  HMMA.16816.F32.BF16 R12, R32.reuse, R16, RZ ;  /* 0x00000010200c723c */ /* 0x050ff000000418ff */
[C---:B------:R-:W-:Y:S08]  /*d600*/  HMMA.16816.F32.BF16 R16, R32.reuse, R18, RZ ;  /* 0x000000122010723c */ /* 0x040ff000000418ff */
[C---:B-1----:R-:W-:Y:S08]  /*d610*/  HMMA.16816.F32.BF16 R20, R32.reuse, R24, RZ ;  /* 0x000000182014723c */ /* 0x042ff000000418ff */
        /* <DEDUP_REMOVED lines=18> */
[----:B------:R-:W-:Y:S07]  /*d740*/  LDSM.16.M88.4 R152, [R169] ;  /* 0x00000000a998783b */ /* 0x000fee0000000200 */
[C---:B--2---:R-:W-:Y:S08]  /*d750*/  HMMA.16816.F32.BF16 R12, R144.reuse, R156, R12 ;  /* 0x0000009c900c723c */ /* 0x044ff0000004180c */
[C---:B------:R-:W-:Y:S01]  /*d760*/  HMMA.16816.F32.BF16 R16, R144.reuse, R158, R16 ;  /* 0x0000009e9010723c */ /* 0x040fe20000041810 */
[----:B------:R-:W-:Y:S07]  /*d770*/  LDSM.16.M88.4 R156, [R169+0x800] ;  /* 0x00080000a99c783b */ /* 0x000fee0000000200 */
[C---:B---3--:R-:W-:Y:S08]  /*d780*/  HMMA.16816.F32.BF16 R20, R144.reuse, R148, R20 ;  /* 0x000000949014723c */ /* 0x048ff00000041814 */
[C---:B------:R-:W-:Y:S01]  /*d790*/  HMMA.16816.F32.BF16 R24, R144.reuse, R150, R24 ;  /* 0x000000969018723c */ /* 0x040fe20000041818 */
[----:B------:R-:W1:Y:S07]  /*d7a0*/  LDSM.16.M88.4 R148, [R175] ;  /* 0x00000000af94783b */ /* 0x000e6e0000000200 */
[C---:B------:R-:W-:Y:S08]  /*d7b0*/  HMMA.16816.F32.BF16 R28, R144.reuse, R160, R28 ;  /* 0x000000a0901c723c */ /* 0x040ff0000004181c */
        /* <DEDUP_REMOVED lines=28> */
[----:B------:R-:W3:Y:S01]  /*d980*/  LDSM.16.M88.4 R160, [R182] ;  /* 0x00000000b6a0783b */ /* 0x000ee20000000200 */
        /* <DEDUP_REMOVED lines=64> */
[----:B------:R-:W-:Y:S01]  /*dd90*/  LDSM.16.M88.4 R160, [R169+0x4000] ;  /* 0x00400000a9a0783b */ /* 0x000fe20000000200 */
        /* <DEDUP_REMOVED lines=14> */
[----:B------:R-:W-:Y:S02]  /*de80*/  FMUL.FTZ R4, R4, c[0x0][0x320] ;  /* 0x0000c80004047a20 */ /* 0x000fe40000410000 */
[----:B------:R-:W-:Y:S02]  /*de90*/  FMUL.FTZ R5, R5, c[0x0][0x320] ;  /* 0x0000c80005057a20 */ /* 0x000fe40000410000 */
[----:B------:R-:W2:Y:S01]  /*dea0*/  MUFU.TANH R166, R4 ;  /* 0x0000000400a67308 */ /* 0x000ea20000002400 */
[----:B------:R-:W-:Y:S02]  /*deb0*/  FMUL.FTZ R6, R6, c[0x0][0x320] ;  /* 0x0000c80006067a20 */ /* 0x000fe40000410000 */
[----:B------:R-:W-:Y:S02]  /*dec0*/  FMUL.FTZ R7, R7, c[0x0][0x320] ;  /* 0x0000c80007077a20 */ /* 0x000fe40000410000 */
[----:B------:R-:W-:Y:S01]  /*ded0*/  FMUL.FTZ R8, R8, c[0x0][0x320] ;  /* 0x0000c80008087a20 */ /* 0x000fe20000410000 */
[C---:B-1----:R-:W-:Y:S03]  /*dee0*/  HMMA.16816.F32.BF16 R12, R156.reuse, R144, R12 ;  /* 0x000000909c0c723c */ /* 0x042fe6000004180c */
[----:B------:R-:W-:Y:S01]  /*def0*/  FMUL.FTZ R9, R9, c[0x0][0x320] ;  /* 0x0000c80009097a20 */ /* 0x000fe20000410000 */
[----:B------:R-:W1:Y:S01]  /*df00*/  MUFU.TANH R165, R5 ;  /* 0x0000000500a57308 */ /* 0x000e620000002400 */
[----:B------:R-:W-:Y:S02]  /*df10*/  FMUL.FTZ R10, R10, c[0x0][0x320] ;  /* 0x0000c8000a0a7a20 */ /* 0x000fe40000410000 */
[----:B------:R-:W-:Y:S01]  /*df20*/  FMUL.FTZ R11, R11, c[0x0][0x320] ;  /* 0x0000c8000b0b7a20 */ /* 0x000fe20000410000 */
[C---:B------:R-:W-:Y:S06]  /*df30*/  HMMA.16816.F32.BF16 R16, R156.reuse, R146, R16 ;  /* 0x000000929c10723c */ /* 0x040fec0000041810 */
[----:B------:R-:W3:Y:S10]  /*df40*/  MUFU.TANH R192, R6 ;  /* 0x0000000600c07308 */ /* 0x000ef40000002400 */
        /* <DEDUP_REMOVED lines=9> */
[----:B------:R-:W-:Y:S05]  /*dfe0*/  FMUL.FTZ R19, R19, c[0x0][0x320] ;  /* 0x0000c80013137a20 */ /* 0x000fea0000410000 */
[----:B------:R-:W1:Y:S01]  /*dff0*/  MUFU.TANH R162, R9 ;  /* 0x0000000900a27308 */ /* 0x000e620000002400 */
[----:B----4-:R-:W4:Y:S09]  /*e000*/  LDSM.16.M88.4 R4, [R169+0x5000] ;  /* 0x00500000a904783b */ /* 0x010f320000000200 */
[----:B------:R-:W1:Y:S10]  /*e010*/  MUFU.TANH R189, R10 ;  /* 0x0000000a00bd7308 */ /* 0x000e740000002400 */
[----:B------:R5:W1:Y:S10]  /*e020*/  MUFU.TANH R167, R11 ;  /* 0x0000000b00a77308 */ /* 0x000a740000002400 */
[----:B------:R-:W1:Y:S10]  /*e030*/  MUFU.TANH R164, R14 ;  /* 0x0000000e00a47308 */ /* 0x000e740000002400 */
[----:B------:R-:W1:Y:S01]  /*e040*/  MUFU.TANH R163, R15 ;  /* 0x0000000f00a37308 */ /* 0x000e620000002400 */
[----:B-----5:R-:W5:Y:S01]  /*e050*/  LDSM.16.M88.4 R8, [R169+0x5800] ;  /* 0x00580000a908783b */ /* 0x020f620000000200 */
[----:B------:R-:W-:Y:S04]  /*e060*/  DEPBAR.LE SB0, 0x0 ;  /* 0x000080000000791a */ /* 0x000fe80000000000 */
[C---:B----4-:R-:W-:Y:S04]  /*e070*/  HMMA.16816.F32.BF16 R20, R156.reuse, R4, R20 ;  /* 0x000000049c14723c */ /* 0x050fe80000041814 */
[----:B------:R4:W1:Y:S01]  /*e080*/  MUFU.TANH R151, R16 ;  /* 0x0000001000977308 */ /* 0x0008620000002400 */
[----:B------:R-:W-:Y:S03]  /*e090*/  BAR.SYNC.DEFER_BLOCKING 0x0 ;  /* 0x0000000000007b1d */ /* 0x000fe60000010000 */
[C---:B------:R-:W-:Y:S06]  /*e0a0*/  HMMA.16816.F32.BF16 R24, R156.reuse, R6, R24 ;  /* 0x000000069c18723c */ /* 0x040fec0000041818 */
[----:B------:R1:W1:Y:S10]  /*e0b0*/  MUFU.TANH R148, R17 ;  /* 0x0000001100947308 */ /* 0x0002740000002400 */
[----:B------:R-:W2:Y:S01]  /*e0c0*/  MUFU.TANH R155, R12 ;  /* 0x0000000c009b7308 */ /* 0x000ea20000002400 */
[----:B------:R-:W-:Y:S02]  /*e0d0*/  FMUL.FTZ R23, R23, c[0x0][0x320] ;  /* 0x0000c80017177a20 */ /* 0x000fe40000410000 */
[----:B----4-:R-:W-:Y:S02]  /*e0e0*/  FMUL.FTZ R16, R21, c[0x0][0x320] ;  /* 0x0000c80015107a20 */ /* 0x010fe40000410000 */
[----:B------:R-:W-:Y:S05]  /*e0f0*/  FMUL.FTZ R22, R22, c[0x0][0x320] ;  /* 0x0000c80016167a20 */ /* 0x000fea0000410000 */
[----:B------:R-:W4:Y:S01]  /*e100*/  MUFU.TANH R152, R23 ;  /* 0x0000001700987308 */ /* 0x000f220000002400 */
[----:B------:R-:W-:Y:S02]  /*e110*/  FMUL.FTZ R26, R26, c[0x0][0x320] ;  /* 0x0000c8001a1a7a20 */ /* 0x000fe40000410000 */
[----:B------:R-:W-:Y:S01]  /*e120*/  FMUL.FTZ R15, R24, c[0x0][0x320] ;  /* 0x0000c800180f7a20 */ /* 0x000fe20000410000 */
[C---:B-----5:R-:W-:Y:S03]  /*e130*/  HMMA.16816.F32.BF16 R28, R156.reuse, R8, R28 ;  /* 0x000000089c1c723c */ /* 0x060fe6000004181c */
[----:B-1----:R-:W-:Y:S02]  /*e140*/  FMUL.FTZ R17, R20, c[0x0][0x320] ;  /* 0x0000c80014117a20 */ /* 0x002fe40000410000 */
[----:B------:R-:W-:Y:S01]  /*e150*/  FMUL.FTZ R14, R25, c[0x0][0x320] ;  /* 0x0000c800190e7a20 */ /* 0x000fe20000410000 */
[----:B------:R1:W1:Y:S01]  /*e160*/  MUFU.TANH R147, R26 ;  /* 0x0000001a00937308 */ /* 0x0002620000002400 */
[----:B------:R-:W-:Y:S01]  /*e170*/  FMUL.FTZ R27, R27, c[0x0][0x320] ;  /* 0x0000c8001b1b7a20 */ /* 0x000fe20000410000 */
[----:B------:R-:W-:Y:S08]  /*e180*/  HMMA.16816.F32.BF16 R32, R156, R10, R32 ;  /* 0x0000000a9c20723c */ /* 0x000ff00000041820 */
[----:B------:R2:W2:Y:S08]  /*e190*/  MUFU.TANH R154, R13 ;  /* 0x0000000d009a7308 */ /* 0x0004b00000002400 */
[----:B------:R-:W-:Y:S02]  /*e1a0*/  FMUL.FTZ R25, R29, c[0x0][0x320] ;  /* 0x0000c8001d197a20 */ /* 0x000fe40000410000 */
[----:B------:R2:W2:Y:S01]  /*e1b0*/  MUFU.TANH R161, R18 ;  /* 0x0000001200a17308 */ /* 0x0004a20000002400 */
[----:B------:R-:W-:Y:S02]  /*e1c0*/  FMUL.FTZ R30, R30, c[0x0][0x320] ;  /* 0x0000c8001e1e7a20 */ /* 0x000fe40000410000 */
[----:B------:R-:W-:Y:S02]  /*e1d0*/  FMUL.FTZ R31, R31, c[0x0][0x320] ;  /* 0x0000c8001f1f7a20 */ /* 0x000fe40000410000 */
[----:B-1----:R-:W-:Y:S02]  /*e1e0*/  FMUL.FTZ R26, R28, c[0x0][0x320] ;  /* 0x0000c8001c1a7a20 */ /* 0x002fe40000410000 */
[----:B------:R-:W-:Y:S02]  /*e1f0*/  FMUL.FTZ R24, R32, c[0x0][0x320] ;  /* 0x0000c80020187a20 */ /* 0x000fe40000410000 */
[----:B------:R-:W-:Y:S01]  /*e200*/  FMUL.FTZ R23, R33, c[0x0][0x320] ;  /* 0x0000c80021177a20 */ /* 0x000fe20000410000 */
[----:B------:R1:W1:Y:S01]  /*e210*/  MUFU.TANH R160, R19 ;  /* 0x0000001300a07308 */ /* 0x0002620000002400 */
[----:B------:R-:W-:Y:S02]  /*e220*/  FMUL.FTZ R34, R34, c[0x0][0x320] ;  /* 0x0000c80022227a20 */ /* 0x000fe40000410000 */
[----:B------:R-:W-:Y:S07]  /*e230*/  FMUL.FTZ R35, R35, c[0x0][0x320] ;  /* 0x0000c80023237a20 */ /* 0x000fee0000410000 */
[----:B------:R-:W1:Y:S10]  /*e240*/  MUFU.TANH R17, R17 ;  /* 0x0000001100117308 */ /* 0x000e740000002400 */
[----:B------:R-:W1:Y:S10]  /*e250*/  MUFU.TANH R16, R16 ;  /* 0x0000001000107308 */ /* 0x000e740000002400 */
[----:B------:R1:W1:Y:S10]  /*e260*/  MUFU.TANH R153, R22 ;  /* 0x0000001600997308 */ /* 0x0002740000002400 */
[----:B------:R-:W1:Y:S10]  /*e270*/  MUFU.TANH R15, R15 ;  /* 0x0000000f000f7308 */ /* 0x000e740000002400 */
[----:B------:R-:W1:Y:S10]  /*e280*/  MUFU.TANH R14, R14 ;  /* 0x0000000e000e7308 */ /* 0x000e740000002400 */
[----:B------:R1:W1:Y:S10]  /*e290*/  MUFU.TANH R146, R27 ;  /* 0x0000001b00927308 */ /* 0x0002740000002400 */
[----:B------:R-:W1:Y:S10]  /*e2a0*/  MUFU.TANH R26, R26 ;  /* 0x0000001a001a7308 */ /* 0x000e740000002400 */
[----:B------:R-:W1:Y:S10]  /*e2b0*/  MUFU.TANH R25, R25 ;  /* 0x0000001900197308 */ /* 0x000e740000002400 */
[----:B------:R1:W1:Y:S10]  /*e2c0*/  MUFU.TANH R145, R30 ;  /* 0x0000001e00917308 */ /* 0x0002740000002400 */
[----:B------:R1:W1:Y:S10]  /*e2d0*/  MUFU.TANH R101, R31 ;  /* 0x0000001f00657308 */ /* 0x0002740000002400 */
[----:B------:R-:W1:Y:S10]  /*e2e0*/  MUFU.TANH R24, R24 ;  /* 0x0000001800187308 */ /* 0x000e740000002400 */
[----:B------:R-:W1:Y:S10]  /*e2f0*/  MUFU.TANH R23, R23 ;  /* 0x0000001700177308 */ /* 0x000e740000002400 */
[----:B------:R1:W1:Y:S10]  /*e300*/  MUFU.TANH R149, R34 ;  /* 0x0000002200957308 */ /* 0x0002740000002400 */
[----:B------:R1:W1:Y:S01]  /*e310*/  MUFU.TANH R150, R35 ;  /* 0x0000002300967308 */ /* 0x0002620000002400 */
[----:B------:R-:W-:-:S05]  /*e320*/  @!P0 BRA `(.L_x_790) ;  /* 0x000004a000008947 */ /* 0x000fca0003800000 */
[----:B--234-:R-:W-:Y:S02]  /*e330*/  IMAD.MOV.U32 R0, RZ, RZ, 0x1 ;  /* 0x00000001ff007424 */ /* 0x01cfe400078e00ff */
[----:B------:R-:W-:Y:S02]  /*e340*/  IMAD.MOV.U32 R196, RZ, RZ, RZ ;  /* 0x000000ffffc47224 */ /* 0x000fe400078e00ff */
[----:B------:R-:W-:Y:S01]  /*e350*/  IMAD R2, R195, 0x40, R226 ;  /* 0x00000040c3027824 */ /* 0x000fe200078e02e2 */
[----:B------:R-:W-:Y:S04]  /*e360*/  ISETP.NE.AND P0, PT, R0, c[0x0][0x2b8], PT ;  /* 0x0000ae0000007a0c */ /* 0x000fe80003f05270 */
[----:B------:R-:W-:Y:S05]  /*e370*/  IADD3 R2, R2, -0x40, R206 ;  /* 0xffffffc002027810 */ /* 0x000fea0007ffe0ce */
[--C-:B------:R-:W-:Y:S04]  /*e380*/  IMAD.MOV.U32 R0, RZ, RZ, R2.reuse ;  /* 0x000000ffff007224 */ /* 0x100fe800078e0002 */
[----:B------:R-:W-:Y:S05]  /*e390*/  @P0 IMAD.HI.U32 R3, R2, c[0x0][0x2bc], RZ ;  /* 0x0000af0002030a27 */ /* 0x000fea00078e00ff */
[----:B------:R-:W-:Y:S04]  /*e3a0*/  @P0 SHF.R.U32.HI R0, RZ, c[0x0][0x2c0], R3 ;  /* 0x0000b000ff000a19 */ /* 0x000fe80000011603 */
[C---:B------:R-:W-:Y:S02]  /*e3b0*/  IADD3 R4, -R0.reuse, RZ, RZ ;  /* 0x000000ff00047210 */ /* 0x040fe40007ffe1ff */
[----:B------:R-:W-:Y:S03]  /*e3c0*/  @!P3 IADD3 R3, P0, R0, R230, RZ ;  /* 0x000000e60003b210 */ /* 0x000fe60007f1e0ff */
[----:B------:R-:W-:Y:S01]  /*e3d0*/  IMAD R197, R4, c[0x0][0x2b8], R2 ;  /* 0x0000ae0004c57a24 */ /* 0x000fe200078e0202 */
[----:B------:R-:W-:Y:S02]  /*e3e0*/  @!P3 LEA.HI.X.SX32 R0, R0, R232, 0x1, P0 ;  /* 0x000000e80000b211 */ /* 0x000fe400000f0eff */
[C---:B------:R-:W-:Y:S04]  /*e3f0*/  @!P3 LEA R2, P0, R3.reuse, c[0x0][0x2a0], 0x2 ;  /* 0x0000a8000302ba11 */ /* 0x040fe800078010ff */
[----:B------:R-:W-:Y:S02]  /*e400*/  @!P3 LEA.HI.X R3, R3, c[0x0][0x2a4], R0, 0x2, P0 ;  /* 0x0000a9000303ba11 */ /* 0x000fe400000f1400 */
[----:B------:R-:W-:Y:S03]  /*e410*/  SHF.R.S32.HI R0, RZ, 0x1f, R197 ;  /* 0x0000001fff007819 */ /* 0x000fe600000114c5 */
[----:B------:R2:W3:Y:S02]  /*e420*/  @!P3 LDG.E R196, [R2.64] ;  /* 0x0000000a02c4b981 */ /* 0x0004e4000c1e1900 */
[----:B------:R-:W-:Y:S04]  /*e430*/  IMAD R0, R0, c[0x0][0x1e0], RZ ;  /* 0x0000780000007a24 */ /* 0x000fe800078e02ff */
[C---:B------:R-:W-:Y:S02]  /*e440*/  IMAD R0, R197.reuse, c[0x0][0x1e4], R0 ;  /* 0x00007900c5007a24 */ /* 0x040fe400078e0200 */
[----:B--2---:R-:W-:Y:S05]  /*e450*/  IMAD.WIDE.U32 R2, R197, c[0x0][0x1e0], RZ ;  /* 0x00007800c5027a25 */ /* 0x004fea00078e00ff */
[----:B------:R-:W-:Y:S02]  /*e460*/  IADD3 R3, R3, R0, RZ ;  /* 0x0000000003037210 */ /* 0x000fe40007ffe0ff */
[----:B---3--:R-:W-:Y:S03]  /*e470*/  SHF.R.S32.HI R0, RZ, 0x1f, R196 ;  /* 0x0000001fff007819 */ /* 0x008fe600000114c4 */
        /* <DEDUP_REMOVED lines=9> */
.L_x_923:
[----:B------:R-:W-:-:S05]  /*e510*/  BRA.DIV ~URZ, `(.L_x_792) ;  /* 0x0000f8227f007947 */ /* 0x000fca000b800000 */
[----:B------:R-:W4:Y:S01]  /*e520*/  SHFL.IDX PT, R0, R7, RZ, 0x181f ;  /* 0x00181fff07007589 */ /* 0x000f2200000e0000 */
        /* <DEDUP_REMOVED lines=9> */
[----:B----4-:R-:W-:Y:S05]  /*e5c0*/  IADD3 R2, P0, R0, R9, RZ ;  /* 0x0000000900027210 */ /* 0x010fea0007f1e0ff */
        /* <DEDUP_REMOVED lines=10> */
[----:B------:R4:W2:Y:S04]  /*e670*/  SHFL.IDX PT, R4, R5, 0x1, 0x181f ;  /* 0x00381f0005047f89 */ /* 0x0008a800000e0000 */
[----:B------:R1:W-:Y:S01]  /*e680*/  LDGSTS.E.BYPASS.LTC128B.128 [R190+0xa100], [R2.64], !P6 ;  /* 0x0a10000002be7fae */ /* 0x0003e2000f101d4a */
[----:B--2-4-:R-:W-:Y:S04]  /*e690*/  SEL R5, RZ, 0x10, P4 ;  /* 0x00000010ff057807 */ /* 0x014fe80002000000 */
.L_x_924:
[C---:B---3--:R-:W-:Y:S02]  /*e6a0*/  ISETP.NE.U32.AND P2, PT, R5.reuse, RZ, PT ;  /* 0x000000ff0500720c */ /* 0x048fe40003f45070 */
[----:B------:R-:W-:Y:S02]  /*e6b0*/  IADD3 R5, -R5, 0x10, RZ ;  /* 0x0000001005057810 */ /* 0x000fe40007ffe1ff */
[----:B-1----:R-:W-:Y:S02]  /*e6c0*/  IADD3 R2, -R10, 0x10, RZ ;  /* 0x000000100a027810 */ /* 0x002fe40007ffe1ff */
        /* <DEDUP_REMOVED lines=16> */
.L_x_790:
[----:B--234-:R-:W-:Y:S05]  /*e7d0*/  BSYNC B0 ;  /* 0x0000000000007941 */ /* 0x01cfea0003800000 */
.L_x_789:
[----:B-1----:R-:W-:Y:S01]  /*e7e0*/  LOP3.LUT R2, RZ, c[0x0][0x324], RZ, 0x33, !PT ;  /* 0x0000c900ff027a12 */ /* 0x002fe200078e33ff */
[----:B------:R-:W2:Y:S01]  /*e7f0*/  LDL R4, [R1+0x4] ;  /* 0x0000040001047983 */ /* 0x000ea20000100800 */
[----:B------:R-:W-:Y:S02]  /*e800*/  IMAD.MOV.U32 R0, RZ, RZ, 0x1 ;  /* 0x00000001ff007424 */ /* 0x000fe400078e00ff */
[----:B------:R-:W-:Y:S01]  /*e810*/  IMAD.SHL.U32 R5, R195, 0x40, RZ ;  /* 0x00000040c3057824 */ /* 0x000fe200078e00ff */
[----:B------:R-:W0:Y:S02]  /*e820*/  LDGDEPBAR ;  /* 0x00000000000079af */ /* 0x000e240000000000 */
[----:B------:R-:W-:Y:S01]  /*e830*/  ISETP.NE.AND P0, PT, R0, c[0x0][0x2c4], PT ;  /* 0x0000b10000007a0c */ /* 0x000fe20003f05270 */
[----:B--2---:R-:W-:Y:S05]  /*e840*/  IMAD R4, R4, 0x80, R235 ;  /* 0x0000008004047824 */ /* 0x004fea00078e02eb */
[----:B------:R-:W-:Y:S07]  /*e850*/  IADD3 R4, R233, R4, R234 ;  /* 0x00000004e9047210 */ /* 0x000fee0007ffe0ea */
[----:B------:R-:W-:Y:S05]  /*e860*/  @P0 IMAD.HI.U32 R0, R4, c[0x0][0x2c8], RZ ;  /* 0x0000b20004000a27 */ /* 0x000fea00078e00ff */
[----:B------:R-:W-:Y:S02]  /*e870*/  @P0 SHF.R.U32.HI R4, RZ, c[0x0][0x2cc], R0 ;  /* 0x0000b300ff040a19 */ /* 0x000fe40000011600 */
[----:B------:R-:W-:Y:S04]  /*e880*/  IADD3 R0, -R208, 0x1, -R5 ;  /* 0x00000001d0007810 */ /* 0x000fe80007ffe905 */
[----:B------:R-:W-:Y:S04]  /*e890*/  IADD3 R0, -R210, R0, R209 ;  /* 0x00000000d2007210 */ /* 0x000fe80007ffe1d1 */
[----:B------:R-:W-:Y:S01]  /*e8a0*/  IADD3 R7, R0, c[0x0][0x328], RZ ;  /* 0x0000ca0000077a10 */ /* 0x000fe20007ffe0ff */
[----:B------:R-:W-:Y:S01]  /*e8b0*/  IMAD.IADD R6, R2, 0x1, R0 ;  /* 0x0000000102067824 */ /* 0x000fe200078e0200 */
[----:B------:R-:W-:-:S05]  /*e8c0*/  BRA.DIV ~URZ, `(.L_x_793) ;  /* 0x0000f7227f007947 */ /* 0x000fca000b800000 */
[----:B------:R1:W2:Y:S02]  /*e8d0*/  SHFL.IDX PT, R3, R4, RZ, 0x1c1f ;  /* 0x001c1fff04037589 */ /* 0x0002a400000e0000 */
.L_x_925:
[----:B--2---:R-:W-:Y:S01]  /*e8e0*/  IADD3 R2, R7, R3, RZ ;  /* 0x0000000307027210 */ /* 0x004fe20007ffe0ff */
[----:B------:R-:W-:Y:S05]  /*e8f0*/  IMAD.MOV.U32 R0, RZ, RZ, 0x1 ;  /* 0x00000001ff007424 */ /* 0x000fea00078e00ff */
[----:B------:R-:W-:Y:S01]  /*e900*/  ISETP.LE.AND P0, PT, R0, c[0x0][0x32c], PT ;  /* 0x0000cb0000007a0c */ /* 0x000fe20003f03270 */
        /* <DEDUP_REMOVED lines=16> */
.L_x_796:
[----:B------:R-:W-:Y:S04]  /*ea10*/  MOV R8, 0x1 ;  /* 0x0000000100087802 */ /* 0x000fe80000000f00 */
[----:B------:R-:W-:Y:S11]  /*ea20*/  ISETP.NE.AND P0, PT, R8, c[0x0][0x32c], PT ;  /* 0x0000cb0008007a0c */ /* 0x000ff60003f05270 */
[----:B------:R-:W-:Y:S02]  /*ea30*/  @!UPT UIADD3 URZ, URZ, URZ, URZ ;  /* 0x0000003f3f3ff290 */ /* 0x000fe4000fffe03f */
[----:B------:R-:W-:Y:S05]  /*ea40*/  @P0 IMAD.HI.U32 R8, R3, c[0x0][0x330], RZ ;  /* 0x0000cc0003080a27 */ /* 0x000fea00078e00ff */
[----:B------:R-:W-:Y:S02]  /*ea50*/  @P0 SHF.R.U32.HI R3, RZ, c[0x0][0x334], R8 ;  /* 0x0000cd00ff030a19 */ /* 0x000fe40000011608 */
.L_x_797:
[----:B------:R-:W-:Y:S05]  /*ea60*/  BSYNC B0 ;  /* 0x0000000000007941 */ /* 0x000fea0003800000 */
.L_x_795:
[----:B------:R-:W-:Y:S04]  /*ea70*/  IMAD R3, R3, c[0x0][0x32c], -R5 ;  /* 0x0000cb0003037a24 */ /* 0x000fe800078e0a05 */
[----:B------:R-:W-:Y:S05]  /*ea80*/  IMAD.IADD R3, R3, 0x1, -R208 ;  /* 0x0000000103037824 */ /* 0x000fea00078e0ad0 */
[----:B------:R-:W-:Y:S02]  /*ea90*/  IMNMX R0, R0, R3, !PT ;  /* 0x0000000300007217 */ /* 0x000fe40007800200 */
[----:B------:R-:W-:Y:S04]  /*eaa0*/  IADD3 R3, R3, c[0x0][0x32c], RZ ;  /* 0x0000cb0003037a10 */ /* 0x000fe80007ffe0ff */
[----:B------:R-:W-:Y:S02]  /*eab0*/  IMNMX R2, R2, R3, PT ;  /* 0x0000000302027217 */ /* 0x000fe40003800200 */
.L_x_794:
[----:B------:R-:W-:Y:S04]  /*eac0*/  ISETP.GT.AND P2, PT, R195, -0x1, PT ;  /* 0xffffffffc300780c */ /* 0x000fe80003f44270 */
[----:B------:R-:W-:Y:S04]  /*ead0*/  ISETP.GT.AND P0, PT, R0, RZ, P2 ;  /* 0x000000ff0000720c */ /* 0x000fe80001704270 */
[----:B------:R-:W-:Y:S04]  /*eae0*/  ISETP.LT.OR P0, PT, R2, 0x1, P0 ;  /* 0x000000010200780c */ /* 0x000fe80000701670 */
[----:B------:R-:W-:Y:S02]  /*eaf0*/  FSEL R22, R166, -INF , !P0 ;  /* 0xff800000a6167808 */ /* 0x000fe40004000000 */
[----:B------:R-:W-:Y:S04]  /*eb00*/  ISETP.GT.AND P0, PT, R0, 0x1, P2 ;  /* 0x000000010000780c */ /* 0x000fe80001704270 */
        /* <DEDUP_REMOVED lines=43> */
[----:B------:R-:W-:Y:S01]  /*edc0*/  FSEL R23, R23, -INF , !P0 ;  /* 0xff80000017177808 */ /* 0x000fe20004000000 */
[----:B------:R-:W-:-:S06]  /*edd0*/  BRA.DIV ~URZ, `(.L_x_798) ;  /* 0x0000f2927f007947 */ /* 0x000fcc000b800000 */
[----:B------:R2:W3:Y:S02]  /*ede0*/  SHFL.IDX PT, R3, R4, 0x1, 0x1c1f ;  /* 0x003c1f0004037f89 */ /* 0x0004e400000e0000 */
.L_x_926:
[----:B---3--:R-:W-:Y:S01]  /*edf0*/  IADD3 R2, R7, R3, RZ ;  /* 0x0000000307027210 */ /* 0x008fe20007ffe0ff */
        /* <DEDUP_REMOVED lines=18> */
.L_x_801:
[----:B-12---:R-:W-:Y:S04]  /*ef20*/  MOV R4, 0x1 ;  /* 0x0000000100047802 */ /* 0x006fe80000000f00 */
[----:B------:R-:W-:Y:S11]  /*ef30*/  ISETP.NE.AND P0, PT, R4, c[0x0][0x32c], PT ;  /* 0x0000cb0004007a0c */ /* 0x000ff60003f05270 */
[----:B------:R-:W-:Y:S02]  /*ef40*/  @!UPT UIADD3 URZ, URZ, URZ, URZ ;  /* 0x0000003f3f3ff290 */ /* 0x000fe4000fffe03f */
[----:B------:R-:W-:Y:S05]  /*ef50*/  @P0 IMAD.HI.U32 R4, R3, c[0x0][0x330], RZ ;  /* 0x0000cc0003040a27 */ /* 0x000fea00078e00ff */
[----:B------:R-:W-:Y:S02]  /*ef60*/  @P0 SHF.R.U32.HI R3, RZ, c[0x0][0x334], R4 ;  /* 0x0000cd00ff030a19 */ /* 0x000fe40000011604 */
.L_x_802:
[----:B------:R-:W-:Y:S05]  /*ef70*/  BSYNC B0 ;  /* 0x0000000000007941 */ /* 0x000fea0003800000 */
.L_x_800:
[----:B------:R-:W-:Y:S04]  /*ef80*/  IMAD R5, R3, c[0x0][0x32c], -R5 ;  /* 0x0000cb0003057a24 */ /* 0x000fe800078e0a05 */
[----:B------:R-:W-:Y:S05]  /*ef90*/  IMAD.IADD R5, R5, 0x1, -R208 ;  /* 0x0000000105057824 */ /* 0x000fea00078e0ad0 */
[----:B------:R-:W-:Y:S02]  /*efa0*/  IMNMX R0, R0, R5, !PT ;  /* 0x0000000500007217 */ /* 0x000fe40007800200 */
[----:B------:R-:W-:Y:S04]  /*efb0*/  IADD3 R5, R5, c[0x0][0x32c], RZ ;  /* 0x0000cb0005057a10 */ /* 0x000fe80007ffe0ff */
[----:B------:R-:W-:Y:S02]  /*efc0*/  IMNMX R2, R2, R5, PT ;  /* 0x0000000502027217 */ /* 0x000fe40003800200 */
.L_x_799:
[C---:B------:R-:W-:Y:S02]  /*efd0*/  ISETP.GT.AND P0, PT, R0.reuse, RZ, P2 ;  /* 0x000000ff0000720c */ /* 0x040fe40001704270 */
[----:B------:R-:W-:Y:S02]  /*efe0*/  ISETP.GT.AND P1, PT, R0, 0x38, P2 ;  /* 0x000000380000780c */ /* 0x000fe40001724270 */
[C---:B------:R-:W-:Y:S02]  /*eff0*/  ISETP.LT.OR P0, PT, R2.reuse, 0x1, P0 ;  /* 0x000000010200780c */ /* 0x040fe40000701670 */
[----:B------:R-:W-:Y:S02]  /*f000*/  ISETP.LT.OR P1, PT, R2, 0x39, P1 ;  /* 0x000000390200780c */ /* 0x000fe40000f21670 */
[----:B------:R-:W-:Y:S02]  /*f010*/  FSEL R6, R192, -INF , !P0 ;  /* 0xff800000c0067808 */ /* 0x000fe40004000000 */
[----:B------:R-:W-:Y:S02]  /*f020*/  ISETP.GT.AND P0, PT, R0, 0x1, P2 ;  /* 0x000000010000780c */ /* 0x000fe40001704270 */
[----:B------:R-:W-:Y:S02]  /*f030*/  FMNMX.FTZ R3, R6, R100, !PT ;  /* 0x0000006406037209 */ /* 0x000fe40007810000 */
[----:B------:R-:W-:Y:S02]  /*f040*/  ISETP.LT.OR P0, PT, R2, 0x2, P0 ;  /* 0x000000020200780c */ /* 0x000fe40000701670 */
[----:B------:R-:W-:Y:S02]  /*f050*/  FSEL R8, R149, -INF , !P1 ;  /* 0xff80000095087808 */ /* 0x000fe40004800000 */
[----:B------:R-:W-:Y:S02]  /*f060*/  FSEL R21, R191, -INF , !P0 ;  /* 0xff800000bf157808 */ /* 0x000fe40004000000 */
[----:B------:R-:W-:Y:S02]  /*f070*/  ISETP.GT.AND P0, PT, R0, 0x8, P2 ;  /* 0x000000080000780c */ /* 0x000fe40001704270 */
[----:B------:R-:W-:Y:S02]  /*f080*/  FMNMX.FTZ R3, R21, R3, !PT ;  /* 0x0000000315037209 */ /* 0x000fe40007810000 */
[----:B------:R-:W-:Y:S04]  /*f090*/  ISETP.LT.OR P0, PT, R2, 0x9, P0 ;  /* 0x000000090200780c */ /* 0x000fe80000701670 */
        /* <DEDUP_REMOVED lines=43> */
[----:B------:R-:W-:Y:S02]  /*f350*/  ISETP.GT.AND P0, PT, R0, 0x39, P2 ;  /* 0x000000390000780c */ /* 0x000fe40001704270 */
[----:B------:R-:W-:Y:S02]  /*f360*/  FMNMX.FTZ R0, R22, R102, !PT ;  /* 0x0000006616007209 */ /* 0x000fe40007810000 */
[----:B------:R-:W-:Y:S02]  /*f370*/  ISETP.LT.OR P0, PT, R2, 0x3a, P0 ;  /* 0x0000003a0200780c */ /* 0x000fe40000701670 */
[----:B------:R-:W-:Y:S02]  /*f380*/  FMNMX.FTZ R0, R144, R0, !PT ;  /* 0x0000000090007209 */ /* 0x000fe40007810000 */
[----:B------:R-:W-:Y:S02]  /*f390*/  FSEL R7, R150, -INF , !P0 ;  /* 0xff80000096077808 */ /* 0x000fe40004000000 */
[----:B------:R-:W-:Y:S04]  /*f3a0*/  FMNMX.FTZ R0, R103, R0, !PT ;  /* 0x0000000067007209 */ /* 0x000fe80007810000 */
        /* <DEDUP_REMOVED lines=8> */
[----:B------:R-:W-:Y:S02]  /*f430*/  FMNMX.FTZ R2, R27, R0, !PT ;  /* 0x000000001b027209 */ /* 0x000fe40007810000 */
[----:B------:R-:W-:Y:S02]  /*f440*/  FMNMX.FTZ R0, R11, R3, !PT ;  /* 0x000000030b007209 */ /* 0x000fe40007810000 */
[----:B------:R-:W-:Y:S02]  /*f450*/  FMNMX.FTZ R2, R26, R2, !PT ;  /* 0x000000021a027209 */ /* 0x000fe40007810000 */
[----:B------:R-:W-:Y:S02]  /*f460*/  FMNMX.FTZ R0, R10, R0, !PT ;  /* 0x000000000a007209 */ /* 0x000fe40007810000 */
[----:B------:R-:W-:Y:S02]  /*f470*/  FMNMX.FTZ R2, R25, R2, !PT ;  /* 0x0000000219027209 */ /* 0x000fe40007810000 */
[----:B------:R-:W-:Y:S02]  /*f480*/  FMNMX.FTZ R0, R9, R0, !PT ;  /* 0x0000000009007209 */ /* 0x000fe40007810000 */
[----:B-12---:R-:W-:Y:S02]  /*f490*/  FMNMX.FTZ R4, R24, R2, !PT ;  /* 0x0000000218047209 */ /* 0x006fe40007810000 */
[----:B------:R-:W-:Y:S02]  /*f4a0*/  FMNMX.FTZ R0, R8, R0, !PT ;  /* 0x0000000008007209 */ /* 0x000fe40007810000 */
[----:B------:R-:W-:Y:S02]  /*f4b0*/  FMNMX.FTZ R4, R23, R4, !PT ;  /* 0x0000000417047209 */ /* 0x000fe40007810000 */
[----:B------:R-:W-:Y:S01]  /*f4c0*/  FMNMX.FTZ R5, R7, R0, !PT ;  /* 0x0000000007057209 */ /* 0x000fe20007810000 */
[----:B------:R-:W-:-:S05]  /*f4d0*/  BRA.DIV ~URZ, `(.L_x_803) ;  /* 0x0000ec127f007947 */ /* 0x000fca000b800000 */
[----:B------:R1:W2:Y:S02]  /*f4e0*/  SHFL.BFLY PT, R0, R4, 0x2, 0x1f ;  /* 0x0c401f0004007f89 */ /* 0x0002a400000e0000 */
.L_x_927:
[----:B-12---:R-:W-:Y:S01]  /*f4f0*/  FMNMX.FTZ R4, R4, R0, !PT ;  /* 0x0000000004047209 */ /* 0x006fe20007810000 */
[----:B------:R-:W-:-:S05]  /*f500*/  BRA.DIV ~URZ, `(.L_x_804) ;  /* 0x0000ec227f007947 */ /* 0x000fca000b800000 */
[----:B------:R-:W1:Y:S02]  /*f510*/  SHFL.BFLY PT, R101, R4, 0x1, 0x1f ;  /* 0x0c201f0004657f89 */ /* 0x000e6400000e0000 */
[----:B-1----:R-:W-:Y:S02]  /*f520*/  FMNMX.FTZ R101, R4, R101, !PT ;  /* 0x0000006504657209 */ /* 0x002fe40007810000 */
[----:B------:R-:W1:Y:S02]  /*f530*/  SHFL.BFLY PT, R4, R5, 0x2, 0x1f ;  /* 0x0c401f0005047f89 */ /* 0x000e6400000e0000 */
[----:B-1----:R-:W-:Y:S05]  /*f540*/  FMNMX.FTZ R4, R5, R4, !PT ;  /* 0x0000000405047209 */ /* 0x002fea0007810000 */
[----:B------:R1:W2:Y:S02]  /*f550*/  SHFL.BFLY PT, R0, R4, 0x1, 0x1f ;  /* 0x0c201f0004007f89 */ /* 0x0002a400000e0000 */
.L_x_928:
[C---:B------:R-:W-:Y:S01]  /*f560*/  FSETP.NEU.FTZ.AND P0, PT, R101.reuse, -INF , PT ;  /* 0xff8000006500780b */ /* 0x040fe20003f1d000 */
[C---:B------:R-:W-:Y:S01]  /*f570*/  FMUL.FTZ R2, R101.reuse, c[0x0][0x2d0] ;  /* 0x0000b40065027a20 */ /* 0x040fe20000410000 */
[----:B--2---:R-:W-:Y:S01]  /*f580*/  FMNMX.FTZ R3, R0, R4, !PT ;  /* 0x0000000400037209 */ /* 0x004fe20007810000 */
[----:B------:R-:W-:Y:S01]  /*f590*/  WARPSYNC 0xffffffff ;  /* 0xffffffff00007948 */ /* 0x000fe20003800000 */
[----:B------:R-:W-:Y:S02]  /*f5a0*/  FSEL R0, R101, RZ, P0 ;  /* 0x000000ff65007208 */ /* 0x000fe40000000000 */
[----:B------:R-:W-:Y:S01]  /*f5b0*/  FSEL R2, R2, RZ, P0 ;  /* 0x000000ff02027208 */ /* 0x000fe20000000000 */
[C---:B-1----:R-:W-:Y:S01]  /*f5c0*/  FMUL.FTZ R4, R3.reuse, c[0x0][0x2d0] ;  /* 0x0000b40003047a20 */ /* 0x042fe20000410000 */
[----:B------:R-:W-:Y:S01]  /*f5d0*/  FSETP.NEU.FTZ.AND P0, PT, R3, -INF , PT ;  /* 0xff8000000300780b */ /* 0x000fe20003f1d000 */
[----:B------:R-:W-:Y:S02]  /*f5e0*/  FADD.FTZ R0, -R0, R102 ;  /* 0x0000006600007221 */ /* 0x000fe40000010100 */
[--C-:B------:R-:W-:Y:S01]  /*f5f0*/  FFMA.FTZ R22, R22, c[0x0][0x2d0], -R2.reuse ;  /* 0x0000b40016167a23 */ /* 0x100fe20000010802 */
[----:B------:R-:W-:Y:S01]  /*f600*/  FSEL R4, R4, RZ, P0 ;  /* 0x000000ff04047208 */ /* 0x000fe20000000000 */
[----:B------:R-:W-:Y:S02]  /*f610*/  FMUL.FTZ R0, R0, c[0x0][0x2d0] ;  /* 0x0000b40000007a20 */ /* 0x000fe40000410000 */
[--C-:B------:R-:W-:Y:S02]  /*f620*/  FFMA.FTZ R144, R144, c[0x0][0x2d0], -R2.reuse ;  /* 0x0000b40090907a23 */ /* 0x100fe40000010802 */
        /* <DEDUP_REMOVED lines=16> */
[----:B------:R-:W-:Y:S02]  /*f730*/  FFMA.FTZ R35, R35, c[0x0][0x2d0], -R2 ;  /* 0x0000b40023237a23 */ /* 0x000fe40000010802 */
[--C-:B------:R-:W-:Y:S02]  /*f740*/  FFMA.FTZ R102, R19, c[0x0][0x2d0], -R4.reuse ;  /* 0x0000b40013667a23 */ /* 0x100fe40000010804 */
[----:B------:R-:W-:Y:S01]  /*f750*/  MUFU.EX2 R103, R103 ;  /* 0x0000006700677308 */ /* 0x000fe20000000800 */
        /* <DEDUP_REMOVED lines=17> */
[----:B------:R-:W3:Y:S10]  /*f870*/  MUFU.EX2 R6, R6 ;  /* 0x0000000600067308 */ /* 0x000ef40000000800 */
[----:B------:R-:W-:Y:S10]  /*f880*/  MUFU.EX2 R157, R157 ;  /* 0x0000009d009d7308 */ /* 0x000ff40000000800 */
[----:B------:R-:W-:Y:S10]  /*f890*/  MUFU.EX2 R159, R159 ;  /* 0x0000009f009f7308 */ /* 0x000ff40000000800 */
[----:B------:R-:W-:Y:S10]  /*f8a0*/  MUFU.EX2 R160, R160 ;  /* 0x000000a000a07308 */ /* 0x000ff40000000800 */
[----:B------:R-:W-:Y:S10]  /*f8b0*/  MUFU.EX2 R150, R150 ;  /* 0x0000009600967308 */ /* 0x000ff40000000800 */
[----:B------:R-:W-:Y:S10]  /*f8c0*/  MUFU.EX2 R149, R149 ;  /* 0x0000009500957308 */ /* 0x000ff40000000800 */
[----:B------:R-:W-:Y:S10]  /*f8d0*/  MUFU.EX2 R151, R151 ;  /* 0x0000009700977308 */ /* 0x000ff40000000800 */
[----:B------:R-:W-:Y:S01]  /*f8e0*/  MUFU.EX2 R152, R152 ;  /* 0x0000009800987308 */ /* 0x000fe20000000800 */
[C---:B-1----:R-:W-:Y:S01]  /*f8f0*/  FFMA.FTZ R2, R0.reuse, R200, R22 ;  /* 0x000000c800027223 */ /* 0x042fe20000010016 */
[----:B--2---:R-:W-:Y:S01]  /*f900*/  F2FP.BF16.PACK_AB R146, R35, R103 ;  /* 0x000000672392723e */ /* 0x004fe200000010ff */
[----:B------:R-:W-:Y:S01]  /*f910*/  FMUL.FTZ R32, R0, R108 ;  /* 0x0000006c00207220 */ /* 0x000fe20000410000 */
[----:B---3--:R-:W-:Y:S01]  /*f920*/  F2FP.BF16.PACK_AB R145, R21, R6 ;  /* 0x000000061591723e */ /* 0x008fe200000010ff */
[----:B------:R-:W-:Y:S01]  /*f930*/  FADD.FTZ R5, R144, R2 ;  /* 0x0000000290057221 */ /* 0x000fe20000010000 */
[----:B------:R-:W-:Y:S01]  /*f940*/  FSEL R2, R3, RZ, P0 ;  /* 0x000000ff03027208 */ /* 0x000fe20000000000 */
[----:B------:R-:W-:Y:S01]  /*f950*/  FMUL.FTZ R33, R0, R109 ;  /* 0x0000006d00217220 */ /* 0x000fe20000410000 */
[----:B------:R-:W-:Y:S01]  /*f960*/  F2FP.BF16.PACK_AB R144, R144, R22 ;  /* 0x000000169090723e */ /* 0x000fe200000010ff */
[----:B------:R-:W-:Y:S01]  /*f970*/  FMUL.FTZ R16, R0, R124 ;  /* 0x0000007c00107220 */ /* 0x000fe20000410000 */
[----:B------:R-:W-:Y:S01]  /*f980*/  ISETP.GT.AND P0, PT, R195, R207, PT ;  /* 0x000000cfc300720c */ /* 0x000fe20003f04270 */
[----:B------:R-:W-:Y:S02]  /*f990*/  FADD.FTZ R2, -R2, R100 ;  /* 0x0000006402027221 */ /* 0x000fe40000010100 */
[----:B------:R-:W-:Y:S02]  /*f9a0*/  FFMA.FTZ R100, R20, c[0x0][0x2d0], -R4 ;  /* 0x0000b40014647a23 */ /* 0x000fe40000010804 */
[----:B------:R-:W-:Y:S02]  /*f9b0*/  FMUL.FTZ R2, R2, c[0x0][0x2d0] ;  /* 0x0000b40002027a20 */ /* 0x000fe40000410000 */
[----:B------:R-:W-:Y:S01]  /*f9c0*/  FADD.FTZ R4, R103, R5 ;  /* 0x0000000567047221 */ /* 0x000fe20000010000 */
[----:B------:R-:W-:Y:S01]  /*f9d0*/  MUFU.EX2 R124, R100 ;  /* 0x00000064007c7308 */ /* 0x000fe20000000800 */
[C---:B------:R-:W-:Y:S02]  /*f9e0*/  FMUL.FTZ R17, R0.reuse, R125 ;  /* 0x0000007d00117220 */ /* 0x040fe40000410000 */
[----:B------:R-:W-:Y:S02]  /*f9f0*/  FADD.FTZ R148, R35, R4 ;  /* 0x0000000423947221 */ /* 0x000fe40000010000 */
[C---:B------:R-:W-:Y:S02]  /*fa00*/  FMUL.FTZ R4, R0.reuse, R136 ;  /* 0x0000008800047220 */ /* 0x040fe40000410000 */
[C---:B------:R-:W-:Y:S02]  /*fa10*/  FMUL.FTZ R8, R0.reuse, R132 ;  /* 0x0000008400087220 */ /* 0x040fe40000410000 */
[C---:B------:R-:W-:Y:S01]  /*fa20*/  FMUL.FTZ R9, R0.reuse, R133 ;  /* 0x0000008500097220 */ /* 0x040fe20000410000 */
[----:B------:R-:W1:Y:S01]  /*fa30*/  MUFU.EX2 R2, R2 ;  /* 0x0000000200027308 */ /* 0x000e620000000800 */
[C---:B------:R-:W-:Y:S02]  /*fa40*/  FMUL.FTZ R12, R0.reuse, R128 ;  /* 0x00000080000c7220 */ /* 0x040fe40000410000 */
[C---:B------:R-:W-:Y:S02]  /*fa50*/  FMUL.FTZ R13, R0.reuse, R129 ;  /* 0x00000081000d7220 */ /* 0x040fe40000410000 */
[C---:B------:R-:W-:Y:S02]  /*fa60*/  FMUL.FTZ R20, R0.reuse, R120 ;  /* 0x0000007800147220 */ /* 0x040fe40000410000 */
[C---:B------:R-:W-:Y:S02]  /*fa70*/  FMUL.FTZ R24, R0.reuse, R116 ;  /* 0x0000007400187220 */ /* 0x040fe40000410000 */
[C---:B------:R-:W-:Y:S01]  /*fa80*/  FMUL.FTZ R25, R0.reuse, R117 ;  /* 0x0000007500197220 */ /* 0x040fe20000410000 */
[----:B------:R-:W2:Y:S01]  /*fa90*/  MUFU.EX2 R125, R102 ;  /* 0x00000066007d7308 */ /* 0x000ea20000000800 */
[C---:B------:R-:W-:Y:S02]  /*faa0*/  FMUL.FTZ R28, R0.reuse, R112 ;  /* 0x00000070001c7220 */ /* 0x040fe40000410000 */
[C---:B------:R-:W-:Y:S02]  /*fab0*/  FMUL.FTZ R29, R0.reuse, R113 ;  /* 0x00000071001d7220 */ /* 0x040fe40000410000 */
[C---:B------:R-:W-:Y:S02]  /*fac0*/  FMUL.FTZ R36, R0.reuse, R36 ;  /* 0x0000002400247220 */ /* 0x040fe40000410000 */
[C---:B------:R-:W-:Y:S02]  /*fad0*/  FMUL.FTZ R37, R0.reuse, R37 ;  /* 0x0000002500257220 */ /* 0x040fe40000410000 */
[C---:B------:R-:W-:Y:S01]  /*fae0*/  FMUL.FTZ R40, R0.reuse, R40 ;  /* 0x0000002800287220 */ /* 0x040fe20000410000 */
[----:B------:R-:W3:Y:S01]  /*faf0*/  MUFU.EX2 R100, R156 ;  /* 0x0000009c00647308 */ /* 0x000ee20000000800 */
[C---:B------:R-:W-:Y:S02]  /*fb00*/  FMUL.FTZ R41, R0.reuse, R41 ;  /* 0x0000002900297220 */ /* 0x040fe40000410000 */
[----:B------:R-:W-:Y:S02]  /*fb10*/  FMUL.FTZ R44, R0, R44 ;  /* 0x0000002c002c7220 */ /* 0x000fe40000410000 */
[C---:B-1----:R-:W-:Y:S02]  /*fb20*/  FMUL.FTZ R34, R2.reuse, R110 ;  /* 0x0000006e02227220 */ /* 0x042fe40000410000 */
[C---:B------:R-:W-:Y:S02]  /*fb30*/  FMUL.FTZ R35, R2.reuse, R111 ;  /* 0x0000006f02237220 */ /* 0x040fe40000410000 */
[----:B------:R-:W1:Y:S01]  /*fb40*/  LDSM.16.MT88.4 R108, [R143] ;  /* 0x000000008f6c783b */ /* 0x000e620000004200 */
[C---:B------:R-:W-:Y:S01]  /*fb50*/  FFMA.FTZ R5, R2.reuse, R199, R6 ;  /* 0x000000c702057223 */ /* 0x040fe20000010006 */
[----:B------:R-:W-:Y:S01]  /*fb60*/  MUFU.EX2 R103, R154 ;  /* 0x0000009a00677308 */ /* 0x000fe20000000800 */
[----:B------:R-:W-:Y:S01]  /*fb70*/  FMUL.FTZ R6, R2, R138 ;  /* 0x0000008a02067220 */ /* 0x000fe20000410000 */
[----:B--2---:R-:W-:Y:S01]  /*fb80*/  F2FP.BF16.PACK_AB R147, R125, R124 ;  /* 0x0000007c7d93723e */ /* 0x004fe200000010ff */
[----:B------:R-:W-:Y:S02]  /*fb90*/  FADD.FTZ R199, R21, R5 ;  /* 0x0000000515c77221 */ /* 0x000fe40000010000 */
[----:B------:R-:W-:Y:S02]  /*fba0*/  FMUL.FTZ R5, R0, R137 ;  /* 0x0000008900057220 */ /* 0x000fe40000410000 */
[C---:B------:R-:W-:Y:S02]  /*fbb0*/  FMUL.FTZ R7, R2.reuse, R139 ;  /* 0x0000008b02077220 */ /* 0x040fe40000410000 */
[C---:B------:R-:W-:Y:S01]  /*fbc0*/  FMUL.FTZ R10, R2.reuse, R134 ;  /* 0x00000086020a7220 */ /* 0x040fe20000410000 */
[----:B------:R-:W-:Y:S01]  /*fbd0*/  MUFU.EX2 R102, R153 ;  /* 0x0000009900667308 */ /* 0x000fe20000000800 */
[C---:B------:R-:W-:Y:S02]  /*fbe0*/  FMUL.FTZ R11, R2.reuse, R135 ;  /* 0x00000087020b7220 */ /* 0x040fe40000410000 */
[----:B------:R-:W-:Y:S01]  /*fbf0*/  LDSM.16.MT88.4 R132, [R143+0x1800] ;  /* 0x001800008f84783b */ /* 0x000fe20000004200 */
[C---:B------:R-:W-:Y:S02]  /*fc00*/  FMUL.FTZ R18, R2.reuse, R126 ;  /* 0x0000007e02127220 */ /* 0x040fe40000410000 */
[----:B------:R-:W-:Y:S02]  /*fc10*/  FMUL.FTZ R19, R2, R127 ;  /* 0x0000007f02137220 */ /* 0x000fe40000410000 */
[----:B------:R-:W-:Y:S02]  /*fc20*/  FMUL.FTZ R21, R0, R121 ;  /* 0x0000007900157220 */ /* 0x000fe40000410000 */
[C---:B------:R-:W-:Y:S02]  /*fc30*/  FMUL.FTZ R22, R2.reuse, R122 ;  /* 0x0000007a02167220 */ /* 0x040fe40000410000 */
[C---:B------:R-:W-:Y:S02]  /*fc40*/  FMUL.FTZ R23, R2.reuse, R123 ;  /* 0x0000007b02177220 */ /* 0x040fe40000410000 */
[----:B------:R-:W-:Y:S01]  /*fc50*/  LDSM.16.MT88.4 R120, [R171+0x1000] ;  /* 0x00100000ab78783b */ /* 0x000fe20000004200 */
[C---:B------:R-:W-:Y:S02]  /*fc60*/  FMUL.FTZ R26, R2.reuse, R118 ;  /* 0x00000076021a7220 */ /* 0x040fe40000410000 */
[C---:B------:R-:W-:Y:S02]  /*fc70*/  FMUL.FTZ R27, R2.reuse, R119 ;  /* 0x00000077021b7220 */ /* 0x040fe40000410000 */
[C---:B------:R-:W-:Y:S02]  /*fc80*/  FMUL.FTZ R30, R2.reuse, R114 ;  /* 0x00000072021e7220 */ /* 0x040fe40000410000 */
[C---:B------:R-:W-:Y:S01]  /*fc90*/  FMUL.FTZ R31, R2.reuse, R115 ;  /* 0x00000073021f7220 */ /* 0x040fe20000410000 */
[----:B------:R-:W-:Y:S01]  /*fca0*/  LDSM.16.MT88.4 R116, [R168+0x800] ;  /* 0x00080000a874783b */ /* 0x000fe20000004200 */
[C---:B------:R-:W-:Y:S02]  /*fcb0*/  FMUL.FTZ R14, R2.reuse, R130 ;  /* 0x00000082020e7220 */ /* 0x040fe40000410000 */
[C---:B------:R-:W-:Y:S01]  /*fcc0*/  FMUL.FTZ R15, R2.reuse, R131 ;  /* 0x00000083020f7220 */ /* 0x040fe20000410000 */
[C---:B-1----:R-:W-:Y:S04]  /*fcd0*/  HMMA.16816.F32.BF16 R4, R144.reuse, R108, R4 ;  /* 0x0000006c9004723c */ /* 0x042fe80000041804 */
[----:B------:R-:W-:Y:S01]  /*fce0*/  LDSM.16.MT88.4 R112, [R143+0x800] ;  /* 0x000800008f70783b */ /* 0x000fe20000004200 */
[C---:B------:R-:W-:Y:S02]  /*fcf0*/  FMUL.FTZ R38, R2.reuse, R38 ;  /* 0x0000002602267220 */ /* 0x040fe40000410000 */
[C---:B------:R-:W-:Y:S01]  /*fd00*/  FMUL.FTZ R39, R2.reuse, R39 ;  /* 0x0000002702277220 */ /* 0x040fe20000410000 */
[C---:B------:R-:W-:Y:S04]  /*fd10*/  HMMA.16816.F32.BF16 R8, R144.reuse, R110, R8 ;  /* 0x0000006e9008723c */ /* 0x040fe80000041808 */
[----:B------:R-:W1:Y:S01]  /*fd20*/  LDSM.16.MT88.4 R108, [R168] ;  /* 0x00000000a86c783b */ /* 0x000e620000004200 */
[C---:B------:R-:W-:Y:S02]  /*fd30*/  FMUL.FTZ R42, R2.reuse, R42 ;  /* 0x0000002a022a7220 */ /* 0x040fe40000410000 */
[----:B------:R-:W-:Y:S02]  /*fd40*/  FMUL.FTZ R43, R2, R43 ;  /* 0x0000002b022b7220 */ /* 0x000fe40000410000 */
[----:B------:R-:W-:Y:S03]  /*fd50*/  FMUL.FTZ R45, R0, R45 ;  /* 0x0000002d002d7220 */ /* 0x000fe60000410000 */
        /* <DEDUP_REMOVED lines=18> */
[----:B------:R-:W-:Y:S02]  /*fe80*/  FMUL.FTZ R63, R2, R63 ;  /* 0x0000003f023f7220 */ /* 0x000fe40000410000 */
[C---:B------:R-:W-:Y:S01]  /*fe90*/  FMUL.FTZ R64, R0.reuse, R64 ;  /* 0x0000004000407220 */ /* 0x040fe20000410000 */
[C---:B------:R-:W-:Y:S01]  /*fea0*/  HMMA.16816.F32.BF16 R16, R144.reuse, R110, R16 ;  /* 0x0000006e9010723c */ /* 0x040fe20000041810 */
[----:B------:R-:W1:Y:S03]  /*feb0*/  LDSM.16.MT88.4 R108, [R171] ;  /* 0x00000000ab6c783b */ /* 0x000e660000004200 */
[----:B------:R-:W-:Y:S02]  /*fec0*/  FMUL.FTZ R65, R0, R65 ;  /* 0x0000004100417220 */ /* 0x000fe40000410000 */
[C---:B------:R-:W-:Y:S02]  /*fed0*/  FMUL.FTZ R66, R2.reuse, R66 ;  /* 0x0000004202427220 */ /* 0x040fe40000410000 */
[----:B------:R-:W-:Y:S04]  /*fee0*/  FMUL.FTZ R67, R2, R67 ;  /* 0x0000004302437220 */ /* 0x000fe80000410000 */
        /* <DEDUP_REMOVED lines=26> */
[C---:B------:R-:W-:Y:S02]  /*10090*/  FMUL.FTZ R91, R2.reuse, R91 ;  /* 0x0000005b025b7220 */ /* 0x040fe40000410000 */
[C---:B------:R-:W-:Y:S02]  /*100a0*/  FMUL.FTZ R94, R2.reuse, R94 ;  /* 0x0000005e025e7220 */ /* 0x040fe40000410000 */
[C---:B------:R-:W-:Y:S02]  /*100b0*/  FMUL.FTZ R95, R2.reuse, R95 ;  /* 0x0000005f025f7220 */ /* 0x040fe40000410000 */
[C---:B------:R-:W-:Y:S02]  /*100c0*/  FMUL.FTZ R98, R2.reuse, R98 ;  /* 0x0000006202627220 */ /* 0x040fe40000410000 */
[----:B------:R-:W-:Y:S02]  /*100d0*/  FMUL.FTZ R99, R2, R99 ;  /* 0x0000006302637220 */ /* 0x000fe40000410000 */
[----:B------:R-:W2:Y:S01]  /*100e0*/  MUFU.EX2 R2, R155 ;  /* 0x0000009b00027308 */ /* 0x000ea20000000800 */
[C---:B------:R-:W-:Y:S02]  /*100f0*/  FMUL.FTZ R92, R0.reuse, R92 ;  /* 0x0000005c005c7220 */ /* 0x040fe40000410000 */
[C---:B------:R-:W-:Y:S02]  /*10100*/  FMUL.FTZ R93, R0.reuse, R93 ;  /* 0x0000005d005d7220 */ /* 0x040fe40000410000 */
[C---:B------:R-:W-:Y:S02]  /*10110*/  FMUL.FTZ R96, R0.reuse, R96 ;  /* 0x0000006000607220 */ /* 0x040fe40000410000 */
[----:B------:R-:W-:Y:S02]  /*10120*/  FMUL.FTZ R97, R0, R97 ;  /* 0x0000006100617220 */ /* 0x000fe40000410000 */
[----:B---3--:R-:W-:Y:S02]  /*10130*/  FADD.FTZ R0, R100, R148 ;  /* 0x0000009464007221 */ /* 0x008fe40000010000 */
[----:B------:R-:W-:Y:S01]  /*10140*/  MUFU.EX2 R148, R165 ;  /* 0x000000a500947308 */ /* 0x000fe20000000800 */
[C---:B-1----:R-:W-:Y:S08]  /*10150*/  HMMA.16816.F32.BF16 R28, R144.reuse, R108, R28 ;  /* 0x0000006c901c723c */ /* 0x042ff0000004181c */
[C---:B------:R-:W-:Y:S01]  /*10160*/  HMMA.16816.F32.BF16 R32, R144.reuse, R110, R32 ;  /* 0x0000006e9020723c */ /* 0x040fe20000041820 */
[----:B------:R-:W1:Y:S03]  /*10170*/  LDSM.16.MT88.4 R108, [R143+0x2000] ;  /* 0x002000008f6c783b */ /* 0x000e660000004200 */
[----:B--2---:R-:W-:Y:S04]  /*10180*/  FADD.FTZ R0, R2, R0 ;  /* 0x0000000002007221 */ /* 0x004fe80000010000 */
[----:B------:R-:W-:Y:S04]  /*10190*/  FADD.FTZ R0, R103, R0 ;  /* 0x0000000067007221 */ /* 0x000fe80000010000 */
        /* <DEDUP_REMOVED lines=26> */
[----:B------:R-:W-:Y:S03]  /*10340*/  F2FP.BF16.PACK_AB R109, R149, R150 ;  /* 0x00000096956d723e */ /* 0x000fe600000010ff */
[----:B------:R-:W-:Y:S02]  /*10350*/  F2FP.BF16.PACK_AB R110, R102, R103 ;  /* 0x00000067666e723e */ /* 0x000fe400000010ff */
[----:B------:R-:W-:Y:S02]  /*10360*/  F2FP.BF16.PACK_AB R111, R152, R151 ;  /* 0x00000097986f723e */ /* 0x000fe400000010ff */
[----:B------:R-:W2:Y:S05]  /*10370*/  MUFU.EX2 R2, R163 ;  /* 0x000000a300027308 */ /* 0x000eaa0000000800 */
[C---:B------:R-:W-:Y:S05]  /*10380*/  HMMA.16816.F32.BF16 R4, R108.reuse, R112, R4 ;  /* 0x000000706c04723c */ /* 0x040fea0000041804 */
[----:B------:R-:W3:Y:S03]  /*10390*/  MUFU.EX2 R103, R162 ;  /* 0x000000a200677308 */ /* 0x000ee60000000800 */
[C---:B------:R-:W-:Y:S01]  /*103a0*/  HMMA.16816.F32.BF16 R8, R108.reuse, R114, R8 ;  /* 0x000000726c08723c */ /* 0x040fe20000041808 */
[----:B------:R-:W4:Y:S03]  /*103b0*/  LDSM.16.MT88.4 R112, [R171+0x800] ;  /* 0x00080000ab70783b */ /* 0x000f260000004200 */
[----:B-1----:R-:W-:Y:S03]  /*103c0*/  FADD.FTZ R0, R100, R0 ;  /* 0x0000000064007221 */ /* 0x002fe60000010000 */
[----:B------:R-:W1:Y:S01]  /*103d0*/  MUFU.EX2 R102, R161 ;  /* 0x000000a100667308 */ /* 0x000e620000000800 */
[C---:B------:R-:W-:Y:S04]  /*103e0*/  HMMA.16816.F32.BF16 R12, R108.reuse, R116, R12 ;  /* 0x000000746c0c723c */ /* 0x040fe8000004180c */
[----:B--2---:R-:W-:Y:S04]  /*103f0*/  FADD.FTZ R0, R2, R0 ;  /* 0x0000000002007221 */ /* 0x004fe80000010000 */
[C---:B------:R-:W-:Y:S01]  /*10400*/  HMMA.16816.F32.BF16 R16, R108.reuse, R118, R16 ;  /* 0x000000766c10723c */ /* 0x040fe20000041810 */
[----:B------:R-:W2:Y:S01]  /*10410*/  LDSM.16.MT88.4 R116, [R170+0x800] ;  /* 0x00080000aa74783b */ /* 0x000ea20000004200 */
[----:B------:R-:W-:Y:S02]  /*10420*/  MUFU.EX2 R144, R189 ;  /* 0x000000bd00907308 */ /* 0x000fe40000000800 */
[----:B---3--:R-:W-:Y:S08]  /*10430*/  FADD.FTZ R0, R103, R0 ;  /* 0x0000000067007221 */ /* 0x008ff00000010000 */
[----:B------:R-:W-:Y:S01]  /*10440*/  MUFU.EX2 R146, R192 ;  /* 0x000000c000927308 */ /* 0x000fe20000000800 */
[----:B-1----:R-:W-:Y:S01]  /*10450*/  FADD.FTZ R0, R102, R0 ;  /* 0x0000000066007221 */ /* 0x002fe20000010000 */
[C---:B----4-:R-:W-:Y:S08]  /*10460*/  HMMA.16816.F32.BF16 R20, R108.reuse, R112, R20 ;  /* 0x000000706c14723c */ /* 0x050ff00000041814 */
        /* <DEDUP_REMOVED lines=30> */
[----:B------:R-:W-:Y:S01]  /*10650*/  F2FP.BF16.PACK_AB R110, R102, R103 ;  /* 0x00000067666e723e */ /* 0x000fe200000010ff */
[----:B------:R-:W3:Y:S02]  /*10660*/  MUFU.EX2 R2, R167 ;  /* 0x000000a700027308 */ /* 0x000ee40000000800 */
[----:B------:R-:W-:Y:S02]  /*10670*/  F2FP.BF16.PACK_AB R109, R157, R158 ;  /* 0x0000009e9d6d723e */ /* 0x000fe400000010ff */
[----:B------:R-:W-:Y:S06]  /*10680*/  F2FP.BF16.PACK_AB R111, R160, R159 ;  /* 0x0000009fa06f723e */ /* 0x000fec00000010ff */
[----:B------:R-:W4:Y:S01]  /*10690*/  MUFU.EX2 R100, R193 ;  /* 0x000000c100647308 */ /* 0x000f220000000800 */
[C---:B-1----:R-:W-:Y:S09]  /*106a0*/  HMMA.16816.F32.BF16 R4, R108.reuse, R112, R4 ;  /* 0x000000706c04723c */ /* 0x042ff20000041804 */
[----:B------:R-:W1:Y:S01]  /*106b0*/  MUFU.EX2 R103, R166 ;  /* 0x000000a600677308 */ /* 0x000e620000000800 */
[C---:B------:R-:W-:Y:S01]  /*106c0*/  HMMA.16816.F32.BF16 R8, R108.reuse, R114, R8 ;  /* 0x000000726c08723c */ /* 0x040fe20000041808 */
[----:B------:R-:W5:Y:S02]  /*106d0*/  LDSM.16.MT88.4 R112, [R170+0x1000] ;  /* 0x00100000aa70783b */ /* 0x000f640000004200 */
[----:B---3--:R-:W-:Y:S06]  /*106e0*/  FADD.FTZ R0, R2, R0 ;  /* 0x0000000002007221 */ /* 0x008fec0000010000 */
[----:B------:R-:W-:Y:S01]  /*106f0*/  MUFU.EX2 R102, R191 ;  /* 0x000000bf00667308 */ /* 0x000fe20000000800 */
[C---:B--2---:R-:W-:Y:S03]  /*10700*/  HMMA.16816.F32.BF16 R12, R108.reuse, R116, R12 ;  /* 0x000000746c0c723c */ /* 0x044fe6000004180c */
[C---:B------:R-:W-:Y:S01]  /*10710*/  FADD.FTZ R0, R144.reuse, R0 ;  /* 0x0000000090007221 */ /* 0x040fe20000010000 */
[----:B------:R-:W-:Y:S01]  /*10720*/  F2FP.BF16.PACK_AB R144, R144, R2 ;  /* 0x000000029090723e */ /* 0x000fe200000010ff */
[----:B------:R-:W-:Y:S03]  /*10730*/  FADD.FTZ R2, R124, R199 ;  /* 0x000000c77c027221 */ /* 0x000fe60000010000 */
[C---:B------:R-:W-:Y:S01]  /*10740*/  HMMA.16816.F32.BF16 R16, R108.reuse, R118, R16 ;  /* 0x000000766c10723c */ /* 0x040fe20000041810 */
[----:B------:R-:W2:Y:S03]  /*10750*/  LDSM.16.MT88.4 R116, [R143+0x3000] ;  /* 0x003000008f74783b */ /* 0x000ea60000004200 */
[----:B----4-:R-:W-:Y:S01]  /*10760*/  FADD.FTZ R0, R100, R0 ;  /* 0x0000000064007221 */ /* 0x010fe20000010000 */
[----:B-1----:R-:W-:Y:S03]  /*10770*/  F2FP.BF16.PACK_AB R145, R103, R148 ;  /* 0x000000946791723e */ /* 0x002fe600000010ff */
[C---:B------:R-:W-:Y:S04]  /*10780*/  HMMA.16816.F32.BF16 R20, R108.reuse, R120, R20 ;  /* 0x000000786c14723c */ /* 0x040fe80000041814 */
[C---:B------:R-:W-:Y:S01]  /*10790*/  FADD.FTZ R200, R146.reuse, R0 ;  /* 0x0000000092c87221 */ /* 0x040fe20000010000 */
[----:B------:R-:W-:Y:S01]  /*107a0*/  F2FP.BF16.PACK_AB R146, R146, R100 ;  /* 0x000000649292723e */ /* 0x000fe200000010ff */
[----:B------:R-:W-:Y:S01]  /*107b0*/  FADD.FTZ R0, R125, R2 ;  /* 0x000000027d007221 */ /* 0x000fe20000010000 */
[----:B------:R-:W1:Y:S01]  /*107c0*/  MUFU.EX2 R100, R194 ;  /* 0x000000c200647308 */ /* 0x000e620000000800 */
[C---:B------:R-:W-:Y:S01]  /*107d0*/  HMMA.16816.F32.BF16 R24, R108.reuse, R122, R24 ;  /* 0x0000007a6c18723c */ /* 0x040fe20000041818 */
[----:B------:R-:W3:Y:S03]  /*107e0*/  LDSM.16.MT88.4 R120, [R168+0x3000] ;  /* 0x00300000a878783b */ /* 0x000ee60000004200 */
[----:B------:R-:W-:Y:S04]  /*107f0*/  FADD.FTZ R0, R150, R0 ;  /* 0x0000000096007221 */ /* 0x000fe80000010000 */
[----:B------:R-:W-:Y:S01]  /*10800*/  FADD.FTZ R0, R149, R0 ;  /* 0x0000000095007221 */ /* 0x000fe20000010000 */
[C---:B-----5:R-:W-:Y:S01]  /*10810*/  HMMA.16816.F32.BF16 R28, R108.reuse, R112, R28 ;  /* 0x000000706c1c723c */ /* 0x060fe2000004181c */
[----:B------:R-:W-:Y:S02]  /*10820*/  LDSM.16.MT88.4 R124, [R168+0x1800] ;  /* 0x00180000a87c783b */ /* 0x000fe40000004200 */
[----:B------:R-:W-:Y:S04]  /*10830*/  FADD.FTZ R0, R151, R0 ;  /* 0x0000000097007221 */ /* 0x000fe80000010000 */
[----:B------:R-:W-:Y:S01]  /*10840*/  FADD.FTZ R0, R152, R0 ;  /* 0x0000000098007221 */ /* 0x000fe20000010000 */
[C---:B------:R-:W-:Y:S01]  /*10850*/  HMMA.16816.F32.BF16 R32, R108.reuse, R114, R32 ;  /* 0x000000726c20723c */ /* 0x040fe20000041820 */
[----:B------:R-:W4:Y:S03]  /*10860*/  LDSM.16.MT88.4 R112, [R171+0x3000] ;  /* 0x00300000ab70783b */ /* 0x000f260000004200 */
[----:B------:R-:W-:Y:S01]  /*10870*/  FADD.FTZ R0, R158, R0 ;  /* 0x000000009e007221 */ /* 0x000fe20000010000 */
[----:B-1----:R-:W-:Y:S03]  /*10880*/  F2FP.BF16.PACK_AB R147, R100, R102 ;  /* 0x000000666493723e */ /* 0x002fe600000010ff */
[C---:B--2---:R-:W-:Y:S04]  /*10890*/  HMMA.16816.F32.BF16 R36, R108.reuse, R116, R36 ;  /* 0x000000746c24723c */ /* 0x044fe80000041824 */
[----:B------:R-:W-:Y:S04]  /*108a0*/  FADD.FTZ R0, R157, R0 ;  /* 0x000000009d007221 */ /* 0x000fe80000010000 */
[C---:B------:R-:W-:Y:S01]  /*108b0*/  HMMA.16816.F32.BF16 R40, R108.reuse, R118, R40 ;  /* 0x000000766c28723c */ /* 0x040fe20000041828 */
[----:B------:R-:W1:Y:S03]  /*108c0*/  LDSM.16.MT88.4 R116, [R170+0x3000] ;  /* 0x00300000aa74783b */ /* 0x000e660000004200 */
[----:B------:R-:W-:Y:S04]  /*108d0*/  FADD.FTZ R0, R159, R0 ;  /* 0x000000009f007221 */ /* 0x000fe80000010000 */
[C---:B---3--:R-:W-:Y:S04]  /*108e0*/  HMMA.16816.F32.BF16 R44, R108.reuse, R120, R44 ;  /* 0x000000786c2c723c */ /* 0x048fe8000004182c */
[----:B------:R-:W-:Y:S04]  /*108f0*/  FADD.FTZ R0, R160, R0 ;  /* 0x00000000a0007221 */ /* 0x000fe80000010000 */
[C---:B------:R-:W-:Y:S01]  /*10900*/  HMMA.16816.F32.BF16 R48, R108.reuse, R122, R48 ;  /* 0x0000007a6c30723c */ /* 0x040fe20000041830 */
[----:B------:R-:W2:Y:S03]  /*10910*/  LDSM.16.MT88.4 R120, [R143+0x5000] ;  /* 0x005000008f78783b */ /* 0x000ea60000004200 */
[----:B------:R-:W-:Y:S04]  /*10920*/  FADD.FTZ R0, R148, R0 ;  /* 0x0000000094007221 */ /* 0x000fe80000010000 */
[----:B------:R-:W-:Y:S01]  /*10930*/  FADD.FTZ R0, R103, R0 ;  /* 0x0000000067007221 */ /* 0x000fe20000010000 */
[C---:B----4-:R-:W-:Y:S03]  /*10940*/  HMMA.16816.F32.BF16 R52, R108.reuse, R112, R52 ;  /* 0x000000706c34723c */ /* 0x050fe60000041834 */
[----:B------:R-:W-:Y:S01]  /*10950*/  FADD.FTZ R2, R102, R0 ;  /* 0x0000000066027221 */ /* 0x000fe20000010000 */
[----:B------:R-:W-:Y:S02]  /*10960*/  IADD3 R0, R195, -0x1, RZ ;  /* 0xffffffffc3007810 */ /* 0x000fe40007ffe0ff */
[----:B------:R-:W-:Y:S01]  /*10970*/  MOV R102, R101 ;  /* 0x0000006500667202 */ /* 0x000fe20000000f00 */
[----:B------:R-:W-:Y:S01]  /*10980*/  FADD.FTZ R199, R100, R2 ;  /* 0x0000000264c77221 */ /* 0x000fe20000010000 */
[C---:B------:R-:W-:Y:S01]  /*10990*/  HMMA.16816.F32.BF16 R56, R108.reuse, R114, R56 ;  /* 0x000000726c38723c */ /* 0x040fe20000041838 */
[----:B------:R-:W3:Y:S03]  /*109a0*/  LDSM.16.MT88.4 R112, [R168+0x5000] ;  /* 0x00500000a870783b */ /* 0x000ee60000004200 */
[----:B------:R-:W-:Y:S02]  /*109b0*/  MOV R195, R0 ;  /* 0x0000000000c37202 */ /* 0x000fe40000000f00 */
[----:B------:R-:W-:Y:S02]  /*109c0*/  MOV R100, R3 ;  /* 0x0000000300647202 */ /* 0x000fe40000000f00 */
[C---:B-1----:R-:W-:Y:S08]  /*109d0*/  HMMA.16816.F32.BF16 R60, R108.reuse, R116, R60 ;  /* 0x000000746c3c723c */ /* 0x042ff0000004183c */
[C---:B------:R-:W-:Y:S01]  /*109e0*/  HMMA.16816.F32.BF16 R64, R108.reuse, R118, R64 ;  /* 0x000000766c40723c */ /* 0x040fe20000041840 */
[----:B------:R-:W1:Y:S07]  /*109f0*/  LDSM.16.MT88.4 R116, [R171+0x5000] ;  /* 0x00500000ab74783b */ /* 0x000e6e0000004200 */
[C---:B--2---:R-:W-:Y:S08]  /*10a00*/  HMMA.16816.F32.BF16 R68, R108.reuse, R120, R68 ;  /* 0x000000786c44723c */ /* 0x044ff00000041844 */
[C---:B------:R-:W-:Y:S01]  /*10a10*/  HMMA.16816.F32.BF16 R72, R108.reuse, R122, R72 ;  /* 0x0000007a6c48723c */ /* 0x040fe20000041848 */
[----:B------:R-:W2:Y:S07]  /*10a20*/  LDSM.16.MT88.4 R120, [R170+0x5000] ;  /* 0x00500000aa78783b */ /* 0x000eae0000004200 */
[C---:B---3--:R-:W-:Y:S08]  /*10a30*/  HMMA.16816.F32.BF16 R76, R108.reuse, R112, R76 ;  /* 0x000000706c4c723c */ /* 0x048ff0000004184c */
[C---:B------:R-:W-:Y:S08]  /*10a40*/  HMMA.16816.F32.BF16 R80, R108.reuse, R114, R80 ;  /* 0x000000726c50723c */ /* 0x040ff00000041850 */
[C---:B-1----:R-:W-:Y:S08]  /*10a50*/  HMMA.16816.F32.BF16 R84, R108.reuse, R116, R84 ;  /* 0x000000746c54723c */ /* 0x042ff00000041854 */
[C---:B------:R-:W-:Y:S01]  /*10a60*/  HMMA.16816.F32.BF16 R88, R108.reuse, R118, R88 ;  /* 0x000000766c58723c */ /* 0x040fe20000041858 */
[----:B------:R-:W1:Y:S07]  /*10a70*/  LDSM.16.MT88.4 R116, [R171+0x1800] ;  /* 0x00180000ab74783b */ /* 0x000e6e0000004200 */
[C---:B--2---:R-:W-:Y:S08]  /*10a80*/  HMMA.16816.F32.BF16 R92, R108.reuse, R120, R92 ;  /* 0x000000786c5c723c */ /* 0x044ff0000004185c */
        /* <DEDUP_REMOVED lines=32> */
[C---:B----4-:R-:W-:Y:S08]  /*10c90*/  HMMA.16816.F32.BF16 R92, R144.reuse, R16, R92 ;  /* 0x00000010905c723c */ /* 0x050ff0000004185c */
[----:B------:R-:W-:Y:S01]  /*10ca0*/  HMMA.16816.F32.BF16 R96, R144, R18, R96 ;  /* 0x000000129060723c */ /* 0x000fe20000041860 */
[----:B------:R-:W-:Y:S01]  /*10cb0*/  @!UPT UIADD3 URZ, URZ, URZ, URZ ;  /* 0x0000003f3f3ff290 */ /* 0x000fe2000fffe03f */
[----:B------:R-:W-:-:S11]  /*10cc0*/  @P0 BRA `(.L_x_805) ;  /* 0xffffc40000000947 */ /* 0x000fd6000383ffff */
[----:B------:R-:W2:Y:S01]  /*10cd0*/  LDL R2, [R1+0x4] ;  /* 0x0000040001027983 */ /* 0x000ea20000100800 */
[----:B------:R-:W-:Y:S01]  /*10ce0*/  IMAD.MOV.U32 R100, RZ, RZ, R3 ;  /* 0x000000ffff647224 */ /* 0x000fe200078e0003 */
[----:B------:R-:W-:Y:S01]  /*10cf0*/  MOV R195, R0 ;  /* 0x0000000000c37202 */ /* 0x000fe20000000f00 */
[----:B------:R-:W-:Y:S01]  /*10d00*/  IMAD.MOV.U32 R102, RZ, RZ, R101 ;  /* 0x000000ffff667224 */ /* 0x000fe200078e0065 */
[----:B--2---:R-:W-:-:S07]  /*10d10*/  SHF.L.U32 R2, R2, 0x7, RZ ;  /* 0x0000000702027819 */ /* 0x004fce00000006ff */
.L_x_784:
[----:B------:R-:W-:Y:S01]  /*10d20*/  IMAD.MOV.U32 R4, RZ, RZ, 0x1 ;  /* 0x00000001ff047424 */ /* 0x000fe200078e00ff */
[----:B------:R-:W-:-:S04]  /*10d30*/  IADD3 R2, R2, 0x7f, RZ ;  /* 0x0000007f02027810 */ /* 0x000fc80007ffe0ff */
[----:B------:R-:W-:-:S13]  /*10d40*/  ISETP.NE.AND P0, PT, R4, c[0x0][0x2c4], PT ;  /* 0x0000b10004007a0c */ /* 0x000fda0003f05270 */
[----:B------:R-:W-:-:S05]  /*10d50*/  @P0 IMAD.HI.U32 R0, R2, c[0x0][0x2c8], RZ ;  /* 0x0000b20002000a27 */ /* 0x000fca00078e00ff */
[----:B------:R-:W-:Y:S02]  /*10d60*/  @P0 SHF.R.U32.HI R2, RZ, c[0x0][0x2cc], R0 ;  /* 0x0000b300ff020a19 */ /* 0x000fe40000011600 */
[----:B------:R-:W2:Y:S01]  /*10d70*/  LDL R0, [R1+0x64] ;  /* 0x0000640001007983 */ /* 0x000ea20000100800 */
[----:B------:R-:W-:Y:S02]  /*10d80*/  ISETP.LE.AND P1, PT, R4, c[0x0][0x32c], PT ;  /* 0x0000cb0004007a0c */ /* 0x000fe40003f23270 */
[----:B--2---:R-:W-:Y:S02]  /*10d90*/  IADD3 R2, R2, 0x1, R0 ;  /* 0x0000000102027810 */ /* 0x004fe40007ffe000 */
[----:B------:R-:W2:Y:S03]  /*10da0*/  LDL R0, [R1+0x58] ;  /* 0x0000580001007983 */ /* 0x000ea60000100800 */
[----:B--2---:R-:W-:-:S05]  /*10db0*/  IMAD.IADD R0, R2, 0x1, -R0 ;  /* 0x0000000102007824 */ /* 0x004fca00078e0a00 */
[----:B------:R-:W-:Y:S01]  /*10dc0*/  IADD3 R2, R0, -c[0x0][0x324], RZ ;  /* 0x8000c90000027a10 */ /* 0x000fe20007ffe0ff */
[----:B------:R-:W-:Y:S05]  /*10dd0*/  @!P1 BRA `(.L_x_806) ;  /* 0x000000f000009947 */ /* 0x000fea0003800000 */
[----:B------:R-:W-:Y:S01]  /*10de0*/  ISETP.GT.AND P0, PT, R0, -0x1, PT ;  /* 0xffffffff0000780c */ /* 0x000fe20003f04270 */
[----:B------:R-:W-:-:S12]  /*10df0*/  BSSY B0, `(.L_x_807) ;  /* 0x000000b000007945 */ /* 0x000fd80003800000 */
[----:B------:R-:W-:Y:S05]  /*10e00*/  @P0 BRA `(.L_x_808) ;  /* 0x0000006000000947 */ /* 0x000fea0003800000 */
[----:B------:R-:W-:Y:S02]  /*10e10*/  ISETP.NE.AND P0, PT, R4, c[0x0][0x32c], PT ;  /* 0x0000cb0004007a0c */ /* 0x000fe40003f05270 */
[----:B------:R-:W-:-:S11]  /*10e20*/  LOP3.LUT R0, RZ, R0, RZ, 0x33, !PT ;  /* 0x00000000ff007212 */ /* 0x000fd600078e33ff */
[----:B------:R-:W-:-:S05]  /*10e30*/  @P0 IMAD.HI.U32 R3, R0, c[0x0][0x330], RZ ;  /* 0x0000cc0000030a27 */ /* 0x000fca00078e00ff */
[----:B------:R-:W-:-:S04]  /*10e40*/  @P0 SHF.R.U32.HI R0, RZ, c[0x0][0x334], R3 ;  /* 0x0000cd00ff000a19 */ /* 0x000fc80000011603 */
[----:B------:R-:W-:Y:S01]  /*10e50*/  LOP3.LUT R0, RZ, R0, RZ, 0x33, !PT ;  /* 0x00000000ff007212 */ /* 0x000fe200078e33ff */
[----:B------:R-:W-:Y:S05]  /*10e60*/  BRA `(.L_x_809) ;  /* 0x0000003000007947 */ /* 0x000fea0003800000 */
.L_x_808:
[----:B------:R-:W-:-:S13]  /*10e70*/  ISETP.NE.AND P0, PT, R4, c[0x0][0x32c], PT ;  /* 0x0000cb0004007a0c */ /* 0x000fda0003f05270 */
[----:B------:R-:W-:-:S05]  /*10e80*/  @P0 IMAD.HI.U32 R3, R0, c[0x0][0x330], RZ ;  /* 0x0000cc0000030a27 */ /* 0x000fca00078e00ff */
[----:B------:R-:W-:Y:S02]  /*10e90*/  @P0 SHF.R.U32.HI R0, RZ, c[0x0][0x334], R3 ;  /* 0x0000cd00ff000a19 */ /* 0x000fe40000011603 */
.L_x_809:
[----:B------:R-:W-:Y:S05]  /*10ea0*/  BSYNC B0 ;  /* 0x0000000000007941 */ /* 0x000fea0003800000 */
.L_x_807:
[----:B------:R-:W-:-:S05]  /*10eb0*/  IMAD R0, R0, c[0x0][0x32c], RZ ;  /* 0x0000cb0000007a24 */ /* 0x000fca00078e02ff */
[----:B------:R-:W-:-:S04]  /*10ec0*/  IMNMX R2, R2, R0, !PT ;  /* 0x0000000002027217 */ /* 0x000fc80007800200 */
.L_x_806:
        /* <DEDUP_REMOVED lines=9> */
.L_x_821:
        /* <DEDUP_REMOVED lines=31> */
.L_x_929:
        /* <DEDUP_REMOVED lines=25> */
.L_x_930:
        /* <DEDUP_REMOVED lines=19> */
.L_x_812:
[----:B------:R-:W-:Y:S05]  /*11410*/  BSYNC B0 ;  /* 0x0000000000007941 */ /* 0x000fea0003800000 */
.L_x_811:
        /* <DEDUP_REMOVED lines=175> */
[----:B------:R-:W4:Y:S01]  /*11f10*/  MUFU.TANH R152, R16 ;  /* 0x0000001000987308 */ /* 0x000f220000002400 */
[----:B------:R-:W-:Y:S03]  /*11f20*/  BAR.SYNC.DEFER_BLOCKING 0x0 ;  /* 0x0000000000007b1d */ /* 0x000fe60000010000 */
[C---:B------:R-:W-:Y:S06]  /*11f30*/  HMMA.16816.F32.BF16 R24, R156.reuse, R6, R24 ;  /* 0x000000069c18723c */ /* 0x040fec0000041818 */
[----:B------:R1:W1:Y:S10]  /*11f40*/  MUFU.TANH R149, R17 ;  /* 0x0000001100957308 */ /* 0x0002740000002400 */
[----:B------:R-:W1:Y:S01]  /*11f50*/  MUFU.TANH R151, R18 ;  /* 0x0000001200977308 */ /* 0x000e620000002400 */
[----:B------:R-:W-:Y:S02]  /*11f60*/  FMUL.FTZ R21, R21, c[0x0][0x320] ;  /* 0x0000c80015157a20 */ /* 0x000fe40000410000 */
[----:B------:R-:W-:Y:S02]  /*11f70*/  FMUL.FTZ R22, R22, c[0x0][0x320] ;  /* 0x0000c80016167a20 */ /* 0x000fe40000410000 */
[----:B------:R-:W-:Y:S02]  /*11f80*/  FMUL.FTZ R23, R23, c[0x0][0x320] ;  /* 0x0000c80017177a20 */ /* 0x000fe40000410000 */
[----:B------:R-:W-:Y:S03]  /*11f90*/  FMUL.FTZ R20, R20, c[0x0][0x320] ;  /* 0x0000c80014147a20 */ /* 0x000fe60000410000 */
[----:B------:R-:W1:Y:S01]  /*11fa0*/  MUFU.TANH R150, R19 ;  /* 0x0000001300967308 */ /* 0x000e620000002400 */
[----:B------:R-:W-:Y:S01]  /*11fb0*/  FMUL.FTZ R24, R24, c[0x0][0x320] ;  /* 0x0000c80018187a20 */ /* 0x000fe20000410000 */
[C---:B-----5:R-:W-:Y:S08]  /*11fc0*/  HMMA.16816.F32.BF16 R28, R156.reuse, R8, R28 ;  /* 0x000000089c1c723c */ /* 0x060ff0000004181c */
[----:B------:R5:W2:Y:S01]  /*11fd0*/  MUFU.TANH R145, R21 ;  /* 0x0000001500917308 */ /* 0x000aa20000002400 */
[----:B------:R-:W-:Y:S09]  /*11fe0*/  HMMA.16816.F32.BF16 R32, R156, R10, R32 ;  /* 0x0000000a9c20723c */ /* 0x000ff20000041820 */
[----:B------:R2:W2:Y:S06]  /*11ff0*/  MUFU.TANH R148, R22 ;  /* 0x0000001600947308 */ /* 0x0004ac0000002400 */
[----:B-1----:R-:W-:Y:S04]  /*12000*/  FMUL.FTZ R17, R28, c[0x0][0x320] ;  /* 0x0000c8001c117a20 */ /* 0x002fe80000410000 */
[----:B------:R1:W1:Y:S01]  /*12010*/  MUFU.TANH R147, R23 ;  /* 0x0000001700937308 */ /* 0x0002620000002400 */
[----:B------:R-:W-:Y:S02]  /*12020*/  FMUL.FTZ R16, R29, c[0x0][0x320] ;  /* 0x0000c8001d107a20 */ /* 0x000fe40000410000 */
[----:B-----5:R-:W-:Y:S02]  /*12030*/  FMUL.FTZ R21, R31, c[0x0][0x320] ;  /* 0x0000c8001f157a20 */ /* 0x020fe40000410000 */
[----:B------:R-:W-:Y:S02]  /*12040*/  FMUL.FTZ R15, R32, c[0x0][0x320] ;  /* 0x0000c800200f7a20 */ /* 0x000fe40000410000 */
[----:B------:R-:W-:Y:S03]  /*12050*/  FMUL.FTZ R14, R33, c[0x0][0x320] ;  /* 0x0000c800210e7a20 */ /* 0x000fe60000410000 */
[----:B------:R5:W3:Y:S01]  /*12060*/  MUFU.TANH R144, R24 ;  /* 0x0000001800907308 */ /* 0x000ae20000002400 */
[----:B------:R-:W-:Y:S02]  /*12070*/  FMUL.FTZ R19, R34, c[0x0][0x320] ;  /* 0x0000c80022137a20 */ /* 0x000fe40000410000 */
[----:B------:R-:W-:Y:S02]  /*12080*/  FMUL.FTZ R18, R35, c[0x0][0x320] ;  /* 0x0000c80023127a20 */ /* 0x000fe40000410000 */
[----:B--2---:R-:W-:Y:S05]  /*12090*/  FMUL.FTZ R22, R30, c[0x0][0x320] ;  /* 0x0000c8001e167a20 */ /* 0x004fea0000410000 */
[----:B------:R2:W2:Y:S01]  /*120a0*/  MUFU.TANH R154, R12 ;  /* 0x0000000c009a7308 */ /* 0x0004a20000002400 */
[----:B-1----:R-:W-:Y:S02]  /*120b0*/  FMUL.FTZ R23, R25, c[0x0][0x320] ;  /* 0x0000c80019177a20 */ /* 0x002fe40000410000 */
[----:B------:R-:W-:Y:S07]  /*120c0*/  FMUL.FTZ R25, R26, c[0x0][0x320] ;  /* 0x0000c8001a197a20 */ /* 0x000fee0000410000 */
[----:B------:R1:W1:Y:S01]  /*120d0*/  MUFU.TANH R153, R13 ;  /* 0x0000000d00997308 */ /* 0x0002620000002400 */
[----:B-----5:R-:W-:Y:S09]  /*120e0*/  FMUL.FTZ R24, R27, c[0x0][0x320] ;  /* 0x0000c8001b187a20 */ /* 0x020ff20000410000 */
[----:B------:R1:W1:Y:S10]  /*120f0*/  MUFU.TANH R146, R20 ;  /* 0x0000001400927308 */ /* 0x0002740000002400 */
        /* <DEDUP_REMOVED lines=42> */
.L_x_931:
[----:B------:R-:W-:-:S05]  /*123a0*/  BRA.DIV ~URZ, `(.L_x_818) ;  /* 0x0000c2027f007947 */ /* 0x000fca000b800000 */
[----:B------:R-:W4:Y:S01]  /*123b0*/  SHFL.IDX PT, R0, R7, RZ, 0x181f ;  /* 0x00181fff07007589 */ /* 0x000f2200000e0000 */
[----:B------:R-:W-:Y:S01]  /*123c0*/  IMAD.SHL.U32 R9, R198, 0x2, RZ ;  /* 0x00000002c6097824 */ /* 0x000fe200078e00ff */
[----:B------:R-:W-:Y:S01]  /*123d0*/  SHF.R.S32.HI R2, RZ, 0x1f, R198 ;  /* 0x0000001fff027819 */ /* 0x000fe200000114c6 */
[C---:B------:R-:W-:Y:S01]  /*123e0*/  IMAD.SHL.U32 R6, R205.reuse, 0x2, RZ ;  /* 0x00000002cd067824 */ /* 0x040fe200078e00ff */
[----:B------:R-:W-:Y:S01]  /*123f0*/  SHF.L.U64.HI R8, R205, 0x1, R218 ;  /* 0x00000001cd087819 */ /* 0x000fe200000102da */
[----:B------:R-:W-:Y:S01]  /*12400*/  IMAD.SHL.U32 R11, R204, 0x2, RZ ;  /* 0x00000002cc0b7824 */ /* 0x000fe200078e00ff */
[----:B-1----:R-:W-:Y:S02]  /*12410*/  SHF.L.U64.HI R13, R198, 0x1, R2 ;  /* 0x00000001c60d7819 */ /* 0x002fe40000010202 */
        /* <DEDUP_REMOVED lines=8> */
[----:B-1----:R-:W-:Y:S05]  /*124a0*/  IADD3 R2, P0, R0, R6, RZ ;  /* 0x0000000600027210 */ /* 0x002fea0007f1e0ff */
[----:B------:R-:W-:Y:S05]  /*124b0*/  IMAD.X R3, R4, 0x1, R8, P0 ;  /* 0x0000000104037824 */ /* 0x000fea00000e0608 */
[----:B------:R1:W-:Y:S02]  /*124c0*/  LDGSTS.E.BYPASS.LTC128B.128 [R190+0x8100], [R2.64], !P4 ;  /* 0x0810000002be7fae */ /* 0x0003e4000e101d4a */
[----:B-1----:R-:W-:Y:S02]  /*124d0*/  IADD3 R2, P0, R0, R11, RZ ;  /* 0x0000000b00027210 */ /* 0x002fe40007f1e0ff */
[----:B------:R-:W1:Y:S03]  /*124e0*/  SHFL.IDX PT, R0, R7, 0x1, 0x181f ;  /* 0x00381f0007007f89 */ /* 0x000e6600000e0000 */
[----:B------:R-:W-:Y:S02]  /*124f0*/  IMAD.X R3, R4, 0x1, R12, P0 ;  /* 0x0000000104037824 */ /* 0x000fe400000e060c */
[----:B------:R3:W4:Y:S04]  /*12500*/  SHFL.IDX PT, R4, R5, 0x1, 0x181f ;  /* 0x00381f0005047f89 */ /* 0x00072800000e0000 */
[----:B------:R2:W-:Y:S02]  /*12510*/  LDGSTS.E.BYPASS.LTC128B.128 [R190+0xa100], [R2.64], !P6 ;  /* 0x0a10000002be7fae */ /* 0x0005e4000f101d4a */
[----:B--23--:R-:W-:Y:S04]  /*12520*/  SEL R5, RZ, 0x10, P4 ;  /* 0x00000010ff057807 */ /* 0x00cfe80002000000 */
.L_x_932:
[C---:B-1----:R-:W-:Y:S02]  /*12530*/  ISETP.NE.U32.AND P2, PT, R5.reuse, RZ, PT ;  /* 0x000000ff0500720c */ /* 0x042fe40003f45070 */
[----:B------:R-:W-:Y:S02]  /*12540*/  IADD3 R5, -R5, 0x10, RZ ;  /* 0x0000001005057810 */ /* 0x000fe40007ffe1ff */
[----:B------:R-:W-:Y:S02]  /*12550*/  IADD3 R2, -R10, 0x10, RZ ;  /* 0x000000100a027810 */ /* 0x000fe40007ffe1ff */
[----:B------:R-:W-:Y:S02]  /*12560*/  LOP3.LUT R5, R5, 0xf, RZ, 0xc0, !PT ;  /* 0x0000000f05057812 */ /* 0x000fe400078ec0ff */
[----:B------:R-:W-:Y:S02]  /*12570*/  LOP3.LUT R2, R2, 0xf, RZ, 0xc0, !PT ;  /* 0x0000000f02027812 */ /* 0x000fe400078ec0ff */
[----:B------:R-:W-:Y:S04]  /*12580*/  IADD3 R6, P1, P0, R5, R0, R6 ;  /* 0x0000000005067210 */ /* 0x000fe8000783e006 */
[----:B----4-:R-:W-:Y:S02]  /*12590*/  IADD3.X R7, RZ, R4, R8, P1, P0 ;  /* 0x00000004ff077210 */ /* 0x010fe40000fe0408 */
        /* <DEDUP_REMOVED lines=12> */
.L_x_816:
[----:B--234-:R-:W-:Y:S05]  /*12660*/  BSYNC B0 ;  /* 0x0000000000007941 */ /* 0x01cfea0003800000 */
.L_x_815:
[----:B-1----:R-:W-:Y:S01]  /*12670*/  FMNMX.FTZ R2, R162, R101, !PT ;  /* 0x00000065a2027209 */ /* 0x002fe20007810000 */
        /* <DEDUP_REMOVED lines=34> */
.L_x_933:
[----:B-12---:R-:W-:Y:S01]  /*128a0*/  FMNMX.FTZ R4, R4, R0, !PT ;  /* 0x0000000004047209 */ /* 0x006fe20007810000 */
[----:B------:R-:W-:-:S05]  /*128b0*/  BRA.DIV ~URZ, `(.L_x_820) ;  /* 0x0000bfe27f007947 */ /* 0x000fca000b800000 */
[----:B------:R-:W1:Y:S02]  /*128c0*/  SHFL.BFLY PT, R102, R4, 0x1, 0x1f ;  /* 0x0c201f0004667f89 */ /* 0x000e6400000e0000 */
[----:B-1----:R-:W-:Y:S02]  /*128d0*/  FMNMX.FTZ R102, R4, R102, !PT ;  /* 0x0000006604667209 */ /* 0x002fe40007810000 */
[----:B------:R-:W1:Y:S02]  /*128e0*/  SHFL.BFLY PT, R4, R5, 0x2, 0x1f ;  /* 0x0c401f0005047f89 */ /* 0x000e6400000e0000 */
[----:B-1----:R-:W-:Y:S05]  /*128f0*/  FMNMX.FTZ R4, R5, R4, !PT ;  /* 0x0000000405047209 */ /* 0x002fea0007810000 */
[----:B------:R1:W2:Y:S02]  /*12900*/  SHFL.BFLY PT, R0, R4, 0x1, 0x1f ;  /* 0x0c201f0004007f89 */ /* 0x0002a400000e0000 */
.L_x_934:
[----:B------:R-:W-:Y:S01]  /*12910*/  FMUL.FTZ R3, R102, c[0x0][0x2d0] ;  /* 0x0000b40066037a20 */ /* 0x000fe20000410000 */
[----:B--2---:R-:W-:Y:S01]  /*12920*/  FMNMX.FTZ R100, R0, R4, !PT ;  /* 0x0000000400647209 */ /* 0x004fe20007810000 */
[----:B------:R-:W-:Y:S01]  /*12930*/  FADD.FTZ R0, -R102, R101 ;  /* 0x0000006566007221 */ /* 0x000fe20000010100 */
[----:B------:R-:W-:Y:S01]  /*12940*/  WARPSYNC 0xffffffff ;  /* 0xffffffff00007948 */ /* 0x000fe20003800000 */
[--C-:B------:R-:W-:Y:S01]  /*12950*/  FFMA.FTZ R6, R162, c[0x0][0x2d0], -R3.reuse ;  /* 0x0000b400a2067a23 */ /* 0x100fe20000010803 */
[C---:B------:R-:W-:Y:S01]  /*12960*/  ISETP.GT.AND P0, PT, R195.reuse, R207, PT ;  /* 0x000000cfc300720c */ /* 0x040fe20003f04270 */
[----:B------:R-:W-:Y:S01]  /*12970*/  FMUL.FTZ R0, R0, c[0x0][0x2d0] ;  /* 0x0000b40000007a20 */ /* 0x000fe20000410000 */
[----:B------:R-:W-:Y:S01]  /*12980*/  IADD3 R195, R195, -0x1, RZ ;  /* 0xffffffffc3c37810 */ /* 0x000fe20007ffe0ff */
[--C-:B------:R-:W-:Y:S02]  /*12990*/  FFMA.FTZ R5, R165, c[0x0][0x2d0], -R3.reuse ;  /* 0x0000b400a5057a23 */ /* 0x100fe40000010803 */
[----:B------:R-:W-:Y:S01]  /*129a0*/  MUFU.EX2 R2, R0 ;  /* 0x0000000000027308 */ /* 0x000fe20000000800 */
[--C-:B-1----:R-:W-:Y:S02]  /*129b0*/  FFMA.FTZ R4, R163, c[0x0][0x2d0], -R3.reuse ;  /* 0x0000b400a3047a23 */ /* 0x102fe40000010803 */
        /* <DEDUP_REMOVED lines=14> */
[----:B------:R-:W-:Y:S03]  /*12aa0*/  FFMA.FTZ R3, R14, c[0x0][0x2d0], -R3 ;  /* 0x0000b4000e037a23 */ /* 0x000fe60000010803 */
[----:B------:R3:W-:Y:S10]  /*12ab0*/  MUFU.EX2 R146, R4 ;  /* 0x0000000400927308 */ /* 0x0007f40000000800 */
[----:B------:R-:W-:Y:S10]  /*12ac0*/  MUFU.EX2 R7, R7 ;  /* 0x0000000700077308 */ /* 0x000ff40000000800 */
[----:B------:R-:W-:Y:S01]  /*12ad0*/  MUFU.EX2 R101, R101 ;  /* 0x0000006500657308 */ /* 0x000fe20000000800 */
[----:B---3--:R-:W-:Y:S04]  /*12ae0*/  FMUL.FTZ R4, R100, c[0x0][0x2d0] ;  /* 0x0000b40064047a20 */ /* 0x008fe80000410000 */
[--C-:B------:R-:W-:Y:S02]  /*12af0*/  FFMA.FTZ R166, R166, c[0x0][0x2d0], -R4.reuse ;  /* 0x0000b400a6a67a23 */ /* 0x100fe40000010804 */
[--C-:B------:R-:W-:Y:S03]  /*12b00*/  FFMA.FTZ R164, R164, c[0x0][0x2d0], -R4.reuse ;  /* 0x0000b400a4a47a23 */ /* 0x100fe60000010804 */
        /* <DEDUP_REMOVED lines=11> */
[----:B------:R-:W-:Y:S01]  /*12bc0*/  FFMA.FTZ R158, R24, c[0x0][0x2d0], -R4 ;  /* 0x0000b400189e7a23 */ /* 0x000fe20000010804 */
[----:B------:R-:W3:Y:S10]  /*12bd0*/  MUFU.EX2 R164, R164 ;  /* 0x000000a400a47308 */ /* 0x000ef40000000800 */
[----:B------:R-:W-:Y:S10]  /*12be0*/  MUFU.EX2 R156, R156 ;  /* 0x0000009c009c7308 */ /* 0x000ff40000000800 */
        /* <DEDUP_REMOVED lines=8> */
[C---:B--2---:R-:W-:Y:S01]  /*12c70*/  F2FP.BF16.PACK_AB R144, R5.reuse, R6 ;  /* 0x000000060590723e */ /* 0x044fe200000010ff */
[----:B------:R-:W-:Y:S01]  /*12c80*/  FMUL.FTZ R32, R2, R108 ;  /* 0x0000006c02207220 */ /* 0x000fe20000410000 */
[----:B---3--:R-:W-:Y:S01]  /*12c90*/  F2FP.BF16.PACK_AB R147, R164, R166 ;  /* 0x000000a6a493723e */ /* 0x008fe200000010ff */
[----:B------:R-:W-:Y:S02]  /*12ca0*/  FADD.FTZ R8, R5, R0 ;  /* 0x0000000005087221 */ /* 0x000fe40000010000 */
[----:B------:R-:W-:Y:S02]  /*12cb0*/  FADD.FTZ R0, -R100, R103 ;  /* 0x0000006764007221 */ /* 0x000fe40000010100 */
[----:B------:R-:W-:Y:S01]  /*12cc0*/  FMUL.FTZ R33, R2, R109 ;  /* 0x0000006d02217220 */ /* 0x000fe20000410000 */
[----:B------:R-:W-:Y:S01]  /*12cd0*/  MUFU.EX2 R103, R149 ;  /* 0x0000009500677308 */ /* 0x000fe20000000800 */
[----:B------:R-:W-:Y:S02]  /*12ce0*/  FMUL.FTZ R0, R0, c[0x0][0x2d0] ;  /* 0x0000b40000007a20 */ /* 0x000fe40000410000 */
[--C-:B------:R-:W-:Y:S02]  /*12cf0*/  FFMA.FTZ R5, R167, c[0x0][0x2d0], -R4.reuse ;  /* 0x0000b400a7057a23 */ /* 0x100fe40000010804 */
[--C-:B------:R-:W-:Y:S02]  /*12d00*/  FFMA.FTZ R6, R189, c[0x0][0x2d0], -R4.reuse ;  /* 0x0000b400bd067a23 */ /* 0x100fe40000010804 */
[--C-:B------:R-:W-:Y:S02]  /*12d10*/  FFMA.FTZ R167, R21, c[0x0][0x2d0], -R4.reuse ;  /* 0x0000b40015a77a23 */ /* 0x100fe40000010804 */
[----:B------:R-:W-:Y:S01]  /*12d20*/  FFMA.FTZ R189, R19, c[0x0][0x2d0], -R4 ;  /* 0x0000b40013bd7a23 */ /* 0x000fe20000010804 */
[----:B------:R-:W1:Y:S01]  /*12d30*/  MUFU.EX2 R0, R0 ;  /* 0x0000000000007308 */ /* 0x000e620000000800 */
[----:B------:R-:W-:Y:S01]  /*12d40*/  FADD.FTZ R4, R146, R8 ;  /* 0x0000000892047221 */ /* 0x000fe20000010000 */
[C---:B------:R-:W-:Y:S01]  /*12d50*/  F2FP.BF16.PACK_AB R146, R7.reuse, R146 ;  /* 0x000000920792723e */ /* 0x040fe200000010ff */
[C---:B------:R-:W-:Y:S02]  /*12d60*/  FMUL.FTZ R16, R2.reuse, R124 ;  /* 0x0000007c02107220 */ /* 0x040fe40000410000 */
[----:B------:R-:W-:Y:S02]  /*12d70*/  FADD.FTZ R148, R7, R4 ;  /* 0x0000000407947221 */ /* 0x000fe40000010000 */
[C---:B------:R-:W-:Y:S02]  /*12d80*/  FMUL.FTZ R4, R2.reuse, R136 ;  /* 0x0000008802047220 */ /* 0x040fe40000410000 */
[C---:B------:R-:W-:Y:S01]  /*12d90*/  FMUL.FTZ R8, R2.reuse, R132 ;  /* 0x0000008402087220 */ /* 0x040fe20000410000 */
[----:B------:R2:W3:Y:S01]  /*12da0*/  MUFU.EX2 R10, R5 ;  /* 0x00000005000a7308 */ /* 0x0004e20000000800 */
[C---:B------:R-:W-:Y:S02]  /*12db0*/  FMUL.FTZ R9, R2.reuse, R133 ;  /* 0x0000008502097220 */ /* 0x040fe40000410000 */
[C---:B------:R-:W-:Y:S02]  /*12dc0*/  FMUL.FTZ R12, R2.reuse, R128 ;  /* 0x00000080020c7220 */ /* 0x040fe40000410000 */
[C---:B------:R-:W-:Y:S02]  /*12dd0*/  FMUL.FTZ R13, R2.reuse, R129 ;  /* 0x00000081020d7220 */ /* 0x040fe40000410000 */
[C---:B------:R-:W-:Y:S02]  /*12de0*/  FMUL.FTZ R17, R2.reuse, R125 ;  /* 0x0000007d02117220 */ /* 0x040fe40000410000 */
[C---:B------:R-:W-:Y:S01]  /*12df0*/  FMUL.FTZ R21, R2.reuse, R121 ;  /* 0x0000007902157220 */ /* 0x040fe20000410000 */
[----:B------:R3:W4:Y:S01]  /*12e00*/  MUFU.EX2 R145, R6 ;  /* 0x0000000600917308 */ /* 0x0007220000000800 */
[C---:B------:R-:W-:Y:S02]  /*12e10*/  FMUL.FTZ R20, R2.reuse, R120 ;  /* 0x0000007802147220 */ /* 0x040fe40000410000 */
[----:B------:R-:W-:Y:S02]  /*12e20*/  FMUL.FTZ R25, R2, R117 ;  /* 0x0000007502197220 */ /* 0x000fe40000410000 */
[C---:B-1----:R-:W-:Y:S02]  /*12e30*/  FMUL.FTZ R34, R0.reuse, R110 ;  /* 0x0000006e00227220 */ /* 0x042fe40000410000 */
[C---:B------:R-:W-:Y:S02]  /*12e40*/  FMUL.FTZ R35, R0.reuse, R111 ;  /* 0x0000006f00237220 */ /* 0x040fe40000410000 */
[----:B------:R-:W1:Y:S01]  /*12e50*/  LDSM.16.MT88.4 R108, [R143] ;  /* 0x000000008f6c783b */ /* 0x000e620000004200 */
[C---:B------:R-:W-:Y:S01]  /*12e60*/  FMUL.FTZ R7, R0.reuse, R139 ;  /* 0x0000008b00077220 */ /* 0x040fe20000410000 */
[----:B------:R-:W-:Y:S01]  /*12e70*/  MUFU.EX2 R120, R161 ;  /* 0x000000a100787308 */ /* 0x000fe20000000800 */
[----:B------:R-:W-:Y:S02]  /*12e80*/  FMUL.FTZ R11, R0, R135 ;  /* 0x00000087000b7220 */ /* 0x000fe40000410000 */
[----:B--2---:R-:W-:Y:S02]  /*12e90*/  FMUL.FTZ R5, R2, R137 ;  /* 0x0000008902057220 */ /* 0x004fe40000410000 */
[C---:B------:R-:W-:Y:S02]  /*12ea0*/  FMUL.FTZ R14, R0.reuse, R130 ;  /* 0x00000082000e7220 */ /* 0x040fe40000410000 */
[C---:B------:R-:W-:Y:S02]  /*12eb0*/  FMUL.FTZ R15, R0.reuse, R131 ;  /* 0x00000083000f7220 */ /* 0x040fe40000410000 */
[C---:B------:R-:W-:Y:S02]  /*12ec0*/  FMUL.FTZ R18, R0.reuse, R126 ;  /* 0x0000007e00127220 */ /* 0x040fe40000410000 */
[C---:B------:R-:W-:Y:S02]  /*12ed0*/  FMUL.FTZ R19, R0.reuse, R127 ;  /* 0x0000007f00137220 */ /* 0x040fe40000410000 */
[C---:B---3--:R-:W-:Y:S02]  /*12ee0*/  FFMA.FTZ R6, R0.reuse, R199, R10 ;  /* 0x000000c700067223 */ /* 0x048fe4000001000a */
[C---:B------:R-:W-:Y:S02]  /*12ef0*/  FMUL.FTZ R22, R0.reuse, R122 ;  /* 0x0000007a00167220 */ /* 0x040fe40000410000 */
[C---:B----4-:R-:W-:Y:S01]  /*12f00*/  FADD.FTZ R124, R145.reuse, R6 ;  /* 0x00000006917c7221 */ /* 0x050fe20000010000 */
[----:B------:R-:W-:Y:S01]  /*12f10*/  F2FP.BF16.PACK_AB R145, R145, R10 ;  /* 0x0000000a9191723e */ /* 0x000fe200000010ff */
[C---:B------:R-:W-:Y:S02]  /*12f20*/  FMUL.FTZ R6, R0.reuse, R138 ;  /* 0x0000008a00067220 */ /* 0x040fe40000410000 */
[C---:B------:R-:W-:Y:S02]  /*12f30*/  FMUL.FTZ R10, R0.reuse, R134 ;  /* 0x00000086000a7220 */ /* 0x040fe40000410000 */
[----:B------:R-:W-:Y:S01]  /*12f40*/  LDSM.16.MT88.4 R132, [R143+0x1800] ;  /* 0x001800008f84783b */ /* 0x000fe20000004200 */
[C---:B------:R-:W-:Y:S02]  /*12f50*/  FMUL.FTZ R23, R0.reuse, R123 ;  /* 0x0000007b00177220 */ /* 0x040fe40000410000 */
[C---:B------:R-:W-:Y:S02]  /*12f60*/  FMUL.FTZ R26, R0.reuse, R118 ;  /* 0x00000076001a7220 */ /* 0x040fe40000410000 */
[----:B------:R-:W-:Y:S02]  /*12f70*/  FMUL.FTZ R27, R0, R119 ;  /* 0x00000077001b7220 */ /* 0x000fe40000410000 */
[C---:B------:R-:W-:Y:S02]  /*12f80*/  FMUL.FTZ R28, R2.reuse, R112 ;  /* 0x00000070021c7220 */ /* 0x040fe40000410000 */
[----:B------:R-:W-:Y:S02]  /*12f90*/  FMUL.FTZ R29, R2, R113 ;  /* 0x00000071021d7220 */ /* 0x000fe40000410000 */
[C---:B------:R-:W-:Y:S02]  /*12fa0*/  FMUL.FTZ R30, R0.reuse, R114 ;  /* 0x00000072001e7220 */ /* 0x040fe40000410000 */
[----:B------:R-:W-:Y:S01]  /*12fb0*/  FMUL.FTZ R31, R0, R115 ;  /* 0x00000073001f7220 */ /* 0x000fe20000410000 */
[C---:B-1----:R-:W-:Y:S01]  /*12fc0*/  HMMA.16816.F32.BF16 R4, R144.reuse, R108, R4 ;  /* 0x0000006c9004723c */ /* 0x042fe20000041804 */
[----:B------:R-:W-:Y:S04]  /*12fd0*/  LDSM.16.MT88.4 R112, [R143+0x800] ;  /* 0x000800008f70783b */ /* 0x000fe80000004200 */
[C---:B------:R-:W-:Y:S02]  /*12fe0*/  FMUL.FTZ R24, R2.reuse, R116 ;  /* 0x0000007402187220 */ /* 0x040fe40000410000 */
[----:B------:R-:W-:Y:S01]  /*12ff0*/  MUFU.EX2 R116, R152 ;  /* 0x0000009800747308 */ /* 0x000fe20000000800 */
        /* <DEDUP_REMOVED lines=65> */
[C---:B------:R-:W-:Y:S02]  /*13410*/  FMUL.FTZ R93, R2.reuse, R93 ;  /* 0x0000005d025d7220 */ /* 0x040fe40000410000 */
[C---:B------:R-:W-:Y:S02]  /*13420*/  FMUL.FTZ R96, R2.reuse, R96 ;  /* 0x0000006002607220 */ /* 0x040fe40000410000 */
[----:B------:R-:W-:Y:S01]  /*13430*/  FMUL.FTZ R97, R2, R97 ;  /* 0x0000006102617220 */ /* 0x000fe20000410000 */
[C---:B-1----:R-:W-:Y:S01]  /*13440*/  HMMA.16816.F32.BF16 R28, R144.reuse, R108, R28 ;  /* 0x0000006c901c723c */ /* 0x042fe2000004181c */
[----:B------:R-:W1:Y:S02]  /*13450*/  MUFU.EX2 R2, R153 ;  /* 0x0000009900027308 */ /* 0x000e640000000800 */
[C---:B------:R-:W-:Y:S02]  /*13460*/  FMUL.FTZ R94, R0.reuse, R94 ;  /* 0x0000005e005e7220 */ /* 0x040fe40000410000 */
[C---:B------:R-:W-:Y:S02]  /*13470*/  FMUL.FTZ R95, R0.reuse, R95 ;  /* 0x0000005f005f7220 */ /* 0x040fe40000410000 */
[C---:B------:R-:W-:Y:S01]  /*13480*/  FMUL.FTZ R98, R0.reuse, R98 ;  /* 0x0000006200627220 */ /* 0x040fe20000410000 */
[C---:B------:R-:W-:Y:S01]  /*13490*/  HMMA.16816.F32.BF16 R32, R144.reuse, R110, R32 ;  /* 0x0000006e9020723c */ /* 0x040fe20000041820 */
[----:B------:R-:W2:Y:S03]  /*134a0*/  LDSM.16.MT88.4 R108, [R143+0x2000] ;  /* 0x002000008f6c783b */ /* 0x000ea60000004200 */
[----:B------:R-:W-:Y:S02]  /*134b0*/  FMUL.FTZ R99, R0, R99 ;  /* 0x0000006300637220 */ /* 0x000fe40000410000 */
[----:B------:R-:W-:Y:S06]  /*134c0*/  FADD.FTZ R0, R101, R148 ;  /* 0x0000009465007221 */ /* 0x000fec0000010000 */
[----:B-1----:R-:W-:Y:S04]  /*134d0*/  FADD.FTZ R0, R2, R0 ;  /* 0x0000000002007221 */ /* 0x002fe80000010000 */
[----:B------:R-:W-:Y:S04]  /*134e0*/  FADD.FTZ R0, R116, R0 ;  /* 0x0000000074007221 */ /* 0x000fe80000010000 */
[----:B------:R-:W-:Y:S01]  /*134f0*/  FADD.FTZ R0, R103, R0 ;  /* 0x0000000067007221 */ /* 0x000fe20000010000 */
[C---:B--2---:R-:W-:Y:S08]  /*13500*/  HMMA.16816.F32.BF16 R36, R144.reuse, R108, R36 ;  /* 0x0000006c9024723c */ /* 0x044ff00000041824 */
        /* <DEDUP_REMOVED lines=26> */
[----:B------:R-:W2:Y:S02]  /*136b0*/  LDSM.16.MT88.4 R116, [R168+0x800] ;  /* 0x00080000a874783b */ /* 0x000ea40000004200 */
[----:B------:R-:W3:Y:S01]  /*136c0*/  MUFU.EX2 R2, R162 ;  /* 0x000000a200027308 */ /* 0x000ee20000000800 */
[----:B------:R-:W-:Y:S07]  /*136d0*/  F2FP.BF16.PACK_AB R111, R150, R151 ;  /* 0x00000097966f723e */ /* 0x000fee00000010ff */
[C---:B------:R-:W-:Y:S02]  /*136e0*/  HMMA.16816.F32.BF16 R4, R108.reuse, R112, R4 ;  /* 0x000000706c04723c */ /* 0x040fe40000041804 */
[----:B------:R-:W4:Y:S03]  /*136f0*/  MUFU.EX2 R103, R159 ;  /* 0x0000009f00677308 */ /* 0x000f260000000800 */
[----:B-1----:R-:W-:Y:S03]  /*13700*/  FADD.FTZ R0, R101, R0 ;  /* 0x0000000065007221 */ /* 0x002fe60000010000 */
[C---:B------:R-:W-:Y:S01]  /*13710*/  HMMA.16816.F32.BF16 R8, R108.reuse, R114, R8 ;  /* 0x000000726c08723c */ /* 0x040fe20000041808 */
[----:B------:R-:W1:Y:S03]  /*13720*/  LDSM.16.MT88.4 R112, [R171+0x800] ;  /* 0x00080000ab70783b */ /* 0x000e660000004200 */
[----:B------:R-:W-:Y:S01]  /*13730*/  MUFU.EX2 R144, R192 ;  /* 0x000000c000907308 */ /* 0x000fe20000000800 */
[----:B---3--:R-:W-:Y:S04]  /*13740*/  FADD.FTZ R0, R2, R0 ;  /* 0x0000000002007221 */ /* 0x008fe80000010000 */
[----:B------:R-:W-:Y:S05]  /*13750*/  FADD.FTZ R0, R120, R0 ;  /* 0x0000000078007221 */ /* 0x000fea0000010000 */
[----:B------:R-:W-:Y:S01]  /*13760*/  MUFU.EX2 R146, R193 ;  /* 0x000000c100927308 */ /* 0x000fe20000000800 */
[C---:B----4-:R-:W-:Y:S01]  /*13770*/  FADD.FTZ R0, R103.reuse, R0 ;  /* 0x0000000067007221 */ /* 0x050fe20000010000 */
        /* <DEDUP_REMOVED lines=45> */
[----:B----4-:R-:W-:Y:S04]  /*13a50*/  FADD.FTZ R0, R2, R0 ;  /* 0x0000000002007221 */ /* 0x010fe80000010000 */
[C---:B------:R-:W-:Y:S01]  /*13a60*/  FADD.FTZ R0, R144.reuse, R0 ;  /* 0x0000000090007221 */ /* 0x040fe20000010000 */
[C---:B------:R-:W-:Y:S01]  /*13a70*/  HMMA.16816.F32.BF16 R16, R108.reuse, R118, R16 ;  /* 0x000000766c10723c */ /* 0x040fe20000041810 */
[----:B------:R-:W2:Y:S02]  /*13a80*/  LDSM.16.MT88.4 R116, [R143+0x3000] ;  /* 0x003000008f74783b */ /* 0x000ea40000004200 */
[----:B------:R-:W-:Y:S01]  /*13a90*/  F2FP.BF16.PACK_AB R144, R144, R2 ;  /* 0x000000029090723e */ /* 0x000fe200000010ff */
[----:B------:R-:W-:Y:S01]  /*13aa0*/  FADD.FTZ R2, R166, R124 ;  /* 0x0000007ca6027221 */ /* 0x000fe20000010000 */
[----:B-1----:R-:W-:Y:S01]  /*13ab0*/  F2FP.BF16.PACK_AB R145, R101, R103 ;  /* 0x000000676591723e */ /* 0x002fe200000010ff */
[----:B------:R-:W-:Y:S02]  /*13ac0*/  FADD.FTZ R0, R146, R0 ;  /* 0x0000000092007221 */ /* 0x000fe40000010000 */
[C---:B---3--:R-:W-:Y:S01]  /*13ad0*/  HMMA.16816.F32.BF16 R20, R108.reuse, R120, R20 ;  /* 0x000000786c14723c */ /* 0x048fe20000041814 */
[----:B------:R-:W-:Y:S03]  /*13ae0*/  LDSM.16.MT88.4 R124, [R168+0x1800] ;  /* 0x00180000a87c783b */ /* 0x000fe60000004200 */
[C---:B------:R-:W-:Y:S01]  /*13af0*/  F2FP.BF16.PACK_AB R146, R3.reuse, R146 ;  /* 0x000000920392723e */ /* 0x040fe200000010ff */
[----:B------:R-:W-:Y:S02]  /*13b00*/  FADD.FTZ R200, R3, R0 ;  /* 0x0000000003c87221 */ /* 0x000fe40000010000 */
[----:B------:R-:W-:Y:S01]  /*13b10*/  MUFU.EX2 R3, R189 ;  /* 0x000000bd00037308 */ /* 0x000fe20000000800 */
[C---:B------:R-:W-:Y:S01]  /*13b20*/  HMMA.16816.F32.BF16 R24, R108.reuse, R122, R24 ;  /* 0x0000007a6c18723c */ /* 0x040fe20000041818 */
[----:B------:R-:W1:Y:S03]  /*13b30*/  LDSM.16.MT88.4 R120, [R168+0x3000] ;  /* 0x00300000a878783b */ /* 0x000e660000004200 */
[----:B------:R-:W-:Y:S04]  /*13b40*/  FADD.FTZ R0, R164, R2 ;  /* 0x00000002a4007221 */ /* 0x000fe80000010000 */
[C---:B-----5:R-:W-:Y:S01]  /*13b50*/  HMMA.16816.F32.BF16 R28, R108.reuse, R112, R28 ;  /* 0x000000706c1c723c */ /* 0x060fe2000004181c */
[----:B------:R-:W3:Y:S03]  /*13b60*/  MUFU.EX2 R2, R194 ;  /* 0x000000c200027308 */ /* 0x000ee60000000800 */
[----:B------:R-:W-:Y:S04]  /*13b70*/  FADD.FTZ R0, R160, R0 ;  /* 0x00000000a0007221 */ /* 0x000fe80000010000 */
[C---:B------:R-:W-:Y:S01]  /*13b80*/  HMMA.16816.F32.BF16 R32, R108.reuse, R114, R32 ;  /* 0x000000726c20723c */ /* 0x040fe20000041820 */
[----:B------:R-:W4:Y:S03]  /*13b90*/  LDSM.16.MT88.4 R112, [R171+0x3000] ;  /* 0x00300000ab70783b */ /* 0x000f260000004200 */
[----:B------:R-:W-:Y:S04]  /*13ba0*/  FADD.FTZ R0, R155, R0 ;  /* 0x000000009b007221 */ /* 0x000fe80000010000 */
[----:B------:R-:W-:Y:S01]  /*13bb0*/  FADD.FTZ R0, R151, R0 ;  /* 0x0000000097007221 */ /* 0x000fe20000010000 */
[C---:B--2---:R-:W-:Y:S03]  /*13bc0*/  HMMA.16816.F32.BF16 R36, R108.reuse, R116, R36 ;  /* 0x000000746c24723c */ /* 0x044fe60000041824 */
[----:B------:R-:W-:Y:S04]  /*13bd0*/  FADD.FTZ R0, R150, R0 ;  /* 0x0000000096007221 */ /* 0x000fe80000010000 */
[----:B------:R-:W-:Y:S01]  /*13be0*/  FADD.FTZ R0, R156, R0 ;  /* 0x000000009c007221 */ /* 0x000fe20000010000 */
[C---:B------:R-:W-:Y:S01]  /*13bf0*/  HMMA.16816.F32.BF16 R40, R108.reuse, R118, R40 ;  /* 0x000000766c28723c */ /* 0x040fe20000041828 */
[----:B------:R-:W2:Y:S03]  /*13c00*/  LDSM.16.MT88.4 R116, [R170+0x3000] ;  /* 0x00300000aa74783b */ /* 0x000ea60000004200 */
[----:B---3--:R-:W-:Y:S01]  /*13c10*/  F2FP.BF16.PACK_AB R147, R2, R3 ;  /* 0x000000030293723e */ /* 0x008fe200000010ff */
[----:B------:R-:W-:Y:S03]  /*13c20*/  FADD.FTZ R0, R154, R0 ;  /* 0x000000009a007221 */ /* 0x000fe60000010000 */
[C---:B-1----:R-:W-:Y:S04]  /*13c30*/  HMMA.16816.F32.BF16 R44, R108.reuse, R120, R44 ;  /* 0x000000786c2c723c */ /* 0x042fe8000004182c */
[----:B------:R-:W-:Y:S04]  /*13c40*/  FADD.FTZ R0, R157, R0 ;  /* 0x000000009d007221 */ /* 0x000fe80000010000 */
[C---:B------:R-:W-:Y:S01]  /*13c50*/  HMMA.16816.F32.BF16 R48, R108.reuse, R122, R48 ;  /* 0x0000007a6c30723c */ /* 0x040fe20000041830 */
[----:B------:R-:W1:Y:S03]  /*13c60*/  LDSM.16.MT88.4 R120, [R143+0x5000] ;  /* 0x005000008f78783b */ /* 0x000e660000004200 */
[----:B------:R-:W-:Y:S04]  /*13c70*/  FADD.FTZ R0, R158, R0 ;  /* 0x000000009e007221 */ /* 0x000fe80000010000 */
[C---:B----4-:R-:W-:Y:S04]  /*13c80*/  HMMA.16816.F32.BF16 R52, R108.reuse, R112, R52 ;  /* 0x000000706c34723c */ /* 0x050fe80000041834 */
[----:B------:R-:W-:Y:S01]  /*13c90*/  FADD.FTZ R0, R103, R0 ;  /* 0x0000000067007221 */ /* 0x000fe20000010000 */
[----:B------:R-:W-:Y:S03]  /*13ca0*/  MOV R103, R100 ;  /* 0x0000006400677202 */ /* 0x000fe60000000f00 */
[C---:B------:R-:W-:Y:S01]  /*13cb0*/  HMMA.16816.F32.BF16 R56, R108.reuse, R114, R56 ;  /* 0x000000726c38723c */ /* 0x040fe20000041838 */
[----:B------:R-:W3:Y:S03]  /*13cc0*/  LDSM.16.MT88.4 R112, [R168+0x5000] ;  /* 0x00500000a870783b */ /* 0x000ee60000004200 */
[----:B------:R-:W-:Y:S01]  /*13cd0*/  FADD.FTZ R0, R101, R0 ;  /* 0x0000000065007221 */ /* 0x000fe20000010000 */
[----:B------:R-:W-:Y:S03]  /*13ce0*/  MOV R101, R102 ;  /* 0x0000006600657202 */ /* 0x000fe60000000f00 */
[----:B------:R-:W-:Y:S01]  /*13cf0*/  FADD.FTZ R0, R3, R0 ;  /* 0x0000000003007221 */ /* 0x000fe20000010000 */
[C---:B--2---:R-:W-:Y:S03]  /*13d00*/  HMMA.16816.F32.BF16 R60, R108.reuse, R116, R60 ;  /* 0x000000746c3c723c */ /* 0x044fe6000004183c */
[----:B------:R-:W-:Y:S05]  /*13d10*/  FADD.FTZ R199, R2, R0 ;  /* 0x0000000002c77221 */ /* 0x000fea0000010000 */
[C---:B------:R-:W-:Y:S01]  /*13d20*/  HMMA.16816.F32.BF16 R64, R108.reuse, R118, R64 ;  /* 0x000000766c40723c */ /* 0x040fe20000041840 */
[----:B------:R-:W2:Y:S07]  /*13d30*/  LDSM.16.MT88.4 R116, [R171+0x5000] ;  /* 0x00500000ab74783b */ /* 0x000eae0000004200 */
        /* <DEDUP_REMOVED lines=43> */
[----:B------:R-:W-:-:S07]  /*13ff0*/  @P0 BRA `(.L_x_821) ;  /* 0xffffcf6000000947 */ /* 0x000fce000383ffff */
.L_x_810:
[----:B------:R-:W-:-:S13]  /*14000*/  ISETP.GE.AND P0, PT, R195, R216, PT ;  /* 0x000000d8c300720c */ /* 0x000fda0003f06270 */
[----:B------:R-:W-:Y:S05]  /*14010*/  @!P0 BRA `(.L_x_822) ;  /* 0x000039c000008947 */ /* 0x000fea0003800000 */
[----:B------:R-:W-:Y:S02]  /*14020*/  MOV R103, R100 ;  /* 0x0000006400677202 */ /* 0x000fe40000000f00 */
[----:B------:R-:W-:Y:S02]  /*14030*/  MOV R101, R102 ;  /* 0x0000006600657202 */ /* 0x000fe40000000f00 */
.L_x_840:
[----:B------:R-:W-:Y:S04]  /*14040*/  DEPBAR.LE SB0, 0x0 ;  /* 0x000080000000791a */ /* 0x000fe80000000000 */
[----:B------:R-:W-:Y:S01]  /*14050*/  WARPSYNC 0xffffffff ;  /* 0xffffffff00007948 */ /* 0x000fe20003800000 */
[----:B------:R-:W-:Y:S01]  /*14060*/  BAR.SYNC.DEFER_BLOCKING 0x0 ;  /* 0x0000000000007b1d */ /* 0x000fe20000010000 */
[----:B------:R-:W-:Y:S01]  /*14070*/  SHF.R.S32.HI R0, RZ, 0x1f, R197 ;  /* 0x0000001fff007819 */ /* 0x000fe200000114c5 */
[C---:B------:R-:W-:Y:S01]  /*14080*/  IMAD.WIDE.U32 R2, R197.reuse, c[0x0][0x208], RZ ;  /* 0x00008200c5027a25 */ /* 0x040fe200078e00ff */
[----:B------:R-:W-:Y:S02]  /*14090*/  SHF.R.S32.HI R4, RZ, 0x1f, R196 ;  /* 0x0000001fff047819 */ /* 0x000fe400000114c4 */
[----:B------:R-:W-:Y:S01]  /*140a0*/  SHF.R.S32.HI R5, RZ, 0x1f, R198 ;  /* 0x0000001fff057819 */ /* 0x000fe200000114c6 */
[----:B------:R-:W-:Y:S02]  /*140b0*/  IMAD R0, R0, c[0x0][0x208], RZ ;  /* 0x0000820000007a24 */ /* 0x000fe400078e02ff */
[----:B------:R-:W-:Y:S02]  /*140c0*/  IMAD R4, R4, c[0x0][0x218], RZ ;  /* 0x0000860004047a24 */ /* 0x000fe400078e02ff */
[----:B------:R-:W-:Y:S02]  /*140d0*/  IMAD R0, R197, c[0x0][0x20c], R0 ;  /* 0x00008300c5007a24 */ /* 0x000fe400078e0200 */
[C---:B------:R-:W-:Y:S03]  /*140e0*/  IMAD R4, R196.reuse, c[0x0][0x21c], R4 ;  /* 0x00008700c4047a24 */ /* 0x040fe600078e0204 */
[----:B------:R-:W-:Y:S05]  /*140f0*/  IADD3 R3, R3, R0, RZ ;  /* 0x0000000003037210 */ /* 0x000fea0007ffe0ff */
[----:B------:R-:W-:Y:S01]  /*14100*/  IMAD.WIDE.U32 R2, R196, c[0x0][0x218], R2 ;  /* 0x00008600c4027a25 */ /* 0x000fe200078e0002 */
[----:B------:R1:W2:Y:S04]  /*14110*/  LDSM.16.M88.4 R32, [R173] ;  /* 0x00000000ad20783b */ /* 0x0002a80000000200 */
[----:B------:R-:W-:Y:S01]  /*14120*/  IADD3 R0, P0, R224, R2, RZ ;  /* 0x00000002e0007210 */ /* 0x000fe20007f1e0ff */
[----:B------:R1:W3:Y:S03]  /*14130*/  LDSM.16.M88.4 R8, [R142] ;  /* 0x000000008e08783b */ /* 0x0002e60000000200 */
[----:B------:R-:W-:Y:S02]  /*14140*/  IADD3.X R20, R223, R3, R4, P0, !PT ;  /* 0x00000003df147210 */ /* 0x000fe400007fe404 */
[C---:B------:R-:W-:Y:S01]  /*14150*/  LEA R4, P0, R0.reuse, c[0x0][0x1f8], 0x1 ;  /* 0x00007e0000047a11 */ /* 0x040fe200078008ff */
[----:B------:R1:W4:Y:S03]  /*14160*/  LDSM.16.M88.4 R16, [R142+0x800] ;  /* 0x000800008e10783b */ /* 0x0003260000000200 */
[----:B------:R-:W-:Y:S01]  /*14170*/  LEA.HI.X R20, R0, c[0x0][0x1fc], R20, 0x1, P0 ;  /* 0x00007f0000147a11 */ /* 0x000fe200000f0c14 */
[----:B------:R1:W1:Y:S04]  /*14180*/  LDSM.16.M88.4 R24, [R142+0x1000] ;  /* 0x001000008e18783b */ /* 0x0002680000000200 */
        /* <DEDUP_REMOVED lines=8> */
.L_x_935:
[----:B------:R-:W5:Y:S01]  /*14210*/  SHFL.IDX PT, R0, R4, RZ, 0x181f ;  /* 0x00181fff04007589 */ /* 0x000f6200000e0000 */
[C---:B------:R-:W-:Y:S01]  /*14220*/  SHF.L.U32 R207, R198.reuse, 0x1, RZ ;  /* 0x00000001c6cf7819 */ /* 0x040fe200000006ff */
[----:B------:R-:W-:Y:S01]  /*14230*/  BSSY B0, `(.L_x_824) ;  /* 0x000012b000007945 */ /* 0x000fe20003800000 */
[----:B------:R-:W-:Y:S02]  /*14240*/  SHF.L.U64.HI R192, R198, 0x1, R5 ;  /* 0x00000001c6c07819 */ /* 0x000fe40000010205 */
[C---:B------:R-:W-:Y:S02]  /*14250*/  SHF.L.U32 R191, R205.reuse, 0x1, RZ ;  /* 0x00000001cdbf7819 */ /* 0x040fe400000006ff */
[----:B------:R-:W-:Y:S01]  /*14260*/  SHF.L.U64.HI R194, R205, 0x1, R218 ;  /* 0x00000001cdc27819 */ /* 0x000fe200000102da */
[----:B------:R4:W3:Y:S01]  /*14270*/  SHFL.IDX PT, R3, R4, 0x1, 0x181f ;  /* 0x00381f0004037f89 */ /* 0x0008e200000e0000 */
[C---:B------:R-:W-:Y:S02]  /*14280*/  SHF.L.U32 R193, R204.reuse, 0x1, RZ ;  /* 0x00000001ccc17819 */ /* 0x040fe400000006ff */
[----:B------:R-:W-:Y:S05]  /*14290*/  SHF.L.U64.HI R189, R204, 0x1, R217 ;  /* 0x00000001ccbd7819 */ /* 0x000fea00000102d9 */
[----:B----4-:R-:W4:Y:S01]  /*142a0*/  SHFL.IDX PT, R20, R20, 0x1, 0x181f ;  /* 0x00381f0014147f89 */ /* 0x010f2200000e0000 */
[C---:B--23--:R-:W-:Y:S08]  /*142b0*/  HMMA.16816.F32.BF16 R4, R32.reuse, R8, RZ ;  /* 0x000000082004723c */ /* 0x04cff000000418ff */
[C---:B------:R-:W-:Y:S01]  /*142c0*/  HMMA.16816.F32.BF16 R8, R32.reuse, R10, RZ ;  /* 0x0000000a2008723c */ /* 0x040fe200000418ff */
[----:B-----5:R-:W-:Y:S04]  /*142d0*/  IADD3 R12, P0, R0, R207, RZ ;  /* 0x000000cf000c7210 */ /* 0x020fe80007f1e0ff */
[----:B------:R-:W-:Y:S02]  /*142e0*/  IADD3.X R13, R2, R192, RZ, P0, !PT ;  /* 0x000000c0020d7210 */ /* 0x000fe400007fe4ff */
[----:B------:R-:W-:Y:S03]  /*142f0*/  IADD3 R14, P0, R0, R191, RZ ;  /* 0x000000bf000e7210 */ /* 0x000fe60007f1e0ff */
[----:B------:R2:W-:Y:S02]  /*14300*/  LDGSTS.E.BYPASS.LTC128B.128 [R190+0x100], [R12.64], !P5 ;  /* 0x001000000cbe7fae */ /* 0x0005e4000e901d4a */
[----:B------:R-:W-:Y:S02]  /*14310*/  IADD3.X R15, R2, R194, RZ, P0, !PT ;  /* 0x000000c2020f7210 */ /* 0x000fe400007fe4ff */
[C---:B------:R-:W-:Y:S04]  /*14320*/  IADD3 R28, P0, R3.reuse, R207, RZ ;  /* 0x000000cf031c7210 */ /* 0x040fe80007f1e0ff */
[----:B------:R3:W-:Y:S01]  /*14330*/  LDGSTS.E.BYPASS.LTC128B.128 [R190+0x2100], [R14.64], !P4 ;  /* 0x021000000ebe7fae */ /* 0x0007e2000e101d4a */
[C---:B----4-:R-:W-:Y:S02]  /*14340*/  IADD3.X R29, R20.reuse, R192, RZ, P0, !PT ;  /* 0x000000c0141d7210 */ /* 0x050fe400007fe4ff */
[C---:B------:R-:W-:Y:S04]  /*14350*/  IADD3 R22, P0, R3.reuse, R191, RZ ;  /* 0x000000bf03167210 */ /* 0x040fe80007f1e0ff */
[----:B------:R-:W-:Y:S02]  /*14360*/  IADD3.X R23, R20, R194, RZ, P0, !PT ;  /* 0x000000c214177210 */ /* 0x000fe400007fe4ff */
[----:B--2---:R-:W-:Y:S04]  /*14370*/  IADD3 R12, P1, R0, R193, RZ ;  /* 0x000000c1000c7210 */ /* 0x004fe80007f3e0ff */
[----:B------:R-:W-:Y:S02]  /*14380*/  IADD3.X R13, R2, R189, RZ, P1, !PT ;  /* 0x000000bd020d7210 */ /* 0x000fe40000ffe4ff */
[----:B------:R-:W-:Y:S03]  /*14390*/  IADD3 R2, P0, R3, R193, RZ ;  /* 0x000000c103027210 */ /* 0x000fe60007f1e0ff */
[----:B------:R3:W-:Y:S01]  /*143a0*/  LDGSTS.E.BYPASS.LTC128B.128 [R190+0x4100], [R12.64], !P6 ;  /* 0x041000000cbe7fae */ /* 0x0007e2000f101d4a */
[----:B------:R-:W-:Y:S02]  /*143b0*/  IADD3.X R3, R20, R189, RZ, P0, !PT ;  /* 0x000000bd14037210 */ /* 0x000fe400007fe4ff */
[----:B------:R-:W-:Y:S05]  /*143c0*/  ISETP.GT.AND P0, PT, R195, R216, PT ;  /* 0x000000d8c300720c */ /* 0x000fea0003f04270 */
[----:B------:R2:W-:Y:S08]  /*143d0*/  LDGSTS.E.BYPASS.LTC128B.128 [R190+0x1100], [R28.64], !P5 ;  /* 0x011000001cbe7fae */ /* 0x0005f0000e901d4a */
[----:B------:R4:W-:Y:S08]  /*143e0*/  LDGSTS.E.BYPASS.LTC128B.128 [R190+0x3100], [R22.64], !P4 ;  /* 0x0310000016be7fae */ /* 0x0009f0000e101d4a */
[----:B------:R1:W-:Y:S01]  /*143f0*/  LDGSTS.E.BYPASS.LTC128B.128 [R190+0x5100], [R2.64], !P6 ;  /* 0x0510000002be7fae */ /* 0x0003e2000f101d4a */
[C---:B---3--:R-:W-:Y:S07]  /*14400*/  HMMA.16816.F32.BF16 R12, R32.reuse, R16, RZ ;  /* 0x00000010200c723c */ /* 0x048fee00000418ff */
[----:B------:R-:W0:Y:S01]  /*14410*/  LDGDEPBAR ;  /* 0x00000000000079af */ /* 0x000e220000000000 */
[C---:B------:R-:W-:Y:S08]  /*14420*/  HMMA.16816.F32.BF16 R16, R32.reuse, R18, RZ ;  /* 0x000000122010723c */ /* 0x040ff000000418ff */
[C---:B-1--4-:R-:W-:Y:S08]  /*14430*/  HMMA.16816.F32.BF16 R20, R32.reuse, R24, RZ ;  /* 0x000000182014723c */ /* 0x052ff000000418ff */
[C---:B------:R-:W-:Y:S08]  /*14440*/  HMMA.16816.F32.BF16 R24, R32.reuse, R26, RZ ;  /* 0x0000001a2018723c */ /* 0x040ff000000418ff */
[C---:B--2---:R-:W-:Y:S08]  /*14450*/  HMMA.16816.F32.BF16 R28, R32.reuse, R144, RZ ;  /* 0x00000090201c723c */ /* 0x044ff000000418ff */
        /* <DEDUP_REMOVED lines=153> */
[----:B------:R-:W-:Y:S07]  /*14df0*/  FMUL.FTZ R19, R19, c[0x0][0x320] ;  /* 0x0000c80013137a20 */ /* 0x000fee0000410000 */
        /* <DEDUP_REMOVED lines=16> */
[----:B------:R-:W-:Y:S02]  /*14f00*/  FMUL.FTZ R13, R21, c[0x0][0x320] ;  /* 0x0000c800150d7a20 */ /* 0x000fe40000410000 */
[----:B------:R-:W-:Y:S03]  /*14f10*/  FMUL.FTZ R22, R22, c[0x0][0x320] ;  /* 0x0000c80016167a20 */ /* 0x000fe60000410000 */
        /* <DEDUP_REMOVED lines=9> */
[----:B------:R-:W2:Y:S08]  /*14fb0*/  MUFU.TANH R15, R15 ;  /* 0x0000000f000f7308 */ /* 0x000eb00000002400 */
        /* <DEDUP_REMOVED lines=55> */
.L_x_936:
[----:B------:R-:W-:-:S05]  /*15330*/  BRA.DIV ~URZ, `(.L_x_827) ;  /* 0x000097227f007947 */ /* 0x000fca000b800000 */
[----:B------:R-:W4:Y:S02]  /*15340*/  SHFL.IDX PT, R0, R8, RZ, 0x181f ;  /* 0x00181fff08007589 */ /* 0x000f2400000e0000 */
        /* <DEDUP_REMOVED lines=9> */
[----:B------:R4:W3:Y:S02]  /*153e0*/  SHFL.IDX PT, R0, R8, 0x1, 0x181f ;  /* 0x00381f0008007f89 */ /* 0x0008e400000e0000 */
[----:B------:R-:W-:Y:S02]  /*153f0*/  IMAD.X R3, R4, 0x1, R189, P0 ;  /* 0x0000000104037824 */ /* 0x000fe400000e06bd */
[----:B------:R4:W2:Y:S04]  /*15400*/  SHFL.IDX PT, R4, R5, 0x1, 0x181f ;  /* 0x00381f0005047f89 */ /* 0x0008a800000e0000 */
[----:B------:R4:W-:Y:S02]  /*15410*/  LDGSTS.E.BYPASS.LTC128B.128 [R190+0xa100], [R2.64], !P6 ;  /* 0x0a10000002be7fae */ /* 0x0009e4000f101d4a */
.L_x_937:
[C---:B---34-:R-:W-:Y:S02]  /*15420*/  IADD3 R2, P0, R0.reuse, R207, RZ ;  /* 0x000000cf00027210 */ /* 0x058fe40007f1e0ff */
[----:B------:R-:W-:Y:S03]  /*15430*/  IADD3 R6, P1, R0, R191, RZ ;  /* 0x000000bf00067210 */ /* 0x000fe60007f3e0ff */
[C---:B--2---:R-:W-:Y:S02]  /*15440*/  IMAD.X R3, R4.reuse, 0x1, R192, P0 ;  /* 0x0000000104037824 */ /* 0x044fe400000e06c0 */
[----:B------:R-:W-:Y:S03]  /*15450*/  IMAD.X R7, R4, 0x1, R194, P1 ;  /* 0x0000000104077824 */ /* 0x000fe600008e06c2 */
[----:B------:R-:W-:Y:S01]  /*15460*/  @!PT LDS RZ, [RZ] ;  /* 0x00000000fffff984 */ /* 0x000fe20000000800 */
[----:B------:R-:W-:Y:S01]  /*15470*/  @!PT LDS RZ, [RZ] ;  /* 0x00000000fffff984 */ /* 0x000fe20000000800 */
[----:B------:R-:W-:Y:S01]  /*15480*/  @!PT LDS RZ, [RZ] ;  /* 0x00000000fffff984 */ /* 0x000fe20000000800 */
[----:B------:R2:W-:Y:S04]  /*15490*/  LDGSTS.E.BYPASS.LTC128B.128 [R190+0x7100], [R2.64], !P5 ;  /* 0x0710000002be7fae */ /* 0x0005e8000e901d4a */
[----:B------:R3:W-:Y:S01]  /*154a0*/  LDGSTS.E.BYPASS.LTC128B.128 [R190+0x9100], [R6.64], !P4 ;  /* 0x0910000006be7fae */ /* 0x0007e2000e101d4a */
[----:B--2---:R-:W-:Y:S05]  /*154b0*/  IADD3 R2, P0, R0, R193, RZ ;  /* 0x000000c100027210 */ /* 0x004fea0007f1e0ff */
[----:B------:R-:W-:Y:S05]  /*154c0*/  IMAD.X R3, R4, 0x1, R189, P0 ;  /* 0x0000000104037824 */ /* 0x000fea00000e06bd */
[----:B------:R3:W-:Y:S03]  /*154d0*/  LDGSTS.E.BYPASS.LTC128B.128 [R190+0xb100], [R2.64], !P6 ;  /* 0x0b10000002be7fae */ /* 0x0007e6000f101d4a */
.L_x_825:
[----:B--234-:R-:W-:Y:S05]  /*154e0*/  BSYNC B0 ;  /* 0x0000000000007941 */ /* 0x01cfea0003800000 */
.L_x_824:
        /* <DEDUP_REMOVED lines=10> */
[----:B------:R-:W-:Y:S01]  /*15590*/  IADD3 R0, -R210, R0, R209 ;  /* 0x00000000d2007210 */ /* 0x000fe20007ffe1d1 */
[----:B------:R-:W-:-:S05]  /*155a0*/  BRA.DIV ~URZ, `(.L_x_828) ;  /* 0x000096c27f007947 */ /* 0x000fca000b800000 */
[----:B------:R2:W3:Y:S02]  /*155b0*/  SHFL.IDX PT, R3, R4, RZ, 0x1c1f ;  /* 0x001c1fff04037589 */ /* 0x0004e400000e0000 */
.L_x_938:
[----:B------:R-:W-:Y:S01]  /*155c0*/  LOP3.LUT R2, RZ, c[0x0][0x324], RZ, 0x33, !PT ;  /* 0x0000c900ff027a12 */ /* 0x000fe200078e33ff */
[----:B------:R-:W-:Y:S01]  /*155d0*/  IMAD.MOV.U32 R6, RZ, RZ, 0x1 ;  /* 0x00000001ff067424 */ /* 0x000fe200078e00ff */
[----:B------:R-:W-:Y:S04]  /*155e0*/  IADD3 R7, R0, c[0x0][0x328], RZ ;  /* 0x0000ca0000077a10 */ /* 0x000fe80007ffe0ff */
[----:B------:R-:W-:Y:S01]  /*155f0*/  ISETP.LE.AND P0, PT, R6, c[0x0][0x32c], PT ;  /* 0x0000cb0006007a0c */ /* 0x000fe20003f03270 */
[----:B------:R-:W-:Y:S01]  /*15600*/  IMAD.IADD R6, R2, 0x1, R0 ;  /* 0x0000000102067824 */ /* 0x000fe200078e0200 */
[----:B---3--:R-:W-:Y:S03]  /*15610*/  IADD3 R2, R7, R3, RZ ;  /* 0x0000000307027210 */ /* 0x008fe60007ffe0ff */
[----:B------:R-:W-:Y:S08]  /*15620*/  IMAD.IADD R0, R6, 0x1, R3 ;  /* 0x0000000106007824 */ /* 0x000ff000078e0203 */
        /* <DEDUP_REMOVED lines=14> */
.L_x_831:
[----:B------:R-:W-:Y:S04]  /*15710*/  MOV R8, 0x1 ;  /* 0x0000000100087802 */ /* 0x000fe80000000f00 */
[----:B------:R-:W-:Y:S11]  /*15720*/  ISETP.NE.AND P0, PT, R8, c[0x0][0x32c], PT ;  /* 0x0000cb0008007a0c */ /* 0x000ff60003f05270 */
[----:B------:R-:W-:Y:S02]  /*15730*/  @!UPT UIADD3 URZ, URZ, URZ, URZ ;  /* 0x0000003f3f3ff290 */ /* 0x000fe4000fffe03f */
[----:B------:R-:W-:Y:S05]  /*15740*/  @P0 IMAD.HI.U32 R8, R3, c[0x0][0x330], RZ ;  /* 0x0000cc0003080a27 */ /* 0x000fea00078e00ff */
[----:B------:R-:W-:Y:S02]  /*15750*/  @P0 SHF.R.U32.HI R3, RZ, c[0x0][0x334], R8 ;  /* 0x0000cd00ff030a19 */ /* 0x000fe40000011608 */
.L_x_832:
[----:B------:R-:W-:Y:S05]  /*15760*/  BSYNC B0 ;  /* 0x0000000000007941 */ /* 0x000fea0003800000 */
.L_x_830:
[----:B------:R-:W-:Y:S04]  /*15770*/  IMAD R3, R3, c[0x0][0x32c], -R5 ;  /* 0x0000cb0003037a24 */ /* 0x000fe800078e0a05 */
[----:B------:R-:W-:Y:S05]  /*15780*/  IMAD.IADD R3, R3, 0x1, -R208 ;  /* 0x0000000103037824 */ /* 0x000fea00078e0ad0 */
[----:B------:R-:W-:Y:S02]  /*15790*/  IMNMX R0, R0, R3, !PT ;  /* 0x0000000300007217 */ /* 0x000fe40007800200 */
[----:B------:R-:W-:Y:S04]  /*157a0*/  IADD3 R3, R3, c[0x0][0x32c], RZ ;  /* 0x0000cb0003037a10 */ /* 0x000fe80007ffe0ff */
[----:B------:R-:W-:Y:S02]  /*157b0*/  IMNMX R2, R2, R3, PT ;  /* 0x0000000302027217 */ /* 0x000fe40003800200 */
.L_x_829:
[----:B------:R-:W-:Y:S04]  /*157c0*/  ISETP.GT.AND P2, PT, R195, -0x1, PT ;  /* 0xffffffffc300780c */ /* 0x000fe80003f44270 */
[----:B------:R-:W-:Y:S04]  /*157d0*/  ISETP.GT.AND P0, PT, R0, RZ, P2 ;  /* 0x000000ff0000720c */ /* 0x000fe80001704270 */
[----:B------:R-:W-:Y:S04]  /*157e0*/  ISETP.LT.OR P0, PT, R2, 0x1, P0 ;  /* 0x000000010200780c */ /* 0x000fe80000701670 */
[----:B-1----:R-:W-:Y:S02]  /*157f0*/  FSEL R22, R163, -INF , !P0 ;  /* 0xff800000a3167808 */ /* 0x002fe40004000000 */
        /* <DEDUP_REMOVED lines=47> */
.L_x_939:
        /* <DEDUP_REMOVED lines=19> */
.L_x_836:
[----:B-12---:R-:W-:Y:S04]  /*15c20*/  MOV R4, 0x1 ;  /* 0x0000000100047802 */ /* 0x006fe80000000f00 */
[----:B------:R-:W-:Y:S11]  /*15c30*/  ISETP.NE.AND P0, PT, R4, c[0x0][0x32c], PT ;  /* 0x0000cb0004007a0c */ /* 0x000ff60003f05270 */
[----:B------:R-:W-:Y:S02]  /*15c40*/  @!UPT UIADD3 URZ, URZ, URZ, URZ ;  /* 0x0000003f3f3ff290 */ /* 0x000fe4000fffe03f */
[----:B------:R-:W-:Y:S05]  /*15c50*/  @P0 IMAD.HI.U32 R4, R3, c[0x0][0x330], RZ ;  /* 0x0000cc0003040a27 */ /* 0x000fea00078e00ff */
[----:B------:R-:W-:Y:S02]  /*15c60*/  @P0 SHF.R.U32.HI R3, RZ, c[0x0][0x334], R4 ;  /* 0x0000cd00ff030a19 */ /* 0x000fe40000011604 */
.L_x_837:
[----:B------:R-:W-:Y:S05]  /*15c70*/  BSYNC B0 ;  /* 0x0000000000007941 */ /* 0x000fea0003800000 */
.L_x_835:
[----:B------:R-:W-:Y:S04]  /*15c80*/  IMAD R5, R3, c[0x0][0x32c], -R5 ;  /* 0x0000cb0003057a24 */ /* 0x000fe800078e0a05 */
[----:B------:R-:W-:Y:S05]  /*15c90*/  IMAD.IADD R5, R5, 0x1, -R208 ;  /* 0x0000000105057824 */ /* 0x000fea00078e0ad0 */
[----:B------:R-:W-:Y:S02]  /*15ca0*/  IMNMX R0, R0, R5, !PT ;  /* 0x0000000500007217 */ /* 0x000fe40007800200 */
[----:B------:R-:W-:Y:S04]  /*15cb0*/  IADD3 R5, R5, c[0x0][0x32c], RZ ;  /* 0x0000cb0005057a10 */ /* 0x000fe80007ffe0ff */
[----:B------:R-:W-:Y:S02]  /*15cc0*/  IMNMX R2, R2, R5, PT ;  /* 0x0000000502027217 */ /* 0x000fe40003800200 */
.L_x_834:
        /* <DEDUP_REMOVED lines=82> */
.L_x_940:
[----:B-12---:R-:W-:Y:S01]  /*161f0*/  FMNMX.FTZ R4, R4, R0, !PT ;  /* 0x0000000004047209 */ /* 0x006fe20007810000 */
[----:B------:R-:W-:-:S05]  /*16200*/  BRA.DIV ~URZ, `(.L_x_839) ;  /* 0x00008ba27f007947 */ /* 0x000fca000b800000 */
[----:B------:R-:W1:Y:S02]  /*16210*/  SHFL.BFLY PT, R102, R4, 0x1, 0x1f ;  /* 0x0c201f0004667f89 */ /* 0x000e6400000e0000 */
[----:B-1----:R-:W-:Y:S02]  /*16220*/  FMNMX.FTZ R102, R4, R102, !PT ;  /* 0x0000006604667209 */ /* 0x002fe40007810000 */
[----:B------:R-:W1:Y:S02]  /*16230*/  SHFL.BFLY PT, R4, R5, 0x2, 0x1f ;  /* 0x0c401f0005047f89 */ /* 0x000e6400000e0000 */
[----:B-1----:R-:W-:Y:S05]  /*16240*/  FMNMX.FTZ R4, R5, R4, !PT ;  /* 0x0000000405047209 */ /* 0x002fea0007810000 */
[----:B------:R1:W2:Y:S02]  /*16250*/  SHFL.BFLY PT, R0, R4, 0x1, 0x1f ;  /* 0x0c201f0004007f89 */ /* 0x0002a400000e0000 */
.L_x_941:
[C---:B------:R-:W-:Y:S01]  /*16260*/  FSETP.NEU.FTZ.AND P0, PT, R102.reuse, -INF , PT ;  /* 0xff8000006600780b */ /* 0x040fe20003f1d000 */
[----:B------:R-:W-:Y:S01]  /*16270*/  FMUL.FTZ R2, R102, c[0x0][0x2d0] ;  /* 0x0000b40066027a20 */ /* 0x000fe20000410000 */
        /* <DEDUP_REMOVED lines=65> */
[----:B------:R-:W-:Y:S01]  /*16690*/  FADD.FTZ R2, -R2, R103 ;  /* 0x0000006702027221 */ /* 0x000fe20000010100 */
[----:B------:R-:W-:Y:S01]  /*166a0*/  MUFU.EX2 R124, R101 ;  /* 0x00000065007c7308 */ /* 0x000fe20000000800 */
[----:B------:R-:W-:Y:S02]  /*166b0*/  FFMA.FTZ R103, R19, c[0x0][0x2d0], -R4 ;  /* 0x0000b40013677a23 */ /* 0x000fe40000010804 */
[----:B------:R-:W-:Y:S02]  /*166c0*/  FMUL.FTZ R2, R2, c[0x0][0x2d0] ;  /* 0x0000b40002027a20 */ /* 0x000fe40000410000 */
[----:B------:R-:W-:Y:S02]  /*166d0*/  FADD.FTZ R4, R100, R5 ;  /* 0x0000000564047221 */ /* 0x000fe40000010000 */
[C---:B------:R-:W-:Y:S02]  /*166e0*/  FMUL.FTZ R17, R0.reuse, R125 ;  /* 0x0000007d00117220 */ /* 0x040fe40000410000 */
[----:B------:R-:W-:Y:S01]  /*166f0*/  FADD.FTZ R148, R35, R4 ;  /* 0x0000000423947221 */ /* 0x000fe20000010000 */
        /* <DEDUP_REMOVED lines=45> */
[----:B------:R-:W-:Y:S01]  /*169d0*/  FMUL.FTZ R39, R2, R39 ;  /* 0x0000002702277220 */ /* 0x000fe20000410000 */
[C---:B------:R-:W-:Y:S04]  /*169e0*/  HMMA.16816.F32.BF16 R8, R144.reuse, R110, R8 ;  /* 0x0000006e9008723c */ /* 0x040fe80000041808 */
[----:B------:R-:W1:Y:S01]  /*169f0*/  LDSM.16.MT88.4 R108, [R168] ;  /* 0x00000000a86c783b */ /* 0x000e620000004200 */
[C---:B------:R-:W-:Y:S02]  /*16a00*/  FMUL.FTZ R40, R0.reuse, R40 ;  /* 0x0000002800287220 */ /* 0x040fe40000410000 */
[----:B------:R-:W-:Y:S02]  /*16a10*/  FMUL.FTZ R41, R0, R41 ;  /* 0x0000002900297220 */ /* 0x000fe40000410000 */
[C---:B------:R-:W-:Y:S03]  /*16a20*/  FMUL.FTZ R42, R2.reuse, R42 ;  /* 0x0000002a022a7220 */ /* 0x040fe60000410000 */
        /* <DEDUP_REMOVED lines=63> */
[----:B------:R-:W-:Y:S01]  /*16e20*/  FMUL.FTZ R97, R0, R97 ;  /* 0x0000006100617220 */ /* 0x000fe20000410000 */
[C---:B-1----:R-:W-:Y:S03]  /*16e30*/  HMMA.16816.F32.BF16 R28, R144.reuse, R108, R28 ;  /* 0x0000006c901c723c */ /* 0x042fe6000004181c */
[----:B---3--:R-:W-:Y:S02]  /*16e40*/  FADD.FTZ R0, R100, R148 ;  /* 0x0000009464007221 */ /* 0x008fe40000010000 */
[----:B------:R-:W-:Y:S03]  /*16e50*/  MUFU.EX2 R148, R165 ;  /* 0x000000a500947308 */ /* 0x000fe60000000800 */
[C---:B------:R-:W-:Y:S01]  /*16e60*/  HMMA.16816.F32.BF16 R32, R144.reuse, R110, R32 ;  /* 0x0000006e9020723c */ /* 0x040fe20000041820 */
[----:B------:R-:W1:Y:S03]  /*16e70*/  LDSM.16.MT88.4 R108, [R143+0x2000] ;  /* 0x002000008f6c783b */ /* 0x000e660000004200 */
[C---:B--2---:R-:W-:Y:S04]  /*16e80*/  FADD.FTZ R0, R2.reuse, R0 ;  /* 0x0000000002007221 */ /* 0x044fe80000010000 */
        /* <DEDUP_REMOVED lines=38> */
[C---:B--2---:R-:W-:Y:S04]  /*170f0*/  FADD.FTZ R0, R2.reuse, R0 ;  /* 0x0000000002007221 */ /* 0x044fe80000010000 */
[C---:B------:R-:W-:Y:S01]  /*17100*/  HMMA.16816.F32.BF16 R16, R108.reuse, R118, R16 ;  /* 0x000000766c10723c */ /* 0x040fe20000041810 */
[----:B------:R-:W2:Y:S01]  /*17110*/  LDSM.16.MT88.4 R116, [R170+0x800] ;  /* 0x00080000aa74783b */ /* 0x000ea20000004200 */
[----:B------:R-:W-:Y:S02]  /*17120*/  MUFU.EX2 R144, R189 ;  /* 0x000000bd00907308 */ /* 0x000fe40000000800 */
[----:B---3--:R-:W-:Y:S08]  /*17130*/  FADD.FTZ R0, R103, R0 ;  /* 0x0000000067007221 */ /* 0x008ff00000010000 */
[----:B------:R-:W-:Y:S01]  /*17140*/  MUFU.EX2 R146, R192 ;  /* 0x000000c000927308 */ /* 0x000fe20000000800 */
[C---:B-1----:R-:W-:Y:S01]  /*17150*/  FADD.FTZ R0, R101.reuse, R0 ;  /* 0x0000000065007221 */ /* 0x042fe20000010000 */
        /* <DEDUP_REMOVED lines=79> */
[-C--:B------:R-:W-:Y:S01]  /*17650*/  MOV R103, R3.reuse ;  /* 0x0000000300677202 */ /* 0x080fe20000000f00 */
[----:B------:R-:W-:Y:S01]  /*17660*/  FADD.FTZ R2, R101, R0 ;  /* 0x0000000065027221 */ /* 0x000fe20000010000 */
[----:B------:R-:W-:Y:S02]  /*17670*/  IADD3 R0, R195, -0x1, RZ ;  /* 0xffffffffc3007810 */ /* 0x000fe40007ffe0ff */
[----:B------:R-:W-:Y:S01]  /*17680*/  MOV R101, R102 ;  /* 0x0000006600657202 */ /* 0x000fe20000000f00 */
[C---:B------:R-:W-:Y:S01]  /*17690*/  HMMA.16816.F32.BF16 R56, R108.reuse, R114, R56 ;  /* 0x000000726c38723c */ /* 0x040fe20000041838 */
[----:B------:R-:W3:Y:S03]  /*176a0*/  LDSM.16.MT88.4 R112, [R168+0x5000] ;  /* 0x00500000a870783b */ /* 0x000ee60000004200 */
[----:B------:R-:W-:Y:S01]  /*176b0*/  FADD.FTZ R199, R100, R2 ;  /* 0x0000000264c77221 */ /* 0x000fe20000010000 */
[----:B------:R-:W-:Y:S02]  /*176c0*/  MOV R195, R0 ;  /* 0x0000000000c37202 */ /* 0x000fe40000000f00 */
[----:B------:R-:W-:Y:S01]  /*176d0*/  MOV R100, R3 ;  /* 0x0000000300647202 */ /* 0x000fe20000000f00 */
        /* <DEDUP_REMOVED lines=46> */
[----:B------:R-:W-:Y:S07]  /*179c0*/  @!UPT UIADD3 URZ, URZ, URZ, URZ ;  /* 0x0000003f3f3ff290 */ /* 0x000fee000fffe03f */
[----:B------:R-:W-:-:S11]  /*179d0*/  @P0 BRA `(.L_x_840) ;  /* 0xffffc66000000947 */ /* 0x000fd6000383ffff */
.L_x_822:
[----:B------:R-:W-:Y:S05]  /*179e0*/  BRA.DIV ~URZ, `(.L_x_841) ;  /* 0x000074927f007947 */ /* 0x000fea000b800000 */
[----:B------:R1:W2:Y:S02]  /*179f0*/  SHFL.BFLY PT, R5, R200, 0x2, 0x1f ;  /* 0x0c401f00c8057f89 */ /* 0x0002a400000e0000 */
.L_x_942:
[----:B--2---:R-:W-:Y:S01]  /*17a00*/  FADD.FTZ R5, R5, R200 ;  /* 0x000000c805057221 */ /* 0x004fe20000010000 */
[----:B------:R-:W-:Y:S05]  /*17a10*/  BRA.DIV ~URZ, `(.L_x_842) ;  /* 0x000074c27f007947 */ /* 0x000fea000b800000 */
[----:B------:R-:W2:Y:S04]  /*17a20*/  SHFL.BFLY PT, R0, R199, 0x2, 0x1f ;  /* 0x0c401f00c7007f89 */ /* 0x000ea800000e0000 */
[----:B------:R-:W3:Y:S01]  /*17a30*/  SHFL.BFLY PT, R2, R5, 0x1, 0x1f ;  /* 0x0c201f0005027f89 */ /* 0x000ee200000e0000 */
[----:B--2---:R-:W-:-:S02]  /*17a40*/  FADD.FTZ R199, R0, R199 ;  /* 0x000000c700c77221 */ /* 0x004fc40000010000 */
[----:B---3--:R-:W-:-:S03]  /*17a50*/  FADD.FTZ R5, R5, R2 ;  /* 0x0000000205057221 */ /* 0x008fc60000010000 */
[----:B------:R2:W3:Y:S04]  /*17a60*/  SHFL.BFLY PT, R3, R199, 0x1, 0x1f ;  /* 0x0c201f00c7037f89 */ /* 0x0004e800000e0000 */
.L_x_943:
[----:B------:R-:W-:Y:S01]  /*17a70*/  FSETP.NE.FTZ.AND P1, PT, R5, RZ, PT ;  /* 0x000000ff0500720b */ /* 0x000fe20003f35000 */
[----:B---3--:R-:W-:Y:S01]  /*17a80*/  FADD.FTZ R3, R3, R199 ;  /* 0x000000c703037221 */ /* 0x008fe20000010000 */
[----:B------:R-:W-:Y:S02]  /*17a90*/  MOV R2, RZ ;  /* 0x000000ff00027202 */ /* 0x000fe40000000f00 */
[----:B------:R-:W-:Y:S02]  /*17aa0*/  MOV R0, RZ ;  /* 0x000000ff00007202 */ /* 0x000fe40000000f00 */
[----:B------:R-:W-:Y:S02]  /*17ab0*/  FSETP.NE.FTZ.AND P0, PT, R3, RZ, PT ;  /* 0x000000ff0300720b */ /* 0x000fe40003f15000 */
[----:B------:R-:W-:Y:S02]  /*17ac0*/  MOV R20, 0xff800000 ;  /* 0xff80000000147802 */ /* 0x000fe40000000f00 */
[----:B------:R-:W-:-:S03]  /*17ad0*/  MOV R15, 0xff800000 ;  /* 0xff800000000f7802 */ /* 0x000fc60000000f00 */
[----:B------:R-:W3:Y:S01]  /*17ae0*/  @P1 MUFU.RCP R2, R5 ;  /* 0x0000000500021308 */ /* 0x000ee20000001000 */
[----:B------:R-:W-:-:S07]  /*17af0*/  @P1 MOV R6, 0x3f317218 ;  /* 0x3f31721800061802 */ /* 0x000fce0000000f00 */
[----:B------:R-:W4:Y:S01]  /*17b00*/  @P1 MUFU.LG2 R4, R5 ;  /* 0x0000000500041308 */ /* 0x000f220000000c00 */
[----:B---3--:R-:W-:-:S07]  /*17b10*/  FMUL.FTZ R136, R2, R136 ;  /* 0x0000008802887220 */ /* 0x008fce0000410000 */
[----:B------:R-:W3:Y:S01]  /*17b20*/  @P0 MUFU.RCP R0, R3 ;  /* 0x0000000300000308 */ /* 0x000ee20000001000 */
        /* <DEDUP_REMOVED lines=47> */
[----:B------:R5:W1:Y:S01]  /*17e20*/  @P0 MUFU.LG2 R2, R3 ;  /* 0x0000000300020308 */ /* 0x000a620000000c00 */
[----:B----4-:R-:W-:-:S02]  /*17e30*/  @P1 FMUL.FTZ R5, R4, 0.69314718246459960938 ;  /* 0x3f31721804051820 */ /* 0x010fc40000410000 */
[----:B------:R-:W-:Y:S02]  /*17e40*/  @P1 FMUL.FTZ R4, R6, c[0x0][0x2d0] ;  /* 0x0000b40006041a20 */ /* 0x000fe40000410000 */
[----:B---3--:R-:W-:Y:S02]  /*17e50*/  FMUL.FTZ R138, R0, R138 ;  /* 0x0000008a008a7220 */ /* 0x008fe40000410000 */
[----:B------:R-:W-:Y:S01]  /*17e60*/  @P1 FFMA.FTZ R20, R4, R102, R5 ;  /* 0x0000006604141223 */ /* 0x000fe20000010005 */
[----:B------:R-:W-:Y:S01]  /*17e70*/  MOV R4, 0x1 ;  /* 0x0000000100047802 */ /* 0x000fe20000000f00 */
[C---:B------:R-:W-:Y:S02]  /*17e80*/  FMUL.FTZ R139, R0.reuse, R139 ;  /* 0x0000008b008b7220 */ /* 0x040fe40000410000 */
[C---:B------:R-:W-:Y:S02]  /*17e90*/  FMUL.FTZ R134, R0.reuse, R134 ;  /* 0x0000008600867220 */ /* 0x040fe40000410000 */
[----:B------:R-:W-:-:S02]  /*17ea0*/  FMUL.FTZ R135, R0, R135 ;  /* 0x0000008700877220 */ /* 0x000fc40000410000 */
[----:B------:R-:W-:Y:S01]  /*17eb0*/  FMUL.FTZ R130, R0, R130 ;  /* 0x0000008200827220 */ /* 0x000fe20000410000 */
[----:B-----5:R-:W-:Y:S01]  /*17ec0*/  @P0 MOV R3, 0x3f317218 ;  /* 0x3f31721800030802 */ /* 0x020fe20000000f00 */
[----:B-1----:R-:W-:Y:S02]  /*17ed0*/  @P0 FMUL.FTZ R2, R2, 0.69314718246459960938 ;  /* 0x3f31721802020820 */ /* 0x002fe40000410000 */
[C---:B------:R-:W-:Y:S02]  /*17ee0*/  FMUL.FTZ R131, R0.reuse, R131 ;  /* 0x0000008300837220 */ /* 0x040fe40000410000 */
[----:B------:R-:W-:Y:S02]  /*17ef0*/  @P0 FMUL.FTZ R3, R3, c[0x0][0x2d0] ;  /* 0x0000b40003030a20 */ /* 0x000fe40000410000 */
        /* <DEDUP_REMOVED lines=41> */
[----:B------:R-:W-:Y:S01]  /*18190*/  FMUL.FTZ R99, R0, R99 ;  /* 0x0000006300637220 */ /* 0x000fe20000410000 */
[----:B------:R-:W-:Y:S01]  /*181a0*/  PRMT R0, R4, 0x7610, R0 ;  /* 0x0000761004007816 */ /* 0x000fe20000000000 */
[----:B------:R-:W-:Y:S02]  /*181b0*/  @P0 FFMA.FTZ R15, R3, R100, R2 ;  /* 0x00000064030f0223 */ /* 0x000fe40000010002 */
.L_x_749:
[----:B------:R1:W5:Y:S04]  /*181c0*/  LDL R6, [R1+0x7c] ;  /* 0x00007c0001067983 */ /* 0x0003680000100800 */
[----:B------:R-:W3:Y:S01]  /*181d0*/  S2R R2, SR_TID.X ;  /* 0x0000000000027919 */ /* 0x000ee20000002100 */
[----:B------:R-:W-:Y:S01]  /*181e0*/  BSSY B0, `(.L_x_843) ;  /* 0x0000011000007945 */ /* 0x000fe20003800000 */
[----:B---3--:R-:W-:-:S13]  /*181f0*/  LOP3.LUT P0, RZ, R2, 0xff, RZ, 0xc0, !PT ;  /* 0x000000ff02ff7812 */ /* 0x008fda000780c0ff */
[----:B------:R-:W-:Y:S05]  /*18200*/  @P0 BRA `(.L_x_844) ;  /* 0x000000e000000947 */ /* 0x000fea0003800000 */
[----:B-1----:R-:W1:Y:S01]  /*18210*/  S2R R4, SR_LANEID ;  /* 0x0000000000047919 */ /* 0x002e620000000000 */
[----:B------:R-:W-:Y:S01]  /*18220*/  VOTEU.ANY UR4, UPT, PT ;  /* 0x0000000000047886 */ /* 0x000fe200038e0100 */
[----:B------:R-:W-:Y:S01]  /*18230*/  IMAD.MOV.U32 R5, RZ, RZ, c[0x0][0x564] ;  /* 0x00015900ff057624 */ /* 0x000fe200078e00ff */
[----:B------:R-:W1:Y:S08]  /*18240*/  FLO.U32 R3, UR4 ;  /* 0x0000000400037d00 */ /* 0x000e7000080e0000 */
[----:B------:R-:W3:Y:S01]  /*18250*/  POPC R2, UR4 ;  /* 0x0000000400027d09 */ /* 0x000ee20008000000 */
[----:B-1----:R-:W-:Y:S01]  /*18260*/  ISETP.EQ.U32.AND P0, PT, R3, R4, PT ;  /* 0x000000040300720c */ /* 0x002fe20003f02070 */
[----:B------:R-:W-:-:S12]  /*18270*/  IMAD.MOV.U32 R4, RZ, RZ, c[0x0][0x560] ;  /* 0x00015800ff047624 */ /* 0x000fd800078e00ff */
[----:B---3--:R1:W3:Y:S04]  /*18280*/  @P0 ATOMG.E.ADD.STRONG.GPU PT, R2, [R4.64], R2 ;  /* 0x00000002040209a8 */ /* 0x0082e800081ee1ca */
[----:B-1----:R-:W1:Y:S04]  /*18290*/  S2R R4, SR_LTMASK ;  /* 0x0000000000047919 */ /* 0x002e680000003900 */
[----:B---3--:R1:W3:Y:S02]  /*182a0*/  SHFL.IDX PT, R3, R2, R3, 0x1f ;  /* 0x00001f0302037589 */ /* 0x0082e400000e0000 */
[----:B-1----:R-:W-:-:S06]  /*182b0*/  LOP3.LUT R2, R4, UR4, RZ, 0xc0, !PT ;  /* 0x0000000404027c12 */ /* 0x002fcc000f8ec0ff */
[----:B------:R-:W3:Y:S02]  /*182c0*/  POPC R2, R2 ;  /* 0x0000000200027309 */ /* 0x000ee40000000000 */
[----:B---3-5:R-:W-:-:S05]  /*182d0*/  IADD3 R6, R3, c[0x0][0xc], R2 ;  /* 0x0000030003067a10 */ /* 0x028fca0007ffe002 */
[----:B------:R1:W-:Y:S02]  /*182e0*/  STL [R1+0x7c], R6 ;  /* 0x00007c0601007387 */ /* 0x0003e40000100800 */
.L_x_844:
[----:B-1----:R-:W-:Y:S05]  /*182f0*/  BSYNC B0 ;  /* 0x0000000000007941 */ /* 0x002fea0003800000 */
.L_x_843:
[----:B------:R-:W-:Y:S01]  /*18300*/  PRMT R0, R0, 0x9910, RZ ;  /* 0x0000991000007816 */ /* 0x000fe200000000ff */
[----:B------:R-:W-:Y:S01]  /*18310*/  BSSY B1, `(.L_x_845) ;  /* 0x0000381000017945 */ /* 0x000fe20003800000 */
[----:B-----5:R-:W-:Y:S02]  /*18320*/  IMAD.MOV.U32 R22, RZ, RZ, R6 ;  /* 0x000000ffff167224 */ /* 0x020fe400078e0006 */
[----:B------:R-:W-:-:S13]  /*18330*/  ISETP.NE.AND P0, PT, R0, RZ, PT ;  /* 0x000000ff0000720c */ /* 0x000fda0003f05270 */
[----:B------:R-:W-:Y:S05]  /*18340*/  @!P0 BRA `(.L_x_846) ;  /* 0x00002b1000008947 */ /* 0x000fea0003800000 */
[----:B------:R-:W3:Y:S04]  /*18350*/  LDL R12, [R1+0x8c] ;  /* 0x00008c00010c7983 */ /* 0x000ee80000100800 */
[----:B------:R-:W4:Y:S04]  /*18360*/  LDL R11, [R1+0x90] ;  /* 0x00009000010b7983 */ /* 0x000f280000100800 */
[----:B--2---:R-:W2:Y:S04]  /*18370*/  LDL R8, [R1+0x98] ;  /* 0x0000980001087983 */ /* 0x004ea80000100800 */
[----:B------:R-:W2:Y:S04]  /*18380*/  LDL R10, [R1+0x94] ;  /* 0x00009400010a7983 */ /* 0x000ea80000100800 */
[----:B------:R-:W2:Y:S04]  /*18390*/  LDL R7, [R1+0xfc] ;  /* 0x0000fc0001077983 */ /* 0x000ea80000100800 */
[----:B------:R-:W2:Y:S04]  /*183a0*/  LDL R6, [R1+0xf4] ;  /* 0x0000f40001067983 */ /* 0x000ea80000100800 */
[----:B------:R-:W2:Y:S04]  /*183b0*/  LDL R5, [R1+0xf8] ;  /* 0x0000f80001057983 */ /* 0x000ea80000100800 */
[----:B------:R-:W2:Y:S01]  /*183c0*/  LDL R9, [R1+0xf0] ;  /* 0x0000f00001097983 */ /* 0x000ea20000100800 */
[----:B------:R-:W-:Y:S01]  /*183d0*/  WARPSYNC 0xffffffff ;  /* 0xffffffff00007948 */ /* 0x000fe20003800000 */
[----:B------:R-:W-:-:S02]  /*183e0*/  F2FP.BF16.PACK_AB R0, R137, R136 ;  /* 0x000000888900723e */ /* 0x000fc400000010ff */
[----:B------:R-:W-:Y:S01]  /*183f0*/  BAR.SYNC.DEFER_BLOCKING 0x1, 0x100 ;  /* 0x0044000000007b1d */ /* 0x000fe20000010000 */
[----:B------:R-:W-:Y:S02]  /*18400*/  F2FP.BF16.PACK_AB R2, R139, R138 ;  /* 0x0000008a8b02723e */ /* 0x000fe400000010ff */
[----:B------:R-:W-:Y:S02]  /*18410*/  F2FP.BF16.PACK_AB R3, R133, R132 ;  /* 0x000000848503723e */ /* 0x000fe400000010ff */
[----:B------:R-:W-:Y:S02]  /*18420*/  F2FP.BF16.PACK_AB R4, R69, R68 ;  /* 0x000000444504723e */ /* 0x000fe400000010ff */
[----:B------:R-:W-:Y:S02]  /*18430*/  ISETP.NE.U32.AND P0, PT, RZ, c[0x0][0x508], PT ;  /* 0x00014200ff007a0c */ /* 0x000fe40003f05070 */
[----:B------:R-:W-:Y:S02]  /*18440*/  ISETP.NE.U32.AND P2, PT, RZ, c[0x0][0x500], PT ;  /* 0x00014000ff007a0c */ /* 0x000fe40003f45070 */
[----:B------:R-:W-:-:S02]  /*18450*/  ISETP.NE.AND.EX P1, PT, RZ, c[0x0][0x50c], PT, P0 ;  /* 0x00014300ff007a0c */ /* 0x000fc40003f25300 */
[----:B------:R-:W-:Y:S01]  /*18460*/  ISETP.NE.AND.EX P2, PT, RZ, c[0x0][0x504], PT, P2 ;  /* 0x00014100ff007a0c */ /* 0x000fe20003f45320 */
[----:B------:R-:W-:Y:S01]  /*18470*/  IMAD.MOV.U32 R14, RZ, RZ, c[0x0][0x388] ;  /* 0x0000e200ff0e7624 */ /* 0x000fe200078e00ff */
[----:B---3--:R1:W-:Y:S04]  /*18480*/  STS [R12], R0 ;  /* 0x000000000c007388 */ /* 0x0083e80000000800 */
[----:B------:R3:W-:Y:S04]  /*18490*/  STS [R12+0x400], R2 ;  /* 0x000400020c007388 */ /* 0x0007e80000000800 */
[----:B----4-:R4:W-:Y:S01]  /*184a0*/  STS [R11], R3 ;  /* 0x000000030b007388 */ /* 0x0109e20000000800 */
[----:B-1----:R-:W-:-:S02]  /*184b0*/  F2FP.BF16.PACK_AB R0, R135, R134 ;  /* 0x000000868700723e */ /* 0x002fc400000010ff */
[----:B---3--:R-:W-:-:S03]  /*184c0*/  F2FP.BF16.PACK_AB R2, R129, R128 ;  /* 0x000000808102723e */ /* 0x008fc600000010ff */
[----:B------:R1:W-:Y:S01]  /*184d0*/  STS [R11+0x400], R0 ;  /* 0x000400000b007388 */ /* 0x0003e20000000800 */
[----:B----4-:R-:W-:-:S03]  /*184e0*/  F2FP.BF16.PACK_AB R3, R131, R130 ;  /* 0x000000828303723e */ /* 0x010fc600000010ff */
[----:B--2---:R2:W-:Y:S04]  /*184f0*/  STS [R8], R2 ;  /* 0x0000000208007388 */ /* 0x0045e80000000800 */
[----:B------:R3:W-:Y:S01]  /*18500*/  STS [R8+0x400], R3 ;  /* 0x0004000308007388 */ /* 0x0007e20000000800 */
[----:B-1----:R-:W-:Y:S02]  /*18510*/  F2FP.BF16.PACK_AB R0, R125, R124 ;  /* 0x0000007c7d00723e */ /* 0x002fe400000010ff */
[----:B--2---:R-:W-:-:S03]  /*18520*/  F2FP.BF16.PACK_AB R2, R127, R126 ;  /* 0x0000007e7f02723e */ /* 0x004fc600000010ff */
[----:B------:R1:W-:Y:S01]  /*18530*/  STS [R10], R0 ;  /* 0x000000000a007388 */ /* 0x0003e20000000800 */
[----:B---3--:R-:W-:-:S03]  /*18540*/  F2FP.BF16.PACK_AB R3, R121, R120 ;  /* 0x000000787903723e */ /* 0x008fc600000010ff */
[----:B------:R2:W-:Y:S04]  /*18550*/  STS [R10+0x400], R2 ;  /* 0x000400020a007388 */ /* 0x0005e80000000800 */
[----:B------:R3:W-:Y:S01]  /*18560*/  STS [R7], R3 ;  /* 0x0000000307007388 */ /* 0x0007e20000000800 */
[----:B-1----:R-:W-:Y:S02]  /*18570*/  F2FP.BF16.PACK_AB R0, R123, R122 ;  /* 0x0000007a7b00723e */ /* 0x002fe400000010ff */
        /* <DEDUP_REMOVED lines=60> */
[----:B------:R3:W-:Y:S04]  /*18940*/  STS [R10+0x8400], R3 ;  /* 0x008400030a007388 */ /* 0x0007e80000000800 */
[----:B------:R3:W-:Y:S01]  /*18950*/  STS [R7+0x8000], R2 ;  /* 0x0080000207007388 */ /* 0x0007e20000000800 */
[----:B-1----:R-:W-:-:S03]  /*18960*/  F2FP.BF16.PACK_AB R0, R87, R86 ;  /* 0x000000565700723e */ /* 0x002fc600000010ff */
[----:B------:R-:W4:Y:S04]  /*18970*/  LDL.LU R8, [R1+0x78] ;  /* 0x0000780001087983 */ /* 0x000f280000300800 */
[----:B------:R1:W-:Y:S01]  /*18980*/  STS [R7+0x8400], R0 ;  /* 0x0084000007007388 */ /* 0x0003e20000000800 */
[----:B--2---:R-:W-:Y:S02]  /*18990*/  F2FP.BF16.PACK_AB R4, R89, R88 ;  /* 0x000000585904723e */ /* 0x004fe400000010ff */
[----:B---3--:R-:W-:-:S03]  /*189a0*/  F2FP.BF16.PACK_AB R3, R91, R90 ;  /* 0x0000005a5b03723e */ /* 0x008fc600000010ff */
[----:B------:R2:W-:Y:S01]  /*189b0*/  STS [R6+0x8000], R4 ;  /* 0x0080000406007388 */ /* 0x0005e20000000800 */
[----:B------:R-:W-:-:S03]  /*189c0*/  F2FP.BF16.PACK_AB R2, R93, R92 ;  /* 0x0000005c5d02723e */ /* 0x000fc600000010ff */
[----:B------:R3:W-:Y:S04]  /*189d0*/  STS [R6+0x8400], R3 ;  /* 0x0084000306007388 */ /* 0x0007e80000000800 */
[----:B------:R3:W-:Y:S01]  /*189e0*/  STS [R5+0x8000], R2 ;  /* 0x0080000205007388 */ /* 0x0007e20000000800 */
[----:B-1----:R-:W-:-:S05]  /*189f0*/  F2FP.BF16.PACK_AB R0, R95, R94 ;  /* 0x0000005e5f00723e */ /* 0x002fca00000010ff */
[----:B------:R1:W-:Y:S01]  /*18a00*/  STS [R5+0x8400], R0 ;  /* 0x0084000005007388 */ /* 0x0003e20000000800 */
[----:B--2---:R-:W-:Y:S01]  /*18a10*/  IMAD.MOV.U32 R4, RZ, RZ, 0x4 ;  /* 0x00000004ff047424 */ /* 0x004fe200078e00ff */
[----:B---3--:R-:W-:-:S03]  /*18a20*/  F2FP.BF16.PACK_AB R3, R97, R96 ;  /* 0x000000606103723e */ /* 0x008fc600000010ff */
[----:B------:R-:W-:Y:S02]  /*18a30*/  @P1 IMAD.WIDE R6, R239, R4, c[0x0][0x508] ;  /* 0x00014200ef061625 */ /* 0x000fe400078e0204 */
[----:B------:R2:W-:Y:S02]  /*18a40*/  STS [R9+0x8000], R3 ;  /* 0x0080000309007388 */ /* 0x0005e40000000800 */
[----:B------:R-:W-:Y:S01]  /*18a50*/  IMAD.MOV.U32 R2, RZ, RZ, RZ ;  /* 0x000000ffff027224 */ /* 0x000fe200078e00ff */
[----:B-1----:R-:W-:Y:S01]  /*18a60*/  F2FP.BF16.PACK_AB R0, R99, R98 ;  /* 0x000000626300723e */ /* 0x002fe200000010ff */
[----:B------:R-:W-:-:S04]  /*18a70*/  IMAD.WIDE R4, R239, R4, c[0x0][0x500] ;  /* 0x00014000ef047625 */ /* 0x000fc800078e0204 */
[----:B------:R1:W-:Y:S04]  /*18a80*/  STS [R9+0x8400], R0 ;  /* 0x0084000009007388 */ /* 0x0003e80000000800 */
[----:B------:R-:W-:Y:S06]  /*18a90*/  BAR.SYNC.DEFER_BLOCKING 0x1, 0x100 ;  /* 0x0044000000007b1d */ /* 0x000fec0000010000 */
[----:B------:R1:W5:Y:S04]  /*18aa0*/  @P1 LDG.E R14, [R6.64] ;  /* 0x0000000a060e1981 */ /* 0x000368000c1e1900 */
[----:B------:R1:W5:Y:S01]  /*18ab0*/  @P2 LDG.E R2, [R4.64] ;  /* 0x0000000a04022981 */ /* 0x000362000c1e1900 */
[----:B----4-:R-:W-:-:S04]  /*18ac0*/  ISETP.NE.AND P0, PT, R8, RZ, PT ;  /* 0x000000ff0800720c */ /* 0x010fc80003f05270 */
[----:B--2---:R-:W-:Y:S01]  /*18ad0*/  SEL R3, R8, c[0x0][0x3d4], P0 ;  /* 0x0000f50008037a07 */ /* 0x004fe20000000000 */
[----:B------:R-:W-:Y:S05]  /*18ae0*/  @P1 BRA `(.L_x_847) ;  /* 0x0000004000001947 */ /* 0x000fea0003800000 */
[----:B-1----:R-:W-:Y:S05]  /*18af0*/  @!P2 BRA `(.L_x_847) ;  /* 0x000000300000a947 */ /* 0x002fea0003800000 */
[----:B------:R1:W2:Y:S04]  /*18b00*/  LDG.E R0, [R4.64] ;  /* 0x0000000a04007981 */ /* 0x0002a8000c1e1900 */
[----:B-1----:R-:W2:Y:S02]  /*18b10*/  LDG.E R4, [R4.64+0x4] ;  /* 0x0000040a04047981 */ /* 0x002ea4000c1e1900 */
[----:B--2--5:R-:W-:Y:S02]  /*18b20*/  IADD3 R14, -R0, R4, RZ ;  /* 0x00000004000e7210 */ /* 0x024fe40007ffe1ff */
.L_x_847:
[----:B-1----:R-:W2:Y:S01]  /*18b30*/  LDL R23, [R1+0x16c] ;  /* 0x00016c0001177983 */ /* 0x002ea20000100800 */
[----:B------:R-:W-:Y:S01]  /*18b40*/  IMAD.MOV.U32 R11, RZ, RZ, 0x368 ;  /* 0x00000368ff0b7424 */ /* 0x000fe200078e00ff */
[----:B------:R-:W-:Y:S02]  /*18b50*/  ISETP.GT.AND P2, PT, R3, 0x1, PT ;  /* 0x000000010300780c */ /* 0x000fe40003f44270 */
[----:B------:R-:W3:Y:S01]  /*18b60*/  LDL R21, [R1+0x80] ;  /* 0x0000800001157983 */ /* 0x000ee20000100800 */
[----:B------:R-:W-:Y:S01]  /*18b70*/  ISETP.NE.U32.AND P0, PT, RZ, c[0x0][0x500], PT ;  /* 0x00014000ff007a0c */ /* 0x000fe20003f05070 */
[----:B------:R-:W-:Y:S01]  /*18b80*/  IMAD.MOV.U32 R4, RZ, RZ, c[0x0][0x4e8] ;  /* 0x00013a00ff047624 */ /* 0x000fe200078e00ff */
[----:B------:R-:W-:-:S02]  /*18b90*/  SEL R11, R11, 0x328, P2 ;  /* 0x000003280b0b7807 */ /* 0x000fc40001000000 */
[----:B------:R-:W-:Y:S02]  /*18ba0*/  ISETP.NE.AND.EX P0, PT, RZ, c[0x0][0x504], PT, P0 ;  /* 0x00014100ff007a0c */ /* 0x000fe40003f05300 */
[----:B------:R-:W1:Y:S01]  /*18bb0*/  LDC.64 R6, c[0x0][R11+0x170] ;  /* 0x00005c000b067b82 */ /* 0x000e620000000a00 */
[----:B------:R-:W-:Y:S02]  /*18bc0*/  SHF.R.S32.HI R3, RZ, 0x1f, R239 ;  /* 0x0000001fff037819 */ /* 0x000fe400000114ef */
[----:B------:R-:W-:Y:S02]  /*18bd0*/  SEL R0, R239, RZ, !P0 ;  /* 0x000000ffef007207 */ /* 0x000fe40004000000 */
[----:B------:R-:W-:Y:S02]  /*18be0*/  SEL R5, R3, RZ, !P0 ;  /* 0x000000ff03057207 */ /* 0x000fe40004000000 */
[----:B------:R-:W-:Y:S01]  /*18bf0*/  ISETP.NE.AND P3, PT, R4, 0x1, PT ;  /* 0x000000010400780c */ /* 0x000fe20003f65270 */
[----:B------:R-:W4:Y:S01]  /*18c00*/  LDC.64 R12, c[0x0][R11+0x168] ;  /* 0x00005a000b0c7b82 */ /* 0x000f220000000a00 */
[----:B------:R-:W-:-:S07]  /*18c10*/  LOP3.LUT R4, R238, 0xffff, RZ, 0xc0, !PT ;  /* 0x0000ffffee047812 */ /* 0x000fce00078ec0ff */
[----:B------:R-:W2:Y:S08]  /*18c20*/  LDC.64 R16, c[0x0][R11+0x178] ;  /* 0x00005e000b107b82 */ /* 0x000eb00000000a00 */
[----:B------:R1:W2:Y:S02]  /*18c30*/  LDC.64 R18, c[0x0][R11+0x160] ;  /* 0x000058000b127b82 */ /* 0x0002a40000000a00 */
[----:B-1----:R-:W-:-:S04]  /*18c40*/  IMAD R3, R7, R0, RZ ;  /* 0x0000000007037224 */ /* 0x002fc800078e02ff */
[C---:B------:R-:W-:Y:S02]  /*18c50*/  IMAD R10, R6.reuse, R5, R3 ;  /* 0x00000005060a7224 */ /* 0x040fe400078e0203 */
[----:B------:R-:W-:-:S04]  /*18c60*/  IMAD.WIDE.U32 R6, R6, R0, RZ ;  /* 0x0000000006067225 */ /* 0x000fc800078e00ff */
[----:B----4-:R-:W-:-:S04]  /*18c70*/  IMAD.WIDE.U32 R8, R12, R4, RZ ;  /* 0x000000040c087225 */ /* 0x010fc800078e00ff */
[----:B------:R-:W-:Y:S01]  /*18c80*/  IMAD R5, R13, R4, RZ ;  /* 0x000000040d057224 */ /* 0x000fe200078e02ff */
[----:B-----5:R-:W-:Y:S01]  /*18c90*/  IADD3 R13, P1, P0, R6, R8, R2 ;  /* 0x00000008060d7210 */ /* 0x020fe2000783e002 */
[----:B------:R-:W-:Y:S01]  /*18ca0*/  IMAD.IADD R12, R7, 0x1, R10 ;  /* 0x00000001070c7824 */ /* 0x000fe200078e020a */
[----:B------:R-:W1:Y:S01]  /*18cb0*/  S2R R24, SR_TID.X ;  /* 0x0000000000187919 */ /* 0x000e620000002100 */
[----:B------:R-:W-:Y:S02]  /*18cc0*/  IMAD.IADD R9, R9, 0x1, R5 ;  /* 0x0000000109097824 */ /* 0x000fe400078e0205 */
[----:B--2---:R-:W-:Y:S02]  /*18cd0*/  IMAD.IADD R3, R23, 0x1, R236 ;  /* 0x0000000117037824 */ /* 0x004fe400078e02ec */
[----:B------:R-:W2:Y:S02]  /*18ce0*/  LDL R23, [R1+0x168] ;  /* 0x0001680001177983 */ /* 0x000ea40000100800 */
[----:B------:R-:W-:Y:S01]  /*18cf0*/  @P3 IMAD.HI.U32 R6, R3, c[0x0][0x4ec], RZ ;  /* 0x00013b0003063a27 */ /* 0x000fe200078e00ff */
[----:B---3--:R-:W-:-:S03]  /*18d00*/  SEL R10, R21, RZ, P2 ;  /* 0x000000ff150a7207 */ /* 0x008fc60001000000 */
[----:B------:R-:W-:Y:S01]  /*18d10*/  IMAD.MOV.U32 R5, RZ, RZ, R3 ;  /* 0x000000ffff057224 */ /* 0x000fe200078e0003 */
[----:B------:R-:W-:Y:S01]  /*18d20*/  @P3 SHF.R.U32.HI R5, RZ, c[0x0][0x4f0], R6 ;  /* 0x00013c00ff053a19 */ /* 0x000fe20000011606 */
[-C--:B------:R-:W-:Y:S01]  /*18d30*/  IMAD R7, R17, R10.reuse, RZ ;  /* 0x0000000a11077224 */ /* 0x080fe200078e02ff */
[----:B------:R-:W-:Y:S01]  /*18d40*/  SHF.R.S32.HI R8, RZ, 0x1f, R2 ;  /* 0x0000001fff087819 */ /* 0x000fe20000011402 */
[----:B------:R-:W-:-:S04]  /*18d50*/  IMAD.WIDE.U32 R10, R16, R10, RZ ;  /* 0x0000000a100a7225 */ /* 0x000fc800078e00ff */
[----:B------:R-:W-:Y:S01]  /*18d60*/  IMAD.MOV R6, RZ, RZ, -R5 ;  /* 0x000000ffff067224 */ /* 0x000fe200078e0a05 */
[----:B------:R-:W-:Y:S01]  /*18d70*/  IADD3.X R12, R12, R9, R8, P1, P0 ;  /* 0x000000090c0c7210 */ /* 0x000fe20000fe0408 */
[----:B------:R-:W-:Y:S01]  /*18d80*/  IMAD.IADD R11, R11, 0x1, R7 ;  /* 0x000000010b0b7824 */ /* 0x000fe200078e0207 */
[----:B------:R-:W-:Y:S01]  /*18d90*/  IADD3 R10, P1, P0, R5, R13, R10 ;  /* 0x0000000d050a7210 */ /* 0x000fe2000783e00a */
[----:B------:R-:W-:Y:S01]  /*18da0*/  IMAD R6, R6, c[0x0][0x4e8], R3 ;  /* 0x00013a0006067a24 */ /* 0x000fe200078e0203 */
[----:B------:R-:W-:-:S04]  /*18db0*/  SHF.R.S32.HI R7, RZ, 0x1f, R5 ;  /* 0x0000001fff077819 */ /* 0x000fc80000011405 */
[----:B------:R-:W-:Y:S01]  /*18dc0*/  IADD3.X R11, R7, R12, R11, P1, P0 ;  /* 0x0000000c070b7210 */ /* 0x000fe20000fe040b */
[-C--:B------:R-:W-:Y:S01]  /*18dd0*/  IMAD R5, R19, R6.reuse, RZ ;  /* 0x0000000613057224 */ /* 0x080fe200078e02ff */
[----:B------:R-:W-:Y:S01]  /*18de0*/  SHF.R.S32.HI R9, RZ, 0x1f, R6 ;  /* 0x0000001fff097819 */ /* 0x000fe20000011406 */
[----:B------:R-:W-:Y:S02]  /*18df0*/  IMAD.MOV.U32 R12, RZ, RZ, c[0x0][0x4a8] ;  /* 0x00012a00ff0c7624 */ /* 0x000fe400078e00ff */
[----:B------:R-:W-:Y:S01]  /*18e00*/  IMAD.WIDE.U32 R6, R18, R6, R10 ;  /* 0x0000000612067225 */ /* 0x000fe200078e000a */
[----:B-1----:R-:W-:-:S03]  /*18e10*/  SHF.R.S32.HI R21, RZ, 0x1f, R24 ;  /* 0x0000001fff157819 */ /* 0x002fc60000011418 */
[----:B------:R-:W-:Y:S01]  /*18e20*/  IMAD R5, R18, R9, R5 ;  /* 0x0000000912057224 */ /* 0x000fe200078e0205 */
[----:B------:R-:W-:Y:S01]  /*18e30*/  SEL R9, R12, c[0x0][0x450], P2 ;  /* 0x000114000c097a07 */ /* 0x000fe20001000000 */
[----:B------:R-:W-:Y:S02]  /*18e40*/  IMAD.MOV.U32 R10, RZ, RZ, c[0x0][0x4ac] ;  /* 0x00012b00ff0a7624 */ /* 0x000fe400078e00ff */
[----:B------:R-:W-:Y:S01]  /*18e50*/  IMAD.IADD R7, R7, 0x1, R5 ;  /* 0x0000000107077824 */ /* 0x000fe200078e0205 */
[----:B------:R-:W-:Y:S02]  /*18e60*/  LEA R5, P0, R6, R9, 0x2 ;  /* 0x0000000906057211 */ /* 0x000fe400078010ff */
[----:B------:R-:W-:Y:S02]  /*18e70*/  SEL R10, R10, c[0x0][0x454], P2 ;  /* 0x000115000a0a7a07 */ /* 0x000fe40001000000 */
[----:B------:R-:W-:Y:S02]  /*18e80*/  LEA.HI R21, R21, R24, RZ, 0x5 ;  /* 0x0000001815157211 */ /* 0x000fe400078f28ff */
[----:B------:R-:W-:-:S02]  /*18e90*/  LEA.HI.X R7, R6, R10, R7, 0x2, P0 ;  /* 0x0000000a06077211 */ /* 0x000fc400000f1407 */
[----:B------:R-:W-:Y:S01]  /*18ea0*/  LOP3.LUT R21, R21, 0xffffffe0, RZ, 0xc0, !PT ;  /* 0xffffffe015157812 */ /* 0x000fe200078ec0ff */
[----:B------:R-:W-:Y:S04]  /*18eb0*/  SHFL.IDX PT, R10, R5, RZ, 0x1c1f ;  /* 0x001c1fff050a7589 */ /* 0x000fe800000e0000 */
[----:B------:R-:W1:Y:S01]  /*18ec0*/  SHFL.IDX PT, R11, R7, RZ, 0x1c1f ;  /* 0x001c1fff070b7589 */ /* 0x000e6200000e0000 */
[----:B------:R-:W-:-:S03]  /*18ed0*/  IMAD.IADD R21, R24, 0x1, -R21 ;  /* 0x0000000118157824 */ /* 0x000fc600078e0a15 */
[----:B------:R3:W-:Y:S04]  /*18ee0*/  SHFL.IDX PT, R6, R5, 0x1, 0x1c1f ;  /* 0x003c1f0005067f89 */ /* 0x0007e800000e0000 */
[----:B------:R-:W4:Y:S01]  /*18ef0*/  SHFL.IDX PT, R7, R7, 0x1, 0x1c1f ;  /* 0x003c1f0007077f89 */ /* 0x000f2200000e0000 */
[----:B------:R-:W-:Y:S01]  /*18f00*/  LOP3.LUT P0, RZ, R21, 0x3, RZ, 0xc0, !PT ;  /* 0x0000000315ff7812 */ /* 0x000fe2000780c0ff */
[----:B---3--:R-:W-:Y:S02]  /*18f10*/  IMAD R5, R14, c[0x0][0x4e8], RZ ;  /* 0x00013a000e057a24 */ /* 0x008fe400078e02ff */
[----:B--2---:R-:W-:-:S05]  /*18f20*/  IMAD.IADD R9, R23, 0x1, R236 ;  /* 0x0000000117097824 */ /* 0x004fca00078e02ec */
[C---:B------:R-:W-:Y:S02]  /*18f30*/  IADD3 R13, R9.reuse, 0x8, RZ ;  /* 0x00000008090d7810 */ /* 0x040fe40007ffe0ff */
[-C--:B------:R-:W-:Y:S02]  /*18f40*/  ISETP.GE.OR P1, PT, R9, R5.reuse, P0 ;  /* 0x000000050900720c */ /* 0x080fe40000726670 */
[----:B------:R-:W-:-:S11]  /*18f50*/  ISETP.GE.OR P0, PT, R13, R5, P0 ;  /* 0x000000050d00720c */ /* 0x000fd60000706670 */
[----:B-1----:R1:W-:Y:S04]  /*18f60*/  @!P1 ST.E [R10.64], R20 ;  /* 0x000000140a009985 */ /* 0x0023e8000c10190a */
[----:B----4-:R1:W-:Y:S01]  /*18f70*/  @!P0 ST.E [R6.64], R15 ;  /* 0x0000000f06008985 */ /* 0x0103e2000c10190a */
[----:B------:R-:W-:Y:S05]  /*18f80*/  @P2 BRA `(.L_x_848) ;  /* 0x000008b000002947 */ /* 0x000fea0003800000 */
[----:B------:R-:W2:Y:S01]  /*18f90*/  LDL R21, [R1+0x108] ;  /* 0x0001080001157983 */ /* 0x000ea20000100800 */
[----:B------:R-:W-:Y:S01]  /*18fa0*/  IMAD R8, R8, c[0x0][0x3a0], RZ ;  /* 0x0000e80008087a24 */ /* 0x000fe200078e02ff */
[----:B------:R-:W-:Y:S01]  /*18fb0*/  SHF.R.S32.HI R5, RZ, 0x1f, R0 ;  /* 0x0000001fff057819 */ /* 0x000fe20000011400 */
[C---:B-1----:R-:W-:Y:S01]  /*18fc0*/  IMAD.WIDE.U32 R6, R2.reuse, c[0x0][0x3a0], RZ ;  /* 0x0000e80002067a25 */ /* 0x042fe200078e00ff */
[----:B------:R1:W3:Y:S03]  /*18fd0*/  LDS.128 R28, [R203+0x80] ;  /* 0x00008000cb1c7984 */ /* 0x0002e60000000c00 */
[----:B------:R-:W-:Y:S01]  /*18fe0*/  IMAD R2, R2, c[0x0][0x3a4], R8 ;  /* 0x0000e90002027a24 */ /* 0x000fe200078e0208 */
[----:B------:R1:W4:Y:S04]  /*18ff0*/  LDS.128 R40, [R203+0x1080] ;  /* 0x00108000cb287984 */ /* 0x0003280000000c00 */
[----:B------:R-:W-:Y:S01]  /*19000*/  IADD3 R3, R7, R2, RZ ;  /* 0x0000000207037210 */ /* 0x000fe20007ffe0ff */
[----:B------:R1:W1:Y:S01]  /*19010*/  LDS.128 R52, [R203+0x2080] ;  /* 0x00208000cb347984 */ /* 0x0002620000000c00 */
[----:B------:R-:W-:-:S03]  /*19020*/  MOV R2, R6 ;  /* 0x0000000600027202 */ /* 0x000fc60000000f00 */
[----:B------:R1:W1:Y:S02]  /*19030*/  LDS.128 R60, [R203+0x3080] ;  /* 0x00308000cb3c7984 */ /* 0x0002640000000c00 */
[C---:B------:R-:W-:Y:S02]  /*19040*/  IMAD.WIDE.U32 R6, R4.reuse, c[0x0][0x3e8], R2 ;  /* 0x0000fa0004067a25 */ /* 0x040fe400078e0002 */
[----:B------:R1:W1:Y:S02]  /*19050*/  LDS.128 R24, [R203+0x4080] ;  /* 0x00408000cb187984 */ /* 0x0002640000000c00 */
[----:B------:R-:W-:Y:S02]  /*19060*/  IMAD R3, R5, c[0x0][0x3f0], RZ ;  /* 0x0000fc0005037a24 */ /* 0x000fe400078e02ff */
[----:B------:R-:W-:Y:S01]  /*19070*/  IMAD R5, R4, c[0x0][0x3ec], R7 ;  /* 0x0000fb0004057a24 */ /* 0x000fe200078e0207 */
[----:B------:R1:W1:Y:S01]  /*19080*/  LDS.128 R36, [R203+0x5080] ;  /* 0x00508000cb247984 */ /* 0x0002620000000c00 */
[----:B------:R-:W-:Y:S01]  /*19090*/  MOV R4, R6 ;  /* 0x0000000600047202 */ /* 0x000fe20000000f00 */
[----:B------:R-:W-:-:S02]  /*190a0*/  IMAD R7, R0, c[0x0][0x3f4], R3 ;  /* 0x0000fd0000077a24 */ /* 0x000fc400078e0203 */
[----:B------:R1:W1:Y:S02]  /*190b0*/  LDS.128 R48, [R203+0x6080] ;  /* 0x00608000cb307984 */ /* 0x0002640000000c00 */
[----:B------:R-:W-:Y:S02]  /*190c0*/  IMAD.WIDE.U32 R4, R0, c[0x0][0x3f0], R4 ;  /* 0x0000fc0000047a25 */ /* 0x000fe400078e0004 */
[----:B------:R1:W1:Y:S03]  /*190d0*/  LDS.128 R56, [R203+0x7080] ;  /* 0x00708000cb387984 */ /* 0x0002660000000c00 */
[----:B------:R-:W-:Y:S01]  /*190e0*/  IADD3 R5, R5, R7, RZ ;  /* 0x0000000705057210 */ /* 0x000fe20007ffe0ff */
[----:B------:R1:W1:Y:S04]  /*190f0*/  LDS.128 R16, [R203+0x8080] ;  /* 0x00808000cb107984 */ /* 0x0002680000000c00 */
[----:B------:R1:W1:Y:S04]  /*19100*/  LDS.128 R32, [R203+0x9080] ;  /* 0x00908000cb207984 */ /* 0x0002680000000c00 */
[----:B------:R1:W1:Y:S04]  /*19110*/  LDS.128 R44, [R203+0xa080] ;  /* 0x00a08000cb2c7984 */ /* 0x0002680000000c00 */
[----:B------:R1:W1:Y:S04]  /*19120*/  LDS.128 R64, [R203+0xb080] ;  /* 0x00b08000cb407984 */ /* 0x0002680000000c00 */
[----:B------:R-:W5:Y:S02]  /*19130*/  S2R R10, SR_TID.X ;  /* 0x00000000000a7919 */ /* 0x000f640000002100 */
[----:B-----5:R-:W-:-:S04]  /*19140*/  SHF.R.S32.HI R11, RZ, 0x1f, R10 ;  /* 0x0000001fff0b7819 */ /* 0x020fc8000001140a */
[----:B------:R-:W-:-:S04]  /*19150*/  LEA.HI R11, R11, R10, RZ, 0x3 ;  /* 0x0000000a0b0b7211 */ /* 0x000fc800078f18ff */
[----:B------:R-:W-:Y:S02]  /*19160*/  SHF.R.S32.HI R11, RZ, 0x3, R11 ;  /* 0x00000003ff0b7819 */ /* 0x000fe4000001140b */
[----:B--2---:R-:W-:-:S04]  /*19170*/  IADD3 R8, R21, R236, RZ ;  /* 0x000000ec15087210 */ /* 0x004fc80007ffe0ff */
[----:B------:R-:W-:Y:S01]  /*19180*/  MOV R2, R8 ;  /* 0x0000000800027202 */ /* 0x000fe20000000f00 */
[----:B------:R-:W-:-:S05]  /*19190*/  @P3 IMAD.HI.U32 R9, R8, c[0x0][0x4ec], RZ ;  /* 0x00013b0008093a27 */ /* 0x000fca00078e00ff */
[----:B------:R-:W-:-:S04]  /*191a0*/  @P3 SHF.R.U32.HI R2, RZ, c[0x0][0x4f0], R9 ;  /* 0x00013c00ff023a19 */ /* 0x000fc80000011609 */
[----:B------:R-:W-:Y:S02]  /*191b0*/  SHF.R.S32.HI R3, RZ, 0x1f, R2 ;  /* 0x0000001fff037819 */ /* 0x000fe40000011402 */
[----:B------:R-:W-:-:S03]  /*191c0*/  IADD3 R0, -R2, RZ, RZ ;  /* 0x000000ff02007210 */ /* 0x000fc60007ffe1ff */
[----:B------:R-:W-:Y:S02]  /*191d0*/  IMAD R3, R3, c[0x0][0x3e0], RZ ;  /* 0x0000f80003037a24 */ /* 0x000fe400078e02ff */
[----:B------:R-:W-:Y:S02]  /*191e0*/  IMAD R0, R0, c[0x0][0x4e8], R8 ;  /* 0x00013a0000007a24 */ /* 0x000fe400078e0208 */
[C---:B------:R-:W-:Y:S02]  /*191f0*/  IMAD R6, R2.reuse, c[0x0][0x3e4], R3 ;  /* 0x0000f90002067a24 */ /* 0x040fe400078e0203 */
[----:B------:R-:W-:Y:S01]  /*19200*/  IMAD.WIDE.U32 R2, R2, c[0x0][0x3e0], R4 ;  /* 0x0000f80002027a25 */ /* 0x000fe200078e0004 */
[----:B------:R-:W-:Y:S02]  /*19210*/  SHF.R.S32.HI R4, RZ, 0x1f, R0 ;  /* 0x0000001fff047819 */ /* 0x000fe40000011400 */
[----:B------:R-:W-:Y:S02]  /*19220*/  IADD3 R5, R11, R236, RZ ;  /* 0x000000ec0b057210 */ /* 0x000fe40007ffe0ff */
        /* <DEDUP_REMOVED lines=8> */
[----:B-1-34-:R1:W2:Y:S02]  /*192b0*/  SHFL.IDX PT, R4, R10, RZ, 0x181f ;  /* 0x00181fff0a047589 */ /* 0x01a2a400000e0000 */
.L_x_944:
[----:B------:R-:W-:Y:S05]  /*192c0*/  BRA.DIV ~URZ, `(.L_x_850) ;  /* 0x00005d927f007947 */ /* 0x000fea000b800000 */
[----:B------:R3:W4:Y:S02]  /*192d0*/  SHFL.IDX PT, R0, R12, RZ, 0x181f ;  /* 0x00181fff0c007589 */ /* 0x00072400000e0000 */
.L_x_945:
[----:B------:R-:W-:Y:S01]  /*192e0*/  IMAD R11, R14, c[0x0][0x4e8], RZ ;  /* 0x00013a000e0b7a24 */ /* 0x000fe200078e02ff */
[----:B------:R-:W-:Y:S04]  /*192f0*/  BSSY B0, `(.L_x_851) ;  /* 0x0000011000007945 */ /* 0x000fe80003800000 */
[----:B------:R-:W-:-:S13]  /*19300*/  ISETP.GE.AND P0, PT, R5, R11, PT ;  /* 0x0000000b0500720c */ /* 0x000fda0003f06270 */
[----:B------:R-:W-:Y:S05]  /*19310*/  @P0 BRA `(.L_x_852) ;  /* 0x000000e000000947 */ /* 0x000fea0003800000 */
[----:B------:R-:W5:Y:S04]  /*19320*/  LDL R15, [R1+0x74] ;  /* 0x00007400010f7983 */ /* 0x000f680000100800 */
[----:B---3--:R-:W3:Y:S01]  /*19330*/  LDL R13, [R1+0x70] ;  /* 0x00007000010d7983 */ /* 0x008ee20000100800 */
[----:B------:R-:W-:Y:S02]  /*19340*/  ISETP.GE.AND P2, PT, R248, c[0x0][0x3c8], PT ;  /* 0x0000f200f8007a0c */ /* 0x000fe40003f46270 */
[----:B------:R-:W-:Y:S02]  /*19350*/  ISETP.GE.AND P1, PT, R250, c[0x0][0x3c8], PT ;  /* 0x0000f200fa007a0c */ /* 0x000fe40003f26270 */
[----:B------:R-:W-:-:S09]  /*19360*/  ISETP.GE.AND P0, PT, R251, c[0x0][0x3c8], PT ;  /* 0x0000f200fb007a0c */ /* 0x000fd20003f06270 */
[-C--:B----4-:R-:W-:Y:S02]  /*19370*/  @!P2 LEA R8, P5, R248, R0.reuse, 0x1 ;  /* 0x00000000f808a211 */ /* 0x090fe400078a08ff */
[-C--:B------:R-:W-:Y:S02]  /*19380*/  @!P1 LEA R6, P4, R250, R0.reuse, 0x1 ;  /* 0x00000000fa069211 */ /* 0x080fe400078808ff */
[----:B------:R-:W-:Y:S02]  /*19390*/  @!P0 LEA R2, P3, R251, R0, 0x1 ;  /* 0x00000000fb028211 */ /* 0x000fe400078608ff */
[----:B--2---:R-:W-:-:S05]  /*193a0*/  @!P2 LEA.HI.X R9, R248, R4, R249, 0x1, P5 ;  /* 0x00000004f809a211 */ /* 0x004fca00028f0cf9 */
[----:B------:R2:W-:Y:S01]  /*193b0*/  @!P2 ST.E.128 [R8.64], R28 ;  /* 0x0000001c0800a985 */ /* 0x0005e2000c101d0a */
[-C--:B-----5:R-:W-:Y:S02]  /*193c0*/  @!P1 LEA.HI.X R7, R250, R4.reuse, R15, 0x1, P4 ;  /* 0x00000004fa079211 */ /* 0x0a0fe400020f0c0f */
[----:B---3--:R-:W-:-:S03]  /*193d0*/  @!P0 LEA.HI.X R3, R251, R4, R13, 0x1, P3 ;  /* 0x00000004fb038211 */ /* 0x008fc600018f0c0d */
[----:B------:R2:W-:Y:S04]  /*193e0*/  @!P1 ST.E.128 [R6.64], R24 ;  /* 0x0000001806009985 */ /* 0x0005e8000c101d0a */
[----:B------:R2:W-:Y:S02]  /*193f0*/  @!P0 ST.E.128 [R2.64], R16 ;  /* 0x0000001002008985 */ /* 0x0005e4000c101d0a */
.L_x_852:
[----:B------:R-:W-:Y:S05]  /*19400*/  BSYNC B0 ;  /* 0x0000000000007941 */ /* 0x000fea0003800000 */
.L_x_851:
[----:B------:R-:W-:Y:S05]  /*19410*/  BRA.DIV ~URZ, `(.L_x_853) ;  /* 0x00005cc27f007947 */ /* 0x000fea000b800000 */
[----:B--2---:R2:W1:Y:S04]  /*19420*/  SHFL.IDX PT, R4, R10, 0x1, 0x181f ;  /* 0x00381f000a047f89 */ /* 0x00446800000e0000 */
[----:B----4-:R2:W4:Y:S02]  /*19430*/  SHFL.IDX PT, R0, R12, 0x1, 0x181f ;  /* 0x00381f000c007f89 */ /* 0x01052400000e0000 */
.L_x_946:
[----:B------:R-:W-:Y:S01]  /*19440*/  IADD3 R2, R5, 0x20, RZ ;  /* 0x0000002005027810 */ /* 0x000fe20007ffe0ff */
[----:B------:R-:W-:Y:S03]  /*19450*/  BSSY B0, `(.L_x_854) ;  /* 0x0000011000007945 */ /* 0x000fe60003800000 */
[----:B------:R-:W-:-:S13]  /*19460*/  ISETP.GE.AND P0, PT, R2, R11, PT ;  /* 0x0000000b0200720c */ /* 0x000fda0003f06270 */
[----:B------:R-:W-:Y:S05]  /*19470*/  @P0 BRA `(.L_x_855) ;  /* 0x000000e000000947 */ /* 0x000fea0003800000 */
[----:B------:R-:W5:Y:S04]  /*19480*/  LDL R14, [R1+0x74] ;  /* 0x00007400010e7983 */ /* 0x000f680000100800 */
[----:B--2---:R-:W2:Y:S01]  /*19490*/  LDL R13, [R1+0x70] ;  /* 0x00007000010d7983 */ /* 0x004ea20000100800 */
[----:B------:R-:W-:Y:S02]  /*194a0*/  ISETP.GE.AND P2, PT, R248, c[0x0][0x3c8], PT ;  /* 0x0000f200f8007a0c */ /* 0x000fe40003f46270 */
[----:B------:R-:W-:Y:S02]  /*194b0*/  ISETP.GE.AND P1, PT, R250, c[0x0][0x3c8], PT ;  /* 0x0000f200fa007a0c */ /* 0x000fe40003f26270 */
[----:B------:R-:W-:-:S09]  /*194c0*/  ISETP.GE.AND P0, PT, R251, c[0x0][0x3c8], PT ;  /* 0x0000f200fb007a0c */ /* 0x000fd20003f06270 */
[-C--:B----4-:R-:W-:Y:S02]  /*194d0*/  @!P2 LEA R8, P5, R248, R0.reuse, 0x1 ;  /* 0x00000000f808a211 */ /* 0x090fe400078a08ff */
[-C--:B------:R-:W-:Y:S02]  /*194e0*/  @!P1 LEA R6, P4, R250, R0.reuse, 0x1 ;  /* 0x00000000fa069211 */ /* 0x080fe400078808ff */
[----:B------:R-:W-:Y:S02]  /*194f0*/  @!P0 LEA R2, P3, R251, R0, 0x1 ;  /* 0x00000000fb028211 */ /* 0x000fe400078608ff */
[----:B-1----:R-:W-:-:S05]  /*19500*/  @!P2 LEA.HI.X R9, R248, R4, R249, 0x1, P5 ;  /* 0x00000004f809a211 */ /* 0x002fca00028f0cf9 */
[----:B------:R1:W-:Y:S01]  /*19510*/  @!P2 ST.E.128 [R8.64], R40 ;  /* 0x000000280800a985 */ /* 0x0003e2000c101d0a */
[-C--:B-----5:R-:W-:Y:S02]  /*19520*/  @!P1 LEA.HI.X R7, R250, R4.reuse, R14, 0x1, P4 ;  /* 0x00000004fa079211 */ /* 0x0a0fe400020f0c0e */
[----:B--2---:R-:W-:-:S03]  /*19530*/  @!P0 LEA.HI.X R3, R251, R4, R13, 0x1, P3 ;  /* 0x00000004fb038211 */ /* 0x004fc600018f0c0d */
[----:B------:R1:W-:Y:S04]  /*19540*/  @!P1 ST.E.128 [R6.64], R36 ;  /* 0x0000002406009985 */ /* 0x0003e8000c101d0a */
[----:B------:R1:W-:Y:S02]  /*19550*/  @!P0 ST.E.128 [R2.64], R32 ;  /* 0x0000002002008985 */ /* 0x0003e4000c101d0a */
.L_x_855:
[----:B------:R-:W-:Y:S05]  /*19560*/  BSYNC B0 ;  /* 0x0000000000007941 */ /* 0x000fea0003800000 */
.L_x_854:
[----:B------:R-:W-:Y:S05]  /*19570*/  BRA.DIV ~URZ, `(.L_x_856) ;  /* 0x00005c527f007947 */ /* 0x000fea000b800000 */
[----:B-1----:R1:W2:Y:S02]  /*19580*/  SHFL.IDX PT, R4, R10, 0x2, 0x181f ;  /* 0x00581f000a047f89 */ /* 0x0022a400000e0000 */
.L_x_947:
[----:B------:R-:W-:Y:S05]  /*19590*/  BRA.DIV ~URZ, `(.L_x_857) ;  /* 0x00005cb27f007947 */ /* 0x000fea000b800000 */
[----:B----4-:R4:W1:Y:S02]  /*195a0*/  SHFL.IDX PT, R0, R12, 0x2, 0x181f ;  /* 0x00581f000c007f89 */ /* 0x01086400000e0000 */
.L_x_948:
[----:B------:R-:W-:Y:S01]  /*195b0*/  IADD3 R2, R5, 0x40, RZ ;  /* 0x0000004005027810 */ /* 0x000fe20007ffe0ff */
[----:B------:R-:W-:Y:S03]  /*195c0*/  BSSY B0, `(.L_x_858) ;  /* 0x0000011000007945 */ /* 0x000fe60003800000 */
[----:B------:R-:W-:-:S13]  /*195d0*/  ISETP.GE.AND P0, PT, R2, R11, PT ;  /* 0x0000000b0200720c */ /* 0x000fda0003f06270 */
[----:B------:R-:W-:Y:S05]  /*195e0*/  @P0 BRA `(.L_x_859) ;  /* 0x000000e000000947 */ /* 0x000fea0003800000 */
[----:B------:R-:W5:Y:S04]  /*195f0*/  LDL R14, [R1+0x74] ;  /* 0x00007400010e7983 */ /* 0x000f680000100800 */
[----:B---3--:R-:W3:Y:S01]  /*19600*/  LDL R13, [R1+0x70] ;  /* 0x00007000010d7983 */ /* 0x008ee20000100800 */
[----:B------:R-:W-:Y:S02]  /*19610*/  ISETP.GE.AND P2, PT, R248, c[0x0][0x3c8], PT ;  /* 0x0000f200f8007a0c */ /* 0x000fe40003f46270 */
[----:B------:R-:W-:Y:S02]  /*19620*/  ISETP.GE.AND P1, PT, R250, c[0x0][0x3c8], PT ;  /* 0x0000f200fa007a0c */ /* 0x000fe40003f26270 */
[----:B------:R-:W-:-:S09]  /*19630*/  ISETP.GE.AND P0, PT, R251, c[0x0][0x3c8], PT ;  /* 0x0000f200fb007a0c */ /* 0x000fd20003f06270 */
[-C--:B-1----:R-:W-:Y:S02]  /*19640*/  @!P2 LEA R8, P5, R248, R0.reuse, 0x1 ;  /* 0x00000000f808a211 */ /* 0x082fe400078a08ff */
        /* <DEDUP_REMOVED lines=8> */
.L_x_859:
[----:B------:R-:W-:Y:S05]  /*196d0*/  BSYNC B0 ;  /* 0x0000000000007941 */ /* 0x000fea0003800000 */
.L_x_858:
[----:B------:R-:W-:Y:S05]  /*196e0*/  BRA.DIV ~URZ, `(.L_x_860) ;  /* 0x00005be27f007947 */ /* 0x000fea000b800000 */
[----:B--2---:R2:W3:Y:S04]  /*196f0*/  SHFL.IDX PT, R4, R10, 0x3, 0x181f ;  /* 0x00781f000a047f89 */ /* 0x0044e800000e0000 */
[----:B-1----:R2:W1:Y:S02]  /*19700*/  SHFL.IDX PT, R0, R12, 0x3, 0x181f ;  /* 0x00781f000c007f89 */ /* 0x00246400000e0000 */
.L_x_949:
[----:B------:R-:W-:-:S04]  /*19710*/  IADD3 R2, R5, 0x60, RZ ;  /* 0x0000006005027810 */ /* 0x000fc80007ffe0ff */
[----:B------:R-:W-:-:S13]  /*19720*/  ISETP.GE.AND P0, PT, R2, R11, PT ;  /* 0x0000000b0200720c */ /* 0x000fda0003f06270 */
[----:B------:R-:W-:Y:S05]  /*19730*/  @P0 BRA `(.L_x_861) ;  /* 0x000023e000000947 */ /* 0x000fea0003800000 */
[----:B------:R-:W5:Y:S01]  /*19740*/  LDL R8, [R1+0x74] ;  /* 0x0000740001087983 */ /* 0x000f620000100800 */
[----:B------:R-:W-:Y:S02]  /*19750*/  ISETP.GE.AND P1, PT, R248, c[0x0][0x3c8], PT ;  /* 0x0000f200f8007a0c */ /* 0x000fe40003f26270 */
[----:B------:R-:W-:-:S11]  /*19760*/  ISETP.GE.AND P0, PT, R250, c[0x0][0x3c8], PT ;  /* 0x0000f200fa007a0c */ /* 0x000fd60003f06270 */
[-C--:B-1----:R-:W-:Y:S02]  /*19770*/  @!P1 LEA R6, P3, R248, R0.reuse, 0x1 ;  /* 0x00000000f8069211 */ /* 0x082fe400078608ff */
[----:B------:R-:W-:Y:S02]  /*19780*/  @!P0 LEA R2, P2, R250, R0, 0x1 ;  /* 0x00000000fa028211 */ /* 0x000fe400078408ff */
[----:B---3--:R-:W-:-:S05]  /*19790*/  @!P1 LEA.HI.X R7, R248, R4, R249, 0x1, P3 ;  /* 0x00000004f8079211 */ /* 0x008fca00018f0cf9 */
[----:B------:R1:W-:Y:S01]  /*197a0*/  @!P1 ST.E.128 [R6.64], R60 ;  /* 0x0000003c06009985 */ /* 0x0003e2000c101d0a */
[----:B-----5:R-:W-:-:S05]  /*197b0*/  @!P0 LEA.HI.X R3, R250, R4, R8, 0x1, P2 ;  /* 0x00000004fa038211 */ /* 0x020fca00010f0c08 */
[----:B------:R1:W-:Y:S01]  /*197c0*/  @!P0 ST.E.128 [R2.64], R56 ;  /* 0x0000003802008985 */ /* 0x0003e2000c101d0a */
[----:B------:R-:W-:-:S13]  /*197d0*/  ISETP.GE.AND P0, PT, R251, c[0x0][0x3c8], PT ;  /* 0x0000f200fb007a0c */ /* 0x000fda0003f06270 */
[----:B------:R-:W-:Y:S05]  /*197e0*/  @P0 BRA `(.L_x_861) ;  /* 0x0000233000000947 */ /* 0x000fea0003800000 */
[----:B------:R-:W3:Y:S01]  /*197f0*/  LDL R8, [R1+0x70] ;  /* 0x0000700001087983 */ /* 0x000ee20000100800 */
[----:B-1----:R-:W-:-:S04]  /*19800*/  LEA R2, P0, R251, R0, 0x1 ;  /* 0x00000000fb027211 */ /* 0x002fc800078008ff */
[----:B---3--:R-:W-:-:S05]  /*19810*/  LEA.HI.X R3, R251, R4, R8, 0x1, P0 ;  /* 0x00000004fb037211 */ /* 0x008fca00000f0c08 */
[----:B------:R1:W-:Y:S01]  /*19820*/  ST.E.128 [R2.64], R64 ;  /* 0x0000004002007985 */ /* 0x0003e2000c101d0a */
[----:B------:R-:W-:Y:S05]  /*19830*/  BRA `(.L_x_861) ;  /* 0x000022e000007947 */ /* 0x000fea0003800000 */
.L_x_848:
[----:B-1----:R-:W2:Y:S01]  /*19840*/  LDL.LU R10, [R1+0x80] ;  /* 0x00008000010a7983 */ /* 0x002ea20000300800 */
[----:B------:R-:W-:Y:S02]  /*19850*/  IMAD R8, R8, c[0x0][0x408], RZ ;  /* 0x0001020008087a24 */ /* 0x000fe400078e02ff */
[----:B------:R-:W-:-:S04]  /*19860*/  IMAD.WIDE.U32 R6, R2, c[0x0][0x408], RZ ;  /* 0x0001020002067a25 */ /* 0x000fc800078e00ff */
[----:B------:R-:W-:-:S05]  /*19870*/  IMAD R2, R2, c[0x0][0x40c], R8 ;  /* 0x0001030002027a24 */ /* 0x000fca00078e0208 */
[----:B------:R-:W-:Y:S02]  /*19880*/  IADD3 R7, R7, R2, RZ ;  /* 0x0000000207077210 */ /* 0x000fe40007ffe0ff */
[----:B------:R-:W-:-:S03]  /*19890*/  SHF.R.S32.HI R2, RZ, 0x1f, R0 ;  /* 0x0000001fff027819 */ /* 0x000fc60000011400 */
[----:B------:R-:W-:-:S04]  /*198a0*/  IMAD.WIDE.U32 R6, R4, c[0x0][0x438], R6 ;  /* 0x00010e0004067a25 */ /* 0x000fc800078e0006 */
[----:B------:R-:W-:Y:S01]  /*198b0*/  IMAD R5, R4, c[0x0][0x43c], R7 ;  /* 0x00010f0004057a24 */ /* 0x000fe200078e0207 */
[----:B------:R-:W-:Y:S01]  /*198c0*/  MOV R4, R6 ;  /* 0x0000000600047202 */ /* 0x000fe20000000f00 */
[----:B------:R-:W-:Y:S02]  /*198d0*/  IMAD R2, R2, c[0x0][0x440], RZ ;  /* 0x0001100002027a24 */ /* 0x000fe400078e02ff */
[----:B------:R-:W-:-:S04]  /*198e0*/  @P3 IMAD.HI.U32 R7, R3, c[0x0][0x4ec], RZ ;  /* 0x00013b0003073a27 */ /* 0x000fc800078e00ff */
[C---:B------:R-:W-:Y:S02]  /*198f0*/  IMAD R2, R0.reuse, c[0x0][0x444], R2 ;  /* 0x0001110000027a24 */ /* 0x040fe400078e0202 */
[----:B------:R-:W-:Y:S01]  /*19900*/  IMAD.WIDE.U32 R4, R0, c[0x0][0x440], R4 ;  /* 0x0001100000047a25 */ /* 0x000fe200078e0004 */
[----:B------:R-:W-:Y:S02]  /*19910*/  MOV R0, R3 ;  /* 0x0000000300007202 */ /* 0x000fe40000000f00 */
[----:B------:R-:W-:Y:S02]  /*19920*/  @P3 SHF.R.U32.HI R0, RZ, c[0x0][0x4f0], R7 ;  /* 0x00013c00ff003a19 */ /* 0x000fe40000011607 */
[----:B------:R-:W-:Y:S02]  /*19930*/  IADD3 R5, R5, R2, RZ ;  /* 0x0000000205057210 */ /* 0x000fe40007ffe0ff */
[----:B------:R-:W-:Y:S02]  /*19940*/  SHF.R.S32.HI R2, RZ, 0x1f, R0 ;  /* 0x0000001fff027819 */ /* 0x000fe40000011400 */
[----:B------:R-:W-:-:S03]  /*19950*/  IADD3 R6, -R0, RZ, RZ ;  /* 0x000000ff00067210 */ /* 0x000fc60007ffe1ff */
[----:B------:R-:W-:Y:S02]  /*19960*/  IMAD R2, R2, c[0x0][0x430], RZ ;  /* 0x00010c0002027a24 */ /* 0x000fe400078e02ff */
[----:B------:R-:W-:Y:S02]  /*19970*/  IMAD R6, R6, c[0x0][0x4e8], R3 ;  /* 0x00013a0006067a24 */ /* 0x000fe400078e0203 */
[----:B------:R-:W-:Y:S02]  /*19980*/  IMAD R7, R0, c[0x0][0x434], R2 ;  /* 0x00010d0000077a24 */ /* 0x000fe400078e0202 */
[----:B--2---:R-:W-:-:S04]  /*19990*/  IMAD.WIDE.U32 R4, R10, c[0x0][0x448], R4 ;  /* 0x000112000a047a25 */ /* 0x004fc800078e0004 */
        /* <DEDUP_REMOVED lines=12> */
.L_x_950:
[----:B------:R-:W-:Y:S05]  /*19a60*/  BRA.DIV ~URZ, `(.L_x_863) ;  /* 0x000059d27f007947 */ /* 0x000fea000b800000 */
[----:B------:R3:W4:Y:S02]  /*19a70*/  SHFL.IDX PT, R0, R12, RZ, 0x1c1f ;  /* 0x001c1fff0c007589 */ /* 0x00072400000e0000 */
.L_x_951:
[----:B------:R-:W-:Y:S01]  /*19a80*/  IMAD R14, R14, c[0x0][0x4e8], RZ ;  /* 0x00013a000e0e7a24 */ /* 0x000fe200078e02ff */
[----:B------:R-:W-:Y:S04]  /*19a90*/  BSSY B0, `(.L_x_864) ;  /* 0x0000099000007945 */ /* 0x000fe80003800000 */
[----:B------:R-:W-:-:S13]  /*19aa0*/  ISETP.GE.AND P0, PT, R9, R14, PT ;  /* 0x0000000e0900720c */ /* 0x000fda0003f06270 */
[----:B------:R-:W-:Y:S05]  /*19ab0*/  @P0 BRA `(.L_x_865) ;  /* 0x0000096000000947 */ /* 0x000fea0003800000 */
[----:B------:R-:W5:Y:S04]  /*19ac0*/  LDL R20, [R1+0x100] ;  /* 0x0001000001147983 */ /* 0x000f680000100800 */
[----:B---3--:R-:W3:Y:S04]  /*19ad0*/  LDL R10, [R1+0xec] ;  /* 0x0000ec00010a7983 */ /* 0x008ee80000100800 */
[----:B----4-:R-:W4:Y:S04]  /*19ae0*/  LDL R11, [R1+0xe8] ;  /* 0x0000e800010b7983 */ /* 0x010f280000100800 */
[----:B--2---:R-:W2:Y:S04]  /*19af0*/  LDL R27, [R1+0x164] ;  /* 0x00016400011b7983 */ /* 0x004ea80000100800 */
[----:B------:R-:W2:Y:S04]  /*19b00*/  LDL R23, [R1+0x160] ;  /* 0x0001600001177983 */ /* 0x000ea80000100800 */
        /* <DEDUP_REMOVED lines=12> */
[----:B------:R-:W2:Y:S01]  /*19bd0*/  LDL R31, [R1+0x12c] ;  /* 0x00012c00011f7983 */ /* 0x000ea20000100800 */
[----:B-----5:R-:W-:-:S02]  /*19be0*/  ISETP.GE.AND P2, PT, R20, c[0x0][0x3c8], PT ;  /* 0x0000f20014007a0c */ /* 0x020fc40003f46270 */
[----:B---3--:R-:W-:-:S11]  /*19bf0*/  ISETP.GE.AND P1, PT, R10, c[0x0][0x3c8], PT ;  /* 0x0000f2000a007a0c */ /* 0x008fd60003f26270 */
[----:B------:R-:W-:Y:S02]  /*19c00*/  @!P2 IMAD.MOV.U32 R8, RZ, RZ, R0 ;  /* 0x000000ffff08a224 */ /* 0x000fe400078e0000 */
[----:B------:R-:W-:-:S04]  /*19c10*/  @!P2 IMAD.MOV.U32 R9, RZ, RZ, R4 ;  /* 0x000000ffff09a224 */ /* 0x000fc800078e0004 */
[----:B------:R-:W-:Y:S02]  /*19c20*/  @!P2 IMAD.WIDE R8, R20, 0x4, R8 ;  /* 0x000000041408a825 */ /* 0x000fe400078e0208 */
[----:B------:R-:W3:Y:S01]  /*19c30*/  LDL R20, [R1+0x150] ;  /* 0x0001500001147983 */ /* 0x000ee20000100800 */
[----:B----4-:R-:W-:Y:S02]  /*19c40*/  ISETP.GE.AND P0, PT, R11, c[0x0][0x3c8], PT ;  /* 0x0000f2000b007a0c */ /* 0x010fe40003f06270 */
[----:B------:R-:W-:-:S04]  /*19c50*/  @!P1 LEA R6, P3, R10, R0, 0x2 ;  /* 0x000000000a069211 */ /* 0x000fc800078610ff */
[----:B--2---:R-:W-:Y:S02]  /*19c60*/  @!P1 LEA.HI.X R7, R10, R4, R27, 0x2, P3 ;  /* 0x000000040a079211 */ /* 0x004fe400018f141b */
[----:B------:R-:W2:Y:S05]  /*19c70*/  LDL R27, [R1+0x14c] ;  /* 0x00014c00011b7983 */ /* 0x000eaa0000100800 */
[C---:B------:R-:W-:Y:S02]  /*19c80*/  @!P0 LEA R2, P6, R11.reuse, R0, 0x2 ;  /* 0x000000000b028211 */ /* 0x040fe400078c10ff */
[----:B------:R-:W-:Y:S02]  /*19c90*/  ISETP.GE.AND P5, PT, R28, c[0x0][0x3c8], PT ;  /* 0x0000f2001c007a0c */ /* 0x000fe40003fa6270 */
[----:B------:R-:W-:Y:S01]  /*19ca0*/  ISETP.GE.AND P4, PT, R16, c[0x0][0x3c8], PT ;  /* 0x0000f20010007a0c */ /* 0x000fe20003f86270 */
[----:B------:R4:W-:Y:S01]  /*19cb0*/  @!P2 ST.E.64 [R8.64], R136 ;  /* 0x000000880800a985 */ /* 0x0009e2000c101b0a */
[----:B------:R-:W-:-:S03]  /*19cc0*/  @!P0 LEA.HI.X R3, R11, R4, R23, 0x2, P6 ;  /* 0x000000040b038211 */ /* 0x000fc600030f1417 */
[----:B------:R-:W5:Y:S01]  /*19cd0*/  LDL R23, [R1+0x148] ;  /* 0x0001480001177983 */ /* 0x000f620000100800 */
[----:B------:R-:W-:-:S03]  /*19ce0*/  ISETP.GE.AND P2, PT, R25, c[0x0][0x3c8], PT ;  /* 0x0000f20019007a0c */ /* 0x000fc60003f46270 */
[----:B------:R1:W-:Y:S01]  /*19cf0*/  @!P1 ST.E.64 [R6.64], R132 ;  /* 0x0000008406009985 */ /* 0x0003e2000c101b0a */
[----:B------:R-:W-:-:S03]  /*19d00*/  ISETP.GE.AND P3, PT, R15, c[0x0][0x3c8], PT ;  /* 0x0000f2000f007a0c */ /* 0x000fc60003f66270 */
[----:B------:R1:W-:Y:S04]  /*19d10*/  @!P0 ST.E.64 [R2.64], R128 ;  /* 0x0000008002008985 */ /* 0x0003e8000c101b0a */
[----:B------:R-:W5:Y:S04]  /*19d20*/  LDL R10, [R1+0xc8] ;  /* 0x0000c800010a7983 */ /* 0x000f680000100800 */
[----:B------:R-:W5:Y:S01]  /*19d30*/  LDL R11, [R1+0xc4] ;  /* 0x0000c400010b7983 */ /* 0x000f620000100800 */
[----:B----4-:R-:W-:-:S04]  /*19d40*/  @!P5 LEA R8, P0, R28, R0, 0x2 ;  /* 0x000000001c08d211 */ /* 0x010fc800078010ff */
[----:B------:R-:W-:Y:S02]  /*19d50*/  @!P5 LEA.HI.X R9, R28, R4, R29, 0x2, P0 ;  /* 0x000000041c09d211 */ /* 0x000fe400000f141d */
[----:B------:R-:W-:Y:S01]  /*19d60*/  ISETP.GE.AND P6, PT, R18, c[0x0][0x3c8], PT ;  /* 0x0000f20012007a0c */ /* 0x000fe20003fc6270 */
[----:B------:R-:W4:Y:S01]  /*19d70*/  LDL R28, [R1+0xb8] ;  /* 0x0000b800011c7983 */ /* 0x000f220000100800 */
[----:B-1----:R-:W-:-:S03]  /*19d80*/  @!P4 LEA R6, P1, R16, R0, 0x2 ;  /* 0x000000001006c211 */ /* 0x002fc600078210ff */
[----:B------:R1:W-:Y:S01]  /*19d90*/  @!P5 ST.E.64 [R8.64], R124 ;  /* 0x0000007c0800d985 */ /* 0x0003e2000c101b0a */
[----:B------:R-:W-:-:S03]  /*19da0*/  @!P4 LEA.HI.X R7, R16, R4, R24, 0x2, P1 ;  /* 0x000000041007c211 */ /* 0x000fc600008f1418 */
[----:B------:R-:W4:Y:S01]  /*19db0*/  LDL R24, [R1+0x144] ;  /* 0x0001440001187983 */ /* 0x000f220000100800 */
[----:B------:R-:W-:Y:S02]  /*19dc0*/  ISETP.GE.AND P5, PT, R26, c[0x0][0x3c8], PT ;  /* 0x0000f2001a007a0c */ /* 0x000fe40003fa6270 */
[C---:B------:R-:W-:Y:S01]  /*19dd0*/  @!P3 LEA R2, P0, R15.reuse, R0, 0x2 ;  /* 0x000000000f02b211 */ /* 0x040fe200078010ff */
[----:B------:R-:W4:Y:S03]  /*19de0*/  LDL R16, [R1+0xc0] ;  /* 0x0000c00001107983 */ /* 0x000f260000100800 */
[----:B------:R-:W-:Y:S01]  /*19df0*/  @!P3 LEA.HI.X R3, R15, R4, R19, 0x2, P0 ;  /* 0x000000040f03b211 */ /* 0x000fe200000f1413 */
[----:B------:R-:W4:Y:S04]  /*19e00*/  LDL R29, [R1+0x128] ;  /* 0x00012800011d7983 */ /* 0x000f280000100800 */
[----:B------:R-:W4:Y:S01]  /*19e10*/  LDL R15, [R1+0x13c] ;  /* 0x00013c00010f7983 */ /* 0x000f220000100800 */
[----:B-1----:R-:W-:-:S03]  /*19e20*/  @!P2 LEA R8, P1, R25, R0, 0x2 ;  /* 0x000000001908a211 */ /* 0x002fc600078210ff */
[----:B------:R1:W-:Y:S04]  /*19e30*/  @!P4 ST.E.64 [R6.64], R120 ;  /* 0x000000780600c985 */ /* 0x0003e8000c101b0a */
[----:B------:R-:W4:Y:S04]  /*19e40*/  LDL R19, [R1+0x140] ;  /* 0x0001400001137983 */ /* 0x000f280000100800 */
[----:B------:R1:W-:Y:S02]  /*19e50*/  @!P3 ST.E.64 [R2.64], R116 ;  /* 0x000000740200b985 */ /* 0x0003e4000c101b0a */
[----:B-1----:R-:W-:-:S02]  /*19e60*/  @!P5 LEA R6, P0, R26, R0, 0x2 ;  /* 0x000000001a06d211 */ /* 0x002fc400078010ff */
[----:B------:R-:W-:Y:S02]  /*19e70*/  @!P6 LEA R2, P4, R18, R0, 0x2 ;  /* 0x000000001202e211 */ /* 0x000fe400078810ff */
[CC--:B---3--:R-:W-:Y:S02]  /*19e80*/  @!P2 LEA.HI.X R9, R25.reuse, R4.reuse, R20, 0x2, P1 ;  /* 0x000000041909a211 */ /* 0x0c8fe400008f1414 */
[----:B------:R-:W3:Y:S01]  /*19e90*/  LDL R20, [R1+0x84] ;  /* 0x0000840001147983 */ /* 0x000ee20000100800 */
[-C--:B--2---:R-:W-:Y:S02]  /*19ea0*/  @!P5 LEA.HI.X R7, R26, R4.reuse, R27, 0x2, P0 ;  /* 0x000000041a07d211 */ /* 0x084fe400000f141b */
[----:B------:R-:W-:Y:S01]  /*19eb0*/  ISETP.GE.AND P0, PT, R25, c[0x0][0x3c8], PT ;  /* 0x0000f20019007a0c */ /* 0x000fe20003f06270 */
[----:B------:R-:W2:Y:S04]  /*19ec0*/  LDL R26, [R1+0xb4] ;  /* 0x0000b400011a7983 */ /* 0x000ea80000100800 */
[----:B------:R-:W2:Y:S01]  /*19ed0*/  LDL R25, [R1+0x138] ;  /* 0x0001380001197983 */ /* 0x000ea20000100800 */
[----:B-----5:R-:W-:-:S03]  /*19ee0*/  @!P6 LEA.HI.X R3, R18, R4, R23, 0x2, P4 ;  /* 0x000000041203e211 */ /* 0x020fc600020f1417 */
[----:B------:R-:W5:Y:S04]  /*19ef0*/  LDL R27, [R1+0x124] ;  /* 0x00012400011b7983 */ /* 0x000f680000100800 */
[----:B------:R-:W5:Y:S04]  /*19f00*/  LDL R23, [R1+0x134] ;  /* 0x0001340001177983 */ /* 0x000f680000100800 */
[----:B------:R-:W5:Y:S01]  /*19f10*/  LDL R18, [R1+0x130] ;  /* 0x0001300001127983 */ /* 0x000f620000100800 */
[----:B------:R-:W-:Y:S02]  /*19f20*/  ISETP.GE.AND P3, PT, R21, c[0x0][0x3c8], PT ;  /* 0x0000f20015007a0c */ /* 0x000fe40003f66270 */
[----:B------:R-:W-:Y:S01]  /*19f30*/  ISETP.GE.AND P1, PT, R10, c[0x0][0x3c8], PT ;  /* 0x0000f2000a007a0c */ /* 0x000fe20003f26270 */
[----:B------:R1:W-:Y:S01]  /*19f40*/  @!P0 ST.E.64 [R8.64], R112 ;  /* 0x0000007008008985 */ /* 0x0003e2000c101b0a */
[----:B------:R-:W-:-:S03]  /*19f50*/  ISETP.GE.AND P2, PT, R17, c[0x0][0x3c8], PT ;  /* 0x0000f20011007a0c */ /* 0x000fc60003f46270 */
[----:B------:R-:W-:Y:S04]  /*19f60*/  @!P5 ST.E.64 [R6.64], R108 ;  /* 0x0000006c0600d985 */ /* 0x000fe8000c101b0a */
[----:B------:R4:W-:Y:S01]  /*19f70*/  @!P6 ST.E.64 [R2.64], R36 ;  /* 0x000000240200e985 */ /* 0x0009e2000c101b0a */
[----:B------:R-:W-:Y:S02]  /*19f80*/  ISETP.GE.AND P6, PT, R11, c[0x0][0x3c8], PT ;  /* 0x0000f2000b007a0c */ /* 0x000fe40003fc6270 */
[----:B-1----:R-:W-:-:S04]  /*19f90*/  @!P3 LEA R8, P0, R21, R0, 0x2 ;  /* 0x000000001508b211 */ /* 0x002fc800078010ff */
[----:B----4-:R-:W-:Y:S02]  /*19fa0*/  @!P3 LEA.HI.X R9, R21, R4, R24, 0x2, P0 ;  /* 0x000000041509b211 */ /* 0x010fe400000f1418 */
[----:B------:R-:W4:Y:S01]  /*19fb0*/  LDL R24, [R1+0xb0] ;  /* 0x0000b00001187983 */ /* 0x000f220000100800 */
[----:B------:R-:W-:-:S03]  /*19fc0*/  @!P1 LEA R2, P0, R10, R0, 0x2 ;  /* 0x000000000a029211 */ /* 0x000fc600078010ff */
[----:B------:R-:W-:Y:S01]  /*19fd0*/  @!P3 ST.E.64 [R8.64], R40 ;  /* 0x000000280800b985 */ /* 0x000fe2000c101b0a */
[----:B------:R-:W-:-:S03]  /*19fe0*/  @!P1 LEA.HI.X R3, R10, R4, R15, 0x2, P0 ;  /* 0x000000040a039211 */ /* 0x000fc600000f140f */
[----:B------:R-:W4:Y:S01]  /*19ff0*/  LDL R10, [R1+0xac] ;  /* 0x0000ac00010a7983 */ /* 0x000f220000100800 */
[----:B------:R-:W-:-:S03]  /*1a000*/  @!P2 LEA R6, P4, R17, R0, 0x2 ;  /* 0x000000001106a211 */ /* 0x000fc600078810ff */
[----:B------:R-:W4:Y:S01]  /*1a010*/  LDL R21, [R1+0xa8] ;  /* 0x0000a80001157983 */ /* 0x000f220000100800 */
[----:B------:R-:W-:-:S03]  /*1a020*/  ISETP.GE.AND P5, PT, R16, c[0x0][0x3c8], PT ;  /* 0x0000f20010007a0c */ /* 0x000fc60003fa6270 */
[----:B------:R-:W4:Y:S01]  /*1a030*/  LDL R15, [R1+0x9c] ;  /* 0x00009c00010f7983 */ /* 0x000f220000100800 */
[----:B------:R-:W-:-:S03]  /*1a040*/  @!P2 LEA.HI.X R7, R17, R4, R19, 0x2, P4 ;  /* 0x000000041107a211 */ /* 0x000fc600020f1413 */
[----:B------:R-:W4:Y:S04]  /*1a050*/  LDL R19, [R1+0xa4] ;  /* 0x0000a40001137983 */ /* 0x000f280000100800 */
[----:B------:R1:W-:Y:S04]  /*1a060*/  @!P2 ST.E.64 [R6.64], R44 ;  /* 0x0000002c0600a985 */ /* 0x0003e8000c101b0a */
[----:B------:R-:W4:Y:S01]  /*1a070*/  LDL R17, [R1+0xa0] ;  /* 0x0000a00001117983 */ /* 0x000f220000100800 */
[----:B-1----:R-:W-:-:S03]  /*1a080*/  @!P6 LEA R6, P4, R11, R0, 0x2 ;  /* 0x000000000b06e211 */ /* 0x002fc600078810ff */
[----:B------:R1:W-:Y:S01]  /*1a090*/  @!P1 ST.E.64 [R2.64], R48 ;  /* 0x0000003002009985 */ /* 0x0003e2000c101b0a */
[----:B---3--:R-:W-:-:S13]  /*1a0a0*/  ISETP.GE.AND P3, PT, R20, c[0x0][0x3c8], PT ;  /* 0x0000f20014007a0c */ /* 0x008fda0003f66270 */
[----:B------:R-:W-:-:S04]  /*1a0b0*/  @!P3 LEA R8, P0, R20, R0, 0x2 ;  /* 0x000000001408b211 */ /* 0x000fc800078010ff */
[-C--:B--2---:R-:W-:Y:S02]  /*1a0c0*/  @!P3 LEA.HI.X R9, R20, R4.reuse, R25, 0x2, P0 ;  /* 0x000000041409b211 */ /* 0x084fe400000f1419 */
[----:B------:R-:W2:Y:S01]  /*1a0d0*/  LDL R25, [R1+0x120] ;  /* 0x0001200001197983 */ /* 0x000ea20000100800 */
[----:B-----5:R-:W-:-:S03]  /*1a0e0*/  @!P6 LEA.HI.X R7, R11, R4, R23, 0x2, P4 ;  /* 0x000000040b07e211 */ /* 0x020fc600020f1417 */
[----:B------:R-:W3:Y:S01]  /*1a0f0*/  LDL R11, [R1+0x11c] ;  /* 0x00011c00010b7983 */ /* 0x000ee20000100800 */
[----:B-1----:R-:W-:-:S03]  /*1a100*/  @!P5 LEA R2, P3, R16, R0, 0x2 ;  /* 0x000000001002d211 */ /* 0x002fc600078610ff */
[----:B------:R-:W5:Y:S01]  /*1a110*/  LDL R23, [R1+0x118] ;  /* 0x0001180001177983 */ /* 0x000f620000100800 */
[----:B------:R-:W-:Y:S02]  /*1a120*/  ISETP.GE.AND P4, PT, R20, c[0x0][0x3c8], PT ;  /* 0x0000f20014007a0c */ /* 0x000fe40003f86270 */
[----:B------:R-:W-:Y:S01]  /*1a130*/  @!P5 LEA.HI.X R3, R16, R4, R18, 0x2, P3 ;  /* 0x000000041003d211 */ /* 0x000fe200018f1412 */
[----:B------:R-:W5:Y:S04]  /*1a140*/  LDL R20, [R1+0x114] ;  /* 0x0001140001147983 */ /* 0x000f680000100800 */
[----:B------:R-:W5:Y:S04]  /*1a150*/  LDL R18, [R1+0x110] ;  /* 0x0001100001127983 */ /* 0x000f680000100800 */
[----:B------:R-:W5:Y:S01]  /*1a160*/  LDL R16, [R1+0x10c] ;  /* 0x00010c0001107983 */ /* 0x000f620000100800 */
[----:B------:R-:W-:-:S02]  /*1a170*/  ISETP.GE.AND P1, PT, R28, c[0x0][0x3c8], PT ;  /* 0x0000f2001c007a0c */ /* 0x000fc40003f26270 */
[----:B------:R-:W-:Y:S01]  /*1a180*/  ISETP.GE.AND P2, PT, R30, c[0x0][0x3c8], PT ;  /* 0x0000f2001e007a0c */ /* 0x000fe20003f46270 */
[----:B------:R-:W-:Y:S04]  /*1a190*/  @!P4 ST.E.64 [R8.64], R52 ;  /* 0x000000340800c985 */ /* 0x000fe8000c101b0a */
[----:B------:R1:W-:Y:S01]  /*1a1a0*/  @!P6 ST.E.64 [R6.64], R56 ;  /* 0x000000380600e985 */ /* 0x0003e2000c101b0a */
[----:B------:R-:W-:-:S03]  /*1a1b0*/  ISETP.GE.AND P0, PT, R26, c[0x0][0x3c8], PT ;  /* 0x0000f2001a007a0c */ /* 0x000fc60003f06270 */
[----:B------:R4:W-:Y:S02]  /*1a1c0*/  @!P5 ST.E.64 [R2.64], R60 ;  /* 0x0000003c0200d985 */ /* 0x0009e4000c101b0a */
[-C--:B-1----:R-:W-:Y:S02]  /*1a1d0*/  @!P1 LEA R6, P4, R28, R0.reuse, 0x2 ;  /* 0x000000001c069211 */ /* 0x082fe400078810ff */
[----:B------:R-:W-:Y:S02]  /*1a1e0*/  @!P2 LEA R8, P3, R30, R0, 0x2 ;  /* 0x000000001e08a211 */ /* 0x000fe400078610ff */
[----:B----4-:R-:W-:Y:S02]  /*1a1f0*/  ISETP.GE.AND P5, PT, R24, c[0x0][0x3c8], PT ;  /* 0x0000f20018007a0c */ /* 0x010fe40003fa6270 */
[----:B------:R-:W-:Y:S02]  /*1a200*/  @!P2 LEA.HI.X R9, R30, R4, R31, 0x2, P3 ;  /* 0x000000041e09a211 */ /* 0x000fe400018f141f */
[----:B------:R-:W-:-:S05]  /*1a210*/  @!P0 LEA R2, P6, R26, R0, 0x2 ;  /* 0x000000001a028211 */ /* 0x000fca00078c10ff */
[----:B------:R-:W-:-:S04]  /*1a220*/  P2R R3, PR, RZ, 0x10 ;  /* 0x00000010ff037803 */ /* 0x000fc80000000000 */
[----:B------:R-:W-:Y:S02]  /*1a230*/  ISETP.NE.AND P3, PT, R3, RZ, PT ;  /* 0x000000ff0300720c */ /* 0x000fe40003f65270 */
[----:B------:R-:W-:Y:S02]  /*1a240*/  ISETP.GE.AND P4, PT, R10, c[0x0][0x3c8], PT ;  /* 0x0000f2000a007a0c */ /* 0x000fe40003f86270 */
[-C--:B------:R-:W-:Y:S02]  /*1a250*/  @!P1 LEA.HI.X R7, R28, R4.reuse, R29, 0x2, P3 ;  /* 0x000000041c079211 */ /* 0x080fe400018f141d */
[----:B------:R-:W-:Y:S01]  /*1a260*/  @!P0 LEA.HI.X R3, R26, R4, R27, 0x2, P6 ;  /* 0x000000041a038211 */ /* 0x000fe200030f141b */
[----:B------:R-:W-:Y:S01]  /*1a270*/  @!P2 ST.E.64 [R8.64], R64 ;  /* 0x000000400800a985 */ /* 0x000fe2000c101b0a */
[----:B------:R-:W-:-:S03]  /*1a280*/  ISETP.GE.AND P3, PT, R21, c[0x0][0x3c8], PT ;  /* 0x0000f20015007a0c */ /* 0x000fc60003f66270 */
[----:B------:R1:W-:Y:S04]  /*1a290*/  @!P1 ST.E.64 [R6.64], R68 ;  /* 0x0000004406009985 */ /* 0x0003e8000c101b0a */
[----:B------:R4:W-:Y:S01]  /*1a2a0*/  @!P0 ST.E.64 [R2.64], R72 ;  /* 0x0000004802008985 */ /* 0x0009e2000c101b0a */
[----:B------:R-:W-:Y:S02]  /*1a2b0*/  ISETP.GE.AND P2, PT, R19, c[0x0][0x3c8], PT ;  /* 0x0000f20013007a0c */ /* 0x000fe40003f46270 */
[----:B------:R-:W-:Y:S02]  /*1a2c0*/  ISETP.GE.AND P1, PT, R17, c[0x0][0x3c8], PT ;  /* 0x0000f20011007a0c */ /* 0x000fe40003f26270 */
[-C--:B-1----:R-:W-:Y:S02]  /*1a2d0*/  @!P5 LEA R6, P0, R24, R0.reuse, 0x2 ;  /* 0x000000001806d211 */ /* 0x082fe400078010ff */
[----:B----4-:R-:W-:-:S02]  /*1a2e0*/  @!P4 LEA R2, P6, R10, R0, 0x2 ;  /* 0x000000000a02c211 */ /* 0x010fc400078c10ff */
[----:B--2---:R-:W-:-:S05]  /*1a2f0*/  @!P5 LEA.HI.X R7, R24, R4, R25, 0x2, P0 ;  /* 0x000000041807d211 */ /* 0x004fca00000f1419 */
[----:B------:R-:W-:Y:S01]  /*1a300*/  @!P5 ST.E.64 [R6.64], R76 ;  /* 0x0000004c0600d985 */ /* 0x000fe2000c101b0a */
[----:B---3--:R-:W-:Y:S02]  /*1a310*/  @!P4 LEA.HI.X R3, R10, R4, R11, 0x2, P6 ;  /* 0x000000040a03c211 */ /* 0x008fe400030f140b */
[-C--:B------:R-:W-:Y:S02]  /*1a320*/  @!P3 LEA R10, P5, R21, R0.reuse, 0x2 ;  /* 0x00000000150ab211 */ /* 0x080fe400078a10ff */
[----:B------:R-:W-:Y:S01]  /*1a330*/  ISETP.GE.AND P0, PT, R15, c[0x0][0x3c8], PT ;  /* 0x0000f2000f007a0c */ /* 0x000fe20003f06270 */
[----:B------:R1:W-:Y:S01]  /*1a340*/  @!P4 ST.E.64 [R2.64], R80 ;  /* 0x000000500200c985 */ /* 0x0003e2000c101b0a */
[----:B------:R-:W-:-:S04]  /*1a350*/  @!P2 LEA R8, P6, R19, R0, 0x2 ;  /* 0x000000001308a211 */ /* 0x000fc800078c10ff */
[----:B-----5:R-:W-:-:S05]  /*1a360*/  @!P2 LEA.HI.X R9, R19, R4, R20, 0x2, P6 ;  /* 0x000000041309a211 */ /* 0x020fca00030f1414 */
[----:B-1----:R-:W-:-:S04]  /*1a370*/  P2R R2, PR, RZ, 0x20 ;  /* 0x00000020ff027803 */ /* 0x002fc80000000000 */
[----:B------:R-:W-:Y:S02]  /*1a380*/  ISETP.NE.AND P4, PT, R2, RZ, PT ;  /* 0x000000ff0200720c */ /* 0x000fe40003f85270 */
[----:B------:R-:W-:Y:S02]  /*1a390*/  @!P1 LEA R6, P5, R17, R0, 0x2 ;  /* 0x0000000011069211 */ /* 0x000fe400078a10ff */
[----:B------:R-:W-:Y:S02]  /*1a3a0*/  @!P3 LEA.HI.X R11, R21, R4, R23, 0x2, P4 ;  /* 0x00000004150bb211 */ /* 0x000fe400020f1417 */
[----:B------:R-:W-:Y:S02]  /*1a3b0*/  @!P0 LEA R2, P4, R15, R0, 0x2 ;  /* 0x000000000f028211 */ /* 0x000fe400078810ff */
[-C--:B------:R-:W-:Y:S02]  /*1a3c0*/  @!P1 LEA.HI.X R7, R17, R4.reuse, R18, 0x2, P5 ;  /* 0x0000000411079211 */ /* 0x080fe400028f1412 */
[----:B------:R-:W-:Y:S01]  /*1a3d0*/  @!P0 LEA.HI.X R3, R15, R4, R16, 0x2, P4 ;  /* 0x000000040f038211 */ /* 0x000fe200020f1410 */
[----:B------:R1:W-:Y:S04]  /*1a3e0*/  @!P3 ST.E.64 [R10.64], R84 ;  /* 0x000000540a00b985 */ /* 0x0003e8000c101b0a */
[----:B------:R1:W-:Y:S04]  /*1a3f0*/  @!P2 ST.E.64 [R8.64], R88 ;  /* 0x000000580800a985 */ /* 0x0003e8000c101b0a */
[----:B------:R1:W-:Y:S04]  /*1a400*/  @!P1 ST.E.64 [R6.64], R92 ;  /* 0x0000005c06009985 */ /* 0x0003e8000c101b0a */
[----:B------:R1:W-:Y:S02]  /*1a410*/  @!P0 ST.E.64 [R2.64], R96 ;  /* 0x0000006002008985 */ /* 0x0003e4000c101b0a */
.L_x_865:
[----:B------:R-:W-:Y:S05]  /*1a420*/  BSYNC B0 ;  /* 0x0000000000007941 */ /* 0x000fea0003800000 */
.L_x_864:
[----:B------:R-:W-:Y:S05]  /*1a430*/  BRA.DIV ~URZ, `(.L_x_866) ;  /* 0x000050827f007947 */ /* 0x000fea000b800000 */
[----:B--2---:R2:W1:Y:S04]  /*1a440*/  SHFL.IDX PT, R4, R5, 0x1, 0x1c1f ;  /* 0x003c1f0005047f89 */ /* 0x00446800000e0000 */
[----:B----4-:R2:W4:Y:S02]  /*1a450*/  SHFL.IDX PT, R0, R12, 0x1, 0x1c1f ;  /* 0x003c1f000c007f89 */ /* 0x01052400000e0000 */
.L_x_952:
[----:B------:R-:W-:-:S13]  /*1a460*/  ISETP.GE.AND P0, PT, R13, R14, PT ;  /* 0x0000000e0d00720c */ /* 0x000fda0003f06270 */
[----:B------:R-:W-:Y:S05]  /*1a470*/  @P0 BRA `(.L_x_861) ;  /* 0x000016a000000947 */ /* 0x000fea0003800000 */
[----:B-1----:R-:W5:Y:S04]  /*1a480*/  LDL R10, [R1+0x100] ;  /* 0x00010000010a7983 */ /* 0x002f680000100800 */
[----:B--2---:R-:W2:Y:S04]  /*1a490*/  LDL R20, [R1+0xe4] ;  /* 0x0000e40001147983 */ /* 0x004ea80000100800 */
[----:B---3--:R-:W3:Y:S04]  /*1a4a0*/  LDL R8, [R1+0xec] ;  /* 0x0000ec0001087983 */ /* 0x008ee80000100800 */
[----:B----4-:R-:W4:Y:S04]  /*1a4b0*/  LDL R11, [R1+0xe8] ;  /* 0x0000e800010b7983 */ /* 0x010f280000100800 */
[----:B------:R-:W4:Y:S04]  /*1a4c0*/  LDL R9, [R1+0x164] ;  /* 0x0001640001097983 */ /* 0x000f280000100800 */
        /* <DEDUP_REMOVED lines=14> */
[----:B------:R-:W4:Y:S01]  /*1a5b0*/  LDL R27, [R1+0x130] ;  /* 0x00013000011b7983 */ /* 0x000f220000100800 */
[----:B-----5:R-:W-:-:S02]  /*1a5c0*/  ISETP.GE.AND P4, PT, R10, c[0x0][0x3c8], PT ;  /* 0x0000f2000a007a0c */ /* 0x020fc40003f86270 */
[----:B--2---:R-:W-:Y:S02]  /*1a5d0*/  ISETP.GE.AND P1, PT, R20, c[0x0][0x3c8], PT ;  /* 0x0000f20014007a0c */ /* 0x004fe40003f26270 */
[----:B---3--:R-:W-:-:S09]  /*1a5e0*/  ISETP.GE.AND P3, PT, R8, c[0x0][0x3c8], PT ;  /* 0x0000f20008007a0c */ /* 0x008fd20003f66270 */
[----:B------:R-:W-:Y:S02]  /*1a5f0*/  @!P4 IMAD.MOV.U32 R6, RZ, RZ, R0 ;  /* 0x000000ffff06c224 */ /* 0x000fe400078e0000 */
[----:B------:R-:W-:-:S04]  /*1a600*/  @!P4 IMAD.MOV.U32 R7, RZ, RZ, R4 ;  /* 0x000000ffff07c224 */ /* 0x000fc800078e0004 */
[----:B------:R-:W-:Y:S01]  /*1a610*/  @!P4 IMAD.WIDE R6, R10, 0x4, R6 ;  /* 0x000000040a06c825 */ /* 0x000fe200078e0206 */
[----:B----4-:R-:W-:Y:S01]  /*1a620*/  ISETP.GE.AND P2, PT, R11, c[0x0][0x3c8], PT ;  /* 0x0000f2000b007a0c */ /* 0x010fe20003f46270 */
[----:B------:R-:W2:Y:S01]  /*1a630*/  LDL R10, [R1+0xcc] ;  /* 0x0000cc00010a7983 */ /* 0x000ea20000100800 */
[----:B------:R-:W-:-:S03]  /*1a640*/  @!P3 LEA R2, P5, R8, R0, 0x2 ;  /* 0x000000000802b211 */ /* 0x000fc600078a10ff */
[----:B------:R1:W-:Y:S01]  /*1a650*/  @!P4 ST.E.64 [R6.64], R138 ;  /* 0x0000008a0600c985 */ /* 0x0003e2000c101b0a */
[----:B------:R-:W-:-:S05]  /*1a660*/  @!P3 LEA.HI.X R3, R8, R4, R9, 0x2, P5 ;  /* 0x000000040803b211 */ /* 0x000fca00028f1409 */
[----:B------:R3:W-:Y:S02]  /*1a670*/  @!P3 ST.E.64 [R2.64], R134 ;  /* 0x000000860200b985 */ /* 0x0007e4000c101b0a */
[----:B------:R-:W-:-:S04]  /*1a680*/  @!P2 LEA R8, P3, R11, R0, 0x2 ;  /* 0x000000000b08a211 */ /* 0x000fc800078610ff */
[----:B------:R-:W-:Y:S02]  /*1a690*/  @!P2 LEA.HI.X R9, R11, R4, R12, 0x2, P3 ;  /* 0x000000040b09a211 */ /* 0x000fe400018f140c */
[----:B------:R-:W-:Y:S01]  /*1a6a0*/  ISETP.GE.AND P0, PT, R18, c[0x0][0x3c8], PT ;  /* 0x0000f20012007a0c */ /* 0x000fe20003f06270 */
[----:B------:R-:W4:Y:S01]  /*1a6b0*/  LDL R11, [R1+0x84] ;  /* 0x00008400010b7983 */ /* 0x000f220000100800 */
[----:B-1----:R-:W-:-:S03]  /*1a6c0*/  @!P1 LEA R6, P6, R20, R0, 0x2 ;  /* 0x0000000014069211 */ /* 0x002fc600078c10ff */
[----:B------:R-:W5:Y:S10]  /*1a6d0*/  LDL R12, [R1+0xc8] ;  /* 0x0000c800010c7983 */ /* 0x000f740000100800 */
[----:B---3--:R-:W-:-:S04]  /*1a6e0*/  P2R R2, PR, RZ, 0x40 ;  /* 0x00000040ff027803 */ /* 0x008fc80000000000 */
[----:B------:R-:W-:-:S04]  /*1a6f0*/  ISETP.NE.AND P3, PT, R2, RZ, PT ;  /* 0x000000ff0200720c */ /* 0x000fc80003f65270 */
[----:B------:R-:W-:Y:S02]  /*1a700*/  @!P1 LEA.HI.X R7, R20, R4, R26, 0x2, P3 ;  /* 0x0000000414079211 */ /* 0x000fe400018f141a */
[----:B------:R-:W3:Y:S01]  /*1a710*/  LDL R20, [R1+0x148] ;  /* 0x0001480001147983 */ /* 0x000ee20000100800 */
[----:B------:R-:W-:Y:S02]  /*1a720*/  ISETP.GE.AND P3, PT, R17, c[0x0][0x3c8], PT ;  /* 0x0000f20011007a0c */ /* 0x000fe40003f66270 */
[C---:B------:R-:W-:Y:S01]  /*1a730*/  @!P0 LEA R2, P6, R18.reuse, R0, 0x2 ;  /* 0x0000000012028211 */ /* 0x040fe200078c10ff */
[----:B------:R-:W-:Y:S03]  /*1a740*/  @!P2 ST.E.64 [R8.64], R130 ;  /* 0x000000820800a985 */ /* 0x000fe6000c101b0a */
[----:B------:R-:W-:Y:S01]  /*1a750*/  @!P0 LEA.HI.X R3, R18, R4, R25, 0x2, P6 ;  /* 0x0000000412038211 */ /* 0x000fe200030f1419 */
[----:B------:R-:W-:Y:S01]  /*1a760*/  @!P1 ST.E.64 [R6.64], R126 ;  /* 0x0000007e06009985 */ /* 0x000fe2000c101b0a */
[----:B------:R-:W-:-:S03]  /*1a770*/  ISETP.GE.AND P4, PT, R5, c[0x0][0x3c8], PT ;  /* 0x0000f20005007a0c */ /* 0x000fc60003f86270 */
[----:B------:R1:W-:Y:S04]  /*1a780*/  @!P0 ST.E.64 [R2.64], R122 ;  /* 0x0000007a02008985 */ /* 0x0003e8000c101b0a */
[----:B------:R-:W5:Y:S01]  /*1a790*/  LDL R18, [R1+0x144] ;  /* 0x0001440001127983 */ /* 0x000f620000100800 */
[----:B------:R-:W-:Y:S02]  /*1a7a0*/  ISETP.GE.AND P5, PT, R23, c[0x0][0x3c8], PT ;  /* 0x0000f20017007a0c */ /* 0x000fe40003fa6270 */
[----:B------:R-:W-:Y:S01]  /*1a7b0*/  ISETP.GE.AND P2, PT, R15, c[0x0][0x3c8], PT ;  /* 0x0000f2000f007a0c */ /* 0x000fe20003f46270 */
[----:B------:R-:W5:Y:S04]  /*1a7c0*/  LDL R25, [R1+0xbc] ;  /* 0x0000bc0001197983 */ /* 0x000f680000100800 */
[----:B------:R-:W5:Y:S01]  /*1a7d0*/  LDL R26, [R1+0x12c] ;  /* 0x00012c00011a7983 */ /* 0x000f620000100800 */
[----:B-1----:R-:W-:-:S02]  /*1a7e0*/  @!P3 LEA R2, P1, R17, R0, 0x2 ;  /* 0x000000001102b211 */ /* 0x002fc400078210ff */
[----:B------:R-:W-:-:S04]  /*1a7f0*/  @!P4 LEA R6, P6, R5, R0, 0x2 ;  /* 0x000000000506c211 */ /* 0x000fc800078c10ff */
[----:B------:R-:W-:Y:S02]  /*1a800*/  @!P4 LEA.HI.X R7, R5, R4, R21, 0x2, P6 ;  /* 0x000000040507c211 */ /* 0x000fe400030f1415 */
[----:B------:R-:W-:Y:S01]  /*1a810*/  @!P5 LEA R8, P0, R23, R0, 0x2 ;  /* 0x000000001708d211 */ /* 0x000fe200078010ff */
[----:B------:R-:W5:Y:S04]  /*1a820*/  LDL R5, [R1+0xc0] ;  /* 0x0000c00001057983 */ /* 0x000f680000100800 */
[----:B------:R-:W-:Y:S01]  /*1a830*/  P2R R3, PR, RZ, 0x2 ;  /* 0x00000002ff037803 */ /* 0x000fe20000000000 */
[----:B------:R-:W5:Y:S03]  /*1a840*/  LDL R21, [R1+0x124] ;  /* 0x0001240001157983 */ /* 0x000f660000100800 */
[----:B------:R-:W-:-:S04]  /*1a850*/  ISETP.NE.AND P6, PT, R3, RZ, PT ;  /* 0x000000ff0300720c */ /* 0x000fc80003fc5270 */
[-C--:B------:R-:W-:Y:S02]  /*1a860*/  @!P3 LEA.HI.X R3, R17, R4.reuse, R19, 0x2, P6 ;  /* 0x000000041103b211 */ /* 0x080fe400030f1413 */
[----:B------:R-:W5:Y:S04]  /*1a870*/  LDL R19, [R1+0x13c] ;  /* 0x00013c0001137983 */ /* 0x000f680000100800 */
[----:B------:R-:W5:Y:S01]  /*1a880*/  LDL R17, [R1+0x138] ;  /* 0x0001380001117983 */ /* 0x000f620000100800 */
[----:B------:R-:W-:Y:S02]  /*1a890*/  @!P5 LEA.HI.X R9, R23, R4, R24, 0x2, P0 ;  /* 0x000000041709d211 */ /* 0x000fe400000f1418 */
[----:B------:R-:W-:Y:S01]  /*1a8a0*/  ISETP.GE.AND P1, PT, R16, c[0x0][0x3c8], PT ;  /* 0x0000f20010007a0c */ /* 0x000fe20003f26270 */
[----:B------:R-:W5:Y:S04]  /*1a8b0*/  LDL R23, [R1+0xb8] ;  /* 0x0000b80001177983 */ /* 0x000f680000100800 */
[----:B------:R1:W-:Y:S04]  /*1a8c0*/  @!P5 ST.E.64 [R8.64], R118 ;  /* 0x000000760800d985 */ /* 0x0003e8000c101b0a */
[----:B------:R2:W-:Y:S04]  /*1a8d0*/  @!P4 ST.E.64 [R6.64], R114 ;  /* 0x000000720600c985 */ /* 0x0005e8000c101b0a */
[----:B------:R2:W-:Y:S04]  /*1a8e0*/  @!P3 ST.E.64 [R2.64], R110 ;  /* 0x0000006e0200b985 */ /* 0x0005e8000c101b0a */
[----:B------:R-:W5:Y:S01]  /*1a8f0*/  LDL R24, [R1+0x128] ;  /* 0x0001280001187983 */ /* 0x000f620000100800 */
[----:B-1----:R-:W-:-:S04]  /*1a900*/  @!P2 LEA R8, P3, R15, R0, 0x2 ;  /* 0x000000000f08a211 */ /* 0x002fc800078610ff */
[----:B---3--:R-:W-:Y:S02]  /*1a910*/  @!P2 LEA.HI.X R9, R15, R4, R20, 0x2, P3 ;  /* 0x000000040f09a211 */ /* 0x008fe400018f1414 */
[----:B------:R-:W3:Y:S01]  /*1a920*/  LDL R15, [R1+0x134] ;  /* 0x00013400010f7983 */ /* 0x000ee20000100800 */
[----:B--2---:R-:W-:Y:S02]  /*1a930*/  @!P1 LEA R6, P6, R16, R0, 0x2 ;  /* 0x0000000010069211 */ /* 0x004fe400078c10ff */
[----:B------:R-:W-:Y:S01]  /*1a940*/  ISETP.GE.AND P0, PT, R10, c[0x0][0x3c8], PT ;  /* 0x0000f2000a007a0c */ /* 0x000fe20003f06270 */
[----:B------:R-:W2:Y:S01]  /*1a950*/  LDL R20, [R1+0xb4] ;  /* 0x0000b40001147983 */ /* 0x000ea20000100800 */
[----:B----4-:R-:W-:-:S09]  /*1a960*/  ISETP.GE.AND P4, PT, R11, c[0x0][0x3c8], PT ;  /* 0x0000f2000b007a0c */ /* 0x010fd20003f86270 */
[----:B------:R-:W-:-:S04]  /*1a970*/  P2R R2, PR, RZ, 0x40 ;  /* 0x00000040ff027803 */ /* 0x000fc80000000000 */
[----:B------:R-:W-:Y:S02]  /*1a980*/  ISETP.NE.AND P3, PT, R2, RZ, PT ;  /* 0x000000ff0200720c */ /* 0x000fe40003f65270 */
[----:B------:R-:W-:Y:S02]  /*1a990*/  @!P0 LEA R2, P6, R10, R0, 0x2 ;  /* 0x000000000a028211 */ /* 0x000fe400078c10ff */
[-C--:B-----5:R-:W-:Y:S01]  /*1a9a0*/  @!P1 LEA.HI.X R7, R16, R4.reuse, R18, 0x2, P3 ;  /* 0x0000000410079211 */ /* 0x0a0fe200018f1412 */
[----:B------:R-:W-:Y:S01]  /*1a9b0*/  @!P2 ST.E.64 [R8.64], R38 ;  /* 0x000000260800a985 */ /* 0x000fe2000c101b0a */
[----:B------:R-:W-:Y:S02]  /*1a9c0*/  ISETP.GE.AND P5, PT, R12, c[0x0][0x3c8], PT ;  /* 0x0000f2000c007a0c */ /* 0x000fe40003fa6270 */
[----:B------:R-:W-:Y:S01]  /*1a9d0*/  @!P0 LEA.HI.X R3, R10, R4, R14, 0x2, P6 ;  /* 0x000000040a038211 */ /* 0x000fe200030f140e */
[----:B------:R1:W-:Y:S04]  /*1a9e0*/  @!P1 ST.E.64 [R6.64], R42 ;  /* 0x0000002a06009985 */ /* 0x0003e8000c101b0a */
[----:B------:R-:W4:Y:S04]  /*1a9f0*/  LDL R10, [R1+0xb0] ;  /* 0x0000b000010a7983 */ /* 0x000f280000100800 */
[----:B------:R-:W5:Y:S04]  /*1aa00*/  LDL R18, [R1+0xac] ;  /* 0x0000ac0001127983 */ /* 0x000f680000100800 */
[----:B------:R1:W-:Y:S01]  /*1aa10*/  @!P0 ST.E.64 [R2.64], R46 ;  /* 0x0000002e02008985 */ /* 0x0003e2000c101b0a */
[----:B------:R-:W-:-:S03]  /*1aa20*/  ISETP.GE.AND P3, PT, R13, c[0x0][0x3c8], PT ;  /* 0x0000f2000d007a0c */ /* 0x000fc60003f66270 */
[----:B------:R-:W4:Y:S04]  /*1aa30*/  LDL R16, [R1+0xa8] ;  /* 0x0000a80001107983 */ /* 0x000f280000100800 */
[----:B------:R-:W4:Y:S01]  /*1aa40*/  LDL R14, [R1+0xa4] ;  /* 0x0000a400010e7983 */ /* 0x000f220000100800 */
[-C--:B-1----:R-:W-:Y:S02]  /*1aa50*/  @!P4 LEA R6, P6, R11, R0.reuse, 0x2 ;  /* 0x000000000b06c211 */ /* 0x082fe400078c10ff */
[----:B------:R-:W-:-:S04]  /*1aa60*/  @!P5 LEA R8, P0, R12, R0, 0x2 ;  /* 0x000000000c08d211 */ /* 0x000fc800078010ff */
[----:B------:R-:W-:Y:S02]  /*1aa70*/  @!P5 LEA.HI.X R9, R12, R4, R19, 0x2, P0 ;  /* 0x000000040c09d211 */ /* 0x000fe400000f1413 */
[----:B------:R-:W5:Y:S01]  /*1aa80*/  LDL R12, [R1+0xa0] ;  /* 0x0000a000010c7983 */ /* 0x000f620000100800 */
[----:B------:R-:W-:-:S03]  /*1aa90*/  ISETP.GE.AND P2, PT, R5, c[0x0][0x3c8], PT ;  /* 0x0000f20005007a0c */ /* 0x000fc60003f46270 */
[----:B------:R-:W5:Y:S01]  /*1aaa0*/  LDL R19, [R1+0x11c] ;  /* 0x00011c0001137983 */ /* 0x000f620000100800 */
[----:B------:R-:W-:-:S04]  /*1aab0*/  P2R R2, PR, RZ, 0x40 ;  /* 0x00000040ff027803 */ /* 0x000fc80000000000 */
[----:B------:R-:W-:-:S04]  /*1aac0*/  ISETP.NE.AND P0, PT, R2, RZ, PT ;  /* 0x000000ff0200720c */ /* 0x000fc80003f05270 */
[----:B------:R-:W-:Y:S02]  /*1aad0*/  @!P4 LEA.HI.X R7, R11, R4, R17, 0x2, P0 ;  /* 0x000000040b07c211 */ /* 0x000fe400000f1411 */
[----:B------:R-:W5:Y:S01]  /*1aae0*/  LDL R11, [R1+0x120] ;  /* 0x00012000010b7983 */ /* 0x000f620000100800 */
[----:B------:R-:W-:-:S03]  /*1aaf0*/  @!P3 LEA R2, P6, R13, R0, 0x2 ;  /* 0x000000000d02b211 */ /* 0x000fc600078c10ff */
[----:B------:R-:W5:Y:S04]  /*1ab00*/  LDL R17, [R1+0x118] ;  /* 0x0001180001117983 */ /* 0x000f680000100800 */
[----:B------:R1:W-:Y:S04]  /*1ab10*/  @!P5 ST.E.64 [R8.64], R50 ;  /* 0x000000320800d985 */ /* 0x0003e8000c101b0a */
[----:B------:R1:W-:Y:S01]  /*1ab20*/  @!P4 ST.E.64 [R6.64], R54 ;  /* 0x000000360600c985 */ /* 0x0003e2000c101b0a */
[----:B---3--:R-:W-:-:S03]  /*1ab30*/  @!P3 LEA.HI.X R3, R13, R4, R15, 0x2, P6 ;  /* 0x000000040d03b211 */ /* 0x008fc600030f140f */
[----:B------:R-:W3:Y:S04]  /*1ab40*/  LDL R15, [R1+0x114] ;  /* 0x00011400010f7983 */ /* 0x000ee80000100800 */
[----:B------:R-:W3:Y:S04]  /*1ab50*/  LDL R13, [R1+0x110] ;  /* 0x00011000010d7983 */ /* 0x000ee80000100800 */
[----:B------:R2:W-:Y:S01]  /*1ab60*/  @!P3 ST.E.64 [R2.64], R58 ;  /* 0x0000003a0200b985 */ /* 0x0005e2000c101b0a */
[----:B-1----:R-:W-:-:S04]  /*1ab70*/  @!P2 LEA R8, P3, R5, R0, 0x2 ;  /* 0x000000000508a211 */ /* 0x002fc800078610ff */
[----:B------:R-:W-:Y:S02]  /*1ab80*/  @!P2 LEA.HI.X R9, R5, R4, R27, 0x2, P3 ;  /* 0x000000040509a211 */ /* 0x000fe400018f141b */
[----:B------:R-:W3:Y:S01]  /*1ab90*/  LDL R5, [R1+0x9c] ;  /* 0x00009c0001057983 */ /* 0x000ee20000100800 */
[----:B------:R-:W-:Y:S02]  /*1aba0*/  ISETP.GE.AND P1, PT, R25, c[0x0][0x3c8], PT ;  /* 0x0000f20019007a0c */ /* 0x000fe40003f26270 */
[----:B------:R-:W-:-:S11]  /*1abb0*/  ISETP.GE.AND P0, PT, R23, c[0x0][0x3c8], PT ;  /* 0x0000f20017007a0c */ /* 0x000fd60003f06270 */
[-C--:B------:R-:W-:Y:S02]  /*1abc0*/  @!P1 LEA R6, P4, R25, R0.reuse, 0x2 ;  /* 0x0000000019069211 */ /* 0x080fe400078810ff */
[----:B--2---:R-:W-:Y:S02]  /*1abd0*/  ISETP.GE.AND P5, PT, R20, c[0x0][0x3c8], PT ;  /* 0x0000f20014007a0c */ /* 0x004fe40003fa6270 */
[----:B------:R-:W-:-:S09]  /*1abe0*/  @!P0 LEA R2, P6, R23, R0, 0x2 ;  /* 0x0000000017028211 */ /* 0x000fd200078c10ff */
[----:B------:R-:W-:-:S04]  /*1abf0*/  P2R R3, PR, RZ, 0x10 ;  /* 0x00000010ff037803 */ /* 0x000fc80000000000 */
[----:B------:R-:W-:Y:S02]  /*1ac00*/  ISETP.NE.AND P3, PT, R3, RZ, PT ;  /* 0x000000ff0300720c */ /* 0x000fe40003f65270 */
[----:B----4-:R-:W-:Y:S02]  /*1ac10*/  ISETP.GE.AND P4, PT, R10, c[0x0][0x3c8], PT ;  /* 0x0000f2000a007a0c */ /* 0x010fe40003f86270 */
[-C--:B------:R-:W-:Y:S02]  /*1ac20*/  @!P1 LEA.HI.X R7, R25, R4.reuse, R26, 0x2, P3 ;  /* 0x0000000419079211 */ /* 0x080fe400018f141a */
[----:B------:R-:W-:Y:S01]  /*1ac30*/  @!P0 LEA.HI.X R3, R23, R4, R24, 0x2, P6 ;  /* 0x0000000417038211 */ /* 0x000fe200030f1418 */
[----:B------:R-:W-:Y:S01]  /*1ac40*/  @!P2 ST.E.64 [R8.64], R62 ;  /* 0x0000003e0800a985 */ /* 0x000fe2000c101b0a */
[----:B-----5:R-:W-:-:S03]  /*1ac50*/  ISETP.GE.AND P3, PT, R18, c[0x0][0x3c8], PT ;  /* 0x0000f20012007a0c */ /* 0x020fc60003f66270 */
[----:B------:R1:W-:Y:S04]  /*1ac60*/  @!P1 ST.E.64 [R6.64], R66 ;  /* 0x0000004206009985 */ /* 0x0003e8000c101b0a */
[----:B------:R2:W-:Y:S01]  /*1ac70*/  @!P0 ST.E.64 [R2.64], R70 ;  /* 0x0000004602008985 */ /* 0x0005e2000c101b0a */
[----:B------:R-:W-:Y:S02]  /*1ac80*/  ISETP.GE.AND P2, PT, R16, c[0x0][0x3c8], PT ;  /* 0x0000f20010007a0c */ /* 0x000fe40003f46270 */
[----:B------:R-:W-:Y:S02]  /*1ac90*/  ISETP.GE.AND P1, PT, R14, c[0x0][0x3c8], PT ;  /* 0x0000f2000e007a0c */ /* 0x000fe40003f26270 */
[----:B-1----:R-:W-:-:S04]  /*1aca0*/  @!P5 LEA R6, P0, R20, R0, 0x2 ;  /* 0x000000001406d211 */ /* 0x002fc800078010ff */
[----:B------:R-:W-:Y:S02]  /*1acb0*/  @!P5 LEA.HI.X R7, R20, R4, R21, 0x2, P0 ;  /* 0x000000041407d211 */ /* 0x000fe400000f1415 */
[----:B--2---:R-:W-:-:S03]  /*1acc0*/  @!P4 LEA R2, P6, R10, R0, 0x2 ;  /* 0x000000000a02c211 */ /* 0x004fc600078c10ff */
[----:B------:R-:W-:Y:S01]  /*1acd0*/  @!P5 ST.E.64 [R6.64], R74 ;  /* 0x0000004a0600d985 */ /* 0x000fe2000c101b0a */
[----:B------:R-:W-:Y:S02]  /*1ace0*/  @!P4 LEA.HI.X R3, R10, R4, R11, 0x2, P6 ;  /* 0x000000040a03c211 */ /* 0x000fe400030f140b */
[-C--:B------:R-:W-:Y:S02]  /*1acf0*/  @!P3 LEA R10, P5, R18, R0.reuse, 0x2 ;  /* 0x00000000120ab211 */ /* 0x080fe400078a10ff */
[----:B------:R-:W-:Y:S01]  /*1ad00*/  ISETP.GE.AND P0, PT, R12, c[0x0][0x3c8], PT ;  /* 0x0000f2000c007a0c */ /* 0x000fe20003f06270 */
[----:B------:R1:W-:Y:S01]  /*1ad10*/  @!P4 ST.E.64 [R2.64], R78 ;  /* 0x0000004e0200c985 */ /* 0x0003e2000c101b0a */
[----:B------:R-:W-:-:S04]  /*1ad20*/  @!P2 LEA R8, P6, R16, R0, 0x2 ;  /* 0x000000001008a211 */ /* 0x000fc800078c10ff */
[----:B------:R-:W-:-:S05]  /*1ad30*/  @!P2 LEA.HI.X R9, R16, R4, R17, 0x2, P6 ;  /* 0x000000041009a211 */ /* 0x000fca00030f1411 */
[----:B-1----:R-:W-:-:S04]  /*1ad40*/  P2R R2, PR, RZ, 0x20 ;  /* 0x00000020ff027803 */ /* 0x002fc80000000000 */
[----:B------:R-:W-:Y:S02]  /*1ad50*/  ISETP.NE.AND P4, PT, R2, RZ, PT ;  /* 0x000000ff0200720c */ /* 0x000fe40003f85270 */
[----:B------:R-:W-:Y:S02]  /*1ad60*/  @!P1 LEA R6, P5, R14, R0, 0x2 ;  /* 0x000000000e069211 */ /* 0x000fe400078a10ff */
[----:B------:R-:W-:Y:S02]  /*1ad70*/  @!P3 LEA.HI.X R11, R18, R4, R19, 0x2, P4 ;  /* 0x00000004120bb211 */ /* 0x000fe400020f1413 */
[----:B------:R-:W-:-:S03]  /*1ad80*/  @!P0 LEA R2, P4, R12, R0, 0x2 ;  /* 0x000000000c028211 */ /* 0x000fc600078810ff */
[----:B------:R1:W-:Y:S04]  /*1ad90*/  @!P3 ST.E.64 [R10.64], R82 ;  /* 0x000000520a00b985 */ /* 0x0003e8000c101b0a */
[----:B------:R1:W-:Y:S01]  /*1ada0*/  @!P2 ST.E.64 [R8.64], R86 ;  /* 0x000000560800a985 */ /* 0x0003e2000c101b0a */
[-C--:B---3--:R-:W-:Y:S02]  /*1adb0*/  @!P1 LEA.HI.X R7, R14, R4.reuse, R15, 0x2, P5 ;  /* 0x000000040e079211 */ /* 0x088fe400028f140f */
[----:B------:R-:W-:-:S03]  /*1adc0*/  @!P0 LEA.HI.X R3, R12, R4, R13, 0x2, P4 ;  /* 0x000000040c038211 */ /* 0x000fc600020f140d */
[----:B------:R1:W-:Y:S04]  /*1add0*/  @!P1 ST.E.64 [R6.64], R90 ;  /* 0x0000005a06009985 */ /* 0x0003e8000c101b0a */
[----:B------:R1:W-:Y:S01]  /*1ade0*/  @!P0 ST.E.64 [R2.64], R94 ;  /* 0x0000005e02008985 */ /* 0x0003e2000c101b0a */
[----:B------:R-:W-:-:S13]  /*1adf0*/  ISETP.GE.AND P0, PT, R5, c[0x0][0x3c8], PT ;  /* 0x0000f20005007a0c */ /* 0x000fda0003f06270 */
[----:B------:R-:W-:Y:S05]  /*1ae00*/  @P0 BRA `(.L_x_861) ;  /* 0x00000d1000000947 */ /* 0x000fea0003800000 */
[----:B------:R-:W2:Y:S01]  /*1ae10*/  LDL R12, [R1+0x10c] ;  /* 0x00010c00010c7983 */ /* 0x000ea20000100800 */
[----:B-1----:R-:W-:-:S04]  /*1ae20*/  LEA R2, P0, R5, R0, 0x2 ;  /* 0x0000000005027211 */ /* 0x002fc800078010ff */
[----:B--2---:R-:W-:-:S05]  /*1ae30*/  LEA.HI.X R3, R5, R4, R12, 0x2, P0 ;  /* 0x0000000405037211 */ /* 0x004fca00000f140c */
[----:B------:R1:W-:Y:S01]  /*1ae40*/  ST.E.64 [R2.64], R98 ;  /* 0x0000006202007985 */ /* 0x0003e2000c101b0a */
[----:B------:R-:W-:Y:S05]  /*1ae50*/  BRA `(.L_x_861) ;  /* 0x00000cc000007947 */ /* 0x000fea0003800000 */
.L_x_846:
[----:B------:R-:W-:Y:S01]  /*1ae60*/  ISETP.NE.U32.AND P0, PT, RZ, c[0x0][0x508], PT ;  /* 0x00014200ff007a0c */ /* 0x000fe20003f05070 */
[----:B------:R-:W3:Y:S01]  /*1ae70*/  LDL.LU R6, [R1+0x78] ;  /* 0x0000780001067983 */ /* 0x000ee20000300800 */
[----:B------:R-:W-:Y:S01]  /*1ae80*/  ISETP.NE.U32.AND P2, PT, RZ, c[0x0][0x500], PT ;  /* 0x00014000ff007a0c */ /* 0x000fe20003f45070 */
[----:B------:R-:W-:Y:S01]  /*1ae90*/  IMAD.MOV.U32 R4, RZ, RZ, 0x4 ;  /* 0x00000004ff047424 */ /* 0x000fe200078e00ff */
[----:B------:R-:W-:Y:S01]  /*1aea0*/  ISETP.NE.AND.EX P0, PT, RZ, c[0x0][0x50c], PT, P0 ;  /* 0x00014300ff007a0c */ /* 0x000fe20003f05300 */
[----:B------:R-:W-:Y:S01]  /*1aeb0*/  IMAD.MOV.U32 R15, RZ, RZ, c[0x0][0x388] ;  /* 0x0000e200ff0f7624 */ /* 0x000fe200078e00ff */
[----:B------:R-:W-:Y:S01]  /*1aec0*/  ISETP.NE.AND.EX P2, PT, RZ, c[0x0][0x504], PT, P2 ;  /* 0x00014100ff007a0c */ /* 0x000fe20003f45320 */
[----:B------:R-:W-:Y:S02]  /*1aed0*/  IMAD.MOV.U32 R0, RZ, RZ, RZ ;  /* 0x000000ffff007224 */ /* 0x000fe400078e00ff */
[----:B------:R-:W-:-:S08]  /*1aee0*/  IMAD.WIDE R2, R239, R4, c[0x0][0x500] ;  /* 0x00014000ef027625 */ /* 0x000fd000078e0204 */
[----:B------:R-:W-:Y:S02]  /*1aef0*/  @P0 IMAD.WIDE R4, R239, R4, c[0x0][0x508] ;  /* 0x00014200ef040625 */ /* 0x000fe400078e0204 */
[----:B------:R1:W5:Y:S04]  /*1af00*/  @P2 LDG.E R0, [R2.64] ;  /* 0x0000000a02002981 */ /* 0x000368000c1e1900 */
[----:B------:R1:W5:Y:S01]  /*1af10*/  @P0 LDG.E R15, [R4.64] ;  /* 0x0000000a040f0981 */ /* 0x000362000c1e1900 */
[----:B---3--:R-:W-:-:S04]  /*1af20*/  ISETP.NE.AND P1, PT, R6, RZ, PT ;  /* 0x000000ff0600720c */ /* 0x008fc80003f25270 */
[----:B------:R-:W-:Y:S01]  /*1af30*/  SEL R19, R6, c[0x0][0x3d4], P1 ;  /* 0x0000f50006137a07 */ /* 0x000fe20000800000 */
[----:B------:R-:W-:Y:S05]  /*1af40*/  @P0 BRA `(.L_x_867) ;  /* 0x0000004000000947 */ /* 0x000fea0003800000 */
[----:B-1----:R-:W-:Y:S05]  /*1af50*/  @!P2 BRA `(.L_x_867) ;  /* 0x000000300000a947 */ /* 0x002fea0003800000 */
[----:B------:R1:W3:Y:S04]  /*1af60*/  LDG.E R4, [R2.64] ;  /* 0x0000000a02047981 */ /* 0x0002e8000c1e1900 */
[----:B-1----:R-:W3:Y:S02]  /*1af70*/  LDG.E R2, [R2.64+0x4] ;  /* 0x0000040a02027981 */ /* 0x002ee4000c1e1900 */
[----:B---3-5:R-:W-:Y:S02]  /*1af80*/  IADD3 R15, -R4, R2, RZ ;  /* 0x00000002040f7210 */ /* 0x028fe40007ffe1ff */
.L_x_867:
[----:B-1----:R-:W1:Y:S01]  /*1af90*/  S2R R4, SR_TID.X ;  /* 0x0000000000047919 */ /* 0x002e620000002100 */
[----:B------:R-:W-:Y:S01]  /*1afa0*/  SHF.R.S32.HI R2, RZ, 0x1f, R239 ;  /* 0x0000001fff027819 */ /* 0x000fe200000114ef */
[----:B------:R-:W-:Y:S01]  /*1afb0*/  BSSY B0, `(.L_x_868) ;  /* 0x0000037000007945 */ /* 0x000fe20003800000 */
[----:B------:R-:W-:-:S02]  /*1afc0*/  LOP3.LUT R3, R238, 0xffff, RZ, 0xc0, !PT ;  /* 0x0000ffffee037812 */ /* 0x000fc400078ec0ff */
[----:B-----5:R-:W-:Y:S02]  /*1afd0*/  SHF.R.S32.HI R18, RZ, 0x1f, R0 ;  /* 0x0000001fff127819 */ /* 0x020fe40000011400 */
[----:B------:R-:W-:Y:S02]  /*1afe0*/  SEL R8, R239, RZ, !P2 ;  /* 0x000000ffef087207 */ /* 0x000fe40005000000 */
[----:B------:R-:W-:Y:S02]  /*1aff0*/  SEL R21, R2, RZ, !P2 ;  /* 0x000000ff02157207 */ /* 0x000fe40005000000 */
[----:B-1----:R-:W-:-:S13]  /*1b000*/  ISETP.GT.AND P0, PT, R4, 0x7f, PT ;  /* 0x0000007f0400780c */ /* 0x002fda0003f04270 */
[----:B------:R-:W-:Y:S05]  /*1b010*/  @P0 BRA `(.L_x_869) ;  /* 0x0000030000000947 */ /* 0x000fea0003800000 */
[----:B------:R-:W-:Y:S01]  /*1b020*/  IMAD R2, R15, c[0x0][0x4e8], RZ ;  /* 0x00013a000f027a24 */ /* 0x000fe200078e02ff */
[----:B------:R-:W-:-:S04]  /*1b030*/  IADD3 R14, R236, R4, RZ ;  /* 0x00000004ec0e7210 */ /* 0x000fc80007ffe0ff */
[----:B------:R-:W-:-:S13]  /*1b040*/  ISETP.GE.AND P0, PT, R14, R2, PT ;  /* 0x000000020e00720c */ /* 0x000fda0003f06270 */
[----:B------:R-:W-:Y:S05]  /*1b050*/  @P0 BRA `(.L_x_869) ;  /* 0x000002c000000947 */ /* 0x000fea0003800000 */
[----:B------:R-:W3:Y:S01]  /*1b060*/  LDL.LU R23, [R1+0x80] ;  /* 0x0000800001177983 */ /* 0x000ee20000300800 */
[----:B------:R-:W-:Y:S01]  /*1b070*/  IMAD.MOV.U32 R2, RZ, RZ, 0x368 ;  /* 0x00000368ff027424 */ /* 0x000fe200078e00ff */
[----:B------:R-:W-:-:S04]  /*1b080*/  ISETP.GT.AND P2, PT, R19, 0x1, PT ;  /* 0x000000011300780c */ /* 0x000fc80003f44270 */
[----:B------:R-:W-:-:S04]  /*1b090*/  SEL R2, R2, 0x328, P2 ;  /* 0x0000032802027807 */ /* 0x000fc80001000000 */
[----:B------:R1:W4:Y:S08]  /*1b0a0*/  LDC.64 R10, c[0x0][R2+0x170] ;  /* 0x00005c00020a7b82 */ /* 0x0003300000000a00 */
[----:B------:R1:W5:Y:S08]  /*1b0b0*/  LDC.64 R6, c[0x0][R2+0x168] ;  /* 0x00005a0002067b82 */ /* 0x0003700000000a00 */
[----:B------:R1:W2:Y:S08]  /*1b0c0*/  LDC.64 R16, c[0x0][R2+0x178] ;  /* 0x00005e0002107b82 */ /* 0x0002b00000000a00 */
[----:B------:R1:W2:Y:S02]  /*1b0d0*/  LDC.64 R12, c[0x0][R2+0x160] ;  /* 0x00005800020c7b82 */ /* 0x0002a40000000a00 */
[----:B-1----:R-:W-:-:S02]  /*1b0e0*/  IMAD.MOV.U32 R2, RZ, RZ, c[0x0][0x4e8] ;  /* 0x00013a00ff027624 */ /* 0x002fc400078e00ff */
[-C--:B----4-:R-:W-:Y:S02]  /*1b0f0*/  IMAD R9, R11, R8.reuse, RZ ;  /* 0x000000080b097224 */ /* 0x090fe400078e02ff */
[----:B------:R-:W-:Y:S01]  /*1b100*/  IMAD.WIDE.U32 R4, R10, R8, RZ ;  /* 0x000000080a047225 */ /* 0x000fe200078e00ff */
[----:B------:R-:W-:Y:S02]  /*1b110*/  ISETP.NE.AND P0, PT, R2, 0x1, PT ;  /* 0x000000010200780c */ /* 0x000fe40003f05270 */
[----:B------:R-:W-:Y:S01]  /*1b120*/  MOV R2, R14 ;  /* 0x0000000e00027202 */ /* 0x000fe20000000f00 */
[----:B------:R-:W-:Y:S02]  /*1b130*/  IMAD R10, R10, R21, R9 ;  /* 0x000000150a0a7224 */ /* 0x000fe400078e0209 */
[-C--:B-----5:R-:W-:Y:S02]  /*1b140*/  IMAD R11, R7, R3.reuse, RZ ;  /* 0x00000003070b7224 */ /* 0x0a0fe400078e02ff */
[----:B------:R-:W-:Y:S01]  /*1b150*/  IMAD.WIDE.U32 R6, R6, R3, RZ ;  /* 0x0000000306067225 */ /* 0x000fe200078e00ff */
[----:B------:R-:W-:-:S03]  /*1b160*/  IADD3 R5, R5, R10, RZ ;  /* 0x0000000a05057210 */ /* 0x000fc60007ffe0ff */
[----:B------:R-:W-:Y:S02]  /*1b170*/  IMAD.IADD R11, R7, 0x1, R11 ;  /* 0x00000001070b7824 */ /* 0x000fe400078e020b */
[----:B------:R-:W-:-:S05]  /*1b180*/  @P0 IMAD.HI.U32 R20, R14, c[0x0][0x4ec], RZ ;  /* 0x00013b000e140a27 */ /* 0x000fca00078e00ff */
[----:B------:R-:W-:Y:S02]  /*1b190*/  @P0 SHF.R.U32.HI R2, RZ, c[0x0][0x4f0], R20 ;  /* 0x00013c00ff020a19 */ /* 0x000fe40000011614 */
[----:B------:R-:W-:-:S03]  /*1b1a0*/  IADD3 R20, P1, P0, R4, R6, R0 ;  /* 0x0000000604147210 */ /* 0x000fc6000783e000 */
[----:B------:R-:W-:Y:S01]  /*1b1b0*/  IMAD.MOV R4, RZ, RZ, -R2 ;  /* 0x000000ffff047224 */ /* 0x000fe200078e0a02 */
[----:B------:R-:W-:Y:S02]  /*1b1c0*/  IADD3.X R11, R5, R11, R18, P1, P0 ;  /* 0x0000000b050b7210 */ /* 0x000fe40000fe0412 */
[----:B------:R-:W-:Y:S01]  /*1b1d0*/  SHF.R.S32.HI R5, RZ, 0x1f, R2 ;  /* 0x0000001fff057819 */ /* 0x000fe20000011402 */
[----:B------:R-:W-:Y:S01]  /*1b1e0*/  IMAD R4, R4, c[0x0][0x4e8], R14 ;  /* 0x00013a0004047a24 */ /* 0x000fe200078e020e */
[----:B---3--:R-:W-:-:S05]  /*1b1f0*/  SEL R9, R23, RZ, P2 ;  /* 0x000000ff17097207 */ /* 0x008fca0001000000 */
[-C--:B--2---:R-:W-:Y:S02]  /*1b200*/  IMAD R10, R17, R9.reuse, RZ ;  /* 0x00000009110a7224 */ /* 0x084fe400078e02ff */
[----:B------:R-:W-:Y:S01]  /*1b210*/  IMAD.WIDE.U32 R6, R16, R9, RZ ;  /* 0x0000000910067225 */ /* 0x000fe200078e00ff */
[----:B------:R-:W-:-:S04]  /*1b220*/  SHF.R.S32.HI R9, RZ, 0x1f, R4 ;  /* 0x0000001fff097819 */ /* 0x000fc80000011404 */
[----:B------:R-:W-:Y:S01]  /*1b230*/  IADD3 R7, R7, R10, RZ ;  /* 0x0000000a07077210 */ /* 0x000fe20007ffe0ff */
[----:B------:R-:W-:Y:S01]  /*1b240*/  IMAD.MOV.U32 R10, RZ, RZ, c[0x0][0x4a8] ;  /* 0x00012a00ff0a7624 */ /* 0x000fe200078e00ff */
[----:B------:R-:W-:Y:S01]  /*1b250*/  IADD3 R6, P1, P0, R2, R20, R6 ;  /* 0x0000001402067210 */ /* 0x000fe2000783e006 */
[----:B------:R-:W-:-:S03]  /*1b260*/  IMAD R2, R13, R4, RZ ;  /* 0x000000040d027224 */ /* 0x000fc600078e02ff */
[----:B------:R-:W-:Y:S01]  /*1b270*/  IADD3.X R7, R5, R11, R7, P1, P0 ;  /* 0x0000000b05077210 */ /* 0x000fe20000fe0407 */
[----:B------:R-:W-:-:S04]  /*1b280*/  IMAD R2, R12, R9, R2 ;  /* 0x000000090c027224 */ /* 0x000fc800078e0202 */
        /* <DEDUP_REMOVED lines=9> */
.L_x_869:
[----:B------:R-:W-:Y:S05]  /*1b320*/  BSYNC B0 ;  /* 0x0000000000007941 */ /* 0x000fea0003800000 */
.L_x_868:
[----:B------:R-:W-:-:S13]  /*1b330*/  ISETP.GT.AND P0, PT, R19, 0x1, PT ;  /* 0x000000011300780c */ /* 0x000fda0003f04270 */
[----:B------:R-:W-:Y:S05]  /*1b340*/  @P0 BRA `(.L_x_861) ;  /* 0x000007d000000947 */ /* 0x000fea0003800000 */
[----:B-1----:R-:W3:Y:S01]  /*1b350*/  LDL R6, [R1+0x108] ;  /* 0x0001080001067983 */ /* 0x002ee20000100800 */
[----:B------:R-:W-:Y:S01]  /*1b360*/  MOV R4, c[0x0][0x4e8] ;  /* 0x00013a0000047a02 */ /* 0x000fe20000000f00 */
[----:B------:R-:W-:Y:S02]  /*1b370*/  IMAD R2, R18, c[0x0][0x3a0], RZ ;  /* 0x0000e80012027a24 */ /* 0x000fe400078e02ff */
[----:B------:R-:W1:Y:S01]  /*1b380*/  S2R R10, SR_TID.X ;  /* 0x00000000000a7919 */ /* 0x000e620000002100 */
[----:B------:R-:W-:Y:S01]  /*1b390*/  ISETP.NE.AND P0, PT, R4, 0x1, PT ;  /* 0x000000010400780c */ /* 0x000fe20003f05270 */
[----:B------:R-:W-:-:S04]  /*1b3a0*/  IMAD.WIDE.U32 R4, R0, c[0x0][0x3a0], RZ ;  /* 0x0000e80000047a25 */ /* 0x000fc800078e00ff */
[----:B------:R-:W-:Y:S02]  /*1b3b0*/  IMAD R0, R0, c[0x0][0x3a4], R2 ;  /* 0x0000e90000007a24 */ /* 0x000fe400078e0202 */
[----:B------:R-:W-:-:S03]  /*1b3c0*/  IMAD R2, R21, c[0x0][0x3f0], RZ ;  /* 0x0000fc0015027a24 */ /* 0x000fc600078e02ff */
[----:B------:R-:W-:-:S05]  /*1b3d0*/  IADD3 R5, R5, R0, RZ ;  /* 0x0000000005057210 */ /* 0x000fca0007ffe0ff */
[----:B------:R-:W-:-:S04]  /*1b3e0*/  IMAD.WIDE.U32 R4, R3, c[0x0][0x3e8], R4 ;  /* 0x0000fa0003047a25 */ /* 0x000fc800078e0004 */
[----:B------:R-:W-:Y:S01]  /*1b3f0*/  IMAD R3, R3, c[0x0][0x3ec], R5 ;  /* 0x0000fb0003037a24 */ /* 0x000fe200078e0205 */
[----:B-1----:R-:W-:-:S04]  /*1b400*/  SHF.R.S32.HI R9, RZ, 0x1f, R10 ;  /* 0x0000001fff097819 */ /* 0x002fc8000001140a */
[----:B------:R-:W-:-:S04]  /*1b410*/  LEA.HI R9, R9, R10, RZ, 0x3 ;  /* 0x0000000a09097211 */ /* 0x000fc800078f18ff */
[----:B------:R-:W-:-:S04]  /*1b420*/  SHF.R.S32.HI R9, RZ, 0x3, R9 ;  /* 0x00000003ff097819 */ /* 0x000fc80000011409 */
[-C--:B------:R-:W-:Y:S02]  /*1b430*/  IADD3 R11, R9, R236.reuse, RZ ;  /* 0x000000ec090b7210 */ /* 0x080fe40007ffe0ff */
[----:B---3--:R-:W-:-:S04]  /*1b440*/  IADD3 R6, R6, R236, RZ ;  /* 0x000000ec06067210 */ /* 0x008fc80007ffe0ff */
[----:B------:R-:W-:Y:S01]  /*1b450*/  MOV R0, R6 ;  /* 0x0000000600007202 */ /* 0x000fe20000000f00 */
[----:B------:R-:W-:-:S05]  /*1b460*/  @P0 IMAD.HI.U32 R7, R6, c[0x0][0x4ec], RZ ;  /* 0x00013b0006070a27 */ /* 0x000fca00078e00ff */
[----:B------:R-:W-:Y:S01]  /*1b470*/  @P0 SHF.R.U32.HI R0, RZ, c[0x0][0x4f0], R7 ;  /* 0x00013c00ff000a19 */ /* 0x000fe20000011607 */
[----:B------:R-:W-:Y:S01]  /*1b480*/  IMAD R7, R8, c[0x0][0x3f4], R2 ;  /* 0x0000fd0008077a24 */ /* 0x000fe200078e0202 */
[----:B------:R-:W-:Y:S02]  /*1b490*/  MOV R2, R4 ;  /* 0x0000000400027202 */ /* 0x000fe40000000f00 */
        /* <DEDUP_REMOVED lines=17> */
[----:B------:R1:W3:Y:S02]  /*1b5b0*/  SHFL.IDX PT, R4, R5, RZ, 0x181f ;  /* 0x00181fff05047589 */ /* 0x0002e400000e0000 */
.L_x_953:
[----:B------:R-:W-:Y:S05]  /*1b5c0*/  BRA.DIV ~URZ, `(.L_x_871) ;  /* 0x000040627f007947 */ /* 0x000fea000b800000 */
[----:B------:R4:W1:Y:S02]  /*1b5d0*/  SHFL.IDX PT, R0, R12, RZ, 0x181f ;  /* 0x00181fff0c007589 */ /* 0x00086400000e0000 */
.L_x_954:
[----:B------:R-:W-:Y:S01]  /*1b5e0*/  IMAD R10, R15, c[0x0][0x4e8], RZ ;  /* 0x00013a000f0a7a24 */ /* 0x000fe200078e02ff */
[----:B------:R-:W-:Y:S04]  /*1b5f0*/  BSSY B0, `(.L_x_872) ;  /* 0x0000011000007945 */ /* 0x000fe80003800000 */
[----:B------:R-:W-:-:S13]  /*1b600*/  ISETP.GE.AND P0, PT, R11, R10, PT ;  /* 0x0000000a0b00720c */ /* 0x000fda0003f06270 */
[----:B------:R-:W-:Y:S05]  /*1b610*/  @P0 BRA `(.L_x_873) ;  /* 0x000000e000000947 */ /* 0x000fea0003800000 */
[----:B------:R-:W5:Y:S04]  /*1b620*/  LDL R14, [R1+0x74] ;  /* 0x00007400010e7983 */ /* 0x000f680000100800 */
[----:B--2---:R-:W2:Y:S01]  /*1b630*/  LDL R13, [R1+0x70] ;  /* 0x00007000010d7983 */ /* 0x004ea20000100800 */
[----:B------:R-:W-:Y:S02]  /*1b640*/  ISETP.GE.AND P2, PT, R248, c[0x0][0x3c8], PT ;  /* 0x0000f200f8007a0c */ /* 0x000fe40003f46270 */
[----:B------:R-:W-:Y:S02]  /*1b650*/  ISETP.GE.AND P1, PT, R250, c[0x0][0x3c8], PT ;  /* 0x0000f200fa007a0c */ /* 0x000fe40003f26270 */
[----:B------:R-:W-:-:S09]  /*1b660*/  ISETP.GE.AND P0, PT, R251, c[0x0][0x3c8], PT ;  /* 0x0000f200fb007a0c */ /* 0x000fd20003f06270 */
[-C--:B-1----:R-:W-:Y:S02]  /*1b670*/  @!P2 LEA R8, P5, R248, R0.reuse, 0x1 ;  /* 0x00000000f808a211 */ /* 0x082fe400078a08ff */
[-C--:B------:R-:W-:Y:S02]  /*1b680*/  @!P1 LEA R6, P4, R250, R0.reuse, 0x1 ;  /* 0x00000000fa069211 */ /* 0x080fe400078808ff */
[----:B------:R-:W-:Y:S02]  /*1b690*/  @!P0 LEA R2, P3, R251, R0, 0x1 ;  /* 0x00000000fb028211 */ /* 0x000fe400078608ff */
[----:B---3--:R-:W-:-:S05]  /*1b6a0*/  @!P2 LEA.HI.X R9, R248, R4, R249, 0x1, P5 ;  /* 0x00000004f809a211 */ /* 0x008fca00028f0cf9 */
[----:B------:R1:W-:Y:S01]  /*1b6b0*/  @!P2 ST.E.128 [R8.64], RZ ;  /* 0x000000ff0800a985 */ /* 0x0003e2000c101d0a */
[-C--:B-----5:R-:W-:Y:S02]  /*1b6c0*/  @!P1 LEA.HI.X R7, R250, R4.reuse, R14, 0x1, P4 ;  /* 0x00000004fa079211 */ /* 0x0a0fe400020f0c0e */
[----:B--2---:R-:W-:-:S03]  /*1b6d0*/  @!P0 LEA.HI.X R3, R251, R4, R13, 0x1, P3 ;  /* 0x00000004fb038211 */ /* 0x004fc600018f0c0d */
[----:B------:R1:W-:Y:S04]  /*1b6e0*/  @!P1 ST.E.128 [R6.64], RZ ;  /* 0x000000ff06009985 */ /* 0x0003e8000c101d0a */
[----:B------:R1:W-:Y:S02]  /*1b6f0*/  @!P0 ST.E.128 [R2.64], RZ ;  /* 0x000000ff02008985 */ /* 0x0003e4000c101d0a */
.L_x_873:
[----:B------:R-:W-:Y:S05]  /*1b700*/  BSYNC B0 ;  /* 0x0000000000007941 */ /* 0x000fea0003800000 */
.L_x_872:
[----:B------:R-:W-:Y:S05]  /*1b710*/  BRA.DIV ~URZ, `(.L_x_874) ;  /* 0x00003f927f007947 */ /* 0x000fea000b800000 */
[----:B---3--:R3:W2:Y:S04]  /*1b720*/  SHFL.IDX PT, R4, R5, 0x1, 0x181f ;  /* 0x00381f0005047f89 */ /* 0x0086a800000e0000 */
[----:B-1----:R3:W1:Y:S02]  /*1b730*/  SHFL.IDX PT, R0, R12, 0x1, 0x181f ;  /* 0x00381f000c007f89 */ /* 0x00266400000e0000 */
.L_x_955:
        /* <DEDUP_REMOVED lines=13> */
[----:B------:R1:W-:Y:S01]  /*1b810*/  @!P2 ST.E.128 [R8.64], RZ ;  /* 0x000000ff0800a985 */ /* 0x0003e2000c101d0a */
[-C--:B-----5:R-:W-:Y:S02]  /*1b820*/  @!P1 LEA.HI.X R7, R250, R4.reuse, R14, 0x1, P4 ;  /* 0x00000004fa079211 */ /* 0x0a0fe400020f0c0e */
[----:B---3--:R-:W-:-:S03]  /*1b830*/  @!P0 LEA.HI.X R3, R251, R4, R13, 0x1, P3 ;  /* 0x00000004fb038211 */ /* 0x008fc600018f0c0d */
[----:B------:R1:W-:Y:S04]  /*1b840*/  @!P1 ST.E.128 [R6.64], RZ ;  /* 0x000000ff06009985 */ /* 0x0003e8000c101d0a */
[----:B------:R1:W-:Y:S02]  /*1b850*/  @!P0 ST.E.128 [R2.64], RZ ;  /* 0x000000ff02008985 */ /* 0x0003e4000c101d0a */
.L_x_876:
[----:B------:R-:W-:Y:S05]  /*1b860*/  BSYNC B0 ;  /* 0x0000000000007941 */ /* 0x000fea0003800000 */
.L_x_875:
[----:B------:R-:W-:Y:S05]  /*1b870*/  BRA.DIV ~URZ, `(.L_x_877) ;  /* 0x00003f227f007947 */ /* 0x000fea000b800000 */
[----:B--2---:R2:W3:Y:S02]  /*1b880*/  SHFL.IDX PT, R4, R5, 0x2, 0x181f ;  /* 0x00581f0005047f89 */ /* 0x0044e400000e0000 */
.L_x_956:
[----:B------:R-:W-:Y:S05]  /*1b890*/  BRA.DIV ~URZ, `(.L_x_878) ;  /* 0x00003f827f007947 */ /* 0x000fea000b800000 */
[----:B-1----:R1:W2:Y:S02]  /*1b8a0*/  SHFL.IDX PT, R0, R12, 0x2, 0x181f ;  /* 0x00581f000c007f89 */ /* 0x0022a400000e0000 */
.L_x_957:
[----:B------:R-:W-:Y:S01]  /*1b8b0*/  IADD3 R2, R11, 0x40, RZ ;  /* 0x000000400b027810 */ /* 0x000fe20007ffe0ff */
[----:B------:R-:W-:Y:S03]  /*1b8c0*/  BSSY B0, `(.L_x_879) ;  /* 0x0000011000007945 */ /* 0x000fe60003800000 */
[----:B------:R-:W-:-:S13]  /*1b8d0*/  ISETP.GE.AND P0, PT, R2, R10, PT ;  /* 0x0000000a0200720c */ /* 0x000fda0003f06270 */
[----:B------:R-:W-:Y:S05]  /*1b8e0*/  @P0 BRA `(.L_x_880) ;  /* 0x000000e000000947 */ /* 0x000fea0003800000 */
[----:B------:R-:W5:Y:S04]  /*1b8f0*/  LDL R14, [R1+0x74] ;  /* 0x00007400010e7983 */ /* 0x000f680000100800 */
[----:B----4-:R-:W4:Y:S01]  /*1b900*/  LDL R13, [R1+0x70] ;  /* 0x00007000010d7983 */ /* 0x010f220000100800 */
[----:B------:R-:W-:Y:S02]  /*1b910*/  ISETP.GE.AND P2, PT, R248, c[0x0][0x3c8], PT ;  /* 0x0000f200f8007a0c */ /* 0x000fe40003f46270 */
[----:B------:R-:W-:Y:S02]  /*1b920*/  ISETP.GE.AND P1, PT, R250, c[0x0][0x3c8], PT ;  /* 0x0000f200fa007a0c */ /* 0x000fe40003f26270 */
[----:B------:R-:W-:-:S09]  /*1b930*/  ISETP.GE.AND P0, PT, R251, c[0x0][0x3c8], PT ;  /* 0x0000f200fb007a0c */ /* 0x000fd20003f06270 */
[-C--:B--2---:R-:W-:Y:S02]  /*1b940*/  @!P2 LEA R8, P5, R248, R0.reuse, 0x1 ;  /* 0x00000000f808a211 */ /* 0x084fe400078a08ff */
[-C--:B------:R-:W-:Y:S02]  /*1b950*/  @!P1 LEA R6, P4, R250, R0.reuse, 0x1 ;  /* 0x00000000fa069211 */ /* 0x080fe400078808ff */
[----:B------:R-:W-:Y:S02]  /*1b960*/  @!P0 LEA R2, P3, R251, R0, 0x1 ;  /* 0x00000000fb028211 */ /* 0x000fe400078608ff */
[----:B---3--:R-:W-:-:S05]  /*1b970*/  @!P2 LEA.HI.X R9, R248, R4, R249, 0x1, P5 ;  /* 0x00000004f809a211 */ /* 0x008fca00028f0cf9 */
[----:B------:R2:W-:Y:S01]  /*1b980*/  @!P2 ST.E.128 [R8.64], RZ ;  /* 0x000000ff0800a985 */ /* 0x0005e2000c101d0a */
[-C--:B-----5:R-:W-:Y:S02]  /*1b990*/  @!P1 LEA.HI.X R7, R250, R4.reuse, R14, 0x1, P4 ;  /* 0x00000004fa079211 */ /* 0x0a0fe400020f0c0e */
[----:B----4-:R-:W-:-:S03]  /*1b9a0*/  @!P0 LEA.HI.X R3, R251, R4, R13, 0x1, P3 ;  /* 0x00000004fb038211 */ /* 0x010fc600018f0c0d */
[----:B------:R2:W-:Y:S04]  /*1b9b0*/  @!P1 ST.E.128 [R6.64], RZ ;  /* 0x000000ff06009985 */ /* 0x0005e8000c101d0a */
[----:B------:R2:W-:Y:S02]  /*1b9c0*/  @!P0 ST.E.128 [R2.64], RZ ;  /* 0x000000ff02008985 */ /* 0x0005e4000c101d0a */
.L_x_880:
[----:B------:R-:W-:Y:S05]  /*1b9d0*/  BSYNC B0 ;  /* 0x0000000000007941 */ /* 0x000fea0003800000 */
.L_x_879:
[----:B------:R-:W-:Y:S05]  /*1b9e0*/  BRA.DIV ~URZ, `(.L_x_881) ;  /* 0x00003eb27f007947 */ /* 0x000fea000b800000 */
[----:B---3--:R3:W1:Y:S04]  /*1b9f0*/  SHFL.IDX PT, R4, R5, 0x3, 0x181f ;  /* 0x00781f0005047f89 */ /* 0x00866800000e0000 */
[----:B--2---:R3:W2:Y:S02]  /*1ba00*/  SHFL.IDX PT, R0, R12, 0x3, 0x181f ;  /* 0x00781f000c007f89 */ /* 0x0046a400000e0000 */
.L_x_958:
[----:B------:R-:W-:-:S04]  /*1ba10*/  IADD3 R11, R11, 0x60, RZ ;  /* 0x000000600b0b7810 */ /* 0x000fc80007ffe0ff */
[----:B------:R-:W-:-:S13]  /*1ba20*/  ISETP.GE.AND P0, PT, R11, R10, PT ;  /* 0x0000000a0b00720c */ /* 0x000fda0003f06270 */
[----:B------:R-:W-:Y:S05]  /*1ba30*/  @P0 BRA `(.L_x_861) ;  /* 0x000000e000000947 */ /* 0x000fea0003800000 */
[----:B-1-34-:R-:W3:Y:S04]  /*1ba40*/  LDL R12, [R1+0x74] ;  /* 0x00007400010c7983 */ /* 0x01aee80000100800 */
[----:B------:R-:W4:Y:S01]  /*1ba50*/  LDL R5, [R1+0x70] ;  /* 0x0000700001057983 */ /* 0x000f220000100800 */
[----:B------:R-:W-:Y:S02]  /*1ba60*/  ISETP.GE.AND P2, PT, R248, c[0x0][0x3c8], PT ;  /* 0x0000f200f8007a0c */ /* 0x000fe40003f46270 */
[----:B------:R-:W-:Y:S02]  /*1ba70*/  ISETP.GE.AND P1, PT, R250, c[0x0][0x3c8], PT ;  /* 0x0000f200fa007a0c */ /* 0x000fe40003f26270 */
[----:B------:R-:W-:-:S09]  /*1ba80*/  ISETP.GE.AND P0, PT, R251, c[0x0][0x3c8], PT ;  /* 0x0000f200fb007a0c */ /* 0x000fd20003f06270 */
[-C--:B--2---:R-:W-:Y:S02]  /*1ba90*/  @!P2 LEA R8, P5, R248, R0.reuse, 0x1 ;  /* 0x00000000f808a211 */ /* 0x084fe400078a08ff */
[-C--:B------:R-:W-:Y:S02]  /*1baa0*/  @!P1 LEA R6, P4, R250, R0.reuse, 0x1 ;  /* 0x00000000fa069211 */ /* 0x080fe400078808ff */
[----:B------:R-:W-:Y:S02]  /*1bab0*/  @!P0 LEA R2, P3, R251, R0, 0x1 ;  /* 0x00000000fb028211 */ /* 0x000fe400078608ff */
[----:B------:R-:W-:-:S05]  /*1bac0*/  @!P2 LEA.HI.X R9, R248, R4, R249, 0x1, P5 ;  /* 0x00000004f809a211 */ /* 0x000fca00028f0cf9 */
[----:B------:R1:W-:Y:S01]  /*1bad0*/  @!P2 ST.E.128 [R8.64], RZ ;  /* 0x000000ff0800a985 */ /* 0x0003e2000c101d0a */
[-C--:B---3--:R-:W-:Y:S02]  /*1bae0*/  @!P1 LEA.HI.X R7, R250, R4.reuse, R12, 0x1, P4 ;  /* 0x00000004fa079211 */ /* 0x088fe400020f0c0c */
[----:B----4-:R-:W-:-:S03]  /*1baf0*/  @!P0 LEA.HI.X R3, R251, R4, R5, 0x1, P3 ;  /* 0x00000004fb038211 */ /* 0x010fc600018f0c05 */
[----:B------:R1:W-:Y:S04]  /*1bb00*/  @!P1 ST.E.128 [R6.64], RZ ;  /* 0x000000ff06009985 */ /* 0x0003e8000c101d0a */
[----:B------:R1:W-:Y:S02]  /*1bb10*/  @!P0 ST.E.128 [R2.64], RZ ;  /* 0x000000ff02008985 */ /* 0x0003e4000c101d0a */
.L_x_861:
[----:B------:R-:W-:Y:S05]  /*1bb20*/  BSYNC B1 ;  /* 0x0000000000017941 */ /* 0x000fea0003800000 */
.L_x_845:
[----:B------:R-:W-:-:S13]  /*1bb30*/  ISETP.NE.AND P0, PT, RZ, UR8, PT ;  /* 0x00000008ff007c0c */ /* 0x000fda000bf05270 */
[----:B------:R-:W-:Y:S01]  /*1bb40*/  @P0 WARPSYNC 0xffffffff ;  /* 0xffffffff00000948 */ /* 0x000fe20003800000 */
[----:B------:R-:W-:Y:S06]  /*1bb50*/  @P0 BAR.SYNC.DEFER_BLOCKING 0x5, 0x100 ;  /* 0x0144000000000b1d */ /* 0x000fec0000010000 */
[----:B------:R-:W5:Y:S02]  /*1bb60*/  @P0 LDS.128 R236, [0x18100] ;  /* 0x01810000ffec0984 */ /* 0x000f640000000c00 */
[----:B-1---5:R-:W-:Y:S01]  /*1bb70*/  @P0 IMAD.MOV.U32 R2, RZ, RZ, R236 ;  /* 0x000000ffff020224 */ /* 0x022fe200078e00ec */
[----:B--2-4-:R-:W-:-:S04]  /*1bb80*/  @P0 MOV R0, R237 ;  /* 0x000000ed00000202 */ /* 0x014fc80000000f00 */
[----:B------:R1:W-:Y:S04]  /*1bb90*/  @P0 STL [R1+0x7c], R2 ;  /* 0x00007c0201000387 */ /* 0x0003e80000100800 */
[----:B------:R1:W-:Y:S04]  /*1bba0*/  @P0 STL [R1+0x104], R0 ;  /* 0x0001040001000387 */ /* 0x0003e80000100800 */
[----:B------:R-:W-:Y:S06]  /*1bbb0*/  @P0 BAR.ARV 0x4, 0x100 ;  /* 0x0104000000000b1d */ /* 0x000fec0000002000 */
[----:B------:R-:W-:Y:S05]  /*1bbc0*/  @P0 BRA `(.L_x_882) ;  /* 0x00000fb000000947 */ /* 0x000fea0003800000 */
[----:B-1----:R-:W1:Y:S01]  /*1bbd0*/  S2R R0, SR_TID.X ;  /* 0x0000000000007919 */ /* 0x002e620000002100 */
[----:B------:R-:W-:Y:S01]  /*1bbe0*/  IMAD.MOV.U32 R8, RZ, RZ, RZ ;  /* 0x000000ffff087224 */ /* 0x000fe200078e00ff */
[----:B-1-3--:R-:W-:-:S04]  /*1bbf0*/  LOP3.LUT R12, R0, 0x1f, RZ, 0xc0, !PT ;  /* 0x0000001f000c7812 */ /* 0x00afc800078ec0ff */
[----:B------:R-:W-:Y:S01]  /*1bc00*/  ISETP.NE.AND P6, PT, R12, 0x1f, PT ;  /* 0x0000001f0c00780c */ /* 0x000fe20003fc5270 */
[----:B------:R-:W-:Y:S10]  /*1bc10*/  BRA.DIV ~URZ, `(.L_x_883) ;  /* 0x00003d727f007947 */ /* 0x000ff4000b800000 */
[----:B------:R1:W2:Y:S02]  /*1bc20*/  SHFL.IDX PT, R9, R22, RZ, 0x1f ;  /* 0x00001fff16097589 */ /* 0x0002a400000e0000 */
.L_x_959:
[----:B------:R-:W-:Y:S05]  /*1bc30*/  BRA.DIV ~URZ, `(.L_x_884) ;  /* 0x00003dd27f007947 */ /* 0x000fea000b800000 */
[----:B------:R3:W4:Y:S02]  /*1bc40*/  SHFL.IDX PT, R6, R22, 0x1, 0x1f ;  /* 0x00201f0016067f89 */ /* 0x00072400000e0000 */
.L_x_960:
[----:B------:R-:W-:Y:S02]  /*1bc50*/  IMAD.IADD R0, R239, 0x1, R12 ;  /* 0x00000001ef007824 */ /* 0x000fe400078e020c */
[----:B------:R-:W-:-:S03]  /*1bc60*/  IMAD.MOV.U32 R7, RZ, RZ, RZ ;  /* 0x000000ffff077224 */ /* 0x000fc600078e00ff */
[----:B------:R-:W-:-:S13]  /*1bc70*/  ISETP.GE.OR P0, PT, R0, c[0x0][0x53c], !P6 ;  /* 0x00014f0000007a0c */ /* 0x000fda0007706670 */
[----:B------:R-:W-:Y:S01]  /*1bc80*/  @!P0 MOV R2, 0x4 ;  /* 0x0000000400028802 */ /* 0x000fe20000000f00 */
[----:B------:R-:W-:-:S04]  /*1bc90*/  @!P0 IMAD.MOV.U32 R4, RZ, RZ, 0x4 ;  /* 0x00000004ff048424 */ /* 0x000fc800078e00ff */
        /* <DEDUP_REMOVED lines=13> */
.L_x_961:
        /* <DEDUP_REMOVED lines=16> */
.L_x_962:
[----:B---3--:R-:W-:Y:S01]  /*1be70*/  IMAD R0, R0, c[0x0][0x538], RZ ;  /* 0x00014e0000007a24 */ /* 0x008fe200078e02ff */
[----:B------:R-:W-:Y:S04]  /*1be80*/  BSSY B1, `(.L_x_887) ;  /* 0x00000c3000017945 */ /* 0x000fe80003800000 */
[----:B----4-:R-:W-:-:S04]  /*1be90*/  IADD3 R6, R0, R6, RZ ;  /* 0x0000000600067210 */ /* 0x010fc80007ffe0ff */
[----:B--2---:R-:W-:-:S13]  /*1bea0*/  ISETP.GT.AND P0, PT, R6, R9, PT ;  /* 0x000000090600720c */ /* 0x004fda0003f04270 */
[----:B------:R-:W-:Y:S05]  /*1beb0*/  @P0 BRA `(.L_x_888) ;  /* 0x0000025000000947 */ /* 0x000fea0003800000 */
.L_x_892:
        /* <DEDUP_REMOVED lines=8> */
[----:B-1----:R-:W-:Y:S01]  /*1bf40*/  @!P0 MOV R4, 0x4 ;  /* 0x0000000400048802 */ /* 0x002fe20000000f00 */
        /* <DEDUP_REMOVED lines=8> */
.L_x_963:
        /* <DEDUP_REMOVED lines=16> */
.L_x_964:
[----:B--2---:R-:W-:-:S05]  /*1c0d0*/  IMAD R0, R0, c[0x0][0x538], RZ ;  /* 0x00014e0000007a24 */ /* 0x004fca00078e02ff */
[----:B------:R-:W-:-:S04]  /*1c0e0*/  IADD3 R6, R0, R6, RZ ;  /* 0x0000000600067210 */ /* 0x000fc80007ffe0ff */
[----:B------:R-:W-:-:S13]  /*1c0f0*/  ISETP.GT.AND P0, PT, R6, R9, PT ;  /* 0x000000090600720c */ /* 0x000fda0003f04270 */
[----:B-1----:R-:W-:Y:S05]  /*1c100*/  @!P0 BRA `(.L_x_892) ;  /* 0xfffffdb000008947 */ /* 0x002fea000383ffff */
.L_x_888:
[----:B------:R-:W-:-:S05]  /*1c110*/  IADD3 R6, -R0, R6, RZ ;  /* 0x0000000600067210 */ /* 0x000fca0007ffe1ff */
[----:B------:R-:W-:-:S05]  /*1c120*/  IMAD R0, R4, c[0x0][0x538], R6 ;  /* 0x00014e0004007a24 */ /* 0x000fca00078e0206 */
[----:B------:R-:W-:Y:S01]  /*1c130*/  ISETP.GT.AND P0, PT, R0, R9, PT ;  /* 0x000000090000720c */ /* 0x000fe20003f04270 */
[----:B------:R-:W-:-:S12]  /*1c140*/  BRA.DIV ~URZ, `(.L_x_893) ;  /* 0x00003d527f007947 */ /* 0x000fd8000b800000 */
[----:B------:R-:W-:-:S04]  /*1c150*/  VOTE.ANY R5, PT, !P0 ;  /* 0x0000000000057806 */ /* 0x000fc800040e0100 */
.L_x_965:
[----:B------:R-:W2:Y:S02]  /*1c160*/  POPC R0, R5 ;  /* 0x0000000500007309 */ /* 0x000ea40000000000 */
[----:B--2---:R-:W-:Y:S01]  /*1c170*/  IADD3 R239, R0, R239, RZ ;  /* 0x000000ef00ef7210 */ /* 0x004fe20007ffe0ff */
[----:B------:R-:W-:Y:S05]  /*1c180*/  BRA.DIV ~URZ, `(.L_x_894) ;  /* 0x00003d627f007947 */ /* 0x000fea000b800000 */
[----:B------:R2:W3:Y:S04]  /*1c190*/  SHFL.IDX PT, R7, R7, R0, 0x1f ;  /* 0x00001f0007077589 */ /* 0x0004e800000e0000 */
[----:B------:R2:W4:Y:S02]  /*1c1a0*/  SHFL.IDX PT, R8, R8, R0, 0x1f ;  /* 0x00001f0008087589 */ /* 0x00052400000e0000 */
.L_x_966:
[----:B------:R-:W-:Y:S01]  /*1c1b0*/  ISETP.NE.AND P0, PT, R5, RZ, PT ;  /* 0x000000ff0500720c */ /* 0x000fe20003f05270 */
[----:B------:R-:W-:-:S12]  /*1c1c0*/  BSSY B0, `(.L_x_895) ;  /* 0x0000005000007945 */ /* 0x000fd80003800000 */
[----:B------:R-:W-:Y:S05]  /*1c1d0*/  @!P0 BRA `(.L_x_896) ;  /* 0x0000003000008947 */ /* 0x000fea0003800000 */
[----:B--2---:R-:W-:Y:S01]  /*1c1e0*/  IADD3 R0, R0, -0x1, RZ ;  /* 0xffffffff00007810 */ /* 0x004fe20007ffe0ff */
[----:B------:R-:W-:Y:S05]  /*1c1f0*/  BRA.DIV ~URZ, `(.L_x_897) ;  /* 0x00003de27f007947 */ /* 0x000fea000b800000 */
[----:B------:R2:W1:Y:S02]  /*1c200*/  SHFL.IDX PT, R10, R4, R0, 0x1f ;  /* 0x00001f00040a7589 */ /* 0x00046400000e0000 */
.L_x_896:
[----:B------:R-:W-:Y:S05]  /*1c210*/  BSYNC B0 ;  /* 0x0000000000007941 */ /* 0x000fea0003800000 */
.L_x_895:
[----:B-12---:R-:W-:Y:S01]  /*1c220*/  IMAD R0, R10, c[0x0][0x538], R6 ;  /* 0x00014e000a007a24 */ /* 0x006fe200078e0206 */
[----:B----4-:R-:W-:Y:S01]  /*1c230*/  ISETP.NE.AND P0, PT, R8, 0x1, PT ;  /* 0x000000010800780c */ /* 0x010fe20003f05270 */
[----:B------:R-:W-:Y:S03]  /*1c240*/  BSSY B0, `(.L_x_898) ;  /* 0x000007e000007945 */ /* 0x000fe60003800000 */
[----:B------:R1:W-:Y:S01]  /*1c250*/  STL [R1+0x7c], R0 ;  /* 0x00007c0001007387 */ /* 0x0003e20000100800 */
[----:B------:R-:W-:-:S08]  /*1c260*/  IADD3 R9, -R0, R9, RZ ;  /* 0x0000000900097210 */ /* 0x000fd00007ffe1ff */
[----:B------:R-:W-:Y:S05]  /*1c270*/  @!P0 BRA `(.L_x_899) ;  /* 0x000003b000008947 */ /* 0x000fea0003800000 */
[-C--:B---3--:R-:W-:Y:S02]  /*1c280*/  IABS R2, R7.reuse ;  /* 0x0000000700027213 */ /* 0x088fe40000000000 */
[----:B------:R-:W-:Y:S02]  /*1c290*/  IABS R6, R8 ;  /* 0x0000000800067213 */ /* 0x000fe40000000000 */
[----:B------:R-:W2:Y:S01]  /*1c2a0*/  I2F.RP R4, R2 ;  /* 0x0000000200047306 */ /* 0x000ea20000209400 */
[----:B------:R-:W-:Y:S02]  /*1c2b0*/  IABS R10, R7 ;  /* 0x00000007000a7213 */ /* 0x000fe40000000000 */
[----:B------:R-:W-:-:S05]  /*1c2c0*/  IABS R3, R9 ;  /* 0x0000000900037213 */ /* 0x000fca0000000000 */
[----:B------:R-:W-:Y:S08]  /*1c2d0*/  I2F.RP R11, R6 ;  /* 0x00000006000b7306 */ /* 0x000ff00000209400 */
[----:B--2---:R-:W2:Y:S02]  /*1c2e0*/  MUFU.RCP R4, R4 ;  /* 0x0000000400047308 */ /* 0x004ea40000001000 */
[----:B--2---:R-:W-:-:S06]  /*1c2f0*/  IADD3 R4, R4, 0xffffffe, RZ ;  /* 0x0ffffffe04047810 */ /* 0x004fcc0007ffe0ff */
[----:B------:R-:W2:Y:S02]  /*1c300*/  F2I.FTZ.U32.TRUNC.NTZ R5, R4 ;  /* 0x0000000400057305 */ /* 0x000ea4000021f000 */
[----:B-12---:R-:W-:Y:S02]  /*1c310*/  IMAD.MOV R0, RZ, RZ, -R5 ;  /* 0x000000ffff007224 */ /* 0x006fe400078e0a05 */
[----:B------:R-:W-:Y:S02]  /*1c320*/  IMAD.MOV.U32 R4, RZ, RZ, RZ ;  /* 0x000000ffff047224 */ /* 0x000fe400078e00ff */
[----:B------:R-:W-:-:S04]  /*1c330*/  IMAD R0, R0, R2, RZ ;  /* 0x0000000200007224 */ /* 0x000fc800078e02ff */
[----:B------:R-:W-:-:S04]  /*1c340*/  IMAD.HI.U32 R5, R5, R0, R4 ;  /* 0x0000000005057227 */ /* 0x000fc800078e0004 */
[----:B------:R-:W-:-:S04]  /*1c350*/  IMAD.MOV R0, RZ, RZ, -R10 ;  /* 0x000000ffff007224 */ /* 0x000fc800078e0a0a */
[----:B------:R-:W-:Y:S02]  /*1c360*/  IMAD.MOV.U32 R4, RZ, RZ, R0 ;  /* 0x000000ffff047224 */ /* 0x000fe400078e0000 */
        /* <DEDUP_REMOVED lines=14> */
[----:B------:R-:W-:Y:S01]  /*1c450*/  @!P1 IADD3 R0, -R0, RZ, RZ ;  /* 0x000000ff00009210 */ /* 0x000fe20007ffe1ff */
[----:B------:R-:W-:Y:S01]  /*1c460*/  IMAD.MOV.U32 R4, RZ, RZ, R2 ;  /* 0x000000ffff047224 */ /* 0x000fe200078e0002 */
[----:B------:R-:W-:Y:S02]  /*1c470*/  IABS R2, R8 ;  /* 0x0000000800027213 */ /* 0x000fe40000000000 */
[----:B------:R-:W-:Y:S01]  /*1c480*/  @!P0 LOP3.LUT R0, RZ, R7, RZ, 0x33, !PT ;  /* 0x00000007ff008212 */ /* 0x000fe200078e33ff */
[----:B------:R-:W-:Y:S02]  /*1c490*/  IMAD R4, R4, R6, RZ ;  /* 0x0000000604047224 */ /* 0x000fe400078e02ff */
[----:B------:R-:W-:Y:S01]  /*1c4a0*/  IMAD.MOV R5, RZ, RZ, -R2 ;  /* 0x000000ffff057224 */ /* 0x000fe200078e0a02 */
[----:B------:R-:W-:Y:S01]  /*1c4b0*/  IABS R10, R0 ;  /* 0x00000000000a7213 */ /* 0x000fe20000000000 */
        /* <DEDUP_REMOVED lines=17> */
[----:B------:R-:W-:-:S04]  /*1c5d0*/  IMAD.MOV R3, RZ, RZ, -R2 ;  /* 0x000000ffff037224 */ /* 0x000fc800078e0a02 */
[C---:B------:R-:W-:Y:S02]  /*1c5e0*/  IMAD R3, R8.reuse, R3, R0 ;  /* 0x0000000308037224 */ /* 0x040fe400078e0200 */
[----:B------:R-:W-:Y:S02]  /*1c5f0*/  IMAD R8, R8, 0x1000000, R2 ;  /* 0x0100000008087824 */ /* 0x000fe400078e0202 */
[----:B------:R-:W-:Y:S02]  /*1c600*/  IMAD R2, R7, R4, R9 ;  /* 0x0000000407027224 */ /* 0x000fe400078e0209 */
[----:B------:R-:W-:Y:S01]  /*1c610*/  IMAD R238, R3, 0x10000, R8 ;  /* 0x0001000003ee7824 */ /* 0x000fe200078e0208 */
[----:B------:R-:W-:Y:S05]  /*1c620*/  BRA `(.L_x_900) ;  /* 0x000003f000007947 */ /* 0x000fea0003800000 */
.L_x_899:
[----:B------:R-:W-:-:S04]  /*1c630*/  IMAD.MOV.U32 R4, RZ, RZ, 0x4 ;  /* 0x00000004ff047424 */ /* 0x000fc800078e00ff */
[----:B------:R-:W-:-:S06]  /*1c640*/  IMAD.WIDE R4, R239, R4, c[0x0][0x590] ;  /* 0x00016400ef047625 */ /* 0x000fcc00078e0204 */
[----:B------:R-:W2:Y:S01]  /*1c650*/  LDG.E R4, [R4.64] ;  /* 0x0000000a04047981 */ /* 0x000ea2000c1e1900 */
[----:B------:R-:W-:Y:S01]  /*1c660*/  IABS R6, R9 ;  /* 0x0000000900067213 */ /* 0x000fe20000000000 */
[----:B--23--:R-:W-:-:S05]  /*1c670*/  IMAD R10, R4, R7, RZ ;  /* 0x00000007040a7224 */ /* 0x00cfca00078e02ff */
[-C--:B------:R-:W-:Y:S02]  /*1c680*/  IABS R5, R10.reuse ;  /* 0x0000000a00057213 */ /* 0x080fe40000000000 */
[----:B------:R-:W-:Y:S02]  /*1c690*/  IABS R8, R10 ;  /* 0x0000000a00087213 */ /* 0x000fe40000000000 */
[----:B------:R-:W2:Y:S08]  /*1c6a0*/  I2F.RP R2, R5 ;  /* 0x0000000500027306 */ /* 0x000eb00000209400 */
[----:B--2---:R-:W2:Y:S02]  /*1c6b0*/  MUFU.RCP R2, R2 ;  /* 0x0000000200027308 */ /* 0x004ea40000001000 */
[----:B--2---:R-:W-:-:S06]  /*1c6c0*/  IADD3 R2, R2, 0xffffffe, RZ ;  /* 0x0ffffffe02027810 */ /* 0x004fcc0007ffe0ff */
[----:B------:R-:W2:Y:S02]  /*1c6d0*/  F2I.FTZ.U32.TRUNC.NTZ R3, R2 ;  /* 0x0000000200037305 */ /* 0x000ea4000021f000 */
[----:B-12---:R-:W-:Y:S02]  /*1c6e0*/  IMAD.MOV R0, RZ, RZ, -R3 ;  /* 0x000000ffff007224 */ /* 0x006fe400078e0a03 */
[----:B------:R-:W-:Y:S02]  /*1c6f0*/  IMAD.MOV.U32 R2, RZ, RZ, RZ ;  /* 0x000000ffff027224 */ /* 0x000fe400078e00ff */
[----:B------:R-:W-:-:S04]  /*1c700*/  IMAD R0, R0, R5, RZ ;  /* 0x0000000500007224 */ /* 0x000fc800078e02ff */
        /* <DEDUP_REMOVED lines=11> */
[----:B------:R-:W-:-:S05]  /*1c7c0*/  @P2 IADD3 R0, R0, 0x1, RZ ;  /* 0x0000000100002810 */ /* 0x000fca0007ffe0ff */
[----:B------:R-:W-:-:S04]  /*1c7d0*/  IMAD.MOV.U32 R2, RZ, RZ, R0 ;  /* 0x000000ffff027224 */ /* 0x000fc800078e0000 */
[----:B------:R-:W-:Y:S01]  /*1c7e0*/  @!P1 IMAD.MOV R2, RZ, RZ, -R2 ;  /* 0x000000ffff029224 */ /* 0x000fe200078e0a02 */
[----:B------:R-:W-:-:S05]  /*1c7f0*/  @!P0 LOP3.LUT R2, RZ, R10, RZ, 0x33, !PT ;  /* 0x0000000aff028212 */ /* 0x000fca00078e33ff */
[----:B------:R-:W-:Y:S02]  /*1c800*/  IMAD R8, R4, R2, RZ ;  /* 0x0000000204087224 */ /* 0x000fe400078e02ff */
[----:B------:R-:W-:-:S03]  /*1c810*/  IMAD.MOV R2, RZ, RZ, -R2 ;  /* 0x000000ffff027224 */ /* 0x000fc600078e0a02 */
[----:B------:R-:W-:Y:S01]  /*1c820*/  IADD3 R0, -R8, c[0x0][0x538], RZ ;  /* 0x00014e0008007a10 */ /* 0x000fe20007ffe1ff */
[----:B------:R-:W-:-:S03]  /*1c830*/  IMAD R9, R10, R2, R9 ;  /* 0x000000020a097224 */ /* 0x000fc600078e0209 */
[----:B------:R-:W-:Y:S02]  /*1c840*/  IMNMX R0, R4, R0, PT ;  /* 0x0000000004007217 */ /* 0x000fe40003800200 */
[----:B------:R-:W-:Y:S02]  /*1c850*/  IABS R6, R9 ;  /* 0x0000000900067213 */ /* 0x000fe40000000000 */
[-C--:B------:R-:W-:Y:S02]  /*1c860*/  IABS R3, R0.reuse ;  /* 0x0000000000037213 */ /* 0x080fe40000000000 */
[----:B------:R-:W-:Y:S02]  /*1c870*/  IABS R10, R0 ;  /* 0x00000000000a7213 */ /* 0x000fe40000000000 */
[----:B------:R-:W1:Y:S01]  /*1c880*/  I2F.RP R4, R3 ;  /* 0x0000000300047306 */ /* 0x000e620000209400 */
[----:B------:R-:W-:-:S07]  /*1c890*/  IADD3 R8, R8, 0x1000000, R9 ;  /* 0x0100000008087810 */ /* 0x000fce0007ffe009 */
[----:B-1----:R-:W1:Y:S02]  /*1c8a0*/  MUFU.RCP R4, R4 ;  /* 0x0000000400047308 */ /* 0x002e640000001000 */
[----:B-1----:R-:W-:-:S06]  /*1c8b0*/  IADD3 R4, R4, 0xffffffe, RZ ;  /* 0x0ffffffe04047810 */ /* 0x002fcc0007ffe0ff */
[----:B------:R-:W1:Y:S02]  /*1c8c0*/  F2I.FTZ.U32.TRUNC.NTZ R5, R4 ;  /* 0x0000000400057305 */ /* 0x000e64000021f000 */
[----:B-1----:R-:W-:-:S05]  /*1c8d0*/  IADD3 R4, RZ, -R5, RZ ;  /* 0x80000005ff047210 */ /* 0x002fca0007ffe0ff */
[----:B------:R-:W-:Y:S02]  /*1c8e0*/  IMAD.MOV.U32 R2, RZ, RZ, R4 ;  /* 0x000000ffff027224 */ /* 0x000fe400078e0004 */
[----:B------:R-:W-:Y:S02]  /*1c8f0*/  IMAD.MOV.U32 R4, RZ, RZ, RZ ;  /* 0x000000ffff047224 */ /* 0x000fe400078e00ff */
        /* <DEDUP_REMOVED lines=13> */
[----:B------:R-:W-:-:S06]  /*1c9d0*/  IMAD.MOV R3, RZ, RZ, -R0 ;  /* 0x000000ffff037224 */ /* 0x000fcc00078e0a00 */
[----:B------:R-:W-:-:S06]  /*1c9e0*/  @P2 IADD3 R2, R2, 0x1, RZ ;  /* 0x0000000102022810 */ /* 0x000fcc0007ffe0ff */
[----:B------:R-:W-:Y:S01]  /*1c9f0*/  @!P1 IMAD.MOV R2, RZ, RZ, -R2 ;  /* 0x000000ffff029224 */ /* 0x000fe200078e0a02 */
[----:B------:R-:W-:-:S05]  /*1ca00*/  @!P0 LOP3.LUT R2, RZ, R0, RZ, 0x33, !PT ;  /* 0x00000000ff028212 */ /* 0x000fca00078e33ff */
[----:B------:R-:W-:Y:S02]  /*1ca10*/  IMAD R238, R2, R3, R8 ;  /* 0x0000000302ee7224 */ /* 0x000fe400078e0208 */
.L_x_900:
[----:B------:R-:W-:Y:S05]  /*1ca20*/  BSYNC B0 ;  /* 0x0000000000007941 */ /* 0x000fea0003800000 */
.L_x_898:
[----:B------:R-:W-:-:S04]  /*1ca30*/  LOP3.LUT R2, RZ, R2, RZ, 0x33, !PT ;  /* 0x00000002ff027212 */ /* 0x000fc800078e33ff */
[----:B------:R-:W-:-:S05]  /*1ca40*/  IADD3 R0, R2, R7, RZ ;  /* 0x0000000702007210 */ /* 0x000fca0007ffe0ff */
[----:B------:R1:W-:Y:S01]  /*1ca50*/  STL [R1+0x104], R0 ;  /* 0x0001040001007387 */ /* 0x0003e20000100800 */
[----:B------:R-:W-:Y:S05]  /*1ca60*/  BRA `(.L_x_901) ;  /* 0x0000004000007947 */ /* 0x000fea0003800000 */
.L_x_889:
[----:B------:R2:W-:Y:S01]  /*1ca70*/  STL [R1+0x7c], R9 ;  /* 0x00007c0901007387 */ /* 0x0005e20000100800 */
[----:B------:R-:W-:Y:S02]  /*1ca80*/  MOV R238, RZ ;  /* 0x000000ff00ee7202 */ /* 0x000fe40000000f00 */
[----:B------:R-:W-:Y:S01]  /*1ca90*/  MOV R239, c[0x0][0x53c] ;  /* 0x00014f0000ef7a02 */ /* 0x000fe20000000f00 */
[----:B------:R2:W-:Y:S04]  /*1caa0*/  STL [R1+0x104], RZ ;  /* 0x000104ff01007387 */ /* 0x0005e80000100800 */
.L_x_901:
[----:B------:R-:W-:Y:S05]  /*1cab0*/  BSYNC B1 ;  /* 0x0000000000017941 */ /* 0x000fea0003800000 */
.L_x_887:
[----:B------:R-:W3:Y:S04]  /*1cac0*/  LDL R2, [R1+0x7c] ;  /* 0x00007c0001027983 */ /* 0x000ee80000100800 */
[----:B-1----:R-:W4:Y:S01]  /*1cad0*/  LDL R0, [R1+0x104] ;  /* 0x0001040001007983 */ /* 0x002f220000100800 */
[----:B------:R-:W-:Y:S03]  /*1cae0*/  WARPSYNC 0xffffffff ;  /* 0xffffffff00007948 */ /* 0x000fe60003800000 */
[----:B------:R-:W-:Y:S01]  /*1caf0*/  BAR.SYNC.DEFER_BLOCKING 0x4, 0x100 ;  /* 0x0104000000007b1d */ /* 0x000fe20000010000 */
[----:B------:R-:W-:Y:S01]  /*1cb00*/  ISETP.NE.AND P0, PT, R12, RZ, PT ;  /* 0x000000ff0c00720c */ /* 0x000fe20003f05270 */
[----:B------:R-:W-:Y:S01]  /*1cb10*/  IMAD.MOV.U32 R6, RZ, RZ, R238 ;  /* 0x000000ffff067224 */ /* 0x000fe200078e00ee */
[----:B------:R-:W-:-:S11]  /*1cb20*/  MOV R7, R239 ;  /* 0x000000ef00077202 */ /* 0x000fd60000000f00 */
[----:B---3--:R-:W-:Y:S01]  /*1cb30*/  @!P0 IMAD.MOV.U32 R236, RZ, RZ, R2 ;  /* 0x000000ffffec8224 */ /* 0x008fe200078e0002 */
[----:B----4-:R-:W-:-:S03]  /*1cb40*/  MOV R5, R0 ;  /* 0x0000000000057202 */ /* 0x010fc60000000f00 */
[----:B------:R-:W-:-:S05]  /*1cb50*/  IMAD.MOV.U32 R4, RZ, RZ, R236 ;  /* 0x000000ffff047224 */ /* 0x000fca00078e00ec */
[----:B------:R1:W-:Y:S04]  /*1cb60*/  @!P0 STS.128 [0x18100], R4 ;  /* 0x01810004ff008388 */ /* 0x0003e80000000c00 */
[----:B------:R-:W-:Y:S06]  /*1cb70*/  BAR.ARV 0x5, 0x100 ;  /* 0x0144000000007b1d */ /* 0x000fec0000002000 */
.L_x_882:
[----:B------:R-:W-:-:S13]  /*1cb80*/  ISETP.GE.AND P0, PT, R239, c[0x0][0x53c], PT ;  /* 0x00014f00ef007a0c */ /* 0x000fda0003f06270 */
[----:B-123--:R-:W-:Y:S01]  /*1cb90*/  @P0 CALL.REL.NOINC `(.L_x_902) ;  /* 0x0000001000000944 */ /* 0x00efe20003c00000 */
[----:B------:R-:W-:Y:S05]  /*1cba0*/  BRA `(.L_x_903) ;  /* 0xfffe55f000007947 */ /* 0x000fea000383ffff */
.L_x_902:
[----:B------:R-:W-:Y:S05]  /*1cbb0*/  EXIT ;  /* 0x000000000000794d */ /* 0x000fea0003800000 */
.L_x_688:
[----:B------:R-:W-:Y:S01]  /*1cbc0*/  IMAD.MOV.U32 R0, RZ, RZ, R5 ;  /* 0x000000ffff007224 */ /* 0x000fe200078e0005 */
[----:B------:R-:W-:Y:S02]  /*1cbd0*/  MOV R3, 0x1 ;  /* 0x0000000100037802 */ /* 0x000fe40000000f00 */
[----:B------:R-:W-:Y:S02]  /*1cbe0*/  MOV R2, 0x1cc00 ;  /* 0x0001cc0000027802 */ /* 0x000fe40000000f00 */
[----:B------:R-:W-:Y:S05]  /*1cbf0*/  CALL.REL.NOINC `($__internal_14_$__cuda_sm70_shflsync_up_p) ;  /* 0x0000b6e000007944 */ /* 0x000fea0003c00000 */
[----:B------:R-:W-:Y:S01]  /*1cc00*/  MOV R0, R4 ;  /* 0x0000000400007202 */ /* 0x000fe20000000f00 */
[----:B------:R-:W-:Y:S05]  /*1cc10*/  BRA `(.L_x_904) ;  /* 0xfffe38b000007947 */ /* 0x000fea000383ffff */
.L_x_689:
[----:B------:R-:W-:Y:S01]  /*1cc20*/  IMAD.MOV.U32 R0, RZ, RZ, R5 ;  /* 0x000000ffff007224 */ /* 0x000fe200078e0005 */
[----:B------:R-:W-:Y:S02]  /*1cc30*/  MOV R3, 0x2 ;  /* 0x0000000200037802 */ /* 0x000fe40000000f00 */
[----:B------:R-:W-:Y:S02]  /*1cc40*/  MOV R2, 0x1cc60 ;  /* 0x0001cc6000027802 */ /* 0x000fe40000000f00 */
[----:B------:R-:W-:Y:S05]  /*1cc50*/  CALL.REL.NOINC `($__internal_14_$__cuda_sm70_shflsync_up_p) ;  /* 0x0000b68000007944 */ /* 0x000fea0003c00000 */
[----:B------:R-:W-:Y:S01]  /*1cc60*/  SEL R4, R4, RZ, P4 ;  /* 0x000000ff04047207 */ /* 0x000fe20002000000 */
[----:B------:R-:W-:Y:S01]  /*1cc70*/  IMAD.MOV.U32 R3, RZ, RZ, 0x4 ;  /* 0x00000004ff037424 */ /* 0x000fe200078e00ff */
[----:B------:R-:W-:-:S03]  /*1cc80*/  MOV R2, 0x1ccb0 ;  /* 0x0001ccb000027802 */ /* 0x000fc60000000f00 */
[----:B------:R-:W-:Y:S02]  /*1cc90*/  IMAD.IADD R0, R5, 0x1, R4 ;  /* 0x0000000105007824 */ /* 0x000fe400078e0204 */
        /* <DEDUP_REMOVED lines=13> */
[----:B------:R-:W-:Y:S02]  /*1cd70*/  MOV R2, 0x1f ;  /* 0x0000001f00027802 */ /* 0x000fe40000000f00 */
[----:B------:R-:W-:Y:S01]  /*1cd80*/  MOV R237, 0xffffffff ;  /* 0xffffffff00ed7802 */ /* 0x000fe20000000f00 */
[----:B------:R-:W-:Y:S01]  /*1cd90*/  IMAD.IADD R4, R0, 0x1, R4 ;  /* 0x0000000100047824 */ /* 0x000fe200078e0204 */
[----:B------:R-:W-:-:S03]  /*1cda0*/  MOV R3, 0x1cdd0 ;  /* 0x0001cdd000037802 */ /* 0x000fc60000000f00 */
[----:B------:R-:W-:Y:S02]  /*1cdb0*/  IMAD.MOV.U32 R20, RZ, RZ, R4 ;  /* 0x000000ffff147224 */ /* 0x000fe400078e0004 */
[----:B------:R-:W-:Y:S05]  /*1cdc0*/  CALL.REL.NOINC `($__internal_13_$__cuda_sm70_shflsync_idx_p) ;  /* 0x0000b4c000007944 */ /* 0x000fea0003c00000 */
[----:B------:R-:W-:Y:S01]  /*1cdd0*/  MOV R0, R202 ;  /* 0x000000ca00007202 */ /* 0x000fe20000000f00 */
[----:B------:R-:W-:Y:S05]  /*1cde0*/  BRA `(.L_x_905) ;  /* 0xfffe37e000007947 */ /* 0x000fea000383ffff */
.L_x_691:
[----:B------:R-:W-:Y:S02]  /*1cdf0*/  SEL R0, RZ, 0x1, P0 ;  /* 0x00000001ff007807 */ /* 0x000fe40000000000 */
[----:B------:R-:W-:Y:S02]  /*1ce00*/  MOV R2, 0x1ce20 ;  /* 0x0001ce2000027802 */ /* 0x000fe40000000f00 */
[----:B------:R-:W-:Y:S05]  /*1ce10*/  CALL.REL.NOINC `($__internal_15_$__cuda_sm70_votesync_ballot) ;  /* 0x0000b52000007944 */ /* 0x000fea0003c00000 */
[----:B------:R-:W-:Y:S01]  /*1ce20*/  MOV R6, R0 ;  /* 0x0000000000067202 */ /* 0x000fe20000000f00 */
[----:B------:R-:W-:Y:S05]  /*1ce30*/  BRA `(.L_x_906) ;  /* 0xfffe382000007947 */ /* 0x000fea000383ffff */
.L_x_692:
[----:B------:R-:W-:Y:S01]  /*1ce40*/  IMAD.MOV.U32 R20, RZ, RZ, R9 ;  /* 0x000000ffff147224 */ /* 0x000fe200078e0009 */
[----:B------:R-:W-:Y:S01]  /*1ce50*/  MOV R201, 0x1f ;  /* 0x0000001f00c97802 */ /* 0x000fe20000000f00 */
[----:B------:R-:W-:Y:S01]  /*1ce60*/  IMAD.MOV.U32 R2, RZ, RZ, R0 ;  /* 0x000000ffff027224 */ /* 0x000fe200078e0000 */
[----:B------:R-:W-:Y:S02]  /*1ce70*/  MOV R237, 0xffffffff ;  /* 0xffffffff00ed7802 */ /* 0x000fe40000000f00 */
[----:B------:R-:W-:Y:S02]  /*1ce80*/  MOV R3, 0x1cea0 ;  /* 0x0001cea000037802 */ /* 0x000fe40000000f00 */
[----:B------:R-:W-:Y:S05]  /*1ce90*/  CALL.REL.NOINC `($__internal_13_$__cuda_sm70_shflsync_idx_p) ;  /* 0x0000b3f000007944 */ /* 0x000fea0003c00000 */
[----:B------:R-:W-:Y:S01]  /*1cea0*/  IMAD.MOV.U32 R12, RZ, RZ, R202 ;  /* 0x000000ffff0c7224 */ /* 0x000fe200078e00ca */
[----:B------:R-:W-:Y:S01]  /*1ceb0*/  MOV R5, RZ ;  /* 0x000000ff00057202 */ /* 0x000fe20000000f00 */
[----:B------:R-:W-:Y:S01]  /*1cec0*/  IMAD.MOV.U32 R20, RZ, RZ, R8 ;  /* 0x000000ffff147224 */ /* 0x000fe200078e0008 */
[----:B------:R-:W-:Y:S01]  /*1ced0*/  MOV R201, 0x1f ;  /* 0x0000001f00c97802 */ /* 0x000fe20000000f00 */
[----:B------:R-:W-:Y:S01]  /*1cee0*/  IMAD.MOV.U32 R2, RZ, RZ, R0 ;  /* 0x000000ffff027224 */ /* 0x000fe200078e0000 */
[----:B------:R-:W-:-:S02]  /*1cef0*/  MOV R237, 0xffffffff ;  /* 0xffffffff00ed7802 */ /* 0x000fc40000000f00 */
[----:B------:R-:W-:Y:S02]  /*1cf00*/  MOV R3, 0x1cf20 ;  /* 0x0001cf2000037802 */ /* 0x000fe40000000f00 */
[----:B------:R-:W-:Y:S05]  /*1cf10*/  CALL.REL.NOINC `($__internal_13_$__cuda_sm70_shflsync_idx_p) ;  /* 0x0000b37000007944 */ /* 0x000fea0003c00000 */
[----:B------:R-:W-:Y:S01]  /*1cf20*/  MOV R9, R202 ;  /* 0x000000ca00097202 */ /* 0x000fe20000000f00 */
[----:B------:R-:W-:Y:S05]  /*1cf30*/  BRA `(.L_x_907) ;  /* 0xfffe378000007947 */ /* 0x000fea000383ffff */
.L_x_695:
[----:B------:R-:W-:Y:S01]  /*1cf40*/  IMAD.MOV.U32 R20, RZ, RZ, R4 ;  /* 0x000000ffff147224 */ /* 0x000fe200078e0004 */
[----:B------:R-:W-:Y:S01]  /*1cf50*/  MOV R201, 0x1f ;  /* 0x0000001f00c97802 */ /* 0x000fe20000000f00 */
[----:B------:R-:W-:Y:S01]  /*1cf60*/  IMAD.MOV.U32 R2, RZ, RZ, R0 ;  /* 0x000000ffff027224 */ /* 0x000fe200078e0000 */
[----:B------:R-:W-:Y:S02]  /*1cf70*/  MOV R237, 0xffffffff ;  /* 0xffffffff00ed7802 */ /* 0x000fe40000000f00 */
[----:B------:R-:W-:Y:S02]  /*1cf80*/  MOV R3, 0x1cfa0 ;  /* 0x0001cfa000037802 */ /* 0x000fe40000000f00 */
[----:B--23--:R-:W-:Y:S05]  /*1cf90*/  CALL.REL.NOINC `($__internal_13_$__cuda_sm70_shflsync_idx_p) ;  /* 0x0000b2f000007944 */ /* 0x00cfea0003c00000 */
[----:B------:R-:W-:Y:S01]  /*1cfa0*/  MOV R5, R202 ;  /* 0x000000ca00057202 */ /* 0x000fe20000000f00 */
[----:B------:R-:W-:Y:S05]  /*1cfb0*/  BRA `(.L_x_694) ;  /* 0xfffe376000007947 */ /* 0x000fea000383ffff */
.L_x_750:
[----:B------:R-:W-:Y:S01]  /*1cfc0*/  IMAD.MOV.U32 R20, RZ, RZ, R5 ;  /* 0x000000ffff147224 */ /* 0x000fe200078e0005 */
[----:B------:R-:W-:Y:S01]  /*1cfd0*/  MOV R201, 0x181f ;  /* 0x0000181f00c97802 */ /* 0x000fe20000000f00 */
[----:B------:R-:W-:Y:S01]  /*1cfe0*/  IMAD.MOV.U32 R2, RZ, RZ, RZ ;  /* 0x000000ffff027224 */ /* 0x000fe200078e00ff */
[----:B------:R-:W-:-:S02]  /*1cff0*/  MOV R237, 0xffffffff ;  /* 0xffffffff00ed7802 */ /* 0x000fc40000000f00 */
[----:B------:R-:W-:Y:S02]  /*1d000*/  MOV R3, 0x1d020 ;  /* 0x0001d02000037802 */ /* 0x000fe40000000f00 */
[----:B-1---5:R-:W-:Y:S05]  /*1d010*/  CALL.REL.NOINC `($__internal_13_$__cuda_sm70_shflsync_idx_p) ;  /* 0x0000b27000007944 */ /* 0x022fea0003c00000 */
[----:B------:R-:W-:Y:S01]  /*1d020*/  MOV R4, R202 ;  /* 0x000000ca00047202 */ /* 0x000fe20000000f00 */
[----:B------:R-:W-:Y:S05]  /*1d030*/  BRA `(.L_x_908) ;  /* 0xfffebc9000007947 */ /* 0x000fea000383ffff */
.L_x_751:
[----:B------:R-:W-:Y:S01]  /*1d040*/  IMAD.MOV.U32 R20, RZ, RZ, R12 ;  /* 0x000000ffff147224 */ /* 0x000fe200078e000c */
[----:B------:R-:W-:Y:S01]  /*1d050*/  MOV R201, 0x181f ;  /* 0x0000181f00c97802 */ /* 0x000fe20000000f00 */
[----:B------:R-:W-:Y:S01]  /*1d060*/  IMAD.MOV.U32 R2, RZ, RZ, RZ ;  /* 0x000000ffff027224 */ /* 0x000fe200078e00ff */
[----:B------:R-:W-:Y:S02]  /*1d070*/  MOV R237, 0xffffffff ;  /* 0xffffffff00ed7802 */ /* 0x000fe40000000f00 */
[----:B------:R-:W-:Y:S02]  /*1d080*/  MOV R3, 0x1d0a0 ;  /* 0x0001d0a000037802 */ /* 0x000fe40000000f00 */
[----:B-123-5:R-:W-:Y:S05]  /*1d090*/  CALL.REL.NOINC `($__internal_13_$__cuda_sm70_shflsync_idx_p) ;  /* 0x0000b1f000007944 */ /* 0x02efea0003c00000 */
[----:B------:R-:W-:Y:S01]  /*1d0a0*/  MOV R0, R202 ;  /* 0x000000ca00007202 */ /* 0x000fe20000000f00 */
[----:B------:R-:W-:Y:S05]  /*1d0b0*/  BRA `(.L_x_909) ;  /* 0xfffebc3000007947 */ /* 0x000fea000383ffff */
.L_x_754:
[----:B------:R-:W-:Y:S01]  /*1d0c0*/  IMAD.MOV.U32 R20, RZ, RZ, R5 ;  /* 0x000000ffff147224 */ /* 0x000fe200078e0005 */
[----:B------:R-:W-:Y:S01]  /*1d0d0*/  MOV R201, 0x181f ;  /* 0x0000181f00c97802 */ /* 0x000fe20000000f00 */
[----:B-1----:R-:W-:Y:S01]  /*1d0e0*/  IMAD.MOV.U32 R2, RZ, RZ, 0x1 ;  /* 0x00000001ff027424 */ /* 0x002fe200078e00ff */
[----:B------:R-:W-:-:S02]  /*1d0f0*/  MOV R237, 0xffffffff ;  /* 0xffffffff00ed7802 */ /* 0x000fc40000000f00 */
[----:B------:R-:W-:Y:S02]  /*1d100*/  MOV R3, 0x1d120 ;  /* 0x0001d12000037802 */ /* 0x000fe40000000f00 */
[----:B--2345:R-:W-:Y:S05]  /*1d110*/  CALL.REL.NOINC `($__internal_13_$__cuda_sm70_shflsync_idx_p) ;  /* 0x0000b17000007944 */ /* 0x03cfea0003c00000 */
[----:B------:R-:W-:Y:S01]  /*1d120*/  IMAD.MOV.U32 R4, RZ, RZ, R202 ;  /* 0x000000ffff047224 */ /* 0x000fe200078e00ca */
[----:B------:R-:W-:Y:S01]  /*1d130*/  MOV R20, R12 ;  /* 0x0000000c00147202 */ /* 0x000fe20000000f00 */
[----:B------:R-:W-:Y:S01]  /*1d140*/  IMAD.MOV.U32 R2, RZ, RZ, 0x1 ;  /* 0x00000001ff027424 */ /* 0x000fe200078e00ff */
[----:B------:R-:W-:Y:S01]  /*1d150*/  MOV R201, 0x181f ;  /* 0x0000181f00c97802 */ /* 0x000fe20000000f00 */
[----:B------:R-:W-:Y:S01]  /*1d160*/  IMAD.MOV.U32 R237, RZ, RZ, -0x1 ;  /* 0xffffffffffed7424 */ /* 0x000fe200078e00ff */
[----:B------:R-:W-:Y:S02]  /*1d170*/  MOV R3, 0x1d190 ;  /* 0x0001d19000037802 */ /* 0x000fe40000000f00 */
[----:B------:R-:W-:Y:S05]  /*1d180*/  CALL.REL.NOINC `($__internal_13_$__cuda_sm70_shflsync_idx_p) ;  /* 0x0000b10000007944 */ /* 0x000fea0003c00000 */
[----:B------:R-:W-:Y:S01]  /*1d190*/  MOV R0, R202 ;  /* 0x000000ca00007202 */ /* 0x000fe20000000f00 */
[----:B------:R-:W-:Y:S05]  /*1d1a0*/  BRA `(.L_x_910) ;  /* 0xfffebca000007947 */ /* 0x000fea000383ffff */
.L_x_757:
[----:B------:R-:W-:Y:S01]  /*1d1b0*/  IMAD.MOV.U32 R20, RZ, RZ, R5 ;  /* 0x000000ffff147224 */ /* 0x000fe200078e0005 */
[----:B------:R-:W-:Y:S01]  /*1d1c0*/  MOV R201, 0x181f ;  /* 0x0000181f00c97802 */ /* 0x000fe20000000f00 */
[----:B-1----:R-:W-:Y:S01]  /*1d1d0*/  IMAD.MOV.U32 R2, RZ, RZ, 0x2 ;  /* 0x00000002ff027424 */ /* 0x002fe200078e00ff */
[----:B------:R-:W-:Y:S02]  /*1d1e0*/  MOV R237, 0xffffffff ;  /* 0xffffffff00ed7802 */ /* 0x000fe40000000f00 */
[----:B------:R-:W-:-:S02]  /*1d1f0*/  MOV R3, 0x1d210 ;  /* 0x0001d21000037802 */ /* 0x000fc40000000f00 */
[----:B--2345:R-:W-:Y:S05]  /*1d200*/  CALL.REL.NOINC `($__internal_13_$__cuda_sm70_shflsync_idx_p) ;  /* 0x0000b08000007944 */ /* 0x03cfea0003c00000 */
[----:B------:R-:W-:Y:S01]  /*1d210*/  MOV R4, R202 ;  /* 0x000000ca00047202 */ /* 0x000fe20000000f00 */
[----:B------:R-:W-:Y:S05]  /*1d220*/  BRA `(.L_x_911) ;  /* 0xfffebd7000007947 */ /* 0x000fea000383ffff */
.L_x_758:
[----:B------:R-:W-:Y:S01]  /*1d230*/  IMAD.MOV.U32 R20, RZ, RZ, R12 ;  /* 0x000000ffff147224 */ /* 0x000fe200078e000c */
[----:B------:R-:W-:Y:S01]  /*1d240*/  MOV R201, 0x181f ;  /* 0x0000181f00c97802 */ /* 0x000fe20000000f00 */
[----:B-1----:R-:W-:Y:S01]  /*1d250*/  IMAD.MOV.U32 R2, RZ, RZ, 0x2 ;  /* 0x00000002ff027424 */ /* 0x002fe200078e00ff */
[----:B------:R-:W-:-:S02]  /*1d260*/  MOV R237, 0xffffffff ;  /* 0xffffffff00ed7802 */ /* 0x000fc40000000f00 */
[----:B------:R-:W-:Y:S02]  /*1d270*/  MOV R3, 0x1d290 ;  /* 0x0001d29000037802 */ /* 0x000fe40000000f00 */
[----:B--2345:R-:W-:Y:S05]  /*1d280*/  CALL.REL.NOINC `($__internal_13_$__cuda_sm70_shflsync_idx_p) ;  /* 0x0000b00000007944 */ /* 0x03cfea0003c00000 */
[----:B------:R-:W-:Y:S01]  /*1d290*/  MOV R0, R202 ;  /* 0x000000ca00007202 */ /* 0x000fe20000000f00 */
[----:B------:R-:W-:Y:S05]  /*1d2a0*/  BRA `(.L_x_912) ;  /* 0xfffebd1000007947 */ /* 0x000fea000383ffff */
.L_x_761:
[----:B------:R-:W-:Y:S01]  /*1d2b0*/  IMAD.MOV.U32 R20, RZ, RZ, R5 ;  /* 0x000000ffff147224 */ /* 0x000fe200078e0005 */
[----:B------:R-:W-:Y:S01]  /*1d2c0*/  MOV R201, 0x181f ;  /* 0x0000181f00c97802 */ /* 0x000fe20000000f00 */
[----:B--2---:R-:W-:Y:S01]  /*1d2d0*/  IMAD.MOV.U32 R2, RZ, RZ, 0x3 ;  /* 0x00000003ff027424 */ /* 0x004fe200078e00ff */
[----:B------:R-:W-:Y:S02]  /*1d2e0*/  MOV R237, 0xffffffff ;  /* 0xffffffff00ed7802 */ /* 0x000fe40000000f00 */
[----:B------:R-:W-:Y:S02]  /*1d2f0*/  MOV R3, 0x1d310 ;  /* 0x0001d31000037802 */ /* 0x000fe40000000f00 */
[----:B-1-345:R-:W-:Y:S05]  /*1d300*/  CALL.REL.NOINC `($__internal_13_$__cuda_sm70_shflsync_idx_p) ;  /* 0x0000af8000007944 */ /* 0x03afea0003c00000 */
[----:B------:R-:W-:Y:S01]  /*1d310*/  IMAD.MOV.U32 R6, RZ, RZ, R202 ;  /* 0x000000ffff067224 */ /* 0x000fe200078e00ca */
[----:B------:R-:W-:Y:S01]  /*1d320*/  MOV R20, R12 ;  /* 0x0000000c00147202 */ /* 0x000fe20000000f00 */
[----:B------:R-:W-:Y:S01]  /*1d330*/  IMAD.MOV.U32 R2, RZ, RZ, 0x3 ;  /* 0x00000003ff027424 */ /* 0x000fe200078e00ff */
[----:B------:R-:W-:Y:S01]  /*1d340*/  MOV R201, 0x181f ;  /* 0x0000181f00c97802 */ /* 0x000fe20000000f00 */
[----:B------:R-:W-:Y:S01]  /*1d350*/  IMAD.MOV.U32 R237, RZ, RZ, -0x1 ;  /* 0xffffffffffed7424 */ /* 0x000fe200078e00ff */
[----:B------:R-:W-:-:S02]  /*1d360*/  MOV R3, 0x1d380 ;  /* 0x0001d38000037802 */ /* 0x000fc40000000f00 */
[----:B------:R-:W-:Y:S05]  /*1d370*/  CALL.REL.NOINC `($__internal_13_$__cuda_sm70_shflsync_idx_p) ;  /* 0x0000af1000007944 */ /* 0x000fea0003c00000 */
[----:B------:R-:W-:Y:S01]  /*1d380*/  MOV R3, R202 ;  /* 0x000000ca00037202 */ /* 0x000fe20000000f00 */
[----:B------:R-:W-:Y:S05]  /*1d390*/  BRA `(.L_x_913) ;  /* 0xfffebd8000007947 */ /* 0x000fea000383ffff */
.L_x_763:
[----:B------:R-:W-:Y:S01]  /*1d3a0*/  IMAD.MOV.U32 R20, RZ, RZ, R15 ;  /* 0x000000ffff147224 */ /* 0x000fe200078e000f */
[----:B------:R-:W-:Y:S01]  /*1d3b0*/  MOV R201, 0x181f ;  /* 0x0000181f00c97802 */ /* 0x000fe20000000f00 */
[----:B------:R-:W-:Y:S01]  /*1d3c0*/  IMAD.MOV.U32 R2, RZ, RZ, RZ ;  /* 0x000000ffff027224 */ /* 0x000fe200078e00ff */
[----:B------:R-:W-:-:S02]  /*1d3d0*/  MOV R237, 0xffffffff ;  /* 0xffffffff00ed7802 */ /* 0x000fc40000000f00 */
[----:B------:R-:W-:Y:S02]  /*1d3e0*/  MOV R3, 0x1d400 ;  /* 0x0001d40000037802 */ /* 0x000fe40000000f00 */
[----:B-12345:R-:W-:Y:S05]  /*1d3f0*/  CALL.REL.NOINC `($__internal_13_$__cuda_sm70_shflsync_idx_p) ;  /* 0x0000ae9000007944 */ /* 0x03efea0003c00000 */
[----:B------:R-:W-:Y:S01]  /*1d400*/  MOV R0, R202 ;  /* 0x000000ca00007202 */ /* 0x000fe20000000f00 */
[----:B------:R-:W-:Y:S05]  /*1d410*/  BRA `(.L_x_914) ;  /* 0xfffec71000007947 */ /* 0x000fea000383ffff */
.L_x_766:
[----:B------:R-:W-:Y:S01]  /*1d420*/  IMAD.MOV.U32 R20, RZ, RZ, R5 ;  /* 0x000000ffff147224 */ /* 0x000fe200078e0005 */
[----:B------:R-:W-:Y:S01]  /*1d430*/  MOV R201, 0x181f ;  /* 0x0000181f00c97802 */ /* 0x000fe20000000f00 */
[----:B------:R-:W-:Y:S01]  /*1d440*/  IMAD.MOV.U32 R2, RZ, RZ, RZ ;  /* 0x000000ffff027224 */ /* 0x000fe200078e00ff */
[----:B------:R-:W-:Y:S02]  /*1d450*/  MOV R237, 0xffffffff ;  /* 0xffffffff00ed7802 */ /* 0x000fe40000000f00 */
[----:B------:R-:W-:Y:S02]  /*1d460*/  MOV R3, 0x1d480 ;  /* 0x0001d48000037802 */ /* 0x000fe40000000f00 */
[----:B-1---5:R-:W-:Y:S05]  /*1d470*/  CALL.REL.NOINC `($__internal_13_$__cuda_sm70_shflsync_idx_p) ;  /* 0x0000ae1000007944 */ /* 0x022fea0003c00000 */
[----:B------:R-:W-:Y:S01]  /*1d480*/  MOV R4, R202 ;  /* 0x000000ca00047202 */ /* 0x000fe20000000f00 */
[----:B------:R-:W-:Y:S05]  /*1d490*/  BRA `(.L_x_915) ;  /* 0xfffed84000007947 */ /* 0x000fea000383ffff */
.L_x_767:
[----:B------:R-:W-:Y:S01]  /*1d4a0*/  IMAD.MOV.U32 R20, RZ, RZ, R15 ;  /* 0x000000ffff147224 */ /* 0x000fe200078e000f */
[----:B------:R-:W-:Y:S01]  /*1d4b0*/  MOV R201, 0x181f ;  /* 0x0000181f00c97802 */ /* 0x000fe20000000f00 */
[----:B------:R-:W-:Y:S01]  /*1d4c0*/  IMAD.MOV.U32 R2, RZ, RZ, RZ ;  /* 0x000000ffff027224 */ /* 0x000fe200078e00ff */
[----:B------:R-:W-:-:S02]  /*1d4d0*/  MOV R237, 0xffffffff ;  /* 0xffffffff00ed7802 */ /* 0x000fc40000000f00 */
[----:B------:R-:W-:Y:S02]  /*1d4e0*/  MOV R3, 0x1d500 ;  /* 0x0001d50000037802 */ /* 0x000fe40000000f00 */
[----:B-123-5:R-:W-:Y:S05]  /*1d4f0*/  CALL.REL.NOINC `($__internal_13_$__cuda_sm70_shflsync_idx_p) ;  /* 0x0000ad9000007944 */ /* 0x02efea0003c00000 */
[----:B------:R-:W-:Y:S01]  /*1d500*/  IMAD.SHL.U32 R12, R198, 0x2, RZ ;  /* 0x00000002c60c7824 */ /* 0x000fe200078e00ff */
[----:B------:R-:W-:Y:S01]  /*1d510*/  SHF.R.S32.HI R0, RZ, 0x1f, R198 ;  /* 0x0000001fff007819 */ /* 0x000fe200000114c6 */
[C---:B------:R-:W-:Y:S01]  /*1d520*/  IMAD.SHL.U32 R14, R205.reuse, 0x2, RZ ;  /* 0x00000002cd0e7824 */ /* 0x040fe200078e00ff */
[----:B------:R-:W-:Y:S01]  /*1d530*/  SHF.L.U64.HI R16, R205, 0x1, R218 ;  /* 0x00000001cd107819 */ /* 0x000fe200000102da */
[----:B------:R-:W-:Y:S01]  /*1d540*/  IMAD.SHL.U32 R17, R204, 0x2, RZ ;  /* 0x00000002cc117824 */ /* 0x000fe200078e00ff */
[----:B------:R-:W-:Y:S01]  /*1d550*/  SHF.L.U64.HI R13, R198, 0x1, R0 ;  /* 0x00000001c60d7819 */ /* 0x000fe20000010200 */
[----:B------:R-:W-:Y:S01]  /*1d560*/  IMAD.MOV.U32 R20, RZ, RZ, R5 ;  /* 0x000000ffff147224 */ /* 0x000fe200078e0005 */
[C---:B------:R-:W-:Y:S01]  /*1d570*/  IADD3 R8, P2, R202.reuse, R12, RZ ;  /* 0x0000000cca087210 */ /* 0x040fe20007f5e0ff */
[----:B------:R-:W-:Y:S01]  /*1d580*/  IMAD.MOV.U32 R201, RZ, RZ, 0x181f ;  /* 0x0000181fffc97424 */ /* 0x000fe200078e00ff */
[----:B------:R-:W-:Y:S01]  /*1d590*/  IADD3 R6, P1, R202, R14, RZ ;  /* 0x0000000eca067210 */ /* 0x000fe20007f3e0ff */
[----:B------:R-:W-:Y:S01]  /*1d5a0*/  IMAD.MOV.U32 R237, RZ, RZ, -0x1 ;  /* 0xffffffffffed7424 */ /* 0x000fe200078e00ff */
[----:B------:R-:W-:Y:S01]  /*1d5b0*/  SHF.L.U64.HI R18, R204, 0x1, R217 ;  /* 0x00000001cc127819 */ /* 0x000fe200000102d9 */
[----:B------:R-:W-:Y:S01]  /*1d5c0*/  IMAD.X R9, R4, 0x1, R13, P2 ;  /* 0x0000000104097824 */ /* 0x000fe200010e060d */
[----:B------:R-:W-:Y:S01]  /*1d5d0*/  IADD3 R2, P0, R202, R17, RZ ;  /* 0x00000011ca027210 */ /* 0x000fe20007f1e0ff */
[----:B------:R-:W-:Y:S01]  /*1d5e0*/  IMAD.X R7, R4, 0x1, R16, P1 ;  /* 0x0000000104077824 */ /* 0x000fe200008e0610 */
[----:B------:R-:W-:-:S02]  /*1d5f0*/  SEL R0, RZ, 0x10, P6 ;  /* 0x00000010ff007807 */ /* 0x000fc40003000000 */
[----:B------:R-:W-:Y:S01]  /*1d600*/  @!PT LDS RZ, [RZ] ;  /* 0x00000000fffff984 */ /* 0x000fe20000000800 */
[----:B------:R-:W-:Y:S01]  /*1d610*/  @!PT LDS RZ, [RZ] ;  /* 0x00000000fffff984 */ /* 0x000fe20000000800 */
[----:B------:R-:W-:Y:S01]  /*1d620*/  @!PT LDS RZ, [RZ] ;  /* 0x00000000fffff984 */ /* 0x000fe20000000800 */
[----:B------:R1:W-:Y:S01]  /*1d630*/  LDGSTS.E.BYPASS.LTC128B.128 [R190+0x6100], [R8.64], !P5 ;  /* 0x0610000008be7fae */ /* 0x0003e2000e901d4a */
[----:B------:R-:W-:Y:S01]  /*1d640*/  IMAD.X R3, R4, 0x1, R18, P0 ;  /* 0x0000000104037824 */ /* 0x000fe200000e0612 */
[----:B------:R-:W-:Y:S01]  /*1d650*/  SEL R11, RZ, 0x10, P5 ;  /* 0x00000010ff0b7807 */ /* 0x000fe20002800000 */
[----:B------:R-:W-:Y:S01]  /*1d660*/  IMAD.MOV.U32 R5, RZ, RZ, R0 ;  /* 0x000000ffff057224 */ /* 0x000fe200078e0000 */
[----:B------:R1:W-:Y:S01]  /*1d670*/  LDGSTS.E.BYPASS.LTC128B.128 [R190+0x8100], [R6.64], !P4 ;  /* 0x0810000006be7fae */ /* 0x0003e2000e101d4a */
[----:B------:R-:W-:-:S03]  /*1d680*/  SEL R10, RZ, 0x10, P4 ;  /* 0x00000010ff0a7807 */ /* 0x000fc60002000000 */
[----:B------:R2:W-:Y:S02]  /*1d690*/  LDGSTS.E.BYPASS.LTC128B.128 [R190+0xa100], [R2.64], !P6 ;  /* 0x0a10000002be7fae */ /* 0x0005e4000f101d4a */
[----:B--2---:R-:W-:Y:S01]  /*1d6a0*/  IMAD.MOV.U32 R2, RZ, RZ, 0x1 ;  /* 0x00000001ff027424 */ /* 0x004fe200078e00ff */
[----:B------:R-:W-:Y:S02]  /*1d6b0*/  MOV R3, 0x1d6d0 ;  /* 0x0001d6d000037802 */ /* 0x000fe40000000f00 */
[----:B-1----:R-:W-:Y:S05]  /*1d6c0*/  CALL.REL.NOINC `($__internal_13_$__cuda_sm70_shflsync_idx_p) ;  /* 0x0000abc000007944 */ /* 0x002fea0003c00000 */
        /* <DEDUP_REMOVED lines=9> */
.L_x_768:
[----:B------:R-:W-:Y:S01]  /*1d760*/  IMAD.MOV.U32 R2, RZ, RZ, RZ ;  /* 0x000000ffff027224 */ /* 0x000fe200078e00ff */
[----:B------:R-:W-:Y:S01]  /*1d770*/  MOV R201, 0x1c1f ;  /* 0x00001c1f00c97802 */ /* 0x000fe20000000f00 */
[----:B------:R-:W-:Y:S01]  /*1d780*/  IMAD.MOV.U32 R237, RZ, RZ, -0x1 ;  /* 0xffffffffffed7424 */ /* 0x000fe200078e00ff */
[----:B------:R-:W-:-:S02]  /*1d790*/  MOV R3, 0x1d7b0 ;  /* 0x0001d7b000037802 */ /* 0x000fc40000000f00 */
[----:B------:R-:W-:Y:S05]  /*1d7a0*/  CALL.REL.NOINC `($__internal_13_$__cuda_sm70_shflsync_idx_p) ;  /* 0x0000aae000007944 */ /* 0x000fea0003c00000 */
[----:B------:R-:W-:Y:S01]  /*1d7b0*/  MOV R3, R202 ;  /* 0x000000ca00037202 */ /* 0x000fe20000000f00 */
[----:B------:R-:W-:Y:S05]  /*1d7c0*/  BRA `(.L_x_917) ;  /* 0xfffeda7000007947 */ /* 0x000fea000383ffff */
.L_x_773:
[----:B------:R-:W-:Y:S01]  /*1d7d0*/  IMAD.MOV.U32 R2, RZ, RZ, 0x1 ;  /* 0x00000001ff027424 */ /* 0x000fe200078e00ff */
[----:B------:R-:W-:Y:S01]  /*1d7e0*/  MOV R201, 0x1c1f ;  /* 0x00001c1f00c97802 */ /* 0x000fe20000000f00 */
[----:B------:R-:W-:Y:S01]  /*1d7f0*/  IMAD.MOV.U32 R237, RZ, RZ, -0x1 ;  /* 0xffffffffffed7424 */ /* 0x000fe200078e00ff */
[----:B------:R-:W-:-:S02]  /*1d800*/  MOV R3, 0x1d820 ;  /* 0x0001d82000037802 */ /* 0x000fc40000000f00 */
[----:B-1----:R-:W-:Y:S05]  /*1d810*/  CALL.REL.NOINC `($__internal_13_$__cuda_sm70_shflsync_idx_p) ;  /* 0x0000aa7000007944 */ /* 0x002fea0003c00000 */
[----:B------:R-:W-:Y:S01]  /*1d820*/  MOV R3, R202 ;  /* 0x000000ca00037202 */ /* 0x000fe20000000f00 */
[----:B------:R-:W-:Y:S05]  /*1d830*/  BRA `(.L_x_918) ;  /* 0xfffedec000007947 */ /* 0x000fea000383ffff */
.L_x_778:
[----:B------:R-:W-:Y:S01]  /*1d840*/  IMAD.MOV.U32 R4, RZ, RZ, R102 ;  /* 0x000000ffff047224 */ /* 0x000fe200078e0066 */
[----:B------:R-:W-:-:S02]  /*1d850*/  MOV R0, 0x2 ;  /* 0x0000000200007802 */ /* 0x000fc40000000f00 */
[----:B------:R-:W-:Y:S02]  /*1d860*/  MOV R2, 0x1d880 ;  /* 0x0001d88000027802 */ /* 0x000fe40000000f00 */
[----:B------:R-:W-:Y:S05]  /*1d870*/  CALL.REL.NOINC `($__internal_12_$__cuda_sm70_shflsync_bfly_p) ;  /* 0x0000a9b000007944 */ /* 0x000fea0003c00000 */
[----:B------:R-:W-:Y:S05]  /*1d880*/  BRA `(.L_x_919) ;  /* 0xfffee52000007947 */ /* 0x000fea000383ffff */
.L_x_779:
[----:B------:R-:W-:Y:S01]  /*1d890*/  IMAD.MOV.U32 R4, RZ, RZ, R102 ;  /* 0x000000ffff047224 */ /* 0x000fe200078e0066 */
[----:B------:R-:W-:Y:S02]  /*1d8a0*/  MOV R0, 0x1 ;  /* 0x0000000100007802 */ /* 0x000fe40000000f00 */
[----:B------:R-:W-:Y:S02]  /*1d8b0*/  MOV R2, 0x1d8d0 ;  /* 0x0001d8d000027802 */ /* 0x000fe40000000f00 */
[----:B------:R-:W-:Y:S05]  /*1d8c0*/  CALL.REL.NOINC `($__internal_12_$__cuda_sm70_shflsync_bfly_p) ;  /* 0x0000a96000007944 */ /* 0x000fea0003c00000 */
[----:B------:R-:W-:Y:S01]  /*1d8d0*/  FMNMX.FTZ R102, R102, R0, !PT ;  /* 0x0000000066667209 */ /* 0x000fe20007810000 */
[----:B------:R-:W-:Y:S01]  /*1d8e0*/  IMAD.MOV.U32 R4, RZ, RZ, R5 ;  /* 0x000000ffff047224 */ /* 0x000fe200078e0005 */
[----:B------:R-:W-:Y:S01]  /*1d8f0*/  MOV R2, 0x1d920 ;  /* 0x0001d92000027802 */ /* 0x000fe20000000f00 */
[----:B------:R-:W-:Y:S02]  /*1d900*/  IMAD.MOV.U32 R0, RZ, RZ, 0x2 ;  /* 0x00000002ff007424 */ /* 0x000fe400078e00ff */
[----:B------:R-:W-:Y:S05]  /*1d910*/  CALL.REL.NOINC `($__internal_12_$__cuda_sm70_shflsync_bfly_p) ;  /* 0x0000a91000007944 */ /* 0x000fea0003c00000 */
[----:B------:R-:W-:Y:S01]  /*1d920*/  FMNMX.FTZ R5, R5, R0, !PT ;  /* 0x0000000005057209 */ /* 0x000fe20007810000 */
[----:B------:R-:W-:Y:S01]  /*1d930*/  IMAD.MOV.U32 R0, RZ, RZ, 0x1 ;  /* 0x00000001ff007424 */ /* 0x000fe200078e00ff */
[----:B------:R-:W-:-:S03]  /*1d940*/  MOV R2, 0x1d970 ;  /* 0x0001d97000027802 */ /* 0x000fc60000000f00 */
[----:B------:R-:W-:Y:S02]  /*1d950*/  IMAD.MOV.U32 R4, RZ, RZ, R5 ;  /* 0x000000ffff047224 */ /* 0x000fe400078e0005 */
[----:B------:R-:W-:Y:S05]  /*1d960*/  CALL.REL.NOINC `($__internal_12_$__cuda_sm70_shflsync_bfly_p) ;  /* 0x0000a8c000007944 */ /* 0x000fea0003c00000 */
[----:B------:R-:W-:Y:S01]  /*1d970*/  MOV R100, R0 ;  /* 0x0000000000647202 */ /* 0x000fe20000000f00 */
[----:B------:R-:W-:Y:S05]  /*1d980*/  BRA `(.L_x_920) ;  /* 0xfffee49000007947 */ /* 0x000fea000383ffff */
.L_x_787:
[----:B------:R-:W-:Y:S01]  /*1d990*/  MOV R201, 0x181f ;  /* 0x0000181f00c97802 */ /* 0x000fe20000000f00 */
[----:B------:R-:W-:Y:S01]  /*1d9a0*/  IMAD.MOV.U32 R20, RZ, RZ, R5 ;  /* 0x000000ffff147224 */ /* 0x000fe200078e0005 */
[----:B------:R-:W-:Y:S01]  /*1d9b0*/  MOV R237, 0xffffffff ;  /* 0xffffffff00ed7802 */ /* 0x000fe20000000f00 */
[----:B------:R-:W-:Y:S01]  /*1d9c0*/  IMAD.MOV.U32 R2, RZ, RZ, RZ ;  /* 0x000000ffff027224 */ /* 0x000fe200078e00ff */
[----:B------:R-:W-:Y:S02]  /*1d9d0*/  MOV R3, 0x1d9f0 ;  /* 0x0001d9f000037802 */ /* 0x000fe40000000f00 */
[----:B-1234-:R-:W-:Y:S05]  /*1d9e0*/  CALL.REL.NOINC `($__internal_13_$__cuda_sm70_shflsync_idx_p) ;  /* 0x0000a8a000007944 */ /* 0x01efea0003c00000 */
[----:B------:R-:W-:Y:S01]  /*1d9f0*/  MOV R4, R202 ;  /* 0x000000ca00047202 */ /* 0x000fe20000000f00 */
[----:B------:R-:W-:-:S05]  /*1da00*/  BRA `(.L_x_921) ;  /* 0xfffef8b000007947 */ /* 0x000fca000383ffff */
.L_x_788:
[----:B------:R-:W-:Y:S01]  /*1da10*/  MOV R201, 0x181f ;  /* 0x0000181f00c97802 */ /* 0x000fe20000000f00 */
[----:B------:R-:W-:Y:S01]  /*1da20*/  IMAD.MOV.U32 R20, RZ, RZ, R7 ;  /* 0x000000ffff147224 */ /* 0x000fe200078e0007 */
[----:B------:R-:W-:Y:S01]  /*1da30*/  MOV R237, 0xffffffff ;  /* 0xffffffff00ed7802 */ /* 0x000fe20000000f00 */
[----:B------:R-:W-:Y:S01]  /*1da40*/  IMAD.MOV.U32 R2, RZ, RZ, RZ ;  /* 0x000000ffff027224 */ /* 0x000fe200078e00ff */
[----:B------:R-:W-:Y:S02]  /*1da50*/  MOV R3, 0x1da70 ;  /* 0x0001da7000037802 */ /* 0x000fe40000000f00 */
[----:B-1234-:R-:W-:Y:S05]  /*1da60*/  CALL.REL.NOINC `($__internal_13_$__cuda_sm70_shflsync_idx_p) ;  /* 0x0000a82000007944 */ /* 0x01efea0003c00000 */
[----:B------:R-:W-:Y:S01]  /*1da70*/  SHF.R.S32.HI R0, RZ, 0x1f, R198 ;  /* 0x0000001fff007819 */ /* 0x000fe200000114c6 */
[C---:B------:R-:W-:Y:S01]  /*1da80*/  IMAD.SHL.U32 R13, R198.reuse, 0x2, RZ ;  /* 0x00000002c60d7824 */ /* 0x040fe200078e00ff */
[C---:B------:R-:W-:Y:S01]  /*1da90*/  SHF.L.U64.HI R12, R205.reuse, 0x1, R218 ;  /* 0x00000001cd0c7819 */ /* 0x040fe200000102da */
[----:B------:R-:W-:Y:S01]  /*1daa0*/  IMAD.SHL.U32 R6, R205, 0x2, RZ ;  /* 0x00000002cd067824 */ /* 0x000fe200078e00ff */
[----:B------:R-:W-:Y:S01]  /*1dab0*/  SHF.L.U64.HI R22, R198, 0x1, R0 ;  /* 0x00000001c6167819 */ /* 0x000fe20000010200 */
[----:B------:R-:W-:Y:S01]  /*1dac0*/  IMAD.SHL.U32 R15, R204, 0x2, RZ ;  /* 0x00000002cc0f7824 */ /* 0x000fe200078e00ff */
[----:B------:R-:W-:Y:S01]  /*1dad0*/  IADD3 R2, P0, R202, R13, RZ ;  /* 0x0000000dca027210 */ /* 0x000fe20007f1e0ff */
[----:B------:R-:W-:Y:S01]  /*1dae0*/  IMAD.MOV.U32 R20, RZ, RZ, R5 ;  /* 0x000000ffff147224 */ /* 0x000fe200078e0005 */
[----:B------:R-:W-:Y:S01]  /*1daf0*/  SHF.L.U64.HI R21, R204, 0x1, R217 ;  /* 0x00000001cc157819 */ /* 0x000fe200000102d9 */
[----:B------:R-:W-:Y:S01]  /*1db00*/  IMAD.MOV.U32 R237, RZ, RZ, -0x1 ;  /* 0xffffffffffed7424 */ /* 0x000fe200078e00ff */
[----:B------:R-:W-:Y:S01]  /*1db10*/  SEL R0, RZ, 0x10, P6 ;  /* 0x00000010ff007807 */ /* 0x000fe20003000000 */
[----:B------:R-:W-:Y:S01]  /*1db20*/  IMAD.X R3, R4, 0x1, R22, P0 ;  /* 0x0000000104037824 */ /* 0x000fe200000e0616 */
[----:B------:R-:W-:Y:S02]  /*1db30*/  SEL R5, RZ, 0x10, P4 ;  /* 0x00000010ff057807 */ /* 0x000fe40002000000 */
[----:B------:R-:W-:Y:S01]  /*1db40*/  MOV R201, 0x181f ;  /* 0x0000181f00c97802 */ /* 0x000fe20000000f00 */
[----:B------:R-:W-:Y:S01]  /*1db50*/  IMAD.MOV.U32 R14, RZ, RZ, R0 ;  /* 0x000000ffff0e7224 */ /* 0x000fe200078e0000 */
[----:B------:R-:W-:Y:S01]  /*1db60*/  @!PT LDS RZ, [RZ] ;  /* 0x00000000fffff984 */ /* 0x000fe20000000800 */
[----:B------:R-:W-:Y:S01]  /*1db70*/  @!PT LDS RZ, [RZ] ;  /* 0x00000000fffff984 */ /* 0x000fe20000000800 */
[----:B------:R-:W-:Y:S01]  /*1db80*/  @!PT LDS RZ, [RZ] ;  /* 0x00000000fffff984 */ /* 0x000fe20000000800 */
[----:B------:R1:W-:Y:S02]  /*1db90*/  LDGSTS.E.BYPASS.LTC128B.128 [R190+0x100], [R2.64], !P5 ;  /* 0x0010000002be7fae */ /* 0x0003e4000e901d4a */
[----:B-1----:R-:W-:Y:S05]  /*1dba0*/  IADD3 R2, P0, R202, R6, RZ ;  /* 0x00000006ca027210 */ /* 0x002fea0007f1e0ff */
[----:B------:R-:W-:Y:S05]  /*1dbb0*/  IMAD.X R3, R4, 0x1, R12, P0 ;  /* 0x0000000104037824 */ /* 0x000fea00000e060c */
[----:B------:R1:W-:Y:S02]  /*1dbc0*/  LDGSTS.E.BYPASS.LTC128B.128 [R190+0x2100], [R2.64], !P4 ;  /* 0x0210000002be7fae */ /* 0x0003e4000e101d4a */
[----:B-1----:R-:W-:Y:S04]  /*1dbd0*/  IADD3 R2, P0, R202, R15, RZ ;  /* 0x0000000fca027210 */ /* 0x002fe80007f1e0ff */
[----:B------:R-:W-:Y:S05]  /*1dbe0*/  IADD3.X R3, R4, R21, RZ, P0, !PT ;  /* 0x0000001504037210 */ /* 0x000fea00007fe4ff */
[----:B------:R1:W-:Y:S02]  /*1dbf0*/  LDGSTS.E.BYPASS.LTC128B.128 [R190+0x4100], [R2.64], !P6 ;  /* 0x0410000002be7fae */ /* 0x0003e4000f101d4a */
[----:B-1----:R-:W-:Y:S01]  /*1dc00*/  MOV R3, 0x1dc30 ;  /* 0x0001dc3000037802 */ /* 0x002fe20000000f00 */
[----:B------:R-:W-:Y:S03]  /*1dc10*/  IMAD.MOV.U32 R2, RZ, RZ, 0x1 ;  /* 0x00000001ff027424 */ /* 0x000fe600078e00ff */
[----:B------:R-:W-:Y:S05]  /*1dc20*/  CALL.REL.NOINC `($__internal_13_$__cuda_sm70_shflsync_idx_p) ;  /* 0x0000a66000007944 */ /* 0x000fea0003c00000 */
[----:B------:R-:W-:Y:S01]  /*1dc30*/  MOV R20, R7 ;  /* 0x0000000700147202 */ /* 0x000fe20000000f00 */
[----:B------:R-:W-:Y:S01]  /*1dc40*/  IMAD.MOV.U32 R4, RZ, RZ, R202 ;  /* 0x000000ffff047224 */ /* 0x000fe200078e00ca */
[----:B------:R-:W-:Y:S01]  /*1dc50*/  MOV R201, 0x181f ;  /* 0x0000181f00c97802 */ /* 0x000fe20000000f00 */
[----:B------:R-:W-:Y:S01]  /*1dc60*/  IMAD.MOV.U32 R2, RZ, RZ, 0x1 ;  /* 0x00000001ff027424 */ /* 0x000fe200078e00ff */
[----:B------:R-:W-:Y:S01]  /*1dc70*/  MOV R3, 0x1dca0 ;  /* 0x0001dca000037802 */ /* 0x000fe20000000f00 */
[----:B------:R-:W-:Y:S02]  /*1dc80*/  IMAD.MOV.U32 R237, RZ, RZ, -0x1 ;  /* 0xffffffffffed7424 */ /* 0x000fe400078e00ff */
[----:B------:R-:W-:Y:S05]  /*1dc90*/  CALL.REL.NOINC `($__internal_13_$__cuda_sm70_shflsync_idx_p) ;  /* 0x0000a5f000007944 */ /* 0x000fea0003c00000 */
[----:B------:R-:W-:Y:S01]  /*1dca0*/  MOV R0, R202 ;  /* 0x000000ca00007202 */ /* 0x000fe20000000f00 */
[----:B------:R-:W-:-:S05]  /*1dcb0*/  BRA `(.L_x_922) ;  /* 0xfffef79000007947 */ /* 0x000fca000383ffff */
.L_x_791:
[----:B------:R-:W-:Y:S01]  /*1dcc0*/  MOV R201, 0x181f ;  /* 0x0000181f00c97802 */ /* 0x000fe20000000f00 */
[----:B------:R-:W-:Y:S01]  /*1dcd0*/  IMAD.MOV.U32 R20, RZ, RZ, R5 ;  /* 0x000000ffff147224 */ /* 0x000fe200078e0005 */
[----:B------:R-:W-:Y:S01]  /*1dce0*/  MOV R237, 0xffffffff ;  /* 0xffffffff00ed7802 */ /* 0x000fe20000000f00 */
[----:B------:R-:W-:Y:S01]  /*1dcf0*/  IMAD.MOV.U32 R2, RZ, RZ, RZ ;  /* 0x000000ffff027224 */ /* 0x000fe200078e00ff */
[----:B------:R-:W-:Y:S02]  /*1dd00*/  MOV R3, 0x1dd20 ;  /* 0x0001dd2000037802 */ /* 0x000fe40000000f00 */
[----:B-1----:R-:W-:Y:S05]  /*1dd10*/  CALL.REL.NOINC `($__internal_13_$__cuda_sm70_shflsync_idx_p) ;  /* 0x0000a57000007944 */ /* 0x002fea0003c00000 */
[----:B------:R-:W-:Y:S01]  /*1dd20*/  MOV R4, R202 ;  /* 0x000000ca00047202 */ /* 0x000fe20000000f00 */
[----:B------:R-:W-:-:S05]  /*1dd30*/  BRA `(.L_x_923) ;  /* 0xffff07d000007947 */ /* 0x000fca000383ffff */
.L_x_792:
[----:B------:R-:W-:Y:S01]  /*1dd40*/  MOV R201, 0x181f ;  /* 0x0000181f00c97802 */ /* 0x000fe20000000f00 */
[----:B------:R-:W-:Y:S01]  /*1dd50*/  IMAD.MOV.U32 R20, RZ, RZ, R7 ;  /* 0x000000ffff147224 */ /* 0x000fe200078e0007 */
[----:B------:R-:W-:Y:S01]  /*1dd60*/  MOV R237, 0xffffffff ;  /* 0xffffffff00ed7802 */ /* 0x000fe20000000f00 */
[----:B------:R-:W-:Y:S01]  /*1dd70*/  IMAD.MOV.U32 R2, RZ, RZ, RZ ;  /* 0x000000ffff027224 */ /* 0x000fe200078e00ff */
[----:B------:R-:W-:Y:S02]  /*1dd80*/  MOV R3, 0x1dda0 ;  /* 0x0001dda000037802 */ /* 0x000fe40000000f00 */
[----:B-123--:R-:W-:Y:S05]  /*1dd90*/  CALL.REL.NOINC `($__internal_13_$__cuda_sm70_shflsync_idx_p) ;  /* 0x0000a4f000007944 */ /* 0x00efea0003c00000 */
        /* <DEDUP_REMOVED lines=37> */
.L_x_793:
[----:B------:R-:W-:Y:S01]  /*1dff0*/  MOV R201, 0x1c1f ;  /* 0x00001c1f00c97802 */ /* 0x000fe20000000f00 */
[----:B------:R-:W-:Y:S01]  /*1e000*/  IMAD.MOV.U32 R20, RZ, RZ, R4 ;  /* 0x000000ffff147224 */ /* 0x000fe200078e0004 */
[----:B------:R-:W-:Y:S01]  /*1e010*/  MOV R237, 0xffffffff ;  /* 0xffffffff00ed7802 */ /* 0x000fe20000000f00 */
[----:B------:R-:W-:Y:S01]  /*1e020*/  IMAD.MOV.U32 R2, RZ, RZ, RZ ;  /* 0x000000ffff027224 */ /* 0x000fe200078e00ff */
[----:B------:R-:W-:Y:S02]  /*1e030*/  MOV R3, 0x1e050 ;  /* 0x0001e05000037802 */ /* 0x000fe40000000f00 */
[----:B------:R-:W-:Y:S05]  /*1e040*/  CALL.REL.NOINC `($__internal_13_$__cuda_sm70_shflsync_idx_p) ;  /* 0x0000a24000007944 */ /* 0x000fea0003c00000 */
[----:B------:R-:W-:Y:S01]  /*1e050*/  MOV R3, R202 ;  /* 0x000000ca00037202 */ /* 0x000fe20000000f00 */
[----:B------:R-:W-:-:S05]  /*1e060*/  BRA `(.L_x_925) ;  /* 0xffff087000007947 */ /* 0x000fca000383ffff */
.L_x_798:
[----:B------:R-:W-:Y:S01]  /*1e070*/  MOV R201, 0x1c1f ;  /* 0x00001c1f00c97802 */ /* 0x000fe20000000f00 */
[----:B------:R-:W-:Y:S01]  /*1e080*/  IMAD.MOV.U32 R20, RZ, RZ, R4 ;  /* 0x000000ffff147224 */ /* 0x000fe200078e0004 */
[----:B------:R-:W-:Y:S01]  /*1e090*/  MOV R237, 0xffffffff ;  /* 0xffffffff00ed7802 */ /* 0x000fe20000000f00 */
[----:B------:R-:W-:Y:S01]  /*1e0a0*/  IMAD.MOV.U32 R2, RZ, RZ, 0x1 ;  /* 0x00000001ff027424 */ /* 0x000fe200078e00ff */
[----:B------:R-:W-:Y:S02]  /*1e0b0*/  MOV R3, 0x1e0d0 ;  /* 0x0001e0d000037802 */ /* 0x000fe40000000f00 */
[----:B-1----:R-:W-:Y:S05]  /*1e0c0*/  CALL.REL.NOINC `($__internal_13_$__cuda_sm70_shflsync_idx_p) ;  /* 0x0000a1c000007944 */ /* 0x002fea0003c00000 */
[----:B------:R-:W-:Y:S01]  /*1e0d0*/  MOV R3, R202 ;  /* 0x000000ca00037202 */ /* 0x000fe20000000f00 */
[----:B------:R-:W-:-:S05]  /*1e0e0*/  BRA `(.L_x_926) ;  /* 0xffff0d0000007947 */ /* 0x000fca000383ffff */
.L_x_803:
[----:B------:R-:W-:Y:S02]  /*1e0f0*/  MOV R0, 0x2 ;  /* 0x0000000200007802 */ /* 0x000fe40000000f00 */
[----:B------:R-:W-:Y:S02]  /*1e100*/  MOV R2, 0x1e120 ;  /* 0x0001e12000027802 */ /* 0x000fe40000000f00 */
[----:B------:R-:W-:Y:S05]  /*1e110*/  CALL.REL.NOINC `($__internal_12_$__cuda_sm70_shflsync_bfly_p) ;  /* 0x0000a11000007944 */ /* 0x000fea0003c00000 */
[----:B------:R-:W-:-:S05]  /*1e120*/  BRA `(.L_x_927) ;  /* 0xffff13c000007947 */ /* 0x000fca000383ffff */
.L_x_804:
        /* <DEDUP_REMOVED lines=10> */
[----:B------:R-:W-:Y:S02]  /*1e1d0*/  MOV R2, 0x1e1f0 ;  /* 0x0001e1f000027802 */ /* 0x000fe40000000f00 */
[----:B------:R-:W-:Y:S05]  /*1e1e0*/  CALL.REL.NOINC `($__internal_12_$__cuda_sm70_shflsync_bfly_p) ;  /* 0x0000a04000007944 */ /* 0x000fea0003c00000 */
[----:B------:R-:W-:-:S05]  /*1e1f0*/  BRA `(.L_x_928) ;  /* 0xffff136000007947 */ /* 0x000fca000383ffff */
.L_x_813:
        /* <DEDUP_REMOVED lines=8> */
.L_x_814:
        /* <DEDUP_REMOVED lines=43> */
.L_x_817:
[----:B------:R-:W-:Y:S01]  /*1e530*/  MOV R201, 0x181f ;  /* 0x0000181f00c97802 */ /* 0x000fe20000000f00 */
[----:B-1----:R-:W-:Y:S01]  /*1e540*/  IMAD.MOV.U32 R20, RZ, RZ, R5 ;  /* 0x000000ffff147224 */ /* 0x002fe200078e0005 */
[----:B------:R-:W-:Y:S01]  /*1e550*/  MOV R237, 0xffffffff ;  /* 0xffffffff00ed7802 */ /* 0x000fe20000000f00 */
[----:B------:R-:W-:Y:S01]  /*1e560*/  IMAD.MOV.U32 R2, RZ, RZ, RZ ;  /* 0x000000ffff027224 */ /* 0x000fe200078e00ff */
[----:B------:R-:W-:Y:S02]  /*1e570*/  MOV R3, 0x1e590 ;  /* 0x0001e59000037802 */ /* 0x000fe40000000f00 */
[----:B------:R-:W-:Y:S05]  /*1e580*/  CALL.REL.NOINC `($__internal_13_$__cuda_sm70_shflsync_idx_p) ;  /* 0x00009d0000007944 */ /* 0x000fea0003c00000 */
[----:B------:R-:W-:Y:S01]  /*1e590*/  MOV R4, R202 ;  /* 0x000000ca00047202 */ /* 0x000fe20000000f00 */
[----:B------:R-:W-:-:S05]  /*1e5a0*/  BRA `(.L_x_931) ;  /* 0xffff3df000007947 */ /* 0x000fca000383ffff */
.L_x_818:
[----:B------:R-:W-:Y:S01]  /*1e5b0*/  MOV R201, 0x181f ;  /* 0x0000181f00c97802 */ /* 0x000fe20000000f00 */
[----:B-1----:R-:W-:Y:S01]  /*1e5c0*/  IMAD.MOV.U32 R20, RZ, RZ, R7 ;  /* 0x000000ffff147224 */ /* 0x002fe200078e0007 */
[----:B------:R-:W-:Y:S01]  /*1e5d0*/  MOV R237, 0xffffffff ;  /* 0xffffffff00ed7802 */ /* 0x000fe20000000f00 */
[----:B------:R-:W-:Y:S01]  /*1e5e0*/  IMAD.MOV.U32 R2, RZ, RZ, RZ ;  /* 0x000000ffff027224 */ /* 0x000fe200078e00ff */
[----:B------:R-:W-:Y:S02]  /*1e5f0*/  MOV R3, 0x1e610 ;  /* 0x0001e61000037802 */ /* 0x000fe40000000f00 */
[----:B--23--:R-:W-:Y:S05]  /*1e600*/  CALL.REL.NOINC `($__internal_13_$__cuda_sm70_shflsync_idx_p) ;  /* 0x00009c8000007944 */ /* 0x00cfea0003c00000 */
        /* <DEDUP_REMOVED lines=37> */
.L_x_819:
[----:B------:R-:W-:Y:S02]  /*1e860*/  MOV R0, 0x2 ;  /* 0x0000000200007802 */ /* 0x000fe40000000f00 */
[----:B------:R-:W-:Y:S02]  /*1e870*/  MOV R2, 0x1e890 ;  /* 0x0001e89000027802 */ /* 0x000fe40000000f00 */
[----:B------:R-:W-:Y:S05]  /*1e880*/  CALL.REL.NOINC `($__internal_12_$__cuda_sm70_shflsync_bfly_p) ;  /* 0x000099a000007944 */ /* 0x000fea0003c00000 */
[----:B------:R-:W-:-:S05]  /*1e890*/  BRA `(.L_x_933) ;  /* 0xffff400000007947 */ /* 0x000fca000383ffff */
.L_x_820:
        /* <DEDUP_REMOVED lines=13> */
.L_x_823:
[----:B------:R-:W-:Y:S01]  /*1e970*/  MOV R201, 0x181f ;  /* 0x0000181f00c97802 */ /* 0x000fe20000000f00 */
[----:B------:R-:W-:Y:S01]  /*1e980*/  IMAD.MOV.U32 R2, RZ, RZ, RZ ;  /* 0x000000ffff027224 */ /* 0x000fe200078e00ff */
[----:B------:R-:W-:Y:S01]  /*1e990*/  MOV R3, 0x1e9c0 ;  /* 0x0001e9c000037802 */ /* 0x000fe20000000f00 */
[----:B------:R-:W-:Y:S02]  /*1e9a0*/  IMAD.MOV.U32 R237, RZ, RZ, -0x1 ;  /* 0xffffffffffed7424 */ /* 0x000fe400078e00ff */
[----:B-1234-:R-:W-:Y:S05]  /*1e9b0*/  CALL.REL.NOINC `($__internal_13_$__cuda_sm70_shflsync_idx_p) ;  /* 0x000098d000007944 */ /* 0x01efea0003c00000 */
[----:B------:R-:W-:Y:S01]  /*1e9c0*/  MOV R2, R202 ;  /* 0x000000ca00027202 */ /* 0x000fe20000000f00 */
[----:B------:R-:W-:-:S05]  /*1e9d0*/  BRA `(.L_x_935) ;  /* 0xffff583000007947 */ /* 0x000fca000383ffff */
.L_x_826:
        /* <DEDUP_REMOVED lines=8> */
.L_x_827:
[----:B------:R-:W-:Y:S01]  /*1ea60*/  MOV R201, 0x181f ;  /* 0x0000181f00c97802 */ /* 0x000fe20000000f00 */
[----:B------:R-:W-:Y:S01]  /*1ea70*/  IMAD.MOV.U32 R20, RZ, RZ, R8 ;  /* 0x000000ffff147224 */ /* 0x000fe200078e0008 */
[----:B------:R-:W-:Y:S01]  /*1ea80*/  MOV R237, 0xffffffff ;  /* 0xffffffff00ed7802 */ /* 0x000fe20000000f00 */
[----:B------:R-:W-:Y:S01]  /*1ea90*/  IMAD.MOV.U32 R2, RZ, RZ, RZ ;  /* 0x000000ffff027224 */ /* 0x000fe200078e00ff */
[----:B------:R-:W-:Y:S02]  /*1eaa0*/  MOV R3, 0x1eac0 ;  /* 0x0001eac000037802 */ /* 0x000fe40000000f00 */
[----:B-123--:R-:W-:Y:S05]  /*1eab0*/  CALL.REL.NOINC `($__internal_13_$__cuda_sm70_shflsync_idx_p) ;  /* 0x000097d000007944 */ /* 0x00efea0003c00000 */
[----:B------:R-:W-:Y:S01]  /*1eac0*/  IADD3 R2, P0, R202, R207, RZ ;  /* 0x000000cfca027210 */ /* 0x000fe20007f1e0ff */
[----:B------:R-:W-:Y:S01]  /*1ead0*/  IMAD.MOV.U32 R20, RZ, RZ, R5 ;  /* 0x000000ffff147224 */ /* 0x000fe200078e0005 */
[----:B------:R-:W-:Y:S01]  /*1eae0*/  MOV R237, 0xffffffff ;  /* 0xffffffff00ed7802 */ /* 0x000fe20000000f00 */
[----:B------:R-:W-:Y:S02]  /*1eaf0*/  IMAD.MOV.U32 R201, RZ, RZ, 0x181f ;  /* 0x0000181fffc97424 */ /* 0x000fe400078e00ff */
[----:B------:R-:W-:Y:S01]  /*1eb00*/  IMAD.X R3, R4, 0x1, R192, P0 ;  /* 0x0000000104037824 */ /* 0x000fe200000e06c0 */
[----:B------:R-:W-:Y:S04]  /*1eb10*/  IADD3 R6, P0, R202, R191, RZ ;  /* 0x000000bfca067210 */ /* 0x000fe80007f1e0ff */
[----:B------:R-:W-:Y:S01]  /*1eb20*/  @!PT LDS RZ, [RZ] ;  /* 0x00000000fffff984 */ /* 0x000fe20000000800 */
[----:B------:R-:W-:Y:S01]  /*1eb30*/  @!PT LDS RZ, [RZ] ;  /* 0x00000000fffff984 */ /* 0x000fe20000000800 */
[----:B------:R-:W-:Y:S01]  /*1eb40*/  @!PT LDS RZ, [RZ] ;  /* 0x00000000fffff984 */ /* 0x000fe20000000800 */
[----:B------:R1:W-:Y:S01]  /*1eb50*/  LDGSTS.E.BYPASS.LTC128B.128 [R190+0x6100], [R2.64], !P5 ;  /* 0x0610000002be7fae */ /* 0x0003e2000e901d4a */
[----:B------:R-:W-:Y:S05]  /*1eb60*/  IMAD.X R7, R4, 0x1, R194, P0 ;  /* 0x0000000104077824 */ /* 0x000fea00000e06c2 */
[----:B------:R2:W-:Y:S01]  /*1eb70*/  LDGSTS.E.BYPASS.LTC128B.128 [R190+0x8100], [R6.64], !P4 ;  /* 0x0810000006be7fae */ /* 0x0005e2000e101d4a */
[----:B-1----:R-:W-:Y:S04]  /*1eb80*/  IADD3 R2, P0, R202, R193, RZ ;  /* 0x000000c1ca027210 */ /* 0x002fe80007f1e0ff */
[----:B------:R-:W-:Y:S05]  /*1eb90*/  IADD3.X R3, R4, R189, RZ, P0, !PT ;  /* 0x000000bd04037210 */ /* 0x000fea00007fe4ff */
[----:B------:R1:W-:Y:S02]  /*1eba0*/  LDGSTS.E.BYPASS.LTC128B.128 [R190+0xa100], [R2.64], !P6 ;  /* 0x0a10000002be7fae */ /* 0x0003e4000f101d4a */
[----:B-1----:R-:W-:Y:S02]  /*1ebb0*/  MOV R2, 0x1 ;  /* 0x0000000100027802 */ /* 0x002fe40000000f00 */
[----:B------:R-:W-:Y:S02]  /*1ebc0*/  MOV R3, 0x1ebe0 ;  /* 0x0001ebe000037802 */ /* 0x000fe40000000f00 */
[----:B--2---:R-:W-:Y:S05]  /*1ebd0*/  CALL.REL.NOINC `($__internal_13_$__cuda_sm70_shflsync_idx_p) ;  /* 0x000096b000007944 */ /* 0x004fea0003c00000 */
        /* <DEDUP_REMOVED lines=9> */
.L_x_828:
        /* <DEDUP_REMOVED lines=8> */
.L_x_833:
[----:B------:R-:W-:Y:S01]  /*1ecf0*/  MOV R201, 0x1c1f ;  /* 0x00001c1f00c97802 */ /* 0x000fe20000000f00 */
[----:B------:R-:W-:Y:S01]  /*1ed00*/  IMAD.MOV.U32 R20, RZ, RZ, R4 ;  /* 0x000000ffff147224 */ /* 0x000fe200078e0004 */
[----:B------:R-:W-:Y:S01]  /*1ed10*/  MOV R237, 0xffffffff ;  /* 0xffffffff00ed7802 */ /* 0x000fe20000000f00 */
[----:B------:R-:W-:Y:S01]  /*1ed20*/  IMAD.MOV.U32 R2, RZ, RZ, 0x1 ;  /* 0x00000001ff027424 */ /* 0x000fe200078e00ff */
[----:B------:R-:W-:Y:S02]  /*1ed30*/  MOV R3, 0x1ed50 ;  /* 0x0001ed5000037802 */ /* 0x000fe40000000f00 */
[----:B--2---:R-:W-:Y:S05]  /*1ed40*/  CALL.REL.NOINC `($__internal_13_$__cuda_sm70_shflsync_idx_p) ;  /* 0x0000954000007944 */ /* 0x004fea0003c00000 */
[----:B------:R-:W-:Y:S01]  /*1ed50*/  MOV R3, R202 ;  /* 0x000000ca00037202 */ /* 0x000fe20000000f00 */
[----:B------:R-:W-:-:S05]  /*1ed60*/  BRA `(.L_x_939) ;  /* 0xffff6d8000007947 */ /* 0x000fca000383ffff */
.L_x_838:
[----:B------:R-:W-:Y:S02]  /*1ed70*/  MOV R0, 0x2 ;  /* 0x0000000200007802 */ /* 0x000fe40000000f00 */
[----:B------:R-:W-:Y:S02]  /*1ed80*/  MOV R2, 0x1eda0 ;  /* 0x0001eda000027802 */ /* 0x000fe40000000f00 */
[----:B------:R-:W-:Y:S05]  /*1ed90*/  CALL.REL.NOINC `($__internal_12_$__cuda_sm70_shflsync_bfly_p) ;  /* 0x0000949000007944 */ /* 0x000fea0003c00000 */
[----:B------:R-:W-:-:S05]  /*1eda0*/  BRA `(.L_x_940) ;  /* 0xffff744000007947 */ /* 0x000fca000383ffff */
.L_x_839:
        /* <DEDUP_REMOVED lines=13> */
.L_x_841:
[----:B------:R-:W-:Y:S01]  /*1ee80*/  IMAD.MOV.U32 R4, RZ, RZ, R200 ;  /* 0x000000ffff047224 */ /* 0x000fe200078e00c8 */
[----:B------:R-:W-:-:S02]  /*1ee90*/  MOV R0, 0x2 ;  /* 0x0000000200007802 */ /* 0x000fc40000000f00 */
[----:B------:R-:W-:Y:S02]  /*1eea0*/  MOV R2, 0x1eec0 ;  /* 0x0001eec000027802 */ /* 0x000fe40000000f00 */
[----:B------:R-:W-:Y:S05]  /*1eeb0*/  CALL.REL.NOINC `($__internal_12_$__cuda_sm70_shflsync_bfly_p) ;  /* 0x0000937000007944 */ /* 0x000fea0003c00000 */
[----:B------:R-:W-:Y:S01]  /*1eec0*/  MOV R5, R0 ;  /* 0x0000000000057202 */ /* 0x000fe20000000f00 */
[----:B------:R-:W-:Y:S05]  /*1eed0*/  BRA `(.L_x_942) ;  /* 0xffff8b2000007947 */ /* 0x000fea000383ffff */
.L_x_842:
[----:B------:R-:W-:Y:S01]  /*1eee0*/  IMAD.MOV.U32 R4, RZ, RZ, R5 ;  /* 0x000000ffff047224 */ /* 0x000fe200078e0005 */
[----:B------:R-:W-:Y:S02]  /*1eef0*/  MOV R0, 0x1 ;  /* 0x0000000100007802 */ /* 0x000fe40000000f00 */
[----:B------:R-:W-:Y:S02]  /*1ef00*/  MOV R2, 0x1ef20 ;  /* 0x0001ef2000027802 */ /* 0x000fe40000000f00 */
[----:B-1----:R-:W-:Y:S05]  /*1ef10*/  CALL.REL.NOINC `($__internal_12_$__cuda_sm70_shflsync_bfly_p) ;  /* 0x0000931000007944 */ /* 0x002fea0003c00000 */
[----:B------:R-:W-:Y:S01]  /*1ef20*/  FADD.FTZ R5, R5, R0 ;  /* 0x0000000005057221 */ /* 0x000fe20000010000 */
[----:B------:R-:W-:Y:S02]  /*1ef30*/  MOV R4, R199 ;  /* 0x000000c700047202 */ /* 0x000fe40000000f00 */
[----:B------:R-:W-:Y:S02]  /*1ef40*/  MOV R0, 0x2 ;  /* 0x0000000200007802 */ /* 0x000fe40000000f00 */
[----:B------:R-:W-:Y:S02]  /*1ef50*/  MOV R2, 0x1ef70 ;  /* 0x0001ef7000027802 */ /* 0x000fe40000000f00 */
[----:B------:R-:W-:Y:S05]  /*1ef60*/  CALL.REL.NOINC `($__internal_12_$__cuda_sm70_shflsync_bfly_p) ;  /* 0x000092c000007944 */ /* 0x000fea0003c00000 */
[----:B------:R-:W-:Y:S01]  /*1ef70*/  FADD.FTZ R199, R199, R0 ;  /* 0x00000000c7c77221 */ /* 0x000fe20000010000 */
[----:B------:R-:W-:-:S02]  /*1ef80*/  MOV R0, 0x1 ;  /* 0x0000000100007802 */ /* 0x000fc40000000f00 */
[----:B------:R-:W-:Y:S02]  /*1ef90*/  MOV R2, 0x1efc0 ;  /* 0x0001efc000027802 */ /* 0x000fe40000000f00 */
[----:B------:R-:W-:Y:S02]  /*1efa0*/  MOV R4, R199 ;  /* 0x000000c700047202 */ /* 0x000fe40000000f00 */
[----:B------:R-:W-:Y:S05]  /*1efb0*/  CALL.REL.NOINC `($__internal_12_$__cuda_sm70_shflsync_bfly_p) ;  /* 0x0000927000007944 */ /* 0x000fea0003c00000 */
[----:B------:R-:W-:Y:S01]  /*1efc0*/  MOV R3, R0 ;  /* 0x0000000000037202 */ /* 0x000fe20000000f00 */
[----:B------:R-:W-:Y:S05]  /*1efd0*/  BRA `(.L_x_943) ;  /* 0xffff8a9000007947 */ /* 0x000fea000383ffff */
.L_x_849:
[----:B-1-34-:R-:W-:Y:S01]  /*1efe0*/  IMAD.MOV.U32 R20, RZ, RZ, R10 ;  /* 0x000000ffff147224 */ /* 0x01afe200078e000a */
[----:B------:R-:W-:Y:S01]  /*1eff0*/  MOV R201, 0x181f ;  /* 0x0000181f00c97802 */ /* 0x000fe20000000f00 */
[----:B------:R-:W-:Y:S01]  /*1f000*/  IMAD.MOV.U32 R2, RZ, RZ, RZ ;  /* 0x000000ffff027224 */ /* 0x000fe200078e00ff */
[----:B------:R-:W-:Y:S02]  /*1f010*/  MOV R237, 0xffffffff ;  /* 0xffffffff00ed7802 */ /* 0x000fe40000000f00 */
[----:B------:R-:W-:Y:S02]  /*1f020*/  MOV R3, 0x1f040 ;  /* 0x0001f04000037802 */ /* 0x000fe40000000f00 */
[----:B------:R-:W-:Y:S05]  /*1f030*/  CALL.REL.NOINC `($__internal_13_$__cuda_sm70_shflsync_idx_p) ;  /* 0x0000925000007944 */ /* 0x000fea0003c00000 */
[----:B------:R-:W-:Y:S01]  /*1f040*/  MOV R4, R202 ;  /* 0x000000ca00047202 */ /* 0x000fe20000000f00 */
[----:B------:R-:W-:Y:S05]  /*1f050*/  BRA `(.L_x_944) ;  /* 0xffffa26000007947 */ /* 0x000fea000383ffff */
.L_x_850:
[----:B------:R-:W-:Y:S01]  /*1f060*/  IMAD.MOV.U32 R20, RZ, RZ, R12 ;  /* 0x000000ffff147224 */ /* 0x000fe200078e000c */
[----:B------:R-:W-:Y:S01]  /*1f070*/  MOV R201, 0x181f ;  /* 0x0000181f00c97802 */ /* 0x000fe20000000f00 */
[----:B------:R-:W-:Y:S01]  /*1f080*/  IMAD.MOV.U32 R2, RZ, RZ, RZ ;  /* 0x000000ffff027224 */ /* 0x000fe200078e00ff */
[----:B------:R-:W-:-:S02]  /*1f090*/  MOV R237, 0xffffffff ;  /* 0xffffffff00ed7802 */ /* 0x000fc40000000f00 */
[----:B------:R-:W-:Y:S02]  /*1f0a0*/  MOV R3, 0x1f0c0 ;  /* 0x0001f0c000037802 */ /* 0x000fe40000000f00 */
[----:B-12---:R-:W-:Y:S05]  /*1f0b0*/  CALL.REL.NOINC `($__internal_13_$__cuda_sm70_shflsync_idx_p) ;  /* 0x000091d000007944 */ /* 0x006fea0003c00000 */
[----:B------:R-:W-:Y:S01]  /*1f0c0*/  MOV R0, R202 ;  /* 0x000000ca00007202 */ /* 0x000fe20000000f00 */
[----:B------:R-:W-:Y:S05]  /*1f0d0*/  BRA `(.L_x_945) ;  /* 0xffffa20000007947 */ /* 0x000fea000383ffff */
.L_x_853:
[----:B------:R-:W-:Y:S01]  /*1f0e0*/  IMAD.MOV.U32 R20, RZ, RZ, R10 ;  /* 0x000000ffff147224 */ /* 0x000fe200078e000a */
[----:B------:R-:W-:Y:S01]  /*1f0f0*/  MOV R201, 0x181f ;  /* 0x0000181f00c97802 */ /* 0x000fe20000000f00 */
[----:B--2---:R-:W-:Y:S01]  /*1f100*/  IMAD.MOV.U32 R2, RZ, RZ, 0x1 ;  /* 0x00000001ff027424 */ /* 0x004fe200078e00ff */
[----:B------:R-:W-:Y:S02]  /*1f110*/  MOV R237, 0xffffffff ;  /* 0xffffffff00ed7802 */ /* 0x000fe40000000f00 */
[----:B------:R-:W-:Y:S02]  /*1f120*/  MOV R3, 0x1f140 ;  /* 0x0001f14000037802 */ /* 0x000fe40000000f00 */
[----:B-1-34-:R-:W-:Y:S05]  /*1f130*/  CALL.REL.NOINC `($__internal_13_$__cuda_sm70_shflsync_idx_p) ;  /* 0x0000915000007944 */ /* 0x01afea0003c00000 */
        /* <DEDUP_REMOVED lines=9> */
.L_x_856:
[----:B------:R-:W-:Y:S01]  /*1f1d0*/  IMAD.MOV.U32 R20, RZ, RZ, R10 ;  /* 0x000000ffff147224 */ /* 0x000fe200078e000a */
[----:B------:R-:W-:Y:S01]  /*1f1e0*/  MOV R201, 0x181f ;  /* 0x0000181f00c97802 */ /* 0x000fe20000000f00 */
[----:B-1----:R-:W-:Y:S01]  /*1f1f0*/  IMAD.MOV.U32 R2, RZ, RZ, 0x2 ;  /* 0x00000002ff027424 */ /* 0x002fe200078e00ff */
[----:B------:R-:W-:-:S02]  /*1f200*/  MOV R237, 0xffffffff ;  /* 0xffffffff00ed7802 */ /* 0x000fc40000000f00 */
[----:B------:R-:W-:Y:S02]  /*1f210*/  MOV R3, 0x1f230 ;  /* 0x0001f23000037802 */ /* 0x000fe40000000f00 */
[----:B--234-:R-:W-:Y:S05]  /*1f220*/  CALL.REL.NOINC `($__internal_13_$__cuda_sm70_shflsync_idx_p) ;  /* 0x0000906000007944 */ /* 0x01cfea0003c00000 */
[----:B------:R-:W-:Y:S01]  /*1f230*/  MOV R4, R202 ;  /* 0x000000ca00047202 */ /* 0x000fe20000000f00 */
[----:B------:R-:W-:Y:S05]  /*1f240*/  BRA `(.L_x_947) ;  /* 0xffffa34000007947 */ /* 0x000fea000383ffff */
.L_x_857:
[----:B------:R-:W-:Y:S01]  /*1f250*/  IMAD.MOV.U32 R20, RZ, RZ, R12 ;  /* 0x000000ffff147224 */ /* 0x000fe200078e000c */
[----:B------:R-:W-:Y:S01]  /*1f260*/  MOV R201, 0x181f ;  /* 0x0000181f00c97802 */ /* 0x000fe20000000f00 */
[----:B------:R-:W-:Y:S01]  /*1f270*/  IMAD.MOV.U32 R2, RZ, RZ, 0x2 ;  /* 0x00000002ff027424 */ /* 0x000fe200078e00ff */
[----:B------:R-:W-:Y:S02]  /*1f280*/  MOV R237, 0xffffffff ;  /* 0xffffffff00ed7802 */ /* 0x000fe40000000f00 */
[----:B------:R-:W-:Y:S02]  /*1f290*/  MOV R3, 0x1f2b0 ;  /* 0x0001f2b000037802 */ /* 0x000fe40000000f00 */
[----:B-1234-:R-:W-:Y:S05]  /*1f2a0*/  CALL.REL.NOINC `($__internal_13_$__cuda_sm70_shflsync_idx_p) ;  /* 0x00008fe000007944 */ /* 0x01efea0003c00000 */
[----:B------:R-:W-:Y:S01]  /*1f2b0*/  MOV R0, R202 ;  /* 0x000000ca00007202 */ /* 0x000fe20000000f00 */
[----:B------:R-:W-:Y:S05]  /*1f2c0*/  BRA `(.L_x_948) ;  /* 0xffffa2e000007947 */ /* 0x000fea000383ffff */
.L_x_860:
[----:B------:R-:W-:Y:S01]  /*1f2d0*/  IMAD.MOV.U32 R20, RZ, RZ, R10 ;  /* 0x000000ffff147224 */ /* 0x000fe200078e000a */
[----:B------:R-:W-:Y:S01]  /*1f2e0*/  MOV R201, 0x181f ;  /* 0x0000181f00c97802 */ /* 0x000fe20000000f00 */
[----:B-1----:R-:W-:Y:S01]  /*1f2f0*/  IMAD.MOV.U32 R2, RZ, RZ, 0x3 ;  /* 0x00000003ff027424 */ /* 0x002fe200078e00ff */
[----:B------:R-:W-:-:S02]  /*1f300*/  MOV R237, 0xffffffff ;  /* 0xffffffff00ed7802 */ /* 0x000fc40000000f00 */
[----:B------:R-:W-:Y:S02]  /*1f310*/  MOV R3, 0x1f330 ;  /* 0x0001f33000037802 */ /* 0x000fe40000000f00 */
[----:B--234-:R-:W-:Y:S05]  /*1f320*/  CALL.REL.NOINC `($__internal_13_$__cuda_sm70_shflsync_idx_p) ;  /* 0x00008f6000007944 */ /* 0x01cfea0003c00000 */
        /* <DEDUP_REMOVED lines=9> */
.L_x_862:
[----:B------:R-:W-:Y:S01]  /*1f3c0*/  IMAD.MOV.U32 R20, RZ, RZ, R5 ;  /* 0x000000ffff147224 */ /* 0x000fe200078e0005 */
[----:B------:R-:W-:Y:S01]  /*1f3d0*/  MOV R201, 0x1c1f ;  /* 0x00001c1f00c97802 */ /* 0x000fe20000000f00 */
[----:B------:R-:W-:Y:S01]  /*1f3e0*/  IMAD.MOV.U32 R2, RZ, RZ, RZ ;  /* 0x000000ffff027224 */ /* 0x000fe200078e00ff */
[----:B------:R-:W-:Y:S02]  /*1f3f0*/  MOV R237, 0xffffffff ;  /* 0xffffffff00ed7802 */ /* 0x000fe40000000f00 */
[----:B------:R-:W-:-:S02]  /*1f400*/  MOV R3, 0x1f420 ;  /* 0x0001f42000037802 */ /* 0x000fc40000000f00 */
[----:B------:R-:W-:Y:S05]  /*1f410*/  CALL.REL.NOINC `($__internal_13_$__cuda_sm70_shflsync_idx_p) ;  /* 0x00008e7000007944 */ /* 0x000fea0003c00000 */
[----:B------:R-:W-:Y:S01]  /*1f420*/  MOV R4, R202 ;  /* 0x000000ca00047202 */ /* 0x000fe20000000f00 */
[----:B------:R-:W-:Y:S05]  /*1f430*/  BRA `(.L_x_950) ;  /* 0xffffa62000007947 */ /* 0x000fea000383ffff */
.L_x_863:
        /* <DEDUP_REMOVED lines=8> */
.L_x_866:
[----:B------:R-:W-:Y:S01]  /*1f4c0*/  IMAD.MOV.U32 R20, RZ, RZ, R5 ;  /* 0x000000ffff147224 */ /* 0x000fe200078e0005 */
[----:B------:R-:W-:Y:S01]  /*1f4d0*/  MOV R201, 0x1c1f ;  /* 0x00001c1f00c97802 */ /* 0x000fe20000000f00 */
[----:B-1----:R-:W-:Y:S01]  /*1f4e0*/  IMAD.MOV.U32 R2, RZ, RZ, 0x1 ;  /* 0x00000001ff027424 */ /* 0x002fe200078e00ff */
[----:B------:R-:W-:Y:S02]  /*1f4f0*/  MOV R237, 0xffffffff ;  /* 0xffffffff00ed7802 */ /* 0x000fe40000000f00 */
[----:B------:R-:W-:Y:S02]  /*1f500*/  MOV R3, 0x1f520 ;  /* 0x0001f52000037802 */ /* 0x000fe40000000f00 */
[----:B--234-:R-:W-:Y:S05]  /*1f510*/  CALL.REL.NOINC `($__internal_13_$__cuda_sm70_shflsync_idx_p) ;  /* 0x00008d7000007944 */ /* 0x01cfea0003c00000 */
        /* <DEDUP_REMOVED lines=9> */
.L_x_870:
[----:B------:R-:W-:Y:S01]  /*1f5b0*/  IMAD.MOV.U32 R20, RZ, RZ, R5 ;  /* 0x000000ffff147224 */ /* 0x000fe200078e0005 */
[----:B------:R-:W-:Y:S01]  /*1f5c0*/  MOV R201, 0x181f ;  /* 0x0000181f00c97802 */ /* 0x000fe20000000f00 */
[----:B------:R-:W-:Y:S01]  /*1f5d0*/  IMAD.MOV.U32 R2, RZ, RZ, RZ ;  /* 0x000000ffff027224 */ /* 0x000fe200078e00ff */
[----:B------:R-:W-:-:S02]  /*1f5e0*/  MOV R237, 0xffffffff ;  /* 0xffffffff00ed7802 */ /* 0x000fc40000000f00 */
[----:B------:R-:W-:Y:S02]  /*1f5f0*/  MOV R3, 0x1f610 ;  /* 0x0001f61000037802 */ /* 0x000fe40000000f00 */
[----:B--2---:R-:W-:Y:S05]  /*1f600*/  CALL.REL.NOINC `($__internal_13_$__cuda_sm70_shflsync_idx_p) ;  /* 0x00008c8000007944 */ /* 0x004fea0003c00000 */
[----:B------:R-:W-:Y:S01]  /*1f610*/  MOV R4, R202 ;  /* 0x000000ca00047202 */ /* 0x000fe20000000f00 */
[----:B------:R-:W-:Y:S05]  /*1f620*/  BRA `(.L_x_953) ;  /* 0xffffbf9000007947 */ /* 0x000fea000383ffff */
.L_x_871:
[----:B------:R-:W-:Y:S01]  /*1f630*/  IMAD.MOV.U32 R20, RZ, RZ, R12 ;  /* 0x000000ffff147224 */ /* 0x000fe200078e000c */
[----:B------:R-:W-:Y:S01]  /*1f640*/  MOV R201, 0x181f ;  /* 0x0000181f00c97802 */ /* 0x000fe20000000f00 */
[----:B------:R-:W-:Y:S01]  /*1f650*/  IMAD.MOV.U32 R2, RZ, RZ, RZ ;  /* 0x000000ffff027224 */ /* 0x000fe200078e00ff */
[----:B------:R-:W-:Y:S02]  /*1f660*/  MOV R237, 0xffffffff ;  /* 0xffffffff00ed7802 */ /* 0x000fe40000000f00 */
[----:B------:R-:W-:Y:S02]  /*1f670*/  MOV R3, 0x1f690 ;  /* 0x0001f69000037802 */ /* 0x000fe40000000f00 */
[----:B-123--:R-:W-:Y:S05]  /*1f680*/  CALL.REL.NOINC `($__internal_13_$__cuda_sm70_shflsync_idx_p) ;  /* 0x00008c0000007944 */ /* 0x00efea0003c00000 */
[----:B------:R-:W-:Y:S01]  /*1f690*/  MOV R0, R202 ;  /* 0x000000ca00007202 */ /* 0x000fe20000000f00 */
[----:B------:R-:W-:Y:S05]  /*1f6a0*/  BRA `(.L_x_954) ;  /* 0xffffbf3000007947 */ /* 0x000fea000383ffff */
.L_x_874:
        /* <DEDUP_REMOVED lines=15> */
.L_x_877:
[----:B------:R-:W-:Y:S01]  /*1f7a0*/  IMAD.MOV.U32 R20, RZ, RZ, R5 ;  /* 0x000000ffff147224 */ /* 0x000fe200078e0005 */
[----:B------:R-:W-:Y:S01]  /*1f7b0*/  MOV R201, 0x181f ;  /* 0x0000181f00c97802 */ /* 0x000fe20000000f00 */
[----:B-1----:R-:W-:Y:S01]  /*1f7c0*/  IMAD.MOV.U32 R2, RZ, RZ, 0x2 ;  /* 0x00000002ff027424 */ /* 0x002fe200078e00ff */
[----:B------:R-:W-:Y:S02]  /*1f7d0*/  MOV R237, 0xffffffff ;  /* 0xffffffff00ed7802 */ /* 0x000fe40000000f00 */
[----:B------:R-:W-:-:S02]  /*1f7e0*/  MOV R3, 0x1f800 ;  /* 0x0001f80000037802 */ /* 0x000fc40000000f00 */
[----:B--234-:R-:W-:Y:S05]  /*1f7f0*/  CALL.REL.NOINC `($__internal_13_$__cuda_sm70_shflsync_idx_p) ;  /* 0x00008a9000007944 */ /* 0x01cfea0003c00000 */
[----:B------:R-:W-:Y:S01]  /*1f800*/  MOV R4, R202 ;  /* 0x000000ca00047202 */ /* 0x000fe20000000f00 */
[----:B------:R-:W-:Y:S05]  /*1f810*/  BRA `(.L_x_956) ;  /* 0xffffc07000007947 */ /* 0x000fea000383ffff */
.L_x_878:
        /* <DEDUP_REMOVED lines=8> */
.L_x_881:
        /* <DEDUP_REMOVED lines=15> */
.L_x_883:
[----:B------:R-:W-:Y:S01]  /*1f990*/  IMAD.MOV.U32 R20, RZ, RZ, R22 ;  /* 0x000000ffff147224 */ /* 0x000fe200078e0016 */
[----:B------:R-:W-:Y:S01]  /*1f9a0*/  MOV R201, 0x1f ;  /* 0x0000001f00c97802 */ /* 0x000fe20000000f00 */
[----:B------:R-:W-:Y:S01]  /*1f9b0*/  IMAD.MOV.U32 R2, RZ, RZ, RZ ;  /* 0x000000ffff027224 */ /* 0x000fe200078e00ff */
[----:B------:R-:W-:-:S02]  /*1f9c0*/  MOV R237, 0xffffffff ;  /* 0xffffffff00ed7802 */ /* 0x000fc40000000f00 */
[----:B------:R-:W-:Y:S02]  /*1f9d0*/  MOV R3, 0x1f9f0 ;  /* 0x0001f9f000037802 */ /* 0x000fe40000000f00 */
[----:B------:R-:W-:Y:S05]  /*1f9e0*/  CALL.REL.NOINC `($__internal_13_$__cuda_sm70_shflsync_idx_p) ;  /* 0x000088a000007944 */ /* 0x000fea0003c00000 */
[----:B------:R-:W-:Y:S01]  /*1f9f0*/  MOV R9, R202 ;  /* 0x000000ca00097202 */ /* 0x000fe20000000f00 */
[----:B------:R-:W-:Y:S05]  /*1fa00*/  BRA `(.L_x_959) ;  /* 0xffffc22000007947 */ /* 0x000fea000383ffff */
.L_x_884:
[----:B------:R-:W-:Y:S01]  /*1fa10*/  IMAD.MOV.U32 R20, RZ, RZ, R22 ;  /* 0x000000ffff147224 */ /* 0x000fe200078e0016 */
[----:B------:R-:W-:Y:S01]  /*1fa20*/  MOV R201, 0x1f ;  /* 0x0000001f00c97802 */ /* 0x000fe20000000f00 */
[----:B------:R-:W-:Y:S01]  /*1fa30*/  IMAD.MOV.U32 R2, RZ, RZ, 0x1 ;  /* 0x00000001ff027424 */ /* 0x000fe200078e00ff */
[----:B------:R-:W-:Y:S02]  /*1fa40*/  MOV R237, 0xffffffff ;  /* 0xffffffff00ed7802 */ /* 0x000fe40000000f00 */
[----:B------:R-:W-:Y:S02]  /*1fa50*/  MOV R3, 0x1fa70 ;  /* 0x0001fa7000037802 */ /* 0x000fe40000000f00 */
[----:B-12---:R-:W-:Y:S05]  /*1fa60*/  CALL.REL.NOINC `($__internal_13_$__cuda_sm70_shflsync_idx_p) ;  /* 0x0000882000007944 */ /* 0x006fea0003c00000 */
[----:B------:R-:W-:Y:S01]  /*1fa70*/  MOV R6, R202 ;  /* 0x000000ca00067202 */ /* 0x000fe20000000f00 */
[----:B------:R-:W-:Y:S05]  /*1fa80*/  BRA `(.L_x_960) ;  /* 0xffffc1c000007947 */ /* 0x000fea000383ffff */
.L_x_885:
[----:B------:R-:W-:Y:S02]  /*1fa90*/  MOV R3, 0x1 ;  /* 0x0000000100037802 */ /* 0x000fe40000000f00 */
[----:B------:R-:W-:Y:S02]  /*1faa0*/  MOV R2, 0x1fac0 ;  /* 0x0001fac000027802 */ /* 0x000fe40000000f00 */
[----:B-1234-:R-:W-:Y:S05]  /*1fab0*/  CALL.REL.NOINC `($__internal_14_$__cuda_sm70_shflsync_up_p) ;  /* 0x0000882000007944 */ /* 0x01efea0003c00000 */
[----:B------:R-:W-:Y:S05]  /*1fac0*/  BRA `(.L_x_961) ;  /* 0xffffc2a000007947 */ /* 0x000fea000383ffff */
.L_x_886:
[----:B------:R-:W-:Y:S02]  /*1fad0*/  MOV R3, 0x2 ;  /* 0x0000000200037802 */ /* 0x000fe40000000f00 */
[----:B------:R-:W-:-:S02]  /*1fae0*/  MOV R2, 0x1fb00 ;  /* 0x0001fb0000027802 */ /* 0x000fc40000000f00 */
[----:B--2-4-:R-:W-:Y:S05]  /*1faf0*/  CALL.REL.NOINC `($__internal_14_$__cuda_sm70_shflsync_up_p) ;  /* 0x000087e000007944 */ /* 0x014fea0003c00000 */
        /* <DEDUP_REMOVED lines=25> */
.L_x_890:
[----:B------:R-:W-:Y:S02]  /*1fc90*/  MOV R3, 0x1 ;  /* 0x0000000100037802 */ /* 0x000fe40000000f00 */
[----:B------:R-:W-:Y:S02]  /*1fca0*/  MOV R2, 0x1fcc0 ;  /* 0x0001fcc000027802 */ /* 0x000fe40000000f00 */
[----:B------:R-:W-:Y:S05]  /*1fcb0*/  CALL.REL.NOINC `($__internal_14_$__cuda_sm70_shflsync_up_p) ;  /* 0x0000862000007944 */ /* 0x000fea0003c00000 */
[----:B------:R-:W-:Y:S01]  /*1fcc0*/  MOV R2, R4 ;  /* 0x0000000400027202 */ /* 0x000fe20000000f00 */
[----:B------:R-:W-:Y:S05]  /*1fcd0*/  BRA `(.L_x_963) ;  /* 0xffffc2f000007947 */ /* 0x000fea000383ffff */
.L_x_891:
        /* <DEDUP_REMOVED lines=28> */
.L_x_893:
[----:B------:R-:W-:Y:S02]  /*1fea0*/  SEL R0, RZ, 0x1, P0 ;  /* 0x00000001ff007807 */ /* 0x000fe40000000000 */
[----:B------:R-:W-:Y:S02]  /*1feb0*/  MOV R2, 0x1fed0 ;  /* 0x0001fed000027802 */ /* 0x000fe40000000f00 */
[----:B-1----:R-:W-:Y:S05]  /*1fec0*/  CALL.REL.NOINC `($__internal_15_$__cuda_sm70_votesync_ballot) ;  /* 0x0000847000007944 */ /* 0x002fea0003c00000 */
[----:B------:R-:W-:Y:S01]  /*1fed0*/  MOV R5, R0 ;  /* 0x0000000000057202 */ /* 0x000fe20000000f00 */
[----:B------:R-:W-:Y:S05]  /*1fee0*/  BRA `(.L_x_965) ;  /* 0xffffc27000007947 */ /* 0x000fea000383ffff */
.L_x_894:
[----:B------:R-:W-:Y:S01]  /*1fef0*/  IMAD.MOV.U32 R20, RZ, RZ, R7 ;  /* 0x000000ffff147224 */ /* 0x000fe200078e0007 */
[----:B------:R-:W-:Y:S01]  /*1ff00*/  MOV R201, 0x1f ;  /* 0x0000001f00c97802 */ /* 0x000fe20000000f00 */
[----:B------:R-:W-:Y:S01]  /*1ff10*/  IMAD.MOV.U32 R2, RZ, RZ, R0 ;  /* 0x000000ffff027224 */ /* 0x000fe200078e0000 */
[----:B------:R-:W-:Y:S02]  /*1ff20*/  MOV R237, 0xffffffff ;  /* 0xffffffff00ed7802 */ /* 0x000fe40000000f00 */
[----:B------:R-:W-:Y:S02]  /*1ff30*/  MOV R3, 0x1ff50 ;  /* 0x0001ff5000037802 */ /* 0x000fe40000000f00 */
[----:B-1----:R-:W-:Y:S05]  /*1ff40*/  CALL.REL.NOINC `($__internal_13_$__cuda_sm70_shflsync_idx_p) ;  /* 0x0000834000007944 */ /* 0x002fea0003c00000 */
[----:B------:R-:W-:Y:S01]  /*1ff50*/  IMAD.MOV.U32 R7, RZ, RZ, R202 ;  /* 0x000000ffff077224 */ /* 0x000fe200078e00ca */
[----:B------:R-:W-:Y:S01]  /*1ff60*/  MOV R20, R8 ;  /* 0x0000000800147202 */ /* 0x000fe20000000f00 */
[----:B------:R-:W-:Y:S01]  /*1ff70*/  IMAD.MOV.U32 R2, RZ, RZ, R0 ;  /* 0x000000ffff027224 */ /* 0x000fe200078e0000 */
[----:B------:R-:W-:Y:S01]  /*1ff80*/  MOV R201, 0x1f ;  /* 0x0000001f00c97802 */ /* 0x000fe20000000f00 */
[----:B------:R-:W-:Y:S01]  /*1ff90*/  IMAD.MOV.U32 R237, RZ, RZ, -0x1 ;  /* 0xffffffffffed7424 */ /* 0x000fe200078e00ff */
[----:B------:R-:W-:-:S02]  /*1ffa0*/  MOV R3, 0x1ffc0 ;  /* 0x0001ffc000037802 */ /* 0x000fc40000000f00 */
[----:B------:R-:W-:Y:S05]  /*1ffb0*/  CALL.REL.NOINC `($__internal_13_$__cuda_sm70_shflsync_idx_p) ;  /* 0x000082d000007944 */ /* 0x000fea0003c00000 */
[----:B------:R-:W-:Y:S01]  /*1ffc0*/  MOV R8, R202 ;  /* 0x000000ca00087202 */ /* 0x000fe20000000f00 */
[----:B------:R-:W-:Y:S05]  /*1ffd0*/  BRA `(.L_x_966) ;  /* 0xffffc1d000007947 */ /* 0x000fea000383ffff */
.L_x_897:
[----:B------:R-:W-:Y:S01]  /*1ffe0*/  IMAD.MOV.U32 R20, RZ, RZ, R4 ;  /* 0x000000ffff147224 */ /* 0x000fe200078e0004 */
[----:B------:R-:W-:Y:S01]  /*1fff0*/  MOV R201, 0x1f ;  /* 0x0000001f00c97802 */ /* 0x000fe20000000f00 */
[----:B------:R-:W-:Y:S01]  /*20000*/  IMAD.MOV.U32 R2, RZ, RZ, R0 ;  /* 0x000000ffff027224 */ /* 0x000fe200078e0000 */
[----:B------:R-:W-:-:S02]  /*20010*/  MOV R237, 0xffffffff ;  /* 0xffffffff00ed7802 */ /* 0x000fc40000000f00 */
[----:B------:R-:W-:Y:S02]  /*20020*/  MOV R3, 0x20040 ;  /* 0x0002004000037802 */ /* 0x000fe40000000f00 */
[----:B-1-34-:R-:W-:Y:S05]  /*20030*/  CALL.REL.NOINC `($__internal_13_$__cuda_sm70_shflsync_idx_p) ;  /* 0x0000825000007944 */ /* 0x01afea0003c00000 */
[----:B------:R-:W-:Y:S01]  /*20040*/  MOV R10, R202 ;  /* 0x000000ca000a7202 */ /* 0x000fe20000000f00 */
[----:B------:R-:W-:Y:S05]  /*20050*/  BRA `(.L_x_896) ;  /* 0xffffc1b000007947 */ /* 0x000fea000383ffff */
        .type           $_ZN7cutlass13device_kernelIN5flash19enable_sm80_to_sm89INS1_16FlashAttnFwdSm80INS1_25CollectiveMainloopFwdSm80ILi8ELi1ELb0EN4cute5tupleIJNS5_1CILi128EEENS7_ILi64EEENS7_ILi192EEEEEELi192ENS_10bfloat16_tEfNS_4arch4Sm80ELb0ELb1ELb1ELb1ELb1ELb1ELb1ELb1EEENS1_21CollectiveEpilogueFwdINS6_IJS8_SA_S9_EEENS6_IJNS7_ILi1EEESI_SI_EEESC_SE_Li256ELb1ELb1ELb1ELb0EEENS1_36VarlenDynamicPersistentTileSchedulerILi128ELi64ELi256ELi256ELb1ELb1ELb0ELb1ELb0ELb1EEEEEEEEEvNT_6ParamsE$_ZZN5flash25CollectiveMainloopFwdSm80ILi8ELi1ELb0EN4cute5tupleIJNS1_1CILi128EEENS3_ILi64EEENS3_ILi192EEEEEELi192EN7cutlass10bfloat16_tEfNS8_4arch4Sm80ELb0ELb1ELb1ELb1ELb1ELb1ELb1ELb1EE3mmaINS_16FlashAttnFwdSm80ISC_NS_21CollectiveEpilogueFwdINS2_IJS4_S6_S5_EEENS2_IJNS3_ILi1EEESH_SH_EEES9_SB_Li256ELb1ELb1ELb1ELb0EEENS_36VarlenDynamicPersistentTileSchedulerILi128ELi64ELi256ELi256ELb1ELb1ELb0ELb1ELb0ELb1EEEE13SharedStorageENS1_6TensorINS1_11ArrayEngineIfLm96EEENS1_6LayoutINS2_IJNS2_IJNS3_ILi2EEESS_EEESH_NS3_ILi24EEEEEENS2_IJNS2_IJSH_SS_EEENS3_ILi0EEENS3_ILi4EEEEEEEEEENS_7SoftmaxILi2ELi0EEEEEbRKNSC_6ParamsERT0_RT1_iRKNS_16SeqlenInfoQKNewKILb1ELb1EEENS2_IJiiiiEEERT_ENKUlvE_clEv,@function
        .size           $_ZN7cutlass13device_kernelIN5flash19enable_sm80_to_sm89INS1_16FlashAttnFwdSm80INS1_25CollectiveMainloopFwdSm80ILi8ELi1ELb0EN4cute5tupleIJNS5_1CILi128EEENS7_ILi64EEENS7_ILi192EEEEEELi192ENS_10bfloat16_tEfNS_4arch4Sm80ELb0ELb1ELb1ELb1ELb1ELb1ELb1ELb1EEENS1_21CollectiveEpilogueFwdINS6_IJS8_SA_S9_EEENS6_IJNS7_ILi1EEESI_SI_EEESC_SE_Li256ELb1ELb1ELb1ELb0EEENS1_36VarlenDynamicPersistentTileSchedulerILi128ELi64ELi256ELi256ELb1ELb1ELb0ELb1ELb0ELb1EEEEEEEEEvNT_6ParamsE$_ZZN5flash25CollectiveMainloopFwdSm80ILi8ELi1ELb0EN4cute5tupleIJNS1_1CILi128EEENS3_ILi64EEENS3_ILi192EEEEEELi192EN7cutlass10bfloat16_tEfNS8_4arch4Sm80ELb0ELb1ELb1ELb1ELb1ELb1ELb1ELb1EE3mmaINS_16FlashAttnFwdSm80ISC_NS_21CollectiveEpilogueFwdINS2_IJS4_S6_S5_EEENS2_IJNS3_ILi1EEESH_SH_EEES9_SB_Li256ELb1ELb1ELb1ELb0EEENS_36VarlenDynamicPersistentTileSchedulerILi128ELi64ELi256ELi256ELb1ELb1ELb0ELb1ELb0ELb1EEEE13SharedStorageENS1_6TensorINS1_11ArrayEngineIfLm96EEENS1_6LayoutINS2_IJNS2_IJNS3_ILi2EEESS_EEESH_NS3_ILi24EEEEEENS2_IJNS2_IJSH_SS_EEENS3_ILi0EEENS3_ILi4EEEEEEEEEENS_7SoftmaxILi2ELi0EEEEEbRKNSC_6ParamsERT0_RT1_iRKNS_16SeqlenInfoQKNewKILb1ELb1EEENS2_IJiiiiEEERT_ENKUlvE_clEv,($__internal_12_$__cuda_sm70_shflsync_bfly_p - $_ZN7cutlass13device_kernelIN5flash19enable_sm80_to_sm89INS1_16FlashAttnFwdSm80INS1_25CollectiveMainloopFwdSm80ILi8ELi1ELb0EN4cute5tupleIJNS5_1CILi128EEENS7_ILi64EEENS7_ILi192EEEEEELi192ENS_10bfloat16_tEfNS_4arch4Sm80ELb0ELb1ELb1ELb1ELb1ELb1ELb1ELb1EEENS1_21CollectiveEpilogueFwdINS6_IJS8_SA_S9_EEENS6_IJNS7_ILi1EEESI_SI_EEESC_SE_Li256ELb1ELb1ELb1ELb0EEENS1_36VarlenDynamicPersistentTileSchedulerILi128ELi64ELi256ELi256ELb1ELb1ELb0ELb1ELb0ELb1EEEEEEEEEvNT_6ParamsE$_ZZN5flash25CollectiveMainloopFwdSm80ILi8ELi1ELb0EN4cute5tupleIJNS1_1CILi128EEENS3_ILi64EEENS3_ILi192EEEEEELi192EN7cutlass10bfloat16_tEfNS8_4arch4Sm80ELb0ELb1ELb1ELb1ELb1ELb1ELb1ELb1EE3mmaINS_16FlashAttnFwdSm80ISC_NS_21CollectiveEpilogueFwdINS2_IJS4_S6_S5_EEENS2_IJNS3_ILi1EEESH_SH_EEES9_SB_Li256ELb1ELb1ELb1ELb0EEENS_36VarlenDynamicPersistentTileSchedulerILi128ELi64ELi256ELi256ELb1ELb1ELb0ELb1ELb0ELb1EEEE13SharedStorageENS1_6TensorINS1_11ArrayEngineIfLm96EEENS1_6LayoutINS2_IJNS2_IJNS3_ILi2EEESS_EEESH_NS3_ILi24EEEEEENS2_IJNS2_IJSH_SS_EEENS3_ILi0EEENS3_ILi4EEEEEEEEEENS_7SoftmaxILi2ELi0EEEEEbRKNSC_6ParamsERT0_RT1_iRKNS_16SeqlenInfoQKNewKILb1ELb1EEENS2_IJiiiiEEERT_ENKUlvE_clEv)
$_ZN7cutlass13device_kernelIN5flash19enable_sm80_to_sm89INS1_16FlashAttnFwdSm80INS1_25CollectiveMainloopFwdSm80ILi8ELi1ELb0EN4cute5tupleIJNS5_1CILi128EEENS7_ILi64EEENS7_ILi192EEEEEELi192ENS_10bfloat16_tEfNS_4arch4Sm80ELb0ELb1ELb1ELb1ELb1ELb1ELb1ELb1EEENS1_21CollectiveEpilogueFwdINS6_IJS8_SA_S9_EEENS6_IJNS7_ILi1EEESI_SI_EEESC_SE_Li256ELb1ELb1ELb1ELb0EEENS1_36VarlenDynamicPersistentTileSchedulerILi128ELi64ELi256ELi256ELb1ELb1ELb0ELb1ELb0ELb1EEEEEEEEEvNT_6ParamsE$_ZZN5flash25CollectiveMainloopFwdSm80ILi8ELi1ELb0EN4cute5tupleIJNS1_1CILi128EEENS3_ILi64EEENS3_ILi192EEEEEELi192EN7cutlass10bfloat16_tEfNS8_4arch4Sm80ELb0ELb1ELb1ELb1ELb1ELb1ELb1ELb1EE3mmaINS_16FlashAttnFwdSm80ISC_NS_21CollectiveEpilogueFwdINS2_IJS4_S6_S5_EEENS2_IJNS3_ILi1EEESH_SH_EEES9_SB_Li256ELb1ELb1ELb1ELb0EEENS_36VarlenDynamicPersistentTileSchedulerILi128ELi64ELi256ELi256ELb1ELb1ELb0ELb1ELb0ELb1EEEE13SharedStorageENS1_6TensorINS1_11ArrayEngineIfLm96EEENS1_6LayoutINS2_IJNS2_IJNS3_ILi2EEESS_EEESH_NS3_ILi24EEEEEENS2_IJNS2_IJSH_SS_EEENS3_ILi0EEENS3_ILi4EEEEEEEEEENS_7SoftmaxILi2ELi0EEEEEbRKNSC_6ParamsERT0_RT1_iRKNS_16SeqlenInfoQKNewKILb1ELb1EEENS2_IJiiiiEEERT_ENKUlvE_clEv:
[----:B------:R-:W-:-:S05]  /*20060*/  IADD3 R36, R0, -c[0x0][0x20], RZ ;  /* 0x8000080000247a10 */ /* 0x000fca0007ffe0ff */
[----:B------:R-:W2:Y:S01]  /*20070*/  LDL.64 R6, [R36] ;  /* 0x0000000024067983 */ /* 0x000ea20000100a00 */
[----:B------:R-:W-:-:S03]  /*20080*/  ULDC.64 UR4, c[0x0][0x118] ;  /* 0x0000460000047ab9 */ /* 0x000fc60000000a00 */
[----:B--2---:R-:W2:Y:S02]  /*20090*/  LD.E R0, [R6.64+0x11c] ;  /* 0x00011c0406007980 */ /* 0x004ea4000c101900 */
[----:B--2---:R-:W-:-:S13]  /*200a0*/  ISETP.GT.AND P0, PT, R0, RZ, PT ;  /* 0x000000ff0000720c */ /* 0x004fda0003f04270 */
[----:B------:R-:W-:Y:S05]  /*200b0*/  @P0 BRA `(.L_x_967) ;  /* 0x0000004000000947 */ /* 0x000fea0003800000 */
[----:B------:R-:W-:Y:S01]  /*200c0*/  MOV R2, R112 ;  /* 0x0000007000027202 */ /* 0x000fe20000000f00 */
[----:B------:R-:W-:-:S04]  /*200d0*/  DEPBAR.LE SB0, 0x1 ;  /* 0x000080400000791a */ /* 0x000fc80000000000 */
[----:B------:R-:W-:-:S04]  /*200e0*/  MOV R3, 0x0 ;  /* 0x0000000000037802 */ /* 0x000fc80000000f00 */
[----:B------:R-:W-:Y:S05]  /*200f0*/  RET.REL.NODEC R2 `(_ZN7cutlass13device_kernelIN5flash19enable_sm80_to_sm89INS1_16FlashAttnFwdSm80INS1_25CollectiveMainloopFwdSm80ILi8ELi1ELb0EN4cute5tupleIJNS5_1CILi128EEENS7_ILi64EEENS7_ILi192EEEEEELi192ENS_10bfloat16_tEfNS_4arch4Sm80ELb0ELb1ELb1ELb1ELb1ELb1ELb1ELb1EEENS1_21CollectiveEpilogueFwdINS6_IJS8_SA_S9_EEENS6_IJNS7_ILi1EEESI_SI_EEESC_SE_Li256ELb1ELb1ELb1ELb0EEENS1_36VarlenDynamicPersistentTileSchedulerILi128ELi64ELi256ELi256ELb1ELb1ELb0ELb1ELb0ELb1EEEEEEEEEvNT_6ParamsE) ;  /* 0xfffdff0002007950 */ /* 0x000fea0003c3ffff */
.L_x_967:
[----:B------:R-:W2:Y:S04]  /*20100*/  LDL.64 R4, [R36+0x8] ;  /* 0x0000080024047983 */ /* 0x000ea80000100a00 */
[----:B------:R-:W3:Y:S04]  /*20110*/  LDL.64 R2, [R36+0x18] ;  /* 0x0000180024027983 */ /* 0x000ee80000100a00 */
[----:B------:R-:W4:Y:S04]  /*20120*/  LDL.64 R12, [R36+0x20] ;  /* 0x00002000240c7983 */ /* 0x000f280000100a00 */
[----:B------:R-:W4:Y:S04]  /*20130*/  LDL.64 R14, [R36+0x10] ;  /* 0x00001000240e7983 */ /* 0x000f280000100a00 */
[----:B------:R-:W4:Y:S04]  /*20140*/  LD.E.64 R10, [R6.64+0x120] ;  /* 0x00012004060a7980 */ /* 0x000f28000c101b00 */
[----:B------:R-:W4:Y:S04]  /*20150*/  LD.E.64 R8, [R6.64+0x130] ;  /* 0x0001300406087980 */ /* 0x000f28000c101b00 */
[----:B------:R1:W5:Y:S04]  /*20160*/  LD.E R24, [R6.64+0x164] ;  /* 0x0001640406187980 */ /* 0x000368000c101900 */
[----:B------:R1:W5:Y:S04]  /*20170*/  LD.E.64 R18, [R6.64+0x110] ;  /* 0x0001100406127980 */ /* 0x000368000c101b00 */
[----:B------:R1:W5:Y:S04]  /*20180*/  LD.E.64 R16, [R6.64+0x128] ;  /* 0x0001280406107980 */ /* 0x000368000c101b00 */
[----:B--2---:R4:W2:Y:S04]  /*20190*/  LD.E R56, [R4.64] ;  /* 0x0000000404387980 */ /* 0x0048a8000c101900 */
[----:B---3--:R-:W3:Y:S04]  /*201a0*/  LD.E R2, [R2.64+0x20] ;  /* 0x0000200402027980 */ /* 0x008ee8000c101900 */
[----:B----4-:R3:W4:Y:S04]  /*201b0*/  LD.E R13, [R12.64] ;  /* 0x000000040c0d7980 */ /* 0x010728000c101900 */
[----:B------:R1:W5:Y:S04]  /*201c0*/  LD.E R25, [R14.64] ;  /* 0x000000040e197980 */ /* 0x000368000c101900 */
[----:B------:R-:W4:Y:S01]  /*201d0*/  LD.E.U8 R5, [R6.64+0x138] ;  /* 0x0001380406057980 */ /* 0x000f22000c101100 */
[----:B--2---:R-:W-:-:S02]  /*201e0*/  SHF.R.S32.HI R98, RZ, 0x1f, R56 ;  /* 0x0000001fff627819 */ /* 0x004fc40000011438 */
[----:B---3--:R-:W-:Y:S01]  /*201f0*/  SHF.R.S32.HI R12, RZ, 0x1f, R2 ;  /* 0x0000001fff0c7819 */ /* 0x008fe20000011402 */
[----:B-1----:R-:W-:Y:S01]  /*20200*/  IMAD R14, R11, R2, RZ ;  /* 0x000000020b0e7224 */ /* 0x002fe200078e02ff */
[----:B------:R-:W-:Y:S01]  /*20210*/  LEA.HI R3, R98, R56, RZ, 0x2 ;  /* 0x0000003862037211 */ /* 0x000fe200078f10ff */
[----:B------:R-:W-:Y:S02]  /*20220*/  IMAD R4, R9, R2, RZ ;  /* 0x0000000209047224 */ /* 0x000fe400078e02ff */
[-C--:B------:R-:W-:Y:S01]  /*20230*/  IMAD R14, R10, R12.reuse, R14 ;  /* 0x0000000c0a0e7224 */ /* 0x080fe200078e020e */
[----:B------:R-:W-:Y:S01]  /*20240*/  SHF.R.S32.HI R68, RZ, 0x2, R3 ;  /* 0x00000002ff447819 */ /* 0x000fe20000011403 */
[----:B------:R-:W-:Y:S01]  /*20250*/  IMAD R12, R8, R12, R4 ;  /* 0x0000000c080c7224 */ /* 0x000fe200078e0204 */
[----:B------:R-:W-:Y:S01]  /*20260*/  LOP3.LUT R4, R3, 0xfffffffc, RZ, 0xc0, !PT ;  /* 0xfffffffc03047812 */ /* 0x000fe200078ec0ff */
[----:B------:R-:W-:Y:S01]  /*20270*/  IMAD.WIDE.U32 R22, R10, R2, RZ ;  /* 0x000000020a167225 */ /* 0x000fe200078e00ff */
[----:B----4-:R-:W-:-:S03]  /*20280*/  ISETP.NE.AND P0, PT, R5, RZ, PT ;  /* 0x000000ff0500720c */ /* 0x010fc60003f05270 */
[----:B------:R-:W-:Y:S02]  /*20290*/  IMAD.IADD R32, R56, 0x1, -R4 ;  /* 0x0000000138207824 */ /* 0x000fe400078e0a04 */
[----:B------:R-:W-:Y:S02]  /*202a0*/  IMAD R37, R13, 0x80, R68 ;  /* 0x000000800d257824 */ /* 0x000fe400078e0244 */
[----:B------:R-:W-:Y:S01]  /*202b0*/  IMAD.WIDE.U32 R20, R8, R2, RZ ;  /* 0x0000000208147225 */ /* 0x000fe200078e00ff */
[----:B------:R-:W-:Y:S02]  /*202c0*/  IADD3 R15, R23, R14, RZ ;  /* 0x0000000e170f7210 */ /* 0x000fe40007ffe0ff */
[C---:B------:R-:W-:Y:S01]  /*202d0*/  SHF.L.U32 R57, R32.reuse, 0x3, RZ ;  /* 0x0000000320397819 */ /* 0x040fe200000006ff */
[----:B------:R-:W-:Y:S01]  /*202e0*/  IMAD.IADD R13, R21, 0x1, R12 ;  /* 0x00000001150d7824 */ /* 0x000fe200078e020c */
[----:B------:R-:W-:Y:S01]  /*202f0*/  LEA R2, R32, R37, 0x6 ;  /* 0x0000002520027211 */ /* 0x000fe200078e30ff */
[----:B------:R-:W-:Y:S05]  /*20300*/  @!P0 BRA `(.L_x_968) ;  /* 0x00003b7000008947 */ /* 0x000fea0003800000 */
[----:B-----5:R-:W-:Y:S01]  /*20310*/  ISETP.NE.AND P0, PT, R24, 0x1, PT ;  /* 0x000000011800780c */ /* 0x020fe20003f05270 */
[----:B------:R-:W-:Y:S01]  /*20320*/  BSSY B0, `(.L_x_969) ;  /* 0x0000007000007945 */ /* 0x000fe20003800000 */
[----:B------:R-:W-:-:S11]  /*20330*/  SHF.L.U32 R4, R32, 0x2, RZ ;  /* 0x0000000220047819 */ /* 0x000fd600000006ff */
[----:B------:R-:W-:Y:S05]  /*20340*/  @!P0 BRA `(.L_x_970) ;  /* 0x0000004000008947 */ /* 0x000fea0003800000 */
[----:B------:R1:W2:Y:S04]  /*20350*/  LD.E R3, [R6.64+0x168] ;  /* 0x0001680406037980 */ /* 0x0002a8000c101900 */
[----:B-1----:R-:W3:Y:S01]  /*20360*/  LD.E R6, [R6.64+0x16c] ;  /* 0x00016c0406067980 */ /* 0x002ee2000c101900 */
[----:B--2---:R-:W-:-:S05]  /*20370*/  IMAD.HI.U32 R2, R2, R3, RZ ;  /* 0x0000000302027227 */ /* 0x004fca00078e00ff */
[----:B---3--:R-:W-:Y:S02]  /*20380*/  SHF.R.U32.HI R2, RZ, R6, R2 ;  /* 0x00000006ff027219 */ /* 0x008fe40000011602 */
.L_x_970:
[----:B------:R-:W-:Y:S05]  /*20390*/  BSYNC B0 ;  /* 0x0000000000007941 */ /* 0x000fea0003800000 */
.L_x_969:
[----:B------:R-:W-:Y:S01]  /*203a0*/  MOV R14, R22 ;  /* 0x00000016000e7202 */ /* 0x000fe20000000f00 */
[-C--:B------:R-:W-:Y:S01]  /*203b0*/  IMAD R6, R11, R2.reuse, RZ ;  /* 0x000000020b067224 */ /* 0x080fe200078e02ff */
[----:B------:R-:W-:Y:S01]  /*203c0*/  SHF.R.S32.HI R5, RZ, 0x1f, R2 ;  /* 0x0000001fff057819 */ /* 0x000fe20000011402 */
[----:B------:R-:W-:Y:S01]  /*203d0*/  IMAD R7, R9, R2, RZ ;  /* 0x0000000209077224 */ /* 0x000fe200078e02ff */
[----:B------:R-:W-:Y:S01]  /*203e0*/  MOV R12, R20 ;  /* 0x00000014000c7202 */ /* 0x000fe20000000f00 */
[----:B------:R-:W-:-:S04]  /*203f0*/  IMAD.WIDE.U32 R14, R10, R2, R14 ;  /* 0x000000020a0e7225 */ /* 0x000fc800078e000e */
[----:B------:R-:W-:Y:S01]  /*20400*/  IMAD R6, R10, R5, R6 ;  /* 0x000000050a067224 */ /* 0x000fe200078e0206 */
[----:B------:R-:W-:Y:S01]  /*20410*/  LEA R40, P1, R14, R18, 0x1 ;  /* 0x000000120e287211 */ /* 0x000fe200078208ff */
[----:B------:R-:W-:-:S03]  /*20420*/  IMAD.WIDE.U32 R2, R8, R2, R12 ;  /* 0x0000000208027225 */ /* 0x000fc600078e000c */
[----:B------:R-:W-:Y:S01]  /*20430*/  IADD3 R6, R15, R6, RZ ;  /* 0x000000060f067210 */ /* 0x000fe20007ffe0ff */
[----:B------:R-:W-:Y:S01]  /*20440*/  IMAD R5, R8, R5, R7 ;  /* 0x0000000508057224 */ /* 0x000fe200078e0207 */
[----:B------:R-:W-:Y:S02]  /*20450*/  LEA R41, P0, R2, R16, 0x1 ;  /* 0x0000001002297211 */ /* 0x000fe400078008ff */
[----:B------:R-:W-:Y:S02]  /*20460*/  LEA.HI.X R39, R14, R19, R6, 0x1, P1 ;  /* 0x000000130e277211 */ /* 0x000fe400008f0c06 */
[----:B------:R-:W-:-:S04]  /*20470*/  IADD3 R5, R3, R5, RZ ;  /* 0x0000000503057210 */ /* 0x000fc80007ffe0ff */
[----:B------:R-:W-:Y:S01]  /*20480*/  LEA.HI.X R38, R2, R17, R5, 0x1, P0 ;  /* 0x0000001102267211 */ /* 0x000fe200000f0c05 */
[----:B------:R-:W-:Y:S05]  /*20490*/  BRA.DIV ~URZ, `(.L_x_971) ;  /* 0x000076027f007947 */ /* 0x000fea000b800000 */
[----:B------:R1:W2:Y:S02]  /*204a0*/  SHFL.IDX PT, R5, R39, RZ, 0x1c1f ;  /* 0x001c1fff27057589 */ /* 0x0002a400000e0000 */
.L_x_1019:
[----:B------:R-:W-:Y:S05]  /*204b0*/  BRA.DIV ~URZ, `(.L_x_972) ;  /* 0x000076627f007947 */ /* 0x000fea000b800000 */
[----:B------:R3:W4:Y:S01]  /*204c0*/  SHFL.IDX PT, R6, R40, RZ, 0x1c1f ;  /* 0x001c1fff28067589 */ /* 0x00072200000e0000 */
[----:B--2---:R-:W-:-:S03]  /*204d0*/  MOV R7, R5 ;  /* 0x0000000500077202 */ /* 0x004fc60000000f00 */
[----:B------:R3:W2:Y:S04]  /*204e0*/  SHFL.IDX PT, R21, R38, RZ, 0x1c1f ;  /* 0x001c1fff26157589 */ /* 0x0006a800000e0000 */
[----:B------:R3:W1:Y:S02]  /*204f0*/  SHFL.IDX PT, R2, R41, RZ, 0x1c1f ;  /* 0x001c1fff29027589 */ /* 0x00066400000e0000 */
.L_x_1020:
[----:B------:R-:W-:Y:S01]  /*20500*/  IMAD R64, R25, R24, RZ ;  /* 0x0000001819407224 */ /* 0x000fe200078e02ff */
[----:B------:R-:W-:Y:S01]  /*20510*/  BSSY B0, `(.L_x_973) ;  /* 0x000004f000007945 */ /* 0x000fe20003800000 */
[----:B------:R-:W-:Y:S01]  /*20520*/  CS2R R70, SRZ ;  /* 0x0000000000467805 */ /* 0x000fe2000001ff00 */
[----:B------:R-:W-:Y:S01]  /*20530*/  CS2R R42, SRZ ;  /* 0x00000000002a7805 */ /* 0x000fe2000001ff00 */
[----:B------:R-:W-:Y:S01]  /*20540*/  CS2R R32, SRZ ;  /* 0x0000000000207805 */ /* 0x000fe2000001ff00 */
[----:B------:R-:W-:Y:S01]  /*20550*/  ISETP.GE.AND P0, PT, R37, R64, PT ;  /* 0x000000402500720c */ /* 0x000fe20003f06270 */
        /* <DEDUP_REMOVED lines=10> */
[----:B--2---:R-:W-:-:S02]  /*20600*/  MOV R3, R21 ;  /* 0x0000001500037202 */ /* 0x004fc40000000f00 */
[----:B------:R-:W-:Y:S05]  /*20610*/  @P0 BRA `(.L_x_974) ;  /* 0x000003e000000947 */ /* 0x000fea0003800000 */
[C---:B------:R-:W-:Y:S01]  /*20620*/  IADD3 R11, R4.reuse, 0x10, RZ ;  /* 0x00000010040b7810 */ /* 0x040fe20007ffe0ff */
[----:B------:R-:W-:Y:S01]  /*20630*/  CS2R R12, SRZ ;  /* 0x00000000000c7805 */ /* 0x000fe2000001ff00 */
[C---:B------:R-:W-:Y:S02]  /*20640*/  IADD3 R20, R4.reuse, 0x20, RZ ;  /* 0x0000002004147810 */ /* 0x040fe40007ffe0ff */
[-C--:B------:R-:W-:Y:S02]  /*20650*/  ISETP.GE.AND P1, PT, R11, R0.reuse, PT ;  /* 0x000000000b00720c */ /* 0x080fe40003f26270 */
[-C--:B------:R-:W-:Y:S02]  /*20660*/  ISETP.GE.AND P2, PT, R4, R0.reuse, PT ;  /* 0x000000000400720c */ /* 0x080fe40003f46270 */
[----:B------:R-:W-:-:S09]  /*20670*/  ISETP.GE.AND P0, PT, R20, R0, PT ;  /* 0x000000001400720c */ /* 0x000fd20003f06270 */
[----:B------:R-:W-:Y:S02]  /*20680*/  @!P1 SHF.R.S32.HI R10, RZ, 0x1f, R11 ;  /* 0x0000001fff0a9819 */ /* 0x000fe4000001140b */
[----:B----4-:R-:W-:Y:S02]  /*20690*/  @!P2 IMAD.WIDE R8, R4, 0x2, R6 ;  /* 0x000000020408a825 */ /* 0x010fe400078e0206 */
[----:B------:R-:W-:Y:S02]  /*206a0*/  @!P0 SHF.R.S32.HI R5, RZ, 0x1f, R20 ;  /* 0x0000001fff058819 */ /* 0x000fe40000011414 */
[----:B------:R-:W-:Y:S01]  /*206b0*/  @!P1 LEA.HI R10, R10, R11, RZ, 0x2 ;  /* 0x0000000b0a0a9211 */ /* 0x000fe200078f10ff */
[----:B------:R2:W5:Y:S01]  /*206c0*/  @!P2 LD.E.64 R12, [R8.64] ;  /* 0x00000004080ca980 */ /* 0x000562000c101b00 */
[----:B------:R-:W-:Y:S01]  /*206d0*/  @!P0 LEA.HI R20, R5, R20, RZ, 0x2 ;  /* 0x0000001405148211 */ /* 0x000fe200078f10ff */
[----:B-1----:R-:W-:Y:S01]  /*206e0*/  @!P2 IMAD.WIDE R18, R4, 0x2, R2 ;  /* 0x000000020412a825 */ /* 0x002fe200078e0202 */
[----:B------:R-:W-:Y:S01]  /*206f0*/  @!P1 LOP3.LUT R5, R10, 0xfffffffc, RZ, 0xc0, !PT ;  /* 0xfffffffc0a059812 */ /* 0x000fe200078ec0ff */
[----:B------:R-:W-:Y:S01]  /*20700*/  CS2R R14, SRZ ;  /* 0x00000000000e7805 */ /* 0x000fe2000001ff00 */
[----:B------:R-:W-:Y:S01]  /*20710*/  @!P0 LOP3.LUT R20, R20, 0xfffffffc, RZ, 0xc0, !PT ;  /* 0xfffffffc14148812 */ /* 0x000fe200078ec0ff */
[----:B------:R-:W-:-:S02]  /*20720*/  CS2R R10, SRZ ;  /* 0x00000000000a7805 */ /* 0x000fc4000001ff00 */
[----:B------:R-:W-:-:S04]  /*20730*/  @!P1 IMAD.WIDE R16, R5, 0x2, R2 ;  /* 0x0000000205109825 */ /* 0x000fc800078e0202 */
[--C-:B------:R-:W-:Y:S01]  /*20740*/  @!P1 IMAD.WIDE R24, R5, 0x2, R6.reuse ;  /* 0x0000000205189825 */ /* 0x100fe200078e0206 */
[----:B------:R1:W5:Y:S03]  /*20750*/  @!P1 LD.E.64 R10, [R16.64] ;  /* 0x00000004100a9980 */ /* 0x000366000c101b00 */
[----:B------:R-:W-:Y:S01]  /*20760*/  @!P0 IMAD.WIDE R22, R20, 0x2, R6 ;  /* 0x0000000214168825 */ /* 0x000fe200078e0206 */
[----:B------:R4:W5:Y:S01]  /*20770*/  @!P1 LD.E.64 R14, [R24.64] ;  /* 0x00000004180e9980 */ /* 0x000962000c101b00 */
[----:B--2---:R-:W-:-:S06]  /*20780*/  CS2R R8, SRZ ;  /* 0x0000000000087805 */ /* 0x004fcc000001ff00 */
[----:B------:R2:W5:Y:S01]  /*20790*/  @!P2 LD.E.64 R8, [R18.64] ;  /* 0x000000041208a980 */ /* 0x000562000c101b00 */
[----:B------:R-:W-:Y:S01]  /*207a0*/  @!P0 IMAD.WIDE R20, R20, 0x2, R2 ;  /* 0x0000000214148825 */ /* 0x000fe200078e0202 */
[----:B-1----:R-:W-:Y:S01]  /*207b0*/  CS2R R16, SRZ ;  /* 0x0000000000107805 */ /* 0x002fe2000001ff00 */
[----:B----4-:R-:W-:-:S05]  /*207c0*/  IADD3 R24, R4, 0x50, RZ ;  /* 0x0000005004187810 */ /* 0x010fca0007ffe0ff */
[----:B------:R1:W5:Y:S01]  /*207d0*/  @!P0 LD.E.64 R16, [R20.64] ;  /* 0x0000000414108980 */ /* 0x000362000c101b00 */
[----:B--2---:R-:W-:-:S06]  /*207e0*/  CS2R R18, SRZ ;  /* 0x0000000000127805 */ /* 0x004fcc000001ff00 */
[----:B------:R2:W5:Y:S01]  /*207f0*/  @!P0 LD.E.64 R18, [R22.64] ;  /* 0x0000000416128980 */ /* 0x000562000c101b00 */
[-C--:B------:R-:W-:Y:S02]  /*20800*/  ISETP.GE.AND P0, PT, R24, R0.reuse, PT ;  /* 0x000000001800720c */ /* 0x080fe40003f06270 */
[C---:B--2---:R-:W-:Y:S02]  /*20810*/  IADD3 R22, R4.reuse, 0x30, RZ ;  /* 0x0000003004167810 */ /* 0x044fe40007ffe0ff */
[----:B------:R-:W-:Y:S02]  /*20820*/  IADD3 R23, R4, 0x40, RZ ;  /* 0x0000004004177810 */ /* 0x000fe40007ffe0ff */
[-C--:B------:R-:W-:Y:S02]  /*20830*/  ISETP.GE.AND P2, PT, R22, R0.reuse, PT ;  /* 0x000000001600720c */ /* 0x080fe40003f46270 */
[----:B------:R-:W-:-:S05]  /*20840*/  ISETP.GE.AND P1, PT, R23, R0, PT ;  /* 0x000000001700720c */ /* 0x000fca0003f26270 */
[----:B------:R-:W-:-:S04]  /*20850*/  @!P0 SHF.R.S32.HI R5, RZ, 0x1f, R24 ;  /* 0x0000001fff058819 */ /* 0x000fc80000011418 */
[----:B------:R-:W-:Y:S02]  /*20860*/  @!P0 LEA.HI R5, R5, R24, RZ, 0x2 ;  /* 0x0000001805058211 */ /* 0x000fe400078f10ff */
[----:B-1----:R-:W-:Y:S02]  /*20870*/  @!P2 SHF.R.S32.HI R21, RZ, 0x1f, R22 ;  /* 0x0000001fff15a819 */ /* 0x002fe40000011416 */
[----:B------:R-:W-:Y:S02]  /*20880*/  @!P1 SHF.R.S32.HI R20, RZ, 0x1f, R23 ;  /* 0x0000001fff149819 */ /* 0x000fe40000011417 */
[----:B------:R-:W-:Y:S02]  /*20890*/  @!P2 LEA.HI R21, R21, R22, RZ, 0x2 ;  /* 0x000000161515a211 */ /* 0x000fe400078f10ff */
[----:B------:R-:W-:Y:S02]  /*208a0*/  @!P1 LEA.HI R20, R20, R23, RZ, 0x2 ;  /* 0x0000001714149211 */ /* 0x000fe400078f10ff */
[----:B------:R-:W-:-:S02]  /*208b0*/  @!P2 LOP3.LUT R21, R21, 0xfffffffc, RZ, 0xc0, !PT ;  /* 0xfffffffc1515a812 */ /* 0x000fc400078ec0ff */
[----:B------:R-:W-:Y:S02]  /*208c0*/  @!P1 LOP3.LUT R20, R20, 0xfffffffc, RZ, 0xc0, !PT ;  /* 0xfffffffc14149812 */ /* 0x000fe400078ec0ff */
[----:B------:R-:W-:Y:S01]  /*208d0*/  @!P0 LOP3.LUT R5, R5, 0xfffffffc, RZ, 0xc0, !PT ;  /* 0xfffffffc05058812 */ /* 0x000fe200078ec0ff */
[--C-:B------:R-:W-:Y:S01]  /*208e0*/  @!P2 IMAD.WIDE R26, R21, 0x2, R6.reuse ;  /* 0x00000002151aa825 */ /* 0x100fe200078e0206 */
[----:B------:R-:W-:Y:S01]  /*208f0*/  CS2R R30, SRZ ;  /* 0x00000000001e7805 */ /* 0x000fe2000001ff00 */
[----:B------:R-:W-:Y:S02]  /*20900*/  CS2R R28, SRZ ;  /* 0x00000000001c7805 */ /* 0x000fe4000001ff00 */
[--C-:B------:R-:W-:Y:S01]  /*20910*/  @!P1 IMAD.WIDE R24, R20, 0x2, R6.reuse ;  /* 0x0000000214189825 */ /* 0x100fe200078e0206 */
[----:B------:R-:W-:Y:S01]  /*20920*/  CS2R R32, SRZ ;  /* 0x0000000000207805 */ /* 0x000fe2000001ff00 */
[----:B------:R-:W-:Y:S01]  /*20930*/  CS2R R42, SRZ ;  /* 0x00000000002a7805 */ /* 0x000fe2000001ff00 */
[----:B------:R-:W-:Y:S01]  /*20940*/  CS2R R34, SRZ ;  /* 0x0000000000227805 */ /* 0x000fe2000001ff00 */
[----:B------:R-:W-:Y:S01]  /*20950*/  @!P0 IMAD.WIDE R22, R5, 0x2, R6 ;  /* 0x0000000205168825 */ /* 0x000fe200078e0206 */
[----:B------:R-:W-:Y:S01]  /*20960*/  CS2R R44, SRZ ;  /* 0x00000000002c7805 */ /* 0x000fe2000001ff00 */
[----:B------:R1:W5:Y:S02]  /*20970*/  @!P2 LD.E.64 R30, [R26.64] ;  /* 0x000000041a1ea980 */ /* 0x000364000c101b00 */
[----:B------:R-:W-:-:S02]  /*20980*/  @!P2 IMAD.WIDE R6, R21, 0x2, R2 ;  /* 0x000000021506a825 */ /* 0x000fc400078e0202 */
[----:B------:R1:W5:Y:S02]  /*20990*/  @!P1 LD.E.64 R32, [R24.64] ;  /* 0x0000000418209980 */ /* 0x000364000c101b00 */
[--C-:B------:R-:W-:Y:S02]  /*209a0*/  @!P1 IMAD.WIDE R20, R20, 0x2, R2.reuse ;  /* 0x0000000214149825 */ /* 0x100fe400078e0202 */
[----:B------:R1:W5:Y:S02]  /*209b0*/  @!P2 LD.E.64 R28, [R6.64] ;  /* 0x00000004061ca980 */ /* 0x000364000c101b00 */
[----:B------:R-:W-:Y:S02]  /*209c0*/  @!P0 IMAD.WIDE R2, R5, 0x2, R2 ;  /* 0x0000000205028825 */ /* 0x000fe400078e0202 */
[----:B------:R1:W5:Y:S04]  /*209d0*/  @!P0 LD.E.64 R42, [R22.64] ;  /* 0x00000004162a8980 */ /* 0x000368000c101b00 */
[----:B------:R1:W5:Y:S04]  /*209e0*/  @!P1 LD.E.64 R34, [R20.64] ;  /* 0x0000000414229980 */ /* 0x000368000c101b00 */
[----:B------:R1:W5:Y:S02]  /*209f0*/  @!P0 LD.E.64 R44, [R2.64] ;  /* 0x00000004022c8980 */ /* 0x000364000c101b00 */
.L_x_974:
[----:B------:R-:W-:Y:S05]  /*20a00*/  BSYNC B0 ;  /* 0x0000000000007941 */ /* 0x000fea0003800000 */
.L_x_973:
[----:B-1--45:R-:W-:Y:S02]  /*20a10*/  IMAD.MOV.U32 R6, RZ, RZ, R42 ;  /* 0x000000ffff067224 */ /* 0x032fe400078e002a */
[----:B------:R-:W-:-:S02]  /*20a20*/  IMAD.MOV.U32 R5, RZ, RZ, R43 ;  /* 0x000000ffff057224 */ /* 0x000fc400078e002b */
        /* <DEDUP_REMOVED lines=10> */
[----:B------:R-:W-:-:S03]  /*20ad0*/  IMAD.MOV.U32 R6, RZ, RZ, R14 ;  /* 0x000000ffff067224 */ /* 0x000fc600078e000e */
[----:B------:R-:W-:Y:S01]  /*20ae0*/  PRMT R75, R2, 0x5410, R3 ;  /* 0x00005410024b7816 */ /* 0x000fe20000000003 */
[----:B------:R-:W-:Y:S01]  /*20af0*/  IMAD.MOV.U32 R3, RZ, RZ, R12 ;  /* 0x000000ffff037224 */ /* 0x000fe200078e000c */
        /* <DEDUP_REMOVED lines=8> */
[----:B------:R-:W-:-:S04]  /*20b80*/  MOV R5, R45 ;  /* 0x0000002d00057202 */ /* 0x000fc80000000f00 */
        /* <DEDUP_REMOVED lines=10> */
[----:B------:R-:W-:Y:S01]  /*20c30*/  MOV R5, R11 ;  /* 0x0000000b00057202 */ /* 0x000fe20000000f00 */
[----:B------:R-:W-:Y:S01]  /*20c40*/  IMAD.MOV.U32 R2, RZ, RZ, R9 ;  /* 0x000000ffff027224 */ /* 0x000fe200078e0009 */
[----:B------:R-:W-:Y:S02]  /*20c50*/  PRMT R73, R6, 0x7610, R73 ;  /* 0x0000761006497816 */ /* 0x000fe40000000049 */
[----:B------:R-:W-:Y:S02]  /*20c60*/  PRMT R72, R5, 0x7610, R72 ;  /* 0x0000761005487816 */ /* 0x000fe40000000048 */
[----:B------:R-:W-:-:S02]  /*20c70*/  PRMT R69, R3, 0x7610, R69 ;  /* 0x0000761003457816 */ /* 0x000fc40000000045 */
[----:B------:R-:W-:Y:S01]  /*20c80*/  PRMT R65, R2, 0x7610, R65 ;  /* 0x0000761002417816 */ /* 0x000fe20000000041 */
[----:B------:R-:W-:Y:S05]  /*20c90*/  BRA.DIV ~URZ, `(.L_x_975) ;  /* 0x00006ff27f007947 */ /* 0x000fea000b800000 */
[----:B------:R1:W2:Y:S04]  /*20ca0*/  SHFL.IDX PT, R7, R39, 0x1, 0x1c1f ;  /* 0x003c1f0027077f89 */ /* 0x0002a800000e0000 */
[----:B------:R1:W4:Y:S04]  /*20cb0*/  SHFL.IDX PT, R6, R40, 0x1, 0x1c1f ;  /* 0x003c1f0028067f89 */ /* 0x00032800000e0000 */
[----:B------:R1:W3:Y:S04]  /*20cc0*/  SHFL.IDX PT, R5, R38, 0x1, 0x1c1f ;  /* 0x003c1f0026057f89 */ /* 0x0002e800000e0000 */
[----:B------:R1:W1:Y:S02]  /*20cd0*/  SHFL.IDX PT, R2, R41, 0x1, 0x1c1f ;  /* 0x003c1f0029027f89 */ /* 0x00026400000e0000 */
.L_x_1021:
[----:B------:R-:W-:Y:S01]  /*20ce0*/  IADD3 R37, R37, 0x40, RZ ;  /* 0x0000004025257810 */ /* 0x000fe20007ffe0ff */
[----:B------:R-:W-:Y:S01]  /*20cf0*/  BSSY B0, `(.L_x_976) ;  /* 0x000004d000007945 */ /* 0x000fe20003800000 */
[----:B------:R-:W-:Y:S01]  /*20d00*/  CS2R R60, SRZ ;  /* 0x00000000003c7805 */ /* 0x000fe2000001ff00 */
[----:B------:R-:W-:Y:S01]  /*20d10*/  CS2R R58, SRZ ;  /* 0x00000000003a7805 */ /* 0x000fe2000001ff00 */
[----:B------:R-:W-:Y:S01]  /*20d20*/  ISETP.GE.AND P0, PT, R37, R64, PT ;  /* 0x000000402500720c */ /* 0x000fe20003f06270 */
[----:B------:R-:W-:Y:S01]  /*20d30*/  CS2R R52, SRZ ;  /* 0x0000000000347805 */ /* 0x000fe2000001ff00 */
[----:B------:R-:W-:Y:S01]  /*20d40*/  CS2R R46, SRZ ;  /* 0x00000000002e7805 */ /* 0x000fe2000001ff00 */
[----:B-1-3--:R-:W-:Y:S01]  /*20d50*/  CS2R R40, SRZ ;  /* 0x0000000000287805 */ /* 0x00afe2000001ff00 */
[----:B------:R-:W-:Y:S01]  /*20d60*/  CS2R R66, SRZ ;  /* 0x0000000000427805 */ /* 0x000fe2000001ff00 */
[----:B------:R-:W-:Y:S01]  /*20d70*/  CS2R R62, SRZ ;  /* 0x00000000003e7805 */ /* 0x000fe2000001ff00 */
[----:B------:R-:W-:Y:S01]  /*20d80*/  CS2R R54, SRZ ;  /* 0x0000000000367805 */ /* 0x000fe2000001ff00 */
[----:B------:R-:W-:Y:S01]  /*20d90*/  CS2R R50, SRZ ;  /* 0x0000000000327805 */ /* 0x000fe2000001ff00 */
[----:B------:R-:W-:Y:S01]  /*20da0*/  CS2R R48, SRZ ;  /* 0x0000000000307805 */ /* 0x000fe2000001ff00 */
[----:B------:R-:W-:Y:S01]  /*20db0*/  CS2R R38, SRZ ;  /* 0x0000000000267805 */ /* 0x000fe2000001ff00 */
[----:B------:R-:W-:-:S03]  /*20dc0*/  IMAD.MOV.U32 R3, RZ, RZ, R5 ;  /* 0x000000ffff037224 */ /* 0x000fc600078e0005 */
        /* <DEDUP_REMOVED lines=8> */
[----:B--2-4-:R-:W-:Y:S02]  /*20e50*/  @!P2 IMAD.WIDE R20, R4, 0x2, R6 ;  /* 0x000000020414a825 */ /* 0x014fe400078e0206 */
[----:B------:R-:W-:Y:S02]  /*20e60*/  @!P0 SHF.R.S32.HI R5, RZ, 0x1f, R24 ;  /* 0x0000001fff058819 */ /* 0x000fe40000011418 */
[----:B------:R-:W-:Y:S01]  /*20e70*/  @!P1 LEA.HI R22, R22, R23, RZ, 0x2 ;  /* 0x0000001716169211 */ /* 0x000fe200078f10ff */
[----:B------:R1:W5:Y:S01]  /*20e80*/  @!P2 LD.E.64 R40, [R20.64] ;  /* 0x000000041428a980 */ /* 0x000362000c101b00 */
[----:B------:R-:W-:Y:S01]  /*20e90*/  @!P0 LEA.HI R5, R5, R24, RZ, 0x2 ;  /* 0x0000001805058211 */ /* 0x000fe200078f10ff */
[----:B------:R-:W-:Y:S01]  /*20ea0*/  CS2R R38, SRZ ;  /* 0x0000000000267805 */ /* 0x000fe2000001ff00 */
[----:B------:R-:W-:Y:S01]  /*20eb0*/  CS2R R48, SRZ ;  /* 0x0000000000307805 */ /* 0x000fe2000001ff00 */
[----:B------:R-:W-:Y:S01]  /*20ec0*/  CS2R R46, SRZ ;  /* 0x00000000002e7805 */ /* 0x000fe2000001ff00 */
[----:B------:R-:W-:Y:S01]  /*20ed0*/  @!P0 LOP3.LUT R5, R5, 0xfffffffc, RZ, 0xc0, !PT ;  /* 0xfffffffc05058812 */ /* 0x000fe200078ec0ff */
[----:B------:R-:W-:Y:S01]  /*20ee0*/  CS2R R52, SRZ ;  /* 0x0000000000347805 */ /* 0x000fe2000001ff00 */
[----:B------:R-:W-:Y:S01]  /*20ef0*/  CS2R R50, SRZ ;  /* 0x0000000000327805 */ /* 0x000fe2000001ff00 */
[----:B-1----:R-:W-:Y:S01]  /*20f00*/  @!P1 LOP3.LUT R20, R22, 0xfffffffc, RZ, 0xc0, !PT ;  /* 0xfffffffc16149812 */ /* 0x002fe200078ec0ff */
[----:B------:R-:W-:-:S04]  /*20f10*/  @!P2 IMAD.WIDE R22, R4, 0x2, R2 ;  /* 0x000000020416a825 */ /* 0x000fc800078e0202 */
[C---:B------:R-:W-:Y:S01]  /*20f20*/  @!P1 IMAD.WIDE R24, R20.reuse, 0x2, R6 ;  /* 0x0000000214189825 */ /* 0x040fe200078e0206 */
[----:B------:R1:W5:Y:S03]  /*20f30*/  @!P2 LD.E.64 R38, [R22.64] ;  /* 0x000000041626a980 */ /* 0x000366000c101b00 */
[----:B------:R-:W-:Y:S01]  /*20f40*/  @!P1 IMAD.WIDE R20, R20, 0x2, R2 ;  /* 0x0000000214149825 */ /* 0x000fe200078e0202 */
[----:B------:R2:W5:Y:S04]  /*20f50*/  @!P1 LD.E.64 R46, [R24.64] ;  /* 0x00000004182e9980 */ /* 0x000568000c101b00 */
[----:B------:R3:W5:Y:S01]  /*20f60*/  @!P1 LD.E.64 R48, [R20.64] ;  /* 0x0000000414309980 */ /* 0x000762000c101b00 */
[----:B-1----:R-:W-:Y:S01]  /*20f70*/  @!P0 IMAD.WIDE R22, R5, 0x2, R6 ;  /* 0x0000000205168825 */ /* 0x002fe200078e0206 */
[----:B--2---:R-:W-:-:S04]  /*20f80*/  IADD3 R24, R4, 0x50, RZ ;  /* 0x0000005004187810 */ /* 0x004fc80007ffe0ff */
[----:B------:R1:W5:Y:S01]  /*20f90*/  @!P0 LD.E.64 R52, [R22.64] ;  /* 0x0000000416348980 */ /* 0x000362000c101b00 */
[----:B---3--:R-:W-:-:S05]  /*20fa0*/  @!P0 IMAD.WIDE R20, R5, 0x2, R2 ;  /* 0x0000000205148825 */ /* 0x008fca00078e0202 */
[----:B------:R2:W5:Y:S01]  /*20fb0*/  @!P0 LD.E.64 R50, [R20.64] ;  /* 0x0000000414328980 */ /* 0x000562000c101b00 */
[-C--:B------:R-:W-:Y:S02]  /*20fc0*/  ISETP.GE.AND P0, PT, R24, R0.reuse, PT ;  /* 0x000000001800720c */ /* 0x080fe40003f06270 */
[C---:B-1----:R-:W-:Y:S02]  /*20fd0*/  IADD3 R22, R4.reuse, 0x30, RZ ;  /* 0x0000003004167810 */ /* 0x042fe40007ffe0ff */
[----:B------:R-:W-:Y:S02]  /*20fe0*/  IADD3 R23, R4, 0x40, RZ ;  /* 0x0000004004177810 */ /* 0x000fe40007ffe0ff */
[-C--:B------:R-:W-:Y:S02]  /*20ff0*/  ISETP.GE.AND P2, PT, R22, R0.reuse, PT ;  /* 0x000000001600720c */ /* 0x080fe40003f46270 */
[----:B------:R-:W-:-:S05]  /*21000*/  ISETP.GE.AND P1, PT, R23, R0, PT ;  /* 0x000000001700720c */ /* 0x000fca0003f26270 */
[----:B------:R-:W-:-:S04]  /*21010*/  @!P0 SHF.R.S32.HI R5, RZ, 0x1f, R24 ;  /* 0x0000001fff058819 */ /* 0x000fc80000011418 */
[----:B------:R-:W-:Y:S02]  /*21020*/  @!P0 LEA.HI R5, R5, R24, RZ, 0x2 ;  /* 0x0000001805058211 */ /* 0x000fe400078f10ff */
[----:B--2---:R-:W-:Y:S02]  /*21030*/  @!P2 SHF.R.S32.HI R21, RZ, 0x1f, R22 ;  /* 0x0000001fff15a819 */ /* 0x004fe40000011416 */
        /* <DEDUP_REMOVED lines=24> */
.L_x_977:
[----:B------:R-:W-:Y:S05]  /*211c0*/  BSYNC B0 ;  /* 0x0000000000007941 */ /* 0x000fea0003800000 */
.L_x_976:
[----:B-1----:R-:W3:Y:S01]  /*211d0*/  LDL.64 R2, [R36+0x20] ;  /* 0x0000200024027983 */ /* 0x002ee20000100a00 */
[----:B------:R-:W-:-:S04]  /*211e0*/  DEPBAR.LE SB0, 0x1 ;  /* 0x000080400000791a */ /* 0x000fc80000000000 */
[----:B----4-:R-:W4:Y:S01]  /*211f0*/  LDL.64 R24, [R36+0x28] ;  /* 0x0000280024187983 */ /* 0x010f220000100a00 */
[----:B------:R-:W-:Y:S03]  /*21200*/  WARPSYNC 0xffffffff ;  /* 0xffffffff00007948 */ /* 0x000fe60003800000 */
[----:B------:R-:W-:Y:S01]  /*21210*/  BAR.SYNC.DEFER_BLOCKING 0x0 ;  /* 0x0000000000007b1d */ /* 0x000fe20000010000 */
[----:B-----5:R-:W-:Y:S02]  /*21220*/  IMAD.MOV.U32 R5, RZ, RZ, R70 ;  /* 0x000000ffff057224 */ /* 0x020fe400078e0046 */
[----:B------:R-:W-:-:S03]  /*21230*/  IMAD.MOV.U32 R6, RZ, RZ, R61 ;  /* 0x000000ffff067224 */ /* 0x000fc600078e003d */
[----:B---3--:R1:W3:Y:S04]  /*21240*/  LD.E R21, [R2.64] ;  /* 0x0000000402157980 */ /* 0x0082e8000c101900 */
[----:B----4-:R-:W4:Y:S01]  /*21250*/  LD.E.64 R24, [R24.64] ;  /* 0x0000000418187980 */ /* 0x010f22000c101b00 */
[----:B------:R-:W-:Y:S01]  /*21260*/  LEA.HI R56, R98, R56, RZ, 0x5 ;  /* 0x0000003862387211 */ /* 0x000fe200078f28ff */
[----:B------:R-:W-:Y:S01]  /*21270*/  BSSY B1, `(.L_x_978) ;  /* 0x0000178000017945 */ /* 0x000fe20003800000 */
[----:B-1----:R-:W-:Y:S02]  /*21280*/  IMAD.MOV.U32 R3, RZ, RZ, R71 ;  /* 0x000000ffff037224 */ /* 0x002fe400078e0047 */
[----:B------:R-:W-:-:S03]  /*21290*/  IMAD.MOV.U32 R2, RZ, RZ, R60 ;  /* 0x000000ffff027224 */ /* 0x000fc600078e003c */
[----:B------:R-:W-:Y:S01]  /*212a0*/  PRMT R94, R3, 0x5410, R5 ;  /* 0x00005410035e7816 */ /* 0x000fe20000000005 */
[----:B------:R-:W-:Y:S01]  /*212b0*/  IMAD.MOV.U32 R5, RZ, RZ, R58 ;  /* 0x000000ffff057224 */ /* 0x000fe200078e003a */
[----:B------:R-:W-:Y:S01]  /*212c0*/  PRMT R92, R92, 0x5410, R2 ;  /* 0x000054105c5c7816 */ /* 0x000fe20000000002 */
[----:B------:R-:W-:Y:S02]  /*212d0*/  IMAD.MOV.U32 R3, RZ, RZ, R59 ;  /* 0x000000ffff037224 */ /* 0x000fe400078e003b */
[----:B------:R-:W-:Y:S01]  /*212e0*/  IMAD.MOV.U32 R2, RZ, RZ, R52 ;  /* 0x000000ffff027224 */ /* 0x000fe200078e0034 */
[----:B------:R-:W-:Y:S02]  /*212f0*/  PRMT R92, R6, 0x7610, R92 ;  /* 0x00007610065c7816 */ /* 0x000fe4000000005c */
[----:B------:R-:W-:Y:S01]  /*21300*/  PRMT R90, R3, 0x5410, R5 ;  /* 0x00005410035a7816 */ /* 0x000fe20000000005 */
[----:B------:R-:W-:Y:S01]  /*21310*/  IMAD.MOV.U32 R3, RZ, RZ, R46 ;  /* 0x000000ffff037224 */ /* 0x000fe200078e002e */
[----:B------:R-:W-:Y:S01]  /*21320*/  PRMT R88, R88, 0x5410, R2 ;  /* 0x0000541058587816 */ /* 0x000fe20000000002 */
[----:B------:R-:W-:Y:S01]  /*21330*/  IMAD.MOV.U32 R2, RZ, RZ, R47 ;  /* 0x000000ffff027224 */ /* 0x000fe200078e002f */
[----:B------:R-:W-:Y:S01]  /*21340*/  SHF.R.S32.HI R6, RZ, 0x1f, R68 ;  /* 0x0000001fff067819 */ /* 0x000fe20000011444 */
[----:B------:R-:W-:-:S03]  /*21350*/  IMAD.MOV.U32 R5, RZ, RZ, R53 ;  /* 0x000000ffff057224 */ /* 0x000fc600078e0035 */
[----:B------:R-:W-:Y:S01]  /*21360*/  PRMT R86, R2, 0x5410, R3 ;  /* 0x0000541002567816 */ /* 0x000fe20000000003 */
[----:B------:R-:W-:Y:S01]  /*21370*/  IMAD.MOV.U32 R2, RZ, RZ, R66 ;  /* 0x000000ffff027224 */ /* 0x000fe200078e0042 */
[----:B------:R-:W-:Y:S01]  /*21380*/  LEA.HI R3, R6, R68, RZ, 0x3 ;  /* 0x0000004406037211 */ /* 0x000fe200078f18ff */
[----:B------:R-:W-:Y:S01]  /*21390*/  IMAD.MOV.U32 R6, RZ, RZ, R40 ;  /* 0x000000ffff067224 */ /* 0x000fe200078e0028 */
[----:B------:R-:W-:Y:S01]  /*213a0*/  PRMT R88, R5, 0x7610, R88 ;  /* 0x0000761005587816 */ /* 0x000fe20000000058 */
[----:B------:R-:W-:Y:S01]  /*213b0*/  IMAD.MOV.U32 R5, RZ, RZ, R41 ;  /* 0x000000ffff057224 */ /* 0x000fe200078e0029 */
[----:B------:R-:W-:Y:S02]  /*213c0*/  LOP3.LUT R3, R3, 0xfffffff8, RZ, 0xc0, !PT ;  /* 0xfffffff803037812 */ /* 0x000fe400078ec0ff */
[----:B------:R-:W-:Y:S01]  /*213d0*/  PRMT R93, R93, 0x5410, R2 ;  /* 0x000054105d5d7816 */ /* 0x000fe20000000002 */
[----:B------:R-:W-:Y:S01]  /*213e0*/  IMAD.MOV.U32 R2, RZ, RZ, R63 ;  /* 0x000000ffff027224 */ /* 0x000fe200078e003f */
[----:B------:R-:W-:Y:S01]  /*213f0*/  PRMT R80, R5, 0x5410, R6 ;  /* 0x0000541005507816 */ /* 0x000fe20000000006 */
[----:B------:R-:W-:-:S02]  /*21400*/  IMAD.IADD R3, R68, 0x1, -R3 ;  /* 0x0000000144037824 */ /* 0x000fc400078e0a03 */
[----:B------:R-:W-:Y:S02]  /*21410*/  IMAD.MOV.U32 R5, RZ, RZ, R62 ;  /* 0x000000ffff057224 */ /* 0x000fe400078e003e */
[----:B------:R-:W-:Y:S01]  /*21420*/  IMAD.MOV.U32 R6, RZ, RZ, R67 ;  /* 0x000000ffff067224 */ /* 0x000fe200078e0043 */
[C---:B------:R-:W-:Y:S01]  /*21430*/  LOP3.LUT P1, RZ, R3.reuse, 0x4, RZ, 0xc0, !PT ;  /* 0x0000000403ff7812 */ /* 0x040fe2000782c0ff */
[----:B--2---:R-:W-:Y:S01]  /*21440*/  IMAD.SHL.U32 R7, R3, 0x40, RZ ;  /* 0x0000004003077824 */ /* 0x004fe200078e00ff */
[----:B------:R-:W-:Y:S01]  /*21450*/  PRMT R91, R2, 0x5410, R5 ;  /* 0x00005410025b7816 */ /* 0x000fe20000000005 */
[----:B------:R-:W-:Y:S01]  /*21460*/  IMAD.MOV.U32 R5, RZ, RZ, R50 ;  /* 0x000000ffff057224 */ /* 0x000fe200078e0032 */
[----:B------:R-:W-:Y:S01]  /*21470*/  PRMT R93, R6, 0x7610, R93 ;  /* 0x00007610065d7816 */ /* 0x000fe2000000005d */
[----:B------:R-:W-:Y:S01]  /*21480*/  IMAD.MOV.U32 R6, RZ, RZ, R55 ;  /* 0x000000ffff067224 */ /* 0x000fe200078e0037 */
[----:B------:R-:W-:Y:S01]  /*21490*/  LOP3.LUT R2, R7, 0x1c0, RZ, 0xc0, !PT ;  /* 0x000001c007027812 */ /* 0x000fe200078ec0ff */
[----:B------:R-:W-:Y:S01]  /*214a0*/  IMAD.MOV.U32 R7, RZ, RZ, R54 ;  /* 0x000000ffff077224 */ /* 0x000fe200078e0036 */
[----:B------:R-:W-:Y:S01]  /*214b0*/  PRMT R87, R87, 0x5410, R5 ;  /* 0x0000541057577816 */ /* 0x000fe20000000005 */
[----:B------:R-:W-:Y:S01]  /*214c0*/  IMAD.MOV.U32 R5, RZ, RZ, R51 ;  /* 0x000000ffff057224 */ /* 0x000fe200078e0033 */
[----:B------:R-:W-:Y:S01]  /*214d0*/  LOP3.LUT R20, R2, 0x18, R57, 0xf8, !PT ;  /* 0x0000001802147812 */ /* 0x000fe200078ef839 */
[----:B------:R-:W-:Y:S01]  /*214e0*/  IMAD.MOV.U32 R3, RZ, RZ, R38 ;  /* 0x000000ffff037224 */ /* 0x000fe200078e0026 */
[----:B------:R-:W-:-:S02]  /*214f0*/  PRMT R89, R6, 0x5410, R7 ;  /* 0x0000541006597816 */ /* 0x000fc40000000007 */
[----:B------:R-:W-:Y:S02]  /*21500*/  SHF.R.U32.HI R2, RZ, 0x3, R2 ;  /* 0x00000003ff027819 */ /* 0x000fe40000011602 */
[----:B------:R-:W-:Y:S01]  /*21510*/  PRMT R87, R5, 0x7610, R87 ;  /* 0x0000761005577816 */ /* 0x000fe20000000057 */
[----:B------:R-:W-:Y:S01]  /*21520*/  IMAD.MOV.U32 R5, RZ, RZ, R49 ;  /* 0x000000ffff057224 */ /* 0x000fe200078e0031 */
[----:B------:R-:W-:Y:S01]  /*21530*/  LOP3.LUT R7, R20, R2, RZ, 0x3c, !PT ;  /* 0x0000000214077212 */ /* 0x000fe200078e3cff */
[----:B------:R-:W-:Y:S02]  /*21540*/  IMAD.MOV.U32 R2, RZ, RZ, R48 ;  /* 0x000000ffff027224 */ /* 0x000fe400078e0030 */
[----:B------:R-:W-:Y:S02]  /*21550*/  IMAD.SHL.U32 R20, R56, 0x10, RZ ;  /* 0x0000001038147824 */ /* 0x000fe400078e00ff */
[----:B------:R-:W-:Y:S01]  /*21560*/  IMAD.MOV.U32 R56, RZ, RZ, 0x20 ;  /* 0x00000020ff387424 */ /* 0x000fe200078e00ff */
[----:B------:R-:W-:Y:S01]  /*21570*/  PRMT R82, R82, 0x5410, R2 ;  /* 0x0000541052527816 */ /* 0x000fe20000000002 */
[----:B------:R-:W-:Y:S01]  /*21580*/  IMAD.MOV.U32 R2, RZ, RZ, R39 ;  /* 0x000000ffff027224 */ /* 0x000fe200078e0027 */
[----:B------:R-:W-:-:S02]  /*21590*/  LOP3.LUT R57, R7, 0xfffffe00, R20, 0xf8, !PT ;  /* 0xfffffe0007397812 */ /* 0x000fc400078ef814 */
[----:B------:R-:W-:Y:S02]  /*215a0*/  PRMT R82, R5, 0x7610, R82 ;  /* 0x0000761005527816 */ /* 0x000fe40000000052 */
[----:B------:R-:W-:Y:S02]  /*215b0*/  PRMT R78, R2, 0x5410, R3 ;  /* 0x00005410024e7816 */ /* 0x000fe40000000003 */
[----:B------:R-:W-:Y:S01]  /*215c0*/  SEL R56, R56, 0xffffffe0, !P1 ;  /* 0xffffffe038387807 */ /* 0x000fe20004800000 */
[----:B---3--:R-:W-:-:S05]  /*215d0*/  IMAD R6, R21, -0x80, R64 ;  /* 0xffffff8015067824 */ /* 0x008fca00078e0240 */
[----:B------:R-:W-:Y:S01]  /*215e0*/  IMNMX R64, R6, 0x80, PT ;  /* 0x0000008006407817 */ /* 0x000fe20003800200 */
[----:B----4-:R-:W-:-:S03]  /*215f0*/  IMAD.WIDE.U32 R26, R57, 0x2, R24 ;  /* 0x00000002391a7825 */ /* 0x010fc600078e0018 */
[----:B------:R-:W-:-:S13]  /*21600*/  ISETP.GE.AND P0, PT, R68, R64, PT ;  /* 0x000000404400720c */ /* 0x000fda0003f06270 */
[----:B------:R-:W-:Y:S05]  /*21610*/  @P0 BRA `(.L_x_979) ;  /* 0x000013d000000947 */ /* 0x000fea0003800000 */
[----:B------:R-:W-:Y:S01]  /*21620*/  ISETP.GE.AND P0, PT, R4, R0, PT ;  /* 0x000000000400720c */ /* 0x000fe20003f06270 */
[----:B------:R-:W-:-:S12]  /*21630*/  BSSY B0, `(.L_x_980) ;  /* 0x0000030000007945 */ /* 0x000fd80003800000 */
[----:B------:R-:W-:Y:S05]  /*21640*/  @P0 BRA `(.L_x_981) ;  /* 0x000002e000000947 */ /* 0x000fea0003800000 */
[----:B------:R-:W2:Y:S01]  /*21650*/  LD.E.128 R20, [R26.64] ;  /* 0x000000041a147980 */ /* 0x000ea2000c101d00 */
[----:B------:R-:W-:Y:S02]  /*21660*/  SHF.R.U32.HI R2, RZ, 0x10, R9 ;  /* 0x00000010ff027819 */ /* 0x000fe40000011609 */
[----:B------:R-:W-:Y:S02]  /*21670*/  SHF.R.U32.HI R3, RZ, 0x10, R13 ;  /* 0x00000010ff037819 */ /* 0x000fe4000001160d */
[C---:B------:R-:W-:Y:S02]  /*21680*/  PRMT R2, R65.reuse, 0x5410, R2 ;  /* 0x0000541041027816 */ /* 0x040fe40000000002 */
[----:B------:R-:W-:Y:S02]  /*21690*/  PRMT R3, R65, 0x5432, R3 ;  /* 0x0000543241037816 */ /* 0x000fe40000000003 */
[----:B------:R-:W-:Y:S01]  /*216a0*/  SHF.R.U64 R8, R8, 0x10, R9 ;  /* 0x0000001008087819 */ /* 0x000fe20000001209 */
[----:B------:R-:W-:Y:S01]  /*216b0*/  IMAD.U32 R6, R2, 0x10000, RZ ;  /* 0x0001000002067824 */ /* 0x000fe200078e00ff */
[----:B------:R-:W-:Y:S01]  /*216c0*/  SHF.R.U64 R12, R12, 0x10, R13 ;  /* 0x000000100c0c7819 */ /* 0x000fe2000000120d */
[----:B------:R-:W-:Y:S01]  /*216d0*/  IMAD.U32 R5, R3, 0x10000, RZ ;  /* 0x0001000003057824 */ /* 0x000fe200078e00ff */
[----:B--2---:R-:W-:-:S02]  /*216e0*/  LOP3.LUT R36, R22, 0xffff0000, RZ, 0xc0, !PT ;  /* 0xffff000016247812 */ /* 0x004fc400078ec0ff */
[----:B------:R-:W-:Y:S01]  /*216f0*/  SHF.L.U32 R7, R22, 0x10, RZ ;  /* 0x0000001016077819 */ /* 0x000fe200000006ff */
[----:B------:R-:W-:Y:S02]  /*21700*/  IMAD.U32 R22, R23, 0x10000, RZ ;  /* 0x0001000017167824 */ /* 0x000fe400078e00ff */
[CC--:B------:R-:W-:Y:S02]  /*21710*/  FMUL.FTZ R37, R36.reuse, R6.reuse ;  /* 0x0000000624257220 */ /* 0x0c0fe40000410000 */
[-C--:B------:R-:W-:Y:S02]  /*21720*/  FMUL.FTZ R36, R36, R5.reuse ;  /* 0x0000000524247220 */ /* 0x080fe40000410000 */
[----:B------:R-:W-:Y:S01]  /*21730*/  FFMA.FTZ R37, R7, R5, -R37 ;  /* 0x0000000507257223 */ /* 0x000fe20000010825 */
[----:B------:R-:W-:Y:S01]  /*21740*/  LOP3.LUT R5, R3, 0xffff0000, RZ, 0xc0, !PT ;  /* 0xffff000003057812 */ /* 0x000fe200078ec0ff */
[----:B------:R-:W-:Y:S01]  /*21750*/  FFMA.FTZ R36, R7, R6, R36 ;  /* 0x0000000607247223 */ /* 0x000fe20000010024 */
[----:B------:R-:W-:-:S02]  /*21760*/  LOP3.LUT R3, R2, 0xffff0000, RZ, 0xc0, !PT ;  /* 0xffff000002037812 */ /* 0x000fc400078ec0ff */
[----:B------:R-:W-:-:S05]  /*21770*/  LOP3.LUT R2, R23, 0xffff0000, RZ, 0xc0, !PT ;  /* 0xffff000017027812 */ /* 0x000fca00078ec0ff */
[C---:B------:R-:W-:Y:S02]  /*21780*/  FMUL.FTZ R23, R2.reuse, R5 ;  /* 0x0000000502177220 */ /* 0x040fe40000410000 */
[-C--:B------:R-:W-:Y:S01]  /*21790*/  FMUL.FTZ R7, R2, R3.reuse ;  /* 0x0000000302077220 */ /* 0x080fe20000410000 */
[C---:B------:R-:W-:Y:S01]  /*217a0*/  PRMT R2, R69.reuse, 0x5410, R8 ;  /* 0x0000541045027816 */ /* 0x040fe20000000008 */
[C---:B------:R-:W-:Y:S01]  /*217b0*/  FFMA.FTZ R23, R22.reuse, R3, R23 ;  /* 0x0000000316177223 */ /* 0x040fe20000010017 */
[----:B------:R-:W-:Y:S01]  /*217c0*/  PRMT R3, R69, 0x5432, R12 ;  /* 0x0000543245037816 */ /* 0x000fe2000000000c */
[----:B------:R-:W-:Y:S01]  /*217d0*/  FFMA.FTZ R7, R22, R5, -R7 ;  /* 0x0000000516077223 */ /* 0x000fe20000010807 */
[----:B------:R-:W-:Y:S01]  /*217e0*/  LOP3.LUT R5, R20, 0xffff0000, RZ, 0xc0, !PT ;  /* 0xffff000014057812 */ /* 0x000fe200078ec0ff */
[----:B------:R-:W-:Y:S01]  /*217f0*/  IMAD.U32 R9, R2, 0x10000, RZ ;  /* 0x0001000002097824 */ /* 0x000fe200078e00ff */
[----:B------:R-:W-:Y:S01]  /*21800*/  SHF.L.U32 R8, R3, 0x10, RZ ;  /* 0x0000001003087819 */ /* 0x000fe200000006ff */
[----:B------:R-:W-:Y:S01]  /*21810*/  IMAD.U32 R12, R20, 0x10000, RZ ;  /* 0x00010000140c7824 */ /* 0x000fe200078e00ff */
[----:B------:R-:W-:Y:S01]  /*21820*/  SHF.L.U32 R20, R21, 0x10, RZ ;  /* 0x0000001015147819 */ /* 0x000fe200000006ff */
[C---:B------:R-:W-:Y:S01]  /*21830*/  FMUL.FTZ R6, R5.reuse, R9 ;  /* 0x0000000905067220 */ /* 0x040fe20000410000 */
[----:B------:R-:W-:Y:S01]  /*21840*/  F2FP.BF16.PACK_AB R22, R36, R37 ;  /* 0x000000252416723e */ /* 0x000fe200000010ff */
[-C--:B------:R-:W-:Y:S01]  /*21850*/  FMUL.FTZ R5, R5, R8.reuse ;  /* 0x0000000805057220 */ /* 0x080fe20000410000 */
[----:B------:R-:W-:Y:S01]  /*21860*/  F2FP.BF16.PACK_AB R23, R23, R7 ;  /* 0x000000071717723e */ /* 0x000fe200000010ff */
[----:B------:R-:W-:Y:S01]  /*21870*/  FFMA.FTZ R6, R12, R8, -R6 ;  /* 0x000000080c067223 */ /* 0x000fe20000010806 */
[----:B------:R-:W-:Y:S01]  /*21880*/  LOP3.LUT R8, R2, 0xffff0000, RZ, 0xc0, !PT ;  /* 0xffff000002087812 */ /* 0x000fe200078ec0ff */
[----:B------:R-:W-:Y:S01]  /*21890*/  FFMA.FTZ R5, R12, R9, R5 ;  /* 0x000000090c057223 */ /* 0x000fe20000010005 */
[----:B------:R-:W-:-:S02]  /*218a0*/  LOP3.LUT R9, R3, 0xffff0000, RZ, 0xc0, !PT ;  /* 0xffff000003097812 */ /* 0x000fc400078ec0ff */
[----:B------:R-:W-:-:S05]  /*218b0*/  LOP3.LUT R2, R21, 0xffff0000, RZ, 0xc0, !PT ;  /* 0xffff000015027812 */ /* 0x000fca00078ec0ff */
[CC--:B------:R-:W-:Y:S02]  /*218c0*/  FMUL.FTZ R3, R2.reuse, R8.reuse ;  /* 0x0000000802037220 */ /* 0x0c0fe40000410000 */
[-C--:B------:R-:W-:Y:S02]  /*218d0*/  FMUL.FTZ R21, R2, R9.reuse ;  /* 0x0000000902157220 */ /* 0x080fe40000410000 */
[C---:B------:R-:W-:Y:S02]  /*218e0*/  FFMA.FTZ R2, R20.reuse, R9, -R3 ;  /* 0x0000000914027223 */ /* 0x040fe40000010803 */
[----:B------:R-:W-:Y:S01]  /*218f0*/  FFMA.FTZ R21, R20, R8, R21 ;  /* 0x0000000814157223 */ /* 0x000fe20000010015 */
[----:B------:R-:W-:-:S04]  /*21900*/  F2FP.BF16.PACK_AB R20, R5, R6 ;  /* 0x000000060514723e */ /* 0x000fc800000010ff */
[----:B------:R-:W-:-:S05]  /*21910*/  F2FP.BF16.PACK_AB R21, R21, R2 ;  /* 0x000000021515723e */ /* 0x000fca00000010ff */
[----:B------:R1:W-:Y:S02]  /*21920*/  ST.E.128 [R26.64], R20 ;  /* 0x000000141a007985 */ /* 0x0003e4000c101d04 */
.L_x_981:
[----:B------:R-:W-:Y:S05]  /*21930*/  BSYNC B0 ;  /* 0x0000000000007941 */ /* 0x000fea0003800000 */
.L_x_980:
[----:B------:R-:W-:Y:S01]  /*21940*/  IADD3 R2, R4, 0x10, RZ ;  /* 0x0000001004027810 */ /* 0x000fe20007ffe0ff */
[----:B------:R-:W-:Y:S03]  /*21950*/  BSSY B0, `(.L_x_982) ;  /* 0x0000035000007945 */ /* 0x000fe60003800000 */
[----:B------:R-:W-:-:S13]  /*21960*/  ISETP.GE.AND P0, PT, R2, R0, PT ;  /* 0x000000000200720c */ /* 0x000fda0003f06270 */
[----:B------:R-:W-:Y:S05]  /*21970*/  @P0 BRA `(.L_x_983) ;  /* 0x0000032000000947 */ /* 0x000fea0003800000 */
[----:B------:R-:W-:-:S04]  /*21980*/  IADD3 R3, P0, R56, R57, RZ ;  /* 0x0000003938037210 */ /* 0x000fc80007f1e0ff */
[----:B------:R-:W-:Y:S02]  /*21990*/  LEA.HI.X.SX32 R5, R56, RZ, 0x1, P0 ;  /* 0x000000ff38057211 */ /* 0x000fe400000f0eff */
[----:B------:R-:W-:-:S04]  /*219a0*/  LEA R2, P0, R3, R24, 0x1 ;  /* 0x0000001803027211 */ /* 0x000fc800078008ff */
[----:B------:R-:W-:-:S05]  /*219b0*/  LEA.HI.X R3, R3, R25, R5, 0x1, P0 ;  /* 0x0000001903037211 */ /* 0x000fca00000f0c05 */
[----:B-1----:R-:W2:Y:S01]  /*219c0*/  LD.E.128 R20, [R2.64] ;  /* 0x0000000402147980 */ /* 0x002ea2000c101d00 */
        /* <DEDUP_REMOVED lines=8> */
[C---:B--2---:R-:W-:Y:S01]  /*21a50*/  LOP3.LUT R13, R22.reuse, 0xffff0000, RZ, 0xc0, !PT ;  /* 0xffff0000160d7812 */ /* 0x044fe200078ec0ff */
[----:B------:R-:W-:-:S02]  /*21a60*/  IMAD.U32 R9, R22, 0x10000, RZ ;  /* 0x0001000016097824 */ /* 0x000fc400078e00ff */
[----:B------:R-:W-:Y:S02]  /*21a70*/  IMAD.U32 R22, R23, 0x10000, RZ ;  /* 0x0001000017167824 */ /* 0x000fe400078e00ff */
[CC--:B------:R-:W-:Y:S02]  /*21a80*/  FMUL.FTZ R36, R13.reuse, R8.reuse ;  /* 0x000000080d247220 */ /* 0x0c0fe40000410000 */
[-C--:B------:R-:W-:Y:S02]  /*21a90*/  FMUL.FTZ R13, R13, R7.reuse ;  /* 0x000000070d0d7220 */ /* 0x080fe40000410000 */
[C---:B------:R-:W-:Y:S02]  /*21aa0*/  FFMA.FTZ R36, R9.reuse, R7, -R36 ;  /* 0x0000000709247223 */ /* 0x040fe40000010824 */
[----:B------:R-:W-:Y:S01]  /*21ab0*/  FFMA.FTZ R13, R9, R8, R13 ;  /* 0x00000008090d7223 */ /* 0x000fe2000001000d */
[----:B------:R-:W-:Y:S02]  /*21ac0*/  LOP3.LUT R9, R5, 0xffff0000, RZ, 0xc0, !PT ;  /* 0xffff000005097812 */ /* 0x000fe400078ec0ff */
[----:B------:R-:W-:-:S02]  /*21ad0*/  LOP3.LUT R5, R23, 0xffff0000, RZ, 0xc0, !PT ;  /* 0xffff000017057812 */ /* 0x000fc400078ec0ff */
[----:B------:R-:W-:Y:S02]  /*21ae0*/  LOP3.LUT R8, R6, 0xffff0000, RZ, 0xc0, !PT ;  /* 0xffff000006087812 */ /* 0x000fe400078ec0ff */
[----:B------:R-:W-:Y:S01]  /*21af0*/  PRMT R6, R73, 0x5432, R14 ;  /* 0x0000543249067816 */ /* 0x000fe2000000000e */
[CC--:B------:R-:W-:Y:S02]  /*21b00*/  FMUL.FTZ R7, R5.reuse, R9.reuse ;  /* 0x0000000905077220 */ /* 0x0c0fe40000410000 */
[-C--:B------:R-:W-:Y:S01]  /*21b10*/  FMUL.FTZ R11, R5, R8.reuse ;  /* 0x00000008050b7220 */ /* 0x080fe20000410000 */
[----:B------:R-:W-:Y:S01]  /*21b20*/  PRMT R5, R73, 0x5410, R10 ;  /* 0x0000541049057816 */ /* 0x000fe2000000000a */
[----:B------:R-:W-:Y:S01]  /*21b30*/  FFMA.FTZ R7, R22, R8, -R7 ;  /* 0x0000000816077223 */ /* 0x000fe20000010807 */
[----:B------:R-:W-:Y:S01]  /*21b40*/  LOP3.LUT R8, R20, 0xffff0000, RZ, 0xc0, !PT ;  /* 0xffff000014087812 */ /* 0x000fe200078ec0ff */
[----:B------:R-:W-:Y:S02]  /*21b50*/  FFMA.FTZ R11, R22, R9, R11 ;  /* 0x00000009160b7223 */ /* 0x000fe4000001000b */
[----:B------:R-:W-:-:S02]  /*21b60*/  IMAD.U32 R10, R5, 0x10000, RZ ;  /* 0x00010000050a7824 */ /* 0x000fc400078e00ff */
[----:B------:R-:W-:Y:S01]  /*21b70*/  IMAD.U32 R9, R6, 0x10000, RZ ;  /* 0x0001000006097824 */ /* 0x000fe200078e00ff */
[----:B------:R-:W-:Y:S01]  /*21b80*/  F2FP.BF16.PACK_AB R11, R11, R7 ;  /* 0x000000070b0b723e */ /* 0x000fe200000010ff */
[-C--:B------:R-:W-:Y:S02]  /*21b90*/  FMUL.FTZ R12, R8, R10.reuse ;  /* 0x0000000a080c7220 */ /* 0x080fe40000410000 */
[----:B------:R-:W-:Y:S02]  /*21ba0*/  IMAD.U32 R14, R20, 0x10000, RZ ;  /* 0x00010000140e7824 */ /* 0x000fe400078e00ff */
[-C--:B------:R-:W-:Y:S02]  /*21bb0*/  FMUL.FTZ R8, R8, R9.reuse ;  /* 0x0000000908087220 */ /* 0x080fe40000410000 */
[C---:B------:R-:W-:Y:S02]  /*21bc0*/  FFMA.FTZ R12, R14.reuse, R9, -R12 ;  /* 0x000000090e0c7223 */ /* 0x040fe4000001080c */
[----:B------:R-:W-:Y:S01]  /*21bd0*/  FFMA.FTZ R8, R14, R10, R8 ;  /* 0x0000000a0e087223 */ /* 0x000fe20000010008 */
[----:B------:R-:W-:Y:S01]  /*21be0*/  LOP3.LUT R14, R5, 0xffff0000, RZ, 0xc0, !PT ;  /* 0xffff0000050e7812 */ /* 0x000fe200078ec0ff */
[C---:B------:R-:W-:Y:S01]  /*21bf0*/  IMAD.U32 R20, R21.reuse, 0x10000, RZ ;  /* 0x0001000015147824 */ /* 0x040fe200078e00ff */
[----:B------:R-:W-:-:S02]  /*21c00*/  LOP3.LUT R5, R21, 0xffff0000, RZ, 0xc0, !PT ;  /* 0xffff000015057812 */ /* 0x000fc400078ec0ff */
[----:B------:R-:W-:Y:S02]  /*21c10*/  LOP3.LUT R10, R6, 0xffff0000, RZ, 0xc0, !PT ;  /* 0xffff0000060a7812 */ /* 0x000fe400078ec0ff */
[----:B------:R-:W-:Y:S01]  /*21c20*/  F2FP.BF16.PACK_AB R8, R8, R12 ;  /* 0x0000000c0808723e */ /* 0x000fe200000010ff */
[C---:B------:R-:W-:Y:S02]  /*21c30*/  FMUL.FTZ R6, R5.reuse, R14 ;  /* 0x0000000e05067220 */ /* 0x040fe40000410000 */
[-C--:B------:R-:W-:Y:S02]  /*21c40*/  FMUL.FTZ R9, R5, R10.reuse ;  /* 0x0000000a05097220 */ /* 0x080fe40000410000 */
[C---:B------:R-:W-:Y:S01]  /*21c50*/  FFMA.FTZ R5, R20.reuse, R10, -R6 ;  /* 0x0000000a14057223 */ /* 0x040fe20000010806 */
[----:B------:R-:W-:Y:S01]  /*21c60*/  F2FP.BF16.PACK_AB R10, R13, R36 ;  /* 0x000000240d0a723e */ /* 0x000fe200000010ff */
[----:B------:R-:W-:-:S05]  /*21c70*/  FFMA.FTZ R9, R20, R14, R9 ;  /* 0x0000000e14097223 */ /* 0x000fca0000010009 */
[----:B------:R-:W-:-:S05]  /*21c80*/  F2FP.BF16.PACK_AB R9, R9, R5 ;  /* 0x000000050909723e */ /* 0x000fca00000010ff */
[----:B------:R1:W-:Y:S02]  /*21c90*/  ST.E.128 [R2.64], R8 ;  /* 0x0000000802007985 */ /* 0x0003e4000c101d04 */
.L_x_983:
[----:B------:R-:W-:Y:S05]  /*21ca0*/  BSYNC B0 ;  /* 0x0000000000007941 */ /* 0x000fea0003800000 */
.L_x_982:
[----:B-1----:R-:W-:Y:S01]  /*21cb0*/  IADD3 R2, R4, 0x20, RZ ;  /* 0x0000002004027810 */ /* 0x002fe20007ffe0ff */
[----:B------:R-:W-:Y:S03]  /*21cc0*/  BSSY B0, `(.L_x_984) ;  /* 0x0000031000007945 */ /* 0x000fe60003800000 */
[----:B------:R-:W-:-:S13]  /*21cd0*/  ISETP.GE.AND P0, PT, R2, R0, PT ;  /* 0x000000000200720c */ /* 0x000fda0003f06270 */
[----:B------:R-:W-:Y:S05]  /*21ce0*/  @P0 BRA `(.L_x_985) ;  /* 0x000002e000000947 */ /* 0x000fea0003800000 */
[----:B------:R-:W2:Y:S01]  /*21cf0*/  LD.E.128 R8, [R26.64+0x4000] ;  /* 0x004000041a087980 */ /* 0x000ea2000c101d00 */
[----:B------:R-:W-:Y:S02]  /*21d00*/  SHF.R.U32.HI R6, RZ, 0x10, R17 ;  /* 0x00000010ff067819 */ /* 0x000fe40000011611 */
[----:B------:R-:W-:Y:S02]  /*21d10*/  SHF.R.U32.HI R7, RZ, 0x10, R19 ;  /* 0x00000010ff077819 */ /* 0x000fe40000011613 */
[----:B------:R-:W-:Y:S02]  /*21d20*/  PRMT R6, R74, 0x5410, R6 ;  /* 0x000054104a067816 */ /* 0x000fe40000000006 */
[----:B------:R-:W-:Y:S02]  /*21d30*/  PRMT R7, R75, 0x5410, R7 ;  /* 0x000054104b077816 */ /* 0x000fe40000000007 */
[----:B------:R-:W-:Y:S01]  /*21d40*/  SHF.R.U64 R14, R18, 0x10, R19 ;  /* 0x00000010120e7819 */ /* 0x000fe20000001213 */
[----:B------:R-:W-:Y:S01]  /*21d50*/  IMAD.U32 R18, R6, 0x10000, RZ ;  /* 0x0001000006127824 */ /* 0x000fe200078e00ff */
[----:B------:R-:W-:Y:S01]  /*21d60*/  SHF.R.U64 R13, R16, 0x10, R17 ;  /* 0x00000010100d7819 */ /* 0x000fe20000001211 */
[----:B------:R-:W-:Y:S01]  /*21d70*/  IMAD.U32 R17, R7, 0x10000, RZ ;  /* 0x0001000007117824 */ /* 0x000fe200078e00ff */
[----:B------:R-:W-:-:S02]  /*21d80*/  LOP3.LUT R20, R6, 0xffff0000, RZ, 0xc0, !PT ;  /* 0xffff000006147812 */ /* 0x000fc400078ec0ff */
[----:B------:R-:W-:Y:S02]  /*21d90*/  PRMT R13, R74, 0x5432, R13 ;  /* 0x000054324a0d7816 */ /* 0x000fe4000000000d */
[----:B------:R-:W-:Y:S02]  /*21da0*/  PRMT R14, R75, 0x5432, R14 ;  /* 0x000054324b0e7816 */ /* 0x000fe4000000000e */
[----:B------:R-:W-:Y:S02]  /*21db0*/  LOP3.LUT R19, R7, 0xffff0000, RZ, 0xc0, !PT ;  /* 0xffff000007137812 */ /* 0x000fe400078ec0ff */
[C---:B--2---:R-:W-:Y:S01]  /*21dc0*/  LOP3.LUT R12, R10.reuse, 0xffff0000, RZ, 0xc0, !PT ;  /* 0xffff00000a0c7812 */ /* 0x044fe200078ec0ff */
[----:B------:R-:W-:Y:S01]  /*21dd0*/  IMAD.U32 R16, R10, 0x10000, RZ ;  /* 0x000100000a107824 */ /* 0x000fe200078e00ff */
[C---:B------:R-:W-:Y:S01]  /*21de0*/  LOP3.LUT R10, R11.reuse, 0xffff0000, RZ, 0xc0, !PT ;  /* 0xffff00000b0a7812 */ /* 0x040fe200078ec0ff */
[----:B------:R-:W-:Y:S01]  /*21df0*/  IMAD.U32 R15, R11, 0x10000, RZ ;  /* 0x000100000b0f7824 */ /* 0x000fe200078e00ff */
[----:B------:R-:W-:Y:S01]  /*21e00*/  LOP3.LUT R3, R8, 0xffff0000, RZ, 0xc0, !PT ;  /* 0xffff000008037812 */ /* 0x000fe200078ec0ff */
[-C--:B------:R-:W-:Y:S01]  /*21e10*/  FMUL.FTZ R11, R12, R18.reuse ;  /* 0x000000120c0b7220 */ /* 0x080fe20000410000 */
[----:B------:R-:W-:Y:S01]  /*21e20*/  SHF.L.U32 R5, R8, 0x10, RZ ;  /* 0x0000001008057819 */ /* 0x000fe200000006ff */
[-C--:B------:R-:W-:Y:S01]  /*21e30*/  FMUL.FTZ R6, R12, R17.reuse ;  /* 0x000000110c067220 */ /* 0x080fe20000410000 */
[----:B------:R-:W-:Y:S01]  /*21e40*/  LOP3.LUT R8, R9, 0xffff0000, RZ, 0xc0, !PT ;  /* 0xffff000009087812 */ /* 0x000fe200078ec0ff */
[----:B------:R-:W-:Y:S01]  /*21e50*/  FFMA.FTZ R12, R16, R17, -R11 ;  /* 0x00000011100c7223 */ /* 0x000fe2000001080b */
[----:B------:R-:W-:Y:S01]  /*21e60*/  SHF.L.U32 R17, R14, 0x10, RZ ;  /* 0x000000100e117819 */ /* 0x000fe200000006ff */
[----:B------:R-:W-:Y:S01]  /*21e70*/  FFMA.FTZ R16, R16, R18, R6 ;  /* 0x0000001210107223 */ /* 0x000fe20000010006 */
[----:B------:R-:W-:Y:S01]  /*21e80*/  LOP3.LUT R14, R14, 0xffff0000, RZ, 0xc0, !PT ;  /* 0xffff00000e0e7812 */ /* 0x000fe200078ec0ff */
[C---:B------:R-:W-:Y:S01]  /*21e90*/  IMAD.U32 R18, R13.reuse, 0x10000, RZ ;  /* 0x000100000d127824 */ /* 0x040fe200078e00ff */
[----:B------:R-:W-:Y:S01]  /*21ea0*/  LOP3.LUT R13, R13, 0xffff0000, RZ, 0xc0, !PT ;  /* 0xffff00000d0d7812 */ /* 0x000fe200078ec0ff */
[----:B------:R-:W-:Y:S01]  /*21eb0*/  FMUL.FTZ R7, R10, R20 ;  /* 0x000000140a077220 */ /* 0x000fe20000410000 */
[----:B------:R-:W-:Y:S01]  /*21ec0*/  SHF.L.U32 R2, R9, 0x10, RZ ;  /* 0x0000001009027819 */ /* 0x000fe200000006ff */
[----:B------:R-:W-:-:S02]  /*21ed0*/  FMUL.FTZ R6, R3, R18 ;  /* 0x0000001203067220 */ /* 0x000fc40000410000 */
[----:B------:R-:W-:Y:S02]  /*21ee0*/  FMUL.FTZ R11, R10, R19 ;  /* 0x000000130a0b7220 */ /* 0x000fe40000410000 */
[----:B------:R-:W-:Y:S02]  /*21ef0*/  FMUL.FTZ R3, R3, R17 ;  /* 0x0000001103037220 */ /* 0x000fe40000410000 */
[C---:B------:R-:W-:Y:S02]  /*21f00*/  FMUL.FTZ R10, R8.reuse, R13 ;  /* 0x0000000d080a7220 */ /* 0x040fe40000410000 */
[----:B------:R-:W-:Y:S02]  /*21f10*/  FMUL.FTZ R9, R8, R14 ;  /* 0x0000000e08097220 */ /* 0x000fe40000410000 */
[----:B------:R-:W-:Y:S02]  /*21f20*/  FFMA.FTZ R8, R5, R18, R3 ;  /* 0x0000001205087223 */ /* 0x000fe40000010003 */
[----:B------:R-:W-:-:S02]  /*21f30*/  FFMA.FTZ R7, R15, R19, -R7 ;  /* 0x000000130f077223 */ /* 0x000fc40000010807 */
[----:B------:R-:W-:Y:S02]  /*21f40*/  FFMA.FTZ R11, R15, R20, R11 ;  /* 0x000000140f0b7223 */ /* 0x000fe4000001000b */
[----:B------:R-:W-:Y:S02]  /*21f50*/  FFMA.FTZ R6, R5, R17, -R6 ;  /* 0x0000001105067223 */ /* 0x000fe40000010806 */
[----:B------:R-:W-:Y:S01]  /*21f60*/  FFMA.FTZ R3, R2, R14, -R10 ;  /* 0x0000000e02037223 */ /* 0x000fe2000001080a */
[----:B------:R-:W-:Y:S01]  /*21f70*/  F2FP.BF16.PACK_AB R10, R16, R12 ;  /* 0x0000000c100a723e */ /* 0x000fe200000010ff */
[----:B------:R-:W-:Y:S01]  /*21f80*/  FFMA.FTZ R9, R2, R13, R9 ;  /* 0x0000000d02097223 */ /* 0x000fe20000010009 */
[----:B------:R-:W-:Y:S02]  /*21f90*/  F2FP.BF16.PACK_AB R11, R11, R7 ;  /* 0x000000070b0b723e */ /* 0x000fe400000010ff */
[----:B------:R-:W-:Y:S02]  /*21fa0*/  F2FP.BF16.PACK_AB R8, R8, R6 ;  /* 0x000000060808723e */ /* 0x000fe400000010ff */
[----:B------:R-:W-:-:S05]  /*21fb0*/  F2FP.BF16.PACK_AB R9, R9, R3 ;  /* 0x000000030909723e */ /* 0x000fca00000010ff */
[----:B------:R1:W-:Y:S02]  /*21fc0*/  ST.E.128 [R26.64+0x4000], R8 ;  /* 0x004000081a007985 */ /* 0x0003e4000c101d04 */
.L_x_985:
[----:B------:R-:W-:Y:S05]  /*21fd0*/  BSYNC B0 ;  /* 0x0000000000007941 */ /* 0x000fea0003800000 */
.L_x_984:
[----:B------:R-:W-:Y:S01]  /*21fe0*/  IADD3 R2, R4, 0x30, RZ ;  /* 0x0000003004027810 */ /* 0x000fe20007ffe0ff */
[----:B------:R-:W-:Y:S03]  /*21ff0*/  BSSY B0, `(.L_x_986) ;  /* 0x0000036000007945 */ /* 0x000fe60003800000 */
[----:B------:R-:W-:-:S13]  /*22000*/  ISETP.GE.AND P0, PT, R2, R0, PT ;  /* 0x000000000200720c */ /* 0x000fda0003f06270 */
[----:B------:R-:W-:Y:S05]  /*22010*/  @P0 BRA `(.L_x_987) ;  /* 0x0000033000000947 */ /* 0x000fea0003800000 */
[----:B------:R-:W-:-:S04]  /*22020*/  IADD3 R2, R56, 0x2000, RZ ;  /* 0x0000200038027810 */ /* 0x000fc80007ffe0ff */
[----:B------:R-:W-:-:S04]  /*22030*/  IADD3 R3, P0, R57, R2, RZ ;  /* 0x0000000239037210 */ /* 0x000fc80007f1e0ff */
[----:B------:R-:W-:Y:S02]  /*22040*/  LEA.HI.X.SX32 R5, R2, RZ, 0x1, P0 ;  /* 0x000000ff02057211 */ /* 0x000fe400000f0eff */
[----:B------:R-:W-:-:S04]  /*22050*/  LEA R2, P0, R3, R24, 0x1 ;  /* 0x0000001803027211 */ /* 0x000fc800078008ff */
[----:B------:R-:W-:-:S05]  /*22060*/  LEA.HI.X R3, R3, R25, R5, 0x1, P0 ;  /* 0x0000001903037211 */ /* 0x000fca00000f0c05 */
[----:B-1----:R-:W2:Y:S01]  /*22070*/  LD.E.128 R8, [R2.64] ;  /* 0x0000000402087980 */ /* 0x002ea2000c101d00 */
[----:B------:R-:W-:Y:S02]  /*22080*/  SHF.R.U32.HI R6, RZ, 0x10, R31 ;  /* 0x00000010ff067819 */ /* 0x000fe4000001161f */
[----:B------:R-:W-:Y:S02]  /*22090*/  SHF.R.U32.HI R5, RZ, 0x10, R29 ;  /* 0x00000010ff057819 */ /* 0x000fe4000001161d */
[----:B------:R-:W-:Y:S02]  /*220a0*/  PRMT R6, R77, 0x5410, R6 ;  /* 0x000054104d067816 */ /* 0x000fe40000000006 */
[----:B------:R-:W-:Y:S02]  /*220b0*/  PRMT R5, R76, 0x5410, R5 ;  /* 0x000054104c057816 */ /* 0x000fe40000000005 */
[----:B------:R-:W-:Y:S01]  /*220c0*/  SHF.R.U64 R14, R30, 0x10, R31 ;  /* 0x000000101e0e7819 */ /* 0x000fe2000000121f */
[----:B------:R-:W-:Y:S01]  /*220d0*/  IMAD.U32 R19, R6, 0x10000, RZ ;  /* 0x0001000006137824 */ /* 0x000fe200078e00ff */
[----:B------:R-:W-:-:S02]  /*220e0*/  LOP3.LUT R21, R5, 0xffff0000, RZ, 0xc0, !PT ;  /* 0xffff000005157812 */ /* 0x000fc400078ec0ff */
[----:B------:R-:W-:Y:S02]  /*220f0*/  SHF.R.U64 R13, R28, 0x10, R29 ;  /* 0x000000101c0d7819 */ /* 0x000fe4000000121d */
[----:B------:R-:W-:Y:S02]  /*22100*/  LOP3.LUT R20, R6, 0xffff0000, RZ, 0xc0, !PT ;  /* 0xffff000006147812 */ /* 0x000fe400078ec0ff */
[----:B------:R-:W-:Y:S02]  /*22110*/  PRMT R14, R77, 0x5432, R14 ;  /* 0x000054324d0e7816 */ /* 0x000fe4000000000e */
[----:B------:R-:W-:Y:S01]  /*22120*/  PRMT R13, R76, 0x5432, R13 ;  /* 0x000054324c0d7816 */ /* 0x000fe2000000000d */
[C---:B--2---:R-:W-:Y:S01]  /*22130*/  IMAD.U32 R16, R10.reuse, 0x10000, RZ ;  /* 0x000100000a107824 */ /* 0x044fe200078e00ff */
[----:B------:R-:W-:Y:S01]  /*22140*/  LOP3.LUT R12, R10, 0xffff0000, RZ, 0xc0, !PT ;  /* 0xffff00000a0c7812 */ /* 0x000fe200078ec0ff */
[C---:B------:R-:W-:Y:S01]  /*22150*/  IMAD.U32 R15, R11.reuse, 0x10000, RZ ;  /* 0x000100000b0f7824 */ /* 0x040fe200078e00ff */
[----:B------:R-:W-:Y:S01]  /*22160*/  LOP3.LUT R10, R11, 0xffff0000, RZ, 0xc0, !PT ;  /* 0xffff00000b0a7812 */ /* 0x000fe200078ec0ff */
[----:B------:R-:W-:Y:S01]  /*22170*/  IMAD.U32 R11, R5, 0x10000, RZ ;  /* 0x00010000050b7824 */ /* 0x000fe200078e00ff */
[C---:B------:R-:W-:Y:S01]  /*22180*/  LOP3.LUT R6, R8.reuse, 0xffff0000, RZ, 0xc0, !PT ;  /* 0xffff000008067812 */ /* 0x040fe200078ec0ff */
[----:B------:R-:W-:Y:S01]  /*22190*/  IMAD.U32 R7, R8, 0x10000, RZ ;  /* 0x0001000008077824 */ /* 0x000fe200078e00ff */
[C---:B------:R-:W-:Y:S01]  /*221a0*/  LOP3.LUT R8, R9.reuse, 0xffff0000, RZ, 0xc0, !PT ;  /* 0xffff000009087812 */ /* 0x040fe200078ec0ff */
[----:B------:R-:W-:-:S02]  /*221b0*/  IMAD.U32 R5, R9, 0x10000, RZ ;  /* 0x0001000009057824 */ /* 0x000fc400078e00ff */
[C---:B------:R-:W-:Y:S02]  /*221c0*/  FMUL.FTZ R18, R12.reuse, R11 ;  /* 0x0000000b0c127220 */ /* 0x040fe40000410000 */
[----:B------:R-:W-:Y:S02]  /*221d0*/  FMUL.FTZ R17, R12, R19 ;  /* 0x000000130c117220 */ /* 0x000fe40000410000 */
[----:B------:R-:W-:Y:S02]  /*221e0*/  FMUL.FTZ R9, R10, R21 ;  /* 0x000000150a097220 */ /* 0x000fe40000410000 */
[C---:B------:R-:W-:Y:S02]  /*221f0*/  FFMA.FTZ R18, R16.reuse, R19, -R18 ;  /* 0x0000001310127223 */ /* 0x040fe40000010812 */
[----:B------:R-:W-:Y:S02]  /*22200*/  FFMA.FTZ R17, R16, R11, R17 ;  /* 0x0000000b10117223 */ /* 0x000fe40000010011 */
[----:B------:R-:W-:-:S02]  /*22210*/  FMUL.FTZ R11, R10, R20 ;  /* 0x000000140a0b7220 */ /* 0x000fc40000410000 */
[----:B------:R-:W-:Y:S02]  /*22220*/  FFMA.FTZ R16, R15, R20, -R9 ;  /* 0x000000140f107223 */ /* 0x000fe40000010809 */
[C---:B------:R-:W-:Y:S01]  /*22230*/  IMAD.U32 R20, R13.reuse, 0x10000, RZ ;  /* 0x000100000d147824 */ /* 0x040fe200078e00ff */
[----:B------:R-:W-:Y:S01]  /*22240*/  LOP3.LUT R13, R13, 0xffff0000, RZ, 0xc0, !PT ;  /* 0xffff00000d0d7812 */ /* 0x000fe200078ec0ff */
[C---:B------:R-:W-:Y:S01]  /*22250*/  IMAD.U32 R19, R14.reuse, 0x10000, RZ ;  /* 0x000100000e137824 */ /* 0x040fe200078e00ff */
[----:B------:R-:W-:Y:S01]  /*22260*/  LOP3.LUT R14, R14, 0xffff0000, RZ, 0xc0, !PT ;  /* 0xffff00000e0e7812 */ /* 0x000fe200078ec0ff */
[C---:B------:R-:W-:Y:S02]  /*22270*/  FMUL.FTZ R12, R6.reuse, R20 ;  /* 0x00000014060c7220 */ /* 0x040fe40000410000 */
[----:B------:R-:W-:Y:S02]  /*22280*/  FMUL.FTZ R6, R6, R19 ;  /* 0x0000001306067220 */ /* 0x000fe40000410000 */
[----:B------:R-:W-:-:S02]  /*22290*/  FMUL.FTZ R10, R8, R13 ;  /* 0x0000000d080a7220 */ /* 0x000fc40000410000 */
[----:B------:R-:W-:Y:S02]  /*222a0*/  FMUL.FTZ R9, R8, R14 ;  /* 0x0000000e08097220 */ /* 0x000fe40000410000 */
[----:B------:R-:W-:Y:S02]  /*222b0*/  FFMA.FTZ R8, R7, R20, R6 ;  /* 0x0000001407087223 */ /* 0x000fe40000010006 */
[----:B------:R-:W-:Y:S02]  /*222c0*/  FFMA.FTZ R11, R15, R21, R11 ;  /* 0x000000150f0b7223 */ /* 0x000fe4000001000b */
[----:B------:R-:W-:Y:S02]  /*222d0*/  FFMA.FTZ R12, R7, R19, -R12 ;  /* 0x00000013070c7223 */ /* 0x000fe4000001080c */
[----:B------:R-:W-:Y:S01]  /*222e0*/  FFMA.FTZ R6, R5, R14, -R10 ;  /* 0x0000000e05067223 */ /* 0x000fe2000001080a */
[----:B------:R-:W-:Y:S01]  /*222f0*/  F2FP.BF16.PACK_AB R10, R17, R18 ;  /* 0x00000012110a723e */ /* 0x000fe200000010ff */
[----:B------:R-:W-:Y:S01]  /*22300*/  FFMA.FTZ R9, R5, R13, R9 ;  /* 0x0000000d05097223 */ /* 0x000fe20000010009 */
[----:B------:R-:W-:-:S02]  /*22310*/  F2FP.BF16.PACK_AB R11, R11, R16 ;  /* 0x000000100b0b723e */ /* 0x000fc400000010ff */
[----:B------:R-:W-:Y:S02]  /*22320*/  F2FP.BF16.PACK_AB R8, R8, R12 ;  /* 0x0000000c0808723e */ /* 0x000fe400000010ff */
[----:B------:R-:W-:-:S05]  /*22330*/  F2FP.BF16.PACK_AB R9, R9, R6 ;  /* 0x000000060909723e */ /* 0x000fca00000010ff */
[----:B------:R1:W-:Y:S02]  /*22340*/  ST.E.128 [R2.64], R8 ;  /* 0x0000000802007985 */ /* 0x0003e4000c101d04 */
.L_x_987:
[----:B------:R-:W-:Y:S05]  /*22350*/  BSYNC B0 ;  /* 0x0000000000007941 */ /* 0x000fea0003800000 */
.L_x_986:
        /* <DEDUP_REMOVED lines=50> */
.L_x_989:
[----:B------:R-:W-:Y:S05]  /*22680*/  BSYNC B0 ;  /* 0x0000000000007941 */ /* 0x000fea0003800000 */
.L_x_988:
[----:B------:R-:W-:-:S04]  /*22690*/  IADD3 R2, R4, 0x50, RZ ;  /* 0x0000005004027810 */ /* 0x000fc80007ffe0ff */
        /* <DEDUP_REMOVED lines=53> */
.L_x_979:
[----:B------:R-:W-:Y:S05]  /*229f0*/  BSYNC B1 ;  /* 0x0000000000017941 */ /* 0x000fea0003800000 */
.L_x_978:
[----:B-1----:R-:W-:Y:S01]  /*22a00*/  IADD3 R2, R68, 0x40, RZ ;  /* 0x0000004044027810 */ /* 0x002fe20007ffe0ff */
[----:B------:R-:W-:-:S03]  /*22a10*/  IMAD.MOV.U32 R3, RZ, RZ, 0x0 ;  /* 0x00000000ff037424 */ /* 0x000fc600078e00ff */
[----:B------:R-:W-:Y:S01]  /*22a20*/  ISETP.GE.AND P0, PT, R2, R64, PT ;  /* 0x000000400200720c */ /* 0x000fe20003f06270 */
[----:B------:R-:W-:-:S12]  /*22a30*/  IMAD.MOV.U32 R2, RZ, RZ, R112 ;  /* 0x000000ffff027224 */ /* 0x000fd800078e0070 */
[----:B------:R-:W-:Y:S05]  /*22a40*/  @P0 RET.REL.NODEC R2 `(_ZN7cutlass13device_kernelIN5flash19enable_sm80_to_sm89INS1_16FlashAttnFwdSm80INS1_25CollectiveMainloopFwdSm80ILi8ELi1ELb0EN4cute5tupleIJNS5_1CILi128EEENS7_ILi64EEENS7_ILi192EEEEEELi192ENS_10bfloat16_tEfNS_4arch4Sm80ELb0ELb1ELb1ELb1ELb1ELb1ELb1ELb1EEENS1_21CollectiveEpilogueFwdINS6_IJS8_SA_S9_EEENS6_IJNS7_ILi1EEESI_SI_EEESC_SE_Li256ELb1ELb1ELb1ELb0EEENS1_36VarlenDynamicPersistentTileSchedulerILi128ELi64ELi256ELi256ELb1ELb1ELb0ELb1ELb0ELb1EEEEEEEEEvNT_6ParamsE) ;  /* 0xfffdd5b002000950 */ /* 0x000fea0003c3ffff */
[----:B------:R-:W-:Y:S01]  /*22a50*/  ISETP.GE.AND P0, PT, R4, R0, PT ;  /* 0x000000000400720c */ /* 0x000fe20003f06270 */
[----:B------:R-:W-:-:S12]  /*22a60*/  BSSY B0, `(.L_x_990) ;  /* 0x0000030000007945 */ /* 0x000fd80003800000 */
        /* <DEDUP_REMOVED lines=47> */
.L_x_991:
[----:B------:R-:W-:Y:S05]  /*22d60*/  BSYNC B0 ;  /* 0x0000000000007941 */ /* 0x000fea0003800000 */
.L_x_990:
        /* <DEDUP_REMOVED lines=55> */
.L_x_993:
[----:B------:R-:W-:Y:S05]  /*230e0*/  BSYNC B0 ;  /* 0x0000000000007941 */ /* 0x000fea0003800000 */
.L_x_992:
        /* <DEDUP_REMOVED lines=50> */
.L_x_995:
[----:B------:R-:W-:Y:S05]  /*23410*/  BSYNC B0 ;  /* 0x0000000000007941 */ /* 0x000fea0003800000 */
.L_x_994:
        /* <DEDUP_REMOVED lines=55> */
.L_x_997:
[----:B------:R-:W-:Y:S05]  /*23790*/  BSYNC B0 ;  /* 0x0000000000007941 */ /* 0x000fea0003800000 */
.L_x_996:
        /* <DEDUP_REMOVED lines=50> */
.L_x_999:
[----:B------:R-:W-:Y:S05]  /*23ac0*/  BSYNC B0 ;  /* 0x0000000000007941 */ /* 0x000fea0003800000 */
.L_x_998:
[----:B------:R-:W-:Y:S01]  /*23ad0*/  IADD3 R4, R4, 0x50, RZ ;  /* 0x0000005004047810 */ /* 0x000fe20007ffe0ff */
[----:B------:R-:W-:Y:S02]  /*23ae0*/  IMAD.MOV.U32 R2, RZ, RZ, R112 ;  /* 0x000000ffff027224 */ /* 0x000fe400078e0070 */
[----:B------:R-:W-:Y:S01]  /*23af0*/  IMAD.MOV.U32 R3, RZ, RZ, 0x0 ;  /* 0x00000000ff037424 */ /* 0x000fe200078e00ff */
[----:B------:R-:W-:-:S13]  /*23b00*/  ISETP.GE.AND P0, PT, R4, R0, PT ;  /* 0x000000000400720c */ /* 0x000fda0003f06270 */
[----:B------:R-:W-:Y:S05]  /*23b10*/  @P0 RET.REL.NODEC R2 `(_ZN7cutlass13device_kernelIN5flash19enable_sm80_to_sm89INS1_16FlashAttnFwdSm80INS1_25CollectiveMainloopFwdSm80ILi8ELi1ELb0EN4cute5tupleIJNS5_1CILi128EEENS7_ILi64EEENS7_ILi192EEEEEELi192ENS_10bfloat16_tEfNS_4arch4Sm80ELb0ELb1ELb1ELb1ELb1ELb1ELb1ELb1EEENS1_21CollectiveEpilogueFwdINS6_IJS8_SA_S9_EEENS6_IJNS7_ILi1EEESI_SI_EEESC_SE_Li256ELb1ELb1ELb1ELb0EEENS1_36VarlenDynamicPersistentTileSchedulerILi128ELi64ELi256ELi256ELb1ELb1ELb0ELb1ELb0ELb1EEEEEEEEEvNT_6ParamsE) ;  /* 0xfffdc4e002000950 */ /* 0x000fea0003c3ffff */
[----:B------:R-:W-:-:S04]  /*23b20*/  IADD3 R0, R56, 0x5000, RZ ;  /* 0x0000500038007810 */ /* 0x000fc80007ffe0ff */
[----:B------:R-:W-:-:S04]  /*23b30*/  IADD3 R3, P0, R57, R0, RZ ;  /* 0x0000000039037210 */ /* 0x000fc80007f1e0ff */
[----:B------:R-:W-:Y:S02]  /*23b40*/  LEA.HI.X.SX32 R0, R0, RZ, 0x1, P0 ;  /* 0x000000ff00007211 */ /* 0x000fe400000f0eff */
[----:B------:R-:W-:-:S04]  /*23b50*/  LEA R2, P0, R3, R24, 0x1 ;  /* 0x0000001803027211 */ /* 0x000fc800078008ff */
[----:B------:R-:W-:-:S05]  /*23b60*/  LEA.HI.X R3, R3, R25, R0, 0x1, P0 ;  /* 0x0000001903037211 */ /* 0x000fca00000f0c00 */
[----:B------:R-:W2:Y:S01]  /*23b70*/  LD.E.128 R4, [R2.64] ;  /* 0x0000000402047980 */ /* 0x000ea2000c101d00 */
[----:B------:R-:W-:Y:S02]  /*23b80*/  SHF.R.U32.HI R0, RZ, 0x10, R67 ;  /* 0x00000010ff007819 */ /* 0x000fe40000011643 */
[--C-:B-1----:R-:W-:Y:S02]  /*23b90*/  SHF.R.U32.HI R8, RZ, 0x10, R71.reuse ;  /* 0x00000010ff087819 */ /* 0x102fe40000011647 */
[----:B------:R-:W-:Y:S02]  /*23ba0*/  PRMT R0, R93, 0x5410, R0 ;  /* 0x000054105d007816 */ /* 0x000fe40000000000 */
[----:B------:R-:W-:Y:S02]  /*23bb0*/  PRMT R8, R94, 0x5410, R8 ;  /* 0x000054105e087816 */ /* 0x000fe40000000008 */
[----:B------:R-:W-:Y:S01]  /*23bc0*/  SHF.R.U64 R12, R70, 0x10, R71 ;  /* 0x00000010460c7819 */ /* 0x000fe20000001247 */
[----:B------:R-:W-:Y:S01]  /*23bd0*/  IMAD.U32 R16, R0, 0x10000, RZ ;  /* 0x0001000000107824 */ /* 0x000fe200078e00ff */
[----:B------:R-:W-:Y:S01]  /*23be0*/  SHF.R.U64 R11, R66, 0x10, R67 ;  /* 0x00000010420b7819 */ /* 0x000fe20000001243 */
[C---:B------:R-:W-:Y:S01]  /*23bf0*/  IMAD.U32 R17, R8.reuse, 0x10000, RZ ;  /* 0x0001000008117824 */ /* 0x040fe200078e00ff */
[----:B------:R-:W-:-:S02]  /*23c00*/  LOP3.LUT R18, R8, 0xffff0000, RZ, 0xc0, !PT ;  /* 0xffff000008127812 */ /* 0x000fc400078ec0ff */
[----:B------:R-:W-:Y:S02]  /*23c10*/  LOP3.LUT R19, R0, 0xffff0000, RZ, 0xc0, !PT ;  /* 0xffff000000137812 */ /* 0x000fe400078ec0ff */
[----:B------:R-:W-:Y:S02]  /*23c20*/  PRMT R12, R94, 0x5432, R12 ;  /* 0x000054325e0c7816 */ /* 0x000fe4000000000c */
[----:B------:R-:W-:Y:S02]  /*23c30*/  PRMT R11, R93, 0x5432, R11 ;  /* 0x000054325d0b7816 */ /* 0x000fe4000000000b */
[C---:B--2---:R-:W-:Y:S01]  /*23c40*/  LOP3.LUT R10, R6.reuse, 0xffff0000, RZ, 0xc0, !PT ;  /* 0xffff0000060a7812 */ /* 0x044fe200078ec0ff */
[----:B------:R-:W-:Y:S01]  /*23c50*/  IMAD.U32 R14, R6, 0x10000, RZ ;  /* 0x00010000060e7824 */ /* 0x000fe200078e00ff */
[C---:B------:R-:W-:Y:S01]  /*23c60*/  LOP3.LUT R9, R7.reuse, 0xffff0000, RZ, 0xc0, !PT ;  /* 0xffff000007097812 */ /* 0x040fe200078ec0ff */
[----:B------:R-:W-:Y:S01]  /*23c70*/  IMAD.U32 R13, R7, 0x10000, RZ ;  /* 0x00010000070d7824 */ /* 0x000fe200078e00ff */
[----:B------:R-:W-:Y:S01]  /*23c80*/  LOP3.LUT R6, R4, 0xffff0000, RZ, 0xc0, !PT ;  /* 0xffff000004067812 */ /* 0x000fe200078ec0ff */
[C---:B------:R-:W-:Y:S01]  /*23c90*/  FMUL.FTZ R15, R10.reuse, R16 ;  /* 0x000000100a0f7220 */ /* 0x040fe20000410000 */
[----:B------:R-:W-:Y:S01]  /*23ca0*/  SHF.L.U32 R0, R5, 0x10, RZ ;  /* 0x0000001005007819 */ /* 0x000fe200000006ff */
[----:B------:R-:W-:-:S02]  /*23cb0*/  FMUL.FTZ R8, R10, R17 ;  /* 0x000000110a087220 */ /* 0x000fc40000410000 */
[C---:B------:R-:W-:Y:S02]  /*23cc0*/  FFMA.FTZ R15, R14.reuse, R17, -R15 ;  /* 0x000000110e0f7223 */ /* 0x040fe4000001080f */
[----:B------:R-:W-:Y:S02]  /*23cd0*/  FMUL.FTZ R10, R9, R19 ;  /* 0x00000013090a7220 */ /* 0x000fe40000410000 */
[----:B------:R-:W-:Y:S02]  /*23ce0*/  FFMA.FTZ R14, R14, R16, R8 ;  /* 0x000000100e0e7223 */ /* 0x000fe40000010008 */
[----:B------:R-:W-:Y:S01]  /*23cf0*/  IMAD.U32 R7, R4, 0x10000, RZ ;  /* 0x0001000004077824 */ /* 0x000fe200078e00ff */
[----:B------:R-:W-:Y:S01]  /*23d00*/  LOP3.LUT R4, R5, 0xffff0000, RZ, 0xc0, !PT ;  /* 0xffff000005047812 */ /* 0x000fe200078ec0ff */
[-C--:B------:R-:W-:Y:S02]  /*23d10*/  FMUL.FTZ R9, R9, R18.reuse ;  /* 0x0000001209097220 */ /* 0x080fe40000410000 */
[C---:B------:R-:W-:Y:S01]  /*23d20*/  IMAD.U32 R17, R11.reuse, 0x10000, RZ ;  /* 0x000100000b117824 */ /* 0x040fe200078e00ff */
[----:B------:R-:W-:Y:S01]  /*23d30*/  LOP3.LUT R11, R11, 0xffff0000, RZ, 0xc0, !PT ;  /* 0xffff00000b0b7812 */ /* 0x000fe200078ec0ff */
[C---:B------:R-:W-:Y:S01]  /*23d40*/  IMAD.U32 R16, R12.reuse, 0x10000, RZ ;  /* 0x000100000c107824 */ /* 0x040fe200078e00ff */
[----:B------:R-:W-:Y:S01]  /*23d50*/  LOP3.LUT R12, R12, 0xffff0000, RZ, 0xc0, !PT ;  /* 0xffff00000c0c7812 */ /* 0x000fe200078ec0ff */
[----:B------:R-:W-:-:S02]  /*23d60*/  FFMA.FTZ R10, R13, R18, -R10 ;  /* 0x000000120d0a7223 */ /* 0x000fc4000001080a */
[----:B------:R-:W-:Y:S02]  /*23d70*/  FFMA.FTZ R13, R13, R19, R9 ;  /* 0x000000130d0d7223 */ /* 0x000fe40000010009 */
[C---:B------:R-:W-:Y:S02]  /*23d80*/  FMUL.FTZ R9, R6.reuse, R17 ;  /* 0x0000001106097220 */ /* 0x040fe40000410000 */
[----:B------:R-:W-:Y:S02]  /*23d90*/  FMUL.FTZ R6, R6, R16 ;  /* 0x0000001006067220 */ /* 0x000fe40000410000 */
[C---:B------:R-:W-:Y:S02]  /*23da0*/  FMUL.FTZ R8, R4.reuse, R11 ;  /* 0x0000000b04087220 */ /* 0x040fe40000410000 */
[----:B------:R-:W-:Y:S02]  /*23db0*/  FMUL.FTZ R5, R4, R12 ;  /* 0x0000000c04057220 */ /* 0x000fe40000410000 */
[----:B------:R-:W-:-:S02]  /*23dc0*/  FFMA.FTZ R9, R7, R16, -R9 ;  /* 0x0000001007097223 */ /* 0x000fc40000010809 */
[----:B------:R-:W-:Y:S01]  /*23dd0*/  FFMA.FTZ R4, R7, R17, R6 ;  /* 0x0000001107047223 */ /* 0x000fe20000010006 */
[----:B------:R-:W-:Y:S01]  /*23de0*/  F2FP.BF16.PACK_AB R6, R14, R15 ;  /* 0x0000000f0e06723e */ /* 0x000fe200000010ff */
[C---:B------:R-:W-:Y:S01]  /*23df0*/  FFMA.FTZ R8, R0.reuse, R12, -R8 ;  /* 0x0000000c00087223 */ /* 0x040fe20000010808 */
[----:B------:R-:W-:Y:S01]  /*23e00*/  F2FP.BF16.PACK_AB R7, R13, R10 ;  /* 0x0000000a0d07723e */ /* 0x000fe200000010ff */
[----:B------:R-:W-:Y:S01]  /*23e10*/  FFMA.FTZ R5, R0, R11, R5 ;  /* 0x0000000b00057223 */ /* 0x000fe20000010005 */
[----:B------:R-:W-:-:S04]  /*23e20*/  F2FP.BF16.PACK_AB R4, R4, R9 ;  /* 0x000000090404723e */ /* 0x000fc800000010ff */
[----:B------:R-:W-:-:S05]  /*23e30*/  F2FP.BF16.PACK_AB R5, R5, R8 ;  /* 0x000000080505723e */ /* 0x000fca00000010ff */
[----:B------:R1:W-:Y:S02]  /*23e40*/  ST.E.128 [R2.64], R4 ;  /* 0x0000000402007985 */ /* 0x0003e4000c101d04 */
[----:B-1----:R-:W-:Y:S01]  /*23e50*/  MOV R2, R112 ;  /* 0x0000007000027202 */ /* 0x002fe20000000f00 */
[----:B------:R-:W-:-:S04]  /*23e60*/  IMAD.MOV.U32 R3, RZ, RZ, 0x0 ;  /* 0x00000000ff037424 */ /* 0x000fc800078e00ff */
[----:B------:R-:W-:Y:S05]  /*23e70*/  RET.REL.NODEC R2 `(_ZN7cutlass13device_kernelIN5flash19enable_sm80_to_sm89INS1_16FlashAttnFwdSm80INS1_25CollectiveMainloopFwdSm80ILi8ELi1ELb0EN4cute5tupleIJNS5_1CILi128EEENS7_ILi64EEENS7_ILi192EEEEEELi192ENS_10bfloat16_tEfNS_4arch4Sm80ELb0ELb1ELb1ELb1ELb1ELb1ELb1ELb1EEENS1_21CollectiveEpilogueFwdINS6_IJS8_SA_S9_EEENS6_IJNS7_ILi1EEESI_SI_EEESC_SE_Li256ELb1ELb1ELb1ELb0EEENS1_36VarlenDynamicPersistentTileSchedulerILi128ELi64ELi256ELi256ELb1ELb1ELb0ELb1ELb0ELb1EEEEEEEEEvNT_6ParamsE) ;  /* 0xfffdc18002007950 */ /* 0x000fea0003c3ffff */
.L_x_968:
[----:B-----5:R-:W-:Y:S01]  /*23e80*/  ISETP.NE.AND P0, PT, R24, 0x1, PT ;  /* 0x000000011800780c */ /* 0x020fe20003f05270 */
[----:B------:R-:W-:-:S12]  /*23e90*/  BSSY B0, `(.L_x_1000) ;  /* 0x0000006000007945 */ /* 0x000fd80003800000 */
[----:B------:R-:W-:Y:S05]  /*23ea0*/  @!P0 BRA `(.L_x_1001) ;  /* 0x0000004000008947 */ /* 0x000fea0003800000 */
[----:B------:R1:W2:Y:S04]  /*23eb0*/  LD.E R3, [R6.64+0x168] ;  /* 0x0001680406037980 */ /* 0x0002a8000c101900 */
[----:B-1----:R-:W3:Y:S01]  /*23ec0*/  LD.E R6, [R6.64+0x16c] ;  /* 0x00016c0406067980 */ /* 0x002ee2000c101900 */
[----:B--2---:R-:W-:-:S05]  /*23ed0*/  IMAD.HI.U32 R2, R2, R3, RZ ;  /* 0x0000000302027227 */ /* 0x004fca00078e00ff */
[----:B---3--:R-:W-:Y:S02]  /*23ee0*/  SHF.R.U32.HI R2, RZ, R6, R2 ;  /* 0x00000006ff027219 */ /* 0x008fe40000011602 */
.L_x_1001:
[----:B------:R-:W-:Y:S05]  /*23ef0*/  BSYNC B0 ;  /* 0x0000000000007941 */ /* 0x000fea0003800000 */
.L_x_1000:
[----:B------:R-:W-:Y:S01]  /*23f00*/  MOV R4, R22 ;  /* 0x0000001600047202 */ /* 0x000fe20000000f00 */
[-C--:B------:R-:W-:Y:S01]  /*23f10*/  IMAD R7, R11, R2.reuse, RZ ;  /* 0x000000020b077224 */ /* 0x080fe200078e02ff */
[----:B------:R-:W-:Y:S01]  /*23f20*/  MOV R5, R15 ;  /* 0x0000000f00057202 */ /* 0x000fe20000000f00 */
[----:B------:R-:W-:Y:S01]  /*23f30*/  IMAD.MOV.U32 R12, RZ, RZ, R20 ;  /* 0x000000ffff0c7224 */ /* 0x000fe200078e0014 */
[----:B------:R-:W-:Y:S01]  /*23f40*/  SHF.R.S32.HI R6, RZ, 0x1f, R2 ;  /* 0x0000001fff067819 */ /* 0x000fe20000011402 */
[-C--:B------:R-:W-:Y:S02]  /*23f50*/  IMAD R9, R9, R2.reuse, RZ ;  /* 0x0000000209097224 */ /* 0x080fe400078e02ff */
[----:B------:R-:W-:-:S04]  /*23f60*/  IMAD.WIDE.U32 R4, R10, R2, R4 ;  /* 0x000000020a047225 */ /* 0x000fc800078e0004 */
[----:B------:R-:W-:Y:S01]  /*23f70*/  IMAD R10, R10, R6, R7 ;  /* 0x000000060a0a7224 */ /* 0x000fe200078e0207 */
[----:B------:R-:W-:Y:S01]  /*23f80*/  LEA R30, P1, R4, R18, 0x1 ;  /* 0x00000012041e7211 */ /* 0x000fe200078208ff */
[----:B------:R-:W-:-:S03]  /*23f90*/  IMAD.WIDE.U32 R2, R8, R2, R12 ;  /* 0x0000000208027225 */ /* 0x000fc600078e000c */
[----:B------:R-:W-:Y:S01]  /*23fa0*/  IADD3 R5, R5, R10, RZ ;  /* 0x0000000a05057210 */ /* 0x000fe20007ffe0ff */
[----:B------:R-:W-:Y:S01]  /*23fb0*/  IMAD R6, R8, R6, R9 ;  /* 0x0000000608067224 */ /* 0x000fe200078e0209 */
[----:B------:R-:W-:Y:S02]  /*23fc0*/  LEA R31, P0, R2, R16, 0x1 ;  /* 0x00000010021f7211 */ /* 0x000fe400078008ff */
[----:B------:R-:W-:Y:S01]  /*23fd0*/  LEA.HI.X R29, R4, R19, R5, 0x1, P1 ;  /* 0x00000013041d7211 */ /* 0x000fe200008f0c05 */
[----:B------:R-:W-:-:S05]  /*23fe0*/  IMAD.IADD R3, R3, 0x1, R6 ;  /* 0x0000000103037824 */ /* 0x000fca00078e0206 */
[----:B------:R-:W-:Y:S01]  /*23ff0*/  LEA.HI.X R28, R2, R17, R3, 0x1, P0 ;  /* 0x00000011021c7211 */ /* 0x000fe200000f0c03 */
[----:B------:R-:W-:Y:S05]  /*24000*/  BRA.DIV ~URZ, `(.L_x_1002) ;  /* 0x00003e527f007947 */ /* 0x000fea000b800000 */
[----:B------:R1:W2:Y:S02]  /*24010*/  SHFL.IDX PT, R4, R29, RZ, 0x1c1f ;  /* 0x001c1fff1d047589 */ /* 0x0002a400000e0000 */
.L_x_1022:
[----:B------:R-:W-:Y:S05]  /*24020*/  BRA.DIV ~URZ, `(.L_x_1003) ;  /* 0x00003eb27f007947 */ /* 0x000fea000b800000 */
[----:B------:R3:W4:Y:S01]  /*24030*/  SHFL.IDX PT, R22, R30, RZ, 0x1c1f ;  /* 0x001c1fff1e167589 */ /* 0x00072200000e0000 */
[----:B--2---:R-:W-:-:S03]  /*24040*/  MOV R23, R4 ;  /* 0x0000000400177202 */ /* 0x004fc60000000f00 */
[----:B------:R3:W2:Y:S04]  /*24050*/  SHFL.IDX PT, R21, R28, RZ, 0x1c1f ;  /* 0x001c1fff1c157589 */ /* 0x0006a800000e0000 */
[----:B------:R3:W1:Y:S02]  /*24060*/  SHFL.IDX PT, R2, R31, RZ, 0x1c1f ;  /* 0x001c1fff1f027589 */ /* 0x00066400000e0000 */
.L_x_1023:
        /* <DEDUP_REMOVED lines=20> */
[----:B------:R-:W-:Y:S01]  /*241b0*/  IADD3 R20, R57, 0x40, RZ ;  /* 0x0000004039147810 */ /* 0x000fe20007ffe0ff */
[----:B------:R-:W-:Y:S01]  /*241c0*/  CS2R R8, SRZ ;  /* 0x0000000000087805 */ /* 0x000fe2000001ff00 */
[-C--:B------:R-:W-:Y:S02]  /*241d0*/  ISETP.GE.AND P1, PT, R21, R0.reuse, PT ;  /* 0x000000001500720c */ /* 0x080fe40003f26270 */
[-C--:B------:R-:W-:Y:S02]  /*241e0*/  ISETP.GE.AND P0, PT, R20, R0.reuse, PT ;  /* 0x000000001400720c */ /* 0x080fe40003f06270 */
[----:B------:R-:W-:-:S09]  /*241f0*/  ISETP.GE.AND P2, PT, R57, R0, PT ;  /* 0x000000003900720c */ /* 0x000fd20003f46270 */
[----:B------:R-:W-:Y:S02]  /*24200*/  @!P1 SHF.R.S32.HI R7, RZ, 0x1f, R21 ;  /* 0x0000001fff079819 */ /* 0x000fe40000011415 */
[----:B------:R-:W-:Y:S02]  /*24210*/  @!P0 SHF.R.S32.HI R6, RZ, 0x1f, R20 ;  /* 0x0000001fff068819 */ /* 0x000fe40000011414 */
[----:B------:R-:W-:Y:S01]  /*24220*/  @!P1 LEA.HI R21, R7, R21, RZ, 0x3 ;  /* 0x0000001507159211 */ /* 0x000fe200078f18ff */
[--C-:B----4-:R-:W-:Y:S01]  /*24230*/  @!P2 IMAD.WIDE R4, R57, 0x2, R22.reuse ;  /* 0x000000023904a825 */ /* 0x110fe200078e0216 */
[----:B------:R-:W-:Y:S02]  /*24240*/  @!P0 LEA.HI R20, R6, R20, RZ, 0x3 ;  /* 0x0000001406148211 */ /* 0x000fe400078f18ff */
[----:B------:R-:W-:Y:S02]  /*24250*/  @!P1 LOP3.LUT R21, R21, 0xfffffff8, RZ, 0xc0, !PT ;  /* 0xfffffff815159812 */ /* 0x000fe400078ec0ff */
[----:B------:R-:W-:Y:S01]  /*24260*/  @!P0 LOP3.LUT R20, R20, 0xfffffff8, RZ, 0xc0, !PT ;  /* 0xfffffff814148812 */ /* 0x000fe200078ec0ff */
[----:B------:R2:W5:Y:S01]  /*24270*/  @!P2 LD.E.128 R8, [R4.64] ;  /* 0x000000040408a980 */ /* 0x000562000c101d00 */
[----:B------:R-:W-:Y:S01]  /*24280*/  CS2R R6, SRZ ;  /* 0x0000000000067805 */ /* 0x000fe2000001ff00 */
[C-C-:B------:R-:W-:Y:S01]  /*24290*/  @!P1 IMAD.WIDE R26, R21.reuse, 0x2, R22.reuse ;  /* 0x00000002151a9825 */ /* 0x140fe200078e0216 */
[----:B------:R-:W-:Y:S01]  /*242a0*/  CS2R R18, SRZ ;  /* 0x0000000000127805 */ /* 0x000fe2000001ff00 */
[----:B------:R-:W-:Y:S01]  /*242b0*/  CS2R R16, SRZ ;  /* 0x0000000000107805 */ /* 0x000fe2000001ff00 */
[----:B------:R-:W-:Y:S01]  /*242c0*/  CS2R R14, SRZ ;  /* 0x00000000000e7805 */ /* 0x000fe2000001ff00 */
[C---:B------:R-:W-:Y:S01]  /*242d0*/  @!P0 IMAD.WIDE R24, R20.reuse, 0x2, R22 ;  /* 0x0000000214188825 */ /* 0x040fe200078e0216 */
[----:B------:R-:W-:Y:S01]  /*242e0*/  CS2R R12, SRZ ;  /* 0x00000000000c7805 */ /* 0x000fe2000001ff00 */
[----:B------:R-:W-:Y:S01]  /*242f0*/  CS2R R42, SRZ ;  /* 0x00000000002a7805 */ /* 0x000fe2000001ff00 */
[----:B------:R-:W-:Y:S01]  /*24300*/  CS2R R40, SRZ ;  /* 0x0000000000287805 */ /* 0x000fe2000001ff00 */
[--C-:B-1----:R-:W-:Y:S01]  /*24310*/  @!P1 IMAD.WIDE R22, R21, 0x2, R2.reuse ;  /* 0x0000000215169825 */ /* 0x102fe200078e0202 */
[----:B------:R-:W-:Y:S01]  /*24320*/  CS2R R46, SRZ ;  /* 0x00000000002e7805 */ /* 0x000fe2000001ff00 */
[----:B------:R-:W-:Y:S01]  /*24330*/  CS2R R44, SRZ ;  /* 0x00000000002c7805 */ /* 0x000fe2000001ff00 */
[----:B------:R1:W5:Y:S01]  /*24340*/  @!P1 LD.E.128 R16, [R26.64] ;  /* 0x000000041a109980 */ /* 0x000362000c101d00 */
[----:B------:R-:W-:-:S03]  /*24350*/  @!P0 IMAD.WIDE R20, R20, 0x2, R2 ;  /* 0x0000000214148825 */ /* 0x000fc600078e0202 */
[----:B------:R1:W5:Y:S01]  /*24360*/  @!P1 LD.E.128 R12, [R22.64] ;  /* 0x00000004160c9980 */ /* 0x000362000c101d00 */
[----:B------:R-:W-:-:S03]  /*24370*/  @!P2 IMAD.WIDE R2, R57, 0x2, R2 ;  /* 0x000000023902a825 */ /* 0x000fc600078e0202 */
[----:B------:R1:W5:Y:S01]  /*24380*/  @!P0 LD.E.128 R40, [R24.64] ;  /* 0x0000000418288980 */ /* 0x000362000c101d00 */
[----:B--2---:R-:W-:-:S03]  /*24390*/  CS2R R4, SRZ ;  /* 0x0000000000047805 */ /* 0x004fc6000001ff00 */
[----:B------:R1:W5:Y:S04]  /*243a0*/  @!P0 LD.E.128 R44, [R20.64] ;  /* 0x00000004142c8980 */ /* 0x000368000c101d00 */
[----:B------:R1:W5:Y:S02]  /*243b0*/  @!P2 LD.E.128 R4, [R2.64] ;  /* 0x000000040204a980 */ /* 0x000364000c101d00 */
.L_x_1005:
[----:B------:R-:W-:Y:S05]  /*243c0*/  BSYNC B0 ;  /* 0x0000000000007941 */ /* 0x000fea0003800000 */
.L_x_1004:
[----:B-1---5:R-:W-:Y:S02]  /*243d0*/  IMAD.MOV.U32 R21, RZ, RZ, R42 ;  /* 0x000000ffff157224 */ /* 0x022fe400078e002a */
[----:B------:R-:W-:Y:S02]  /*243e0*/  IMAD.MOV.U32 R20, RZ, RZ, R43 ;  /* 0x000000ffff147224 */ /* 0x000fe400078e002b */
[----:B------:R-:W-:Y:S02]  /*243f0*/  IMAD.MOV.U32 R3, RZ, RZ, R40 ;  /* 0x000000ffff037224 */ /* 0x000fe400078e0028 */
[----:B------:R-:W-:Y:S01]  /*24400*/  IMAD.MOV.U32 R2, RZ, RZ, R41 ;  /* 0x000000ffff027224 */ /* 0x000fe200078e0029 */
[----:B------:R-:W-:Y:S01]  /*24410*/  PRMT R88, R20, 0x5410, R21 ;  /* 0x0000541014587816 */ /* 0x000fe20000000015 */
[----:B------:R-:W-:Y:S01]  /*24420*/  IMAD.MOV.U32 R20, RZ, RZ, R19 ;  /* 0x000000ffff147224 */ /* 0x000fe200078e0013 */
[----:B------:R-:W-:-:S02]  /*24430*/  MOV R21, R18 ;  /* 0x0000001200157202 */ /* 0x000fc40000000f00 */
        /* <DEDUP_REMOVED lines=12> */
[----:B------:R-:W-:Y:S01]  /*24500*/  PRMT R34, R34, 0x5410, R3 ;  /* 0x0000541022227816 */ /* 0x000fe20000000003 */
[----:B------:R-:W-:Y:S01]  /*24510*/  IMAD.MOV.U32 R3, RZ, RZ, R44 ;  /* 0x000000ffff037224 */ /* 0x000fe200078e002c */
[----:B------:R-:W-:Y:S01]  /*24520*/  PRMT R59, R59, 0x5410, R2 ;  /* 0x000054103b3b7816 */ /* 0x000fe20000000002 */
[----:B------:R-:W-:Y:S01]  /*24530*/  IMAD.MOV.U32 R2, RZ, RZ, R45 ;  /* 0x000000ffff027224 */ /* 0x000fe200078e002d */
[----:B------:R-:W-:Y:S01]  /*24540*/  PRMT R86, R20, 0x5410, R21 ;  /* 0x0000541014567816 */ /* 0x000fe20000000015 */
[----:B------:R-:W-:Y:S01]  /*24550*/  IMAD.MOV.U32 R20, RZ, RZ, R15 ;  /* 0x000000ffff147224 */ /* 0x000fe200078e000f */
[----:B------:R-:W-:-:S02]  /*24560*/  MOV R21, R14 ;  /* 0x0000000e00157202 */ /* 0x000fc40000000f00 */
        /* <DEDUP_REMOVED lines=9> */
[----:B------:R-:W-:Y:S02]  /*24600*/  PRMT R69, R21, 0x5410, R20 ;  /* 0x0000541015457816 */ /* 0x000fe40000000014 */
[----:B------:R-:W-:Y:S02]  /*24610*/  PRMT R34, R3, 0x7610, R34 ;  /* 0x0000761003227816 */ /* 0x000fe40000000022 */
[----:B------:R-:W-:Y:S01]  /*24620*/  PRMT R59, R2, 0x7610, R59 ;  /* 0x00007610023b7816 */ /* 0x000fe2000000003b */
[----:B------:R-:W-:Y:S05]  /*24630*/  BRA.DIV ~URZ, `(.L_x_1006) ;  /* 0x00003a127f007947 */ /* 0x000fea000b800000 */
[----:B------:R1:W2:Y:S04]  /*24640*/  SHFL.IDX PT, R23, R29, 0x1, 0x1c1f ;  /* 0x003c1f001d177f89 */ /* 0x0002a800000e0000 */
[----:B----4-:R1:W4:Y:S04]  /*24650*/  SHFL.IDX PT, R22, R30, 0x1, 0x1c1f ;  /* 0x003c1f001e167f89 */ /* 0x01032800000e0000 */
[----:B------:R1:W3:Y:S04]  /*24660*/  SHFL.IDX PT, R21, R28, 0x1, 0x1c1f ;  /* 0x003c1f001c157f89 */ /* 0x0002e800000e0000 */
[----:B------:R1:W1:Y:S02]  /*24670*/  SHFL.IDX PT, R2, R31, 0x1, 0x1c1f ;  /* 0x003c1f001f027f89 */ /* 0x00026400000e0000 */
.L_x_1024:
[----:B------:R-:W-:Y:S01]  /*24680*/  IADD3 R3, R37, 0x40, RZ ;  /* 0x0000004025037810 */ /* 0x000fe20007ffe0ff */
[----:B------:R-:W-:Y:S01]  /*24690*/  BSSY B0, `(.L_x_1007) ;  /* 0x0000032000007945 */ /* 0x000fe20003800000 */
        /* <DEDUP_REMOVED lines=12> */
[----:B---3--:R-:W-:-:S03]  /*24760*/  IMAD.MOV.U32 R3, RZ, RZ, R21 ;  /* 0x000000ffff037224 */ /* 0x008fc600078e0015 */
[----:B------:R-:W-:Y:S05]  /*24770*/  @P0 BRA `(.L_x_1008) ;  /* 0x0000023000000947 */ /* 0x000fea0003800000 */
[C---:B------:R-:W-:Y:S01]  /*24780*/  IADD3 R26, R57.reuse, 0x20, RZ ;  /* 0x00000020391a7810 */ /* 0x040fe20007ffe0ff */
[----:B------:R-:W-:Y:S01]  /*24790*/  CS2R R50, SRZ ;  /* 0x0000000000327805 */ /* 0x000fe2000001ff00 */
[C---:B------:R-:W-:Y:S01]  /*247a0*/  IADD3 R27, R57.reuse, 0x40, RZ ;  /* 0x00000040391b7810 */ /* 0x040fe20007ffe0ff */
[----:B------:R-:W-:Y:S01]  /*247b0*/  CS2R R48, SRZ ;  /* 0x0000000000307805 */ /* 0x000fe2000001ff00 */
[-C--:B------:R-:W-:Y:S02]  /*247c0*/  ISETP.GE.AND P2, PT, R57, R0.reuse, PT ;  /* 0x000000003900720c */ /* 0x080fe40003f46270 */
[-C--:B------:R-:W-:Y:S02]  /*247d0*/  ISETP.GE.AND P1, PT, R26, R0.reuse, PT ;  /* 0x000000001a00720c */ /* 0x080fe40003f26270 */
[----:B------:R-:W-:-:S09]  /*247e0*/  ISETP.GE.AND P0, PT, R27, R0, PT ;  /* 0x000000001b00720c */ /* 0x000fd20003f06270 */
[----:B--2-4-:R-:W-:Y:S02]  /*247f0*/  @!P2 IMAD.WIDE R20, R57, 0x2, R22 ;  /* 0x000000023914a825 */ /* 0x014fe400078e0216 */
[----:B------:R-:W-:Y:S02]  /*24800*/  @!P1 SHF.R.S32.HI R24, RZ, 0x1f, R26 ;  /* 0x0000001fff189819 */ /* 0x000fe4000001141a */
[----:B------:R-:W-:Y:S01]  /*24810*/  @!P0 SHF.R.S32.HI R25, RZ, 0x1f, R27 ;  /* 0x0000001fff198819 */ /* 0x000fe2000001141b */
[----:B------:R2:W5:Y:S01]  /*24820*/  @!P2 LD.E.128 R48, [R20.64] ;  /* 0x000000041430a980 */ /* 0x000562000c101d00 */
        /* <DEDUP_REMOVED lines=10> */
[----:B--2---:R-:W-:-:S02]  /*248d0*/  @!P1 LEA.HI R21, R24, R26, RZ, 0x3 ;  /* 0x0000001a18159211 */ /* 0x004fc400078f18ff */
[----:B------:R-:W-:Y:S02]  /*248e0*/  @!P0 LEA.HI R20, R25, R27, RZ, 0x3 ;  /* 0x0000001b19148211 */ /* 0x000fe400078f18ff */
[----:B------:R-:W-:Y:S02]  /*248f0*/  @!P1 LOP3.LUT R21, R21, 0xfffffff8, RZ, 0xc0, !PT ;  /* 0xfffffff815159812 */ /* 0x000fe400078ec0ff */
[----:B------:R-:W-:-:S03]  /*24900*/  @!P0 LOP3.LUT R20, R20, 0xfffffff8, RZ, 0xc0, !PT ;  /* 0xfffffff814148812 */ /* 0x000fc600078ec0ff */
[----:B------:R-:W-:-:S04]  /*24910*/  @!P1 IMAD.WIDE R26, R21, 0x2, R22 ;  /* 0x00000002151a9825 */ /* 0x000fc800078e0216 */
[C---:B------:R-:W-:Y:S01]  /*24920*/  @!P0 IMAD.WIDE R24, R20.reuse, 0x2, R22 ;  /* 0x0000000214188825 */ /* 0x040fe200078e0216 */
[----:B------:R2:W5:Y:S03]  /*24930*/  @!P1 LD.E.128 R60, [R26.64] ;  /* 0x000000041a3c9980 */ /* 0x000566000c101d00 */
[--C-:B-1----:R-:W-:Y:S01]  /*24940*/  @!P1 IMAD.WIDE R22, R21, 0x2, R2.reuse ;  /* 0x0000000215169825 */ /* 0x102fe200078e0202 */
[----:B------:R2:W5:Y:S03]  /*24950*/  @!P0 LD.E.128 R76, [R24.64] ;  /* 0x00000004184c8980 */ /* 0x000566000c101d00 */
[--C-:B------:R-:W-:Y:S01]  /*24960*/  @!P0 IMAD.WIDE R20, R20, 0x2, R2.reuse ;  /* 0x0000000214148825 */ /* 0x100fe200078e0202 */
[----:B------:R2:W5:Y:S03]  /*24970*/  @!P1 LD.E.128 R64, [R22.64] ;  /* 0x0000000416409980 */ /* 0x000566000c101d00 */
[----:B------:R-:W-:Y:S01]  /*24980*/  @!P2 IMAD.WIDE R2, R57, 0x2, R2 ;  /* 0x000000023902a825 */ /* 0x000fe200078e0202 */
[----:B------:R2:W5:Y:S04]  /*24990*/  @!P0 LD.E.128 R72, [R20.64] ;  /* 0x0000000414488980 */ /* 0x000568000c101d00 */
[----:B------:R2:W5:Y:S02]  /*249a0*/  @!P2 LD.E.128 R52, [R2.64] ;  /* 0x000000040234a980 */ /* 0x000564000c101d00 */
.L_x_1008:
[----:B------:R-:W-:Y:S05]  /*249b0*/  BSYNC B0 ;  /* 0x0000000000007941 */ /* 0x000fea0003800000 */
.L_x_1007:
[----:B-12---:R-:W2:Y:S01]  /*249c0*/  LDL.64 R2, [R36+0x20] ;  /* 0x0000200024027983 */ /* 0x006ea20000100a00 */
[----:B------:R-:W-:-:S04]  /*249d0*/  DEPBAR.LE SB0, 0x1 ;  /* 0x000080400000791a */ /* 0x000fc80000000000 */
[----:B------:R-:W3:Y:S01]  /*249e0*/  LDL.64 R20, [R36+0x28] ;  /* 0x0000280024147983 */ /* 0x000ee20000100a00 */
[----:B------:R-:W-:Y:S03]  /*249f0*/  WARPSYNC 0xffffffff ;  /* 0xffffffff00007948 */ /* 0x000fe60003800000 */
[----:B------:R-:W-:Y:S06]  /*24a00*/  BAR.SYNC.DEFER_BLOCKING 0x0 ;  /* 0x0000000000007b1d */ /* 0x000fec0000010000 */
[----:B--2-4-:R1:W2:Y:S04]  /*24a10*/  LD.E R22, [R2.64] ;  /* 0x0000000402167980 */ /* 0x0142a8000c101900 */
[----:B---3--:R3:W5:Y:S01]  /*24a20*/  LD.E.64 R36, [R20.64] ;  /* 0x0000000414247980 */ /* 0x008762000c101b00 */
[----:B------:R-:W-:Y:S01]  /*24a30*/  BSSY B1, `(.L_x_1009) ;  /* 0x0000192000017945 */ /* 0x000fe20003800000 */
[----:B-1---5:R-:W-:Y:S01]  /*24a40*/  IMAD.MOV.U32 R3, RZ, RZ, R76 ;  /* 0x000000ffff037224 */ /* 0x022fe200078e004c */
[----:B------:R-:W-:Y:S01]  /*24a50*/  MOV R2, R77 ;  /* 0x0000004d00027202 */ /* 0x000fe20000000f00 */
[----:B---3--:R-:W-:-:S03]  /*24a60*/  IMAD.MOV.U32 R21, RZ, RZ, R78 ;  /* 0x000000ffff157224 */ /* 0x008fc600078e004e */
        /* <DEDUP_REMOVED lines=23> */
[----:B------:R-:W-:-:S04]  /*24be0*/  MOV R2, R66 ;  /* 0x0000004200027202 */ /* 0x000fc80000000f00 */
[----:B------:R-:W-:Y:S01]  /*24bf0*/  PRMT R94, R20, 0x5410, R2 ;  /* 0x00005410145e7816 */ /* 0x000fe20000000002 */
[----:B------:R-:W-:Y:S01]  /*24c00*/  IMAD.MOV.U32 R20, RZ, RZ, R55 ;  /* 0x000000ffff147224 */ /* 0x000fe200078e0037 */
[----:B------:R-:W-:-:S04]  /*24c10*/  MOV R2, R65 ;  /* 0x0000004100027202 */ /* 0x000fc80000000f00 */
[----:B------:R-:W-:Y:S01]  /*24c20*/  PRMT R93, R2, 0x5410, R3 ;  /* 0x00005410025d7816 */ /* 0x000fe20000000003 */
[----:B------:R-:W-:Y:S01]  /*24c30*/  IMAD.MOV.U32 R2, RZ, RZ, R53 ;  /* 0x000000ffff027224 */ /* 0x000fe200078e0035 */
[----:B------:R-:W-:-:S04]  /*24c40*/  MOV R3, R52 ;  /* 0x0000003400037202 */ /* 0x000fc80000000f00 */
[----:B------:R-:W-:Y:S01]  /*24c50*/  PRMT R89, R2, 0x5410, R3 ;  /* 0x0000541002597816 */ /* 0x000fe20000000003 */
[----:B--2---:R-:W-:-:S05]  /*24c60*/  IMAD R21, R22, -0x80, R33 ;  /* 0xffffff8016157824 */ /* 0x004fca00078e0221 */
[----:B------:R-:W-:Y:S01]  /*24c70*/  IMNMX R71, R21, 0x80, PT ;  /* 0x0000008015477817 */ /* 0x000fe20003800200 */
[----:B------:R-:W-:-:S03]  /*24c80*/  IMAD.MOV.U32 R21, RZ, RZ, R54 ;  /* 0x000000ffff157224 */ /* 0x000fc600078e0036 */
[----:B------:R-:W-:Y:S02]  /*24c90*/  ISETP.GE.AND P0, PT, R68, R71, PT ;  /* 0x000000474400720c */ /* 0x000fe40003f06270 */
[----:B------:R-:W-:-:S11]  /*24ca0*/  PRMT R90, R20, 0x5410, R21 ;  /* 0x00005410145a7816 */ /* 0x000fd60000000015 */
[----:B------:R-:W-:Y:S05]  /*24cb0*/  @P0 BRA `(.L_x_1010) ;  /* 0x0000169000000947 */ /* 0x000fea0003800000 */
[----:B------:R-:W-:Y:S01]  /*24cc0*/  ISETP.GE.AND P0, PT, R57, R0, PT ;  /* 0x000000003900720c */ /* 0x000fe20003f06270 */
[----:B------:R-:W-:-:S12]  /*24cd0*/  BSSY B0, `(.L_x_1011) ;  /* 0x0000071000007945 */ /* 0x000fd80003800000 */
[----:B------:R-:W-:Y:S05]  /*24ce0*/  @P0 BRA `(.L_x_1012) ;  /* 0x000006f000000947 */ /* 0x000fea0003800000 */
[----:B------:R-:W-:Y:S01]  /*24cf0*/  LEA.HI R3, R0, R32, RZ, 0x1d ;  /* 0x0000002000037211 */ /* 0x000fe200078fe8ff */
[----:B------:R-:W-:Y:S01]  /*24d00*/  IMAD.SHL.U32 R2, R68, 0x40, RZ ;  /* 0x0000004044027824 */ /* 0x000fe200078e00ff */
[----:B------:R-:W-:Y:S02]  /*24d10*/  LEA.HI R22, R98, R56, RZ, 0x5 ;  /* 0x0000003862167211 */ /* 0x000fe400078f28ff */
[----:B------:R-:W-:Y:S01]  /*24d20*/  SHF.R.S32.HI R20, RZ, 0x1f, R3 ;  /* 0x0000001fff147819 */ /* 0x000fe20000011403 */
[----:B------:R-:W-:Y:S01]  /*24d30*/  IMAD.SHL.U32 R21, R3, 0x8, RZ ;  /* 0x0000000803157824 */ /* 0x000fe200078e00ff */
[----:B------:R-:W-:Y:S02]  /*24d40*/  LOP3.LUT R2, R2, 0x1c0, RZ, 0xc0, !PT ;  /* 0x000001c002027812 */ /* 0x000fe400078ec0ff */
[----:B------:R-:W-:Y:S01]  /*24d50*/  LEA.HI R20, R20, R3, RZ, 0x3 ;  /* 0x0000000314147211 */ /* 0x000fe200078f18ff */
[----:B------:R-:W-:Y:S01]  /*24d60*/  IMAD.SHL.U32 R3, R22, 0x10, RZ ;  /* 0x0000001016037824 */ /* 0x000fe200078e00ff */
[----:B------:R-:W-:-:S02]  /*24d70*/  LOP3.LUT R22, R2, 0x38, R21, 0xf8, !PT ;  /* 0x0000003802167812 */ /* 0x000fc400078ef815 */
[----:B------:R-:W-:Y:S01]  /*24d80*/  SHF.R.U32.HI R23, RZ, 0x3, R2 ;  /* 0x00000003ff177819 */ /* 0x000fe20000011602 */
[----:B------:R-:W-:Y:S01]  /*24d90*/  IMAD.SHL.U32 R21, R20, 0x400, RZ ;  /* 0x0000040014157824 */ /* 0x000fe200078e00ff */
[----:B------:R-:W-:Y:S02]  /*24da0*/  LOP3.LUT R3, R3, 0xfffffe00, RZ, 0xc0, !PT ;  /* 0xfffffe0003037812 */ /* 0x000fe400078ec0ff */
[----:B------:R-:W-:Y:S02]  /*24db0*/  LOP3.LUT R20, R22, R23, RZ, 0x3c, !PT ;  /* 0x0000001716147212 */ /* 0x000fe400078e3cff */
[----:B------:R-:W-:Y:S02]  /*24dc0*/  LOP3.LUT R21, R21, 0xffffe000, RZ, 0xc0, !PT ;  /* 0xffffe00015157812 */ /* 0x000fe400078ec0ff */
[----:B------:R-:W-:Y:S02]  /*24dd0*/  LOP3.LUT R2, R2, 0x38, R57, 0xf8, !PT ;  /* 0x0000003802027812 */ /* 0x000fe400078ef839 */
[----:B------:R-:W-:-:S02]  /*24de0*/  IADD3 R20, R20, R21, R3 ;  /* 0x0000001514147210 */ /* 0x000fc40007ffe003 */
[----:B------:R-:W-:-:S03]  /*24df0*/  LOP3.LUT R2, R3, R2, R23, 0xf6, !PT ;  /* 0x0000000203027212 */ /* 0x000fc600078ef617 */
[----:B------:R-:W-:-:S04]  /*24e00*/  IMAD.WIDE.U32 R28, R20, 0x2, R36 ;  /* 0x00000002141c7825 */ /* 0x000fc800078e0024 */
[----:B------:R-:W-:Y:S01]  /*24e10*/  IMAD.WIDE.U32 R30, R2, 0x2, R36 ;  /* 0x00000002021e7825 */ /* 0x000fe200078e0024 */
[----:B------:R-:W2:Y:S04]  /*24e20*/  LD.E.128 R20, [R28.64] ;  /* 0x000000041c147980 */ /* 0x000ea8000c101d00 */
[----:B------:R-:W3:Y:S01]  /*24e30*/  LD.E.128 R24, [R30.64] ;  /* 0x000000041e187980 */ /* 0x000ee2000c101d00 */
[----:B------:R-:W-:Y:S02]  /*24e40*/  SHF.R.U64 R2, R4, 0x10, R5 ;  /* 0x0000001004027819 */ /* 0x000fe40000001205 */
[----:B------:R-:W-:Y:S02]  /*24e50*/  SHF.R.U64 R3, R8, 0x10, R9 ;  /* 0x0000001008037819 */ /* 0x000fe40000001209 */
[----:B------:R-:W-:-:S02]  /*24e60*/  PRMT R2, R34, 0x5410, R2 ;  /* 0x0000541022027816 */ /* 0x000fc40000000002 */
[----:B------:R-:W-:Y:S02]  /*24e70*/  PRMT R3, R34, 0x5432, R3 ;  /* 0x0000543222037816 */ /* 0x000fe40000000003 */
[----:B------:R-:W-:Y:S01]  /*24e80*/  SHF.R.U32.HI R5, RZ, 0x10, R5 ;  /* 0x00000010ff057819 */ /* 0x000fe20000011605 */
[----:B------:R-:W-:Y:S02]  /*24e90*/  IMAD.U32 R33, R2, 0x10000, RZ ;  /* 0x0001000002217824 */ /* 0x000fe400078e00ff */
[----:B------:R-:W-:Y:S02]  /*24ea0*/  IMAD.U32 R34, R3, 0x10000, RZ ;  /* 0x0001000003227824 */ /* 0x000fe400078e00ff */
[----:B--2---:R-:W-:Y:S02]  /*24eb0*/  IMAD.U32 R4, R20, 0x10000, RZ ;  /* 0x0001000014047824 */ /* 0x004fe400078e00ff */
[C---:B---3--:R-:W-:Y:S01]  /*24ec0*/  IMAD.U32 R39, R24.reuse, 0x10000, RZ ;  /* 0x0001000018277824 */ /* 0x048fe200078e00ff */
[----:B------:R-:W-:Y:S01]  /*24ed0*/  LOP3.LUT R35, R24, 0xffff0000, RZ, 0xc0, !PT ;  /* 0xffff000018237812 */ /* 0x000fe200078ec0ff */
[----:B------:R-:W-:-:S02]  /*24ee0*/  FMUL.FTZ R8, R4, R33 ;  /* 0x0000002104087220 */ /* 0x000fc40000410000 */
[-C--:B------:R-:W-:Y:S02]  /*24ef0*/  FMUL.FTZ R4, R4, R34.reuse ;  /* 0x0000002204047220 */ /* 0x080fe40000410000 */
[C---:B------:R-:W-:Y:S01]  /*24f00*/  FFMA.FTZ R58, R39.reuse, R34, -R8 ;  /* 0x00000022273a7223 */ /* 0x040fe20000010808 */
[----:B------:R-:W-:Y:S01]  /*24f10*/  LOP3.LUT R8, R2, 0xffff0000, RZ, 0xc0, !PT ;  /* 0xffff000002087812 */ /* 0x000fe200078ec0ff */
[----:B------:R-:W-:Y:S01]  /*24f20*/  FFMA.FTZ R39, R39, R33, R4 ;  /* 0x0000002127277223 */ /* 0x000fe20000010004 */
[----:B------:R-:W-:Y:S01]  /*24f30*/  SHF.R.U32.HI R4, RZ, 0x10, R9 ;  /* 0x00000010ff047819 */ /* 0x000fe20000011609 */
[----:B------:R-:W-:Y:S01]  /*24f40*/  IMAD.U32 R33, R25, 0x10000, RZ ;  /* 0x0001000019217824 */ /* 0x000fe200078e00ff */
[----:B------:R-:W-:Y:S01]  /*24f50*/  LOP3.LUT R2, R20, 0xffff0000, RZ, 0xc0, !PT ;  /* 0xffff000014027812 */ /* 0x000fe200078ec0ff */
[----:B------:R-:W-:Y:S01]  /*24f60*/  IMAD.U32 R20, R27, 0x10000, RZ ;  /* 0x000100001b147824 */ /* 0x000fe200078e00ff */
[----:B------:R-:W-:Y:S02]  /*24f70*/  LOP3.LUT R9, R3, 0xffff0000, RZ, 0xc0, !PT ;  /* 0xffff000003097812 */ /* 0x000fe400078ec0ff */
[----:B------:R-:W-:Y:S01]  /*24f80*/  PRMT R4, R59, 0x5432, R4 ;  /* 0x000054323b047816 */ /* 0x000fe20000000004 */
[----:B------:R-:W-:-:S02]  /*24f90*/  FMUL.FTZ R3, R2, R8 ;  /* 0x0000000802037220 */ /* 0x000fc40000410000 */
[-C--:B------:R-:W-:Y:S02]  /*24fa0*/  FMUL.FTZ R2, R2, R9.reuse ;  /* 0x0000000902027220 */ /* 0x080fe40000410000 */
[C---:B------:R-:W-:Y:S01]  /*24fb0*/  FFMA.FTZ R38, R35.reuse, R9, -R3 ;  /* 0x0000000923267223 */ /* 0x040fe20000010803 */
[----:B------:R-:W-:Y:S01]  /*24fc0*/  SHF.L.U32 R9, R4, 0x10, RZ ;  /* 0x0000001004097819 */ /* 0x000fe200000006ff */
[----:B------:R-:W-:Y:S01]  /*24fd0*/  FFMA.FTZ R35, R35, R8, R2 ;  /* 0x0000000823237223 */ /* 0x000fe20000010002 */
[----:B------:R-:W-:Y:S01]  /*24fe0*/  PRMT R2, R59, 0x5410, R5 ;  /* 0x000054103b027816 */ /* 0x000fe20000000005 */
[----:B------:R-:W-:-:S04]  /*24ff0*/  IMAD.U32 R3, R21, 0x10000, RZ ;  /* 0x0001000015037824 */ /* 0x000fc800078e00ff */
[----:B------:R-:W-:-:S04]  /*25000*/  IMAD.U32 R8, R2, 0x10000, RZ ;  /* 0x0001000002087824 */ /* 0x000fc800078e00ff */
[CC--:B------:R-:W-:Y:S02]  /*25010*/  FMUL.FTZ R5, R3.reuse, R8.reuse ;  /* 0x0000000803057220 */ /* 0x0c0fe40000410000 */
[-C--:B------:R-:W-:Y:S02]  /*25020*/  FMUL.FTZ R3, R3, R9.reuse ;  /* 0x0000000903037220 */ /* 0x080fe40000410000 */
[C---:B------:R-:W-:Y:S01]  /*25030*/  FFMA.FTZ R34, R33.reuse, R9, -R5 ;  /* 0x0000000921227223 */ /* 0x040fe20000010805 */
[----:B------:R-:W-:Y:S01]  /*25040*/  LOP3.LUT R5, R4, 0xffff0000, RZ, 0xc0, !PT ;  /* 0xffff000004057812 */ /* 0x000fe200078ec0ff */
[----:B------:R-:W-:Y:S01]  /*25050*/  FFMA.FTZ R33, R33, R8, R3 ;  /* 0x0000000821217223 */ /* 0x000fe20000010003 */
[----:B------:R-:W-:Y:S01]  /*25060*/  LOP3.LUT R3, R21, 0xffff0000, RZ, 0xc0, !PT ;  /* 0xffff000015037812 */ /* 0x000fe200078ec0ff */
[----:B------:R-:W-:Y:S01]  /*25070*/  IMAD.U32 R21, R26, 0x10000, RZ ;  /* 0x000100001a157824 */ /* 0x000fe200078e00ff */
[----:B------:R-:W-:Y:S02]  /*25080*/  LOP3.LUT R8, R2, 0xffff0000, RZ, 0xc0, !PT ;  /* 0xffff000002087812 */ /* 0x000fe400078ec0ff */
[----:B------:R-:W-:-:S03]  /*25090*/  LOP3.LUT R2, R25, 0xffff0000, RZ, 0xc0, !PT ;  /* 0xffff000019027812 */ /* 0x000fc600078ec0ff */
[CC--:B------:R-:W-:Y:S02]  /*250a0*/  FMUL.FTZ R4, R3.reuse, R8.reuse ;  /* 0x0000000803047220 */ /* 0x0c0fe40000410000 */
[-C--:B------:R-:W-:Y:S02]  /*250b0*/  FMUL.FTZ R3, R3, R5.reuse ;  /* 0x0000000503037220 */ /* 0x080fe40000410000 */
[C---:B------:R-:W-:Y:S01]  /*250c0*/  FFMA.FTZ R9, R2.reuse, R5, -R4 ;  /* 0x0000000502097223 */ /* 0x040fe20000010804 */
[----:B------:R-:W-:Y:S01]  /*250d0*/  SHF.R.U32.HI R4, RZ, 0x10, R7 ;  /* 0x00000010ff047819 */ /* 0x000fe20000011607 */
[----:B------:R-:W-:Y:S01]  /*250e0*/  FFMA.FTZ R24, R2, R8, R3 ;  /* 0x0000000802187223 */ /* 0x000fe20000010003 */
[----:B------:R-:W-:Y:S01]  /*250f0*/  SHF.R.U64 R2, R6, 0x10, R7 ;  /* 0x0000001006027819 */ /* 0x000fe20000001207 */
[----:B------:R-:W-:Y:S01]  /*25100*/  IMAD.U32 R7, R22, 0x10000, RZ ;  /* 0x0001000016077824 */ /* 0x000fe200078e00ff */
[----:B------:R-:W-:Y:S02]  /*25110*/  SHF.R.U64 R3, R10, 0x10, R11 ;  /* 0x000000100a037819 */ /* 0x000fe4000000120b */
[----:B------:R-:W-:-:S02]  /*25120*/  PRMT R2, R69, 0x5410, R2 ;  /* 0x0000541045027816 */ /* 0x000fc40000000002 */
[----:B------:R-:W-:Y:S02]  /*25130*/  PRMT R3, R70, 0x5410, R3 ;  /* 0x0000541046037816 */ /* 0x000fe40000000003 */
[----:B------:R-:W-:Y:S01]  /*25140*/  SHF.R.U32.HI R5, RZ, 0x10, R11 ;  /* 0x00000010ff057819 */ /* 0x000fe2000001160b */
[----:B------:R-:W-:Y:S01]  /*25150*/  IMAD.U32 R8, R2, 0x10000, RZ ;  /* 0x0001000002087824 */ /* 0x000fe200078e00ff */
[----:B------:R-:W-:Y:S01]  /*25160*/  PRMT R4, R69, 0x5432, R4 ;  /* 0x0000543245047816 */ /* 0x000fe20000000004 */
[----:B------:R-:W-:Y:S01]  /*25170*/  IMAD.U32 R10, R3, 0x10000, RZ ;  /* 0x00010000030a7824 */ /* 0x000fe200078e00ff */
[----:B------:R-:W-:Y:S01]  /*25180*/  PRMT R5, R70, 0x5432, R5 ;  /* 0x0000543246057816 */ /* 0x000fe20000000005 */
[----:B------:R-:W-:Y:S01]  /*25190*/  FMUL.FTZ R6, R7, R8 ;  /* 0x0000000807067220 */ /* 0x000fe20000410000 */
[----:B------:R-:W-:Y:S01]  /*251a0*/  F2FP.BF16.PACK_AB R9, R9, R34 ;  /* 0x000000220909723e */ /* 0x000fe200000010ff */
[-C--:B------:R-:W-:Y:S02]  /*251b0*/  FMUL.FTZ R7, R7, R10.reuse ;  /* 0x0000000a07077220 */ /* 0x080fe40000410000 */
[----:B------:R-:W-:-:S02]  /*251c0*/  FFMA.FTZ R10, R21, R10, -R6 ;  /* 0x0000000a150a7223 */ /* 0x000fc40000010806 */
[----:B------:R-:W-:Y:S01]  /*251d0*/  FFMA.FTZ R21, R21, R8, R7 ;  /* 0x0000000815157223 */ /* 0x000fe20000010007 */
[----:B------:R-:W-:Y:S01]  /*251e0*/  SHF.L.U32 R8, R4, 0x10, RZ ;  /* 0x0000001004087819 */ /* 0x000fe200000006ff */
[----:B------:R-:W-:Y:S02]  /*251f0*/  IMAD.U32 R7, R23, 0x10000, RZ ;  /* 0x0001000017077824 */ /* 0x000fe400078e00ff */
[----:B------:R-:W-:Y:S02]  /*25200*/  IMAD.U32 R11, R5, 0x10000, RZ ;  /* 0x00010000050b7824 */ /* 0x000fe400078e00ff */
[CC--:B------:R-:W-:Y:S02]  /*25210*/  FMUL.FTZ R6, R7.reuse, R8.reuse ;  /* 0x0000000807067220 */ /* 0x0c0fe40000410000 */
[-C--:B------:R-:W-:Y:S02]  /*25220*/  FMUL.FTZ R7, R7, R11.reuse ;  /* 0x0000000b07077220 */ /* 0x080fe40000410000 */
[C---:B------:R-:W-:Y:S01]  /*25230*/  FFMA.FTZ R11, R20.reuse, R11, -R6 ;  /* 0x0000000b140b7223 */ /* 0x040fe20000010806 */
[----:B------:R-:W-:Y:S01]  /*25240*/  LOP3.LUT R6, R3, 0xffff0000, RZ, 0xc0, !PT ;  /* 0xffff000003067812 */ /* 0x000fe200078ec0ff */
[----:B------:R-:W-:Y:S01]  /*25250*/  FFMA.FTZ R20, R20, R8, R7 ;  /* 0x0000000814147223 */ /* 0x000fe20000010007 */
[----:B------:R-:W-:-:S02]  /*25260*/  LOP3.LUT R7, R2, 0xffff0000, RZ, 0xc0, !PT ;  /* 0xffff000002077812 */ /* 0x000fc400078ec0ff */
[----:B------:R-:W-:Y:S02]  /*25270*/  LOP3.LUT R3, R22, 0xffff0000, RZ, 0xc0, !PT ;  /* 0xffff000016037812 */ /* 0x000fe400078ec0ff */
[----:B------:R-:W-:Y:S02]  /*25280*/  LOP3.LUT R8, R26, 0xffff0000, RZ, 0xc0, !PT ;  /* 0xffff00001a087812 */ /* 0x000fe400078ec0ff */
[----:B------:R-:W-:Y:S01]  /*25290*/  LOP3.LUT R22, R4, 0xffff0000, RZ, 0xc0, !PT ;  /* 0xffff000004167812 */ /* 0x000fe200078ec0ff */
[CC--:B------:R-:W-:Y:S02]  /*252a0*/  FMUL.FTZ R2, R3.reuse, R7.reuse ;  /* 0x0000000703027220 */ /* 0x0c0fe40000410000 */
[-C--:B------:R-:W-:Y:S02]  /*252b0*/  FMUL.FTZ R3, R3, R6.reuse ;  /* 0x0000000603037220 */ /* 0x080fe40000410000 */
[C---:B------:R-:W-:Y:S01]  /*252c0*/  FFMA.FTZ R6, R8.reuse, R6, -R2 ;  /* 0x0000000608067223 */ /* 0x040fe20000010802 */
[----:B------:R-:W-:Y:S01]  /*252d0*/  LOP3.LUT R2, R27, 0xffff0000, RZ, 0xc0, !PT ;  /* 0xffff00001b027812 */ /* 0x000fe200078ec0ff */
[----:B------:R-:W-:Y:S01]  /*252e0*/  FFMA.FTZ R7, R8, R7, R3 ;  /* 0x0000000708077223 */ /* 0x000fe20000010003 */
[----:B------:R-:W-:-:S02]  /*252f0*/  LOP3.LUT R3, R23, 0xffff0000, RZ, 0xc0, !PT ;  /* 0xffff000017037812 */ /* 0x000fc400078ec0ff */
[----:B------:R-:W-:Y:S02]  /*25300*/  LOP3.LUT R8, R5, 0xffff0000, RZ, 0xc0, !PT ;  /* 0xffff000005087812 */ /* 0x000fe400078ec0ff */
[----:B------:R-:W-:Y:S01]  /*25310*/  F2FP.BF16.PACK_AB R10, R6, R10 ;  /* 0x0000000a060a723e */ /* 0x000fe200000010ff */
[----:B------:R-:W-:Y:S01]  /*25320*/  FMUL.FTZ R5, R3, R22 ;  /* 0x0000001603057220 */ /* 0x000fe20000410000 */
[----:B------:R-:W-:Y:S01]  /*25330*/  F2FP.BF16.PACK_AB R6, R7, R21 ;  /* 0x000000150706723e */ /* 0x000fe200000010ff */
[-C--:B------:R-:W-:Y:S02]  /*25340*/  FMUL.FTZ R4, R3, R8.reuse ;  /* 0x0000000803047220 */ /* 0x080fe40000410000 */
[----:B------:R-:W-:Y:S01]  /*25350*/  FFMA.FTZ R3, R2, R8, -R5 ;  /* 0x0000000802037223 */ /* 0x000fe20000010805 */
[----:B------:R-:W-:Y:S01]  /*25360*/  F2FP.BF16.PACK_AB R8, R38, R58 ;  /* 0x0000003a2608723e */ /* 0x000fe200000010ff */
[----:B------:R-:W-:Y:S01]  /*25370*/  FFMA.FTZ R2, R2, R22, R4 ;  /* 0x0000001602027223 */ /* 0x000fe20000010004 */
[----:B------:R-:W-:-:S02]  /*25380*/  F2FP.BF16.PACK_AB R4, R35, R39 ;  /* 0x000000272304723e */ /* 0x000fc400000010ff */
[----:B------:R-:W-:Y:S02]  /*25390*/  F2FP.BF16.PACK_AB R11, R3, R11 ;  /* 0x0000000b030b723e */ /* 0x000fe400000010ff */
[----:B------:R-:W-:Y:S02]  /*253a0*/  F2FP.BF16.PACK_AB R5, R24, R33 ;  /* 0x000000211805723e */ /* 0x000fe400000010ff */
[----:B------:R-:W-:Y:S01]  /*253b0*/  F2FP.BF16.PACK_AB R7, R2, R20 ;  /* 0x000000140207723e */ /* 0x000fe200000010ff */
[----:B------:R1:W-:Y:S04]  /*253c0*/  ST.E.128 [R30.64], R8 ;  /* 0x000000081e007985 */ /* 0x0003e8000c101d04 */
[----:B------:R1:W-:Y:S02]  /*253d0*/  ST.E.128 [R28.64], R4 ;  /* 0x000000041c007985 */ /* 0x0003e4000c101d04 */
.L_x_1012:
[----:B------:R-:W-:Y:S05]  /*253e0*/  BSYNC B0 ;  /* 0x0000000000007941 */ /* 0x000fea0003800000 */
.L_x_1011:
[----:B------:R-:W-:Y:S01]  /*253f0*/  IADD3 R2, R57, 0x20, RZ ;  /* 0x0000002039027810 */ /* 0x000fe20007ffe0ff */
[----:B------:R-:W-:Y:S03]  /*25400*/  BSSY B0, `(.L_x_1013) ;  /* 0x000007a000007945 */ /* 0x000fe60003800000 */
[----:B------:R-:W-:-:S13]  /*25410*/  ISETP.GE.AND P0, PT, R2, R0, PT ;  /* 0x000000000200720c */ /* 0x000fda0003f06270 */
[----:B------:R-:W-:Y:S05]  /*25420*/  @P0 BRA `(.L_x_1014) ;  /* 0x0000077000000947 */ /* 0x000fea0003800000 */
[----:B-1----:R-:W-:Y:S01]  /*25430*/  SHF.R.S32.HI R6, RZ, 0x1f, R2 ;  /* 0x0000001fff067819 */ /* 0x002fe20000011402 */
[----:B------:R-:W-:Y:S01]  /*25440*/  IMAD.SHL.U32 R5, R68, 0x40, RZ ;  /* 0x0000004044057824 */ /* 0x000fe200078e00ff */
[----:B------:R-:W-:Y:S02]  /*25450*/  SHF.R.S32.HI R7, RZ, 0x1f, R56 ;  /* 0x0000001fff077819 */ /* 0x000fe40000011438 */
[CC--:B------:R-:W-:Y:S02]  /*25460*/  LEA.HI R4, R6.reuse, R2.reuse, RZ, 0x3 ;  /* 0x0000000206047211 */ /* 0x0c0fe400078f18ff */
[----:B------:R-:W-:Y:S02]  /*25470*/  LEA.HI R6, R6, R2, RZ, 0x6 ;  /* 0x0000000206067211 */ /* 0x000fe400078f30ff */
[----:B------:R-:W-:Y:S02]  /*25480*/  SHF.R.S32.HI R3, RZ, 0x3, R4 ;  /* 0x00000003ff037819 */ /* 0x000fe40000011404 */
[----:B------:R-:W-:-:S02]  /*25490*/  LOP3.LUT R2, R5, 0x1c0, RZ, 0xc0, !PT ;  /* 0x000001c005027812 */ /* 0x000fc400078ec0ff */
[----:B------:R-:W-:Y:S02]  /*254a0*/  LEA.HI R3, R0, R3, RZ, 0x1d ;  /* 0x0000000300037211 */ /* 0x000fe400078fe8ff */
[----:B------:R-:W-:Y:S01]  /*254b0*/  LEA.HI R5, R7, R56, RZ, 0x5 ;  /* 0x0000003807057211 */ /* 0x000fe200078f28ff */
[----:B------:R-:W-:Y:S01]  /*254c0*/  IMAD.SHL.U32 R7, R6, 0x80, RZ ;  /* 0x0000008006077824 */ /* 0x000fe200078e00ff */
[----:B------:R-:W-:Y:S02]  /*254d0*/  SHF.R.S32.HI R6, RZ, 0x1f, R3 ;  /* 0x0000001fff067819 */ /* 0x000fe40000011403 */
[----:B------:R-:W-:Y:S01]  /*254e0*/  LOP3.LUT R8, R2, 0x38, R4, 0xf8, !PT ;  /* 0x0000003802087812 */ /* 0x000fe200078ef804 */
[----:B------:R-:W-:Y:S01]  /*254f0*/  IMAD.SHL.U32 R4, R5, 0x10, RZ ;  /* 0x0000001005047824 */ /* 0x000fe200078e00ff */
[----:B------:R-:W-:Y:S01]  /*25500*/  LEA.HI R9, R6, R3, RZ, 0x3 ;  /* 0x0000000306097211 */ /* 0x000fe200078f18ff */
[----:B------:R-:W-:Y:S01]  /*25510*/  IMAD.SHL.U32 R5, R3, 0x8, RZ ;  /* 0x0000000803057824 */ /* 0x000fe200078e00ff */
[----:B------:R-:W-:-:S02]  /*25520*/  SHF.R.U32.HI R10, RZ, 0x3, R2 ;  /* 0x00000003ff0a7819 */ /* 0x000fc40000011602 */
[----:B------:R-:W-:Y:S01]  /*25530*/  LOP3.LUT R3, R4, 0xfffffe00, RZ, 0xc0, !PT ;  /* 0xfffffe0004037812 */ /* 0x000fe200078ec0ff */
[----:B------:R-:W-:Y:S01]  /*25540*/  IMAD.SHL.U32 R4, R9, 0x400, RZ ;  /* 0x0000040009047824 */ /* 0x000fe200078e00ff */
[----:B------:R-:W-:Y:S02]  /*25550*/  LOP3.LUT R2, R2, 0x38, R5, 0xf8, !PT ;  /* 0x0000003802027812 */ /* 0x000fe400078ef805 */
[----:B------:R-:W-:Y:S02]  /*25560*/  LOP3.LUT R7, R7, 0xffffe000, RZ, 0xc0, !PT ;  /* 0xffffe00007077812 */ /* 0x000fe400078ec0ff */
[-C--:B------:R-:W-:Y:S02]  /*25570*/  LOP3.LUT R6, R8, R10.reuse, RZ, 0x3c, !PT ;  /* 0x0000000a08067212 */ /* 0x080fe400078e3cff */
[----:B------:R-:W-:Y:S02]  /*25580*/  LOP3.LUT R2, R2, R10, RZ, 0x3c, !PT ;  /* 0x0000000a02027212 */ /* 0x000fe400078e3cff */
[----:B------:R-:W-:-:S02]  /*25590*/  LOP3.LUT R4, R4, 0xffffe000, RZ, 0xc0, !PT ;  /* 0xffffe00004047812 */ /* 0x000fc400078ec0ff */
[--C-:B------:R-:W-:Y:S02]  /*255a0*/  IADD3 R5, R6, R7, R3.reuse ;  /* 0x0000000706057210 */ /* 0x100fe40007ffe003 */
[----:B------:R-:W-:-:S03]  /*255b0*/  IADD3 R2, R2, R4, R3 ;  /* 0x0000000402027210 */ /* 0x000fc60007ffe003 */
[----:B------:R-:W-:-:S04]  /*255c0*/  IMAD.WIDE.U32 R26, R5, 0x2, R36 ;  /* 0x00000002051a7825 */ /* 0x000fc800078e0024 */
[----:B------:R-:W-:Y:S01]  /*255d0*/  IMAD.WIDE.U32 R24, R2, 0x2, R36 ;  /* 0x0000000202187825 */ /* 0x000fe200078e0024 */
[----:B------:R-:W2:Y:S04]  /*255e0*/  LD.E.128 R8, [R26.64] ;  /* 0x000000041a087980 */ /* 0x000ea8000c101d00 */
[----:B------:R-:W3:Y:S01]  /*255f0*/  LD.E.128 R4, [R24.64] ;  /* 0x0000000418047980 */ /* 0x000ee2000c101d00 */
[--C-:B------:R-:W-:Y:S02]  /*25600*/  SHF.R.U64 R16, R16, 0x10, R17.reuse ;  /* 0x0000001010107819 */ /* 0x100fe40000001211 */
[----:B------:R-:W-:Y:S02]  /*25610*/  SHF.R.U32.HI R2, RZ, 0x10, R17 ;  /* 0x00000010ff027819 */ /* 0x000fe40000011611 */
[----:B------:R-:W-:-:S02]  /*25620*/  SHF.R.U64 R17, R18, 0x10, R19 ;  /* 0x0000001012117819 */ /* 0x000fc40000001213 */
[----:B------:R-:W-:Y:S02]  /*25630*/  SHF.R.U64 R18, R12, 0x10, R13 ;  /* 0x000000100c127819 */ /* 0x000fe4000000120d */
[----:B------:R-:W-:Y:S02]  /*25640*/  SHF.R.U32.HI R3, RZ, 0x10, R19 ;  /* 0x00000010ff037819 */ /* 0x000fe40000011613 */
[----:B------:R-:W-:Y:S02]  /*25650*/  SHF.R.U32.HI R12, RZ, 0x10, R13 ;  /* 0x00000010ff0c7819 */ /* 0x000fe4000001160d */
[--C-:B------:R-:W-:Y:S02]  /*25660*/  SHF.R.U64 R20, R14, 0x10, R15.reuse ;  /* 0x000000100e147819 */ /* 0x100fe4000000120f */
[----:B------:R-:W-:Y:S02]  /*25670*/  SHF.R.U32.HI R19, RZ, 0x10, R15 ;  /* 0x00000010ff137819 */ /* 0x000fe4000001160f */
[----:B------:R-:W-:-:S02]  /*25680*/  PRMT R15, R82, 0x5432, R16 ;  /* 0x00005432520f7816 */ /* 0x000fc40000000010 */
[----:B------:R-:W-:Y:S02]  /*25690*/  PRMT R13, R80, 0x5432, R18 ;  /* 0x00005432500d7816 */ /* 0x000fe40000000012 */
[----:B------:R-:W-:Y:S01]  /*256a0*/  PRMT R22, R83, 0x5432, R17 ;  /* 0x0000543253167816 */ /* 0x000fe20000000011 */
[----:B------:R-:W-:Y:S01]  /*256b0*/  IMAD.U32 R29, R15, 0x10000, RZ ;  /* 0x000100000f1d7824 */ /* 0x000fe200078e00ff */
[----:B------:R-:W-:Y:S01]  /*256c0*/  PRMT R14, R82, 0x5410, R2 ;  /* 0x00005410520e7816 */ /* 0x000fe20000000002 */
[----:B------:R-:W-:Y:S01]  /*256d0*/  IMAD.U32 R28, R13, 0x10000, RZ ;  /* 0x000100000d1c7824 */ /* 0x000fe200078e00ff */
[----:B------:R-:W-:Y:S02]  /*256e0*/  PRMT R21, R83, 0x5410, R3 ;  /* 0x0000541053157816 */ /* 0x000fe40000000003 */
[----:B------:R-:W-:Y:S02]  /*256f0*/  PRMT R12, R80, 0x5410, R12 ;  /* 0x00005410500c7816 */ /* 0x000fe4000000000c */
[----:B------:R-:W-:Y:S01]  /*25700*/  LOP3.LUT R30, R13, 0xffff0000, RZ, 0xc0, !PT ;  /* 0xffff00000d1e7812 */ /* 0x000fe200078ec0ff */
[----:B------:R-:W-:Y:S01]  /*25710*/  IMAD.U32 R13, R14, 0x10000, RZ ;  /* 0x000100000e0d7824 */ /* 0x000fe200078e00ff */
[----:B------:R-:W-:-:S02]  /*25720*/  LOP3.LUT R15, R15, 0xffff0000, RZ, 0xc0, !PT ;  /* 0xffff00000f0f7812 */ /* 0x000fc400078ec0ff */
[C---:B------:R-:W-:Y:S02]  /*25730*/  PRMT R20, R81.reuse, 0x5432, R20 ;  /* 0x0000543251147816 */ /* 0x040fe40000000014 */
[----:B------:R-:W-:Y:S01]  /*25740*/  PRMT R19, R81, 0x5410, R19 ;  /* 0x0000541051137816 */ /* 0x000fe20000000013 */
[C---:B--2---:R-:W-:Y:S01]  /*25750*/  IMAD.U32 R18, R8.reuse, 0x10000, RZ ;  /* 0x0001000008127824 */ /* 0x044fe200078e00ff */
[----:B------:R-:W-:Y:S01]  /*25760*/  LOP3.LUT R17, R8, 0xffff0000, RZ, 0xc0, !PT ;  /* 0xffff000008117812 */ /* 0x000fe200078ec0ff */
[C---:B------:R-:W-:Y:S01]  /*25770*/  IMAD.U32 R16, R9.reuse, 0x10000, RZ ;  /* 0x0001000009107824 */ /* 0x040fe200078e00ff */
[----:B------:R-:W-:Y:S01]  /*25780*/  LOP3.LUT R9, R9, 0xffff0000, RZ, 0xc0, !PT ;  /* 0xffff000009097812 */ /* 0x000fe200078ec0ff */
[C---:B---3--:R-:W-:Y:S01]  /*25790*/  IMAD.U32 R8, R4.reuse, 0x10000, RZ ;  /* 0x0001000004087824 */ /* 0x048fe200078e00ff */
[C---:B------:R-:W-:Y:S01]  /*257a0*/  LOP3.LUT R2, R5.reuse, 0xffff0000, RZ, 0xc0, !PT ;  /* 0xffff000005027812 */ /* 0x040fe200078ec0ff */
[----:B------:R-:W-:Y:S01]  /*257b0*/  IMAD.U32 R3, R5, 0x10000, RZ ;  /* 0x0001000005037824 */ /* 0x000fe200078e00ff */
[----:B------:R-:W-:Y:S01]  /*257c0*/  LOP3.LUT R4, R4, 0xffff0000, RZ, 0xc0, !PT ;  /* 0xffff000004047812 */ /* 0x000fe200078ec0ff */
[----:B------:R-:W-:-:S02]  /*257d0*/  FMUL.FTZ R23, R8, R28 ;  /* 0x0000001c08177220 */ /* 0x000fc40000410000 */
[-C--:B------:R-:W-:Y:S02]  /*257e0*/  FMUL.FTZ R5, R8, R29.reuse ;  /* 0x0000001d08057220 */ /* 0x080fe40000410000 */
[C---:B------:R-:W-:Y:S02]  /*257f0*/  FFMA.FTZ R33, R18.reuse, R29, -R23 ;  /* 0x0000001d12217223 */ /* 0x040fe40000010817 */
[----:B------:R-:W-:Y:S02]  /*25800*/  FFMA.FTZ R31, R18, R28, R5 ;  /* 0x0000001c121f7223 */ /* 0x000fe40000010005 */
[C---:B------:R-:W-:Y:S01]  /*25810*/  IMAD.U32 R18, R12.reuse, 0x10000, RZ ;  /* 0x000100000c127824 */ /* 0x040fe200078e00ff */
[----:B------:R-:W-:Y:S01]  /*25820*/  LOP3.LUT R12, R12, 0xffff0000, RZ, 0xc0, !PT ;  /* 0xffff00000c0c7812 */ /* 0x000fe200078ec0ff */
[C---:B------:R-:W-:Y:S02]  /*25830*/  FMUL.FTZ R5, R4.reuse, R30 ;  /* 0x0000001e04057220 */ /* 0x040fe40000410000 */
[----:B------:R-:W-:-:S02]  /*25840*/  FMUL.FTZ R8, R4, R15 ;  /* 0x0000000f04087220 */ /* 0x000fc40000410000 */
[CC--:B------:R-:W-:Y:S02]  /*25850*/  FMUL.FTZ R4, R3.reuse, R18.reuse ;  /* 0x0000001203047220 */ /* 0x0c0fe40000410000 */
[----:B------:R-:W-:Y:S02]  /*25860*/  FMUL.FTZ R3, R3, R13 ;  /* 0x0000000d03037220 */ /* 0x000fe40000410000 */
[----:B------:R-:W-:Y:S01]  /*25870*/  FFMA.FTZ R29, R17, R15, -R5 ;  /* 0x0000000f111d7223 */ /* 0x000fe20000010805 */
[----:B------:R-:W-:Y:S01]  /*25880*/  LOP3.LUT R5, R14, 0xffff0000, RZ, 0xc0, !PT ;  /* 0xffff00000e057812 */ /* 0x000fe200078ec0ff */
[C---:B------:R-:W-:Y:S02]  /*25890*/  FFMA.FTZ R18, R16.reuse, R18, R3 ;  /* 0x0000001210127223 */ /* 0x040fe40000010003 */
[----:B------:R-:W-:Y:S02]  /*258a0*/  FFMA.FTZ R23, R16, R13, -R4 ;  /* 0x0000000d10177223 */ /* 0x000fe40000010804 */
[----:B------:R-:W-:-:S02]  /*258b0*/  FMUL.FTZ R3, R2, R12 ;  /* 0x0000000c02037220 */ /* 0x000fc40000410000 */
[----:B------:R-:W-:Y:S02]  /*258c0*/  FFMA.FTZ R28, R17, R30, R8 ;  /* 0x0000001e111c7223 */ /* 0x000fe40000010008 */
[C---:B------:R-:W-:Y:S01]  /*258d0*/  IMAD.U32 R14, R20.reuse, 0x10000, RZ ;  /* 0x00010000140e7824 */ /* 0x040fe200078e00ff */
[----:B------:R-:W-:Y:S01]  /*258e0*/  LOP3.LUT R20, R20, 0xffff0000, RZ, 0xc0, !PT ;  /* 0xffff000014147812 */ /* 0x000fe200078ec0ff */
[----:B------:R-:W-:Y:S02]  /*258f0*/  IMAD.U32 R13, R6, 0x10000, RZ ;  /* 0x00010000060d7824 */ /* 0x000fe400078e00ff */
[----:B------:R-:W-:Y:S02]  /*25900*/  IMAD.U32 R8, R22, 0x10000, RZ ;  /* 0x0001000016087824 */ /* 0x000fe400078e00ff */
[-C--:B------:R-:W-:Y:S02]  /*25910*/  FMUL.FTZ R4, R2, R5.reuse ;  /* 0x0000000502047220 */ /* 0x080fe40000410000 */
[----:B------:R-:W-:-:S02]  /*25920*/  FFMA.FTZ R17, R9, R5, -R3 ;  /* 0x0000000509117223 */ /* 0x000fc40000010803 */
[----:B------:R-:W-:Y:S02]  /*25930*/  IMAD.U32 R5, R10, 0x10000, RZ ;  /* 0x000100000a057824 */ /* 0x000fe400078e00ff */
[C---:B------:R-:W-:Y:S02]  /*25940*/  FMUL.FTZ R3, R13.reuse, R14 ;  /* 0x0000000e0d037220 */ /* 0x040fe40000410000 */
[----:B------:R-:W-:Y:S02]  /*25950*/  FMUL.FTZ R2, R13, R8 ;  /* 0x000000080d027220 */ /* 0x000fe40000410000 */
[----:B------:R-:W-:Y:S01]  /*25960*/  FFMA.FTZ R16, R9, R12, R4 ;  /* 0x0000000c09107223 */ /* 0x000fe20000010004 */
[----:B------:R-:W-:Y:S01]  /*25970*/  LOP3.LUT R4, R11, 0xffff0000, RZ, 0xc0, !PT ;  /* 0xffff00000b047812 */ /* 0x000fe200078ec0ff */
[C---:B------:R-:W-:Y:S01]  /*25980*/  IMAD.U32 R12, R19.reuse, 0x10000, RZ ;  /* 0x00010000130c7824 */ /* 0x040fe200078e00ff */
[----:B------:R-:W-:Y:S01]  /*25990*/  LOP3.LUT R19, R19, 0xffff0000, RZ, 0xc0, !PT ;  /* 0xffff000013137812 */ /* 0x000fe200078ec0ff */
[----:B------:R-:W-:-:S02]  /*259a0*/  IMAD.U32 R9, R7, 0x10000, RZ ;  /* 0x0001000007097824 */ /* 0x000fc400078e00ff */
[C---:B------:R-:W-:Y:S01]  /*259b0*/  FFMA.FTZ R15, R5.reuse, R8, -R3 ;  /* 0x00000008050f7223 */ /* 0x040fe20000010803 */
[----:B------:R-:W-:Y:S01]  /*259c0*/  LOP3.LUT R8, R10, 0xffff0000, RZ, 0xc0, !PT ;  /* 0xffff00000a087812 */ /* 0x000fe200078ec0ff */
[----:B------:R-:W-:Y:S01]  /*259d0*/  FFMA.FTZ R14, R5, R14, R2 ;  /* 0x0000000e050e7223 */ /* 0x000fe20000010002 */
[----:B------:R-:W-:Y:S01]  /*259e0*/  LOP3.LUT R3, R6, 0xffff0000, RZ, 0xc0, !PT ;  /* 0xffff000006037812 */ /* 0x000fe200078ec0ff */
[----:B------:R-:W-:Y:S01]  /*259f0*/  IMAD.U32 R13, R21, 0x10000, RZ ;  /* 0x00010000150d7824 */ /* 0x000fe200078e00ff */
[----:B------:R-:W-:Y:S01]  /*25a00*/  LOP3.LUT R2, R7, 0xffff0000, RZ, 0xc0, !PT ;  /* 0xffff000007027812 */ /* 0x000fe200078ec0ff */
[----:B------:R-:W-:Y:S02]  /*25a10*/  IMAD.U32 R5, R11, 0x10000, RZ ;  /* 0x000100000b057824 */ /* 0x000fe400078e00ff */
[CC--:B------:R-:W-:Y:S02]  /*25a20*/  FMUL.FTZ R10, R9.reuse, R12.reuse ;  /* 0x0000000c090a7220 */ /* 0x0c0fe40000410000 */
[-C--:B------:R-:W-:Y:S01]  /*25a30*/  FMUL.FTZ R6, R9, R13.reuse ;  /* 0x0000000d09067220 */ /* 0x080fe20000410000 */
[----:B------:R-:W-:Y:S01]  /*25a40*/  LOP3.LUT R9, R21, 0xffff0000, RZ, 0xc0, !PT ;  /* 0xffff000015097812 */ /* 0x000fe200078ec0ff */
[C---:B------:R-:W-:Y:S01]  /*25a50*/  FFMA.FTZ R13, R5.reuse, R13, -R10 ;  /* 0x0000000d050d7223 */ /* 0x040fe2000001080a */
[----:B------:R-:W-:Y:S01]  /*25a60*/  LOP3.LUT R10, R22, 0xffff0000, RZ, 0xc0, !PT ;  /* 0xffff0000160a7812 */ /* 0x000fe200078ec0ff */
[----:B------:R-:W-:-:S02]  /*25a70*/  FFMA.FTZ R12, R5, R12, R6 ;  /* 0x0000000c050c7223 */ /* 0x000fc40000010006 */
[C---:B------:R-:W-:Y:S02]  /*25a80*/  FMUL.FTZ R6, R3.reuse, R20 ;  /* 0x0000001403067220 */ /* 0x040fe40000410000 */
[C---:B------:R-:W-:Y:S02]  /*25a90*/  FMUL.FTZ R11, R2.reuse, R19 ;  /* 0x00000013020b7220 */ /* 0x040fe40000410000 */
[-C--:B------:R-:W-:Y:S02]  /*25aa0*/  FMUL.FTZ R5, R3, R10.reuse ;  /* 0x0000000a03057220 */ /* 0x080fe40000410000 */
[-C--:B------:R-:W-:Y:S02]  /*25ab0*/  FMUL.FTZ R7, R2, R9.reuse ;  /* 0x0000000902077220 */ /* 0x080fe40000410000 */
[----:B------:R-:W-:Y:S02]  /*25ac0*/  FFMA.FTZ R3, R8, R10, -R6 ;  /* 0x0000000a08037223 */ /* 0x000fe40000010806 */
[----:B------:R-:W-:Y:S01]  /*25ad0*/  FFMA.FTZ R11, R4, R9, -R11 ;  /* 0x00000009040b7223 */ /* 0x000fe2000001080b */
[----:B------:R-:W-:Y:S01]  /*25ae0*/  F2FP.BF16.PACK_AB R9, R17, R23 ;  /* 0x000000171109723e */ /* 0x000fe200000010ff */
[----:B------:R-:W-:Y:S01]  /*25af0*/  FFMA.FTZ R2, R8, R20, R5 ;  /* 0x0000001408027223 */ /* 0x000fe20000010005 */
[----:B------:R-:W-:Y:S01]  /*25b00*/  F2FP.BF16.PACK_AB R8, R29, R33 ;  /* 0x000000211d08723e */ /* 0x000fe200000010ff */
[----:B------:R-:W-:Y:S01]  /*25b10*/  FFMA.FTZ R7, R4, R19, R7 ;  /* 0x0000001304077223 */ /* 0x000fe20000010007 */
[----:B------:R-:W-:-:S02]  /*25b20*/  F2FP.BF16.PACK_AB R10, R3, R15 ;  /* 0x0000000f030a723e */ /* 0x000fc400000010ff */
[----:B------:R-:W-:Y:S02]  /*25b30*/  F2FP.BF16.PACK_AB R11, R11, R13 ;  /* 0x0000000d0b0b723e */ /* 0x000fe400000010ff */
[----:B------:R-:W-:Y:S02]  /*25b40*/  F2FP.BF16.PACK_AB R4, R28, R31 ;  /* 0x0000001f1c04723e */ /* 0x000fe400000010ff */
[----:B------:R-:W-:Y:S01]  /*25b50*/  F2FP.BF16.PACK_AB R5, R16, R18 ;  /* 0x000000121005723e */ /* 0x000fe200000010ff */
[----:B------:R1:W-:Y:S01]  /*25b60*/  ST.E.128 [R26.64], R8 ;  /* 0x000000081a007985 */ /* 0x0003e2000c101d04 */
[----:B------:R-:W-:Y:S02]  /*25b70*/  F2FP.BF16.PACK_AB R6, R2, R14 ;  /* 0x0000000e0206723e */ /* 0x000fe400000010ff */
[----:B------:R-:W-:-:S05]  /*25b80*/  F2FP.BF16.PACK_AB R7, R7, R12 ;  /* 0x0000000c0707723e */ /* 0x000fca00000010ff */
[----:B------:R1:W-:Y:S02]  /*25b90*/  ST.E.128 [R24.64], R4 ;  /* 0x0000000418007985 */ /* 0x0003e4000c101d04 */
.L_x_1014:
[----:B------:R-:W-:Y:S05]  /*25ba0*/  BSYNC B0 ;  /* 0x0000000000007941 */ /* 0x000fea0003800000 */
.L_x_1013:
[----:B------:R-:W-:-:S04]  /*25bb0*/  IADD3 R2, R57, 0x40, RZ ;  /* 0x0000004039027810 */ /* 0x000fc80007ffe0ff */
[----:B------:R-:W-:-:S13]  /*25bc0*/  ISETP.GE.AND P0, PT, R2, R0, PT ;  /* 0x000000000200720c */ /* 0x000fda0003f06270 */
[----:B------:R-:W-:Y:S05]  /*25bd0*/  @P0 BRA `(.L_x_1010) ;  /* 0x0000077000000947 */ /* 0x000fea0003800000 */
[----:B-1----:R-:W-:Y:S01]  /*25be0*/  SHF.R.S32.HI R5, RZ, 0x1f, R2 ;  /* 0x0000001fff057819 */ /* 0x002fe20000011402 */
[----:B------:R-:W-:Y:S01]  /*25bf0*/  IMAD.SHL.U32 R7, R68, 0x40, RZ ;  /* 0x0000004044077824 */ /* 0x000fe200078e00ff */
[----:B------:R-:W-:Y:S02]  /*25c00*/  SHF.R.S32.HI R3, RZ, 0x1f, R56 ;  /* 0x0000001fff037819 */ /* 0x000fe40000011438 */
[----:B------:R-:W-:Y:S02]  /*25c10*/  LEA.HI R4, R5, R2, RZ, 0x3 ;  /* 0x0000000205047211 */ /* 0x000fe400078f18ff */
[----:B------:R-:W-:Y:S02]  /*25c20*/  LEA.HI R3, R3, R56, RZ, 0x5 ;  /* 0x0000003803037211 */ /* 0x000fe400078f28ff */
[----:B------:R-:W-:Y:S02]  /*25c30*/  SHF.R.S32.HI R6, RZ, 0x3, R4 ;  /* 0x00000003ff067819 */ /* 0x000fe40000011404 */
[----:B------:R-:W-:-:S02]  /*25c40*/  LEA.HI R5, R5, R2, RZ, 0x6 ;  /* 0x0000000205057211 */ /* 0x000fc400078f30ff */
[----:B------:R-:W-:Y:S01]  /*25c50*/  LOP3.LUT R2, R7, 0x1c0, RZ, 0xc0, !PT ;  /* 0x000001c007027812 */ /* 0x000fe200078ec0ff */
[----:B------:R-:W-:Y:S01]  /*25c60*/  IMAD.SHL.U32 R7, R3, 0x10, RZ ;  /* 0x0000001003077824 */ /* 0x000fe200078e00ff */
[----:B------:R-:W-:Y:S01]  /*25c70*/  LEA.HI R3, R0, R6, RZ, 0x1d ;  /* 0x0000000600037211 */ /* 0x000fe200078fe8ff */
[----:B------:R-:W-:Y:S01]  /*25c80*/  IMAD.SHL.U32 R8, R5, 0x80, RZ ;  /* 0x0000008005087824 */ /* 0x000fe200078e00ff */
[----:B------:R-:W-:Y:S02]  /*25c90*/  LOP3.LUT R6, R2, 0x38, R4, 0xf8, !PT ;  /* 0x0000003802067812 */ /* 0x000fe400078ef804 */
[----:B------:R-:W-:Y:S02]  /*25ca0*/  SHF.R.U32.HI R9, RZ, 0x3, R2 ;  /* 0x00000003ff097819 */ /* 0x000fe40000011602 */
[----:B------:R-:W-:Y:S02]  /*25cb0*/  SHF.R.S32.HI R5, RZ, 0x1f, R3 ;  /* 0x0000001fff057819 */ /* 0x000fe40000011403 */
[----:B------:R-:W-:-:S02]  /*25cc0*/  LOP3.LUT R4, R7, 0xfffffe00, RZ, 0xc0, !PT ;  /* 0xfffffe0007047812 */ /* 0x000fc400078ec0ff */
[----:B------:R-:W-:Y:S01]  /*25cd0*/  LOP3.LUT R7, R6, R9, RZ, 0x3c, !PT ;  /* 0x0000000906077212 */ /* 0x000fe200078e3cff */
[----:B------:R-:W-:Y:S01]  /*25ce0*/  IMAD.SHL.U32 R6, R3, 0x8, RZ ;  /* 0x0000000803067824 */ /* 0x000fe200078e00ff */
[----:B------:R-:W-:Y:S02]  /*25cf0*/  LEA.HI R3, R5, R3, RZ, 0x3 ;  /* 0x0000000305037211 */ /* 0x000fe400078f18ff */
[----:B------:R-:W-:Y:S02]  /*25d00*/  LOP3.LUT R8, R8, 0xffffe000, RZ, 0xc0, !PT ;  /* 0xffffe00008087812 */ /* 0x000fe400078ec0ff */
[----:B------:R-:W-:Y:S01]  /*25d10*/  LOP3.LUT R5, R2, 0x38, R6, 0xf8, !PT ;  /* 0x0000003802057812 */ /* 0x000fe200078ef806 */
[----:B------:R-:W-:Y:S01]  /*25d20*/  IMAD.SHL.U32 R2, R3, 0x400, RZ ;  /* 0x0000040003027824 */ /* 0x000fe200078e00ff */
[----:B------:R-:W-:Y:S02]  /*25d30*/  IADD3 R7, R7, R8, R4 ;  /* 0x0000000807077210 */ /* 0x000fe40007ffe004 */
[----:B------:R-:W-:-:S02]  /*25d40*/  LOP3.LUT R3, R5, R9, RZ, 0x3c, !PT ;  /* 0x0000000905037212 */ /* 0x000fc400078e3cff */
[----:B------:R-:W-:Y:S01]  /*25d50*/  LOP3.LUT R2, R2, 0xffffe000, RZ, 0xc0, !PT ;  /* 0xffffe00002027812 */ /* 0x000fe200078ec0ff */
[----:B------:R-:W-:-:S03]  /*25d60*/  IMAD.WIDE.U32 R30, R7, 0x2, R36 ;  /* 0x00000002071e7825 */ /* 0x000fc600078e0024 */
[----:B------:R-:W-:Y:S02]  /*25d70*/  IADD3 R2, R3, R2, R4 ;  /* 0x0000000203027210 */ /* 0x000fe40007ffe004 */
[----:B------:R-:W2:Y:S03]  /*25d80*/  LD.E.128 R8, [R30.64] ;  /* 0x000000041e087980 */ /* 0x000ea6000c101d00 */
[----:B------:R-:W-:-:S05]  /*25d90*/  IMAD.WIDE.U32 R28, R2, 0x2, R36 ;  /* 0x00000002021c7825 */ /* 0x000fca00078e0024 */
[----:B------:R-:W3:Y:S01]  /*25da0*/  LD.E.128 R4, [R28.64] ;  /* 0x000000041c047980 */ /* 0x000ee2000c101d00 */
[----:B------:R-:W-:Y:S02]  /*25db0*/  SHF.R.U64 R14, R44, 0x10, R45 ;  /* 0x000000102c0e7819 */ /* 0x000fe4000000122d */
[----:B------:R-:W-:Y:S02]  /*25dc0*/  SHF.R.U64 R2, R40, 0x10, R41 ;  /* 0x0000001028027819 */ /* 0x000fe40000001229 */
[--C-:B------:R-:W-:Y:S02]  /*25dd0*/  SHF.R.U64 R12, R42, 0x10, R43.reuse ;  /* 0x000000102a0c7819 */ /* 0x100fe4000000122b */
[----:B------:R-:W-:Y:S02]  /*25de0*/  SHF.R.U32.HI R13, RZ, 0x10, R43 ;  /* 0x00000010ff0d7819 */ /* 0x000fe4000001162b */
[----:B------:R-:W-:Y:S02]  /*25df0*/  PRMT R20, R85, 0x5432, R14 ;  /* 0x0000543255147816 */ /* 0x000fe4000000000e */
[----:B------:R-:W-:-:S02]  /*25e00*/  SHF.R.U32.HI R15, RZ, 0x10, R45 ;  /* 0x00000010ff0f7819 */ /* 0x000fc4000001162d */
[----:B------:R-:W-:Y:S01]  /*25e10*/  PRMT R27, R87, 0x5432, R2 ;  /* 0x00005432571b7816 */ /* 0x000fe20000000002 */
[----:B------:R-:W-:Y:S01]  /*25e20*/  IMAD.U32 R34, R20, 0x10000, RZ ;  /* 0x0001000014227824 */ /* 0x000fe200078e00ff */
[C---:B------:R-:W-:Y:S02]  /*25e30*/  PRMT R22, R88.reuse, 0x5432, R12 ;  /* 0x0000543258167816 */ /* 0x040fe4000000000c */
[----:B------:R-:W-:Y:S01]  /*25e40*/  PRMT R21, R88, 0x5410, R13 ;  /* 0x0000541058157816 */ /* 0x000fe2000000000d */
[----:B------:R-:W-:Y:S01]  /*25e50*/  IMAD.U32 R33, R27, 0x10000, RZ ;  /* 0x000100001b217824 */ /* 0x000fe200078e00ff */
[----:B------:R-:W-:Y:S02]  /*25e60*/  PRMT R19, R85, 0x5410, R15 ;  /* 0x0000541055137816 */ /* 0x000fe4000000000f */
[----:B------:R-:W-:Y:S02]  /*25e70*/  SHF.R.U32.HI R3, RZ, 0x10, R41 ;  /* 0x00000010ff037819 */ /* 0x000fe40000011629 */
[----:B------:R-:W-:Y:S01]  /*25e80*/  LOP3.LUT R38, R20, 0xffff0000, RZ, 0xc0, !PT ;  /* 0xffff000014267812 */ /* 0x000fe200078ec0ff */
[----:B------:R-:W-:Y:S01]  /*25e90*/  IMAD.U32 R35, R19, 0x10000, RZ ;  /* 0x0001000013237824 */ /* 0x000fe200078e00ff */
[----:B------:R-:W-:-:S02]  /*25ea0*/  PRMT R23, R87, 0x5410, R3 ;  /* 0x0000541057177816 */ /* 0x000fc40000000003 */
[--C-:B------:R-:W-:Y:S02]  /*25eb0*/  SHF.R.U64 R18, R46, 0x10, R47.reuse ;  /* 0x000000102e127819 */ /* 0x100fe4000000122f */
[----:B------:R-:W-:Y:S01]  /*25ec0*/  SHF.R.U32.HI R17, RZ, 0x10, R47 ;  /* 0x00000010ff117819 */ /* 0x000fe2000001162f */
[----:B------:R-:W-:Y:S01]  /*25ed0*/  IMAD.U32 R20, R23, 0x10000, RZ ;  /* 0x0001000017147824 */ /* 0x000fe200078e00ff */
[C---:B------:R-:W-:Y:S02]  /*25ee0*/  PRMT R18, R86.reuse, 0x5432, R18 ;  /* 0x0000543256127816 */ /* 0x040fe40000000012 */
[----:B------:R-:W-:Y:S02]  /*25ef0*/  LOP3.LUT R39, R19, 0xffff0000, RZ, 0xc0, !PT ;  /* 0xffff000013277812 */ /* 0x000fe400078ec0ff */
[----:B------:R-:W-:Y:S01]  /*25f00*/  PRMT R17, R86, 0x5410, R17 ;  /* 0x0000541056117816 */ /* 0x000fe20000000011 */
[C---:B--2---:R-:W-:Y:S01]  /*25f10*/  IMAD.U32 R13, R11.reuse, 0x10000, RZ ;  /* 0x000100000b0d7824 */ /* 0x044fe200078e00ff */
[----:B------:R-:W-:Y:S01]  /*25f20*/  LOP3.LUT R12, R11, 0xffff0000, RZ, 0xc0, !PT ;  /* 0xffff00000b0c7812 */ /* 0x000fe200078ec0ff */
[C---:B------:R-:W-:Y:S01]  /*25f30*/  IMAD.U32 R26, R8.reuse, 0x10000, RZ ;  /* 0x00010000081a7824 */ /* 0x040fe200078e00ff */
[----:B------:R-:W-:Y:S01]  /*25f40*/  LOP3.LUT R25, R8, 0xffff0000, RZ, 0xc0, !PT ;  /* 0xffff000008197812 */ /* 0x000fe200078ec0ff */
[C---:B------:R-:W-:Y:S01]  /*25f50*/  IMAD.U32 R24, R9.reuse, 0x10000, RZ ;  /* 0x0001000009187824 */ /* 0x040fe200078e00ff */
[----:B------:R-:W-:Y:S01]  /*25f60*/  LOP3.LUT R16, R9, 0xffff0000, RZ, 0xc0, !PT ;  /* 0xffff000009107812 */ /* 0x000fe200078ec0ff */
[C---:B------:R-:W-:Y:S01]  /*25f70*/  IMAD.U32 R15, R10.reuse, 0x10000, RZ ;  /* 0x000100000a0f7824 */ /* 0x040fe200078e00ff */
[----:B------:R-:W-:Y:S01]  /*25f80*/  LOP3.LUT R14, R10, 0xffff0000, RZ, 0xc0, !PT ;  /* 0xffff00000a0e7812 */ /* 0x000fe200078ec0ff */
[C---:B---3--:R-:W-:Y:S01]  /*25f90*/  IMAD.U32 R11, R4.reuse, 0x10000, RZ ;  /* 0x00010000040b7824 */ /* 0x048fe200078e00ff */
[----:B------:R-:W-:Y:S01]  /*25fa0*/  LOP3.LUT R10, R4, 0xffff0000, RZ, 0xc0, !PT ;  /* 0xffff0000040a7812 */ /* 0x000fe200078ec0ff */
[C---:B------:R-:W-:Y:S01]  /*25fb0*/  IMAD.U32 R9, R5.reuse, 0x10000, RZ ;  /* 0x0001000005097824 */ /* 0x040fe200078e00ff */
[----:B------:R-:W-:Y:S01]  /*25fc0*/  LOP3.LUT R8, R5, 0xffff0000, RZ, 0xc0, !PT ;  /* 0xffff000005087812 */ /* 0x000fe200078ec0ff */
[C---:B------:R-:W-:Y:S01]  /*25fd0*/  IMAD.U32 R5, R6.reuse, 0x10000, RZ ;  /* 0x0001000006057824 */ /* 0x040fe200078e00ff */
[----:B------:R-:W-:Y:S01]  /*25fe0*/  LOP3.LUT R4, R6, 0xffff0000, RZ, 0xc0, !PT ;  /* 0xffff000006047812 */ /* 0x000fe200078ec0ff */
[----:B------:R-:W-:Y:S01]  /*25ff0*/  FMUL.FTZ R6, R11, R34 ;  /* 0x000000220b067220 */ /* 0x000fe20000410000 */
[C---:B------:R-:W-:Y:S01]  /*26000*/  LOP3.LUT R2, R7.reuse, 0xffff0000, RZ, 0xc0, !PT ;  /* 0xffff000007027812 */ /* 0x040fe200078ec0ff */
[----:B------:R-:W-:-:S02]  /*26010*/  IMAD.U32 R3, R7, 0x10000, RZ ;  /* 0x0001000007037824 */ /* 0x000fc400078e00ff */
[-C--:B------:R-:W-:Y:S01]  /*26020*/  FMUL.FTZ R7, R11, R33.reuse ;  /* 0x000000210b077220 */ /* 0x080fe20000410000 */
[----:B------:R-:W-:Y:S01]  /*26030*/  LOP3.LUT R11, R27, 0xffff0000, RZ, 0xc0, !PT ;  /* 0xffff00001b0b7812 */ /* 0x000fe200078ec0ff */
[----:B------:R-:W-:Y:S02]  /*26040*/  FFMA.FTZ R33, R26, R33, -R6 ;  /* 0x000000211a217223 */ /* 0x000fe40000010806 */
[----:B------:R-:W-:Y:S02]  /*26050*/  FMUL.FTZ R6, R10, R38 ;  /* 0x000000260a067220 */ /* 0x000fe40000410000 */
[----:B------:R-:W-:Y:S02]  /*26060*/  FFMA.FTZ R27, R26, R34, R7 ;  /* 0x000000221a1b7223 */ /* 0x000fe40000010007 */
[----:B------:R-:W-:Y:S02]  /*26070*/  FFMA.FTZ R26, R25, R11, -R6 ;  /* 0x0000000b191a7223 */ /* 0x000fe40000010806 */
[----:B------:R-:W-:-:S02]  /*26080*/  FMUL.FTZ R7, R9, R35 ;  /* 0x0000002309077220 */ /* 0x000fc40000410000 */
[-C--:B------:R-:W-:Y:S01]  /*26090*/  FMUL.FTZ R6, R9, R20.reuse ;  /* 0x0000001409067220 */ /* 0x080fe20000410000 */
[----:B------:R-:W-:Y:S01]  /*260a0*/  LOP3.LUT R9, R23, 0xffff0000, RZ, 0xc0, !PT ;  /* 0xffff000017097812 */ /* 0x000fe200078ec0ff */
[----:B------:R-:W-:Y:S02]  /*260b0*/  IMAD.U32 R23, R22, 0x10000, RZ ;  /* 0x0001000016177824 */ /* 0x000fe400078e00ff */
[----:B------:R-:W-:Y:S02]  /*260c0*/  FMUL.FTZ R10, R10, R11 ;  /* 0x0000000b0a0a7220 */ /* 0x000fe40000410000 */
[C---:B------:R-:W-:Y:S02]  /*260d0*/  FFMA.FTZ R20, R24.reuse, R20, -R7 ;  /* 0x0000001418147223 */ /* 0x040fe40000010807 */
[----:B------:R-:W-:Y:S02]  /*260e0*/  FFMA.FTZ R19, R24, R35, R6 ;  /* 0x0000002318137223 */ /* 0x000fe40000010006 */
[----:B------:R-:W-:-:S02]  /*260f0*/  FMUL.FTZ R7, R8, R39 ;  /* 0x0000002708077220 */ /* 0x000fc40000410000 */
[C---:B------:R-:W-:Y:S01]  /*26100*/  IMAD.U32 R24, R18.reuse, 0x10000, RZ ;  /* 0x0001000012187824 */ /* 0x040fe200078e00ff */
[----:B------:R-:W-:Y:S01]  /*26110*/  LOP3.LUT R18, R18, 0xffff0000, RZ, 0xc0, !PT ;  /* 0xffff000012127812 */ /* 0x000fe200078ec0ff */
[----:B------:R-:W-:Y:S02]  /*26120*/  FMUL.FTZ R6, R8, R9 ;  /* 0x0000000908067220 */ /* 0x000fe40000410000 */
[C---:B------:R-:W-:Y:S01]  /*26130*/  IMAD.U32 R34, R17.reuse, 0x10000, RZ ;  /* 0x0001000011227824 */ /* 0x040fe200078e00ff */
[----:B------:R-:W-:Y:S01]  /*26140*/  LOP3.LUT R17, R17, 0xffff0000, RZ, 0xc0, !PT ;  /* 0xffff000011117812 */ /* 0x000fe200078ec0ff */
[----:B------:R-:W-:Y:S02]  /*26150*/  IMAD.U32 R11, R21, 0x10000, RZ ;  /* 0x00010000150b7824 */ /* 0x000fe400078e00ff */
[----:B------:R-:W-:Y:S02]  /*26160*/  FMUL.FTZ R8, R5, R23 ;  /* 0x0000001705087220 */ /* 0x000fe40000410000 */
[----:B------:R-:W-:-:S02]  /*26170*/  FFMA.FTZ R25, R25, R38, R10 ;  /* 0x0000002619197223 */ /* 0x000fc4000001000a */
[C---:B------:R-:W-:Y:S02]  /*26180*/  FFMA.FTZ R9, R16.reuse, R9, -R7 ;  /* 0x0000000910097223 */ /* 0x040fe40000010807 */
[----:B------:R-:W-:Y:S02]  /*26190*/  FMUL.FTZ R10, R5, R24 ;  /* 0x00000018050a7220 */ /* 0x000fe40000410000 */
[----:B------:R-:W-:Y:S01]  /*261a0*/  FFMA.FTZ R5, R16, R39, R6 ;  /* 0x0000002710057223 */ /* 0x000fe20000010006 */
[----:B------:R-:W-:Y:S01]  /*261b0*/  LOP3.LUT R16, R22, 0xffff0000, RZ, 0xc0, !PT ;  /* 0xffff000016107812 */ /* 0x000fe200078ec0ff */
[----:B------:R-:W-:Y:S01]  /*261c0*/  FMUL.FTZ R7, R3, R34 ;  /* 0x0000002203077220 */ /* 0x000fe20000410000 */
[----:B------:R-:W-:Y:S01]  /*261d0*/  F2FP.BF16.PACK_AB R9, R9, R20 ;  /* 0x000000140909723e */ /* 0x000fe200000010ff */
[----:B------:R-:W-:Y:S01]  /*261e0*/  FFMA.FTZ R6, R15, R24, R8 ;  /* 0x000000180f067223 */ /* 0x000fe20000010008 */
[----:B------:R-:W-:Y:S01]  /*261f0*/  LOP3.LUT R8, R21, 0xffff0000, RZ, 0xc0, !PT ;  /* 0xffff000015087812 */ /* 0x000fe200078ec0ff */
[----:B------:R-:W-:Y:S01]  /*26200*/  FMUL.FTZ R3, R3, R11 ;  /* 0x0000000b03037220 */ /* 0x000fe20000410000 */
[----:B------:R-:W-:Y:S01]  /*26210*/  F2FP.BF16.PACK_AB R5, R5, R19 ;  /* 0x000000130505723e */ /* 0x000fe200000010ff */
[----:B------:R-:W-:-:S02]  /*26220*/  FFMA.FTZ R10, R15, R23, -R10 ;  /* 0x000000170f0a7223 */ /* 0x000fc4000001080a */
[C---:B------:R-:W-:Y:S02]  /*26230*/  FFMA.FTZ R15, R13.reuse, R11, -R7 ;  /* 0x0000000b0d0f7223 */ /* 0x040fe40000010807 */
[----:B------:R-:W-:Y:S02]  /*26240*/  FFMA.FTZ R13, R13, R34, R3 ;  /* 0x000000220d0d7223 */ /* 0x000fe40000010003 */
[----:B------:R-:W-:Y:S02]  /*26250*/  FMUL.FTZ R3, R4, R18 ;  /* 0x0000001204037220 */ /* 0x000fe40000410000 */
[----:B------:R-:W-:Y:S02]  /*26260*/  FMUL.FTZ R11, R2, R17 ;  /* 0x00000011020b7220 */ /* 0x000fe40000410000 */
[----:B------:R-:W-:Y:S02]  /*26270*/  FMUL.FTZ R4, R4, R16 ;  /* 0x0000001004047220 */ /* 0x000fe40000410000 */
[----:B------:R-:W-:-:S02]  /*26280*/  FMUL.FTZ R7, R2, R8 ;  /* 0x0000000802077220 */ /* 0x000fc40000410000 */
[----:B------:R-:W-:Y:S02]  /*26290*/  FFMA.FTZ R3, R14, R16, -R3 ;  /* 0x000000100e037223 */ /* 0x000fe40000010803 */
[----:B------:R-:W-:Y:S01]  /*262a0*/  FFMA.FTZ R11, R12, R8, -R11 ;  /* 0x000000080c0b7223 */ /* 0x000fe2000001080b */
[----:B------:R-:W-:Y:S01]  /*262b0*/  F2FP.BF16.PACK_AB R8, R26, R33 ;  /* 0x000000211a08723e */ /* 0x000fe200000010ff */
[----:B------:R-:W-:Y:S01]  /*262c0*/  FFMA.FTZ R2, R14, R18, R4 ;  /* 0x000000120e027223 */ /* 0x000fe20000010004 */
[----:B------:R-:W-:Y:S01]  /*262d0*/  F2FP.BF16.PACK_AB R10, R3, R10 ;  /* 0x0000000a030a723e */ /* 0x000fe200000010ff */
[----:B------:R-:W-:Y:S01]  /*262e0*/  FFMA.FTZ R7, R12, R17, R7 ;  /* 0x000000110c077223 */ /* 0x000fe20000010007 */
[----:B------:R-:W-:Y:S02]  /*262f0*/  F2FP.BF16.PACK_AB R11, R11, R15 ;  /* 0x0000000f0b0b723e */ /* 0x000fe400000010ff */
[----:B------:R-:W-:Y:S02]  /*26300*/  F2FP.BF16.PACK_AB R4, R25, R27 ;  /* 0x0000001b1904723e */ /* 0x000fe400000010ff */
[----:B------:R-:W-:Y:S01]  /*26310*/  F2FP.BF16.PACK_AB R6, R2, R6 ;  /* 0x000000060206723e */ /* 0x000fe200000010ff */
[----:B------:R1:W-:Y:S01]  /*26320*/  ST.E.128 [R30.64], R8 ;  /* 0x000000081e007985 */ /* 0x0003e2000c101d04 */
[----:B------:R-:W-:-:S05]  /*26330*/  F2FP.BF16.PACK_AB R7, R7, R13 ;  /* 0x0000000d0707723e */ /* 0x000fca00000010ff */
[----:B------:R1:W-:Y:S02]  /*26340*/  ST.E.128 [R28.64], R4 ;  /* 0x000000041c007985 */ /* 0x0003e4000c101d04 */
.L_x_1010:
[----:B------:R-:W-:Y:S05]  /*26350*/  BSYNC B1 ;  /* 0x0000000000017941 */ /* 0x000fea0003800000 */
.L_x_1009:
[----:B-1----:R-:W-:Y:S01]  /*26360*/  IADD3 R4, R68, 0x40, RZ ;  /* 0x0000004044047810 */ /* 0x002fe20007ffe0ff */
[----:B------:R-:W-:Y:S02]  /*26370*/  IMAD.MOV.U32 R2, RZ, RZ, R112 ;  /* 0x000000ffff027224 */ /* 0x000fe400078e0070 */
[----:B------:R-:W-:Y:S01]  /*26380*/  IMAD.MOV.U32 R3, RZ, RZ, 0x0 ;  /* 0x00000000ff037424 */ /* 0x000fe200078e00ff */
[----:B------:R-:W-:-:S13]  /*26390*/  ISETP.GE.AND P0, PT, R4, R71, PT ;  /* 0x000000470400720c */ /* 0x000fda0003f06270 */
[----:B------:R-:W-:Y:S05]  /*263a0*/  @P0 RET.REL.NODEC R2 `(_ZN7cutlass13device_kernelIN5flash19enable_sm80_to_sm89INS1_16FlashAttnFwdSm80INS1_25CollectiveMainloopFwdSm80ILi8ELi1ELb0EN4cute5tupleIJNS5_1CILi128EEENS7_ILi64EEENS7_ILi192EEEEEELi192ENS_10bfloat16_tEfNS_4arch4Sm80ELb0ELb1ELb1ELb1ELb1ELb1ELb1ELb1EEENS1_21CollectiveEpilogueFwdINS6_IJS8_SA_S9_EEENS6_IJNS7_ILi1EEESI_SI_EEESC_SE_Li256ELb1ELb1ELb1ELb0EEENS1_36VarlenDynamicPersistentTileSchedulerILi128ELi64ELi256ELi256ELb1ELb1ELb0ELb1ELb0ELb1EEEEEEEEEvNT_6ParamsE) ;  /* 0xfffd9c5002000950 */ /* 0x000fea0003c3ffff */
[----:B------:R-:W-:Y:S01]  /*263b0*/  ISETP.GE.AND P0, PT, R57, R0, PT ;  /* 0x000000003900720c */ /* 0x000fe20003f06270 */
[----:B------:R-:W-:-:S12]  /*263c0*/  BSSY B0, `(.L_x_1015) ;  /* 0x0000072000007945 */ /* 0x000fd80003800000 */
[----:B------:R-:W-:Y:S05]  /*263d0*/  @P0 BRA `(.L_x_1016) ;  /* 0x0000070000000947 */ /* 0x000fea0003800000 */
[----:B------:R-:W-:Y:S01]  /*263e0*/  SHF.R.S32.HI R3, RZ, 0x1f, R4 ;  /* 0x0000001fff037819 */ /* 0x000fe20000011404 */
[----:B------:R-:W-:Y:S01]  /*263f0*/  IMAD.SHL.U32 R2, R4, 0x40, RZ ;  /* 0x0000004004027824 */ /* 0x000fe200078e00ff */
[----:B------:R-:W-:Y:S02]  /*26400*/  LEA.HI R6, R0, R32, RZ, 0x1d ;  /* 0x0000002000067211 */ /* 0x000fe400078fe8ff */
[----:B------:R-:W-:Y:S02]  /*26410*/  LEA.HI R3, R3, R4, RZ, 0x3 ;  /* 0x0000000403037211 */ /* 0x000fe400078f18ff */
[----:B------:R-:W-:Y:S02]  /*26420*/  SHF.R.S32.HI R7, RZ, 0x1f, R6 ;  /* 0x0000001fff077819 */ /* 0x000fe40000011406 */
[----:B------:R-:W-:Y:S01]  /*26430*/  LOP3.LUT R2, R2, 0x1c0, RZ, 0xc0, !PT ;  /* 0x000001c002027812 */ /* 0x000fe200078ec0ff */
[----:B------:R-:W-:Y:S01]  /*26440*/  IMAD.SHL.U32 R5, R3, 0x40, RZ ;  /* 0x0000004003057824 */ /* 0x000fe200078e00ff */
[----:B------:R-:W-:Y:S01]  /*26450*/  LEA.HI R7, R7, R6, RZ, 0x3 ;  /* 0x0000000607077211 */ /* 0x000fe200078f18ff */
[----:B------:R-:W-:Y:S01]  /*26460*/  IMAD.SHL.U32 R6, R6, 0x8, RZ ;  /* 0x0000000806067824 */ /* 0x000fe200078e00ff */
[----:B------:R-:W-:-:S02]  /*26470*/  LOP3.LUT R8, R2, 0x38, R57, 0xf8, !PT ;  /* 0x0000003802087812 */ /* 0x000fc400078ef839 */
[----:B------:R-:W-:Y:S02]  /*26480*/  SHF.R.U32.HI R3, RZ, 0x3, R2 ;  /* 0x00000003ff037819 */ /* 0x000fe40000011602 */
[----:B------:R-:W-:Y:S02]  /*26490*/  LOP3.LUT R5, R5, 0xfffffe00, RZ, 0xc0, !PT ;  /* 0xfffffe0005057812 */ /* 0x000fe400078ec0ff */
[----:B------:R-:W-:Y:S01]  /*264a0*/  LOP3.LUT R2, R2, 0x38, R6, 0xf8, !PT ;  /* 0x0000003802027812 */ /* 0x000fe200078ef806 */
[----:B------:R-:W-:Y:S01]  /*264b0*/  IMAD.SHL.U32 R6, R7, 0x400, RZ ;  /* 0x0000040007067824 */ /* 0x000fe200078e00ff */
[----:B------:R-:W-:Y:S02]  /*264c0*/  LOP3.LUT R7, R5, R8, R3, 0xf6, !PT ;  /* 0x0000000805077212 */ /* 0x000fe400078ef603 */
[----:B------:R-:W-:Y:S02]  /*264d0*/  LOP3.LUT R3, R2, R3, RZ, 0x3c, !PT ;  /* 0x0000000302037212 */ /* 0x000fe400078e3cff */
        /* <DEDUP_REMOVED lines=8> */
[----:B------:R-:W-:Y:S02]  /*26560*/  PRMT R23, R89, 0x5432, R7 ;  /* 0x0000543259177816 */ /* 0x000fe40000000007 */
[--C-:B------:R-:W-:Y:S02]  /*26570*/  SHF.R.U64 R17, R54, 0x10, R55.reuse ;  /* 0x0000001036117819 */ /* 0x100fe40000001237 */
[----:B------:R-:W-:Y:S01]  /*26580*/  SHF.R.U32.HI R18, RZ, 0x10, R55 ;  /* 0x00000010ff127819 */ /* 0x000fe20000011637 */
[----:B------:R-:W-:Y:S01]  /*26590*/  IMAD.U32 R31, R23, 0x10000, RZ ;  /* 0x00010000171f7824 */ /* 0x000fe200078e00ff */
[----:B------:R-:W-:-:S02]  /*265a0*/  SHF.R.U32.HI R16, RZ, 0x10, R53 ;  /* 0x00000010ff107819 */ /* 0x000fc40000011635 */
[----:B------:R-:W-:Y:S02]  /*265b0*/  PRMT R27, R91, 0x5432, R2 ;  /* 0x000054325b1b7816 */ /* 0x000fe40000000002 */
[C---:B------:R-:W-:Y:S02]  /*265c0*/  PRMT R21, R90.reuse, 0x5432, R17 ;  /* 0x000054325a157816 */ /* 0x040fe40000000011 */
[----:B------:R-:W-:Y:S02]  /*265d0*/  PRMT R20, R90, 0x5410, R18 ;  /* 0x000054105a147816 */ /* 0x000fe40000000012 */
[--C-:B------:R-:W-:Y:S02]  /*265e0*/  SHF.R.U64 R5, R50, 0x10, R51.reuse ;  /* 0x0000001032057819 */ /* 0x100fe40000001233 */
[----:B------:R-:W-:Y:S02]  /*265f0*/  SHF.R.U32.HI R6, RZ, 0x10, R51 ;  /* 0x00000010ff067819 */ /* 0x000fe40000011633 */
[----:B------:R-:W-:-:S02]  /*26600*/  PRMT R22, R89, 0x5410, R16 ;  /* 0x0000541059167816 */ /* 0x000fc40000000010 */
[----:B------:R-:W-:Y:S02]  /*26610*/  SHF.R.U32.HI R3, RZ, 0x10, R49 ;  /* 0x00000010ff037819 */ /* 0x000fe40000011631 */
[----:B------:R-:W-:Y:S02]  /*26620*/  LOP3.LUT R23, R23, 0xffff0000, RZ, 0xc0, !PT ;  /* 0xffff000017177812 */ /* 0x000fe400078ec0ff */
[C---:B------:R-:W-:Y:S02]  /*26630*/  PRMT R25, R92.reuse, 0x5432, R5 ;  /* 0x000054325c197816 */ /* 0x040fe40000000005 */
[----:B------:R-:W-:Y:S02]  /*26640*/  PRMT R24, R92, 0x5410, R6 ;  /* 0x000054105c187816 */ /* 0x000fe40000000006 */
[----:B------:R-:W-:Y:S02]  /*26650*/  PRMT R26, R91, 0x5410, R3 ;  /* 0x000054105b1a7816 */ /* 0x000fe40000000003 */
[----:B------:R-:W-:Y:S01]  /*26660*/  LOP3.LUT R39, R22, 0xffff0000, RZ, 0xc0, !PT ;  /* 0xffff000016277812 */ /* 0x000fe200078ec0ff */
        /* <DEDUP_REMOVED lines=12> */
[----:B------:R-:W-:Y:S01]  /*26730*/  IMAD.U32 R15, R27, 0x10000, RZ ;  /* 0x000100001b0f7824 */ /* 0x000fe200078e00ff */
[C---:B------:R-:W-:Y:S01]  /*26740*/  LOP3.LUT R5, R10.reuse, 0xffff0000, RZ, 0xc0, !PT ;  /* 0xffff00000a057812 */ /* 0x040fe200078ec0ff */
[----:B------:R-:W-:Y:S01]  /*26750*/  FMUL.FTZ R9, R13, R31 ;  /* 0x0000001f0d097220 */ /* 0x000fe20000410000 */
[----:B------:R-:W-:Y:S01]  /*26760*/  LOP3.LUT R2, R11, 0xffff0000, RZ, 0xc0, !PT ;  /* 0xffff00000b027812 */ /* 0x000fe200078ec0ff */
[----:B------:R-:W-:-:S02]  /*26770*/  IMAD.U32 R6, R10, 0x10000, RZ ;  /* 0x000100000a067824 */ /* 0x000fc400078e00ff */
[-C--:B------:R-:W-:Y:S01]  /*26780*/  FMUL.FTZ R10, R13, R15.reuse ;  /* 0x0000000f0d0a7220 */ /* 0x080fe20000410000 */
[----:B------:R-:W-:Y:S01]  /*26790*/  LOP3.LUT R13, R27, 0xffff0000, RZ, 0xc0, !PT ;  /* 0xffff00001b0d7812 */ /* 0x000fe200078ec0ff */
[----:B------:R-:W-:Y:S02]  /*267a0*/  FFMA.FTZ R38, R30, R15, -R9 ;  /* 0x0000000f1e267223 */ /* 0x000fe40000010809 */
[----:B------:R-:W-:Y:S02]  /*267b0*/  FMUL.FTZ R9, R12, R23 ;  /* 0x000000170c097220 */ /* 0x000fe40000410000 */
[----:B------:R-:W-:Y:S02]  /*267c0*/  IMAD.U32 R3, R11, 0x10000, RZ ;  /* 0x000100000b037824 */ /* 0x000fe400078e00ff */
[----:B------:R-:W-:Y:S02]  /*267d0*/  IMAD.U32 R15, R22, 0x10000, RZ ;  /* 0x00010000160f7824 */ /* 0x000fe400078e00ff */
[----:B------:R-:W-:-:S02]  /*267e0*/  IMAD.U32 R11, R26, 0x10000, RZ ;  /* 0x000100001a0b7824 */ /* 0x000fc400078e00ff */
[----:B------:R-:W-:Y:S02]  /*267f0*/  FFMA.FTZ R31, R30, R31, R10 ;  /* 0x0000001f1e1f7223 */ /* 0x000fe4000001000a */
[-C--:B------:R-:W-:Y:S02]  /*26800*/  FMUL.FTZ R10, R12, R13.reuse ;  /* 0x0000000d0c0a7220 */ /* 0x080fe40000410000 */
[C---:B------:R-:W-:Y:S02]  /*26810*/  FFMA.FTZ R30, R29.reuse, R13, -R9 ;  /* 0x0000000d1d1e7223 */ /* 0x040fe40000010809 */
[C---:B------:R-:W-:Y:S02]  /*26820*/  FMUL.FTZ R9, R8.reuse, R15 ;  /* 0x0000000f08097220 */ /* 0x040fe40000410000 */
[----:B------:R-:W-:Y:S02]  /*26830*/  FMUL.FTZ R8, R8, R11 ;  /* 0x0000000b08087220 */ /* 0x000fe40000410000 */
[----:B------:R-:W-:-:S02]  /*26840*/  FFMA.FTZ R27, R29, R23, R10 ;  /* 0x000000171d1b7223 */ /* 0x000fc4000001000a */
[----:B------:R-:W-:Y:S01]  /*26850*/  FFMA.FTZ R23, R28, R11, -R9 ;  /* 0x0000000b1c177223 */ /* 0x000fe20000010809 */
[----:B------:R-:W-:Y:S01]  /*26860*/  LOP3.LUT R9, R26, 0xffff0000, RZ, 0xc0, !PT ;  /* 0xffff00001a097812 */ /* 0x000fe200078ec0ff */
[----:B------:R-:W-:Y:S02]  /*26870*/  FFMA.FTZ R22, R28, R15, R8 ;  /* 0x0000000f1c167223 */ /* 0x000fe40000010008 */
[----:B------:R-:W-:Y:S02]  /*26880*/  FMUL.FTZ R8, R7, R39 ;  /* 0x0000002707087220 */ /* 0x000fe40000410000 */
[----:B------:R-:W-:Y:S02]  /*26890*/  IMAD.U32 R15, R25, 0x10000, RZ ;  /* 0x00010000190f7824 */ /* 0x000fe400078e00ff */
[C---:B------:R-:W-:Y:S01]  /*268a0*/  IMAD.U32 R12, R21.reuse, 0x10000, RZ ;  /* 0x00010000150c7824 */ /* 0x040fe200078e00ff */
[----:B------:R-:W-:Y:S01]  /*268b0*/  LOP3.LUT R21, R21, 0xffff0000, RZ, 0xc0, !PT ;  /* 0xffff000015157812 */ /* 0x000fe200078ec0ff */
[----:B------:R-:W-:-:S02]  /*268c0*/  FFMA.FTZ R13, R19, R9, -R8 ;  /* 0x00000009130d7223 */ /* 0x000fc40000010808 */
[----:B------:R-:W-:Y:S02]  /*268d0*/  IMAD.U32 R26, R20, 0x10000, RZ ;  /* 0x00010000141a7824 */ /* 0x000fe400078e00ff */
[----:B------:R-:W-:Y:S01]  /*268e0*/  FMUL.FTZ R7, R7, R9 ;  /* 0x0000000907077220 */ /* 0x000fe20000410000 */
[----:B------:R-:W-:Y:S01]  /*268f0*/  F2FP.BF16.PACK_AB R13, R13, R23 ;  /* 0x000000170d0d723e */ /* 0x000fe200000010ff */
[----:B------:R-:W-:Y:S02]  /*26900*/  IMAD.U32 R11, R24, 0x10000, RZ ;  /* 0x00010000180b7824 */ /* 0x000fe400078e00ff */
[C---:B------:R-:W-:Y:S02]  /*26910*/  FMUL.FTZ R8, R6.reuse, R12 ;  /* 0x0000000c06087220 */ /* 0x040fe40000410000 */
[----:B------:R-:W-:Y:S02]  /*26920*/  FMUL.FTZ R10, R6, R15 ;  /* 0x0000000f060a7220 */ /* 0x000fe40000410000 */
[----:B------:R-:W-:-:S02]  /*26930*/  FMUL.FTZ R6, R3, R26 ;  /* 0x0000001a03067220 */ /* 0x000fc40000410000 */
[----:B------:R-:W-:Y:S01]  /*26940*/  FFMA.FTZ R9, R19, R39, R7 ;  /* 0x0000002713097223 */ /* 0x000fe20000010007 */
[----:B------:R-:W-:Y:S01]  /*26950*/  LOP3.LUT R19, R20, 0xffff0000, RZ, 0xc0, !PT ;  /* 0xffff000014137812 */ /* 0x000fe200078ec0ff */
[C---:B------:R-:W-:Y:S02]  /*26960*/  FFMA.FTZ R15, R18.reuse, R15, -R8 ;  /* 0x0000000f120f7223 */ /* 0x040fe40000010808 */
[----:B------:R-:W-:Y:S01]  /*26970*/  FFMA.FTZ R10, R18, R12, R10 ;  /* 0x0000000c120a7223 */ /* 0x000fe2000001000a */
[----:B------:R-:W-:Y:S01]  /*26980*/  LOP3.LUT R18, R25, 0xffff0000, RZ, 0xc0, !PT ;  /* 0xffff000019127812 */ /* 0x000fe200078ec0ff */
[-C--:B------:R-:W-:Y:S01]  /*26990*/  FMUL.FTZ R3, R3, R11.reuse ;  /* 0x0000000b03037220 */ /* 0x080fe20000410000 */
[----:B------:R-:W-:Y:S01]  /*269a0*/  LOP3.LUT R12, R24, 0xffff0000, RZ, 0xc0, !PT ;  /* 0xffff0000180c7812 */ /* 0x000fe200078ec0ff */
[C---:B------:R-:W-:Y:S01]  /*269b0*/  FFMA.FTZ R11, R16.reuse, R11, -R6 ;  /* 0x0000000b100b7223 */ /* 0x040fe20000010806 */
[----:B------:R-:W-:Y:S01]  /*269c0*/  F2FP.BF16.PACK_AB R9, R9, R22 ;  /* 0x000000160909723e */ /* 0x000fe200000010ff */
[----:B------:R-:W-:-:S02]  /*269d0*/  FFMA.FTZ R7, R16, R26, R3 ;  /* 0x0000001a10077223 */ /* 0x000fc40000010003 */
[C---:B------:R-:W-:Y:S02]  /*269e0*/  FMUL.FTZ R3, R5.reuse, R21 ;  /* 0x0000001505037220 */ /* 0x040fe40000410000 */
[----:B------:R-:W-:Y:S02]  /*269f0*/  FMUL.FTZ R5, R5, R18 ;  /* 0x0000001205057220 */ /* 0x000fe40000410000 */
[C---:B------:R-:W-:Y:S02]  /*26a00*/  FMUL.FTZ R6, R2.reuse, R19 ;  /* 0x0000001302067220 */ /* 0x040fe40000410000 */
[----:B------:R-:W-:Y:S02]  /*26a10*/  FMUL.FTZ R8, R2, R12 ;  /* 0x0000000c02087220 */ /* 0x000fe40000410000 */
[C---:B------:R-:W-:Y:S02]  /*26a20*/  FFMA.FTZ R3, R17.reuse, R18, -R3 ;  /* 0x0000001211037223 */ /* 0x040fe40000010803 */
[----:B------:R-:W-:-:S02]  /*26a30*/  FFMA.FTZ R2, R17, R21, R5 ;  /* 0x0000001511027223 */ /* 0x000fc40000010005 */
[----:B------:R-:W-:Y:S01]  /*26a40*/  FFMA.FTZ R6, R14, R12, -R6 ;  /* 0x0000000c0e067223 */ /* 0x000fe20000010806 */
[----:B------:R-:W-:Y:S01]  /*26a50*/  F2FP.BF16.PACK_AB R12, R30, R38 ;  /* 0x000000261e0c723e */ /* 0x000fe200000010ff */
[----:B------:R-:W-:Y:S01]  /*26a60*/  FFMA.FTZ R5, R14, R19, R8 ;  /* 0x000000130e057223 */ /* 0x000fe20000010008 */
[----:B------:R-:W-:Y:S02]  /*26a70*/  F2FP.BF16.PACK_AB R14, R3, R15 ;  /* 0x0000000f030e723e */ /* 0x000fe400000010ff */
[----:B------:R-:W-:Y:S02]  /*26a80*/  F2FP.BF16.PACK_AB R15, R6, R11 ;  /* 0x0000000b060f723e */ /* 0x000fe400000010ff */
[----:B------:R-:W-:Y:S02]  /*26a90*/  F2FP.BF16.PACK_AB R8, R27, R31 ;  /* 0x0000001f1b08723e */ /* 0x000fe400000010ff */
[----:B------:R-:W-:Y:S01]  /*26aa0*/  F2FP.BF16.PACK_AB R10, R2, R10 ;  /* 0x0000000a020a723e */ /* 0x000fe200000010ff */
[----:B------:R1:W-:Y:S01]  /*26ab0*/  ST.E.128 [R34.64], R12 ;  /* 0x0000000c22007985 */ /* 0x0003e2000c101d04 */
[----:B------:R-:W-:-:S05]  /*26ac0*/  F2FP.BF16.PACK_AB R11, R5, R7 ;  /* 0x00000007050b723e */ /* 0x000fca00000010ff */
[----:B------:R1:W-:Y:S02]  /*26ad0*/  ST.E.128 [R32.64], R8 ;  /* 0x0000000820007985 */ /* 0x0003e4000c101d04 */
.L_x_1016:
[----:B------:R-:W-:Y:S05]  /*26ae0*/  BSYNC B0 ;  /* 0x0000000000007941 */ /* 0x000fea0003800000 */
.L_x_1015:
[----:B------:R-:W-:Y:S01]  /*26af0*/  IADD3 R2, R57, 0x20, RZ ;  /* 0x0000002039027810 */ /* 0x000fe20007ffe0ff */
[----:B------:R-:W-:Y:S03]  /*26b00*/  BSSY B0, `(.L_x_1017) ;  /* 0x000007a000007945 */ /* 0x000fe60003800000 */
[----:B------:R-:W-:-:S13]  /*26b10*/  ISETP.GE.AND P0, PT, R2, R0, PT ;  /* 0x000000000200720c */ /* 0x000fda0003f06270 */
[----:B------:R-:W-:Y:S05]  /*26b20*/  @P0 BRA `(.L_x_1018) ;  /* 0x0000077000000947 */ /* 0x000fea0003800000 */
[----:B------:R-:W-:Y:S01]  /*26b30*/  SHF.R.S32.HI R5, RZ, 0x1f, R2 ;  /* 0x0000001fff057819 */ /* 0x000fe20000011402 */
[----:B------:R-:W-:Y:S01]  /*26b40*/  IMAD.SHL.U32 R6, R4, 0x40, RZ ;  /* 0x0000004004067824 */ /* 0x000fe200078e00ff */
[----:B------:R-:W-:Y:S02]  /*26b50*/  SHF.R.S32.HI R7, RZ, 0x1f, R4 ;  /* 0x0000001fff077819 */ /* 0x000fe40000011404 */
[CC--:B------:R-:W-:Y:S02]  /*26b60*/  LEA.HI R3, R5.reuse, R2.reuse, RZ, 0x3 ;  /* 0x0000000205037211 */ /* 0x0c0fe400078f18ff */
[----:B------:R-:W-:Y:S02]  /*26b70*/  LEA.HI R5, R5, R2, RZ, 0x6 ;  /* 0x0000000205057211 */ /* 0x000fe400078f30ff */
[----:B------:R-:W-:Y:S02]  /*26b80*/  LOP3.LUT R2, R6, 0x1c0, RZ, 0xc0, !PT ;  /* 0x000001c006027812 */ /* 0x000fe400078ec0ff */
[----:B------:R-:W-:-:S02]  /*26b90*/  SHF.R.S32.HI R6, RZ, 0x3, R3 ;  /* 0x00000003ff067819 */ /* 0x000fc40000011403 */
[----:B-1----:R-:W-:Y:S02]  /*26ba0*/  LOP3.LUT R9, R2, 0x38, R3, 0xf8, !PT ;  /* 0x0000003802097812 */ /* 0x002fe400078ef803 */
[----:B------:R-:W-:Y:S01]  /*26bb0*/  LEA.HI R8, R7, R4, RZ, 0x3 ;  /* 0x0000000407087211 */ /* 0x000fe200078f18ff */
[----:B------:R-:W-:Y:S01]  /*26bc0*/  IMAD.SHL.U32 R7, R5, 0x80, RZ ;  /* 0x0000008005077824 */ /* 0x000fe200078e00ff */
[----:B------:R-:W-:Y:S02]  /*26bd0*/  LEA.HI R3, R0, R6, RZ, 0x1d ;  /* 0x0000000600037211 */ /* 0x000fe400078fe8ff */
[----:B------:R-:W-:Y:S01]  /*26be0*/  SHF.R.U32.HI R11, RZ, 0x3, R2 ;  /* 0x00000003ff0b7819 */ /* 0x000fe20000011602 */
[----:B------:R-:W-:Y:S01]  /*26bf0*/  IMAD.SHL.U32 R5, R8, 0x40, RZ ;  /* 0x0000004008057824 */ /* 0x000fe200078e00ff */
[----:B------:R-:W-:Y:S02]  /*26c00*/  SHF.R.S32.HI R6, RZ, 0x1f, R3 ;  /* 0x0000001fff067819 */ /* 0x000fe40000011403 */
[----:B------:R-:W-:Y:S01]  /*26c10*/  LOP3.LUT R10, R7, 0xffffe000, RZ, 0xc0, !PT ;  /* 0xffffe000070a7812 */ /* 0x000fe200078ec0ff */
[----:B------:R-:W-:Y:S01]  /*26c20*/  IMAD.SHL.U32 R7, R3, 0x8, RZ ;  /* 0x0000000803077824 */ /* 0x000fe200078e00ff */
[----:B------:R-:W-:-:S02]  /*26c30*/  LEA.HI R3, R6, R3, RZ, 0x3 ;  /* 0x0000000306037211 */ /* 0x000fc400078f18ff */
[-C--:B------:R-:W-:Y:S02]  /*26c40*/  LOP3.LUT R8, R9, R11.reuse, RZ, 0x3c, !PT ;  /* 0x0000000b09087212 */ /* 0x080fe400078e3cff */
[----:B------:R-:W-:Y:S01]  /*26c50*/  LOP3.LUT R6, R2, 0x38, R7, 0xf8, !PT ;  /* 0x0000003802067812 */ /* 0x000fe200078ef807 */
[----:B------:R-:W-:Y:S01]  /*26c60*/  IMAD.SHL.U32 R2, R3, 0x400, RZ ;  /* 0x0000040003027824 */ /* 0x000fe200078e00ff */
[----:B------:R-:W-:Y:S02]  /*26c70*/  LOP3.LUT R5, R5, 0xfffffe00, RZ, 0xc0, !PT ;  /* 0xfffffe0005057812 */ /* 0x000fe400078ec0ff */
[----:B------:R-:W-:Y:S02]  /*26c80*/  LOP3.LUT R3, R6, R11, RZ, 0x3c, !PT ;  /* 0x0000000b06037212 */ /* 0x000fe400078e3cff */
[----:B------:R-:W-:Y:S02]  /*26c90*/  LOP3.LUT R2, R2, 0xffffe000, RZ, 0xc0, !PT ;  /* 0xffffe00002027812 */ /* 0x000fe400078ec0ff */
[----:B------:R-:W-:-:S02]  /*26ca0*/  IADD3 R8, R8, R10, R5 ;  /* 0x0000000a08087210 */ /* 0x000fc40007ffe005 */
[----:B------:R-:W-:-:S03]  /*26cb0*/  IADD3 R2, R3, R2, R5 ;  /* 0x0000000203027210 */ /* 0x000fc60007ffe005 */
[----:B------:R-:W-:-:S04]  /*26cc0*/  IMAD.WIDE.U32 R34, R8, 0x2, R36 ;  /* 0x0000000208227825 */ /* 0x000fc800078e0024 */
[----:B------:R-:W-:Y:S01]  /*26cd0*/  IMAD.WIDE.U32 R32, R2, 0x2, R36 ;  /* 0x0000000202207825 */ /* 0x000fe200078e0024 */
[----:B------:R-:W2:Y:S04]  /*26ce0*/  LD.E.128 R12, [R34.64] ;  /* 0x00000004220c7980 */ /* 0x000ea8000c101d00 */
[----:B------:R-:W3:Y:S01]  /*26cf0*/  LD.E.128 R8, [R32.64] ;  /* 0x0000000420087980 */ /* 0x000ee2000c101d00 */
[----:B------:R-:W-:Y:S02]  /*26d00*/  SHF.R.U64 R7, R64, 0x10, R65 ;  /* 0x0000001040077819 */ /* 0x000fe40000001241 */
[----:B------:R-:W-:Y:S02]  /*26d10*/  SHF.R.U64 R2, R60, 0x10, R61 ;  /* 0x000000103c027819 */ /* 0x000fe4000000123d */
[----:B------:R-:W-:-:S02]  /*26d20*/  PRMT R23, R93, 0x5432, R7 ;  /* 0x000054325d177816 */ /* 0x000fc40000000007 */
[--C-:B------:R-:W-:Y:S02]  /*26d30*/  SHF.R.U64 R17, R66, 0x10, R67.reuse ;  /* 0x0000001042117819 */ /* 0x100fe40000001243 */
[----:B------:R-:W-:Y:S01]  /*26d40*/  SHF.R.U32.HI R18, RZ, 0x10, R67 ;  /* 0x00000010ff127819 */ /* 0x000fe20000011643 */
[----:B------:R-:W-:Y:S01]  /*26d50*/  IMAD.U32 R31, R23, 0x10000, RZ ;  /* 0x00010000171f7824 */ /* 0x000fe200078e00ff */
[----:B------:R-:W-:Y:S02]  /*26d60*/  SHF.R.U32.HI R16, RZ, 0x10, R65 ;  /* 0x00000010ff107819 */ /* 0x000fe40000011641 */
[----:B------:R-:W-:Y:S02]  /*26d70*/  PRMT R27, R95, 0x5432, R2 ;  /* 0x000054325f1b7816 */ /* 0x000fe40000000002 */
[C---:B------:R-:W-:Y:S02]  /*26d80*/  PRMT R21, R94.reuse, 0x5432, R17 ;  /* 0x000054325e157816 */ /* 0x040fe40000000011 */
[----:B------:R-:W-:-:S02]  /*26d90*/  PRMT R20, R94, 0x5410, R18 ;  /* 0x000054105e147816 */ /* 0x000fc40000000012 */
[--C-:B------:R-:W-:Y:S02]  /*26da0*/  SHF.R.U64 R5, R62, 0x10, R63.reuse ;  /* 0x000000103e057819 */ /* 0x100fe4000000123f */
[----:B------:R-:W-:Y:S02]  /*26db0*/  SHF.R.U32.HI R6, RZ, 0x10, R63 ;  /* 0x00000010ff067819 */ /* 0x000fe4000001163f */
[----:B------:R-:W-:Y:S02]  /*26dc0*/  PRMT R22, R93, 0x5410, R16 ;  /* 0x000054105d167816 */ /* 0x000fe40000000010 */
[----:B------:R-:W-:Y:S02]  /*26dd0*/  SHF.R.U32.HI R3, RZ, 0x10, R61 ;  /* 0x00000010ff037819 */ /* 0x000fe4000001163d */
[----:B------:R-:W-:Y:S02]  /*26de0*/  LOP3.LUT R23, R23, 0xffff0000, RZ, 0xc0, !PT ;  /* 0xffff000017177812 */ /* 0x000fe400078ec0ff */
[----:B------:R-:W-:-:S02]  /*26df0*/  PRMT R25, R96, 0x5432, R5 ;  /* 0x0000543260197816 */ /* 0x000fc40000000005 */
[----:B------:R-:W-:Y:S02]  /*26e00*/  PRMT R24, R96, 0x5410, R6 ;  /* 0x0000541060187816 */ /* 0x000fe40000000006 */
[----:B------:R-:W-:Y:S02]  /*26e10*/  PRMT R26, R95, 0x5410, R3 ;  /* 0x000054105f1a7816 */ /* 0x000fe40000000003 */
[----:B------:R-:W-:Y:S01]  /*26e20*/  LOP3.LUT R39, R22, 0xffff0000, RZ, 0xc0, !PT ;  /* 0xffff000016277812 */ /* 0x000fe200078ec0ff */
[C---:B--2---:R-:W-:Y:S01]  /*26e30*/  IMAD.U32 R28, R13.reuse, 0x10000, RZ ;  /* 0x000100000d1c7824 */ /* 0x044fe200078e00ff */
[----:B------:R-:W-:Y:S01]  /*26e40*/  LOP3.LUT R19, R13, 0xffff0000, RZ, 0xc0, !PT ;  /* 0xffff00000d137812 */ /* 0x000fe200078ec0ff */
[C---:B------:R-:W-:Y:S01]  /*26e50*/  IMAD.U32 R30, R12.reuse, 0x10000, RZ ;  /* 0x000100000c1e7824 */ /* 0x040fe200078e00ff */
[----:B------:R-:W-:Y:S01]  /*26e60*/  LOP3.LUT R29, R12, 0xffff0000, RZ, 0xc0, !PT ;  /* 0xffff00000c1d7812 */ /* 0x000fe200078ec0ff */
[----:B---3--:R-:W-:Y:S01]  /*26e70*/  IMAD.U32 R13, R8, 0x10000, RZ ;  /* 0x00010000080d7824 */ /* 0x008fe200078e00ff */
[C---:B------:R-:W-:Y:S01]  /*26e80*/  LOP3.LUT R17, R14.reuse, 0xffff0000, RZ, 0xc0, !PT ;  /* 0xffff00000e117812 */ /* 0x040fe200078ec0ff */
[----:B------:R-:W-:Y:S01]  /*26e90*/  IMAD.U32 R18, R14, 0x10000, RZ ;  /* 0x000100000e127824 */ /* 0x000fe200078e00ff */
[C---:B------:R-:W-:Y:S01]  /*26ea0*/  LOP3.LUT R14, R15.reuse, 0xffff0000, RZ, 0xc0, !PT ;  /* 0xffff00000f0e7812 */ /* 0x040fe200078ec0ff */
[----:B------:R-:W-:Y:S01]  /*26eb0*/  IMAD.U32 R16, R15, 0x10000, RZ ;  /* 0x000100000f107824 */ /* 0x000fe200078e00ff */
        /* <DEDUP_REMOVED lines=62> */
.L_x_1018:
[----:B------:R-:W-:Y:S05]  /*272a0*/  BSYNC B0 ;  /* 0x0000000000007941 */ /* 0x000fea0003800000 */
.L_x_1017:
[----:B------:R-:W-:Y:S01]  /*272b0*/  IADD3 R5, R57, 0x40, RZ ;  /* 0x0000004039057810 */ /* 0x000fe20007ffe0ff */
[----:B------:R-:W-:Y:S02]  /*272c0*/  IMAD.MOV.U32 R2, RZ, RZ, R112 ;  /* 0x000000ffff027224 */ /* 0x000fe400078e0070 */
[----:B------:R-:W-:Y:S01]  /*272d0*/  IMAD.MOV.U32 R3, RZ, RZ, 0x0 ;  /* 0x00000000ff037424 */ /* 0x000fe200078e00ff */
[----:B------:R-:W-:-:S13]  /*272e0*/  ISETP.GE.AND P0, PT, R5, R0, PT ;  /* 0x000000000500720c */ /* 0x000fda0003f06270 */
[----:B------:R-:W-:Y:S05]  /*272f0*/  @P0 RET.REL.NODEC R2 `(_ZN7cutlass13device_kernelIN5flash19enable_sm80_to_sm89INS1_16FlashAttnFwdSm80INS1_25CollectiveMainloopFwdSm80ILi8ELi1ELb0EN4cute5tupleIJNS5_1CILi128EEENS7_ILi64EEENS7_ILi192EEEEEELi192ENS_10bfloat16_tEfNS_4arch4Sm80ELb0ELb1ELb1ELb1ELb1ELb1ELb1ELb1EEENS1_21CollectiveEpilogueFwdINS6_IJS8_SA_S9_EEENS6_IJNS7_ILi1EEESI_SI_EEESC_SE_Li256ELb1ELb1ELb1ELb0EEENS1_36VarlenDynamicPersistentTileSchedulerILi128ELi64ELi256ELi256ELb1ELb1ELb0ELb1ELb0ELb1EEEEEEEEEvNT_6ParamsE) ;  /* 0xfffd8d0002000950 */ /* 0x000fea0003c3ffff */
[----:B------:R-:W-:Y:S01]  /*27300*/  SHF.R.S32.HI R2, RZ, 0x1f, R5 ;  /* 0x0000001fff027819 */ /* 0x000fe20000011405 */
[----:B------:R-:W-:Y:S01]  /*27310*/  IMAD.SHL.U32 R7, R4, 0x40, RZ ;  /* 0x0000004004077824 */ /* 0x000fe200078e00ff */
[----:B-1----:R-:W-:Y:S02]  /*27320*/  SHF.R.S32.HI R8, RZ, 0x1f, R4 ;  /* 0x0000001fff087819 */ /* 0x002fe40000011404 */
[CC--:B------:R-:W-:Y:S02]  /*27330*/  LEA.HI R3, R2.reuse, R5.reuse, RZ, 0x3 ;  /* 0x0000000502037211 */ /* 0x0c0fe400078f18ff */
[----:B------:R-:W-:Y:S02]  /*27340*/  LEA.HI R5, R2, R5, RZ, 0x6 ;  /* 0x0000000502057211 */ /* 0x000fe400078f30ff */
[----:B------:R-:W-:Y:S02]  /*27350*/  SHF.R.S32.HI R6, RZ, 0x3, R3 ;  /* 0x00000003ff067819 */ /* 0x000fe40000011403 */
[----:B------:R-:W-:-:S02]  /*27360*/  LOP3.LUT R2, R7, 0x1c0, RZ, 0xc0, !PT ;  /* 0x000001c007027812 */ /* 0x000fc400078ec0ff */
[----:B------:R-:W-:Y:S01]  /*27370*/  LEA.HI R7, R8, R4, RZ, 0x3 ;  /* 0x0000000408077211 */ /* 0x000fe200078f18ff */
[----:B------:R-:W-:Y:S01]  /*27380*/  IMAD.SHL.U32 R4, R5, 0x80, RZ ;  /* 0x0000008005047824 */ /* 0x000fe200078e00ff */
[----:B------:R-:W-:Y:S02]  /*27390*/  LEA.HI R0, R0, R6, RZ, 0x1d ;  /* 0x0000000600007211 */ /* 0x000fe400078fe8ff */
[----:B------:R-:W-:Y:S01]  /*273a0*/  LOP3.LUT R5, R2, 0x38, R3, 0xf8, !PT ;  /* 0x0000003802057812 */ /* 0x000fe200078ef803 */
[----:B------:R-:W-:Y:S01]  /*273b0*/  IMAD.SHL.U32 R3, R7, 0x40, RZ ;  /* 0x0000004007037824 */ /* 0x000fe200078e00ff */
[----:B------:R-:W-:Y:S02]  /*273c0*/  SHF.R.S32.HI R6, RZ, 0x1f, R0 ;  /* 0x0000001fff067819 */ /* 0x000fe40000011400 */
[----:B------:R-:W-:Y:S01]  /*273d0*/  LOP3.LUT R7, R4, 0xffffe000, RZ, 0xc0, !PT ;  /* 0xffffe00004077812 */ /* 0x000fe200078ec0ff */
[----:B------:R-:W-:Y:S01]  /*273e0*/  IMAD.SHL.U32 R4, R0, 0x8, RZ ;  /* 0x0000000800047824 */ /* 0x000fe200078e00ff */
[----:B------:R-:W-:-:S02]  /*273f0*/  LEA.HI R0, R6, R0, RZ, 0x3 ;  /* 0x0000000006007211 */ /* 0x000fc400078f18ff */
[----:B------:R-:W-:Y:S02]  /*27400*/  SHF.R.U32.HI R8, RZ, 0x3, R2 ;  /* 0x00000003ff087819 */ /* 0x000fe40000011602 */
[----:B------:R-:W-:Y:S01]  /*27410*/  LOP3.LUT R2, R2, 0x38, R4, 0xf8, !PT ;  /* 0x0000003802027812 */ /* 0x000fe200078ef804 */
[----:B------:R-:W-:Y:S01]  /*27420*/  IMAD.SHL.U32 R0, R0, 0x400, RZ ;  /* 0x0000040000007824 */ /* 0x000fe200078e00ff */
        /* <DEDUP_REMOVED lines=15> */
[C---:B------:R-:W-:Y:S01]  /*27520*/  IMAD.U32 R32, R19.reuse, 0x10000, RZ ;  /* 0x0001000013207824 */ /* 0x040fe200078e00ff */
[----:B------:R-:W-:Y:S01]  /*27530*/  SHF.R.U32.HI R2, RZ, 0x10, R77 ;  /* 0x00000010ff027819 */ /* 0x000fe2000001164d */
[----:B------:R-:W-:Y:S01]  /*27540*/  IMAD.U32 R27, R26, 0x10000, RZ ;  /* 0x000100001a1b7824 */ /* 0x000fe200078e00ff */
[----:B------:R-:W-:Y:S02]  /*27550*/  SHF.R.U64 R3, R78, 0x10, R79 ;  /* 0x000000104e037819 */ /* 0x000fe4000000124f */
[----:B------:R-:W-:Y:S02]  /*27560*/  LOP3.LUT R19, R19, 0xffff0000, RZ, 0xc0, !PT ;  /* 0xffff000013137812 */ /* 0x000fe400078ec0ff */
[----:B------:R-:W-:-:S02]  /*27570*/  PRMT R18, R99, 0x5410, R18 ;  /* 0x0000541063127816 */ /* 0x000fc40000000012 */
[----:B------:R-:W-:Y:S02]  /*27580*/  LOP3.LUT R26, R26, 0xffff0000, RZ, 0xc0, !PT ;  /* 0xffff00001a1a7812 */ /* 0x000fe400078ec0ff */
[----:B------:R-:W-:Y:S02]  /*27590*/  PRMT R22, R101, 0x5410, R2 ;  /* 0x0000541065167816 */ /* 0x000fe40000000002 */
[--C-:B------:R-:W-:Y:S02]  /*275a0*/  SHF.R.U64 R17, R74, 0x10, R75.reuse ;  /* 0x000000104a117819 */ /* 0x100fe4000000124b */
[----:B------:R-:W-:Y:S02]  /*275b0*/  SHF.R.U32.HI R16, RZ, 0x10, R75 ;  /* 0x00000010ff107819 */ /* 0x000fe4000001164b */
[----:B------:R-:W-:Y:S02]  /*275c0*/  PRMT R21, R102, 0x5432, R3 ;  /* 0x0000543266157816 */ /* 0x000fe40000000003 */
[----:B------:R-:W-:-:S02]  /*275d0*/  SHF.R.U32.HI R12, RZ, 0x10, R79 ;  /* 0x00000010ff0c7819 */ /* 0x000fc4000001164f */
        /* <DEDUP_REMOVED lines=11> */
[----:B------:R-:W-:Y:S01]  /*27690*/  LOP3.LUT R9, R4, 0xffff0000, RZ, 0xc0, !PT ;  /* 0xffff000004097812 */ /* 0x000fe200078ec0ff */
[C---:B------:R-:W-:Y:S01]  /*276a0*/  IMAD.U32 R8, R5.reuse, 0x10000, RZ ;  /* 0x0001000005087824 */ /* 0x040fe200078e00ff */
[----:B------:R-:W-:Y:S01]  /*276b0*/  LOP3.LUT R4, R5, 0xffff0000, RZ, 0xc0, !PT ;  /* 0xffff000005047812 */ /* 0x000fe200078ec0ff */
[----:B------:R-:W-:Y:S01]  /*276c0*/  FMUL.FTZ R5, R10, R32 ;  /* 0x000000200a057220 */ /* 0x000fe20000410000 */
[C---:B------:R-:W-:Y:S01]  /*276d0*/  LOP3.LUT R2, R6.reuse, 0xffff0000, RZ, 0xc0, !PT ;  /* 0xffff000006027812 */ /* 0x040fe200078ec0ff */
[----:B------:R-:W-:Y:S01]  /*276e0*/  IMAD.U32 R3, R6, 0x10000, RZ ;  /* 0x0001000006037824 */ /* 0x000fe200078e00ff */
[----:B------:R-:W-:Y:S01]  /*276f0*/  LOP3.LUT R6, R7, 0xffff0000, RZ, 0xc0, !PT ;  /* 0xffff000007067812 */ /* 0x000fe200078ec0ff */
[----:B------:R-:W-:-:S02]  /*27700*/  FFMA.FTZ R33, R25, R27, -R5 ;  /* 0x0000001b19217223 */ /* 0x000fc40000010805 */
[----:B------:R-:W-:Y:S02]  /*27710*/  FMUL.FTZ R10, R10, R27 ;  /* 0x0000001b0a0a7220 */ /* 0x000fe40000410000 */
[----:B------:R-:W-:Y:S02]  /*27720*/  FMUL.FTZ R5, R9, R19 ;  /* 0x0000001309057220 */ /* 0x000fe40000410000 */
[----:B------:R-:W-:Y:S02]  /*27730*/  IMAD.U32 R0, R7, 0x10000, RZ ;  /* 0x0001000007007824 */ /* 0x000fe400078e00ff */
[----:B------:R-:W-:Y:S02]  /*27740*/  IMAD.U32 R27, R18, 0x10000, RZ ;  /* 0x00010000121b7824 */ /* 0x000fe400078e00ff */
[----:B------:R-:W-:Y:S02]  /*27750*/  FMUL.FTZ R9, R9, R26 ;  /* 0x0000001a09097220 */ /* 0x000fe40000410000 */
[----:B------:R-:W-:-:S02]  /*27760*/  IMAD.U32 R7, R22, 0x10000, RZ ;  /* 0x0001000016077824 */ /* 0x000fc400078e00ff */
[----:B------:R-:W-:Y:S02]  /*27770*/  FFMA.FTZ R26, R24, R26, -R5 ;  /* 0x0000001a181a7223 */ /* 0x000fe40000010805 */
[----:B------:R-:W-:Y:S02]  /*27780*/  FMUL.FTZ R5, R8, R27 ;  /* 0x0000001b08057220 */ /* 0x000fe40000410000 */
[----:B------:R-:W-:Y:S01]  /*27790*/  FFMA.FTZ R24, R24, R19, R9 ;  /* 0x0000001318187223 */ /* 0x000fe20000010009 */
[----:B------:R-:W-:Y:S01]  /*277a0*/  LOP3.LUT R9, R22, 0xffff0000, RZ, 0xc0, !PT ;  /* 0xffff000016097812 */ /* 0x000fe200078ec0ff */
[-C--:B------:R-:W-:Y:S02]  /*277b0*/  FMUL.FTZ R8, R8, R7.reuse ;  /* 0x0000000708087220 */ /* 0x080fe40000410000 */
[----:B------:R-:W-:Y:S02]  /*277c0*/  FFMA.FTZ R32, R25, R32, R10 ;  /* 0x0000002019207223 */ /* 0x000fe4000001000a */
[C---:B------:R-:W-:Y:S01]  /*277d0*/  IMAD.U32 R18, R21.reuse, 0x10000, RZ ;  /* 0x0001000015127824 */ /* 0x040fe200078e00ff */
[----:B------:R-:W-:Y:S01]  /*277e0*/  LOP3.LUT R21, R21, 0xffff0000, RZ, 0xc0, !PT ;  /* 0xffff000015157812 */ /* 0x000fe200078ec0ff */
[C---:B------:R-:W-:Y:S01]  /*277f0*/  IMAD.U32 R22, R17.reuse, 0x10000, RZ ;  /* 0x0001000011167824 */ /* 0x040fe200078e00ff */
[----:B------:R-:W-:Y:S01]  /*27800*/  LOP3.LUT R17, R17, 0xffff0000, RZ, 0xc0, !PT ;  /* 0xffff000011117812 */ /* 0x000fe200078ec0ff */
[C---:B------:R-:W-:Y:S01]  /*27810*/  IMAD.U32 R25, R16.reuse, 0x10000, RZ ;  /* 0x0001000010197824 */ /* 0x040fe200078e00ff */
[----:B------:R-:W-:Y:S01]  /*27820*/  LOP3.LUT R16, R16, 0xffff0000, RZ, 0xc0, !PT ;  /* 0xffff000010107812 */ /* 0x000fe200078ec0ff */
[----:B------:R-:W-:-:S02]  /*27830*/  FFMA.FTZ R19, R23, R7, -R5 ;  /* 0x0000000717137223 */ /* 0x000fc40000010805 */
[C---:B------:R-:W-:Y:S01]  /*27840*/  IMAD.U32 R10, R20.reuse, 0x10000, RZ ;  /* 0x00010000140a7824 */ /* 0x040fe200078e00ff */
[----:B------:R-:W-:Y:S01]  /*27850*/  LOP3.LUT R20, R20, 0xffff0000, RZ, 0xc0, !PT ;  /* 0xffff000014147812 */ /* 0x000fe200078ec0ff */
[----:B------:R-:W-:Y:S02]  /*27860*/  FFMA.FTZ R23, R23, R27, R8 ;  /* 0x0000001b17177223 */ /* 0x000fe40000010008 */
[C---:B------:R-:W-:Y:S02]  /*27870*/  FMUL.FTZ R5, R4.reuse, R34 ;  /* 0x0000002204057220 */ /* 0x040fe40000410000 */
[C---:B------:R-:W-:Y:S02]  /*27880*/  FMUL.FTZ R8, R3.reuse, R22 ;  /* 0x0000001603087220 */ /* 0x040fe40000410000 */
[----:B------:R-:W-:Y:S02]  /*27890*/  FMUL.FTZ R7, R3, R18 ;  /* 0x0000001203077220 */ /* 0x000fe40000410000 */
[C---:B------:R-:W-:Y:S01]  /*278a0*/  IMAD.U32 R12, R11.reuse, 0x10000, RZ ;  /* 0x000100000b0c7824 */ /* 0x040fe200078e00ff */
[----:B------:R-:W-:Y:S01]  /*278b0*/  LOP3.LUT R11, R11, 0xffff0000, RZ, 0xc0, !PT ;  /* 0xffff00000b0b7812 */ /* 0x000fe200078ec0ff */
[----:B------:R-:W-:-:S02]  /*278c0*/  FMUL.FTZ R4, R4, R9 ;  /* 0x0000000904047220 */ /* 0x000fc40000410000 */
[C---:B------:R-:W-:Y:S02]  /*278d0*/  FMUL.FTZ R3, R0.reuse, R25 ;  /* 0x0000001900037220 */ /* 0x040fe40000410000 */
[----:B------:R-:W-:Y:S02]  /*278e0*/  FMUL.FTZ R0, R0, R10 ;  /* 0x0000000a00007220 */ /* 0x000fe40000410000 */
[C---:B------:R-:W-:Y:S02]  /*278f0*/  FFMA.FTZ R9, R15.reuse, R9, -R5 ;  /* 0x000000090f097223 */ /* 0x040fe40000010805 */
[----:B------:R-:W-:Y:S01]  /*27900*/  FFMA.FTZ R5, R15, R34, R4 ;  /* 0x000000220f057223 */ /* 0x000fe20000010004 */
[----:B------:R-:W-:Y:S01]  /*27910*/  F2FP.BF16.PACK_AB R4, R24, R32 ;  /* 0x000000201804723e */ /* 0x000fe200000010ff */
[----:B------:R-:W-:Y:S01]  /*27920*/  FFMA.FTZ R3, R12, R10, -R3 ;  /* 0x0000000a0c037223 */ /* 0x000fe20000010803 */
[----:B------:R-:W-:Y:S01]  /*27930*/  F2FP.BF16.PACK_AB R9, R9, R19 ;  /* 0x000000130909723e */ /* 0x000fe200000010ff */
[----:B------:R-:W-:Y:S01]  /*27940*/  FFMA.FTZ R15, R14, R18, -R8 ;  /* 0x000000120e0f7223 */ /* 0x000fe20000010808 */
[----:B------:R-:W-:Y:S01]  /*27950*/  F2FP.BF16.PACK_AB R8, R26, R33 ;  /* 0x000000211a08723e */ /* 0x000fe200000010ff */
[----:B------:R-:W-:Y:S01]  /*27960*/  FFMA.FTZ R12, R12, R25, R0 ;  /* 0x000000190c0c7223 */ /* 0x000fe20000010000 */
[----:B------:R-:W-:Y:S01]  /*27970*/  F2FP.BF16.PACK_AB R5, R5, R23 ;  /* 0x000000170505723e */ /* 0x000fe200000010ff */
[----:B------:R-:W-:-:S02]  /*27980*/  FFMA.FTZ R14, R14, R22, R7 ;  /* 0x000000160e0e7223 */ /* 0x000fc40000010007 */
[----:B------:R-:W-:Y:S02]  /*27990*/  FMUL.FTZ R10, R2, R17 ;  /* 0x00000011020a7220 */ /* 0x000fe40000410000 */
[----:B------:R-:W-:Y:S02]  /*279a0*/  FMUL.FTZ R0, R6, R16 ;  /* 0x0000001006007220 */ /* 0x000fe40000410000 */
[-C--:B------:R-:W-:Y:S02]  /*279b0*/  FMUL.FTZ R2, R2, R21.reuse ;  /* 0x0000001502027220 */ /* 0x080fe40000410000 */
[-C--:B------:R-:W-:Y:S02]  /*279c0*/  FMUL.FTZ R7, R6, R20.reuse ;  /* 0x0000001406077220 */ /* 0x080fe40000410000 */
[----:B------:R-:W-:Y:S02]  /*279d0*/  FFMA.FTZ R10, R13, R21, -R10 ;  /* 0x000000150d0a7223 */ /* 0x000fe4000001080a */
[----:B------:R-:W-:-:S02]  /*279e0*/  FFMA.FTZ R0, R11, R20, -R0 ;  /* 0x000000140b007223 */ /* 0x000fc40000010800 */
[----:B------:R-:W-:Y:S01]  /*279f0*/  FFMA.FTZ R6, R13, R17, R2 ;  /* 0x000000110d067223 */ /* 0x000fe20000010002 */
[----:B------:R-:W-:Y:S01]  /*27a00*/  F2FP.BF16.PACK_AB R10, R10, R15 ;  /* 0x0000000f0a0a723e */ /* 0x000fe200000010ff */
[----:B------:R-:W-:Y:S01]  /*27a10*/  FFMA.FTZ R7, R11, R16, R7 ;  /* 0x000000100b077223 */ /* 0x000fe20000010007 */
[----:B------:R-:W-:Y:S01]  /*27a20*/  F2FP.BF16.PACK_AB R11, R0, R3 ;  /* 0x00000003000b723e */ /* 0x000fe200000010ff */
[----:B------:R-:W-:Y:S01]  /*27a30*/  IMAD.MOV.U32 R2, RZ, RZ, R112 ;  /* 0x000000ffff027224 */ /* 0x000fe200078e0070 */
[----:B------:R-:W-:Y:S01]  /*27a40*/  F2FP.BF16.PACK_AB R6, R6, R14 ;  /* 0x0000000e0606723e */ /* 0x000fe200000010ff */
[----:B------:R-:W-:Y:S01]  /*27a50*/  IMAD.MOV.U32 R3, RZ, RZ, 0x0 ;  /* 0x00000000ff037424 */ /* 0x000fe200078e00ff */
[----:B------:R-:W-:Y:S01]  /*27a60*/  F2FP.BF16.PACK_AB R7, R7, R12 ;  /* 0x0000000c0707723e */ /* 0x000fe200000010ff */
[----:B------:R1:W-:Y:S04]  /*27a70*/  ST.E.128 [R30.64], R8 ;  /* 0x000000081e007985 */ /* 0x0003e8000c101d04 */
[----:B------:R1:W-:Y:S01]  /*27a80*/  ST.E.128 [R28.64], R4 ;  /* 0x000000041c007985 */ /* 0x0003e2000c101d04 */
[----:B------:R-:W-:Y:S05]  /*27a90*/  RET.REL.NODEC R2 `(_ZN7cutlass13device_kernelIN5flash19enable_sm80_to_sm89INS1_16FlashAttnFwdSm80INS1_25CollectiveMainloopFwdSm80ILi8ELi1ELb0EN4cute5tupleIJNS5_1CILi128EEENS7_ILi64EEENS7_ILi192EEEEEELi192ENS_10bfloat16_tEfNS_4arch4Sm80ELb0ELb1ELb1ELb1ELb1ELb1ELb1ELb1EEENS1_21CollectiveEpilogueFwdINS6_IJS8_SA_S9_EEENS6_IJNS7_ILi1EEESI_SI_EEESC_SE_Li256ELb1ELb1ELb1ELb0EEENS1_36VarlenDynamicPersistentTileSchedulerILi128ELi64ELi256ELi256ELb1ELb1ELb0ELb1ELb0ELb1EEEEEEEEEvNT_6ParamsE) ;  /* 0xfffd856002007950 */ /* 0x000fea0003c3ffff */
.L_x_971:
        /* <DEDUP_REMOVED lines=8> */
.L_x_972:
[----:B------:R-:W-:Y:S01]  /*27b20*/  IMAD.MOV.U32 R20, RZ, RZ, R40 ;  /* 0x000000ffff147224 */ /* 0x000fe200078e0028 */
[----:B------:R-:W-:Y:S01]  /*27b30*/  MOV R201, 0x1c1f ;  /* 0x00001c1f00c97802 */ /* 0x000fe20000000f00 */
[----:B------:R-:W-:Y:S01]  /*27b40*/  IMAD.MOV.U32 R2, RZ, RZ, RZ ;  /* 0x000000ffff027224 */ /* 0x000fe200078e00ff */
[----:B------:R-:W-:Y:S02]  /*27b50*/  MOV R237, 0xffffffff ;  /* 0xffffffff00ed7802 */ /* 0x000fe40000000f00 */
[----:B------:R-:W-:Y:S02]  /*27b60*/  MOV R3, 0x27b80 ;  /* 0x00027b8000037802 */ /* 0x000fe40000000f00 */
[----:B-12---:R-:W-:Y:S05]  /*27b70*/  CALL.REL.NOINC `($__internal_13_$__cuda_sm70_shflsync_idx_p) ;  /* 0x0000071000007944 */ /* 0x006fea0003c00000 */
[----:B------:R-:W-:Y:S01]  /*27b80*/  IMAD.MOV.U32 R20, RZ, RZ, R38 ;  /* 0x000000ffff147224 */ /* 0x000fe200078e0026 */
[----:B------:R-:W-:Y:S01]  /*27b90*/  MOV R201, 0x1c1f ;  /* 0x00001c1f00c97802 */ /* 0x000fe20000000f00 */
[----:B------:R-:W-:Y:S01]  /*27ba0*/  IMAD.MOV.U32 R2, RZ, RZ, RZ ;  /* 0x000000ffff027224 */ /* 0x000fe200078e00ff */
[----:B------:R-:W-:Y:S01]  /*27bb0*/  MOV R6, R202 ;  /* 0x000000ca00067202 */ /* 0x000fe20000000f00 */
[----:B------:R-:W-:Y:S01]  /*27bc0*/  IMAD.MOV.U32 R237, RZ, RZ, -0x1 ;  /* 0xffffffffffed7424 */ /* 0x000fe200078e00ff */
[----:B------:R-:W-:-:S02]  /*27bd0*/  MOV R7, R5 ;  /* 0x0000000500077202 */ /* 0x000fc40000000f00 */
[----:B------:R-:W-:Y:S02]  /*27be0*/  MOV R3, 0x27c00 ;  /* 0x00027c0000037802 */ /* 0x000fe40000000f00 */
[----:B------:R-:W-:Y:S05]  /*27bf0*/  CALL.REL.NOINC `($__internal_13_$__cuda_sm70_shflsync_idx_p) ;  /* 0x0000069000007944 */ /* 0x000fea0003c00000 */
[----:B------:R-:W-:Y:S01]  /*27c00*/  IMAD.MOV.U32 R21, RZ, RZ, R202 ;  /* 0x000000ffff157224 */ /* 0x000fe200078e00ca */
[----:B------:R-:W-:Y:S01]  /*27c10*/  MOV R20, R41 ;  /* 0x0000002900147202 */ /* 0x000fe20000000f00 */
[----:B------:R-:W-:Y:S01]  /*27c20*/  IMAD.MOV.U32 R2, RZ, RZ, RZ ;  /* 0x000000ffff027224 */ /* 0x000fe200078e00ff */
[----:B------:R-:W-:Y:S01]  /*27c30*/  MOV R201, 0x1c1f ;  /* 0x00001c1f00c97802 */ /* 0x000fe20000000f00 */
[----:B------:R-:W-:Y:S01]  /*27c40*/  IMAD.MOV.U32 R237, RZ, RZ, -0x1 ;  /* 0xffffffffffed7424 */ /* 0x000fe200078e00ff */
[----:B------:R-:W-:Y:S02]  /*27c50*/  MOV R3, 0x27c70 ;  /* 0x00027c7000037802 */ /* 0x000fe40000000f00 */
[----:B------:R-:W-:Y:S05]  /*27c60*/  CALL.REL.NOINC `($__internal_13_$__cuda_sm70_shflsync_idx_p) ;  /* 0x0000062000007944 */ /* 0x000fea0003c00000 */
[----:B------:R-:W-:Y:S01]  /*27c70*/  MOV R2, R202 ;  /* 0x000000ca00027202 */ /* 0x000fe20000000f00 */
[----:B------:R-:W-:Y:S05]  /*27c80*/  BRA `(.L_x_1020) ;  /* 0xffff887000007947 */ /* 0x000fea000383ffff */
.L_x_975:
[----:B------:R-:W-:Y:S01]  /*27c90*/  IMAD.MOV.U32 R20, RZ, RZ, R39 ;  /* 0x000000ffff147224 */ /* 0x000fe200078e0027 */
[----:B------:R-:W-:Y:S01]  /*27ca0*/  MOV R201, 0x1c1f ;  /* 0x00001c1f00c97802 */ /* 0x000fe20000000f00 */
[----:B------:R-:W-:Y:S01]  /*27cb0*/  IMAD.MOV.U32 R2, RZ, RZ, 0x1 ;  /* 0x00000001ff027424 */ /* 0x000fe200078e00ff */
[----:B------:R-:W-:Y:S02]  /*27cc0*/  MOV R237, 0xffffffff ;  /* 0xffffffff00ed7802 */ /* 0x000fe40000000f00 */
[----:B------:R-:W-:-:S02]  /*27cd0*/  MOV R3, 0x27cf0 ;  /* 0x00027cf000037802 */ /* 0x000fc40000000f00 */
[----:B---3--:R-:W-:Y:S05]  /*27ce0*/  CALL.REL.NOINC `($__internal_13_$__cuda_sm70_shflsync_idx_p) ;  /* 0x000005a000007944 */ /* 0x008fea0003c00000 */
[----:B------:R-:W-:Y:S01]  /*27cf0*/  IMAD.MOV.U32 R7, RZ, RZ, R202 ;  /* 0x000000ffff077224 */ /* 0x000fe200078e00ca */
[----:B------:R-:W-:Y:S01]  /*27d00*/  MOV R20, R40 ;  /* 0x0000002800147202 */ /* 0x000fe20000000f00 */
[----:B------:R-:W-:Y:S01]  /*27d10*/  IMAD.MOV.U32 R2, RZ, RZ, 0x1 ;  /* 0x00000001ff027424 */ /* 0x000fe200078e00ff */
[----:B------:R-:W-:Y:S01]  /*27d20*/  MOV R201, 0x1c1f ;  /* 0x00001c1f00c97802 */ /* 0x000fe20000000f00 */
[----:B------:R-:W-:Y:S01]  /*27d30*/  IMAD.MOV.U32 R237, RZ, RZ, -0x1 ;  /* 0xffffffffffed7424 */ /* 0x000fe200078e00ff */
[----:B------:R-:W-:-:S02]  /*27d40*/  MOV R3, 0x27d60 ;  /* 0x00027d6000037802 */ /* 0x000fc40000000f00 */
[----:B------:R-:W-:Y:S05]  /*27d50*/  CALL.REL.NOINC `($__internal_13_$__cuda_sm70_shflsync_idx_p) ;  /* 0x0000053000007944 */ /* 0x000fea0003c00000 */
[----:B------:R-:W-:Y:S01]  /*27d60*/  IMAD.MOV.U32 R20, RZ, RZ, R38 ;  /* 0x000000ffff147224 */ /* 0x000fe200078e0026 */
[----:B------:R-:W-:Y:S01]  /*27d70*/  MOV R2, 0x1 ;  /* 0x0000000100027802 */ /* 0x000fe20000000f00 */
[----:B------:R-:W-:Y:S01]  /*27d80*/  IMAD.MOV.U32 R201, RZ, RZ, 0x1c1f ;  /* 0x00001c1fffc97424 */ /* 0x000fe200078e00ff */
[----:B------:R-:W-:Y:S01]  /*27d90*/  MOV R237, 0xffffffff ;  /* 0xffffffff00ed7802 */ /* 0x000fe20000000f00 */
[----:B------:R-:W-:Y:S01]  /*27da0*/  IMAD.MOV.U32 R6, RZ, RZ, R202 ;  /* 0x000000ffff067224 */ /* 0x000fe200078e00ca */
[----:B------:R-:W-:-:S02]  /*27db0*/  MOV R3, 0x27dd0 ;  /* 0x00027dd000037802 */ /* 0x000fc40000000f00 */
[----:B------:R-:W-:Y:S05]  /*27dc0*/  CALL.REL.NOINC `($__internal_13_$__cuda_sm70_shflsync_idx_p) ;  /* 0x000004c000007944 */ /* 0x000fea0003c00000 */
        /* <DEDUP_REMOVED lines=9> */
.L_x_1002:
        /* <DEDUP_REMOVED lines=8> */
.L_x_1003:
        /* <DEDUP_REMOVED lines=23> */
.L_x_1006:
[----:B------:R-:W-:Y:S01]  /*28050*/  IMAD.MOV.U32 R20, RZ, RZ, R29 ;  /* 0x000000ffff147224 */ /* 0x000fe200078e001d */
[----:B------:R-:W-:Y:S01]  /*28060*/  MOV R201, 0x1c1f ;  /* 0x00001c1f00c97802 */ /* 0x000fe20000000f00 */
[----:B------:R-:W-:Y:S01]  /*28070*/  IMAD.MOV.U32 R2, RZ, RZ, 0x1 ;  /* 0x00000001ff027424 */ /* 0x000fe200078e00ff */
[----:B------:R-:W-:Y:S02]  /*28080*/  MOV R237, 0xffffffff ;  /* 0xffffffff00ed7802 */ /* 0x000fe40000000f00 */
[----:B------:R-:W-:-:S02]  /*28090*/  MOV R3, 0x280b0 ;  /* 0x000280b000037802 */ /* 0x000fc40000000f00 */
[----:B---34-:R-:W-:Y:S05]  /*280a0*/  CALL.REL.NOINC `($__internal_13_$__cuda_sm70_shflsync_idx_p) ;  /* 0x000001e000007944 */ /* 0x018fea0003c00000 */
        /* <DEDUP_REMOVED lines=10> */
[----:B------:R-:W-:Y:S01]  /*28150*/  MOV R22, R202 ;  /* 0x000000ca00167202 */ /* 0x000fe20000000f00 */
[----:B------:R-:W-:Y:S01]  /*28160*/  IMAD.MOV.U32 R237, RZ, RZ, -0x1 ;  /* 0xffffffffffed7424 */ /* 0x000fe200078e00ff */
[----:B------:R-:W-:-:S02]  /*28170*/  MOV R23, R21 ;  /* 0x0000001500177202 */ /* 0x000fc40000000f00 */
[----:B------:R-:W-:Y:S02]  /*28180*/  MOV R3, 0x281a0 ;  /* 0x000281a000037802 */ /* 0x000fe40000000f00 */
[----:B------:R-:W-:Y:S05]  /*28190*/  CALL.REL.NOINC `($__internal_13_$__cuda_sm70_shflsync_idx_p) ;  /* 0x000000f000007944 */ /* 0x000fea0003c00000 */
        /* <DEDUP_REMOVED lines=9> */
        .weak           $__internal_12_$__cuda_sm70_shflsync_bfly_p
        .type           $__internal_12_$__cuda_sm70_shflsync_bfly_p,@function
        .size           $__internal_12_$__cuda_sm70_shflsync_bfly_p,($__internal_13_$__cuda_sm70_shflsync_idx_p - $__internal_12_$__cuda_sm70_shflsync_bfly_p)
$__internal_12_$__cuda_sm70_shflsync_bfly_p:
[----:B------:R-:W-:Y:S02]  /*28230*/  MOV R156, 0xffffffff ;  /* 0xffffffff009c7802 */ /* 0x000fe40000000f00 */
[----:B------:R-:W-:Y:S02]  /*28240*/  MOV R3, 0x1f ;  /* 0x0000001f00037802 */ /* 0x000fe40000000f00 */
[----:B------:R-:W-:Y:S04]  /*28250*/  WARPSYNC R156 ;  /* 0x0000009c00007348 */ /* 0x000fe80003800000 */
[----:B------:R1:W2:Y:S02]  /*28260*/  SHFL.BFLY PT, R0, R4, R0, R3 ;  /* 0x0c00000004007389 */ /* 0x0002a400000e0003 */
[----:B-1----:R-:W-:-:S04]  /*28270*/  MOV R3, 0x0 ;  /* 0x0000000000037802 */ /* 0x002fc80000000f00 */
[----:B--2---:R-:W-:Y:S05]  /*28280*/  RET.REL.NODEC R2 `(_ZN7cutlass13device_kernelIN5flash19enable_sm80_to_sm89INS1_16FlashAttnFwdSm80INS1_25CollectiveMainloopFwdSm80ILi8ELi1ELb0EN4cute5tupleIJNS5_1CILi128EEENS7_ILi64EEENS7_ILi192EEEEEELi192ENS_10bfloat16_tEfNS_4arch4Sm80ELb0ELb1ELb1ELb1ELb1ELb1ELb1ELb1EEENS1_21CollectiveEpilogueFwdINS6_IJS8_SA_S9_EEENS6_IJNS7_ILi1EEESI_SI_EEESC_SE_Li256ELb1ELb1ELb1ELb0EEENS1_36VarlenDynamicPersistentTileSchedulerILi128ELi64ELi256ELi256ELb1ELb1ELb0ELb1ELb0ELb1EEEEEEEEEvNT_6ParamsE) ;  /* 0xfffd7d7002007950 */ /* 0x004fea0003c3ffff */
        .weak           $__internal_13_$__cuda_sm70_shflsync_idx_p
        .type           $__internal_13_$__cuda_sm70_shflsync_idx_p,@function
        .size           $__internal_13_$__cuda_sm70_shflsync_idx_p,($__internal_14_$__cuda_sm70_shflsync_up_p - $__internal_13_$__cuda_sm70_shflsync_idx_p)
$__internal_13_$__cuda_sm70_shflsync_idx_p:
[----:B------:R-:W-:Y:S04]  /*28290*/  WARPSYNC R237 ;  /* 0x000000ed00007348 */ /* 0x000fe80003800000 */
[----:B------:R1:W2:Y:S02]  /*282a0*/  SHFL.IDX PT, R202, R20, R2, R201 ;  /* 0x0000000214ca7389 */ /* 0x0002a400000e00c9 */
[----:B-1----:R-:W-:Y:S02]  /*282b0*/  MOV R2, R3 ;  /* 0x0000000300027202 */ /* 0x002fe40000000f00 */
[----:B------:R-:W-:-:S04]  /*282c0*/  MOV R3, 0x0 ;  /* 0x0000000000037802 */ /* 0x000fc80000000f00 */
[----:B--2---:R-:W-:Y:S05]  /*282d0*/  RET.REL.NODEC R2 `(_ZN7cutlass13device_kernelIN5flash19enable_sm80_to_sm89INS1_16FlashAttnFwdSm80INS1_25CollectiveMainloopFwdSm80ILi8ELi1ELb0EN4cute5tupleIJNS5_1CILi128EEENS7_ILi64EEENS7_ILi192EEEEEELi192ENS_10bfloat16_tEfNS_4arch4Sm80ELb0ELb1ELb1ELb1ELb1ELb1ELb1ELb1EEENS1_21CollectiveEpilogueFwdINS6_IJS8_SA_S9_EEENS6_IJNS7_ILi1EEESI_SI_EEESC_SE_Li256ELb1ELb1ELb1ELb0EEENS1_36VarlenDynamicPersistentTileSchedulerILi128ELi64ELi256ELi256ELb1ELb1ELb0ELb1ELb0ELb1EEEEEEEEEvNT_6ParamsE) ;  /* 0xfffd7d2002007950 */ /* 0x004fea0003c3ffff */
        .weak           $__internal_14_$__cuda_sm70_shflsync_up_p
        .type           $__internal_14_$__cuda_sm70_shflsync_up_p,@function
        .size           $__internal_14_$__cuda_sm70_shflsync_up_p,($__internal_15_$__cuda_sm70_votesync_ballot - $__internal_14_$__cuda_sm70_shflsync_up_p)
$__internal_14_$__cuda_sm70_shflsync_up_p:
[----:B------:R-:W-:Y:S02]  /*282e0*/  MOV R4, RZ ;  /* 0x000000ff00047202 */ /* 0x000fe40000000f00 */
[----:B------:R-:W-:-:S04]  /*282f0*/  MOV R11, 0xffffffff ;  /* 0xffffffff000b7802 */ /* 0x000fc80000000f00 */
[----:B------:R-:W-:Y:S04]  /*28300*/  WARPSYNC R11 ;  /* 0x0000000b00007348 */ /* 0x000fe80003800000 */
[----:B------:R1:W2:Y:S02]  /*28310*/  SHFL.UP PT, R4, R0, R3, R4 ;  /* 0x0400000300047389 */ /* 0x0002a400000e0004 */
[----:B-1----:R-:W-:-:S04]  /*28320*/  MOV R3, 0x0 ;  /* 0x0000000000037802 */ /* 0x002fc80000000f00 */
[----:B--2---:R-:W-:Y:S05]  /*28330*/  RET.REL.NODEC R2 `(_ZN7cutlass13device_kernelIN5flash19enable_sm80_to_sm89INS1_16FlashAttnFwdSm80INS1_25CollectiveMainloopFwdSm80ILi8ELi1ELb0EN4cute5tupleIJNS5_1CILi128EEENS7_ILi64EEENS7_ILi192EEEEEELi192ENS_10bfloat16_tEfNS_4arch4Sm80ELb0ELb1ELb1ELb1ELb1ELb1ELb1ELb1EEENS1_21CollectiveEpilogueFwdINS6_IJS8_SA_S9_EEENS6_IJNS7_ILi1EEESI_SI_EEESC_SE_Li256ELb1ELb1ELb1ELb0EEENS1_36VarlenDynamicPersistentTileSchedulerILi128ELi64ELi256ELi256ELb1ELb1ELb0ELb1ELb0ELb1EEEEEEEEEvNT_6ParamsE) ;  /* 0xfffd7cc002007950 */ /* 0x004fea0003c3ffff */
        .weak           $__internal_15_$__cuda_sm70_votesync_ballot
        .type           $__internal_15_$__cuda_sm70_votesync_ballot,@function
        .size           $__internal_15_$__cuda_sm70_votesync_ballot,(.L_x_3122 - $__internal_15_$__cuda_sm70_votesync_ballot)
$__internal_15_$__cuda_sm70_votesync_ballot:
[----:B------:R-:W-:Y:S01]  /*28340*/  ISETP.NE.U32.AND P0, PT, R0, 0x1, PT ;  /* 0x000000010000780c */ /* 0x000fe20003f05070 */
[----:B------:R-:W-:-:S04]  /*28350*/  IMAD.MOV.U32 R3, RZ, RZ, -0x1 ;  /* 0xffffffffff037424 */ /* 0x000fc800078e00ff */
[----:B------:R-:W-:Y:S08]  /*28360*/  WARPSYNC R3 ;  /* 0x0000000300007348 */ /* 0x000ff00003800000 */
[----:B------:R-:W-:-:S04]  /*28370*/  VOTE.ANY R0, PT, !P0 ;  /* 0x0000000000007806 */ /* 0x000fc800040e0100 */
[----:B------:R-:W-:Y:S01]  /*28380*/  LOP3.LUT R0, R0, R3, RZ, 0xc0, !PT ;  /* 0x0000000300007212 */ /* 0x000fe200078ec0ff */
[----:B------:R-:W-:-:S04]  /*28390*/  IMAD.MOV.U32 R3, RZ, RZ, 0x0 ;  /* 0x00000000ff037424 */ /* 0x000fc800078e00ff */
[----:B------:R-:W-:Y:S05]  /*283a0*/  RET.REL.NODEC R2 `(_ZN7cutlass13device_kernelIN5flash19enable_sm80_to_sm89INS1_16FlashAttnFwdSm80INS1_25CollectiveMainloopFwdSm80ILi8ELi1ELb0EN4cute5tupleIJNS5_1CILi128EEENS7_ILi64EEENS7_ILi192EEEEEELi192ENS_10bfloat16_tEfNS_4arch4Sm80ELb0ELb1ELb1ELb1ELb1ELb1ELb1ELb1EEENS1_21CollectiveEpilogueFwdINS6_IJS8_SA_S9_EEENS6_IJNS7_ILi1EEESI_SI_EEESC_SE_Li256ELb1ELb1ELb1ELb0EEENS1_36VarlenDynamicPersistentTileSchedulerILi128ELi64ELi256ELi256ELb1ELb1ELb0ELb1ELb0ELb1EEEEEEEEEvNT_6ParamsE) ;  /* 0xfffd7c5002007950 */ /* 0x000fea0003c3ffff */
.L_x_1025:
        /* <DEDUP_REMOVED lines=13> */
.L_x_3122:


//--------------------- .text._ZN7cutlass13device_kernelIN5flash19enable_sm80_to_sm89INS1_16FlashAttnFwdSm80INS1_25CollectiveMainloopFwdSm80ILi8ELi1ELb0EN4cute5tupleIJNS5_1CILi128EEENS7_ILi64EEENS7_ILi192EEEEEELi192ENS_10bfloat16_tEfNS_4arch4Sm80ELb1ELb0ELb1ELb0ELb1ELb0ELb1ELb1EEENS1_21CollectiveEpilogueFwdINS6_IJS8_SA_S9_EEENS6_IJNS7_ILi1EEESI_SI_EEESC_SE_Li256ELb0ELb1ELb1ELb0EEENS1_30DynamicPersistentTileSchedulerILi256ELi256ELb1ELb1ELb0EEEEEEEEEvNT_6ParamsE --------------------------
	.section	.text._ZN7cutlass13device_kernelIN5flash19enable_sm80_to_sm89INS1_16FlashAttnFwdSm80INS1_25CollectiveMainloopFwdSm80ILi8ELi1ELb0EN4cute5tupleIJNS5_1CILi128EEENS7_ILi64EEENS7_ILi192EEEEEELi192ENS_10bfloat16_tEfNS_4arch4Sm80ELb1ELb0ELb1ELb0ELb1ELb0ELb1ELb1EEENS1_21CollectiveEpilogueFwdINS6_IJS8_SA_S9_EEENS6_IJNS7_ILi1EEESI_SI_EEESC_SE_Li256ELb0ELb1ELb1ELb0EEENS1_30DynamicPersistentTileSchedulerILi256ELi256ELb1ELb1ELb0EEEEEEEEEvNT_6ParamsE,"ax",@progbits
	.sectioninfo	@"SHI_REGISTERS=255"
	.align	128
.text._ZN7cutlass13device_kernelIN5flash19enable_sm80_to_sm89INS1_16FlashAttnFwdSm80INS1_25CollectiveMainloopFwdSm80ILi8ELi1ELb0EN4cute5tupleIJNS5_1CILi128EEENS7_ILi64EEENS7_ILi192EEEEEELi192ENS_10bfloat16_tEfNS_4arch4Sm80ELb1ELb0ELb1ELb0ELb1ELb0ELb1ELb1EEENS1_21CollectiveEpilogueFwdINS6_IJS8_SA_S9_EEENS6_IJNS7_ILi1EEESI_SI_EEESC_SE_Li256ELb0ELb1ELb1ELb0EEENS1_30DynamicPersistentTileSchedulerILi256ELi256ELb1ELb1ELb0EEEEEEEEEvNT_6ParamsE:
        .type           _ZN7cutlass13device_kernelIN5flash19enable_sm80_to_sm89INS1_16FlashAttnFwdSm80INS1_25CollectiveMainloopFwdSm80ILi8ELi1ELb0EN4cute5tupleIJNS5_1CILi128EEENS7_ILi64EEENS7_ILi192EEEEEELi192ENS_10bfloat16_tEfNS_4arch4Sm80ELb1ELb0ELb1ELb0ELb1ELb0ELb1ELb1EEENS1_21CollectiveEpilogueFwdINS6_IJS8_SA_S9_EEENS6_IJNS7_ILi1EEESI_SI_EEESC_SE_Li256ELb0ELb1ELb1ELb0EEENS1_30DynamicPersistentTileSchedulerILi256ELi256ELb1ELb1ELb0EEEEEEEEEvNT_6ParamsE,@function
        .size           _ZN7cutlass13device_kernelIN5flash19enable_sm80_to_sm89INS1_16FlashAttnFwdSm80INS1_25CollectiveMainloopFwdSm80ILi8ELi1ELb0EN4cute5tupleIJNS5_1CILi128EEENS7_ILi64EEENS7_ILi192EEEEEELi192ENS_10bfloat16_tEfNS_4arch4Sm80ELb1ELb0ELb1ELb0ELb1ELb0ELb1ELb1EEENS1_21CollectiveEpilogueFwdINS6_IJS8_SA_S9_EEENS6_IJNS7_ILi1EEESI_SI_EEESC_SE_Li256ELb0ELb1ELb1ELb0EEENS1_30DynamicPersistentTileSchedulerILi256ELi256ELb1ELb1ELb0EEEEEEEEEvNT_6ParamsE,(.L_x_3128 - _ZN7cutlass13device_kernelIN5flash19enable_sm80_to_sm89INS1_16FlashAttnFwdSm80INS1_25CollectiveMainloopFwdSm80ILi8ELi1ELb0EN4cute5tupleIJNS5_1CILi128EEENS7_ILi64EEENS7_ILi192EEEEEELi192ENS_10bfloat16_tEfNS_4arch4Sm80ELb1ELb0ELb1ELb0ELb1ELb0ELb1ELb1EEENS1_21CollectiveEpilogueFwdINS6_IJS8_SA_S9_EEENS6_IJNS7_ILi1EEESI_SI_EEESC_SE_Li256ELb0ELb1ELb1ELb0EEENS1_30DynamicPersistentTileSchedulerILi256ELi256ELb1ELb1ELb0EEEEEEEEEvNT_6ParamsE)
        .other          _ZN7cutlass13device_kernelIN5flash19enable_sm80_to_sm89INS1_16FlashAttnFwdSm80INS1_25CollectiveMainloopFwdSm80ILi8ELi1ELb0EN4cute5tupleIJNS5_1CILi128EEENS7_ILi64EEENS7_ILi192EEEEEELi192ENS_10bfloat16_tEfNS_4arch4Sm80ELb1ELb0ELb1ELb0ELb1ELb0ELb1ELb1EEENS1_21CollectiveEpilogueFwdINS6_IJS8_SA_S9_EEENS6_IJNS7_ILi1EEESI_SI_EEESC_SE_Li256ELb0ELb1ELb1ELb0EEENS1_30DynamicPersistentTileSchedulerILi256ELi256ELb1ELb1ELb0EEEEEEEEEvNT_6ParamsE,@"STO_CUDA_ENTRY STV_DEFAULT"
_ZN7cutlass13device_kernelIN5flash19enable_sm80_to_sm89INS1_16FlashAttnFwdSm80INS1_25CollectiveMainloopFwdSm80ILi8ELi1ELb0EN4cute5tupleIJNS5_1CILi128EEENS7_ILi64EEENS7_ILi192EEEEEELi192ENS_10bfloat16_tEfNS_4arch4Sm80ELb1ELb0ELb1ELb0ELb1ELb0ELb1ELb1EEENS1_21CollectiveEpilogueFwdINS6_IJS8_SA_S9_EEENS6_IJNS7_ILi1EEESI_SI_EEESC_SE_Li256ELb0ELb1ELb1ELb0EEENS1_30DynamicPersistentTileSchedulerILi256ELi256ELb1ELb1ELb0EEEEEEEEEvNT_6ParamsE:
[----:B------:R-:W-:-:S03]  /*0000*/  MOV R1, c[0x0][0x28] ;  /* 0x00000a0000017a02 */ /* 0x000fc60000000f00 */
[----:B------:R-:W1:Y:S01]  /*0010*/  S2R R16, SR_TID.X ;  /* 0x0000000000107919 */ /* 0x000e620000002100 */
[----:B------:R-:W-:-:S03]  /*0020*/  IADD3 R1, R1, -0x10, RZ ;  /* 0xfffffff001017810 */ /* 0x000fc60007ffe0ff */
[----:B------:R-:W2:Y:S01]  /*0030*/  S2R R236, SR_CTAID.X ;  /* 0x0000000000ec7919 */ /* 0x000ea20000002500 */
[----:B-1----:R-:W-:-:S05]  /*0040*/  SHF.R.U32.HI R2, RZ, 0x5, R16 ;  /* 0x00000005ff027819 */ /* 0x002fca0000011610 */
[----:B------:R-:W1:Y:S02]  /*0050*/  SHFL.IDX PT, R0, R2, RZ, 0x1f ;  /* 0x00001fff02007589 */ /* 0x000e6400000e0000 */
[----:B-1----:R-:W-:Y:S02]  /*0060*/  ISETP.GE.AND P0, PT, R0, 0x1, PT ;  /* 0x000000010000780c */ /* 0x002fe40003f06270 */
[----:B------:R1:W-:Y:S11]  /*0070*/  STL [R1+0x4], R0 ;  /* 0x0000040001007387 */ /* 0x0003f60000100800 */
[----:B------:R-:W-:Y:S06]  /*0080*/  @P0 BAR.ARV 0x4, 0x100 ;  /* 0x0104000000000b1d */ /* 0x000fec0000002000 */
[----:B--2---:R-:W-:-:S13]  /*0090*/  ISETP.GE.AND P0, PT, R236, c[0x0][0x538], PT ;  /* 0x00014e00ec007a0c */ /* 0x004fda0003f06270 */
[----:B------:R-:W-:Y:S05]  /*00a0*/  @P0 EXIT ;  /* 0x000000000000094d */ /* 0x000fea0003800000 */
[----:B-1----:R-:W-:Y:S01]  /*00b0*/  SHF.R.S32.HI R13, RZ, 0x1f, R16 ;  /* 0x0000001fff0d7819 */ /* 0x002fe20000011410 */
[----:B------:R-:W-:Y:S01]  /*00c0*/  IMAD.MOV.U32 R163, RZ, RZ, 0x20 ;  /* 0x00000020ffa37424 */ /* 0x000fe200078e00ff */
[----:B------:R-:W-:Y:S01]  /*00d0*/  ULDC.64 UR6, c[0x0][0x118] ;  /* 0x0000460000067ab9 */ /* 0x000fe20000000a00 */
[----:B------:R-:W-:Y:S01]  /*00e0*/  IMAD.MOV.U32 R164, RZ, RZ, 0x40 ;  /* 0x00000040ffa47424 */ /* 0x000fe200078e00ff */
[CC--:B------:R-:W-:Y:S02]  /*00f0*/  LEA.HI R5, R13.reuse, R16.reuse, RZ, 0x4 ;  /* 0x000000100d057211 */ /* 0x0c0fe400078f20ff */
[-C--:B------:R-:W-:Y:S02]  /*0100*/  LEA.HI R9, R13, R16.reuse, RZ, 0x3 ;  /* 0x000000100d097211 */ /* 0x080fe400078f18ff */
[----:B------:R-:W-:Y:S02]  /*0110*/  LOP3.LUT R2, R5, 0xfffffff0, RZ, 0xc0, !PT ;  /* 0xfffffff005027812 */ /* 0x000fe400078ec0ff */
[----:B------:R-:W-:-:S02]  /*0120*/  LEA.HI R0, R13, R16, RZ, 0x2 ;  /* 0x000000100d007211 */ /* 0x000fc400078f10ff */
[----:B------:R-:W-:Y:S01]  /*0130*/  SHF.R.S32.HI R214, RZ, 0x3, R9 ;  /* 0x00000003ffd67819 */ /* 0x000fe20000011409 */
[----:B------:R-:W-:Y:S01]  /*0140*/  IMAD.IADD R3, R16, 0x1, -R2 ;  /* 0x0000000110037824 */ /* 0x000fe200078e0a02 */
[----:B------:R-:W-:Y:S02]  /*0150*/  LOP3.LUT R212, R9, 0xfffffff8, RZ, 0xc0, !PT ;  /* 0xfffffff809d47812 */ /* 0x000fe400078ec0ff */
[----:B------:R-:W-:Y:S01]  /*0160*/  SHF.R.S32.HI R4, RZ, 0x4, R5 ;  /* 0x00000004ff047819 */ /* 0x000fe20000011405 */
[----:B------:R-:W-:Y:S01]  /*0170*/  IMAD.SHL.U32 R2, R214, 0x40, RZ ;  /* 0x00000040d6027824 */ /* 0x000fe200078e00ff */
[----:B------:R-:W-:Y:S01]  /*0180*/  LOP3.LUT R0, R0, 0xfffffffc, RZ, 0xc0, !PT ;  /* 0xfffffffc00007812 */ /* 0x000fe200078ec0ff */
[C---:B------:R-:W-:Y:S01]  /*0190*/  IMAD.IADD R212, R16.reuse, 0x1, -R212 ;  /* 0x0000000110d47824 */ /* 0x040fe200078e0ad4 */
[----:B------:R-:W-:Y:S02]  /*01a0*/  LEA.HI R5, R5, R4, RZ, 0x1 ;  /* 0x0000000405057211 */ /* 0x000fe400078f08ff */
[----:B------:R-:W-:Y:S01]  /*01b0*/  SHF.R.S32.HI R8, RZ, 0x1f, R3 ;  /* 0x0000001fff087819 */ /* 0x000fe20000011403 */
[----:B------:R-:W-:Y:S01]  /*01c0*/  IMAD.IADD R7, R16, 0x1, -R0 ;  /* 0x0000000110077824 */ /* 0x000fe200078e0a00 */
[----:B------:R-:W-:Y:S01]  /*01d0*/  LOP3.LUT R0, R2, 0x1c0, RZ, 0xc0, !PT ;  /* 0x000001c002007812 */ /* 0x000fe200078ec0ff */
[----:B------:R-:W-:Y:S01]  /*01e0*/  IMAD.SHL.U32 R197, R212, 0x8, RZ ;  /* 0x00000008d4c57824 */ /* 0x000fe200078e00ff */
[----:B------:R-:W-:-:S02]  /*01f0*/  LOP3.LUT R5, R5, 0xfffffffe, RZ, 0xc0, !PT ;  /* 0xfffffffe05057812 */ /* 0x000fc400078ec0ff */
[----:B------:R-:W-:Y:S02]  /*0200*/  SHF.R.U32.HI R6, RZ, 0x3, R0 ;  /* 0x00000003ff067819 */ /* 0x000fe40000011600 */
[----:B------:R-:W-:Y:S01]  /*0210*/  LOP3.LUT R2, R0, 0x38, R197, 0xf8, !PT ;  /* 0x0000003800027812 */ /* 0x000fe200078ef8c5 */
[----:B------:R-:W-:Y:S01]  /*0220*/  IMAD.IADD R103, R4, 0x1, -R5 ;  /* 0x0000000104677824 */ /* 0x000fe200078e0a05 */
[----:B------:R-:W-:Y:S01]  /*0230*/  LEA.HI R0, R7, R7, RZ, 0x1 ;  /* 0x0000000707007211 */ /* 0x000fe200078f08ff */
[----:B------:R-:W-:Y:S01]  /*0240*/  IMAD.SHL.U32 R4, R212, 0x40, RZ ;  /* 0x00000040d4047824 */ /* 0x000fe200078e00ff */
[----:B------:R-:W-:Y:S02]  /*0250*/  LEA.HI R8, R8, R3, RZ, 0x3 ;  /* 0x0000000308087211 */ /* 0x000fe400078f18ff */
[----:B------:R-:W-:Y:S02]  /*0260*/  LOP3.LUT R11, R2, R6, RZ, 0x3c, !PT ;  /* 0x00000006020b7212 */ /* 0x000fe400078e3cff */
[----:B------:R-:W-:-:S02]  /*0270*/  LOP3.LUT R2, R0, 0x1ffffffe, RZ, 0xc0, !PT ;  /* 0x1ffffffe00027812 */ /* 0x000fc400078ec0ff */
[----:B------:R-:W-:Y:S02]  /*0280*/  LOP3.LUT R0, R4, 0x1c0, RZ, 0xc0, !PT ;  /* 0x000001c004007812 */ /* 0x000fe400078ec0ff */
[----:B------:R-:W-:Y:S01]  /*0290*/  LOP3.LUT R5, R8, 0xfffffff8, RZ, 0xc0, !PT ;  /* 0xfffffff808057812 */ /* 0x000fe200078ec0ff */
[----:B------:R-:W-:Y:S01]  /*02a0*/  IMAD.IADD R12, R7, 0x1, -R2 ;  /* 0x00000001070c7824 */ /* 0x000fe200078e0a02 */
[----:B------:R-:W-:Y:S02]  /*02b0*/  LEA.HI R6, R13, R16, RZ, 0x5 ;  /* 0x000000100d067211 */ /* 0x000fe400078f28ff */
[----:B------:R-:W-:Y:S01]  /*02c0*/  LOP3.LUT R4, R0, 0x8, R9, 0xf8, !PT ;  /* 0x0000000800047812 */ /* 0x000fe200078ef809 */
[----:B------:R-:W-:Y:S01]  /*02d0*/  IMAD.IADD R5, R3, 0x1, -R5 ;  /* 0x0000000103057824 */ /* 0x000fe200078e0a05 */
[----:B------:R-:W-:Y:S02]  /*02e0*/  SHF.R.U32.HI R2, RZ, 0x3, R0 ;  /* 0x00000003ff027819 */ /* 0x000fe40000011600 */
[----:B------:R-:W-:-:S02]  /*02f0*/  SHF.R.S32.HI R166, RZ, 0x5, R6 ;  /* 0x00000005ffa67819 */ /* 0x000fc40000011406 */
[----:B------:R-:W-:Y:S02]  /*0300*/  SHF.R.S32.HI R0, RZ, 0x1f, R6 ;  /* 0x0000001fff007819 */ /* 0x000fe40000011406 */
[----:B------:R-:W-:Y:S02]  /*0310*/  LOP3.LUT R3, R6, 0xffffffe0, RZ, 0xc0, !PT ;  /* 0xffffffe006037812 */ /* 0x000fe400078ec0ff */
[----:B------:R-:W-:Y:S02]  /*0320*/  LEA.HI R0, R0, R166, RZ, 0x3 ;  /* 0x000000a600007211 */ /* 0x000fe400078f18ff */
[----:B------:R-:W-:Y:S01]  /*0330*/  LOP3.LUT R9, R4, R2, RZ, 0x3c, !PT ;  /* 0x0000000204097212 */ /* 0x000fe200078e3cff */
[----:B------:R-:W-:Y:S01]  /*0340*/  IMAD.IADD R15, R16, 0x1, -R3 ;  /* 0x00000001100f7824 */ /* 0x000fe200078e0a03 */
[----:B------:R-:W-:Y:S01]  /*0350*/  LOP3.LUT R2, R0, 0xffffff8, RZ, 0xc0, !PT ;  /* 0x0ffffff800027812 */ /* 0x000fe200078ec0ff */
[----:B------:R-:W-:Y:S01]  /*0360*/  IMAD.SHL.U32 R3, R5, 0x40, RZ ;  /* 0x0000004005037824 */ /* 0x000fe200078e00ff */
[----:B------:R-:W-:Y:S01]  /*0370*/  LEA.HI R7, R13, R16, RZ, 0x6 ;  /* 0x000000100d077211 */ /* 0x000fe200078f30ff */
[----:B------:R-:W-:Y:S01]  /*0380*/  IMAD.SHL.U32 R4, R103, 0x8, RZ ;  /* 0x0000000867047824 */ /* 0x000fe200078e00ff */
[----:B------:R-:W-:Y:S01]  /*0390*/  SHF.R.S32.HI R10, RZ, 0x1f, R15 ;  /* 0x0000001fff0a7819 */ /* 0x000fe2000001140f */
[----:B------:R-:W-:Y:S01]  /*03a0*/  IMAD.IADD R6, R166, 0x1, -R2 ;  /* 0x00000001a6067824 */ /* 0x000fe200078e0a02 */
[----:B------:R-:W-:Y:S01]  /*03b0*/  LOP3.LUT R0, R3, 0x1c0, RZ, 0xc0, !PT ;  /* 0x000001c003007812 */ /* 0x000fe200078ec0ff */
[----:B------:R-:W-:Y:S01]  /*03c0*/  IMAD.SHL.U32 R2, R8, 0x40, RZ ;  /* 0x0000004008027824 */ /* 0x000fe200078e00ff */
[----:B------:R-:W-:Y:S01]  /*03d0*/  LEA.HI R3, R10, R15, RZ, 0x2 ;  /* 0x0000000f0a037211 */ /* 0x000fe200078f10ff */
[----:B------:R-:W-:Y:S01]  /*03e0*/  IMAD.SHL.U32 R7, R7, 0x8, RZ ;  /* 0x0000000807077824 */ /* 0x000fe200078e00ff */
[----:B------:R-:W-:Y:S01]  /*03f0*/  LOP3.LUT R4, R0, 0x8, R4, 0xf8, !PT ;  /* 0x0000000800047812 */ /* 0x000fe200078ef804 */
[----:B------:R-:W-:Y:S01]  /*0400*/  IMAD R103, R103, 0x200, R9 ;  /* 0x0000020067677824 */ /* 0x000fe200078e0209 */
[----:B------:R-:W-:-:S02]  /*0410*/  SHF.R.U32.HI R162, RZ, 0x3, R0 ;  /* 0x00000003ffa27819 */ /* 0x000fc40000011600 */
[----:B------:R-:W-:Y:S02]  /*0420*/  LOP3.LUT R2, R2, 0xfffffe00, RZ, 0xc0, !PT ;  /* 0xfffffe0002027812 */ /* 0x000fe400078ec0ff */
[----:B------:R-:W-:Y:S02]  /*0430*/  SHF.R.S32.HI R0, RZ, 0x2, R3 ;  /* 0x00000002ff007819 */ /* 0x000fe40000011403 */
[----:B------:R-:W-:Y:S01]  /*0440*/  LOP3.LUT R162, R4, R162, RZ, 0x3c, !PT ;  /* 0x000000a204a27212 */ /* 0x000fe200078e3cff */
[----:B------:R-:W-:Y:S01]  /*0450*/  IMAD R166, R166, 0x400, R2 ;  /* 0x00000400a6a67824 */ /* 0x000fe200078e0202 */
[----:B------:R-:W-:Y:S01]  /*0460*/  LOP3.LUT R7, R11, 0x7ffffe00, R7, 0xf8, !PT ;  /* 0x7ffffe000b077812 */ /* 0x000fe200078ef807 */
[----:B------:R-:W-:Y:S01]  /*0470*/  IMAD R14, R6, 0x10, R0 ;  /* 0x00000010060e7824 */ /* 0x000fe200078e0200 */
[----:B------:R-:W-:Y:S01]  /*0480*/  LEA.HI R0, R13, R16, RZ, 0x7 ;  /* 0x000000100d007211 */ /* 0x000fe200078f38ff */
[----:B------:R-:W-:Y:S01]  /*0490*/  IMAD.IADD R166, R166, 0x1, R162 ;  /* 0x00000001a6a67824 */ /* 0x000fe200078e02a2 */
[----:B------:R-:W-:Y:S01]  /*04a0*/  LOP3.LUT R162, R162, R2, RZ, 0xfc, !PT ;  /* 0x00000002a2a27212 */ /* 0x000fe200078efcff */
[----:B------:R-:W-:Y:S01]  /*04b0*/  IMAD.SHL.U32 R182, R7, 0x2, RZ ;  /* 0x0000000207b67824 */ /* 0x000fe200078e00ff */
[----:B------:R-:W-:Y:S01]  /*04c0*/  SHF.R.S32.HI R2, RZ, 0x7, R0 ;  /* 0x00000007ff027819 */ /* 0x000fe20000011400 */
[----:B------:R-:W-:Y:S01]  /*04d0*/  STL [R1+0x8], R14 ;  /* 0x0000080e01007387 */ /* 0x000fe20000100800 */
[----:B------:R-:W-:-:S02]  /*04e0*/  LOP3.LUT R0, R3, 0x7ffffffc, RZ, 0xc0, !PT ;  /* 0x7ffffffc03007812 */ /* 0x000fc400078ec0ff */
[----:B------:R-:W-:Y:S02]  /*04f0*/  IADD3 R208, R197, 0x40, RZ ;  /* 0x00000040c5d07810 */ /* 0x000fe40007ffe0ff */
[----:B------:R-:W-:Y:S01]  /*0500*/  R2P PR, R5, 0x6 ;  /* 0x0000000605007804 */ /* 0x000fe20000000000 */
[----:B------:R-:W-:Y:S01]  /*0510*/  IMAD.IADD R0, R15, 0x1, -R0 ;  /* 0x000000010f007824 */ /* 0x000fe200078e0a00 */
[----:B------:R-:W-:Y:S02]  /*0520*/  IADD3 R207, R197, 0x80, RZ ;  /* 0x00000080c5cf7810 */ /* 0x000fe40007ffe0ff */
[----:B------:R-:W-:Y:S01]  /*0530*/  SHF.R.S32.HI R2, RZ, 0x1f, R197 ;  /* 0x0000001fff027819 */ /* 0x000fe200000114c5 */
[----:B------:R-:W-:Y:S01]  /*0540*/  IMAD.SHL.U32 R225, R0, 0x2, RZ ;  /* 0x0000000200e17824 */ /* 0x000fe200078e00ff */
[----:B------:R-:W-:Y:S01]  /*0550*/  SHF.R.S32.HI R3, RZ, 0x1f, R208 ;  /* 0x0000001fff037819 */ /* 0x000fe200000114d0 */
[----:B------:R-:W-:Y:S01]  /*0560*/  IMAD R0, R12, 0x8, R14 ;  /* 0x000000080c007824 */ /* 0x000fe200078e020e */
[----:B------:R-:W-:-:S02]  /*0570*/  SHF.R.S32.HI R2, RZ, 0x1f, R207 ;  /* 0x0000001fff027819 */ /* 0x000fc400000114cf */
[C---:B------:R-:W-:Y:S02]  /*0580*/  IADD3 R7, R225.reuse, 0x8, RZ ;  /* 0x00000008e1077810 */ /* 0x040fe40007ffe0ff */
[C---:B------:R-:W-:Y:S01]  /*0590*/  IADD3 R6, R225.reuse, 0x10, RZ ;  /* 0x00000010e1067810 */ /* 0x040fe20007ffe0ff */
[----:B------:R1:W-:Y:S01]  /*05a0*/  STL [R1], R0 ;  /* 0x0000000001007387 */ /* 0x0003e20000100800 */
[C---:B------:R-:W-:Y:S02]  /*05b0*/  IADD3 R5, R225.reuse, 0x18, RZ ;  /* 0x00000018e1057810 */ /* 0x040fe40007ffe0ff */
[C---:B------:R-:W-:Y:S02]  /*05c0*/  IADD3 R4, R225.reuse, 0x20, RZ ;  /* 0x00000020e1047810 */ /* 0x040fe40007ffe0ff */
[----:B------:R-:W-:Y:S02]  /*05d0*/  IADD3 R3, R225, 0x28, RZ ;  /* 0x00000028e1037810 */ /* 0x000fe40007ffe0ff */
[----:B------:R-:W-:-:S02]  /*05e0*/  SEL R163, R163, 0xffffffe0, !P1 ;  /* 0xffffffe0a3a37807 */ /* 0x000fc40004800000 */
[C---:B------:R-:W-:Y:S02]  /*05f0*/  IADD3 R2, R225.reuse, 0x30, RZ ;  /* 0x00000030e1027810 */ /* 0x040fe40007ffe0ff */
[----:B------:R-:W-:Y:S02]  /*0600*/  LEA R166, R166, 0xc100, 0x1 ;  /* 0x0000c100a6a67811 */ /* 0x000fe400078e08ff */
[C---:B------:R-:W-:Y:S02]  /*0610*/  IADD3 R252, R225.reuse, 0x40, RZ ;  /* 0x00000040e1fc7810 */ /* 0x040fe40007ffe0ff */
[----:B------:R-:W-:Y:S01]  /*0620*/  IADD3 R251, R225, 0x48, RZ ;  /* 0x00000048e1fb7810 */ /* 0x000fe20007ffe0ff */
[----:B------:R-:W-:Y:S01]  /*0630*/  IMAD.IADD R167, R166, 0x1, R163 ;  /* 0x00000001a6a77824 */ /* 0x000fe200078e02a3 */
[----:B------:R-:W-:Y:S02]  /*0640*/  SHF.R.S32.HI R9, RZ, 0x1f, R7 ;  /* 0x0000001fff097819 */ /* 0x000fe40000011407 */
[----:B------:R-:W-:-:S02]  /*0650*/  LEA R162, R162, 0x100, 0x1 ;  /* 0x00000100a2a27811 */ /* 0x000fc400078e08ff */
[C---:B------:R-:W-:Y:S02]  /*0660*/  IADD3 R249, R225.reuse, 0x58, RZ ;  /* 0x00000058e1f97810 */ /* 0x040fe40007ffe0ff */
[----:B------:R-:W-:Y:S01]  /*0670*/  IADD3 R248, R225, 0x60, RZ ;  /* 0x00000060e1f87810 */ /* 0x000fe20007ffe0ff */
[----:B------:R-:W-:Y:S01]  /*0680*/  IMAD.IADD R163, R163, 0x1, R162 ;  /* 0x00000001a3a37824 */ /* 0x000fe200078e02a2 */
[C---:B-1----:R-:W-:Y:S02]  /*0690*/  IADD3 R0, R225.reuse, 0x38, RZ ;  /* 0x00000038e1007810 */ /* 0x042fe40007ffe0ff */
[----:B------:R-:W-:Y:S02]  /*06a0*/  SHF.R.S32.HI R8, RZ, 0x1f, R6 ;  /* 0x0000001fff087819 */ /* 0x000fe40000011406 */
[----:B------:R-:W-:Y:S02]  /*06b0*/  SHF.R.S32.HI R7, RZ, 0x1f, R5 ;  /* 0x0000001fff077819 */ /* 0x000fe40000011405 */
[----:B------:R-:W-:-:S02]  /*06c0*/  IADD3 R250, R225, 0x50, RZ ;  /* 0x00000050e1fa7810 */ /* 0x000fc40007ffe0ff */
[C---:B------:R-:W-:Y:S02]  /*06d0*/  IADD3 R246, R225.reuse, 0x70, RZ ;  /* 0x00000070e1f67810 */ /* 0x040fe40007ffe0ff */
[C---:B------:R-:W-:Y:S02]  /*06e0*/  IADD3 R245, R225.reuse, 0x78, RZ ;  /* 0x00000078e1f57810 */ /* 0x040fe40007ffe0ff */
[----:B------:R-:W-:Y:S02]  /*06f0*/  SHF.R.S32.HI R6, RZ, 0x1f, R4 ;  /* 0x0000001fff067819 */ /* 0x000fe40000011404 */
[----:B------:R-:W-:Y:S02]  /*0700*/  SHF.R.S32.HI R5, RZ, 0x1f, R3 ;  /* 0x0000001fff057819 */ /* 0x000fe40000011403 */
[----:B------:R-:W-:Y:S02]  /*0710*/  SEL R164, R164, 0xffffffc0, !P2 ;  /* 0xffffffc0a4a47807 */ /* 0x000fe40005000000 */
[----:B------:R-:W-:-:S02]  /*0720*/  IADD3 R247, R225, 0x68, RZ ;  /* 0x00000068e1f77810 */ /* 0x000fc40007ffe0ff */
[C---:B------:R-:W-:Y:S01]  /*0730*/  IADD3 R243, R225.reuse, 0x88, RZ ;  /* 0x00000088e1f37810 */ /* 0x040fe20007ffe0ff */
[----:B------:R-:W-:Y:S01]  /*0740*/  IMAD.IADD R169, R166, 0x1, R164 ;  /* 0x00000001a6a97824 */ /* 0x000fe200078e02a4 */
[----:B------:R-:W-:Y:S01]  /*0750*/  IADD3 R242, R225, 0x90, RZ ;  /* 0x00000090e1f27810 */ /* 0x000fe20007ffe0ff */
[C---:B------:R-:W-:Y:S01]  /*0760*/  IMAD.IADD R165, R164.reuse, 0x1, R162 ;  /* 0x00000001a4a57824 */ /* 0x040fe200078e02a2 */
[----:B------:R-:W-:Y:S01]  /*0770*/  SHF.R.S32.HI R4, RZ, 0x1f, R2 ;  /* 0x0000001fff047819 */ /* 0x000fe20000011402 */
[----:B------:R-:W-:Y:S01]  /*0780*/  IMAD.IADD R168, R167, 0x1, R164 ;  /* 0x00000001a7a87824 */ /* 0x000fe200078e02a4 */
[----:B------:R-:W-:Y:S01]  /*0790*/  SHF.R.S32.HI R3, RZ, 0x1f, R0 ;  /* 0x0000001fff037819 */ /* 0x000fe20000011400 */
[----:B------:R-:W-:Y:S01]  /*07a0*/  IMAD.IADD R164, R164, 0x1, R163 ;  /* 0x00000001a4a47824 */ /* 0x000fe200078e02a3 */
[C---:B------:R-:W-:Y:S02]  /*07b0*/  IADD3 R244, R225.reuse, 0x80, RZ ;  /* 0x00000080e1f47810 */ /* 0x040fe40007ffe0ff */
[----:B------:R-:W-:-:S02]  /*07c0*/  IADD3 R240, R225, 0xa0, RZ ;  /* 0x000000a0e1f07810 */ /* 0x000fc40007ffe0ff */
[C---:B------:R-:W-:Y:S02]  /*07d0*/  IADD3 R239, R225.reuse, 0xa8, RZ ;  /* 0x000000a8e1ef7810 */ /* 0x040fe40007ffe0ff */
[----:B------:R-:W-:Y:S02]  /*07e0*/  SHF.R.S32.HI R2, RZ, 0x1f, R252 ;  /* 0x0000001fff027819 */ /* 0x000fe400000114fc */
[----:B------:R-:W-:Y:S02]  /*07f0*/  SHF.R.S32.HI R0, RZ, 0x1f, R251 ;  /* 0x0000001fff007819 */ /* 0x000fe400000114fb */
[C---:B------:R-:W-:Y:S02]  /*0800*/  IADD3 R241, R225.reuse, 0x98, RZ ;  /* 0x00000098e1f17810 */ /* 0x040fe40007ffe0ff */
[C---:B------:R-:W-:Y:S02]  /*0810*/  IADD3 R238, R225.reuse, 0xb0, RZ ;  /* 0x000000b0e1ee7810 */ /* 0x040fe40007ffe0ff */
        /* <DEDUP_REMOVED lines=11> */
[----:B------:R-:W-:Y:S02]  /*08d0*/  SHF.R.S32.HI R0, RZ, 0x1f, R239 ;  /* 0x0000001fff007819 */ /* 0x000fe400000114ef */
[----:B------:R-:W-:-:S02]  /*08e0*/  LEA R103, R103, 0x6100, 0x1 ;  /* 0x0000610067677811 */ /* 0x000fc400078e08ff */
[----:B------:R-:W-:Y:S02]  /*08f0*/  SHF.R.S32.HI R3, RZ, 0x1f, R241 ;  /* 0x0000001fff037819 */ /* 0x000fe400000114f1 */
[----:B------:R-:W-:Y:S02]  /*0900*/  SHF.R.S32.HI R2, RZ, 0x1f, R238 ;  /* 0x0000001fff027819 */ /* 0x000fe400000114ee */
[----:B------:R-:W-:Y:S02]  /*0910*/  SHF.R.S32.HI R0, RZ, 0x1f, R237 ;  /* 0x0000001fff007819 */ /* 0x000fe400000114ed */
.L_x_1083:
[----:B------:R-:W-:Y:S01]  /*0920*/  IMAD.MOV.U32 R0, RZ, RZ, c[0x0][0x560] ;  /* 0x00015800ff007624 */ /* 0x000fe200078e00ff */
[----:B------:R-:W-:Y:S01]  /*0930*/  MOV R3, R236 ;  /* 0x000000ec00037202 */ /* 0x000fe20000000f00 */
[----:B------:R-:W-:Y:S01]  /*0940*/  YIELD ;  /* 0x0000000000007946 */ /* 0x000fe20003800000 */
[----:B------:R-:W-:Y:S02]  /*0950*/  BSSY B0, `(.L_x_1026) ;  /* 0x0000015000007945 */ /* 0x000fe40003800000 */
[----:B------:R-:W-:-:S13]  /*0960*/  ISETP.NE.AND P0, PT, R0, 0x1, PT ;  /* 0x000000010000780c */ /* 0x000fda0003f05270 */
[----:B------:R-:W-:-:S05]  /*0970*/  @P0 IMAD.HI.U32 R0, R236, c[0x0][0x564], RZ ;  /* 0x00015900ec000a27 */ /* 0x000fca00078e00ff */
[----:B------:R-:W-:-:S04]  /*0980*/  @P0 SHF.R.U32.HI R3, RZ, c[0x0][0x568], R0 ;  /* 0x00015a00ff030a19 */ /* 0x000fc80000011600 */
[----:B------:R-:W-:Y:S01]  /*0990*/  ISETP.GE.AND P0, PT, R3, c[0x0][0x578], PT ;  /* 0x00015e0003007a0c */ /* 0x000fe20003f06270 */
[----:B------:R-:W-:-:S04]  /*09a0*/  IMAD.MOV R2, RZ, RZ, -R3 ;  /* 0x000000ffff027224 */ /* 0x000fc800078e0a03 */
[----:B------:R-:W-:-:S08]  /*09b0*/  IMAD R2, R2, c[0x0][0x560], R236 ;  /* 0x0001580002027a24 */ /* 0x000fd000078e02ec */
[----:B------:R-:W-:Y:S05]  /*09c0*/  @!P0 BRA `(.L_x_1027) ;  /* 0x0000007000008947 */ /* 0x000fea0003800000 */
[----:B------:R-:W-:-:S04]  /*09d0*/  MOV R0, c[0x0][0x56c] ;  /* 0x00015b0000007a02 */ /* 0x000fc80000000f00 */
[----:B------:R-:W-:Y:S02]  /*09e0*/  ISETP.NE.AND P0, PT, R0, 0x1, PT ;  /* 0x000000010000780c */ /* 0x000fe40003f05270 */
[----:B------:R-:W-:-:S11]  /*09f0*/  MOV R0, R2 ;  /* 0x0000000200007202 */ /* 0x000fd60000000f00 */
[----:B------:R-:W-:-:S05]  /*0a00*/  @P0 IMAD.HI.U32 R4, R2, c[0x0][0x570], RZ ;  /* 0x00015c0002040a27 */ /* 0x000fca00078e00ff */
[----:B------:R-:W-:-:S05]  /*0a10*/  @P0 SHF.R.U32.HI R0, RZ, c[0x0][0x574], R4 ;  /* 0x00015d00ff000a19 */ /* 0x000fca0000011604 */
[----:B------:R-:W-:Y:S01]  /*0a20*/  IMAD R4, R0, c[0x0][0x56c], RZ ;  /* 0x00015b0000047a24 */ /* 0x000fe200078e02ff */
[----:B------:R-:W-:Y:S05]  /*0a30*/  BRA `(.L_x_1028) ;  /* 0x0000006000007947 */ /* 0x000fea0003800000 */
.L_x_1027:
[----:B------:R-:W-:-:S04]  /*0a40*/  MOV R0, c[0x0][0x554] ;  /* 0x0001550000007a02 */ /* 0x000fc80000000f00 */
[----:B------:R-:W-:Y:S02]  /*0a50*/  ISETP.NE.AND P0, PT, R0, 0x1, PT ;  /* 0x000000010000780c */ /* 0x000fe40003f05270 */
[----:B------:R-:W-:-:S11]  /*0a60*/  MOV R0, R2 ;  /* 0x0000000200007202 */ /* 0x000fd60000000f00 */
[----:B------:R-:W-:-:S05]  /*0a70*/  @P0 IMAD.HI.U32 R4, R2, c[0x0][0x558], RZ ;  /* 0x0001560002040a27 */ /* 0x000fca00078e00ff */
[----:B------:R-:W-:-:S05]  /*0a80*/  @P0 SHF.R.U32.HI R0, RZ, c[0x0][0x55c], R4 ;  /* 0x00015700ff000a19 */ /* 0x000fca0000011604 */
[----:B------:R-:W-:Y:S02]  /*0a90*/  IMAD R4, R0, c[0x0][0x554], RZ ;  /* 0x0001550000047a24 */ /* 0x000fe400078e02ff */
.L_x_1028:
[----:B------:R-:W-:Y:S05]  /*0aa0*/  BSYNC B0 ;  /* 0x0000000000007941 */ /* 0x000fea0003800000 */
.L_x_1026:
[----:B------:R-:W-:Y:S01]  /*0ab0*/  IMAD.MOV.U32 R5, RZ, RZ, c[0x0][0x548] ;  /* 0x00015200ff057624 */ /* 0x000fe200078e00ff */
[----:B------:R-:W-:Y:S01]  /*0ac0*/  ISETP.NE.U32.AND P0, PT, RZ, c[0x0][0x370], PT ;  /* 0x0000dc00ff007a0c */ /* 0x000fe20003f05070 */
[----:B------:R-:W-:Y:S02]  /*0ad0*/  IMAD.IADD R4, R2, 0x1, -R4 ;  /* 0x0000000102047824 */ /* 0x000fe400078e0a04 */
[----:B------:R-:W-:Y:S01]  /*0ae0*/  IMAD.MOV.U32 R215, RZ, RZ, RZ ;  /* 0x000000ffffd77224 */ /* 0x000fe200078e00ff */
[----:B------:R-:W-:Y:S01]  /*0af0*/  ISETP.NE.AND P1, PT, R5, 0x1, PT ;  /* 0x000000010500780c */ /* 0x000fe20003f25270 */
[----:B------:R-:W-:Y:S01]  /*0b00*/  IMAD R4, R3, c[0x0][0x554], R4 ;  /* 0x0001550003047a24 */ /* 0x000fe200078e0204 */
[----:B------:R-:W-:-:S03]  /*0b10*/  ISETP.NE.AND.EX P0, PT, RZ, c[0x0][0x374], PT, P0 ;  /* 0x0000dd00ff007a0c */ /* 0x000fc60003f05300 */
[----:B------:R-:W-:-:S08]  /*0b20*/  IMAD.MOV.U32 R226, RZ, RZ, R4 ;  /* 0x000000ffffe27224 */ /* 0x000fd000078e0004 */
[----:B------:R-:W-:-:S04]  /*0b30*/  @P1 IMAD.HI.U32 R2, R4, c[0x0][0x54c], RZ ;  /* 0x0001530004021a27 */ /* 0x000fc800078e00ff */
[----:B------:R-:W-:Y:S01]  /*0b40*/  @P0 IMAD.MOV.U32 R3, RZ, RZ, 0x4 ;  /* 0x00000004ff030424 */ /* 0x000fe200078e00ff */
[----:B------:R-:W-:-:S05]  /*0b50*/  @P1 SHF.R.U32.HI R226, RZ, c[0x0][0x550], R2 ;  /* 0x00015400ffe21a19 */ /* 0x000fca0000011602 */
[----:B------:R-:W-:-:S05]  /*0b60*/  @P0 IMAD.WIDE R2, R226, R3, c[0x0][0x370] ;  /* 0x0000dc00e2020625 */ /* 0x000fca00078e0203 */
[----:B------:R1:W5:Y:S01]  /*0b70*/  @P0 LDG.E R215, [R2.64] ;  /* 0x0000000602d70981 */ /* 0x000362000c1e1900 */
[----:B------:R-:W-:Y:S01]  /*0b80*/  IMAD.MOV.U32 R228, RZ, RZ, R0 ;  /* 0x000000ffffe47224 */ /* 0x000fe200078e0000 */
[----:B------:R-:W-:Y:S01]  /*0b90*/  BSSY B0, `(.L_x_1029) ;  /* 0x0000040000007945 */ /* 0x000fe20003800000 */
[----:B------:R-:W-:-:S05]  /*0ba0*/  IMAD.MOV.U32 R5, RZ, RZ, 0x40 ;  /* 0x00000040ff057424 */ /* 0x000fca00078e00ff */
[----:B------:R-:W-:Y:S01]  /*0bb0*/  IADD3 R5, R5, -c[0x0][0x168], RZ ;  /* 0x80005a0005057a10 */ /* 0x000fe20007ffe0ff */
[----:B-1----:R-:W-:-:S05]  /*0bc0*/  IMAD.MOV.U32 R2, RZ, RZ, c[0x0][0x53c] ;  /* 0x00014f00ff027624 */ /* 0x002fca00078e00ff */
[----:B------:R-:W-:Y:S02]  /*0bd0*/  ISETP.NE.AND P0, PT, R2, 0x1, PT ;  /* 0x000000010200780c */ /* 0x000fe40003f05270 */
[----:B------:R-:W-:-:S11]  /*0be0*/  LOP3.LUT R2, R0, 0x1ffffff, RZ, 0x3c, !PT ;  /* 0x01ffffff00027812 */ /* 0x000fd600078e3cff */
[----:B------:R-:W-:Y:S01]  /*0bf0*/  @P0 IMAD.HI.U32 R3, R0, c[0x0][0x540], RZ ;  /* 0x0001500000030a27 */ /* 0x000fe200078e00ff */
[----:B------:R-:W-:Y:S02]  /*0c00*/  IADD3 R0, R2, c[0x0][0x53c], RZ ;  /* 0x00014f0002007a10 */ /* 0x000fe40007ffe0ff */
[----:B------:R-:W-:Y:S02]  /*0c10*/  MOV R2, c[0x0][0x2c4] ;  /* 0x0000b10000027a02 */ /* 0x000fe40000000f00 */
[----:B------:R-:W-:Y:S02]  /*0c20*/  @P0 SHF.R.U32.HI R228, RZ, c[0x0][0x544], R3 ;  /* 0x00015100ffe40a19 */ /* 0x000fe40000011603 */
[----:B------:R-:W-:Y:S01]  /*0c30*/  ISETP.NE.AND P4, PT, R2, 0x1, PT ;  /* 0x000000010200780c */ /* 0x000fe20003f85270 */
[----:B------:R-:W-:Y:S02]  /*0c40*/  IMAD.MOV.U32 R2, RZ, RZ, c[0x0][0x2ac] ;  /* 0x0000ab00ff027624 */ /* 0x000fe400078e00ff */
[----:B------:R-:W-:-:S02]  /*0c50*/  IMAD R0, R228, c[0x0][0x53c], R0 ;  /* 0x00014f00e4007a24 */ /* 0x000fc400078e0200 */
[----:B------:R-:W-:Y:S02]  /*0c60*/  IMAD R6, R2, c[0x0][0x1d0], RZ ;  /* 0x0000740002067a24 */ /* 0x000fe400078e02ff */
[----:B------:R-:W-:Y:S02]  /*0c70*/  IMAD.SHL.U32 R229, R0, 0x80, RZ ;  /* 0x0000008000e57824 */ /* 0x000fe400078e00ff */
[----:B------:R-:W-:Y:S01]  /*0c80*/  IMAD R2, R2, c[0x0][0x1d0], R5 ;  /* 0x0000740002027a24 */ /* 0x000fe200078e0205 */
[----:B------:R-:W-:Y:S02]  /*0c90*/  IADD3 R5, R6, 0x3f, RZ ;  /* 0x0000003f06057810 */ /* 0x000fe40007ffe0ff */
[----:B------:R-:W-:-:S05]  /*0ca0*/  IADD3 R0, R229, 0x7f, RZ ;  /* 0x0000007fe5007810 */ /* 0x000fca0007ffe0ff */
[----:B------:R-:W-:-:S05]  /*0cb0*/  @P4 IMAD.HI.U32 R3, R0, c[0x0][0x2c8], RZ ;  /* 0x0000b20000034a27 */ /* 0x000fca00078e00ff */
[----:B------:R-:W-:-:S04]  /*0cc0*/  @P4 SHF.R.U32.HI R0, RZ, c[0x0][0x2cc], R3 ;  /* 0x0000b300ff004a19 */ /* 0x000fc80000011603 */
[----:B------:R-:W-:Y:S02]  /*0cd0*/  IADD3 R0, R2, R0, RZ ;  /* 0x0000000002007210 */ /* 0x000fe40007ffe0ff */
[----:B------:R-:W-:Y:S02]  /*0ce0*/  SHF.R.S32.HI R2, RZ, 0x1f, R5 ;  /* 0x0000001fff027819 */ /* 0x000fe40000011405 */
[----:B------:R-:W-:Y:S02]  /*0cf0*/  SHF.R.S32.HI R3, RZ, 0x1f, R0 ;  /* 0x0000001fff037819 */ /* 0x000fe40000011400 */
[----:B------:R-:W-:Y:S02]  /*0d00*/  LEA.HI R2, R2, R5, RZ, 0x6 ;  /* 0x0000000502027211 */ /* 0x000fe400078f30ff */
[----:B------:R-:W-:Y:S02]  /*0d10*/  LEA.HI R3, R3, R0, RZ, 0x6 ;  /* 0x0000000003037211 */ /* 0x000fe400078f30ff */
[----:B------:R-:W-:-:S02]  /*0d20*/  SHF.R.S32.HI R0, RZ, 0x6, R2 ;  /* 0x00000006ff007819 */ /* 0x000fc40000011402 */
[----:B------:R-:W-:-:S04]  /*0d30*/  SHF.R.S32.HI R2, RZ, 0x6, R3 ;  /* 0x00000006ff027819 */ /* 0x000fc80000011403 */
[----:B------:R-:W-:Y:S01]  /*0d40*/  IMNMX R7, R0, R2, PT ;  /* 0x0000000200077217 */ /* 0x000fe20003800200 */
[----:B------:R-:W-:Y:S02]  /*0d50*/  IMAD.MOV R0, RZ, RZ, -R226 ;  /* 0x000000ffff007224 */ /* 0x000fe400078e0ae2 */
[----:B------:R-:W-:Y:S01]  /*0d60*/  IMAD.MOV.U32 R2, RZ, RZ, RZ ;  /* 0x000000ffff027224 */ /* 0x000fe200078e00ff */
[----:B------:R-:W-:Y:S01]  /*0d70*/  ISETP.GE.AND P0, PT, R7, 0x1, PT ;  /* 0x000000010700780c */ /* 0x000fe20003f06270 */
[----:B------:R-:W-:-:S12]  /*0d80*/  IMAD R227, R0, c[0x0][0x548], R4 ;  /* 0x0001520000e37a24 */ /* 0x000fd800078e0204 */
[----:B------:R-:W-:Y:S05]  /*0d90*/  @!P0 BRA `(.L_x_1030) ;  /* 0x000001f000008947 */ /* 0x000fea0003800000 */
[----:B------:R-:W-:-:S04]  /*0da0*/  SHF.R.U32.HI R0, RZ, 0x10, R228 ;  /* 0x00000010ff007819 */ /* 0x000fc800000116e4 */
[----:B------:R-:W-:-:S04]  /*0db0*/  ISETP.NE.AND P0, PT, R0, RZ, PT ;  /* 0x000000ff0000720c */ /* 0x000fc80003f05270 */
[----:B------:R-:W-:-:S04]  /*0dc0*/  SEL R0, R0, c[0x0][0x338], P0 ;  /* 0x0000ce0000007a07 */ /* 0x000fc80000000000 */
[----:B------:R-:W-:Y:S02]  /*0dd0*/  IABS R3, R0 ;  /* 0x0000000000037213 */ /* 0x000fe40000000000 */
[----:B------:R-:W-:Y:S02]  /*0de0*/  IADD3 R6, R0, -0x1, R7 ;  /* 0xffffffff00067810 */ /* 0x000fe40007ffe007 */
[----:B------:R-:W1:Y:S02]  /*0df0*/  I2F.RP R4, R3 ;  /* 0x0000000300047306 */ /* 0x000e640000209400 */
        /* <DEDUP_REMOVED lines=25> */
.L_x_1030:
[----:B------:R-:W-:Y:S05]  /*0f90*/  BSYNC B0 ;  /* 0x0000000000007941 */ /* 0x000fea0003800000 */
.L_x_1029:
[----:B------:R-:W-:Y:S01]  /*0fa0*/  LOP3.LUT R0, R228, 0xffff, RZ, 0xc0, !PT ;  /* 0x0000ffffe4007812 */ /* 0x000fe200078ec0ff */
[----:B------:R-:W-:Y:S01]  /*0fb0*/  IMAD.MOV.U32 R15, RZ, RZ, RZ ;  /* 0x000000ffff0f7224 */ /* 0x000fe200078e00ff */
[----:B------:R-:W-:Y:S01]  /*0fc0*/  CS2R R96, SRZ ;  /* 0x0000000000607805 */ /* 0x000fe2000001ff00 */
[----:B------:R-:W-:Y:S01]  /*0fd0*/  IMAD.MOV.U32 R16, RZ, RZ, RZ ;  /* 0x000000ffff107224 */ /* 0x000fe200078e00ff */
[----:B------:R-:W-:Y:S01]  /*0fe0*/  CS2R R94, SRZ ;  /* 0x00000000005e7805 */ /* 0x000fe2000001ff00 */
        /* <DEDUP_REMOVED lines=54> */
[----:B------:R-:W-:-:S05]  /*1350*/  @P1 MOV R2, 0x4 ;  /* 0x0000000400021802 */ /* 0x000fca0000000f00 */
[----:B------:R-:W-:-:S05]  /*1360*/  @P1 IMAD.WIDE R2, R226, R2, c[0x0][0x340] ;  /* 0x0000d000e2021625 */ /* 0x000fca00078e0202 */
[----:B------:R1:W5:Y:S01]  /*1370*/  @P1 LDG.E R12, [R2.64] ;  /* 0x00000006020c1981 */ /* 0x000362000c1e1900 */
[----:B------:R-:W-:Y:S01]  /*1380*/  SHF.R.S32.HI R13, RZ, 0x1f, R227 ;  /* 0x0000001fff0d7819 */ /* 0x000fe200000114e3 */
[----:B------:R-:W-:Y:S01]  /*1390*/  IMAD R4, R212, 0x20, R214 ;  /* 0x00000020d4047824 */ /* 0x000fe200078e02d6 */
[----:B------:R-:W-:Y:S02]  /*13a0*/  SHF.R.S32.HI R6, RZ, 0x1f, R226 ;  /* 0x0000001fff067819 */ /* 0x000fe400000114e2 */
[----:B------:R-:W-:Y:S01]  /*13b0*/  ISETP.GE.AND P6, PT, R197, c[0x0][0x198], PT ;  /* 0x00006600c5007a0c */ /* 0x000fe20003fc6270 */
[----:B------:R-:W-:Y:S01]  /*13c0*/  IMAD R0, R13, c[0x0][0x1b8], RZ ;  /* 0x00006e000d007a24 */ /* 0x000fe200078e02ff */
[----:B------:R-:W-:Y:S02]  /*13d0*/  IADD3 R4, R229, R4, RZ ;  /* 0x00000004e5047210 */ /* 0x000fe40007ffe0ff */
[----:B------:R-:W-:Y:S01]  /*13e0*/  ISETP.GE.AND P5, PT, R208, c[0x0][0x198], PT ;  /* 0x00006600d0007a0c */ /* 0x000fe20003fa6270 */
[----:B------:R-:W-:Y:S01]  /*13f0*/  IMAD R5, R227, c[0x0][0x1bc], R0 ;  /* 0x00006f00e3057a24 */ /* 0x000fe200078e0200 */
[----:B------:R-:W-:Y:S01]  /*1400*/  ISETP.GE.AND P3, PT, R207, c[0x0][0x198], PT ;  /* 0x00006600cf007a0c */ /* 0x000fe20003f66270 */
[----:B------:R-:W-:Y:S01]  /*1410*/  @P4 IMAD.HI.U32 R7, R4, c[0x0][0x2c8], RZ ;  /* 0x0000b20004074a27 */ /* 0x000fe200078e00ff */
[----:B------:R-:W-:-:S03]  /*1420*/  IADD3 R100, R196, -0x1, RZ ;  /* 0xffffffffc4647810 */ /* 0x000fc60007ffe0ff */
[----:B------:R-:W-:Y:S01]  /*1430*/  IMAD.MOV.U32 R0, RZ, RZ, R4 ;  /* 0x000000ffff007224 */ /* 0x000fe200078e0004 */
[----:B------:R-:W-:-:S04]  /*1440*/  @P4 SHF.R.U32.HI R0, RZ, c[0x0][0x2cc], R7 ;  /* 0x0000b300ff004a19 */ /* 0x000fc80000011607 */
[----:B------:R-:W-:Y:S01]  /*1450*/  SHF.R.S32.HI R7, RZ, 0x1f, R0 ;  /* 0x0000001fff077819 */ /* 0x000fe20000011400 */
[----:B-1----:R-:W-:-:S05]  /*1460*/  IMAD.WIDE.U32 R2, R227, c[0x0][0x1b8], RZ ;  /* 0x00006e00e3027a25 */ /* 0x002fca00078e00ff */
[----:B------:R-:W-:Y:S01]  /*1470*/  IADD3 R3, R3, R5, RZ ;  /* 0x0000000503037210 */ /* 0x000fe20007ffe0ff */
[----:B------:R-:W-:-:S04]  /*1480*/  IMAD R5, R6, c[0x0][0x1c0], RZ ;  /* 0x0000700006057a24 */ /* 0x000fc800078e02ff */
[C---:B------:R-:W-:Y:S02]  /*1490*/  IMAD R6, R226.reuse, c[0x0][0x1c4], R5 ;  /* 0x00007100e2067a24 */ /* 0x040fe400078e0205 */
[----:B------:R-:W-:Y:S02]  /*14a0*/  IMAD.MOV R5, RZ, RZ, -R0 ;  /* 0x000000ffff057224 */ /* 0x000fe400078e0a00 */
[----:B------:R-:W-:-:S04]  /*14b0*/  IMAD.WIDE.U32 R2, R226, c[0x0][0x1c0], R2 ;  /* 0x00007000e2027a25 */ /* 0x000fc800078e0002 */
[----:B------:R-:W-:Y:S01]  /*14c0*/  IMAD R4, R5, c[0x0][0x2c4], R4 ;  /* 0x0000b10005047a24 */ /* 0x000fe200078e0204 */
[----:B------:R-:W-:Y:S01]  /*14d0*/  IADD3 R3, R3, R6, RZ ;  /* 0x0000000603037210 */ /* 0x000fe20007ffe0ff */
[----:B------:R-:W-:-:S04]  /*14e0*/  IMAD R5, R7, c[0x0][0x1b0], RZ ;  /* 0x00006c0007057a24 */ /* 0x000fc800078e02ff */
[C---:B------:R-:W-:Y:S01]  /*14f0*/  IMAD R6, R0.reuse, c[0x0][0x1b4], R5 ;  /* 0x00006d0000067a24 */ /* 0x040fe200078e0205 */
[----:B------:R-:W-:Y:S01]  /*1500*/  SHF.R.S32.HI R5, RZ, 0x1f, R4 ;  /* 0x0000001fff057819 */ /* 0x000fe20000011404 */
[----:B------:R-:W-:-:S04]  /*1510*/  IMAD.WIDE.U32 R2, R0, c[0x0][0x1b0], R2 ;  /* 0x00006c0000027a25 */ /* 0x000fc800078e0002 */
[----:B------:R-:W-:Y:S02]  /*1520*/  IMAD R0, R5, c[0x0][0x1a8], RZ ;  /* 0x00006a0005007a24 */ /* 0x000fe400078e02ff */
[----:B------:R-:W-:Y:S02]  /*1530*/  IMAD.IADD R3, R3, 0x1, R6 ;  /* 0x0000000103037824 */ /* 0x000fe400078e0206 */
[C---:B------:R-:W-:Y:S02]  /*1540*/  IMAD R0, R4.reuse, c[0x0][0x1ac], R0 ;  /* 0x00006b0004007a24 */ /* 0x040fe400078e0200 */
[----:B------:R-:W-:-:S05]  /*1550*/  IMAD.WIDE.U32 R2, R4, c[0x0][0x1a8], R2 ;  /* 0x00006a0004027a25 */ /* 0x000fca00078e0002 */
[----:B------:R-:W-:Y:S02]  /*1560*/  IADD3 R0, R3, R0, RZ ;  /* 0x0000000003007210 */ /* 0x000fe40007ffe0ff */
[----:B------:R-:W-:-:S04]  /*1570*/  LEA R11, P0, R2, c[0x0][0x160], 0x1 ;  /* 0x00005800020b7a11 */ /* 0x000fc800078008ff */
[----:B------:R-:W-:Y:S02]  /*1580*/  LEA.HI.X R9, R2, c[0x0][0x164], R0, 0x1, P0 ;  /* 0x0000590002097a11 */ /* 0x000fe400000f0c00 */
[----:B------:R-:W-:Y:S01]  /*1590*/  @!P1 MOV R12, R226 ;  /* 0x000000e2000c9202 */ /* 0x000fe20000000f00 */
[----:B------:R-:W-:Y:S05]  /*15a0*/  BRA.DIV ~URZ, `(.L_x_1032) ;  /* 0x0000c4127f007947 */ /* 0x000fea000b800000 */
[----:B------:R1:W2:Y:S02]  /*15b0*/  SHFL.IDX PT, R8, R9, RZ, 0x181f ;  /* 0x00181fff09087589 */ /* 0x0002a400000e0000 */
.L_x_1084:
[----:B------:R-:W-:Y:S05]  /*15c0*/  BRA.DIV ~URZ, `(.L_x_1033) ;  /* 0x0000c4627f007947 */ /* 0x000fea000b800000 */
[----:B------:R3:W4:Y:S02]  /*15d0*/  SHFL.IDX PT, R0, R11, RZ, 0x181f ;  /* 0x00181fff0b007589 */ /* 0x00072400000e0000 */
.L_x_1085:
[----:B------:R-:W-:Y:S01]  /*15e0*/  MOV R14, c[0x0][0x2c4] ;  /* 0x0000b100000e7a02 */ /* 0x000fe20000000f00 */
[----:B------:R-:W-:Y:S01]  /*15f0*/  BSSY B0, `(.L_x_1034) ;  /* 0x0000014000007945 */ /* 0x000fe20003800000 */
[----:B------:R-:W-:-:S03]  /*1600*/  IADD3 R10, R214, R229, RZ ;  /* 0x000000e5d60a7210 */ /* 0x000fc60007ffe0ff */
[----:B------:R-:W-:-:S05]  /*1610*/  IMAD R14, R14, c[0x0][0x168], RZ ;  /* 0x00005a000e0e7a24 */ /* 0x000fca00078e02ff */
        /* <DEDUP_REMOVED lines=17> */
.L_x_1035:
[----:B------:R-:W-:Y:S05]  /*1730*/  BSYNC B0 ;  /* 0x0000000000007941 */ /* 0x000fea0003800000 */
.L_x_1034:
[----:B------:R-:W-:Y:S05]  /*1740*/  BRA.DIV ~URZ, `(.L_x_1036) ;  /* 0x0000c3427f007947 */ /* 0x000fea000b800000 */
[----:B--2---:R2:W1:Y:S04]  /*1750*/  SHFL.IDX PT, R8, R9, 0x1, 0x181f ;  /* 0x00381f0009087f89 */ /* 0x00446800000e0000 */
[----:B----4-:R2:W4:Y:S02]  /*1760*/  SHFL.IDX PT, R0, R11, 0x1, 0x181f ;  /* 0x00381f000b007f89 */ /* 0x01052400000e0000 */
.L_x_1086:
        /* <DEDUP_REMOVED lines=19> */
.L_x_1038:
[----:B------:R-:W-:Y:S05]  /*18a0*/  BSYNC B0 ;  /* 0x0000000000007941 */ /* 0x000fea0003800000 */
.L_x_1037:
[----:B------:R-:W-:Y:S05]  /*18b0*/  BRA.DIV ~URZ, `(.L_x_1039) ;  /* 0x0000c2927f007947 */ /* 0x000fea000b800000 */
[----:B-1----:R1:W2:Y:S02]  /*18c0*/  SHFL.IDX PT, R8, R9, 0x2, 0x181f ;  /* 0x00581f0009087f89 */ /* 0x0022a400000e0000 */
.L_x_1087:
[----:B------:R-:W-:Y:S05]  /*18d0*/  BRA.DIV ~URZ, `(.L_x_1040) ;  /* 0x0000c2e27f007947 */ /* 0x000fea000b800000 */
[----:B----4-:R4:W1:Y:S02]  /*18e0*/  SHFL.IDX PT, R0, R11, 0x2, 0x181f ;  /* 0x00581f000b007f89 */ /* 0x01086400000e0000 */
.L_x_1088:
        /* <DEDUP_REMOVED lines=19> */
.L_x_1042:
[----:B------:R-:W-:Y:S05]  /*1a20*/  BSYNC B0 ;  /* 0x0000000000007941 */ /* 0x000fea0003800000 */
.L_x_1041:
[----:B------:R-:W-:Y:S05]  /*1a30*/  BRA.DIV ~URZ, `(.L_x_1043) ;  /* 0x0000c1e27f007947 */ /* 0x000fea000b800000 */
[----:B--2---:R2:W3:Y:S04]  /*1a40*/  SHFL.IDX PT, R8, R9, 0x3, 0x181f ;  /* 0x00781f0009087f89 */ /* 0x0044e800000e0000 */
[----:B-1----:R2:W1:Y:S02]  /*1a50*/  SHFL.IDX PT, R0, R11, 0x3, 0x181f ;  /* 0x00781f000b007f89 */ /* 0x00246400000e0000 */
.L_x_1089:
[----:B------:R-:W-:Y:S01]  /*1a60*/  IADD3 R2, R10, 0x60, RZ ;  /* 0x000000600a027810 */ /* 0x000fe20007ffe0ff */
[----:B-----5:R-:W-:Y:S01]  /*1a70*/  IMAD.WIDE.U32 R218, R12, c[0x0][0x2b0], RZ ;  /* 0x0000ac000cda7a25 */ /* 0x020fe200078e00ff */
[----:B------:R-:W-:-:S02]  /*1a80*/  SHF.R.S32.HI R17, RZ, 0x1f, R197 ;  /* 0x0000001fff117819 */ /* 0x000fc400000114c5 */
[----:B------:R-:W-:Y:S01]  /*1a90*/  ISETP.GE.AND P2, PT, R2, R14, PT ;  /* 0x0000000e0200720c */ /* 0x000fe20003f46270 */
[----:B------:R-:W-:Y:S01]  /*1aa0*/  IMAD R105, R212, 0x20, R214 ;  /* 0x00000020d4697824 */ /* 0x000fe200078e02d6 */
[----:B------:R-:W-:Y:S02]  /*1ab0*/  SHF.R.S32.HI R16, RZ, 0x1f, R208 ;  /* 0x0000001fff107819 */ /* 0x000fe400000114d0 */
[----:B------:R-:W-:-:S09]  /*1ac0*/  SHF.R.S32.HI R15, RZ, 0x1f, R207 ;  /* 0x0000001fff0f7819 */ /* 0x000fd200000114cf */
[CC--:B-1----:R-:W-:Y:S02]  /*1ad0*/  @!P2 LEA R6, P0, R197.reuse, R0.reuse, 0x1 ;  /* 0x00000000c506a211 */ /* 0x0c2fe400078008ff */
[C---:B------:R-:W-:Y:S02]  /*1ae0*/  @!P2 LEA R4, P1, R208.reuse, R0, 0x1 ;  /* 0x00000000d004a211 */ /* 0x040fe400078208ff */
[----:B---3--:R-:W-:Y:S02]  /*1af0*/  @!P2 LEA.HI.X R7, R197, R8, R17, 0x1, P0 ;  /* 0x00000008c507a211 */ /* 0x008fe400000f0c11 */
[----:B------:R-:W-:Y:S02]  /*1b00*/  @!P2 LEA R2, P0, R207, R0, 0x1 ;  /* 0x00000000cf02a211 */ /* 0x000fe400078008ff */
[----:B------:R-:W-:Y:S01]  /*1b10*/  SHF.R.S32.HI R0, RZ, 0x1f, R12 ;  /* 0x0000001fff007819 */ /* 0x000fe2000001140c */
[----:B------:R-:W-:Y:S01]  /*1b20*/  @!PT LDS RZ, [RZ] ;  /* 0x00000000fffff984 */ /* 0x000fe20000000800 */
[----:B------:R-:W-:Y:S01]  /*1b30*/  @!PT LDS RZ, [RZ] ;  /* 0x00000000fffff984 */ /* 0x000fe20000000800 */
[----:B------:R-:W-:Y:S01]  /*1b40*/  @!PT LDS RZ, [RZ] ;  /* 0x00000000fffff984 */ /* 0x000fe20000000800 */
[----:B------:R1:W-:Y:S01]  /*1b50*/  @!P2 LDGSTS.E.BYPASS.LTC128B.128 [R182+0xf100], [R6.64], !P6 ;  /* 0x0f10000006b6afae */ /* 0x0003e2000f101d46 */
[----:B------:R-:W-:-:S02]  /*1b60*/  @!P2 LEA.HI.X R5, R208, R8, R16, 0x1, P1 ;  /* 0x00000008d005a211 */ /* 0x000fc400008f0c10 */
[----:B------:R-:W-:Y:S01]  /*1b70*/  @!P2 LEA.HI.X R3, R207, R8, R15, 0x1, P0 ;  /* 0x00000008cf03a211 */ /* 0x000fe200000f0c0f */
[----:B------:R-:W-:Y:S02]  /*1b80*/  IMAD R0, R0, c[0x0][0x2b0], RZ ;  /* 0x0000ac0000007a24 */ /* 0x000fe400078e02ff */
[----:B------:R1:W-:Y:S02]  /*1b90*/  @!P2 LDGSTS.E.BYPASS.LTC128B.128 [R182+0x13100], [R4.64], !P5 ;  /* 0x1310000004b6afae */ /* 0x0003e4000e901d46 */
[----:B------:R-:W-:Y:S02]  /*1ba0*/  IMAD R0, R12, c[0x0][0x2b4], R0 ;  /* 0x0000ad000c007a24 */ /* 0x000fe400078e0200 */
[----:B------:R1:W-:Y:S02]  /*1bb0*/  @!P2 LDGSTS.E.BYPASS.LTC128B.128 [R182+0x17100], [R2.64], !P3 ;  /* 0x1710000002b6afae */ /* 0x0003e4000d901d46 */
[----:B------:R-:W-:Y:S02]  /*1bc0*/  IMAD.IADD R223, R219, 0x1, R0 ;  /* 0x00000001dbdf7824 */ /* 0x000fe400078e0200 */
[----:B------:R-:W0:Y:S01]  /*1bd0*/  LDGDEPBAR ;  /* 0x00000000000079af */ /* 0x000e220000000000 */
[----:B------:R-:W-:Y:S03]  /*1be0*/  WARPSYNC 0xffffffff ;  /* 0xffffffff00007948 */ /* 0x000fe60003800000 */
[----:B------:R-:W-:Y:S01]  /*1bf0*/  IMAD.MOV.U32 R0, RZ, RZ, c[0x0][0x2b8] ;  /* 0x0000ae00ff007624 */ /* 0x000fe200078e00ff */
[----:B------:R-:W-:Y:S01]  /*1c00*/  BAR.SYNC.DEFER_BLOCKING 0x0 ;  /* 0x0000000000007b1d */ /* 0x000fe20000010000 */
[----:B--2---:R-:W-:-:S02]  /*1c10*/  IMAD.MOV.U32 R9, RZ, RZ, c[0x0][0x2ac] ;  /* 0x0000ab00ff097624 */ /* 0x004fc400078e00ff */
[----:B-1----:R-:W-:Y:S01]  /*1c20*/  IMAD R2, R100, 0x40, R105 ;  /* 0x0000004064027824 */ /* 0x002fe200078e0269 */
[----:B------:R-:W-:Y:S01]  /*1c30*/  ISETP.NE.AND P3, PT, R0, 0x1, PT ;  /* 0x000000010000780c */ /* 0x000fe20003f65270 */
[----:B------:R-:W-:Y:S02]  /*1c40*/  IMAD R9, R9, c[0x0][0x1d0], RZ ;  /* 0x0000740009097a24 */ /* 0x000fe400078e02ff */
[----:B------:R-:W-:-:S03]  /*1c50*/  IMAD.MOV.U32 R183, RZ, RZ, RZ ;  /* 0x000000ffffb77224 */ /* 0x000fc600078e00ff */
[C---:B------:R-:W-:Y:S01]  /*1c60*/  ISETP.GE.AND P1, PT, R2.reuse, R9, PT ;  /* 0x000000090200720c */ /* 0x040fe20003f26270 */
[----:B------:R-:W-:-:S03]  /*1c70*/  IMAD.IADD R2, R2, 0x1, R215 ;  /* 0x0000000102027824 */ /* 0x000fc600078e02d7 */
[----:B------:R-:W-:Y:S01]  /*1c80*/  ISETP.GT.OR P1, PT, R105, 0x3f, P1 ;  /* 0x0000003f6900780c */ /* 0x000fe20000f24670 */
[----:B------:R-:W-:Y:S02]  /*1c90*/  IMAD.MOV.U32 R0, RZ, RZ, R2 ;  /* 0x000000ffff007224 */ /* 0x000fe400078e0002 */
[----:B------:R-:W-:-:S05]  /*1ca0*/  @P3 IMAD.HI.U32 R3, R2, c[0x0][0x2bc], RZ ;  /* 0x0000af0002033a27 */ /* 0x000fca00078e00ff */
[----:B------:R-:W-:-:S05]  /*1cb0*/  @P3 SHF.R.U32.HI R0, RZ, c[0x0][0x2c0], R3 ;  /* 0x0000b000ff003a19 */ /* 0x000fca0000011603 */
[----:B------:R-:W-:-:S04]  /*1cc0*/  @!P1 IADD3 R3, P0, R0, R218, RZ ;  /* 0x000000da00039210 */ /* 0x000fc80007f1e0ff */
[----:B------:R-:W-:Y:S02]  /*1cd0*/  @!P1 LEA.HI.X.SX32 R5, R0, R223, 0x1, P0 ;  /* 0x000000df00059211 */ /* 0x000fe400000f0eff */
[----:B------:R-:W-:-:S04]  /*1ce0*/  @!P1 LEA R4, P0, R3, c[0x0][0x2a0], 0x2 ;  /* 0x0000a80003049a11 */ /* 0x000fc800078010ff */
[----:B------:R-:W-:-:S05]  /*1cf0*/  @!P1 LEA.HI.X R5, R3, c[0x0][0x2a4], R5, 0x2, P0 ;  /* 0x0000a90003059a11 */ /* 0x000fca00000f1405 */
[----:B------:R1:W2:Y:S01]  /*1d00*/  @!P1 LDG.E R183, [R4.64] ;  /* 0x0000000604b79981 */ /* 0x0002a2000c1e1900 */
[----:B------:R-:W-:Y:S01]  /*1d10*/  IADD3 R0, -R0, RZ, RZ ;  /* 0x000000ff00007210 */ /* 0x000fe20007ffe1ff */
[----:B------:R-:W-:Y:S01]  /*1d20*/  IMAD.WIDE.U32 R216, R227, c[0x0][0x1e8], RZ ;  /* 0x00007a00e3d87a25 */ /* 0x000fe200078e00ff */
[----:B------:R-:W-:Y:S01]  /*1d30*/  SHF.L.U64.HI R104, R208, 0x1, R16 ;  /* 0x00000001d0687819 */ /* 0x000fe20000010210 */
[----:B------:R-:W-:Y:S01]  /*1d40*/  BSSY B0, `(.L_x_1044) ;  /* 0x00001a6000007945 */ /* 0x000fe20003800000 */
[----:B------:R-:W-:Y:S01]  /*1d50*/  SHF.L.U64.HI R101, R197, 0x1, R17 ;  /* 0x00000001c5657819 */ /* 0x000fe20000010211 */
[----:B------:R-:W-:Y:S01]  /*1d60*/  IMAD R186, R0, c[0x0][0x2b8], R2 ;  /* 0x0000ae0000ba7a24 */ /* 0x000fe200078e0202 */
[----:B------:R-:W-:Y:S01]  /*1d70*/  IADD3 R170, R103, 0x20, RZ ;  /* 0x0000002067aa7810 */ /* 0x000fe20007ffe0ff */
[----:B------:R-:W-:Y:S01]  /*1d80*/  IMAD R106, R100, -0x40, R9 ;  /* 0xffffffc0646a7824 */ /* 0x000fe200078e0209 */
[----:B------:R-:W-:Y:S01]  /*1d90*/  SHF.L.U64.HI R102, R207, 0x1, R15 ;  /* 0x00000001cf667819 */ /* 0x000fe2000001020f */
[----:B------:R-:W-:-:S04]  /*1da0*/  IMAD.WIDE.U32 R2, R186, c[0x0][0x1e0], RZ ;  /* 0x00007800ba027a25 */ /* 0x000fc800078e00ff */
[----:B------:R-:W-:Y:S02]  /*1db0*/  IMAD.IADD R22, R106, 0x1, -R214 ;  /* 0x000000016a167824 */ /* 0x000fe400078e0ad6 */
[----:B------:R-:W-:Y:S02]  /*1dc0*/  IMAD R7, R13, c[0x0][0x210], RZ ;  /* 0x000084000d077a24 */ /* 0x000fe400078e02ff */
[----:B------:R-:W-:Y:S01]  /*1dd0*/  IMAD.WIDE.U32 R220, R227, c[0x0][0x210], RZ ;  /* 0x00008400e3dc7a25 */ /* 0x000fe200078e00ff */
[C---:B------:R-:W-:Y:S02]  /*1de0*/  ISETP.GE.AND P2, PT, R22.reuse, 0x1, PT ;  /* 0x000000011600780c */ /* 0x040fe40003f46270 */
[----:B------:R-:W-:Y:S01]  /*1df0*/  ISETP.GE.AND P6, PT, R22, 0x21, PT ;  /* 0x000000211600780c */ /* 0x000fe20003fc6270 */
[----:B------:R-:W-:Y:S02]  /*1e00*/  IMAD.SHL.U32 R107, R197, 0x2, RZ ;  /* 0x00000002c56b7824 */ /* 0x000fe400078e00ff */
[----:B------:R-:W-:Y:S01]  /*1e10*/  IMAD.SHL.U32 R109, R207, 0x2, RZ ;  /* 0x00000002cf6d7824 */ /* 0x000fe200078e00ff */
[----:B-1----:R-:W-:Y:S01]  /*1e20*/  SHF.R.S32.HI R5, RZ, 0x1f, R186 ;  /* 0x0000001fff057819 */ /* 0x002fe200000114ba */
[----:B------:R-:W-:-:S04]  /*1e30*/  IMAD.SHL.U32 R108, R208, 0x2, RZ ;  /* 0x00000002d06c7824 */ /* 0x000fc800078e00ff */
[----:B------:R-:W-:Y:S02]  /*1e40*/  IMAD R0, R5, c[0x0][0x1e0], RZ ;  /* 0x0000780005007a24 */ /* 0x000fe400078e02ff */
[----:B------:R-:W-:Y:S02]  /*1e50*/  @P2 ISETP.GE.AND P1, PT, R197, c[0x0][0x1d4], PT ;  /* 0x00007500c5002a0c */ /* 0x000fe40003f26270 */
[----:B------:R-:W-:Y:S01]  /*1e60*/  IMAD R0, R186, c[0x0][0x1e4], R0 ;  /* 0x00007900ba007a24 */ /* 0x000fe200078e0200 */
[----:B------:R-:W-:-:S03]  /*1e70*/  @P2 ISETP.GE.AND P5, PT, R208, c[0x0][0x1d4], PT ;  /* 0x00007500d0002a0c */ /* 0x000fc60003fa6270 */
[----:B------:R-:W-:Y:S02]  /*1e80*/  IMAD.IADD R3, R3, 0x1, R0 ;  /* 0x0000000103037824 */ /* 0x000fe400078e0200 */
[----:B------:R-:W-:-:S04]  /*1e90*/  IMAD R0, R13, c[0x0][0x1e8], RZ ;  /* 0x00007a000d007a24 */ /* 0x000fc800078e02ff */
[----:B------:R-:W-:-:S04]  /*1ea0*/  IMAD R0, R227, c[0x0][0x1ec], R0 ;  /* 0x00007b00e3007a24 */ /* 0x000fc800078e0200 */
[----:B------:R-:W-:Y:S01]  /*1eb0*/  IMAD.IADD R222, R217, 0x1, R0 ;  /* 0x00000001d9de7824 */ /* 0x000fe200078e0200 */
[----:B--2-4-:R-:W-:Y:S01]  /*1ec0*/  SHF.R.S32.HI R11, RZ, 0x1f, R183 ;  /* 0x0000001fff0b7819 */ /* 0x014fe200000114b7 */
[----:B------:R-:W-:-:S04]  /*1ed0*/  IMAD.WIDE.U32 R2, R183, c[0x0][0x1f0], R2 ;  /* 0x00007c00b7027a25 */ /* 0x000fc800078e0002 */
[C---:B------:R-:W-:Y:S01]  /*1ee0*/  IMAD R4, R11.reuse, c[0x0][0x1f0], RZ ;  /* 0x00007c000b047a24 */ /* 0x040fe200078e02ff */
[----:B------:R-:W-:Y:S01]  /*1ef0*/  IADD3 R0, P0, R2, R216, RZ ;  /* 0x000000d802007210 */ /* 0x000fe20007f1e0ff */
[----:B------:R-:W-:Y:S02]  /*1f00*/  IMAD R11, R11, c[0x0][0x218], RZ ;  /* 0x000086000b0b7a24 */ /* 0x000fe400078e02ff */
[C---:B------:R-:W-:Y:S02]  /*1f10*/  IMAD R4, R183.reuse, c[0x0][0x1f4], R4 ;  /* 0x00007d00b7047a24 */ /* 0x040fe400078e0204 */
[----:B------:R-:W-:-:S03]  /*1f20*/  IMAD R11, R183, c[0x0][0x21c], R11 ;  /* 0x00008700b70b7a24 */ /* 0x000fc600078e020b */
[----:B------:R-:W-:Y:S01]  /*1f30*/  IADD3.X R2, R222, R3, R4, P0, !PT ;  /* 0x00000003de027210 */ /* 0x000fe200007fe404 */
[----:B------:R-:W-:Y:S01]  /*1f40*/  IMAD R4, R5, c[0x0][0x208], RZ ;  /* 0x0000820005047a24 */ /* 0x000fe200078e02ff */
[----:B------:R-:W-:-:S03]  /*1f50*/  LEA R6, P0, R0, c[0x0][0x1c8], 0x1 ;  /* 0x0000720000067a11 */ /* 0x000fc600078008ff */
[----:B------:R-:W-:Y:S01]  /*1f60*/  IMAD R5, R186, c[0x0][0x20c], R4 ;  /* 0x00008300ba057a24 */ /* 0x000fe200078e0204 */
[----:B------:R-:W-:Y:S01]  /*1f70*/  LEA.HI.X R10, R0, c[0x0][0x1cc], R2, 0x1, P0 ;  /* 0x00007300000a7a11 */ /* 0x000fe200000f0c02 */
[----:B------:R-:W-:Y:S01]  /*1f80*/  IMAD.WIDE.U32 R2, R186, c[0x0][0x208], RZ ;  /* 0x00008200ba027a25 */ /* 0x000fe200078e00ff */
[----:B------:R-:W1:Y:S03]  /*1f90*/  SHFL.IDX PT, R0, R6, RZ, 0x181f ;  /* 0x00181fff06007589 */ /* 0x000e6600000e0000 */
[----:B------:R-:W-:Y:S01]  /*1fa0*/  IMAD.IADD R3, R3, 0x1, R5 ;  /* 0x0000000103037824 */ /* 0x000fe200078e0205 */
[----:B------:R-:W2:Y:S03]  /*1fb0*/  SHFL.IDX PT, R8, R10, RZ, 0x181f ;  /* 0x00181fff0a087589 */ /* 0x000ea600000e0000 */
[----:B------:R-:W-:Y:S01]  /*1fc0*/  IMAD.WIDE.U32 R2, R183, c[0x0][0x218], R2 ;  /* 0x00008600b7027a25 */ /* 0x000fe200078e0002 */
[----:B------:R3:W4:Y:S04]  /*1fd0*/  SHFL.IDX PT, R9, R6, 0x1, 0x181f ;  /* 0x00381f0006097f89 */ /* 0x00072800000e0000 */
[----:B------:R-:W5:Y:S01]  /*1fe0*/  SHFL.IDX PT, R10, R10, 0x1, 0x181f ;  /* 0x00381f000a0a7f89 */ /* 0x000f6200000e0000 */
[----:B-1----:R-:W-:-:S04]  /*1ff0*/  @P2 LEA R4, P0, R197, R0, 0x1 ;  /* 0x00000000c5042211 */ /* 0x002fc800078008ff */
[----:B--2---:R-:W-:Y:S02]  /*2000*/  @P2 LEA.HI.X R5, R197, R8, R17, 0x1, P0 ;  /* 0x00000008c5052211 */ /* 0x004fe400000f0c11 */
[----:B---3--:R-:W-:-:S03]  /*2010*/  @P2 LEA R6, P0, R208, R0, 0x1 ;  /* 0x00000000d0062211 */ /* 0x008fc600078008ff */
[----:B------:R1:W-:Y:S02]  /*2020*/  @P2 LDGSTS.E.BYPASS.LTC128B.128 [R182+0x6100], [R4.64], !P1 ;  /* 0x0610000004b62fae */ /* 0x0003e4000c901d46 */
[----:B-1----:R-:W-:Y:S01]  /*2030*/  IMAD R5, R227, c[0x0][0x214], R7 ;  /* 0x00008500e3057a24 */ /* 0x002fe200078e0207 */
[----:B------:R-:W-:Y:S02]  /*2040*/  @P2 LEA.HI.X R7, R208, R8, R16, 0x1, P0 ;  /* 0x00000008d0072211 */ /* 0x000fe400000f0c10 */
[C---:B------:R-:W-:Y:S02]  /*2050*/  @P2 ISETP.GE.AND P0, PT, R207.reuse, c[0x0][0x1d4], PT ;  /* 0x00007500cf002a0c */ /* 0x040fe40003f06270 */
[----:B------:R-:W-:Y:S01]  /*2060*/  @P2 LEA R4, P1, R207, R0, 0x1 ;  /* 0x00000000cf042211 */ /* 0x000fe200078208ff */
[----:B------:R1:W-:Y:S01]  /*2070*/  @P2 LDGSTS.E.BYPASS.LTC128B.128 [R182+0x8100], [R6.64], !P5 ;  /* 0x0810000006b62fae */ /* 0x0003e2000e901d46 */
[----:B------:R-:W-:Y:S02]  /*2080*/  IADD3 R224, R221, R5, RZ ;  /* 0x00000005dde07210 */ /* 0x000fe40007ffe0ff */
[----:B------:R-:W-:-:S02]  /*2090*/  @P2 LEA.HI.X R5, R207, R8, R15, 0x1, P1 ;  /* 0x00000008cf052211 */ /* 0x000fc400008f0c0f */
[----:B------:R-:W-:-:S04]  /*20a0*/  IADD3 R0, P1, R2, R220, RZ ;  /* 0x000000dc02007210 */ /* 0x000fc80007f3e0ff */
[----:B------:R-:W-:Y:S01]  /*20b0*/  IADD3.X R11, R224, R3, R11, P1, !PT ;  /* 0x00000003e00b7210 */ /* 0x000fe20000ffe40b */
[----:B------:R2:W-:Y:S01]  /*20c0*/  @P2 LDGSTS.E.BYPASS.LTC128B.128 [R182+0xa100], [R4.64], !P0 ;  /* 0x0a10000004b62fae */ /* 0x0005e2000c101d46 */
[----:B------:R-:W-:Y:S02]  /*20d0*/  @P6 ISETP.GE.AND P2, PT, R197, c[0x0][0x1d4], PT ;  /* 0x00007500c5006a0c */ /* 0x000fe40003f46270 */
[----:B------:R-:W-:-:S04]  /*20e0*/  LEA R8, P5, R0, c[0x0][0x1f8], 0x1 ;  /* 0x00007e0000087a11 */ /* 0x000fc800078a08ff */
[----:B------:R-:W-:Y:S02]  /*20f0*/  LEA.HI.X R11, R0, c[0x0][0x1fc], R11, 0x1, P5 ;  /* 0x00007f00000b7a11 */ /* 0x000fe400028f0c0b */
[CC--:B----4-:R-:W-:Y:S01]  /*2100*/  @P6 LEA R2, P5, R207.reuse, R9.reuse, 0x1 ;  /* 0x00000009cf026211 */ /* 0x0d0fe200078a08ff */
[----:B------:R-:W3:Y:S03]  /*2110*/  SHFL.IDX PT, R0, R8, RZ, 0x181f ;  /* 0x00181fff08007589 */ /* 0x000ee600000e0000 */
[----:B-----5:R-:W-:Y:S02]  /*2120*/  @P6 LEA.HI.X R3, R207, R10, R15, 0x1, P5 ;  /* 0x0000000acf036211 */ /* 0x020fe400028f0c0f */
[----:B-1----:R-:W-:-:S04]  /*2130*/  @P6 LEA R6, P1, R197, R9, 0x1 ;  /* 0x00000009c5066211 */ /* 0x002fc800078208ff */
[----:B------:R-:W-:Y:S02]  /*2140*/  @P6 LEA.HI.X R7, R197, R10, R17, 0x1, P1 ;  /* 0x0000000ac5076211 */ /* 0x000fe400008f0c11 */
[----:B------:R-:W-:-:S03]  /*2150*/  @P6 ISETP.GE.AND P1, PT, R208, c[0x0][0x1d4], PT ;  /* 0x00007500d0006a0c */ /* 0x000fc60003f26270 */
[----:B------:R1:W-:Y:S01]  /*2160*/  @P6 LDGSTS.E.BYPASS.LTC128B.128 [R182+0x7100], [R6.64], !P2 ;  /* 0x0710000006b66fae */ /* 0x0003e2000d101d46 */
[----:B--2---:R-:W-:-:S04]  /*2170*/  @P6 LEA R4, P0, R208, R9, 0x1 ;  /* 0x00000009d0046211 */ /* 0x004fc800078008ff */
[----:B------:R-:W-:Y:S02]  /*2180*/  @P6 LEA.HI.X R5, R208, R10, R16, 0x1, P0 ;  /* 0x0000000ad0056211 */ /* 0x000fe400000f0c10 */
[----:B------:R-:W-:-:S03]  /*2190*/  @P6 ISETP.GE.AND P0, PT, R207, c[0x0][0x1d4], PT ;  /* 0x00007500cf006a0c */ /* 0x000fc60003f06270 */
[----:B------:R2:W-:Y:S10]  /*21a0*/  @P6 LDGSTS.E.BYPASS.LTC128B.128 [R182+0x9100], [R4.64], !P1 ;  /* 0x0910000004b66fae */ /* 0x0005f4000c901d46 */
[----:B------:R4:W-:Y:S01]  /*21b0*/  @P6 LDGSTS.E.BYPASS.LTC128B.128 [R182+0xb100], [R2.64], !P0 ;  /* 0x0b10000002b66fae */ /* 0x0009e2000c101d46 */
[----:B------:R-:W-:-:S02]  /*21c0*/  R2P PR, R212, 0x6 ;  /* 0x00000006d4007804 */ /* 0x000fc40000000000 */
[C---:B---3--:R-:W-:Y:S01]  /*21d0*/  IADD3 R16, P0, R0.reuse, R107, RZ ;  /* 0x0000006b00107210 */ /* 0x048fe20007f1e0ff */
[----:B------:R-:W0:Y:S01]  /*21e0*/  LDGDEPBAR ;  /* 0x00000000000079af */ /* 0x000e220000000000 */
[----:B------:R-:W-:Y:S02]  /*21f0*/  IADD3 R14, P6, R0, R108, RZ ;  /* 0x0000006c000e7210 */ /* 0x000fe40007fde0ff */
[----:B------:R-:W-:Y:S01]  /*2200*/  ISETP.GE.AND P5, PT, R197, c[0x0][0x1d4], PT ;  /* 0x00007500c5007a0c */ /* 0x000fe20003fa6270 */
[----:B-1----:R-:W1:Y:S06]  /*2210*/  SHFL.IDX PT, R6, R11, RZ, 0x181f ;  /* 0x00181fff0b067589 */ /* 0x002e6c00000e0000 */
[----:B------:R-:W-:-:S02]  /*2220*/  @P1 IADD3 R170, R103, -0x20, RZ ;  /* 0xffffffe067aa1810 */ /* 0x000fc40007ffe0ff */
[----:B------:R-:W-:Y:S01]  /*2230*/  IADD3 R12, P1, R0, R109, RZ ;  /* 0x0000006d000c7210 */ /* 0x000fe20007f3e0ff */
[----:B------:R-:W-:Y:S01]  /*2240*/  IMAD.MOV.U32 R0, RZ, RZ, 0x40 ;  /* 0x00000040ff007424 */ /* 0x000fe200078e00ff */
[C---:B------:R-:W-:Y:S02]  /*2250*/  IADD3 R171, R170.reuse, 0x4000, RZ ;  /* 0x00004000aaab7810 */ /* 0x040fe40007ffe0ff */
[----:B------:R-:W-:Y:S02]  /*2260*/  IADD3 R175, R170, 0x2000, RZ ;  /* 0x00002000aaaf7810 */ /* 0x000fe40007ffe0ff */
[----:B------:R-:W-:Y:S02]  /*2270*/  SEL R0, R0, 0xffffffc0, !P2 ;  /* 0xffffffc000007807 */ /* 0x000fe40005000000 */
[C---:B------:R-:W-:Y:S02]  /*2280*/  IADD3 R173, R170.reuse, 0x3000, RZ ;  /* 0x00003000aaad7810 */ /* 0x040fe40007ffe0ff */
[----:B------:R-:W-:Y:S01]  /*2290*/  IADD3 R172, R170, 0x2800, RZ ;  /* 0x00002800aaac7810 */ /* 0x000fe20007ffe0ff */
[----:B----4-:R-:W3:Y:S01]  /*22a0*/  SHFL.IDX PT, R2, R8, 0x1, 0x181f ;  /* 0x00381f0008027f89 */ /* 0x010ee200000e0000 */
[----:B------:R-:W-:-:S04]  /*22b0*/  DEPBAR.LE SB0, 0x1 ;  /* 0x000080400000791a */ /* 0x000fc80000000000 */
[----:B------:R-:W-:-:S04]  /*22c0*/  DEPBAR.LE SB0, 0x0 ;  /* 0x000080000000791a */ /* 0x000fc80000000000 */
[----:B------:R-:W-:Y:S01]  /*22d0*/  BAR.SYNC.DEFER_BLOCKING 0x0 ;  /* 0x0000000000007b1d */ /* 0x000fe20000010000 */
[C---:B-1----:R-:W-:Y:S01]  /*22e0*/  IMAD.X R17, R6.reuse, 0x1, R101, P0 ;  /* 0x0000000106117824 */ /* 0x042fe200000e0665 */
[C---:B------:R-:W-:Y:S01]  /*22f0*/  IADD3.X R15, R6.reuse, R104, RZ, P6, !PT ;  /* 0x00000068060f7210 */ /* 0x040fe200037fe4ff */
[----:B------:R-:W-:Y:S01]  /*2300*/  IMAD.X R13, R6, 0x1, R102, P1 ;  /* 0x00000001060d7824 */ /* 0x000fe200008e0666 */
[----:B------:R-:W-:Y:S01]  /*2310*/  ISETP.GE.AND P6, PT, R208, c[0x0][0x1d4], PT ;  /* 0x00007500d0007a0c */ /* 0x000fe20003fc6270 */
[--C-:B------:R-:W-:Y:S01]  /*2320*/  IMAD.IADD R161, R103, 0x1, R0.reuse ;  /* 0x0000000167a17824 */ /* 0x100fe200078e0200 */
[----:B------:R-:W1:Y:S01]  /*2330*/  SHFL.IDX PT, R3, R11, 0x1, 0x181f ;  /* 0x00381f000b037f89 */ /* 0x000e6200000e0000 */
[----:B------:R-:W-:Y:S01]  /*2340*/  IMAD.IADD R160, R171, 0x1, R0 ;  /* 0x00000001aba07824 */ /* 0x000fe200078e0200 */
[C---:B------:R-:W-:Y:S02]  /*2350*/  IADD3 R174, R170.reuse, 0x3800, RZ ;  /* 0x00003800aaae7810 */ /* 0x040fe40007ffe0ff */
[----:B------:R-:W-:-:S02]  /*2360*/  IADD3 R176, R170, 0x4800, RZ ;  /* 0x00004800aab07810 */ /* 0x000fc40007ffe0ff */
[C---:B------:R-:W-:Y:S02]  /*2370*/  IADD3 R177, R170.reuse, 0x5000, RZ ;  /* 0x00005000aab17810 */ /* 0x040fe40007ffe0ff */
[----:B------:R-:W-:Y:S02]  /*2380*/  IADD3 R178, R170, 0x5800, RZ ;  /* 0x00005800aab27810 */ /* 0x000fe40007ffe0ff */
[C---:B---3--:R-:W-:Y:S02]  /*2390*/  IADD3 R20, P0, R2.reuse, R107, RZ ;  /* 0x0000006b02147210 */ /* 0x048fe40007f1e0ff */
[----:B------:R-:W-:Y:S02]  /*23a0*/  IADD3 R18, P1, R2, R108, RZ ;  /* 0x0000006c02127210 */ /* 0x000fe40007f3e0ff */
[C---:B------:R-:W-:Y:S02]  /*23b0*/  IADD3 R181, R170.reuse, 0x1800, RZ ;  /* 0x00001800aab57810 */ /* 0x040fe40007ffe0ff */
[C---:B------:R-:W-:Y:S01]  /*23c0*/  IADD3 R180, R170.reuse, 0x1000, RZ ;  /* 0x00001000aab47810 */ /* 0x040fe20007ffe0ff */
[----:B------:R-:W-:Y:S01]  /*23d0*/  LDSM.16.M88.4 R8, [R166] ;  /* 0x00000000a608783b */ /* 0x000fe20000000200 */
[----:B------:R-:W-:-:S03]  /*23e0*/  IADD3 R179, R170, 0x800, RZ ;  /* 0x00000800aab37810 */ /* 0x000fc60007ffe0ff */
[----:B------:R-:W3:Y:S01]  /*23f0*/  LDSM.16.M88.4 R28, [R103] ;  /* 0x00000000671c783b */ /* 0x000ee20000000200 */
[C---:B-1----:R-:W-:Y:S01]  /*2400*/  IMAD.X R21, R3.reuse, 0x1, R101, P0 ;  /* 0x0000000103157824 */ /* 0x042fe200000e0665 */
[C---:B------:R-:W-:Y:S01]  /*2410*/  ISETP.LT.OR P0, PT, R22.reuse, 0x1, P5 ;  /* 0x000000011600780c */ /* 0x040fe20002f01670 */
[----:B------:R-:W-:Y:S01]  /*2420*/  IMAD.X R19, R3, 0x1, R104, P1 ;  /* 0x0000000103137824 */ /* 0x000fe200008e0668 */
[C---:B------:R-:W-:Y:S01]  /*2430*/  ISETP.LT.OR P1, PT, R22.reuse, 0x1, P6 ;  /* 0x000000011600780c */ /* 0x040fe20003721670 */
[----:B------:R-:W-:Y:S01]  /*2440*/  LDSM.16.M88.4 R32, [R103+0x800] ;  /* 0x000800006720783b */ /* 0x000fe20000000200 */
[C---:B------:R-:W-:Y:S02]  /*2450*/  ISETP.LT.OR P5, PT, R22.reuse, 0x21, P5 ;  /* 0x000000211600780c */ /* 0x040fe40002fa1670 */
[C---:B------:R-:W-:Y:S01]  /*2460*/  ISETP.LT.OR P6, PT, R22.reuse, 0x21, P6 ;  /* 0x000000211600780c */ /* 0x040fe200037c1670 */
[----:B------:R-:W1:Y:S04]  /*2470*/  LDSM.16.M88.4 R44, [R103+0x1000] ;  /* 0x00100000672c783b */ /* 0x000e680000000200 */
[----:B------:R-:W-:Y:S04]  /*2480*/  LDSM.16.M88.4 R60, [R103+0x1800] ;  /* 0x00180000673c783b */ /* 0x000fe80000000200 */
[----:B--2---:R-:W-:Y:S04]  /*2490*/  LDSM.16.M88.4 R4, [R167] ;  /* 0x00000000a704783b */ /* 0x004fe80000000200 */
[----:B------:R-:W2:Y:S04]  /*24a0*/  LDSM.16.M88.4 R40, [R170] ;  /* 0x00000000aa28783b */ /* 0x000ea80000000200 */
[----:B------:R-:W4:Y:S04]  /*24b0*/  LDSM.16.M88.4 R64, [R170+0x800] ;  /* 0x00080000aa40783b */ /* 0x000f280000000200 */
[----:B------:R-:W-:Y:S04]  /*24c0*/  LDSM.16.M88.4 R76, [R170+0x1000] ;  /* 0x00100000aa4c783b */ /* 0x000fe80000000200 */
[----:B------:R-:W-:Y:S04]  /*24d0*/  LDSM.16.M88.4 R84, [R170+0x1800] ;  /* 0x00180000aa54783b */ /* 0x000fe80000000200 */
[----:B------:R-:W-:Y:S01]  /*24e0*/  @!PT LDS RZ, [RZ] ;  /* 0x00000000fffff984 */ /* 0x000fe20000000800 */
[----:B------:R-:W-:Y:S01]  /*24f0*/  @!PT LDS RZ, [RZ] ;  /* 0x00000000fffff984 */ /* 0x000fe20000000800 */
[----:B------:R-:W-:Y:S01]  /*2500*/  @!PT LDS RZ, [RZ] ;  /* 0x00000000fffff984 */ /* 0x000fe20000000800 */
[----:B------:R5:W-:Y:S01]  /*2510*/  LDGSTS.E.BYPASS.LTC128B.128 [R182+0x100], [R16.64], !P0 ;  /* 0x0010000010b67fae */ /* 0x000be2000c101d46 */
[----:B------:R-:W-:Y:S01]  /*2520*/  ISETP.GE.AND P0, PT, R207, c[0x0][0x1d4], PT ;  /* 0x00007500cf007a0c */ /* 0x000fe20003f06270 */
[----:B---3--:R-:W-:Y:S02]  /*2530*/  HMMA.16816.F32.BF16 R24, R8, R28, RZ ;  /* 0x0000001c0818723c */ /* 0x008fe400000418ff */
[----:B------:R3:W-:Y:S01]  /*2540*/  LDGSTS.E.BYPASS.LTC128B.128 [R182+0x2100], [R14.64], !P1 ;  /* 0x021000000eb67fae */ /* 0x0007e2000c901d46 */
[----:B------:R-:W-:-:S02]  /*2550*/  ISETP.LT.OR P1, PT, R22, 0x1, P0 ;  /* 0x000000011600780c */ /* 0x000fc40000721670 */
[----:B------:R-:W-:-:S03]  /*2560*/  ISETP.LT.OR P0, PT, R22, 0x21, P0 ;  /* 0x000000211600780c */ /* 0x000fc60000701670 */
[C---:B------:R-:W-:Y:S08]  /*2570*/  HMMA.16816.F32.BF16 R28, R8.reuse, R30, RZ ;  /* 0x0000001e081c723c */ /* 0x040ff000000418ff */
[----:B------:R3:W-:Y:S01]  /*2580*/  LDGSTS.E.BYPASS.LTC128B.128 [R182+0x4100], [R12.64], !P1 ;  /* 0x041000000cb67fae */ /* 0x0007e2000c901d46 */
[----:B------:R-:W-:Y:S01]  /*2590*/  IADD3 R2, P1, R2, R109, RZ ;  /* 0x0000006d02027210 */ /* 0x000fe20007f3e0ff */
[----:B-1----:R-:W-:Y:S02]  /*25a0*/  HMMA.16816.F32.BF16 R36, R8, R44, RZ ;  /* 0x0000002c0824723c */ /* 0x002fe400000418ff */
[----:B------:R1:W-:Y:S01]  /*25b0*/  LDGSTS.E.BYPASS.LTC128B.128 [R182+0x1100], [R20.64], !P5 ;  /* 0x0110000014b67fae */ /* 0x0003e2000e901d46 */
[----:B------:R-:W-:-:S02]  /*25c0*/  IADD3.X R3, R3, R102, RZ, P1, !PT ;  /* 0x0000006603037210 */ /* 0x000fc40000ffe4ff */
[----:B------:R-:W-:Y:S01]  /*25d0*/  ISETP.GT.AND P1, PT, R105, 0x3f, PT ;  /* 0x0000003f6900780c */ /* 0x000fe20003f24270 */
[----:B------:R5:W-:Y:S02]  /*25e0*/  LDGSTS.E.BYPASS.LTC128B.128 [R182+0x3100], [R18.64], !P6 ;  /* 0x0310000012b67fae */ /* 0x000be4000f101d46 */
[----:B--2---:R-:W-:Y:S02]  /*25f0*/  HMMA.16816.F32.BF16 R52, R4, R40, R24 ;  /* 0x000000280434723c */ /* 0x004fe40000041818 */
[----:B------:R2:W-:Y:S01]  /*2600*/  LDGSTS.E.BYPASS.LTC128B.128 [R182+0x5100], [R2.64], !P0 ;  /* 0x0510000002b67fae */ /* 0x0005e2000c101d46 */
[----:B------:R-:W-:-:S03]  /*2610*/  ISETP.GT.AND P0, PT, R100, R213, PT ;  /* 0x000000d56400720c */ /* 0x000fc60003f04270 */
[----:B------:R-:W-:Y:S02]  /*2620*/  LDSM.16.M88.4 R68, [R161] ;  /* 0x00000000a144783b */ /* 0x000fe40000000200 */
[C---:B------:R-:W-:Y:S02]  /*2630*/  HMMA.16816.F32.BF16 R24, R8.reuse, R32, RZ ;  /* 0x000000200818723c */ /* 0x040fe400000418ff */
[----:B------:R-:W-:Y:S04]  /*2640*/  LDSM.16.M88.4 R88, [R160+-0x4000] ;  /* 0xffc00000a058783b */ /* 0x000fe80000000200 */
[----:B------:R-:W-:Y:S02]  /*2650*/  LDSM.16.M88.4 R72, [R161+0x800] ;  /* 0x00080000a148783b */ /* 0x000fe40000000200 */
[C---:B------:R-:W-:Y:S02]  /*2660*/  HMMA.16816.F32.BF16 R48, R8.reuse, R46, RZ ;  /* 0x0000002e0830723c */ /* 0x040fe400000418ff */
[----:B---3--:R-:W3:Y:S04]  /*2670*/  LDSM.16.M88.4 R12, [R169] ;  /* 0x00000000a90c783b */ /* 0x008ee80000000200 */
[----:B-1----:R-:W1:Y:S02]  /*2680*/  LDSM.16.M88.4 R20, [R168] ;  /* 0x00000000a814783b */ /* 0x002e640000000200 */
[C---:B------:R-:W-:Y:S02]  /*2690*/  HMMA.16816.F32.BF16 R56, R8.reuse, R60, RZ ;  /* 0x0000003c0838723c */ /* 0x040fe400000418ff */
[----:B------:R-:W1:Y:S04]  /*26a0*/  LDSM.16.M88.4 R80, [R161+0x1000] ;  /* 0x00100000a150783b */ /* 0x000e680000000200 */
[----:B------:R-:W-:Y:S02]  /*26b0*/  LDSM.16.M88.4 R96, [R103+0x2000] ;  /* 0x002000006760783b */ /* 0x000fe40000000200 */
[C---:B-----5:R-:W-:Y:S02]  /*26c0*/  HMMA.16816.F32.BF16 R16, R8.reuse, R34, RZ ;  /* 0x000000220810723c */ /* 0x060fe400000418ff */
[----:B------:R-:W-:Y:S04]  /*26d0*/  LDSM.16.M88.4 R92, [R175] ;  /* 0x00000000af5c783b */ /* 0x000fe80000000200 */
[----:B------:R-:W0:Y:S02]  /*26e0*/  LDGDEPBAR ;  /* 0x00000000000079af */ /* 0x000e240000000000 */
[----:B------:R-:W-:Y:S02]  /*26f0*/  HMMA.16816.F32.BF16 R44, R8, R62, RZ ;  /* 0x0000003e082c723c */ /* 0x000fe400000418ff */
[----:B------:R-:W5:Y:S06]  /*2700*/  LDSM.16.M88.4 R60, [R161+0x1800] ;  /* 0x00180000a13c783b */ /* 0x000f6c0000000200 */
[C---:B------:R-:W-:Y:S08]  /*2710*/  HMMA.16816.F32.BF16 R40, R4.reuse, R42, R28 ;  /* 0x0000002a0428723c */ /* 0x040ff0000004181c */
[----:B----4-:R-:W-:Y:S08]  /*2720*/  HMMA.16816.F32.BF16 R32, R4, R64, R24 ;  /* 0x000000400420723c */ /* 0x010ff00000041818 */
[----:B---3--:R-:W-:Y:S08]  /*2730*/  HMMA.16816.F32.BF16 R28, R12, R68, R52 ;  /* 0x000000440c1c723c */ /* 0x008ff00000041834 */
[C---:B------:R-:W-:Y:S01]  /*2740*/  HMMA.16816.F32.BF16 R24, R4.reuse, R66, R16 ;  /* 0x000000420418723c */ /* 0x040fe20000041810 */
[----:B------:R-:W3:Y:S04]  /*2750*/  LDSM.16.M88.4 R16, [R166+0x4000] ;  /* 0x00400000a610783b */ /* 0x000ee80000000200 */
[----:B------:R-:W4:Y:S03]  /*2760*/  LDSM.16.M88.4 R64, [R160+-0x3800] ;  /* 0xffc80000a040783b */ /* 0x000f260000000200 */
[C---:B------:R-:W-:Y:S08]  /*2770*/  HMMA.16816.F32.BF16 R8, R4.reuse, R76, R36 ;  /* 0x0000004c0408723c */ /* 0x040ff00000041824 */
[C---:B------:R-:W-:Y:S01]  /*2780*/  HMMA.16816.F32.BF16 R48, R4.reuse, R78, R48 ;  /* 0x0000004e0430723c */ /* 0x040fe20000041830 */
[----:B------:R-:W2:Y:S07]  /*2790*/  LDSM.16.M88.4 R76, [R160+-0x3000] ;  /* 0xffd00000a04c783b */ /* 0x000eae0000000200 */
[C---:B------:R-:W-:Y:S08]  /*27a0*/  HMMA.16816.F32.BF16 R52, R4.reuse, R84, R56 ;  /* 0x000000540434723c */ /* 0x040ff00000041838 */
[----:B------:R-:W-:Y:S01]  /*27b0*/  HMMA.16816.F32.BF16 R44, R4, R86, R44 ;  /* 0x00000056042c723c */ /* 0x000fe2000004182c */
[----:B------:R-:W-:Y:S07]  /*27c0*/  LDSM.16.M88.4 R84, [R103+0x2800] ;  /* 0x002800006754783b */ /* 0x000fee0000000200 */
[----:B-1----:R-:W-:Y:S08]  /*27d0*/  HMMA.16816.F32.BF16 R4, R20, R88, R28 ;  /* 0x000000581404723c */ /* 0x002ff0000004181c */
[C---:B------:R-:W-:Y:S01]  /*27e0*/  HMMA.16816.F32.BF16 R40, R12.reuse, R70, R40 ;  /* 0x000000460c28723c */ /* 0x040fe20000041828 */
[----:B------:R-:W-:Y:S07]  /*27f0*/  LDSM.16.M88.4 R68, [R103+0x3800] ;  /* 0x003800006744783b */ /* 0x000fee0000000200 */
[C---:B------:R-:W-:Y:S08]  /*2800*/  HMMA.16816.F32.BF16 R36, R12.reuse, R72, R32 ;  /* 0x000000480c24723c */ /* 0x040ff00000041820 */
[C---:B------:R-:W-:Y:S01]  /*2810*/  HMMA.16816.F32.BF16 R32, R12.reuse, R74, R24 ;  /* 0x0000004a0c20723c */ /* 0x040fe20000041818 */
[----:B------:R-:W1:Y:S07]  /*2820*/  LDSM.16.M88.4 R72, [R160+-0x2800] ;  /* 0xffd80000a048783b */ /* 0x000e6e0000000200 */
[C---:B------:R-:W-:Y:S01]  /*2830*/  HMMA.16816.F32.BF16 R24, R12.reuse, R80, R8 ;  /* 0x000000500c18723c */ /* 0x040fe20000041808 */
[----:B------:R-:W1:Y:S07]  /*2840*/  LDSM.16.M88.4 R8, [R167+0x4000] ;  /* 0x00400000a708783b */ /* 0x000e6e0000000200 */
[C---:B------:R-:W-:Y:S01]  /*2850*/  HMMA.16816.F32.BF16 R28, R12.reuse, R82, R48 ;  /* 0x000000520c1c723c */ /* 0x040fe20000041830 */
[----:B------:R-:W-:Y:S07]  /*2860*/  LDSM.16.M88.4 R80, [R161+0x2000] ;  /* 0x00200000a150783b */ /* 0x000fee0000000200 */
[C---:B-----5:R-:W-:Y:S08]  /*2870*/  HMMA.16816.F32.BF16 R52, R12.reuse, R60, R52 ;  /* 0x0000003c0c34723c */ /* 0x060ff00000041834 */
[----:B------:R-:W-:Y:S01]  /*2880*/  HMMA.16816.F32.BF16 R48, R12, R62, R44 ;  /* 0x0000003e0c30723c */ /* 0x000fe2000004182c */
[----:B------:R-:W5:Y:S07]  /*2890*/  LDSM.16.M88.4 R60, [R103+0x3000] ;  /* 0x00300000673c783b */ /* 0x000f6e0000000200 */
[----:B---3--:R-:W-:Y:S01]  /*28a0*/  HMMA.16816.F32.BF16 R12, R16, R96, R4 ;  /* 0x00000060100c723c */ /* 0x008fe20000041804 */
[----:B------:R-:W3:Y:S07]  /*28b0*/  LDSM.16.M88.4 R4, [R169+0x4000] ;  /* 0x00400000a904783b */ /* 0x000eee0000000200 */
[C---:B------:R-:W-:Y:S01]  /*28c0*/  HMMA.16816.F32.BF16 R44, R20.reuse, R90, R40 ;  /* 0x0000005a142c723c */ /* 0x040fe20000041828 */
[----:B------:R-:W-:Y:S07]  /*28d0*/  LDSM.16.M88.4 R88, [R160+-0x2000] ;  /* 0xffe00000a058783b */ /* 0x000fee0000000200 */
[C---:B----4-:R-:W-:Y:S08]  /*28e0*/  HMMA.16816.F32.BF16 R40, R20.reuse, R64, R36 ;  /* 0x000000401428723c */ /* 0x050ff00000041824 */
[C---:B------:R-:W-:Y:S08]  /*28f0*/  HMMA.16816.F32.BF16 R56, R20.reuse, R66, R32 ;  /* 0x000000421438723c */ /* 0x040ff00000041820 */
[C---:B--2---:R-:W-:Y:S08]  /*2900*/  HMMA.16816.F32.BF16 R64, R20.reuse, R76, R24 ;  /* 0x0000004c1440723c */ /* 0x044ff00000041818 */
[C---:B------:R-:W-:Y:S01]  /*2910*/  HMMA.16816.F32.BF16 R36, R20.reuse, R78, R28 ;  /* 0x0000004e1424723c */ /* 0x040fe2000004181c */
[----:B------:R-:W-:Y:S07]  /*2920*/  LDSM.16.M88.4 R76, [R172] ;  /* 0x00000000ac4c783b */ /* 0x000fee0000000200 */
[C---:B-1----:R-:W-:Y:S01]  /*2930*/  HMMA.16816.F32.BF16 R32, R20.reuse, R72, R52 ;  /* 0x000000481420723c */ /* 0x042fe20000041834 */
[----:B------:R-:W1:Y:S07]  /*2940*/  LDSM.16.M88.4 R52, [R173] ;  /* 0x00000000ad34783b */ /* 0x000e6e0000000200 */
[----:B------:R-:W-:Y:S01]  /*2950*/  HMMA.16816.F32.BF16 R28, R20, R74, R48 ;  /* 0x0000004a141c723c */ /* 0x000fe20000041830 */
[----:B------:R-:W2:Y:S04]  /*2960*/  LDSM.16.M88.4 R72, [R174] ;  /* 0x00000000ae48783b */ /* 0x000ea80000000200 */
[----:B------:R-:W4:Y:S03]  /*2970*/  LDSM.16.M88.4 R20, [R168+0x4000] ;  /* 0x00400000a814783b */ /* 0x000f260000000200 */
[----:B------:R-:W-:Y:S08]  /*2980*/  HMMA.16816.F32.BF16 R12, R8, R92, R12 ;  /* 0x0000005c080c723c */ /* 0x000ff0000004180c */
[C---:B------:R-:W-:Y:S01]  /*2990*/  HMMA.16816.F32.BF16 R24, R16.reuse, R98, R44 ;  /* 0x000000621018723c */ /* 0x040fe2000004182c */
[----:B------:R-:W-:Y:S07]  /*29a0*/  LDSM.16.M88.4 R96, [R103+0x4000] ;  /* 0x004000006760783b */ /* 0x000fee0000000200 */
[C---:B------:R-:W-:Y:S08]  /*29b0*/  HMMA.16816.F32.BF16 R44, R16.reuse, R86, R56 ;  /* 0x00000056102c723c */ /* 0x040ff00000041838 */
[C---:B-----5:R-:W-:Y:S01]  /*29c0*/  HMMA.16816.F32.BF16 R56, R16.reuse, R60, R64 ;  /* 0x0000003c1038723c */ /* 0x060fe20000041840 */
[----:B------:R-:W-:Y:S07]  /*29d0*/  LDSM.16.M88.4 R64, [R161+0x3800] ;  /* 0x00380000a140783b */ /* 0x000fee0000000200 */
[C---:B------:R-:W-:Y:S01]  /*29e0*/  HMMA.16816.F32.BF16 R40, R16.reuse, R84, R40 ;  /* 0x000000541028723c */ /* 0x040fe20000041828 */
[----:B------:R-:W5:Y:S07]  /*29f0*/  LDSM.16.M88.4 R84, [R161+0x2800] ;  /* 0x00280000a154783b */ /* 0x000f6e0000000200 */
[C---:B------:R-:W-:Y:S01]  /*2a00*/  HMMA.16816.F32.BF16 R48, R16.reuse, R62, R36 ;  /* 0x0000003e1030723c */ /* 0x040fe20000041824 */
[----:B------:R-:W-:Y:S07]  /*2a10*/  LDSM.16.M88.4 R60, [R160+-0x1800] ;  /* 0xffe80000a03c783b */ /* 0x000fee0000000200 */
[C---:B------:R-:W-:Y:S08]  /*2a20*/  HMMA.16816.F32.BF16 R36, R16.reuse, R68, R32 ;  /* 0x000000441024723c */ /* 0x040ff00000041820 */
[----:B------:R-:W-:Y:S01]  /*2a30*/  HMMA.16816.F32.BF16 R32, R16, R70, R28 ;  /* 0x000000461020723c */ /* 0x000fe2000004181c */
[----:B------:R-:W2:Y:S04]  /*2a40*/  LDSM.16.M88.4 R68, [R161+0x3000] ;  /* 0x00300000a144783b */ /* 0x000ea80000000200 */
[----:B------:R-:W2:Y:S03]  /*2a50*/  LDSM.16.M88.4 R16, [R166+0x8000] ;  /* 0x00800000a610783b */ /* 0x000ea60000000200 */
[----:B---3--:R-:W-:Y:S08]  /*2a60*/  HMMA.16816.F32.BF16 R12, R4, R80, R12 ;  /* 0x00000050040c723c */ /* 0x008ff0000004180c */
[C---:B------:R-:W-:Y:S01]  /*2a70*/  HMMA.16816.F32.BF16 R28, R8.reuse, R94, R24 ;  /* 0x0000005e081c723c */ /* 0x040fe20000041818 */
[----:B------:R-:W-:Y:S07]  /*2a80*/  LDSM.16.M88.4 R92, [R171] ;  /* 0x00000000ab5c783b */ /* 0x000fee0000000200 */
[C---:B-1----:R-:W-:Y:S08]  /*2a90*/  HMMA.16816.F32.BF16 R56, R8.reuse, R52, R56 ;  /* 0x000000340838723c */ /* 0x042ff00000041838 */
[C---:B------:R-:W-:Y:S08]  /*2aa0*/  HMMA.16816.F32.BF16 R24, R8.reuse, R76, R40 ;  /* 0x0000004c0818723c */ /* 0x040ff00000041828 */
[C---:B------:R-:W-:Y:S08]  /*2ab0*/  HMMA.16816.F32.BF16 R52, R8.reuse, R54, R48 ;  /* 0x000000360834723c */ /* 0x040ff00000041830 */
[C---:B--2---:R-:W-:Y:S08]  /*2ac0*/  HMMA.16816.F32.BF16 R48, R8.reuse, R72, R36 ;  /* 0x000000480830723c */ /* 0x044ff00000041824 */
[C---:B------:R-:W-:Y:S01]  /*2ad0*/  HMMA.16816.F32.BF16 R44, R8.reuse, R78, R44 ;  /* 0x0000004e082c723c */ /* 0x040fe2000004182c */
[----:B------:R-:W1:Y:S07]  /*2ae0*/  LDSM.16.M88.4 R76, [R160+-0x1000] ;  /* 0xfff00000a04c783b */ /* 0x000e6e0000000200 */
[----:B------:R-:W-:Y:S08]  /*2af0*/  HMMA.16816.F32.BF16 R40, R8, R74, R32 ;  /* 0x0000004a0828723c */ /* 0x000ff00000041820 */
[----:B----4-:R-:W-:Y:S01]  /*2b00*/  HMMA.16816.F32.BF16 R8, R20, R88, R12 ;  /* 0x000000581408723c */ /* 0x010fe2000004180c */
[----:B------:R-:W2:Y:S07]  /*2b10*/  LDSM.16.M88.4 R12, [R167+0x8000] ;  /* 0x00800000a70c783b */ /* 0x000eae0000000200 */
[C---:B------:R-:W-:Y:S01]  /*2b20*/  HMMA.16816.F32.BF16 R36, R4.reuse, R82, R28 ;  /* 0x000000520424723c */ /* 0x040fe2000004181c */
[----:B------:R-:W-:Y:S07]  /*2b30*/  LDSM.16.M88.4 R80, [R161+0x4000] ;  /* 0x00400000a150783b */ /* 0x000fee0000000200 */
[C---:B-----5:R-:W-:Y:S08]  /*2b40*/  HMMA.16816.F32.BF16 R28, R4.reuse, R84, R24 ;  /* 0x00000054041c723c */ /* 0x060ff00000041818 */
[C---:B------:R-:W-:Y:S08]  /*2b50*/  HMMA.16816.F32.BF16 R32, R4.reuse, R68, R56 ;  /* 0x000000440420723c */ /* 0x040ff00000041838 */
[C---:B------:R-:W-:Y:S01]  /*2b60*/  HMMA.16816.F32.BF16 R72, R4.reuse, R64, R48 ;  /* 0x000000400448723c */ /* 0x040fe20000041830 */
[----:B------:R-:W-:Y:S07]  /*2b70*/  LDSM.16.M88.4 R48, [R160+-0x800] ;  /* 0xfff80000a030783b */ /* 0x000fee0000000200 */
[C---:B------:R-:W-:Y:S01]  /*2b80*/  HMMA.16816.F32.BF16 R24, R4.reuse, R86, R44 ;  /* 0x000000560418723c */ /* 0x040fe2000004182c */
[----:B------:R-:W-:Y:S07]  /*2b90*/  LDSM.16.M88.4 R84, [R160] ;  /* 0x00000000a054783b */ /* 0x000fee0000000200 */
[C---:B------:R-:W-:Y:S01]  /*2ba0*/  HMMA.16816.F32.BF16 R68, R4.reuse, R70, R52 ;  /* 0x000000460444723c */ /* 0x040fe20000041834 */
[----:B------:R-:W3:Y:S07]  /*2bb0*/  LDSM.16.M88.4 R52, [R103+0x4800] ;  /* 0x004800006734783b */ /* 0x000eee0000000200 */
[----:B------:R-:W-:Y:S08]  /*2bc0*/  HMMA.16816.F32.BF16 R64, R4, R66, R40 ;  /* 0x000000420440723c */ /* 0x000ff00000041828 */
[----:B------:R-:W-:Y:S01]  /*2bd0*/  HMMA.16816.F32.BF16 R4, R16, R96, R8 ;  /* 0x000000601004723c */ /* 0x000fe20000041808 */
[----:B------:R-:W4:Y:S07]  /*2be0*/  LDSM.16.M88.4 R8, [R169+0x8000] ;  /* 0x00800000a908783b */ /* 0x000f2e0000000200 */
[C---:B------:R-:W-:Y:S01]  /*2bf0*/  HMMA.16816.F32.BF16 R56, R20.reuse, R90, R36 ;  /* 0x0000005a1438723c */ /* 0x040fe20000041824 */
[----:B------:R-:W-:Y:S07]  /*2c00*/  LDSM.16.M88.4 R88, [R103+0x5800] ;  /* 0x005800006758783b */ /* 0x000fee0000000200 */
[C---:B------:R-:W-:Y:S08]  /*2c10*/  HMMA.16816.F32.BF16 R28, R20.reuse, R60, R28 ;  /* 0x0000003c141c723c */ /* 0x040ff0000004181c */
[C---:B------:R-:W-:Y:S01]  /*2c20*/  HMMA.16816.F32.BF16 R44, R20.reuse, R62, R24 ;  /* 0x0000003e142c723c */ /* 0x040fe20000041818 */
[----:B------:R-:W-:Y:S07]  /*2c30*/  LDSM.16.M88.4 R60, [R103+0x5000] ;  /* 0x00500000673c783b */ /* 0x000fee0000000200 */
[----:B-1----:R-:W-:Y:S08]  /*2c40*/  HMMA.16816.F32.BF16 R40, R20, R76, R32 ;  /* 0x0000004c1428723c */ /* 0x002ff00000041820 */
[----:B--2---:R-:W-:Y:S01]  /*2c50*/  HMMA.16816.F32.BF16 R24, R12, R92, R4 ;  /* 0x0000005c0c18723c */ /* 0x004fe20000041804 */
[----:B------:R-:W-:Y:S07]  /*2c60*/  LDSM.16.M88.4 R4, [R168+0x8000] ;  /* 0x00800000a804783b */ /* 0x000fee0000000200 */
[----:B------:R-:W-:Y:S01]  /*2c70*/  HMMA.16816.F32.BF16 R32, R16, R98, R56 ;  /* 0x000000621020723c */ /* 0x000fe20000041838 */
[----:B------:R-:W-:Y:S07]  /*2c80*/  LDSM.16.M88.4 R56, [R160+0x800] ;  /* 0x00080000a038783b */ /* 0x000fee0000000200 */
[----:B------:R-:W-:Y:S01]  /*2c90*/  HMMA.16816.F32.BF16 R36, R20, R78, R68 ;  /* 0x0000004e1424723c */ /* 0x000fe20000041844 */
[----:B------:R-:W1:Y:S07]  /*2ca0*/  LDSM.16.M88.4 R76, [R176] ;  /* 0x00000000b04c783b */ /* 0x000e6e0000000200 */
[----:B---3--:R-:W-:Y:S08]  /*2cb0*/  HMMA.16816.F32.BF16 R28, R16, R52, R28 ;  /* 0x00000034101c723c */ /* 0x008ff0000004181c */
[C---:B------:R-:W-:Y:S08]  /*2cc0*/  HMMA.16816.F32.BF16 R72, R20.reuse, R48, R72 ;  /* 0x000000301448723c */ /* 0x040ff00000041848 */
[----:B------:R-:W-:Y:S01]  /*2cd0*/  HMMA.16816.F32.BF16 R96, R20, R50, R64 ;  /* 0x000000321460723c */ /* 0x000fe20000041840 */
[----:B------:R-:W-:Y:S07]  /*2ce0*/  LDSM.16.M88.4 R48, [R177] ;  /* 0x00000000b130783b */ /* 0x000fee0000000200 */
[----:B----4-:R-:W-:Y:S08]  /*2cf0*/  HMMA.16816.F32.BF16 R20, R8, R80, R24 ;  /* 0x000000500814723c */ /* 0x010ff00000041818 */
[----:B------:R-:W-:Y:S08]  /*2d00*/  HMMA.16816.F32.BF16 R24, R12, R94, R32 ;  /* 0x0000005e0c18723c */ /* 0x000ff00000041820 */
[----:B------:R-:W-:Y:S01]  /*2d10*/  HMMA.16816.F32.BF16 R52, R16, R54, R44 ;  /* 0x000000361034723c */ /* 0x000fe2000004182c */
[----:B------:R-:W2:Y:S07]  /*2d20*/  LDSM.16.M88.4 R44, [R161+0x4800] ;  /* 0x00480000a12c783b */ /* 0x000eae0000000200 */
[----:B-1----:R-:W-:Y:S08]  /*2d30*/  HMMA.16816.F32.BF16 R28, R12, R76, R28 ;  /* 0x0000004c0c1c723c */ /* 0x002ff0000004181c */
[----:B------:R-:W-:Y:S08]  /*2d40*/  HMMA.16816.F32.BF16 R64, R16, R60, R40 ;  /* 0x0000003c1040723c */ /* 0x000ff00000041828 */
[----:B------:R-:W-:Y:S08]  /*2d50*/  HMMA.16816.F32.BF16 R40, R4, R84, R20 ;  /* 0x000000540428723c */ /* 0x000ff00000041814 */
[----:B------:R-:W-:Y:S08]  /*2d60*/  HMMA.16816.F32.BF16 R20, R8, R82, R24 ;  /* 0x000000520814723c */ /* 0x000ff00000041818 */
[----:B------:R-:W-:Y:S01]  /*2d70*/  HMMA.16816.F32.BF16 R24, R12, R78, R52 ;  /* 0x0000004e0c18723c */ /* 0x000fe20000041834 */
[----:B------:R-:W-:Y:S07]  /*2d80*/  LDSM.16.M88.4 R52, [R161+0x5000] ;  /* 0x00500000a134783b */ /* 0x000fee0000000200 */
[----:B------:R-:W-:Y:S01]  /*2d90*/  HMMA.16816.F32.BF16 R68, R16, R62, R36 ;  /* 0x0000003e1044723c */ /* 0x000fe20000041824 */
[----:B------:R-:W1:Y:S01]  /*2da0*/  LDSM.16.M88.4 R60, [R178] ;  /* 0x00000000b23c783b */ /* 0x000e620000000200 */
[----:B------:R-:W-:-:S04]  /*2db0*/  FMUL.FTZ R0, R40, c[0x0][0x320] ;  /* 0x0000c80028007a20 */ /* 0x000fc80000410000 */
[----:B------:R3:W4:Y:S02]  /*2dc0*/  MUFU.TANH R78, R0 ;  /* 0x00000000004e7308 */ /* 0x0007240000002400 */
[----:B--2---:R-:W-:Y:S08]  /*2dd0*/  HMMA.16816.F32.BF16 R36, R8, R44, R28 ;  /* 0x0000002c0824723c */ /* 0x004ff0000004181c */
[----:B------:R-:W-:Y:S01]  /*2de0*/  HMMA.16816.F32.BF16 R28, R4, R86, R20 ;  /* 0x00000056041c723c */ /* 0x000fe20000041814 */
[----:B---3--:R-:W-:-:S07]  /*2df0*/  FMUL.FTZ R0, R41, c[0x0][0x320] ;  /* 0x0000c80029007a20 */ /* 0x008fce0000410000 */
[----:B------:R-:W-:Y:S01]  /*2e00*/  HMMA.16816.F32.BF16 R20, R8, R46, R24 ;  /* 0x0000002e0814723c */ /* 0x000fe20000041818 */
[----:B------:R-:W2:Y:S01]  /*2e10*/  LDSM.16.M88.4 R44, [R161+0x5800] ;  /* 0x00580000a12c783b */ /* 0x000ea20000000200 */
[----:B------:R3:W1:Y:S06]  /*2e20*/  MUFU.TANH R76, R0 ;  /* 0x00000000004c7308 */ /* 0x00066c0000002400 */
[----:B------:R-:W-:Y:S08]  /*2e30*/  HMMA.16816.F32.BF16 R72, R16, R88, R72 ;  /* 0x000000581048723c */ /* 0x000ff00000041848 */
[----:B------:R-:W-:Y:S01]  /*2e40*/  HMMA.16816.F32.BF16 R36, R4, R56, R36 ;  /* 0x000000380424723c */ /* 0x000fe20000041824 */
[----:B---3--:R-:W-:-:S04]  /*2e50*/  FMUL.FTZ R0, R42, c[0x0][0x320] ;  /* 0x0000c8002a007a20 */ /* 0x008fc80000410000 */
[----:B------:R3:W1:Y:S03]  /*2e60*/  MUFU.TANH R77, R0 ;  /* 0x00000000004d7308 */ /* 0x0006660000002400 */
[----:B------:R-:W-:Y:S08]  /*2e70*/  HMMA.16816.F32.BF16 R16, R16, R90, R96 ;  /* 0x0000005a1010723c */ /* 0x000ff00000041860 */
[----:B------:R-:W-:Y:S01]  /*2e80*/  HMMA.16816.F32.BF16 R32, R12, R48, R64 ;  /* 0x000000300c20723c */ /* 0x000fe20000041840 */
[----:B---3--:R-:W-:-:S07]  /*2e90*/  FMUL.FTZ R0, R43, c[0x0][0x320] ;  /* 0x0000c8002b007a20 */ /* 0x008fce0000410000 */
[----:B------:R-:W-:Y:S01]  /*2ea0*/  HMMA.16816.F32.BF16 R40, R12, R50, R68 ;  /* 0x000000320c28723c */ /* 0x000fe20000041844 */
[----:B------:R-:W-:Y:S01]  /*2eb0*/  FMUL.FTZ R38, R38, c[0x0][0x320] ;  /* 0x0000c80026267a20 */ /* 0x000fe20000410000 */
[----:B------:R3:W2:Y:S01]  /*2ec0*/  MUFU.TANH R67, R0 ;  /* 0x0000000000437308 */ /* 0x0006a20000002400 */
[----:B------:R-:W-:Y:S01]  /*2ed0*/  FMUL.FTZ R39, R39, c[0x0][0x320] ;  /* 0x0000c80027277a20 */ /* 0x000fe20000410000 */
[----:B------:R-:W5:Y:S04]  /*2ee0*/  LDSM.16.M88.4 R48, [R160+0x1000] ;  /* 0x00100000a030783b */ /* 0x000f680000000200 */
[----:B------:R-:W-:Y:S08]  /*2ef0*/  HMMA.16816.F32.BF16 R24, R4, R58, R20 ;  /* 0x0000003a0418723c */ /* 0x000ff00000041814 */
[----:B-1----:R-:W-:Y:S01]  /*2f00*/  HMMA.16816.F32.BF16 R20, R12, R60, R72 ;  /* 0x0000003c0c14723c */ /* 0x002fe20000041848 */
[----:B---3--:R-:W-:-:S04]  /*2f10*/  FMUL.FTZ R0, R28, c[0x0][0x320] ;  /* 0x0000c8001c007a20 */ /* 0x008fc80000410000 */
[----:B------:R1:W3:Y:S03]  /*2f20*/  MUFU.TANH R64, R0 ;  /* 0x0000000000407308 */ /* 0x0002e60000002400 */
[----:B------:R-:W-:Y:S08]  /*2f30*/  HMMA.16816.F32.BF16 R12, R12, R62, R16 ;  /* 0x0000003e0c0c723c */ /* 0x000ff00000041810 */
[----:B------:R-:W-:Y:S01]  /*2f40*/  HMMA.16816.F32.BF16 R32, R8, R52, R32 ;  /* 0x000000340820723c */ /* 0x000fe20000041820 */
[----:B------:R-:W3:Y:S01]  /*2f50*/  MUFU.TANH R53, R38 ;  /* 0x0000002600357308 */ /* 0x000ee20000002400 */
[----:B------:R-:W-:-:S02]  /*2f60*/  FMUL.FTZ R24, R24, c[0x0][0x320] ;  /* 0x0000c80018187a20 */ /* 0x000fc40000410000 */
[----:B------:R-:W-:Y:S02]  /*2f70*/  FMUL.FTZ R25, R25, c[0x0][0x320] ;  /* 0x0000c80019197a20 */ /* 0x000fe40000410000 */
[----:B-1----:R-:W-:Y:S02]  /*2f80*/  FMUL.FTZ R0, R29, c[0x0][0x320] ;  /* 0x0000c8001d007a20 */ /* 0x002fe40000410000 */
[----:B--2---:R-:W-:Y:S01]  /*2f90*/  HMMA.16816.F32.BF16 R16, R8, R44, R20 ;  /* 0x0000002c0810723c */ /* 0x004fe20000041814 */
[----:B------:R-:W-:Y:S01]  /*2fa0*/  FMUL.FTZ R26, R26, c[0x0][0x320] ;  /* 0x0000c8001a1a7a20 */ /* 0x000fe20000410000 */
[----:B------:R1:W2:Y:S01]  /*2fb0*/  MUFU.TANH R57, R0 ;  /* 0x0000000000397308 */ /* 0x0002a20000002400 */
[----:B------:R-:W-:-:S07]  /*2fc0*/  FMUL.FTZ R27, R27, c[0x0][0x320] ;  /* 0x0000c8001b1b7a20 */ /* 0x000fce0000410000 */
[----:B------:R-:W2:Y:S06]  /*2fd0*/  MUFU.TANH R25, R25 ;  /* 0x0000001900197308 */ /* 0x000eac0000002400 */
[----:B-----5:R-:W-:Y:S01]  /*2fe0*/  HMMA.16816.F32.BF16 R32, R4, R48, R32 ;  /* 0x000000300420723c */ /* 0x020fe20000041820 */
[----:B-1----:R-:W-:-:S04]  /*2ff0*/  FMUL.FTZ R0, R30, c[0x0][0x320] ;  /* 0x0000c8001e007a20 */ /* 0x002fc80000410000 */
[----:B------:R1:W1:Y:S02]  /*3000*/  MUFU.TANH R66, R0 ;  /* 0x0000000000427308 */ /* 0x0002640000002400 */
[----:B-1----:R-:W-:Y:S02]  /*3010*/  FMUL.FTZ R0, R31, c[0x0][0x320] ;  /* 0x0000c8001f007a20 */ /* 0x002fe40000410000 */
[----:B------:R-:W-:Y:S04]  /*3020*/  HMMA.16816.F32.BF16 R28, R8, R54, R40 ;  /* 0x00000036081c723c */ /* 0x000fe80000041828 */
[----:B------:R-:W1:Y:S11]  /*3030*/  MUFU.TANH R43, R39 ;  /* 0x00000027002b7308 */ /* 0x000e760000002400 */
[----:B------:R-:W-:-:S02]  /*3040*/  FMUL.FTZ R32, R32, c[0x0][0x320] ;  /* 0x0000c80020207a20 */ /* 0x000fc40000410000 */
[----:B------:R-:W-:Y:S02]  /*3050*/  FMUL.FTZ R33, R33, c[0x0][0x320] ;  /* 0x0000c80021217a20 */ /* 0x000fe40000410000 */
[----:B------:R-:W-:Y:S01]  /*3060*/  FMUL.FTZ R34, R34, c[0x0][0x320] ;  /* 0x0000c80022227a20 */ /* 0x000fe20000410000 */
[----:B------:R-:W-:Y:S01]  /*3070*/  HMMA.16816.F32.BF16 R8, R8, R46, R12 ;  /* 0x0000002e0808723c */ /* 0x000fe2000004180c */
[----:B------:R5:W1:Y:S01]  /*3080*/  MUFU.TANH R65, R0 ;  /* 0x0000000000417308 */ /* 0x000a620000002400 */
[----:B------:R-:W-:-:S07]  /*3090*/  FMUL.FTZ R35, R35, c[0x0][0x320] ;  /* 0x0000c80023237a20 */ /* 0x000fce0000410000 */
[----:B------:R-:W1:Y:S01]  /*30a0*/  MUFU.TANH R40, R24 ;  /* 0x0000001800287308 */ /* 0x000e620000002400 */
[----:B------:R-:W-:Y:S01]  /*30b0*/  HMMA.16816.F32.BF16 R20, R4, R50, R28 ;  /* 0x000000320414723c */ /* 0x000fe2000004181c */
[----:B-----5:R-:W-:-:S06]  /*30c0*/  FMUL.FTZ R0, R36, c[0x0][0x320] ;  /* 0x0000c80024007a20 */ /* 0x020fcc0000410000 */
[----:B------:R-:W1:Y:S08]  /*30d0*/  MUFU.TANH R42, R26 ;  /* 0x0000001a002a7308 */ /* 0x000e700000002400 */
[----:B------:R5:W1:Y:S08]  /*30e0*/  MUFU.TANH R56, R0 ;  /* 0x0000000000387308 */ /* 0x000a700000002400 */
[----:B------:R1:W1:Y:S01]  /*30f0*/  MUFU.TANH R41, R27 ;  /* 0x0000001b00297308 */ /* 0x0002620000002400 */
[----:B------:R-:W-:-:S02]  /*3100*/  FMUL.FTZ R20, R20, c[0x0][0x320] ;  /* 0x0000c80014147a20 */ /* 0x000fc40000410000 */
[----:B-----5:R-:W-:-:S05]  /*3110*/  FMUL.FTZ R0, R37, c[0x0][0x320] ;  /* 0x0000c80025007a20 */ /* 0x020fca0000410000 */
[----:B------:R-:W1:Y:S01]  /*3120*/  MUFU.TANH R32, R32 ;  /* 0x0000002000207308 */ /* 0x000e620000002400 */
[----:B------:R-:W5:Y:S01]  /*3130*/  LDSM.16.M88.4 R36, [R160+0x1800] ;  /* 0x00180000a024783b */ /* 0x000f620000000200 */
[----:B------:R-:W-:Y:S01]  /*3140*/  FMUL.FTZ R21, R21, c[0x0][0x320] ;  /* 0x0000c80015157a20 */ /* 0x000fe20000410000 */
[----:B------:R-:W-:-:S04]  /*3150*/  DEPBAR.LE SB0, 0x0 ;  /* 0x000080000000791a */ /* 0x000fc80000000000 */
[----:B------:R-:W-:Y:S01]  /*3160*/  FMUL.FTZ R22, R22, c[0x0][0x320] ;  /* 0x0000c80016167a20 */ /* 0x000fe20000410000 */
[----:B------:R1:W1:Y:S01]  /*3170*/  MUFU.TANH R52, R0 ;  /* 0x0000000000347308 */ /* 0x0002620000002400 */
[----:B------:R-:W-:-:S07]  /*3180*/  FMUL.FTZ R23, R23, c[0x0][0x320] ;  /* 0x0000c80017177a20 */ /* 0x000fce0000410000 */
[----:B------:R-:W1:Y:S08]  /*3190*/  MUFU.TANH R33, R33 ;  /* 0x0000002100217308 */ /* 0x000e700000002400 */
[----:B------:R-:W1:Y:S08]  /*31a0*/  MUFU.TANH R34, R34 ;  /* 0x0000002200227308 */ /* 0x000e700000002400 */
[----:B------:R-:W1:Y:S08]  /*31b0*/  MUFU.TANH R35, R35 ;  /* 0x0000002300237308 */ /* 0x000e700000002400 */
[----:B------:R1:W1:Y:S01]  /*31c0*/  MUFU.TANH R24, R20 ;  /* 0x0000001400187308 */ /* 0x0002620000002400 */
[C---:B-----5:R-:W-:Y:S07]  /*31d0*/  HMMA.16816.F32.BF16 R12, R4.reuse, R36, R16 ;  /* 0x00000024040c723c */ /* 0x060fee0000041810 */
[----:B------:R1:W1:Y:S01]  /*31e0*/  MUFU.TANH R19, R21 ;  /* 0x0000001500137308 */ /* 0x0002620000002400 */
[----:B------:R-:W-:Y:S07]  /*31f0*/  HMMA.16816.F32.BF16 R4, R4, R38, R8 ;  /* 0x000000260404723c */ /* 0x000fee0000041808 */
[----:B------:R1:W1:Y:S08]  /*3200*/  MUFU.TANH R31, R22 ;  /* 0x00000016001f7308 */ /* 0x0002700000002400 */
[----:B------:R1:W1:Y:S01]  /*3210*/  MUFU.TANH R30, R23 ;  /* 0x00000017001e7308 */ /* 0x0002620000002400 */
        /* <DEDUP_REMOVED lines=18> */
[----:B--234-:R-:W-:Y:S01]  /*3340*/  IMAD R2, R100, 0x40, R215 ;  /* 0x0000004064027824 */ /* 0x01cfe200078e02d7 */
[----:B------:R-:W-:-:S04]  /*3350*/  MOV R183, RZ ;  /* 0x000000ff00b77202 */ /* 0x000fc80000000f00 */
        /* <DEDUP_REMOVED lines=14> */
[----:B------:R-:W-:-:S05]  /*3440*/  IMAD R0, R186, c[0x0][0x1e4], R0 ;  /* 0x00007900ba007a24 */ /* 0x000fca00078e0200 */
[----:B------:R-:W-:Y:S02]  /*3450*/  IADD3 R3, R3, R0, RZ ;  /* 0x0000000003037210 */ /* 0x000fe40007ffe0ff */
        /* <DEDUP_REMOVED lines=10> */
.L_x_1090:
[----:B------:R-:W-:Y:S05]  /*3500*/  BRA.DIV ~URZ, `(.L_x_1047) ;  /* 0x0000a8427f007947 */ /* 0x000fea000b800000 */
[----:B------:R-:W3:Y:S01]  /*3510*/  SHFL.IDX PT, R0, R12, RZ, 0x181f ;  /* 0x00181fff0c007589 */ /* 0x000ee200000e0000 */
[----:B------:R-:W-:Y:S02]  /*3520*/  ISETP.GE.AND P5, PT, R197, c[0x0][0x1d4], PT ;  /* 0x00007500c5007a0c */ /* 0x000fe40003fa6270 */
[----:B------:R-:W-:Y:S02]  /*3530*/  ISETP.GE.AND P2, PT, R208, c[0x0][0x1d4], PT ;  /* 0x00007500d0007a0c */ /* 0x000fe40003f46270 */
[----:B------:R-:W-:Y:S02]  /*3540*/  SEL R11, RZ, 0x10, P5 ;  /* 0x00000010ff0b7807 */ /* 0x000fe40002800000 */
[----:B------:R-:W-:Y:S02]  /*3550*/  SEL R10, RZ, 0x10, P2 ;  /* 0x00000010ff0a7807 */ /* 0x000fe40001000000 */
[----:B---3--:R-:W-:-:S02]  /*3560*/  IADD3 R6, P0, R0, R107, RZ ;  /* 0x0000006b00067210 */ /* 0x008fc40007f1e0ff */
[----:B------:R-:W-:-:S03]  /*3570*/  IADD3 R2, P6, R0, R108, RZ ;  /* 0x0000006c00027210 */ /* 0x000fc60007fde0ff */
[C---:B--2---:R-:W-:Y:S01]  /*3580*/  IMAD.X R7, R4.reuse, 0x1, R101, P0 ;  /* 0x0000000104077824 */ /* 0x044fe200000e0665 */
[----:B------:R-:W-:Y:S01]  /*3590*/  ISETP.GE.AND P0, PT, R207, c[0x0][0x1d4], PT ;  /* 0x00007500cf007a0c */ /* 0x000fe20003f06270 */
[----:B------:R-:W-:Y:S01]  /*35a0*/  IMAD.X R3, R4, 0x1, R104, P6 ;  /* 0x0000000104037824 */ /* 0x000fe200030e0668 */
[----:B------:R-:W-:Y:S02]  /*35b0*/  IADD3 R8, P6, R0, R109, RZ ;  /* 0x0000006d00087210 */ /* 0x000fe40007fde0ff */
[----:B------:R-:W-:Y:S01]  /*35c0*/  @!PT LDS RZ, [RZ] ;  /* 0x00000000fffff984 */ /* 0x000fe20000000800 */
[----:B------:R-:W-:Y:S01]  /*35d0*/  @!PT LDS RZ, [RZ] ;  /* 0x00000000fffff984 */ /* 0x000fe20000000800 */
[----:B------:R2:W-:Y:S03]  /*35e0*/  LDGSTS.E.BYPASS.LTC128B.128 [R182+0x6100], [R6.64], !P5 ;  /* 0x0610000006b67fae */ /* 0x0005e6000e901d46 */
[----:B------:R-:W-:Y:S01]  /*35f0*/  IMAD.X R9, R4, 0x1, R102, P6 ;  /* 0x0000000104097824 */ /* 0x000fe200030e0666 */
[----:B------:R2:W-:Y:S04]  /*3600*/  LDGSTS.E.BYPASS.LTC128B.128 [R182+0x8100], [R2.64], !P2 ;  /* 0x0810000002b67fae */ /* 0x0005e8000d101d46 */
[----:B------:R-:W3:Y:S04]  /*3610*/  SHFL.IDX PT, R0, R12, 0x1, 0x181f ;  /* 0x00381f000c007f89 */ /* 0x000ee800000e0000 */
[----:B------:R2:W-:Y:S04]  /*3620*/  LDGSTS.E.BYPASS.LTC128B.128 [R182+0xa100], [R8.64], !P0 ;  /* 0x0a10000008b67fae */ /* 0x0005e8000c101d46 */
[----:B------:R4:W1:Y:S02]  /*3630*/  SHFL.IDX PT, R4, R5, 0x1, 0x181f ;  /* 0x00381f0005047f89 */ /* 0x00086400000e0000 */
[----:B-1--4-:R-:W-:-:S02]  /*3640*/  SEL R5, RZ, 0x10, P0 ;  /* 0x00000010ff057807 */ /* 0x012fc40000000000 */
.L_x_1091:
[----:B--23--:R-:W-:Y:S02]  /*3650*/  IADD3 R8, -R11, 0x10, RZ ;  /* 0x000000100b087810 */ /* 0x00cfe40007ffe1ff */
[----:B------:R-:W-:-:S02]  /*3660*/  IADD3 R2, -R10, 0x10, RZ ;  /* 0x000000100a027810 */ /* 0x000fc40007ffe1ff */
[----:B------:R-:W-:Y:S02]  /*3670*/  LOP3.LUT R8, R8, 0xf, RZ, 0xc0, !PT ;  /* 0x0000000f08087812 */ /* 0x000fe400078ec0ff */
[----:B------:R-:W-:Y:S02]  /*3680*/  IADD3 R3, -R5, 0x10, RZ ;  /* 0x0000001005037810 */ /* 0x000fe40007ffe1ff */
[----:B------:R-:W-:Y:S02]  /*3690*/  LOP3.LUT R6, R2, 0xf, RZ, 0xc0, !PT ;  /* 0x0000000f02067812 */ /* 0x000fe400078ec0ff */
[-C--:B------:R-:W-:Y:S02]  /*36a0*/  IADD3 R8, P2, P0, R8, R0.reuse, R107 ;  /* 0x0000000008087210 */ /* 0x080fe4000785e06b */
[----:B------:R-:W-:Y:S02]  /*36b0*/  LOP3.LUT R2, R3, 0xf, RZ, 0xc0, !PT ;  /* 0x0000000f03027812 */ /* 0x000fe400078ec0ff */
[----:B------:R-:W-:-:S02]  /*36c0*/  IADD3 R6, P6, P5, R6, R0, R108 ;  /* 0x0000000006067210 */ /* 0x000fc40007dde06c */
[----:B------:R-:W-:Y:S02]  /*36d0*/  IADD3.X R9, RZ, R4, R101, P2, P0 ;  /* 0x00000004ff097210 */ /* 0x000fe400017e0465 */
[----:B------:R-:W-:Y:S02]  /*36e0*/  IADD3 R2, P2, P0, R2, R0, R109 ;  /* 0x0000000002027210 */ /* 0x000fe4000785e06d */
[-C--:B------:R-:W-:Y:S02]  /*36f0*/  IADD3.X R7, RZ, R4.reuse, R104, P6, P5 ;  /* 0x00000004ff077210 */ /* 0x080fe400037ea468 */
[----:B------:R-:W-:Y:S02]  /*3700*/  ISETP.NE.U32.AND P6, PT, R11, RZ, PT ;  /* 0x000000ff0b00720c */ /* 0x000fe40003fc5070 */
[----:B------:R-:W-:Y:S02]  /*3710*/  ISETP.NE.U32.AND P5, PT, R10, RZ, PT ;  /* 0x000000ff0a00720c */ /* 0x000fe40003fa5070 */
[----:B------:R-:W-:-:S02]  /*3720*/  IADD3.X R3, RZ, R4, R102, P2, P0 ;  /* 0x00000004ff037210 */ /* 0x000fc400017e0466 */
[----:B------:R-:W-:-:S07]  /*3730*/  ISETP.NE.U32.AND P0, PT, R5, RZ, PT ;  /* 0x000000ff0500720c */ /* 0x000fce0003f05070 */
[----:B------:R-:W-:Y:S01]  /*3740*/  @!PT LDS RZ, [RZ] ;  /* 0x00000000fffff984 */ /* 0x000fe20000000800 */
[----:B------:R-:W-:Y:S01]  /*3750*/  @!PT LDS RZ, [RZ] ;  /* 0x00000000fffff984 */ /* 0x000fe20000000800 */
[----:B------:R-:W-:Y:S01]  /*3760*/  @!PT LDS RZ, [RZ] ;  /* 0x00000000fffff984 */ /* 0x000fe20000000800 */
[----:B------:R1:W-:Y:S04]  /*3770*/  LDGSTS.E.BYPASS.LTC128B.128.ZFILL [R182+0x7100], [R8.64], P6 ;  /* 0x0710000008b67fae */ /* 0x0003e8000b141d46 */
[----:B------:R1:W-:Y:S04]  /*3780*/  LDGSTS.E.BYPASS.LTC128B.128.ZFILL [R182+0x9100], [R6.64], P5 ;  /* 0x0910000006b67fae */ /* 0x0003e8000a941d46 */
[----:B------:R1:W-:Y:S02]  /*3790*/  LDGSTS.E.BYPASS.LTC128B.128.ZFILL [R182+0xb100], [R2.64], P0 ;  /* 0x0b10000002b67fae */ /* 0x0003e40008141d46 */
.L_x_1045:
[----:B--234-:R-:W-:Y:S05]  /*37a0*/  BSYNC B0 ;  /* 0x0000000000007941 */ /* 0x01cfea0003800000 */
.L_x_1044:
[----:B-1----:R-:W2:Y:S01]  /*37b0*/  LDL R2, [R1] ;  /* 0x0000000001027983 */ /* 0x002ea20000100800 */
[----:B------:R-:W-:Y:S01]  /*37c0*/  MOV R0, 0x1 ;  /* 0x0000000100007802 */ /* 0x000fe20000000f00 */
[----:B------:R-:W-:-:S02]  /*37d0*/  IMAD.MOV.U32 R3, RZ, RZ, c[0x0][0x2ac] ;  /* 0x0000ab00ff037624 */ /* 0x000fc400078e00ff */
[----:B------:R-:W0:Y:S01]  /*37e0*/  LDGDEPBAR ;  /* 0x00000000000079af */ /* 0x000e220000000000 */
[----:B------:R-:W-:Y:S02]  /*37f0*/  IMAD.IADD R6, R106, 0x1, -R225 ;  /* 0x000000016a067824 */ /* 0x000fe400078e0ae1 */
[----:B------:R-:W-:-:S04]  /*3800*/  IMAD R0, R100, -0x40, R0 ;  /* 0xffffffc064007824 */ /* 0x000fc800078e0200 */
[----:B------:R-:W-:-:S05]  /*3810*/  IMAD R0, R3, c[0x0][0x1d0], R0 ;  /* 0x0000740003007a24 */ /* 0x000fca00078e0200 */
[----:B------:R-:W-:Y:S02]  /*3820*/  IADD3 R5, R0, -c[0x0][0x168], -R225 ;  /* 0x80005a0000057a10 */ /* 0x000fe40007ffe8e1 */
[----:B--2---:R-:W-:-:S04]  /*3830*/  IADD3 R210, R2, R229, RZ ;  /* 0x000000e502d27210 */ /* 0x004fc80007ffe0ff */
[----:B------:R-:W-:Y:S01]  /*3840*/  MOV R4, R210 ;  /* 0x000000d200047202 */ /* 0x000fe20000000f00 */
[----:B------:R-:W-:-:S05]  /*3850*/  @P4 IMAD.HI.U32 R2, R210, c[0x0][0x2c8], RZ ;  /* 0x0000b200d2024a27 */ /* 0x000fca00078e00ff */
[----:B------:R-:W-:Y:S01]  /*3860*/  @P4 SHF.R.U32.HI R4, RZ, c[0x0][0x2cc], R2 ;  /* 0x0000b300ff044a19 */ /* 0x000fe20000011602 */
[----:B------:R-:W-:Y:S05]  /*3870*/  BRA.DIV ~URZ, `(.L_x_1048) ;  /* 0x0000a7027f007947 */ /* 0x000fea000b800000 */
[----:B------:R1:W2:Y:S02]  /*3880*/  SHFL.IDX PT, R0, R4, RZ, 0x1c1f ;  /* 0x001c1fff04007589 */ /* 0x0002a400000e0000 */
.L_x_1092:
[----:B--2---:R-:W-:-:S05]  /*3890*/  IMAD.IADD R0, R5, 0x1, R0 ;  /* 0x0000000105007824 */ /* 0x004fca00078e0200 */
[----:B------:R-:W-:-:S04]  /*38a0*/  IMNMX R0, R6, R0, PT ;  /* 0x0000000006007217 */ /* 0x000fc80003800200 */
[C---:B------:R-:W-:Y:S02]  /*38b0*/  ISETP.GT.AND P6, PT, R0.reuse, RZ, PT ;  /* 0x000000ff0000720c */ /* 0x040fe40003fc4270 */
[C---:B------:R-:W-:Y:S02]  /*38c0*/  ISETP.GT.AND P5, PT, R0.reuse, 0x1, PT ;  /* 0x000000010000780c */ /* 0x040fe40003fa4270 */
[C---:B------:R-:W-:Y:S02]  /*38d0*/  ISETP.GT.AND P2, PT, R0.reuse, 0x8, PT ;  /* 0x000000080000780c */ /* 0x040fe40003f44270 */
[----:B------:R-:W-:Y:S02]  /*38e0*/  ISETP.GT.AND P0, PT, R0, 0x9, PT ;  /* 0x000000090000780c */ /* 0x000fe40003f04270 */
[----:B------:R-:W-:Y:S02]  /*38f0*/  FSEL R8, R78, -INF , P6 ;  /* 0xff8000004e087808 */ /* 0x000fe40003000000 */
[----:B------:R-:W-:-:S02]  /*3900*/  FSEL R9, R76, -INF , P5 ;  /* 0xff8000004c097808 */ /* 0x000fc40002800000 */
[----:B------:R-:W-:Y:S02]  /*3910*/  FSEL R11, R64, -INF , P2 ;  /* 0xff800000400b7808 */ /* 0x000fe40001000000 */
[----:B------:R-:W-:Y:S02]  /*3920*/  FSEL R13, R57, -INF , P0 ;  /* 0xff800000390d7808 */ /* 0x000fe40000000000 */
[C---:B------:R-:W-:Y:S02]  /*3930*/  ISETP.GT.AND P6, PT, R0.reuse, 0x10, PT ;  /* 0x000000100000780c */ /* 0x040fe40003fc4270 */
[C---:B------:R-:W-:Y:S02]  /*3940*/  ISETP.GT.AND P5, PT, R0.reuse, 0x11, PT ;  /* 0x000000110000780c */ /* 0x040fe40003fa4270 */
[C---:B------:R-:W-:Y:S02]  /*3950*/  ISETP.GT.AND P2, PT, R0.reuse, 0x18, PT ;  /* 0x000000180000780c */ /* 0x040fe40003f44270 */
[----:B------:R-:W-:-:S02]  /*3960*/  ISETP.GT.AND P0, PT, R0, 0x19, PT ;  /* 0x000000190000780c */ /* 0x000fc40003f04270 */
[----:B------:R-:W-:Y:S02]  /*3970*/  FSEL R15, R56, -INF , P6 ;  /* 0xff800000380f7808 */ /* 0x000fe40003000000 */
[----:B------:R-:W-:Y:S02]  /*3980*/  FSEL R21, R52, -INF , P5 ;  /* 0xff80000034157808 */ /* 0x000fe40002800000 */
[----:B------:R-:W-:Y:S02]  /*3990*/  FSEL R22, R40, -INF , P2 ;  /* 0xff80000028167808 */ /* 0x000fe40001000000 */
[----:B------:R-:W-:Y:S02]  /*39a0*/  FSEL R23, R25, -INF , P0 ;  /* 0xff80000019177808 */ /* 0x000fe40000000000 */
[C---:B------:R-:W-:Y:S02]  /*39b0*/  ISETP.GT.AND P6, PT, R0.reuse, 0x20, PT ;  /* 0x000000200000780c */ /* 0x040fe40003fc4270 */
[----:B------:R-:W-:-:S02]  /*39c0*/  ISETP.GT.AND P5, PT, R0, 0x21, PT ;  /* 0x000000210000780c */ /* 0x000fc40003fa4270 */
[C---:B------:R-:W-:Y:S02]  /*39d0*/  ISETP.GT.AND P2, PT, R0.reuse, 0x28, PT ;  /* 0x000000280000780c */ /* 0x040fe40003f44270 */
[----:B------:R-:W-:Y:S02]  /*39e0*/  ISETP.GT.AND P0, PT, R0, 0x29, PT ;  /* 0x000000290000780c */ /* 0x000fe40003f04270 */
[----:B------:R-:W-:Y:S02]  /*39f0*/  FSEL R95, R32, -INF , P6 ;  /* 0xff800000205f7808 */ /* 0x000fe40003000000 */
[----:B------:R-:W-:Y:S02]  /*3a00*/  FSEL R94, R33, -INF , P5 ;  /* 0xff800000215e7808 */ /* 0x000fe40002800000 */
[----:B------:R-:W-:Y:S02]  /*3a10*/  FSEL R93, R24, -INF , P2 ;  /* 0xff800000185d7808 */ /* 0x000fe40001000000 */
[----:B------:R-:W-:-:S02]  /*3a20*/  FSEL R92, R19, -INF , P0 ;  /* 0xff800000135c7808 */ /* 0x000fc40000000000 */
[C---:B------:R-:W-:Y:S02]  /*3a30*/  ISETP.GT.AND P6, PT, R0.reuse, 0x30, PT ;  /* 0x000000300000780c */ /* 0x040fe40003fc4270 */
[C---:B------:R-:W-:Y:S02]  /*3a40*/  ISETP.GT.AND P5, PT, R0.reuse, 0x31, PT ;  /* 0x000000310000780c */ /* 0x040fe40003fa4270 */
[C---:B------:R-:W-:Y:S02]  /*3a50*/  ISETP.GT.AND P2, PT, R0.reuse, 0x38, PT ;  /* 0x000000380000780c */ /* 0x040fe40003f44270 */
[----:B------:R-:W-:Y:S02]  /*3a60*/  ISETP.GT.AND P0, PT, R0, 0x39, PT ;  /* 0x000000390000780c */ /* 0x000fe40003f04270 */
[----:B------:R-:W-:Y:S02]  /*3a70*/  FSEL R185, R18, -INF , P6 ;  /* 0xff80000012b97808 */ /* 0x000fe40003000000 */
[----:B------:R-:W-:-:S02]  /*3a80*/  FSEL R184, R17, -INF , P5 ;  /* 0xff80000011b87808 */ /* 0x000fc40002800000 */
[----:B------:R-:W-:Y:S02]  /*3a90*/  FSEL R159, R16, -INF , P2 ;  /* 0xff800000109f7808 */ /* 0x000fe40001000000 */
[----:B------:R-:W-:Y:S01]  /*3aa0*/  FSEL R158, R14, -INF , P0 ;  /* 0xff8000000e9e7808 */ /* 0x000fe20000000000 */
[----:B------:R-:W-:Y:S05]  /*3ab0*/  BRA.DIV ~URZ, `(.L_x_1049) ;  /* 0x0000a5227f007947 */ /* 0x000fea000b800000 */
[----:B------:R-:W2:Y:S01]  /*3ac0*/  SHFL.IDX PT, R0, R4, 0x1, 0x1c1f ;  /* 0x003c1f0004007f89 */ /* 0x000ea200000e0000 */
[----:B------:R-:W-:-:S04]  /*3ad0*/  FMNMX.FTZ R2, R8, R9, !PT ;  /* 0x0000000908027209 */ /* 0x000fc80007810000 */
[----:B------:R-:W-:-:S04]  /*3ae0*/  FMNMX.FTZ R2, R11, R2, !PT ;  /* 0x000000020b027209 */ /* 0x000fc80007810000 */
[----:B------:R-:W-:-:S04]  /*3af0*/  FMNMX.FTZ R2, R13, R2, !PT ;  /* 0x000000020d027209 */ /* 0x000fc80007810000 */
[----:B------:R-:W-:-:S04]  /*3b00*/  FMNMX.FTZ R2, R15, R2, !PT ;  /* 0x000000020f027209 */ /* 0x000fc80007810000 */
[----:B------:R-:W-:-:S04]  /*3b10*/  FMNMX.FTZ R2, R21, R2, !PT ;  /* 0x0000000215027209 */ /* 0x000fc80007810000 */
[----:B------:R-:W-:Y:S01]  /*3b20*/  FMNMX.FTZ R2, R22, R2, !PT ;  /* 0x0000000216027209 */ /* 0x000fe20007810000 */
[----:B--2---:R-:W-:-:S03]  /*3b30*/  IMAD.IADD R0, R5, 0x1, R0 ;  /* 0x0000000105007824 */ /* 0x004fc600078e0200 */
[----:B------:R-:W-:Y:S02]  /*3b40*/  FMNMX.FTZ R2, R23, R2, !PT ;  /* 0x0000000217027209 */ /* 0x000fe40007810000 */
[----:B------:R-:W-:Y:S02]  /*3b50*/  IMNMX R0, R6, R0, PT ;  /* 0x0000000006007217 */ /* 0x000fe40003800200 */
[----:B------:R-:W-:Y:S02]  /*3b60*/  FMNMX.FTZ R2, R95, R2, !PT ;  /* 0x000000025f027209 */ /* 0x000fe40007810000 */
[C---:B------:R-:W-:Y:S02]  /*3b70*/  ISETP.GT.AND P5, PT, R0.reuse, RZ, PT ;  /* 0x000000ff0000720c */ /* 0x040fe40003fa4270 */
[C---:B------:R-:W-:Y:S02]  /*3b80*/  ISETP.GT.AND P2, PT, R0.reuse, 0x1, PT ;  /* 0x000000010000780c */ /* 0x040fe40003f44270 */
[----:B------:R-:W-:-:S02]  /*3b90*/  ISETP.GT.AND P0, PT, R0, 0x8, PT ;  /* 0x000000080000780c */ /* 0x000fc40003f04270 */
[----:B------:R-:W-:Y:S02]  /*3ba0*/  FSEL R5, R77, -INF , P5 ;  /* 0xff8000004d057808 */ /* 0x000fe40002800000 */
[----:B------:R-:W-:Y:S02]  /*3bb0*/  FSEL R6, R67, -INF , P2 ;  /* 0xff80000043067808 */ /* 0x000fe40001000000 */
[----:B------:R-:W-:Y:S02]  /*3bc0*/  ISETP.GT.AND P2, PT, R0, 0x9, PT ;  /* 0x000000090000780c */ /* 0x000fe40003f44270 */
[----:B------:R-:W-:Y:S02]  /*3bd0*/  FSEL R7, R66, -INF , P0 ;  /* 0xff80000042077808 */ /* 0x000fe40000000000 */
[----:B------:R-:W-:Y:S02]  /*3be0*/  FMNMX.FTZ R3, R5, R6, !PT ;  /* 0x0000000605037209 */ /* 0x000fe40007810000 */
[----:B------:R-:W-:-:S02]  /*3bf0*/  ISETP.GT.AND P0, PT, R0, 0x10, PT ;  /* 0x000000100000780c */ /* 0x000fc40003f04270 */
[----:B------:R-:W-:Y:S02]  /*3c00*/  FSEL R10, R65, -INF , P2 ;  /* 0xff800000410a7808 */ /* 0x000fe40001000000 */
[----:B------:R-:W-:Y:S02]  /*3c10*/  FMNMX.FTZ R3, R7, R3, !PT ;  /* 0x0000000307037209 */ /* 0x000fe40007810000 */
        /* <DEDUP_REMOVED lines=15> */
[----:B------:R-:W-:-:S02]  /*3d10*/  FMNMX.FTZ R2, R94, R2, !PT ;  /* 0x000000025e027209 */ /* 0x000fc40007810000 */
[C---:B------:R-:W-:Y:S02]  /*3d20*/  ISETP.GT.AND P0, PT, R0.reuse, 0x28, PT ;  /* 0x000000280000780c */ /* 0x040fe40003f04270 */
[----:B------:R-:W-:Y:S02]  /*3d30*/  FSEL R81, R35, -INF , P2 ;  /* 0xff80000023517808 */ /* 0x000fe40001000000 */
[----:B------:R-:W-:Y:S02]  /*3d40*/  FMNMX.FTZ R3, R83, R3, !PT ;  /* 0x0000000353037209 */ /* 0x000fe40007810000 */
[----:B------:R-:W-:Y:S02]  /*3d50*/  FMNMX.FTZ R2, R93, R2, !PT ;  /* 0x000000025d027209 */ /* 0x000fe40007810000 */
[----:B------:R-:W-:Y:S02]  /*3d60*/  ISETP.GT.AND P2, PT, R0, 0x29, PT ;  /* 0x000000290000780c */ /* 0x000fe40003f44270 */
        /* <DEDUP_REMOVED lines=19> */
[----:B------:R-:W-:Y:S02]  /*3ea0*/  FSEL R102, R26, -INF , P2 ;  /* 0xff8000001a667808 */ /* 0x000fe40001000000 */
[----:B------:R-:W-:Y:S02]  /*3eb0*/  FMNMX.FTZ R2, R101, R3, !PT ;  /* 0x0000000365027209 */ /* 0x000fe40007810000 */
[----:B------:R-:W2:Y:S02]  /*3ec0*/  SHFL.BFLY PT, R3, R0, 0x2, 0x1f ;  /* 0x0c401f0000037f89 */ /* 0x000ea400000e0000 */
[----:B------:R-:W-:-:S05]  /*3ed0*/  FMNMX.FTZ R2, R102, R2, !PT ;  /* 0x0000000266027209 */ /* 0x000fca0007810000 */
[----:B------:R-:W3:Y:S01]  /*3ee0*/  SHFL.BFLY PT, R12, R2, 0x2, 0x1f ;  /* 0x0c401f00020c7f89 */ /* 0x000ee200000e0000 */
[----:B--2---:R-:W-:-:S05]  /*3ef0*/  FMNMX.FTZ R0, R3, R0, !PT ;  /* 0x0000000003007209 */ /* 0x004fca0007810000 */
[----:B------:R-:W2:Y:S01]  /*3f00*/  SHFL.BFLY PT, R100, R0, 0x1, 0x1f ;  /* 0x0c201f0000647f89 */ /* 0x000ea200000e0000 */
[----:B---3--:R-:W-:-:S05]  /*3f10*/  FMNMX.FTZ R12, R2, R12, !PT ;  /* 0x0000000c020c7209 */ /* 0x008fca0007810000 */
[----:B------:R3:W4:Y:S01]  /*3f20*/  SHFL.BFLY PT, R3, R12, 0x1, 0x1f ;  /* 0x0c201f000c037f89 */ /* 0x00072200000e0000 */
[----:B--2---:R-:W-:-:S05]  /*3f30*/  FMNMX.FTZ R100, R0, R100, !PT ;  /* 0x0000006400647209 */ /* 0x004fca0007810000 */
.L_x_1093:
[C---:B------:R-:W-:Y:S01]  /*3f40*/  FMUL.FTZ R2, R100.reuse, c[0x0][0x2d0] ;  /* 0x0000b40064027a20 */ /* 0x040fe20000410000 */
[----:B------:R-:W-:Y:S01]  /*3f50*/  FSETP.NEU.FTZ.AND P0, PT, R100, -INF , PT ;  /* 0xff8000006400780b */ /* 0x000fe20003f1d000 */
[----:B------:R-:W-:Y:S01]  /*3f60*/  WARPSYNC 0xffffffff ;  /* 0xffffffff00007948 */ /* 0x000fe20003800000 */
[----:B---34-:R-:W-:Y:S01]  /*3f70*/  FMNMX.FTZ R12, R3, R12, !PT ;  /* 0x0000000c030c7209 */ /* 0x018fe20007810000 */
[----:B------:R-:W-:Y:S01]  /*3f80*/  LDSM.16.MT88.4 R16, [R162] ;  /* 0x00000000a210783b */ /* 0x000fe20000004200 */
[----:B------:R-:W-:Y:S02]  /*3f90*/  FSEL R2, R2, RZ, P0 ;  /* 0x000000ff02027208 */ /* 0x000fe40000000000 */
[----:B------:R-:W-:Y:S01]  /*3fa0*/  FSETP.NEU.FTZ.AND P0, PT, R12, -INF , PT ;  /* 0xff8000000c00780b */ /* 0x000fe20003f1d000 */
[----:B------:R-:W-:Y:S02]  /*3fb0*/  LDSM.16.MT88.4 R32, [R165] ;  /* 0x00000000a520783b */ /* 0x000fe40000004200 */
[----:B------:R-:W-:-:S02]  /*3fc0*/  FFMA.FTZ R0, R8, c[0x0][0x2d0], -R2 ;  /* 0x0000b40008007a23 */ /* 0x000fc40000010802 */
        /* <DEDUP_REMOVED lines=8> */
[----:B--2---:R-:W-:-:S03]  /*4050*/  FFMA.FTZ R0, R9, c[0x0][0x2d0], -R2 ;  /* 0x0000b40009007a23 */ /* 0x004fc60000010802 */
[----:B------:R-:W-:Y:S01]  /*4060*/  LDSM.16.MT88.4 R68, [R162+0x4000] ;  /* 0x00400000a244783b */ /* 0x000fe20000004200 */
[----:B------:R2:W4:Y:S01]  /*4070*/  MUFU.EX2 R195, R0 ;  /* 0x0000000000c37308 */ /* 0x0005220000000800 */
[----:B---3--:R-:W-:-:S07]  /*4080*/  FFMA.FTZ R3, R13, c[0x0][0x2d0], -R2 ;  /* 0x0000b4000d037a23 */ /* 0x008fce0000010802 */
[----:B------:R3:W-:Y:S01]  /*4090*/  MUFU.EX2 R204, R3 ;  /* 0x0000000300cc7308 */ /* 0x0007e20000000800 */
[----:B--2---:R-:W-:Y:S01]  /*40a0*/  FMUL.FTZ R0, R12, c[0x0][0x2d0] ;  /* 0x0000b4000c007a20 */ /* 0x004fe20000410000 */
[----:B----4-:R-:W-:-:S04]  /*40b0*/  F2FP.BF16.PACK_AB R8, R195, R202 ;  /* 0x000000cac308723e */ /* 0x010fc800000010ff */
[----:B------:R-:W-:-:S05]  /*40c0*/  FSEL R0, R0, RZ, P0 ;  /* 0x000000ff00007208 */ /* 0x000fca0000000000 */
[----:B---3--:R-:W-:-:S04]  /*40d0*/  FFMA.FTZ R3, R5, c[0x0][0x2d0], -R0 ;  /* 0x0000b40005037a23 */ /* 0x008fc80000010800 */
[----:B------:R2:W-:Y:S02]  /*40e0*/  MUFU.EX2 R203, R3 ;  /* 0x0000000300cb7308 */ /* 0x0005e40000000800 */
[----:B--2---:R-:W-:-:S06]  /*40f0*/  FFMA.FTZ R3, R6, c[0x0][0x2d0], -R0 ;  /* 0x0000b40006037a23 */ /* 0x004fcc0000010800 */
[----:B------:R2:W3:Y:S02]  /*4100*/  MUFU.EX2 R199, R3 ;  /* 0x0000000300c77308 */ /* 0x0004e40000000800 */
[--C-:B--2---:R-:W-:Y:S01]  /*4110*/  FFMA.FTZ R3, R7, c[0x0][0x2d0], -R0.reuse ;  /* 0x0000b40007037a23 */ /* 0x104fe20000010800 */
[----:B---3--:R-:W-:Y:S01]  /*4120*/  F2FP.BF16.PACK_AB R9, R199, R203 ;  /* 0x000000cbc709723e */ /* 0x008fe200000010ff */
[----:B-1----:R-:W1:Y:S04]  /*4130*/  LDSM.16.MT88.4 R4, [R163] ;  /* 0x00000000a304783b */ /* 0x002e680000004200 */
[----:B------:R2:W-:Y:S02]  /*4140*/  MUFU.EX2 R201, R3 ;  /* 0x0000000300c97308 */ /* 0x0005e40000000800 */
[----:B--2---:R-:W-:Y:S01]  /*4150*/  FFMA.FTZ R3, R10, c[0x0][0x2d0], -R0 ;  /* 0x0000b4000a037a23 */ /* 0x004fe20000010800 */
[----:B------:R-:W-:-:S05]  /*4160*/  F2FP.BF16.PACK_AB R10, R204, R198 ;  /* 0x000000c6cc0a723e */ /* 0x000fca00000010ff */
        /* <DEDUP_REMOVED lines=16> */
[----:B-1----:R-:W-:Y:S01]  /*4270*/  FFMA.FTZ R3, R14, c[0x0][0x2d0], -R0 ;  /* 0x0000b4000e037a23 */ /* 0x002fe20000010800 */
[----:B--2---:R-:W-:-:S05]  /*4280*/  F2FP.BF16.PACK_AB R6, R235, R233 ;  /* 0x000000e9eb06723e */ /* 0x004fca00000010ff */
[----:B------:R1:W-:Y:S02]  /*4290*/  MUFU.EX2 R211, R3 ;  /* 0x0000000300d37308 */ /* 0x0003e40000000800 */
[--C-:B-1----:R-:W-:Y:S02]  /*42a0*/  FFMA.FTZ R3, R20, c[0x0][0x2d0], -R0.reuse ;  /* 0x0000b40014037a23 */ /* 0x102fe40000010800 */
[----:B------:R-:W-:Y:S04]  /*42b0*/  HMMA.16816.F32.BF16 R20, R8, R32, RZ ;  /* 0x000000200814723c */ /* 0x000fe800000418ff */
        /* <DEDUP_REMOVED lines=23> */
[C---:B------:R-:W-:Y:S01]  /*4430*/  HMMA.16816.F32.BF16 R136, R4.reuse, R40, R20 ;  /* 0x000000280488723c */ /* 0x040fe20000041814 */
[----:B------:R-:W-:Y:S07]  /*4440*/  LDSM.16.MT88.4 R40, [R162+0x2800] ;  /* 0x00280000a228783b */ /* 0x000fee0000004200 */
[----:B------:R-:W-:Y:S01]  /*4450*/  HMMA.16816.F32.BF16 R120, R4, R46, R28 ;  /* 0x0000002e0478723c */ /* 0x000fe2000004181c */
[----:B-----5:R-:W-:-:S07]  /*4460*/  FFMA.FTZ R3, R92, c[0x0][0x2d0], -R2 ;  /* 0x0000b4005c037a23 */ /* 0x020fce0000010802 */
[C---:B------:R-:W-:Y:S01]  /*4470*/  HMMA.16816.F32.BF16 R20, R8.reuse, R64, RZ ;  /* 0x000000400814723c */ /* 0x040fe200000418ff */
[----:B------:R-:W5:Y:S01]  /*4480*/  LDSM.16.MT88.4 R64, [R164+0x2800] ;  /* 0x00280000a440783b */ /* 0x000f620000004200 */
[----:B------:R2:W2:Y:S06]  /*4490*/  MUFU.EX2 R194, R3 ;  /* 0x0000000300c27308 */ /* 0x0004ac0000000800 */
[C---:B-1----:R-:W-:Y:S08]  /*44a0*/  HMMA.16816.F32.BF16 R44, R8.reuse, R24, RZ ;  /* 0x00000018082c723c */ /* 0x042ff000000418ff */
[----:B------:R-:W-:Y:S01]  /*44b0*/  HMMA.16816.F32.BF16 R32, R8, R26, RZ ;  /* 0x0000001a0820723c */ /* 0x000fe200000418ff */
[----:B--2---:R-:W-:-:S04]  /*44c0*/  FFMA.FTZ R3, R83, c[0x0][0x2d0], -R0 ;  /* 0x0000b40053037a23 */ /* 0x004fc80000010800 */
[----:B------:R1:W-:Y:S03]  /*44d0*/  MUFU.EX2 R187, R3 ;  /* 0x0000000300bb7308 */ /* 0x0003e60000000800 */
[----:B---3--:R-:W-:Y:S08]  /*44e0*/  HMMA.16816.F32.BF16 R108, R4, R38, R16 ;  /* 0x00000026046c723c */ /* 0x008ff00000041810 */
[----:B----4-:R-:W-:Y:S01]  /*44f0*/  HMMA.16816.F32.BF16 R16, R8, R56, RZ ;  /* 0x000000380810723c */ /* 0x010fe200000418ff */
[----:B-1----:R-:W-:-:S07]  /*4500*/  FFMA.FTZ R3, R81, c[0x0][0x2d0], -R0 ;  /* 0x0000b40051037a23 */ /* 0x002fce0000010800 */
[C---:B------:R-:W-:Y:S01]  /*4510*/  HMMA.16816.F32.BF16 R128, R4.reuse, R52, R44 ;  /* 0x000000340480723c */ /* 0x040fe2000004182c */
[----:B------:R1:W2:Y:S07]  /*4520*/  MUFU.EX2 R188, R3 ;  /* 0x0000000300bc7308 */ /* 0x0002ae0000000800 */
[----:B------:R-:W-:Y:S01]  /*4530*/  HMMA.16816.F32.BF16 R148, R4, R36, R20 ;  /* 0x000000240494723c */ /* 0x000fe20000041814 */
[----:B------:R-:W3:Y:S07]  /*4540*/  LDSM.16.MT88.4 R36, [R162+0x4800] ;  /* 0x00480000a224783b */ /* 0x000eee0000004200 */
[----:B------:R-:W-:Y:S01]  /*4550*/  HMMA.16816.F32.BF16 R28, R8, R60, RZ ;  /* 0x0000003c081c723c */ /* 0x000fe200000418ff */
[----:B-1----:R-:W-:-:S04]  /*4560*/  FFMA.FTZ R3, R82, c[0x0][0x2d0], -R0 ;  /* 0x0000b40052037a23 */ /* 0x002fc80000010800 */
[----:B------:R1:W-:Y:S03]  /*4570*/  MUFU.EX2 R189, R3 ;  /* 0x0000000300bd7308 */ /* 0x0003e60000000800 */
[C---:B------:R-:W-:Y:S01]  /*4580*/  HMMA.16816.F32.BF16 R52, R4.reuse, R54, R32 ;  /* 0x000000360434723c */ /* 0x040fe20000041820 */
[----:B------:R-:W4:Y:S07]  /*4590*/  LDSM.16.MT88.4 R32, [R163+0x4000] ;  /* 0x00400000a320783b */ /* 0x000f2e0000004200 */
[----:B-----5:R-:W-:Y:S01]  /*45a0*/  HMMA.16816.F32.BF16 R84, R4, R64, R16 ;  /* 0x000000400454723c */ /* 0x020fe20000041810 */
[----:B-1----:R-:W-:-:S07]  /*45b0*/  FFMA.FTZ R3, R80, c[0x0][0x2d0], -R0 ;  /* 0x0000b40050037a23 */ /* 0x002fce0000010800 */
[C---:B------:R-:W-:Y:S01]  /*45c0*/  HMMA.16816.F32.BF16 R16, R8.reuse, R68, RZ ;  /* 0x000000440810723c */ /* 0x040fe200000418ff */
[----:B------:R1:W5:Y:S07]  /*45d0*/  MUFU.EX2 R191, R3 ;  /* 0x0000000300bf7308 */ /* 0x00036e0000000800 */
[----:B------:R-:W-:Y:S01]  /*45e0*/  HMMA.16816.F32.BF16 R24, R8, R62, RZ ;  /* 0x0000003e0818723c */ /* 0x000fe200000418ff */
[----:B------:R-:W2:Y:S07]  /*45f0*/  LDSM.16.MT88.4 R60, [R165+0x2800] ;  /* 0x00280000a53c783b */ /* 0x000eae0000004200 */
[----:B------:R-:W-:Y:S01]  /*4600*/  HMMA.16816.F32.BF16 R124, R4, R40, R28 ;  /* 0x00000028047c723c */ /* 0x000fe2000004181c */
[----:B------:R-:W2:Y:S01]  /*4610*/  LDSM.16.MT88.4 R28, [R163+0x4800] ;  /* 0x00480000a31c783b */ /* 0x000ea20000004200 */
[----:B-1----:R-:W-:-:S04]  /*4620*/  FFMA.FTZ R3, R185, c[0x0][0x2d0], -R2 ;  /* 0x0000b400b9037a23 */ /* 0x002fc80000010802 */
[----:B------:R1:W-:Y:S02]  /*4630*/  MUFU.EX2 R14, R3 ;  /* 0x00000003000e7308 */ /* 0x0003e40000000800 */
[C---:B------:R-:W-:Y:S08]  /*4640*/  HMMA.16816.F32.BF16 R20, R8.reuse, R50, RZ ;  /* 0x000000320814723c */ /* 0x040ff000000418ff */
[----:B------:R-:W-:Y:S01]  /*4650*/  HMMA.16816.F32.BF16 R44, R8, R48, RZ ;  /* 0x00000030082c723c */ /* 0x000fe200000418ff */
[----:B-1----:R-:W-:Y:S01]  /*4660*/  FFMA.FTZ R3, R184, c[0x0][0x2d0], -R2 ;  /* 0x0000b400b8037a23 */ /* 0x002fe20000010802 */
[----:B------:R-:W-:-:S06]  /*4670*/  IADD3 R184, R196, -0x2, RZ ;  /* 0xfffffffec4b87810 */ /* 0x000fcc0007ffe0ff */
[----:B---3--:R-:W-:Y:S01]  /*4680*/  HMMA.16816.F32.BF16 R72, R4, R36, R16 ;  /* 0x000000240448723c */ /* 0x008fe20000041810 */
[----:B------:R1:W3:Y:S07]  /*4690*/  MUFU.EX2 R205, R3 ;  /* 0x0000000300cd7308 */ /* 0x0002ee0000000800 */
[----:B----4-:R-:W-:Y:S08]  /*46a0*/  HMMA.16816.F32.BF16 R16, R8, R34, RZ ;  /* 0x000000220810723c */ /* 0x010ff000000418ff */
[----:B------:R-:W-:Y:S01]  /*46b0*/  HMMA.16816.F32.BF16 R116, R4, R42, R24 ;  /* 0x0000002a0474723c */ /* 0x000fe20000041818 */
[----:B-1----:R-:W-:-:S02]  /*46c0*/  FFMA.FTZ R3, R159, c[0x0][0x2d0], -R2 ;  /* 0x0000b4009f037a23 */ /* 0x002fc40000010802 */
[----:B------:R-:W-:Y:S02]  /*46d0*/  FFMA.FTZ R2, R158, c[0x0][0x2d0], -R2 ;  /* 0x0000b4009e027a23 */ /* 0x000fe40000010802 */
[----:B------:R1:W-:Y:S03]  /*46e0*/  MUFU.EX2 R159, R3 ;  /* 0x00000003009f7308 */ /* 0x0003e60000000800 */
[----:B------:R-:W-:Y:S05]  /*46f0*/  HMMA.16816.F32.BF16 R24, R8, R58, RZ ;  /* 0x0000003a0818723c */ /* 0x000fea00000418ff */
[----:B------:R4:W3:Y:S03]  /*4700*/  MUFU.EX2 R15, R2 ;  /* 0x00000002000f7308 */ /* 0x0008e60000000800 */
[----:B--2---:R-:W-:Y:S01]  /*4710*/  HMMA.16816.F32.BF16 R88, R4, R62, R20 ;  /* 0x0000003e0458723c */ /* 0x004fe20000041814 */
[----:B-1----:R-:W-:-:S07]  /*4720*/  FADD.FTZ R3, R202, R195 ;  /* 0x000000c3ca037221 */ /* 0x002fce0000010000 */
[----:B------:R-:W-:Y:S01]  /*4730*/  HMMA.16816.F32.BF16 R96, R4, R60, R44 ;  /* 0x0000003c0460723c */ /* 0x000fe2000004182c */
[----:B----4-:R-:W-:-:S07]  /*4740*/  FFMA.FTZ R2, R157, c[0x0][0x2d0], -R0 ;  /* 0x0000b4009d027a23 */ /* 0x010fce0000010800 */
[----:B------:R-:W-:Y:S01]  /*4750*/  HMMA.16816.F32.BF16 R20, R8, R32, RZ ;  /* 0x000000200814723c */ /* 0x000fe200000418ff */
[----:B------:R-:W1:Y:S07]  /*4760*/  LDSM.16.MT88.4 R32, [R165+0x4000] ;  /* 0x00400000a520783b */ /* 0x000e6e0000004200 */
[C---:B------:R-:W-:Y:S01]  /*4770*/  HMMA.16816.F32.BF16 R44, R4.reuse, R30, R16 ;  /* 0x0000001e042c723c */ /* 0x040fe20000041810 */
[----:B------:R-:W2:Y:S07]  /*4780*/  LDSM.16.MT88.4 R16, [R164+0x4000] ;  /* 0x00400000a410783b */ /* 0x000eae0000004200 */
[----:B------:R-:W-:Y:S08]  /*4790*/  HMMA.16816.F32.BF16 R76, R4, R66, R24 ;  /* 0x00000042044c723c */ /* 0x000ff00000041818 */
[----:B------:R-:W-:Y:S08]  /*47a0*/  HMMA.16816.F32.BF16 R24, R8, R70, RZ ;  /* 0x000000460818723c */ /* 0x000ff000000418ff */
[----:B------:R-:W-:Y:S01]  /*47b0*/  HMMA.16816.F32.BF16 R48, R4, R28, R20 ;  /* 0x0000001c0430723c */ /* 0x000fe20000041814 */
[----:B------:R-:W4:Y:S07]  /*47c0*/  LDSM.16.MT88.4 R28, [R165+0x4800] ;  /* 0x00480000a51c783b */ /* 0x000f2e0000004200 */
[----:B-1----:R-:W-:Y:S08]  /*47d0*/  HMMA.16816.F32.BF16 R20, R8, R34, RZ ;  /* 0x000000220814723c */ /* 0x002ff000000418ff */
[----:B------:R-:W-:Y:S08]  /*47e0*/  HMMA.16816.F32.BF16 R56, R4, R38, R24 ;  /* 0x000000260438723c */ /* 0x000ff00000041818 */
[C---:B------:R-:W-:Y:S08]  /*47f0*/  HMMA.16816.F32.BF16 R24, R8.reuse, R32, RZ ;  /* 0x000000200818723c */ /* 0x040ff000000418ff */
[C---:B--2---:R-:W-:Y:S08]  /*4800*/  HMMA.16816.F32.BF16 R32, R8.reuse, R16, RZ ;  /* 0x000000100820723c */ /* 0x044ff000000418ff */
[----:B------:R-:W-:Y:S01]  /*4810*/  HMMA.16816.F32.BF16 R8, R8, R18, RZ ;  /* 0x000000120808723c */ /* 0x000fe200000418ff */
[----:B------:R-:W1:Y:S07]  /*4820*/  LDSM.16.MT88.4 R16, [R164+0x4800] ;  /* 0x00480000a410783b */ /* 0x000e6e0000004200 */
[C---:B----4-:R-:W-:Y:S08]  /*4830*/  HMMA.16816.F32.BF16 R36, R4.reuse, R28, R24 ;  /* 0x0000001c0424723c */ /* 0x050ff00000041818 */
[C---:B------:R-:W-:Y:S08]  /*4840*/  HMMA.16816.F32.BF16 R20, R4.reuse, R30, R20 ;  /* 0x0000001e0414723c */ /* 0x040ff00000041814 */
[C---:B-1----:R-:W-:Y:S08]  /*4850*/  HMMA.16816.F32.BF16 R32, R4.reuse, R16, R32 ;  /* 0x000000100420723c */ /* 0x042ff00000041820 */
[----:B------:R-:W-:Y:S01]  /*4860*/  HMMA.16816.F32.BF16 R16, R4, R18, R8 ;  /* 0x000000120410723c */ /* 0x000fe20000041808 */
[----:B------:R-:W1:Y:S06]  /*4870*/  LDSM.16.MT88.4 R8, [R162+0x1000] ;  /* 0x00100000a208783b */ /* 0x000e6c0000004200 */
[----:B------:R-:W-:-:S02]  /*4880*/  F2FP.BF16.PACK_AB R4, R192, R190 ;  /* 0x000000bec004723e */ /* 0x000fc400000010ff */
[----:B------:R-:W-:Y:S02]  /*4890*/  F2FP.BF16.PACK_AB R6, R194, R193 ;  /* 0x000000c1c206723e */ /* 0x000fe400000010ff */
[----:B------:R-:W-:Y:S02]  /*48a0*/  F2FP.BF16.PACK_AB R5, R188, R187 ;  /* 0x000000bbbc05723e */ /* 0x000fe400000010ff */
[----:B-----5:R-:W-:-:S07]  /*48b0*/  F2FP.BF16.PACK_AB R7, R191, R189 ;  /* 0x000000bdbf07723e */ /* 0x020fce00000010ff */
        /* <DEDUP_REMOVED lines=20> */
[----:B------:R-:W1:Y:S04]  /*4a00*/  LDSM.16.MT88.4 R8, [R165+0x3000] ;  /* 0x00300000a508783b */ /* 0x000e680000004200 */
[----:B------:R-:W-:Y:S03]  /*4a10*/  LDSM.16.MT88.4 R108, [R162+0x1800] ;  /* 0x00180000a26c783b */ /* 0x000fe60000004200 */
[C---:B-1----:R-:W-:Y:S07]  /*4a20*/  HMMA.16816.F32.BF16 R144, R4.reuse, R8, R96 ;  /* 0x000000080490723c */ /* 0x042fee0000041860 */
[----:B---3--:R-:W-:Y:S01]  /*4a30*/  F2FP.BF16.PACK_AB R96, R205, R14 ;  /* 0x0000000ecd60723e */ /* 0x008fe200000010ff */
[----:B------:R-:W-:Y:S01]  /*4a40*/  HMMA.16816.F32.BF16 R88, R4, R10, R88 ;  /* 0x0000000a0458723c */ /* 0x000fe20000041858 */
[----:B------:R-:W1:Y:S01]  /*4a50*/  LDSM.16.MT88.4 R8, [R164+0x3000] ;  /* 0x00300000a408783b */ /* 0x000e620000004200 */
[----:B------:R-:W-:-:S06]  /*4a60*/  F2FP.BF16.PACK_AB R98, R15, R159 ;  /* 0x0000009f0f62723e */ /* 0x000fcc00000010ff */
        /* <DEDUP_REMOVED lines=16> */
[----:B------:R-:W-:Y:S01]  /*4b70*/  HMMA.16816.F32.BF16 R16, R4, R10, R16 ;  /* 0x0000000a0410723c */ /* 0x000fe20000041810 */
[----:B------:R1:W-:Y:S01]  /*4b80*/  MUFU.EX2 R7, R2 ;  /* 0x0000000200077308 */ /* 0x0003e20000000800 */
[----:B------:R-:W-:Y:S05]  /*4b90*/  LDSM.16.MT88.4 R8, [R164+0x5800] ;  /* 0x00580000a408783b */ /* 0x000fea0000004200 */
[----:B------:R-:W-:Y:S01]  /*4ba0*/  FADD.FTZ R4, R198, R3 ;  /* 0x00000003c6047221 */ /* 0x000fe20000010000 */
[----:B------:R-:W-:Y:S01]  /*4bb0*/  MOV R5, c[0x0][0x2ac] ;  /* 0x0000ab0000057a02 */ /* 0x000fe20000000f00 */
[----:B------:R-:W-:-:S02]  /*4bc0*/  FFMA.FTZ R3, R156, c[0x0][0x2d0], -R0 ;  /* 0x0000b4009c037a23 */ /* 0x000fc40000010800 */
[----:B------:R-:W-:Y:S02]  /*4bd0*/  FADD.FTZ R4, R204, R4 ;  /* 0x00000004cc047221 */ /* 0x000fe40000010000 */
[----:B------:R-:W2:Y:S01]  /*4be0*/  MUFU.EX2 R6, R3 ;  /* 0x0000000300067308 */ /* 0x000ea20000000800 */
[----:B------:R-:W-:Y:S02]  /*4bf0*/  IMAD R5, R5, c[0x0][0x1d0], RZ ;  /* 0x0000740005057a24 */ /* 0x000fe400078e02ff */
[--C-:B-1----:R-:W-:Y:S02]  /*4c00*/  FFMA.FTZ R2, R101, c[0x0][0x2d0], -R0.reuse ;  /* 0x0000b40065027a23 */ /* 0x102fe40000010800 */
[----:B------:R-:W-:-:S03]  /*4c10*/  FFMA.FTZ R0, R102, c[0x0][0x2d0], -R0 ;  /* 0x0000b40066007a23 */ /* 0x000fc60000010800 */
[----:B------:R1:W-:Y:S08]  /*4c20*/  MUFU.EX2 R13, R2 ;  /* 0x00000002000d7308 */ /* 0x0003f00000000800 */
[----:B------:R-:W3:Y:S01]  /*4c30*/  MUFU.EX2 R206, R0 ;  /* 0x0000000000ce7308 */ /* 0x000ee20000000800 */
[----:B--2---:R-:W-:Y:S01]  /*4c40*/  F2FP.BF16.PACK_AB R97, R6, R7 ;  /* 0x000000070661723e */ /* 0x004fe200000010ff */
[----:B-1----:R-:W-:-:S04]  /*4c50*/  FADD.FTZ R2, R203, R199 ;  /* 0x000000c7cb027221 */ /* 0x002fc80000010000 */
[----:B------:R-:W-:Y:S01]  /*4c60*/  FADD.FTZ R2, R201, R2 ;  /* 0x00000002c9027221 */ /* 0x000fe20000010000 */
[----:B---3--:R-:W-:-:S03]  /*4c70*/  F2FP.BF16.PACK_AB R99, R206, R13 ;  /* 0x0000000dce63723e */ /* 0x008fc600000010ff */
        /* <DEDUP_REMOVED lines=8> */
[----:B------:R-:W-:Y:S01]  /*4d00*/  HMMA.16816.F32.BF16 R124, R96, R126, R40 ;  /* 0x0000007e607c723c */ /* 0x000fe20000041828 */
[----:B------:R-:W1:Y:S01]  /*4d10*/  LDSM.16.MT88.4 R40, [R162+0x3800] ;  /* 0x00380000a228783b */ /* 0x000e620000004200 */
[----:B------:R-:W-:Y:S02]  /*4d20*/  FADD.FTZ R4, R235, R2 ;  /* 0x00000002eb047221 */ /* 0x000fe40000010000 */
[----:B------:R-:W-:-:S04]  /*4d30*/  @P4 IMAD.HI.U32 R2, R229, c[0x0][0x2c8], RZ ;  /* 0x0000b200e5024a27 */ /* 0x000fc800078e00ff */
[C---:B------:R-:W-:Y:S01]  /*4d40*/  HMMA.16816.F32.BF16 R128, R96.reuse, R132, R128 ;  /* 0x000000846080723c */ /* 0x040fe20000041880 */
[----:B------:R-:W-:Y:S01]  /*4d50*/  FADD.FTZ R3, R230, R0 ;  /* 0x00000000e6037221 */ /* 0x000fe20000010000 */
[----:B------:R-:W-:Y:S01]  /*4d60*/  MOV R0, R229 ;  /* 0x000000e500007202 */ /* 0x000fe20000000f00 */
[----:B------:R-:W-:Y:S01]  /*4d70*/  FADD.FTZ R4, R190, R4 ;  /* 0x00000004be047221 */ /* 0x000fe20000010000 */
[----:B------:R-:W-:Y:S01]  /*4d80*/  @P4 SHF.R.U32.HI R0, RZ, c[0x0][0x2cc], R2 ;  /* 0x0000b300ff004a19 */ /* 0x000fe20000011602 */
[----:B------:R-:W-:Y:S02]  /*4d90*/  FADD.FTZ R2, R187, R3 ;  /* 0x00000003bb027221 */ /* 0x000fe40000010000 */
[----:B------:R-:W-:Y:S01]  /*4da0*/  FADD.FTZ R3, R192, R4 ;  /* 0x00000004c0037221 */ /* 0x000fe20000010000 */
[----:B------:R-:W-:Y:S01]  /*4db0*/  HMMA.16816.F32.BF16 R132, R96, R134, R52 ;  /* 0x000000866084723c */ /* 0x000fe20000041834 */
[----:B------:R-:W-:Y:S01]  /*4dc0*/  IADD3 R0, R0, -c[0x0][0x168], R5 ;  /* 0x80005a0000007a10 */ /* 0x000fe20007ffe005 */
[----:B------:R-:W-:-:S02]  /*4dd0*/  FADD.FTZ R2, R188, R2 ;  /* 0x00000002bc027221 */ /* 0x000fc40000010000 */
[----:B------:R-:W-:Y:S01]  /*4de0*/  FADD.FTZ R4, R193, R3 ;  /* 0x00000003c1047221 */ /* 0x000fe20000010000 */
[----:B------:R-:W-:Y:S01]  /*4df0*/  SHF.R.S32.HI R5, RZ, 0x1f, R0 ;  /* 0x0000001fff057819 */ /* 0x000fe20000011400 */
[----:B------:R-:W-:Y:S02]  /*4e00*/  FADD.FTZ R3, R189, R2 ;  /* 0x00000002bd037221 */ /* 0x000fe40000010000 */
[----:B------:R-:W-:Y:S01]  /*4e10*/  HMMA.16816.F32.BF16 R52, R96, R56, R144 ;  /* 0x000000386034723c */ /* 0x000fe20000041890 */
[----:B------:R-:W-:Y:S01]  /*4e20*/  LEA.HI R5, R5, R0, RZ, 0x6 ;  /* 0x0000000005057211 */ /* 0x000fe200078f30ff */
[----:B------:R-:W-:Y:S02]  /*4e30*/  FADD.FTZ R2, R194, R4 ;  /* 0x00000004c2027221 */ /* 0x000fe40000010000 */
[----:B------:R-:W-:Y:S01]  /*4e40*/  FADD.FTZ R0, R191, R3 ;  /* 0x00000003bf007221 */ /* 0x000fe20000010000 */
[----:B------:R-:W-:Y:S01]  /*4e50*/  SHF.R.S32.HI R211, RZ, 0x6, R5 ;  /* 0x00000006ffd37819 */ /* 0x000fe20000011405 */
[----:B------:R-:W-:-:S02]  /*4e60*/  FADD.FTZ R2, R14, R2 ;  /* 0x000000020e027221 */ /* 0x000fc40000010000 */
[C---:B------:R-:W-:Y:S01]  /*4e70*/  HMMA.16816.F32.BF16 R56, R96.reuse, R58, R88 ;  /* 0x0000003a6038723c */ /* 0x040fe20000041858 */
[----:B------:R-:W-:Y:S01]  /*4e80*/  LDSM.16.MT88.4 R88, [R165+0x5800] ;  /* 0x00580000a558783b */ /* 0x000fe20000004200 */
[----:B------:R-:W-:Y:S01]  /*4e90*/  IMNMX R211, R213, R211, !PT ;  /* 0x000000d3d5d37217 */ /* 0x000fe20007800200 */
[----:B------:R-:W-:Y:S02]  /*4ea0*/  FADD.FTZ R0, R7, R0 ;  /* 0x0000000007007221 */ /* 0x000fe40000010000 */
[----:B------:R-:W-:Y:S01]  /*4eb0*/  FADD.FTZ R205, R205, R2 ;  /* 0x00000002cdcd7221 */ /* 0x000fe20000010000 */
[----:B------:R-:W-:Y:S01]  /*4ec0*/  ISETP.GE.AND P0, PT, R184, R211, PT ;  /* 0x000000d3b800720c */ /* 0x000fe20003f06270 */
[----:B------:R-:W-:Y:S01]  /*4ed0*/  FADD.FTZ R0, R6, R0 ;  /* 0x0000000006007221 */ /* 0x000fe20000010000 */
[----:B------:R-:W-:Y:S01]  /*4ee0*/  HMMA.16816.F32.BF16 R44, R96, R48, R148 ;  /* 0x00000030602c723c */ /* 0x000fe20000041894 */
[----:B------:R-:W-:Y:S02]  /*4ef0*/  FADD.FTZ R205, R159, R205 ;  /* 0x000000cd9fcd7221 */ /* 0x000fe40000010000 */
[----:B------:R-:W-:-:S02]  /*4f00*/  FADD.FTZ R0, R13, R0 ;  /* 0x000000000d007221 */ /* 0x000fc40000010000 */
[----:B------:R-:W-:Y:S02]  /*4f10*/  FADD.FTZ R205, R15, R205 ;  /* 0x000000cd0fcd7221 */ /* 0x000fe40000010000 */
[----:B------:R-:W-:Y:S01]  /*4f20*/  FADD.FTZ R206, R206, R0 ;  /* 0x00000000cece7221 */ /* 0x000fe20000010000 */
[C---:B-1----:R-:W-:Y:S08]  /*4f30*/  HMMA.16816.F32.BF16 R36, R96.reuse, R40, R60 ;  /* 0x000000286024723c */ /* 0x042ff0000004183c */
[C---:B------:R-:W-:Y:S01]  /*4f40*/  HMMA.16816.F32.BF16 R40, R96.reuse, R42, R64 ;  /* 0x0000002a6028723c */ /* 0x040fe20000041840 */
[----:B------:R-:W1:Y:S07]  /*4f50*/  LDSM.16.MT88.4 R64, [R164+0x3800] ;  /* 0x00380000a440783b */ /* 0x000e6e0000004200 */
[C---:B------:R-:W-:Y:S08]  /*4f60*/  HMMA.16816.F32.BF16 R48, R96.reuse, R50, R68 ;  /* 0x000000326030723c */ /* 0x040ff00000041844 */
[C---:B------:R-:W-:Y:S08]  /*4f70*/  HMMA.16816.F32.BF16 R68, R96.reuse, R72, R136 ;  /* 0x000000486044723c */ /* 0x040ff00000041888 */
[C---:B------:R-:W-:Y:S08]  /*4f80*/  HMMA.16816.F32.BF16 R72, R96.reuse, R74, R76 ;  /* 0x0000004a6048723c */ /* 0x040ff0000004184c */
[C---:B------:R-:W-:Y:S08]  /*4f90*/  HMMA.16816.F32.BF16 R104, R96.reuse, R108, R104 ;  /* 0x0000006c6068723c */ /* 0x040ff00000041868 */
[C---:B------:R-:W-:Y:S08]  /*4fa0*/  HMMA.16816.F32.BF16 R112, R96.reuse, R116, R112 ;  /* 0x000000746070723c */ /* 0x040ff00000041870 */
        /* <DEDUP_REMOVED lines=8> */
[C---:B------:R-:W-:Y:S08]  /*5030*/  HMMA.16816.F32.BF16 R88, R96.reuse, R90, R20 ;  /* 0x0000005a6058723c */ /* 0x040ff00000041814 */
[C---:B------:R-:W-:Y:S08]  /*5040*/  HMMA.16816.F32.BF16 R92, R96.reuse, R8, R32 ;  /* 0x00000008605c723c */ /* 0x040ff00000041820 */
[----:B------:R-:W-:Y:S01]  /*5050*/  HMMA.16816.F32.BF16 R96, R96, R10, R16 ;  /* 0x0000000a6060723c */ /* 0x000fe20000041810 */
[----:B------:R-:W-:Y:S01]  /*5060*/  @!UPT UIADD3 URZ, URZ, URZ, URZ ;  /* 0x0000003f3f3ff290 */ /* 0x000fe2000fffe03f */
[----:B------:R-:W-:Y:S11]  /*5070*/  @!P0 BRA `(.L_x_1050) ;  /* 0x000036f000008947 */ /* 0x000ff60003800000 */
[----:B------:R-:W-:Y:S02]  /*5080*/  MOV R102, R12 ;  /* 0x0000000c00667202 */ /* 0x000fe40000000f00 */
[----:B------:R-:W-:-:S02]  /*5090*/  MOV R101, R100 ;  /* 0x0000006400657202 */ /* 0x000fc40000000f00 */
[----:B------:R-:W-:-:S07]  /*50a0*/  MOV R191, R184 ;  /* 0x000000b800bf7202 */ /* 0x000fce0000000f00 */
.L_x_1061:
        /* <DEDUP_REMOVED lines=16> */
[----:B------:R-:W-:Y:S01]  /*51b0*/  IMAD.WIDE.U32 R2, R186, c[0x0][0x208], RZ ;  /* 0x00008200ba027a25 */ /* 0x000fe200078e00ff */
[----:B------:R-:W-:Y:S02]  /*51c0*/  SHF.R.S32.HI R0, RZ, 0x1f, R186 ;  /* 0x0000001fff007819 */ /* 0x000fe400000114ba */
[----:B------:R-:W-:Y:S01]  /*51d0*/  SHF.R.S32.HI R4, RZ, 0x1f, R183 ;  /* 0x0000001fff047819 */ /* 0x000fe200000114b7 */
[C---:B------:R-:W-:Y:S01]  /*51e0*/  IMAD.SHL.U32 R23, R207.reuse, 0x2, RZ ;  /* 0x00000002cf177824 */ /* 0x040fe200078e00ff */
        /* <DEDUP_REMOVED lines=8> */
[C---:B------:R-:W-:Y:S01]  /*5270*/  SHF.L.U64.HI R14, R208.reuse, 0x1, R7 ;  /* 0x00000001d00e7819 */ /* 0x040fe20000010207 */
        /* <DEDUP_REMOVED lines=11> */
.L_x_1094:
[----:B------:R-:W-:-:S05]  /*5330*/  BRA.DIV ~URZ, `(.L_x_1054) ;  /* 0x000092b27f007947 */ /* 0x000fca000b800000 */
[----:B------:R-:W5:Y:S01]  /*5340*/  SHFL.IDX PT, R0, R12, RZ, 0x181f ;  /* 0x00181fff0c007589 */ /* 0x000f6200000e0000 */
[----:B------:R-:W-:Y:S02]  /*5350*/  ISETP.GE.AND P5, PT, R197, c[0x0][0x1d4], PT ;  /* 0x00007500c5007a0c */ /* 0x000fe40003fa6270 */
[----:B------:R-:W-:Y:S02]  /*5360*/  ISETP.GE.AND P2, PT, R208, c[0x0][0x1d4], PT ;  /* 0x00007500d0007a0c */ /* 0x000fe40003f46270 */
[C---:B-----5:R-:W-:Y:S02]  /*5370*/  IADD3 R2, P0, R0.reuse, R21, RZ ;  /* 0x0000001500027210 */ /* 0x060fe40007f1e0ff */
[----:B------:R-:W-:Y:S03]  /*5380*/  IADD3 R6, P6, R0, R22, RZ ;  /* 0x0000001600067210 */ /* 0x000fe60007fde0ff */
[C---:B---3--:R-:W-:Y:S01]  /*5390*/  IMAD.X R3, R4.reuse, 0x1, R13, P0 ;  /* 0x0000000104037824 */ /* 0x048fe200000e060d */
[----:B------:R-:W-:Y:S01]  /*53a0*/  ISETP.GE.AND P0, PT, R207, c[0x0][0x1d4], PT ;  /* 0x00007500cf007a0c */ /* 0x000fe20003f06270 */
[----:B------:R-:W-:Y:S03]  /*53b0*/  IMAD.X R7, R4, 0x1, R14, P6 ;  /* 0x0000000104077824 */ /* 0x000fe600030e060e */
[----:B------:R-:W-:Y:S01]  /*53c0*/  @!PT LDS RZ, [RZ] ;  /* 0x00000000fffff984 */ /* 0x000fe20000000800 */
[----:B------:R-:W-:Y:S01]  /*53d0*/  @!PT LDS RZ, [RZ] ;  /* 0x00000000fffff984 */ /* 0x000fe20000000800 */
[----:B------:R3:W-:Y:S04]  /*53e0*/  LDGSTS.E.BYPASS.LTC128B.128 [R182+0x100], [R2.64], !P5 ;  /* 0x0010000002b67fae */ /* 0x0007e8000e901d46 */
[----:B------:R5:W-:Y:S01]  /*53f0*/  LDGSTS.E.BYPASS.LTC128B.128 [R182+0x2100], [R6.64], !P2 ;  /* 0x0210000006b67fae */ /* 0x000be2000d101d46 */
[----:B---3--:R-:W-:Y:S03]  /*5400*/  IADD3 R2, P6, R0, R23, RZ ;  /* 0x0000001700027210 */ /* 0x008fe60007fde0ff */
[----:B------:R-:W3:Y:S01]  /*5410*/  SHFL.IDX PT, R0, R12, 0x1, 0x181f ;  /* 0x00381f000c007f89 */ /* 0x000ee200000e0000 */
[----:B-----5:R-:W-:Y:S01]  /*5420*/  SEL R6, RZ, 0x10, P2 ;  /* 0x00000010ff067807 */ /* 0x020fe20001000000 */
[----:B------:R-:W-:Y:S01]  /*5430*/  IMAD.X R3, R4, 0x1, R15, P6 ;  /* 0x0000000104037824 */ /* 0x000fe200030e060f */
[----:B------:R-:W-:Y:S01]  /*5440*/  SEL R7, RZ, 0x10, P0 ;  /* 0x00000010ff077807 */ /* 0x000fe20000000000 */
[----:B------:R5:W4:Y:S04]  /*5450*/  SHFL.IDX PT, R4, R5, 0x1, 0x181f ;  /* 0x00381f0005047f89 */ /* 0x000b2800000e0000 */
[----:B------:R2:W-:Y:S01]  /*5460*/  LDGSTS.E.BYPASS.LTC128B.128 [R182+0x4100], [R2.64], !P0 ;  /* 0x0410000002b67fae */ /* 0x0005e2000c101d46 */
[----:B----45:R-:W-:Y:S04]  /*5470*/  SEL R5, RZ, 0x10, P5 ;  /* 0x00000010ff057807 */ /* 0x030fe80002800000 */
.L_x_1095:
[C---:B---3--:R-:W-:Y:S02]  /*5480*/  ISETP.NE.U32.AND P5, PT, R5.reuse, RZ, PT ;  /* 0x000000ff0500720c */ /* 0x048fe40003fa5070 */
[----:B------:R-:W-:Y:S02]  /*5490*/  IADD3 R5, -R5, 0x10, RZ ;  /* 0x0000001005057810 */ /* 0x000fe40007ffe1ff */
[C---:B------:R-:W-:Y:S02]  /*54a0*/  ISETP.NE.U32.AND P6, PT, R6.reuse, RZ, PT ;  /* 0x000000ff0600720c */ /* 0x040fe40003fc5070 */
[----:B------:R-:W-:Y:S02]  /*54b0*/  LOP3.LUT R5, R5, 0xf, RZ, 0xc0, !PT ;  /* 0x0000000f05057812 */ /* 0x000fe400078ec0ff */
[----:B------:R-:W-:Y:S02]  /*54c0*/  IADD3 R6, -R6, 0x10, RZ ;  /* 0x0000001006067810 */ /* 0x000fe40007ffe1ff */
[----:B--2---:R-:W-:Y:S02]  /*54d0*/  IADD3 R2, P2, P0, R5, R0, R21 ;  /* 0x0000000005027210 */ /* 0x004fe4000785e015 */
[----:B------:R-:W-:Y:S02]  /*54e0*/  LOP3.LUT R6, R6, 0xf, RZ, 0xc0, !PT ;  /* 0x0000000f06067812 */ /* 0x000fe400078ec0ff */
[----:B------:R-:W-:Y:S02]  /*54f0*/  IADD3.X R3, RZ, R4, R13, P2, P0 ;  /* 0x00000004ff037210 */ /* 0x000fe400017e040d */
[----:B------:R-:W-:Y:S03]  /*5500*/  IADD3 R6, P2, P0, R6, R0, R22 ;  /* 0x0000000006067210 */ /* 0x000fe6000785e016 */
[----:B------:R-:W-:Y:S01]  /*5510*/  @!PT LDS RZ, [RZ] ;  /* 0x00000000fffff984 */ /* 0x000fe20000000800 */
[----:B------:R-:W-:Y:S01]  /*5520*/  @!PT LDS RZ, [RZ] ;  /* 0x00000000fffff984 */ /* 0x000fe20000000800 */
[----:B------:R-:W-:Y:S01]  /*5530*/  @!PT LDS RZ, [RZ] ;  /* 0x00000000fffff984 */ /* 0x000fe20000000800 */
[----:B------:R2:W-:Y:S01]  /*5540*/  LDGSTS.E.BYPASS.LTC128B.128.ZFILL [R182+0x1100], [R2.64], P5 ;  /* 0x0110000002b67fae */ /* 0x0005e2000a941d46 */
[C---:B------:R-:W-:Y:S02]  /*5550*/  ISETP.NE.U32.AND P5, PT, R7.reuse, RZ, PT ;  /* 0x000000ff0700720c */ /* 0x040fe40003fa5070 */
[----:B--2---:R-:W-:Y:S02]  /*5560*/  IADD3 R2, -R7, 0x10, RZ ;  /* 0x0000001007027810 */ /* 0x004fe40007ffe1ff */
[----:B------:R-:W-:Y:S02]  /*5570*/  IADD3.X R7, RZ, R4, R14, P2, P0 ;  /* 0x00000004ff077210 */ /* 0x000fe400017e040e */
[----:B------:R-:W-:Y:S03]  /*5580*/  LOP3.LUT R2, R2, 0xf, RZ, 0xc0, !PT ;  /* 0x0000000f02027812 */ /* 0x000fe600078ec0ff */
[----:B------:R2:W-:Y:S01]  /*5590*/  LDGSTS.E.BYPASS.LTC128B.128.ZFILL [R182+0x3100], [R6.64], P6 ;  /* 0x0310000006b67fae */ /* 0x0005e2000b141d46 */
[----:B------:R-:W-:Y:S04]  /*55a0*/  IADD3 R2, P2, P0, R2, R0, R23 ;  /* 0x0000000002027210 */ /* 0x000fe8000785e017 */
[----:B------:R-:W-:Y:S05]  /*55b0*/  IADD3.X R3, RZ, R4, R15, P2, P0 ;  /* 0x00000004ff037210 */ /* 0x000fea00017e040f */
[----:B------:R2:W-:Y:S04]  /*55c0*/  LDGSTS.E.BYPASS.LTC128B.128.ZFILL [R182+0x5100], [R2.64], P5 ;  /* 0x0510000002b67fae */ /* 0x0005e8000a941d46 */
.L_x_1052:
[----:B------:R-:W-:Y:S05]  /*55d0*/  BSYNC B0 ;  /* 0x0000000000007941 */ /* 0x000fea0003800000 */
.L_x_1051:
        /* <DEDUP_REMOVED lines=178> */
[----:B------:R-:W1:Y:S10]  /*6100*/  MUFU.TANH R137, R16 ;  /* 0x0000001000897308 */ /* 0x000e740000002400 */
[----:B------:R1:W1:Y:S01]  /*6110*/  MUFU.TANH R136, R17 ;  /* 0x0000001100887308 */ /* 0x0002620000002400 */
[----:B------:R-:W-:Y:S02]  /*6120*/  FMUL.FTZ R22, R22, c[0x0][0x320] ;  /* 0x0000c80016167a20 */ /* 0x000fe40000410000 */
[----:B------:R-:W-:Y:S02]  /*6130*/  FMUL.FTZ R23, R23, c[0x0][0x320] ;  /* 0x0000c80017177a20 */ /* 0x000fe40000410000 */
[----:B------:R-:W-:Y:S05]  /*6140*/  FMUL.FTZ R20, R20, c[0x0][0x320] ;  /* 0x0000c80014147a20 */ /* 0x000fea0000410000 */
[----:B------:R2:W2:Y:S01]  /*6150*/  MUFU.TANH R140, R18 ;  /* 0x00000012008c7308 */ /* 0x0004a20000002400 */
[----:B------:R-:W-:Y:S02]  /*6160*/  FMUL.FTZ R26, R26, c[0x0][0x320] ;  /* 0x0000c8001a1a7a20 */ /* 0x000fe40000410000 */
[----:B------:R-:W-:Y:S01]  /*6170*/  FMUL.FTZ R27, R27, c[0x0][0x320] ;  /* 0x0000c8001b1b7a20 */ /* 0x000fe20000410000 */
[C---:B-----5:R-:W-:Y:S06]  /*6180*/  HMMA.16816.F32.BF16 R28, R148.reuse, R8, R28 ;  /* 0x00000008941c723c */ /* 0x060fec000004181c */
[----:B------:R5:W3:Y:S02]  /*6190*/  MUFU.TANH R139, R19 ;  /* 0x00000013008b7308 */ /* 0x000ae40000002400 */
[----:B------:R-:W-:Y:S04]  /*61a0*/  HMMA.16816.F32.BF16 R32, R148, R10, R32 ;  /* 0x0000000a9420723c */ /* 0x000fe80000041820 */
[----:B-1----:R-:W-:Y:S04]  /*61b0*/  FMUL.FTZ R17, R25, c[0x0][0x320] ;  /* 0x0000c80019117a20 */ /* 0x002fe80000410000 */
[----:B------:R1:W1:Y:S01]  /*61c0*/  MUFU.TANH R141, R12 ;  /* 0x0000000c008d7308 */ /* 0x0002620000002400 */
[----:B--2---:R-:W-:Y:S07]  /*61d0*/  FMUL.FTZ R18, R24, c[0x0][0x320] ;  /* 0x0000c80018127a20 */ /* 0x004fee0000410000 */
[----:B------:R-:W-:Y:S02]  /*61e0*/  FMUL.FTZ R16, R28, c[0x0][0x320] ;  /* 0x0000c8001c107a20 */ /* 0x000fe40000410000 */
[----:B------:R2:W1:Y:S01]  /*61f0*/  MUFU.TANH R100, R20 ;  /* 0x0000001400647308 */ /* 0x0004620000002400 */
[----:B------:R-:W-:Y:S02]  /*6200*/  FMUL.FTZ R15, R29, c[0x0][0x320] ;  /* 0x0000c8001d0f7a20 */ /* 0x000fe40000410000 */
[----:B------:R-:W-:Y:S02]  /*6210*/  FMUL.FTZ R30, R30, c[0x0][0x320] ;  /* 0x0000c8001e1e7a20 */ /* 0x000fe40000410000 */
[----:B-----5:R-:W-:Y:S02]  /*6220*/  FMUL.FTZ R19, R21, c[0x0][0x320] ;  /* 0x0000c80015137a20 */ /* 0x020fe40000410000 */
[----:B------:R-:W-:Y:S02]  /*6230*/  FMUL.FTZ R31, R31, c[0x0][0x320] ;  /* 0x0000c8001f1f7a20 */ /* 0x000fe40000410000 */
[----:B------:R-:W-:Y:S01]  /*6240*/  FMUL.FTZ R14, R32, c[0x0][0x320] ;  /* 0x0000c800200e7a20 */ /* 0x000fe20000410000 */
[----:B------:R-:W1:Y:S01]  /*6250*/  MUFU.TANH R22, R22 ;  /* 0x0000001600167308 */ /* 0x000e620000002400 */
[----:B------:R-:W-:Y:S02]  /*6260*/  FMUL.FTZ R13, R33, c[0x0][0x320] ;  /* 0x0000c800210d7a20 */ /* 0x000fe40000410000 */
[----:B------:R-:W-:Y:S02]  /*6270*/  FMUL.FTZ R34, R34, c[0x0][0x320] ;  /* 0x0000c80022227a20 */ /* 0x000fe40000410000 */
[----:B------:R-:W-:Y:S05]  /*6280*/  FMUL.FTZ R35, R35, c[0x0][0x320] ;  /* 0x0000c80023237a20 */ /* 0x000fea0000410000 */
        /* <DEDUP_REMOVED lines=15> */
[----:B--234-:R-:W-:Y:S01]  /*6380*/  IMAD R0, R212, 0x20, R214 ;  /* 0x00000020d4007824 */ /* 0x01cfe200078e02d6 */
[----:B------:R-:W-:Y:S01]  /*6390*/  SHF.R.S32.HI R184, RZ, 0x1f, R207 ;  /* 0x0000001fffb87819 */ /* 0x000fe200000114cf */
[----:B------:R-:W-:Y:S01]  /*63a0*/  IMAD R2, R191, 0x40, R215 ;  /* 0x00000040bf027824 */ /* 0x000fe200078e02d7 */
[----:B------:R-:W-:Y:S01]  /*63b0*/  SHF.R.S32.HI R185, RZ, 0x1f, R208 ;  /* 0x0000001fffb97819 */ /* 0x000fe200000114d0 */
[----:B------:R-:W-:Y:S01]  /*63c0*/  IMAD.MOV.U32 R183, RZ, RZ, RZ ;  /* 0x000000ffffb77224 */ /* 0x000fe200078e00ff */
[C---:B------:R-:W-:Y:S01]  /*63d0*/  SHF.L.U64.HI R11, R207.reuse, 0x1, R184 ;  /* 0x00000001cf0b7819 */ /* 0x040fe200000102b8 */
[----:B------:R-:W-:Y:S01]  /*63e0*/  IMAD.SHL.U32 R24, R207, 0x2, RZ ;  /* 0x00000002cf187824 */ /* 0x000fe200078e00ff */
[----:B------:R-:W-:Y:S01]  /*63f0*/  IADD3 R2, R2, -0x40, R0 ;  /* 0xffffffc002027810 */ /* 0x000fe20007ffe000 */
[C---:B------:R-:W-:Y:S01]  /*6400*/  IMAD.SHL.U32 R21, R208.reuse, 0x2, RZ ;  /* 0x00000002d0157824 */ /* 0x040fe200078e00ff */
[----:B------:R-:W-:Y:S01]  /*6410*/  SHF.R.S32.HI R184, RZ, 0x1f, R197 ;  /* 0x0000001fffb87819 */ /* 0x000fe200000114c5 */
[C---:B-1----:R-:W-:Y:S01]  /*6420*/  IMAD.SHL.U32 R12, R197.reuse, 0x2, RZ ;  /* 0x00000002c50c7824 */ /* 0x042fe200078e00ff */
[----:B------:R-:W-:Y:S01]  /*6430*/  SHF.L.U64.HI R10, R208, 0x1, R185 ;  /* 0x00000001d00a7819 */ /* 0x000fe200000102b9 */
[----:B------:R-:W-:Y:S01]  /*6440*/  @P3 IMAD.HI.U32 R3, R2, c[0x0][0x2bc], RZ ;  /* 0x0000af0002033a27 */ /* 0x000fe200078e00ff */
[----:B------:R-:W-:Y:S03]  /*6450*/  SHF.L.U64.HI R9, R197, 0x1, R184 ;  /* 0x00000001c5097819 */ /* 0x000fe600000102b8 */
[----:B------:R-:W-:Y:S01]  /*6460*/  IMAD.MOV.U32 R0, RZ, RZ, R2 ;  /* 0x000000ffff007224 */ /* 0x000fe200078e0002 */
[----:B------:R-:W-:Y:S04]  /*6470*/  @P3 SHF.R.U32.HI R0, RZ, c[0x0][0x2c0], R3 ;  /* 0x0000b000ff003a19 */ /* 0x000fe80000011603 */
[C---:B------:R-:W-:Y:S04]  /*6480*/  @!P1 IADD3 R3, P0, R0.reuse, R218, RZ ;  /* 0x000000da00039210 */ /* 0x040fe80007f1e0ff */
[----:B------:R-:W-:Y:S01]  /*6490*/  @!P1 LEA.HI.X.SX32 R5, R0, R223, 0x1, P0 ;  /* 0x000000df00059211 */ /* 0x000fe200000f0eff */
[----:B------:R-:W-:Y:S01]  /*64a0*/  IMAD.MOV R0, RZ, RZ, -R0 ;  /* 0x000000ffff007224 */ /* 0x000fe200078e0a00 */
[C---:B------:R-:W-:Y:S03]  /*64b0*/  @!P1 LEA R4, P0, R3.reuse, c[0x0][0x2a0], 0x2 ;  /* 0x0000a80003049a11 */ /* 0x040fe600078010ff */
        /* <DEDUP_REMOVED lines=18> */
.L_x_1096:
[----:B------:R-:W-:-:S05]  /*65e0*/  BRA.DIV ~URZ, `(.L_x_1058) ;  /* 0x000082a27f007947 */ /* 0x000fca000b800000 */
[----:B------:R-:W3:Y:S01]  /*65f0*/  SHFL.IDX PT, R0, R8, RZ, 0x181f ;  /* 0x00181fff08007589 */ /* 0x000ee200000e0000 */
[----:B------:R-:W-:Y:S02]  /*6600*/  ISETP.GE.AND P5, PT, R197, c[0x0][0x1d4], PT ;  /* 0x00007500c5007a0c */ /* 0x000fe40003fa6270 */
[----:B------:R-:W-:Y:S02]  /*6610*/  ISETP.GE.AND P2, PT, R208, c[0x0][0x1d4], PT ;  /* 0x00007500d0007a0c */ /* 0x000fe40003f46270 */
[C---:B---3--:R-:W-:Y:S02]  /*6620*/  IADD3 R2, P0, R0.reuse, R12, RZ ;  /* 0x0000000c00027210 */ /* 0x048fe40007f1e0ff */
[----:B------:R-:W-:Y:S03]  /*6630*/  IADD3 R6, P6, R0, R21, RZ ;  /* 0x0000001500067210 */ /* 0x000fe60007fde0ff */
[C---:B--2---:R-:W-:Y:S01]  /*6640*/  IMAD.X R3, R4.reuse, 0x1, R9, P0 ;  /* 0x0000000104037824 */ /* 0x044fe200000e0609 */
[----:B------:R-:W-:Y:S01]  /*6650*/  ISETP.GE.AND P0, PT, R207, c[0x0][0x1d4], PT ;  /* 0x00007500cf007a0c */ /* 0x000fe20003f06270 */
[----:B------:R-:W-:Y:S03]  /*6660*/  IMAD.X R7, R4, 0x1, R10, P6 ;  /* 0x0000000104077824 */ /* 0x000fe600030e060a */
[----:B------:R-:W-:Y:S01]  /*6670*/  @!PT LDS RZ, [RZ] ;  /* 0x00000000fffff984 */ /* 0x000fe20000000800 */
[----:B------:R-:W-:Y:S01]  /*6680*/  @!PT LDS RZ, [RZ] ;  /* 0x00000000fffff984 */ /* 0x000fe20000000800 */
[----:B------:R2:W-:Y:S04]  /*6690*/  LDGSTS.E.BYPASS.LTC128B.128 [R182+0x6100], [R2.64], !P5 ;  /* 0x0610000002b67fae */ /* 0x0005e8000e901d46 */
[----:B------:R3:W-:Y:S01]  /*66a0*/  LDGSTS.E.BYPASS.LTC128B.128 [R182+0x8100], [R6.64], !P2 ;  /* 0x0810000006b67fae */ /* 0x0007e2000d101d46 */
[----:B--2---:R-:W-:Y:S03]  /*66b0*/  IADD3 R2, P6, R0, R24, RZ ;  /* 0x0000001800027210 */ /* 0x004fe60007fde0ff */
[----:B------:R-:W2:Y:S01]  /*66c0*/  SHFL.IDX PT, R0, R8, 0x1, 0x181f ;  /* 0x00381f0008007f89 */ /* 0x000ea200000e0000 */
[----:B---3--:R-:W-:Y:S01]  /*66d0*/  SEL R6, RZ, 0x10, P2 ;  /* 0x00000010ff067807 */ /* 0x008fe20001000000 */
[----:B------:R-:W-:Y:S01]  /*66e0*/  IMAD.X R3, R4, 0x1, R11, P6 ;  /* 0x0000000104037824 */ /* 0x000fe200030e060b */
[----:B------:R-:W-:Y:S01]  /*66f0*/  SEL R7, RZ, 0x10, P0 ;  /* 0x00000010ff077807 */ /* 0x000fe20000000000 */
[----:B------:R3:W4:Y:S04]  /*6700*/  SHFL.IDX PT, R4, R5, 0x1, 0x181f ;  /* 0x00381f0005047f89 */ /* 0x00072800000e0000 */
[----:B------:R1:W-:Y:S02]  /*6710*/  LDGSTS.E.BYPASS.LTC128B.128 [R182+0xa100], [R2.64], !P0 ;  /* 0x0a10000002b67fae */ /* 0x0003e4000c101d46 */
[----:B-1-3--:R-:W-:Y:S04]  /*6720*/  SEL R5, RZ, 0x10, P5 ;  /* 0x00000010ff057807 */ /* 0x00afe80002800000 */
.L_x_1097:
[C---:B--2---:R-:W-:Y:S02]  /*6730*/  ISETP.NE.U32.AND P5, PT, R5.reuse, RZ, PT ;  /* 0x000000ff0500720c */ /* 0x044fe40003fa5070 */
[----:B------:R-:W-:Y:S02]  /*6740*/  IADD3 R5, -R5, 0x10, RZ ;  /* 0x0000001005057810 */ /* 0x000fe40007ffe1ff */
[C---:B------:R-:W-:Y:S02]  /*6750*/  ISETP.NE.U32.AND P6, PT, R6.reuse, RZ, PT ;  /* 0x000000ff0600720c */ /* 0x040fe40003fc5070 */
[----:B------:R-:W-:Y:S02]  /*6760*/  LOP3.LUT R5, R5, 0xf, RZ, 0xc0, !PT ;  /* 0x0000000f05057812 */ /* 0x000fe400078ec0ff */
[----:B------:R-:W-:Y:S02]  /*6770*/  IADD3 R6, -R6, 0x10, RZ ;  /* 0x0000001006067810 */ /* 0x000fe40007ffe1ff */
[----:B------:R-:W-:Y:S02]  /*6780*/  IADD3 R2, P2, P0, R5, R0, R12 ;  /* 0x0000000005027210 */ /* 0x000fe4000785e00c */
[----:B------:R-:W-:Y:S02]  /*6790*/  LOP3.LUT R6, R6, 0xf, RZ, 0xc0, !PT ;  /* 0x0000000f06067812 */ /* 0x000fe400078ec0ff */
[----:B----4-:R-:W-:Y:S02]  /*67a0*/  IADD3.X R3, RZ, R4, R9, P2, P0 ;  /* 0x00000004ff037210 */ /* 0x010fe400017e0409 */
[----:B------:R-:W-:Y:S03]  /*67b0*/  IADD3 R6, P2, P0, R6, R0, R21 ;  /* 0x0000000006067210 */ /* 0x000fe6000785e015 */
[----:B------:R-:W-:Y:S01]  /*67c0*/  @!PT LDS RZ, [RZ] ;  /* 0x00000000fffff984 */ /* 0x000fe20000000800 */
[----:B------:R-:W-:Y:S01]  /*67d0*/  @!PT LDS RZ, [RZ] ;  /* 0x00000000fffff984 */ /* 0x000fe20000000800 */
[----:B------:R-:W-:Y:S01]  /*67e0*/  @!PT LDS RZ, [RZ] ;  /* 0x00000000fffff984 */ /* 0x000fe20000000800 */
[----:B------:R1:W-:Y:S01]  /*67f0*/  LDGSTS.E.BYPASS.LTC128B.128.ZFILL [R182+0x7100], [R2.64], P5 ;  /* 0x0710000002b67fae */ /* 0x0003e2000a941d46 */
[C---:B------:R-:W-:Y:S02]  /*6800*/  ISETP.NE.U32.AND P5, PT, R7.reuse, RZ, PT ;  /* 0x000000ff0700720c */ /* 0x040fe40003fa5070 */
[----:B-1----:R-:W-:Y:S02]  /*6810*/  IADD3 R2, -R7, 0x10, RZ ;  /* 0x0000001007027810 */ /* 0x002fe40007ffe1ff */
[----:B------:R-:W-:Y:S02]  /*6820*/  IADD3.X R7, RZ, R4, R10, P2, P0 ;  /* 0x00000004ff077210 */ /* 0x000fe400017e040a */
[----:B------:R-:W-:Y:S03]  /*6830*/  LOP3.LUT R2, R2, 0xf, RZ, 0xc0, !PT ;  /* 0x0000000f02027812 */ /* 0x000fe600078ec0ff */
[----:B------:R1:W-:Y:S01]  /*6840*/  LDGSTS.E.BYPASS.LTC128B.128.ZFILL [R182+0x9100], [R6.64], P6 ;  /* 0x0910000006b67fae */ /* 0x0003e2000b141d46 */
[----:B------:R-:W-:Y:S04]  /*6850*/  IADD3 R2, P2, P0, R2, R0, R24 ;  /* 0x0000000002027210 */ /* 0x000fe8000785e018 */
[----:B------:R-:W-:Y:S05]  /*6860*/  IADD3.X R3, RZ, R4, R11, P2, P0 ;  /* 0x00000004ff037210 */ /* 0x000fea00017e040b */
[----:B------:R1:W-:Y:S04]  /*6870*/  LDGSTS.E.BYPASS.LTC128B.128.ZFILL [R182+0xb100], [R2.64], P5 ;  /* 0x0b10000002b67fae */ /* 0x0003e8000a941d46 */
.L_x_1056:
[----:B--234-:R-:W-:Y:S05]  /*6880*/  BSYNC B0 ;  /* 0x0000000000007941 */ /* 0x01cfea0003800000 */
.L_x_1055:
[----:B------:R-:W-:Y:S01]  /*6890*/  MOV R0, 0x1 ;  /* 0x0000000100007802 */ /* 0x000fe20000000f00 */
[----:B------:R-:W0:Y:S01]  /*68a0*/  LDGDEPBAR ;  /* 0x00000000000079af */ /* 0x000e220000000000 */
[----:B-1----:R-:W-:Y:S01]  /*68b0*/  MOV R3, c[0x0][0x2ac] ;  /* 0x0000ab0000037a02 */ /* 0x002fe20000000f00 */
[----:B------:R-:W-:Y:S01]  /*68c0*/  @P4 IMAD.HI.U32 R2, R210, c[0x0][0x2c8], RZ ;  /* 0x0000b200d2024a27 */ /* 0x000fe200078e00ff */
[----:B------:R-:W-:Y:S03]  /*68d0*/  MOV R4, R210 ;  /* 0x000000d200047202 */ /* 0x000fe60000000f00 */
[----:B------:R-:W-:Y:S01]  /*68e0*/  IMAD R0, R191, -0x40, R0 ;  /* 0xffffffc0bf007824 */ /* 0x000fe200078e0200 */
[----:B------:R-:W-:Y:S04]  /*68f0*/  @P4 SHF.R.U32.HI R4, RZ, c[0x0][0x2cc], R2 ;  /* 0x0000b300ff044a19 */ /* 0x000fe80000011602 */
[----:B------:R-:W-:Y:S05]  /*6900*/  IADD3 R0, -R225, R0, RZ ;  /* 0x00000000e1007210 */ /* 0x000fea0007ffe1ff */
[----:B------:R-:W-:Y:S05]  /*6910*/  IMAD R0, R3, c[0x0][0x1d0], R0 ;  /* 0x0000740003007a24 */ /* 0x000fea00078e0200 */
[----:B------:R-:W-:Y:S01]  /*6920*/  IADD3 R5, R0, -c[0x0][0x168], RZ ;  /* 0x80005a0000057a10 */ /* 0x000fe20007ffe0ff */
[----:B------:R-:W-:-:S05]  /*6930*/  BRA.DIV ~URZ, `(.L_x_1059) ;  /* 0x000081827f007947 */ /* 0x000fca000b800000 */
[----:B------:R1:W2:Y:S02]  /*6940*/  SHFL.IDX PT, R0, R4, RZ, 0x1c1f ;  /* 0x001c1fff04007589 */ /* 0x0002a400000e0000 */
.L_x_1098:
[----:B--2---:R-:W-:Y:S05]  /*6950*/  IMAD.IADD R0, R5, 0x1, R0 ;  /* 0x0000000105007824 */ /* 0x004fea00078e0200 */
[C---:B------:R-:W-:Y:S02]  /*6960*/  ISETP.GT.AND P6, PT, R0.reuse, RZ, PT ;  /* 0x000000ff0000720c */ /* 0x040fe40003fc4270 */
[C---:B------:R-:W-:Y:S02]  /*6970*/  ISETP.GT.AND P5, PT, R0.reuse, 0x1, PT ;  /* 0x000000010000780c */ /* 0x040fe40003fa4270 */
[C---:B------:R-:W-:Y:S02]  /*6980*/  ISETP.GT.AND P2, PT, R0.reuse, 0x8, PT ;  /* 0x000000080000780c */ /* 0x040fe40003f44270 */
[C---:B------:R-:W-:Y:S02]  /*6990*/  ISETP.GT.AND P0, PT, R0.reuse, 0x9, PT ;  /* 0x000000090000780c */ /* 0x040fe40003f04270 */
[----:B------:R-:W-:Y:S02]  /*69a0*/  FSEL R6, R153, -INF , P6 ;  /* 0xff80000099067808 */ /* 0x000fe40003000000 */
[----:B------:R-:W-:Y:S02]  /*69b0*/  ISETP.GT.AND P6, PT, R0, 0x10, PT ;  /* 0x000000100000780c */ /* 0x000fe40003fc4270 */
[----:B------:R-:W-:Y:S02]  /*69c0*/  FSEL R10, R152, -INF , P5 ;  /* 0xff800000980a7808 */ /* 0x000fe40002800000 */
        /* <DEDUP_REMOVED lines=22> */
[----:B------:R-:W-:Y:S02]  /*6b30*/  FSEL R189, R15, -INF , P5 ;  /* 0xff8000000fbd7808 */ /* 0x000fe40002800000 */
[----:B------:R-:W-:Y:S02]  /*6b40*/  FSEL R188, R14, -INF , P2 ;  /* 0xff8000000ebc7808 */ /* 0x000fe40001000000 */
[----:B------:R-:W-:Y:S01]  /*6b50*/  FSEL R187, R13, -INF , P0 ;  /* 0xff8000000dbb7808 */ /* 0x000fe20000000000 */
[----:B------:R-:W-:-:S05]  /*6b60*/  BRA.DIV ~URZ, `(.L_x_1060) ;  /* 0x00007fb27f007947 */ /* 0x000fca000b800000 */
[----:B------:R-:W-:Y:S01]  /*6b70*/  FMNMX.FTZ R2, R6, R101, !PT ;  /* 0x0000006506027209 */ /* 0x000fe20007810000 */
[----:B------:R-:W2:Y:S03]  /*6b80*/  SHFL.IDX PT, R0, R4, 0x1, 0x1c1f ;  /* 0x003c1f0004007f89 */ /* 0x000ea600000e0000 */
[----:B------:R-:W-:Y:S04]  /*6b90*/  FMNMX.FTZ R2, R10, R2, !PT ;  /* 0x000000020a027209 */ /* 0x000fe80007810000 */
[----:B------:R-:W-:Y:S04]  /*6ba0*/  FMNMX.FTZ R2, R9, R2, !PT ;  /* 0x0000000209027209 */ /* 0x000fe80007810000 */
[----:B------:R-:W-:Y:S04]  /*6bb0*/  FMNMX.FTZ R2, R12, R2, !PT ;  /* 0x000000020c027209 */ /* 0x000fe80007810000 */
[----:B------:R-:W-:Y:S04]  /*6bc0*/  FMNMX.FTZ R2, R153, R2, !PT ;  /* 0x0000000299027209 */ /* 0x000fe80007810000 */
[----:B------:R-:W-:Y:S04]  /*6bd0*/  FMNMX.FTZ R2, R152, R2, !PT ;  /* 0x0000000298027209 */ /* 0x000fe80007810000 */
[----:B------:R-:W-:Y:S01]  /*6be0*/  FMNMX.FTZ R2, R151, R2, !PT ;  /* 0x0000000297027209 */ /* 0x000fe20007810000 */
[----:B--2---:R-:W-:Y:S03]  /*6bf0*/  IMAD.IADD R0, R5, 0x1, R0 ;  /* 0x0000000105007824 */ /* 0x004fe600078e0200 */
[----:B------:R-:W-:Y:S02]  /*6c00*/  FMNMX.FTZ R2, R150, R2, !PT ;  /* 0x0000000296027209 */ /* 0x000fe40007810000 */
[C---:B------:R-:W-:Y:S02]  /*6c10*/  ISETP.GT.AND P2, PT, R0.reuse, RZ, PT ;  /* 0x000000ff0000720c */ /* 0x040fe40003f44270 */
[C---:B------:R-:W-:Y:S02]  /*6c20*/  ISETP.GT.AND P0, PT, R0.reuse, 0x1, PT ;  /* 0x000000010000780c */ /* 0x040fe40003f04270 */
[----:B------:R-:W-:Y:S02]  /*6c30*/  FSEL R5, R155, -INF , P2 ;  /* 0xff8000009b057808 */ /* 0x000fe40001000000 */
[----:B------:R-:W-:Y:S02]  /*6c40*/  ISETP.GT.AND P2, PT, R0, 0x8, PT ;  /* 0x000000080000780c */ /* 0x000fe40003f44270 */
[----:B------:R-:W-:Y:S02]  /*6c50*/  FSEL R8, R154, -INF , P0 ;  /* 0xff8000009a087808 */ /* 0x000fe40000000000 */
[----:B------:R-:W-:Y:S02]  /*6c60*/  FMNMX.FTZ R3, R5, R102, !PT ;  /* 0x0000006605037209 */ /* 0x000fe40007810000 */
[----:B------:R-:W-:Y:S02]  /*6c70*/  ISETP.GT.AND P0, PT, R0, 0x9, PT ;  /* 0x000000090000780c */ /* 0x000fe40003f04270 */
[----:B------:R-:W-:Y:S02]  /*6c80*/  FSEL R7, R144, -INF , P2 ;  /* 0xff80000090077808 */ /* 0x000fe40001000000 */
[----:B------:R-:W-:Y:S02]  /*6c90*/  FMNMX.FTZ R3, R8, R3, !PT ;  /* 0x0000000308037209 */ /* 0x000fe40007810000 */
[C---:B------:R-:W-:Y:S02]  /*6ca0*/  ISETP.GT.AND P2, PT, R0.reuse, 0x10, PT ;  /* 0x000000100000780c */ /* 0x040fe40003f44270 */
[----:B------:R-:W-:Y:S02]  /*6cb0*/  FSEL R11, R145, -INF , P0 ;  /* 0xff800000910b7808 */ /* 0x000fe40000000000 */
[----:B-1----:R-:W-:Y:S02]  /*6cc0*/  FMNMX.FTZ R4, R7, R3, !PT ;  /* 0x0000000307047209 */ /* 0x002fe40007810000 */
[----:B------:R-:W-:Y:S02]  /*6cd0*/  ISETP.GT.AND P0, PT, R0, 0x11, PT ;  /* 0x000000110000780c */ /* 0x000fe40003f04270 */
[----:B------:R-:W-:Y:S02]  /*6ce0*/  FSEL R146, R146, -INF , P2 ;  /* 0xff80000092927808 */ /* 0x000fe40001000000 */
[----:B------:R-:W-:Y:S02]  /*6cf0*/  FMNMX.FTZ R4, R11, R4, !PT ;  /* 0x000000040b047209 */ /* 0x000fe40007810000 */
        /* <DEDUP_REMOVED lines=38> */
[----:B------:R-:W-:Y:S02]  /*6f60*/  FSEL R193, R35, -INF , P0 ;  /* 0xff80000023c17808 */ /* 0x000fe40000000000 */
[----:B------:R-:W-:Y:S01]  /*6f70*/  FMNMX.FTZ R4, R195, R4, !PT ;  /* 0x00000004c3047209 */ /* 0x000fe20007810000 */
[----:B------:R-:W1:Y:S03]  /*6f80*/  SHFL.BFLY PT, R100, R0, 0x2, 0x1f ;  /* 0x0c401f0000647f89 */ /* 0x000e6600000e0000 */
[----:B------:R-:W-:Y:S05]  /*6f90*/  FMNMX.FTZ R4, R193, R4, !PT ;  /* 0x00000004c1047209 */ /* 0x000fea0007810000 */
[----:B------:R-:W2:Y:S01]  /*6fa0*/  SHFL.BFLY PT, R2, R4, 0x2, 0x1f ;  /* 0x0c401f0004027f89 */ /* 0x000ea200000e0000 */
[----:B-1----:R-:W-:Y:S07]  /*6fb0*/  FMNMX.FTZ R100, R100, R0, !PT ;  /* 0x0000000064647209 */ /* 0x002fee0007810000 */
[----:B------:R-:W1:Y:S01]  /*6fc0*/  SHFL.BFLY PT, R3, R100, 0x1, 0x1f ;  /* 0x0c201f0064037f89 */ /* 0x000e6200000e0000 */
[----:B--2---:R-:W-:Y:S07]  /*6fd0*/  FMNMX.FTZ R4, R4, R2, !PT ;  /* 0x0000000204047209 */ /* 0x004fee0007810000 */
[----:B------:R2:W3:Y:S01]  /*6fe0*/  SHFL.BFLY PT, R0, R4, 0x1, 0x1f ;  /* 0x0c201f0004007f89 */ /* 0x0004e200000e0000 */
[----:B-1----:R-:W-:Y:S07]  /*6ff0*/  FMNMX.FTZ R100, R100, R3, !PT ;  /* 0x0000000364647209 */ /* 0x002fee0007810000 */
.L_x_1099:
[C---:B------:R-:W-:Y:S01]  /*7000*/  FSETP.NEU.FTZ.AND P0, PT, R100.reuse, -INF , PT ;  /* 0xff8000006400780b */ /* 0x040fe20003f1d000 */
[----:B------:R-:W-:Y:S01]  /*7010*/  FMUL.FTZ R144, R100, c[0x0][0x2d0] ;  /* 0x0000b40064907a20 */ /* 0x000fe20000410000 */
[----:B---3--:R-:W-:Y:S01]  /*7020*/  FMNMX.FTZ R3, R0, R4, !PT ;  /* 0x0000000400037209 */ /* 0x008fe20007810000 */
[----:B------:R-:W-:Y:S01]  /*7030*/  WARPSYNC 0xffffffff ;  /* 0xffffffff00007948 */ /* 0x000fe20003800000 */
[----:B------:R-:W-:Y:S01]  /*7040*/  FSEL R2, R100, RZ, P0 ;  /* 0x000000ff64027208 */ /* 0x000fe20000000000 */
[----:B------:R-:W1:Y:S01]  /*7050*/  LDSM.16.MT88.4 R140, [R162] ;  /* 0x00000000a28c783b */ /* 0x000e620000004200 */
[----:B------:R-:W-:Y:S01]  /*7060*/  FSEL R144, R144, RZ, P0 ;  /* 0x000000ff90907208 */ /* 0x000fe20000000000 */
[C---:B------:R-:W-:Y:S01]  /*7070*/  FMUL.FTZ R145, R3.reuse, c[0x0][0x2d0] ;  /* 0x0000b40003917a20 */ /* 0x040fe20000410000 */
[----:B------:R-:W-:Y:S01]  /*7080*/  FSETP.NEU.FTZ.AND P0, PT, R3, -INF , PT ;  /* 0xff8000000300780b */ /* 0x000fe20003f1d000 */
[----:B------:R-:W-:Y:S02]  /*7090*/  FADD.FTZ R0, -R2, R101 ;  /* 0x0000006502007221 */ /* 0x000fe40000010100 */
[--C-:B------:R-:W-:Y:S01]  /*70a0*/  FFMA.FTZ R6, R6, c[0x0][0x2d0], -R144.reuse ;  /* 0x0000b40006067a23 */ /* 0x100fe20000010890 */
[----:B------:R-:W-:Y:S01]  /*70b0*/  FSEL R145, R145, RZ, P0 ;  /* 0x000000ff91917208 */ /* 0x000fe20000000000 */
[----:B------:R-:W-:Y:S02]  /*70c0*/  FMUL.FTZ R0, R0, c[0x0][0x2d0] ;  /* 0x0000b40000007a20 */ /* 0x000fe40000410000 */
[--C-:B------:R-:W-:Y:S02]  /*70d0*/  FFMA.FTZ R10, R10, c[0x0][0x2d0], -R144.reuse ;  /* 0x0000b4000a0a7a23 */ /* 0x100fe40000010890 */
[----:B------:R3:W-:Y:S01]  /*70e0*/  MUFU.EX2 R2, R0 ;  /* 0x0000000000027308 */ /* 0x0007e20000000800 */
[--C-:B------:R-:W-:Y:S02]  /*70f0*/  FFMA.FTZ R5, R5, c[0x0][0x2d0], -R145.reuse ;  /* 0x0000b40005057a23 */ /* 0x100fe40000010891 */
[--C-:B------:R-:W-:Y:S02]  /*7100*/  FFMA.FTZ R7, R7, c[0x0][0x2d0], -R145.reuse ;  /* 0x0000b40007077a23 */ /* 0x100fe40000010891 */
[--C-:B------:R-:W-:Y:S02]  /*7110*/  FFMA.FTZ R9, R9, c[0x0][0x2d0], -R144.reuse ;  /* 0x0000b40009097a23 */ /* 0x100fe40000010890 */
[----:B------:R-:W-:Y:S02]  /*7120*/  FFMA.FTZ R12, R12, c[0x0][0x2d0], -R144 ;  /* 0x0000b4000c0c7a23 */ /* 0x000fe40000010890 */
[--C-:B------:R-:W-:Y:S01]  /*7130*/  FFMA.FTZ R8, R8, c[0x0][0x2d0], -R145.reuse ;  /* 0x0000b40008087a23 */ /* 0x100fe20000010891 */
[----:B------:R-:W-:Y:S01]  /*7140*/  MUFU.EX2 R6, R6 ;  /* 0x0000000600067308 */ /* 0x000fe20000000800 */
[--C-:B------:R-:W-:Y:S02]  /*7150*/  FFMA.FTZ R11, R11, c[0x0][0x2d0], -R145.reuse ;  /* 0x0000b4000b0b7a23 */ /* 0x100fe40000010891 */
[----:B------:R-:W-:Y:S07]  /*7160*/  FFMA.FTZ R101, R147, c[0x0][0x2d0], -R145 ;  /* 0x0000b40093657a23 */ /* 0x000fee0000010891 */
[----:B------:R-:W-:Y:S01]  /*7170*/  MUFU.EX2 R199, R10 ;  /* 0x0000000a00c77308 */ /* 0x000fe20000000800 */
[----:B---3--:R-:W-:Y:S02]  /*7180*/  FSEL R0, R3, RZ, P0 ;  /* 0x000000ff03007208 */ /* 0x008fe40000000000 */
[----:B------:R-:W-:Y:S03]  /*7190*/  ISETP.GT.AND P0, PT, R191, R211, PT ;  /* 0x000000d3bf00720c */ /* 0x000fe60003f04270 */
[----:B------:R-:W-:Y:S04]  /*71a0*/  FADD.FTZ R0, -R0, R102 ;  /* 0x0000006600007221 */ /* 0x000fe80000010100 */
[----:B------:R-:W-:Y:S01]  /*71b0*/  MUFU.EX2 R196, R5 ;  /* 0x0000000500c47308 */ /* 0x000fe20000000800 */
[----:B------:R-:W-:Y:S09]  /*71c0*/  FMUL.FTZ R0, R0, c[0x0][0x2d0] ;  /* 0x0000b40000007a20 */ /* 0x000ff20000410000 */
[----:B------:R-:W-:Y:S10]  /*71d0*/  MUFU.EX2 R200, R7 ;  /* 0x0000000700c87308 */ /* 0x000ff40000000800 */
[----:B------:R-:W-:Y:S10]  /*71e0*/  MUFU.EX2 R0, R0 ;  /* 0x0000000000007308 */ /* 0x000ff40000000800 */
[----:B------:R-:W-:Y:S10]  /*71f0*/  MUFU.EX2 R201, R9 ;  /* 0x0000000900c97308 */ /* 0x000ff40000000800 */
[----:B------:R-:W-:Y:S10]  /*7200*/  MUFU.EX2 R202, R12 ;  /* 0x0000000c00ca7308 */ /* 0x000ff40000000800 */
[----:B------:R-:W-:Y:S10]  /*7210*/  MUFU.EX2 R198, R8 ;  /* 0x0000000800c67308 */ /* 0x000ff40000000800 */
[----:B------:R-:W3:Y:S02]  /*7220*/  MUFU.EX2 R209, R11 ;  /* 0x0000000b00d17308 */ /* 0x000ee40000000800 */
[----:B---3--:R-:W-:Y:S01]  /*7230*/  F2FP.BF16.PACK_AB R139, R209, R200 ;  /* 0x000000c8d18b723e */ /* 0x008fe200000010ff */
[C---:B--2---:R-:W-:Y:S01]  /*7240*/  FMUL.FTZ R4, R2.reuse, R104 ;  /* 0x0000006802047220 */ /* 0x044fe20000410000 */
[----:B------:R-:W-:Y:S01]  /*7250*/  F2FP.BF16.PACK_AB R136, R199, R6 ;  /* 0x00000006c788723e */ /* 0x000fe200000010ff */
[----:B------:R-:W-:Y:S01]  /*7260*/  FMUL.FTZ R5, R2, R105 ;  /* 0x0000006902057220 */ /* 0x000fe20000410000 */
[----:B------:R-:W-:Y:S01]  /*7270*/  F2FP.BF16.PACK_AB R138, R202, R201 ;  /* 0x000000c9ca8a723e */ /* 0x000fe200000010ff */
[----:B------:R-:W-:Y:S01]  /*7280*/  FMUL.FTZ R7, R0, R107 ;  /* 0x0000006b00077220 */ /* 0x000fe20000410000 */
[----:B------:R-:W-:Y:S01]  /*7290*/  F2FP.BF16.PACK_AB R137, R198, R196 ;  /* 0x000000c4c689723e */ /* 0x000fe200000010ff */
[----:B------:R-:W-:Y:S02]  /*72a0*/  FFMA.FTZ R102, R2, R205, R6 ;  /* 0x000000cd02667223 */ /* 0x000fe40000010006 */
[----:B------:R-:W-:Y:S02]  /*72b0*/  FMUL.FTZ R6, R0, R106 ;  /* 0x0000006a00067220 */ /* 0x000fe40000410000 */
[----:B------:R-:W2:Y:S01]  /*72c0*/  LDSM.16.MT88.4 R104, [R163] ;  /* 0x00000000a368783b */ /* 0x000ea20000004200 */
[C---:B------:R-:W-:Y:S02]  /*72d0*/  FMUL.FTZ R8, R2.reuse, R108 ;  /* 0x0000006c02087220 */ /* 0x040fe40000410000 */
[----:B------:R-:W-:Y:S02]  /*72e0*/  FMUL.FTZ R9, R2, R109 ;  /* 0x0000006d02097220 */ /* 0x000fe40000410000 */
[C---:B-1----:R-:W-:Y:S05]  /*72f0*/  HMMA.16816.F32.BF16 R4, R136.reuse, R140, R4 ;  /* 0x0000008c8804723c */ /* 0x042fea0000041804 */
[C---:B------:R-:W-:Y:S02]  /*7300*/  FMUL.FTZ R10, R0.reuse, R110 ;  /* 0x0000006e000a7220 */ /* 0x040fe40000410000 */
[----:B------:R-:W-:Y:S02]  /*7310*/  FMUL.FTZ R11, R0, R111 ;  /* 0x0000006f000b7220 */ /* 0x000fe40000410000 */
[----:B------:R-:W-:Y:S03]  /*7320*/  LDSM.16.MT88.4 R108, [R162+0x800] ;  /* 0x00080000a26c783b */ /* 0x000fe60000004200 */
[C---:B------:R-:W-:Y:S02]  /*7330*/  FMUL.FTZ R12, R2.reuse, R112 ;  /* 0x00000070020c7220 */ /* 0x040fe40000410000 */
[C---:B------:R-:W-:Y:S03]  /*7340*/  HMMA.16816.F32.BF16 R8, R136.reuse, R142, R8 ;  /* 0x0000008e8808723c */ /* 0x040fe60000041808 */
[----:B------:R-:W-:Y:S02]  /*7350*/  FMUL.FTZ R13, R2, R113 ;  /* 0x00000071020d7220 */ /* 0x000fe40000410000 */
[C---:B------:R-:W-:Y:S02]  /*7360*/  FMUL.FTZ R14, R0.reuse, R114 ;  /* 0x00000072000e7220 */ /* 0x040fe40000410000 */
[----:B------:R-:W-:Y:S02]  /*7370*/  FMUL.FTZ R15, R0, R115 ;  /* 0x00000073000f7220 */ /* 0x000fe40000410000 */
[----:B------:R-:W-:Y:S03]  /*7380*/  LDSM.16.MT88.4 R112, [R163+0x800] ;  /* 0x00080000a370783b */ /* 0x000fe60000004200 */
[C---:B------:R-:W-:Y:S02]  /*7390*/  FMUL.FTZ R16, R2.reuse, R116 ;  /* 0x0000007402107220 */ /* 0x040fe40000410000 */
[----:B------:R-:W-:Y:S02]  /*73a0*/  FMUL.FTZ R17, R2, R117 ;  /* 0x0000007502117220 */ /* 0x000fe40000410000 */
[C---:B------:R-:W-:Y:S02]  /*73b0*/  FMUL.FTZ R18, R0.reuse, R118 ;  /* 0x0000007600127220 */ /* 0x040fe40000410000 */
[----:B------:R-:W-:Y:S02]  /*73c0*/  FMUL.FTZ R19, R0, R119 ;  /* 0x0000007700137220 */ /* 0x000fe40000410000 */
[----:B------:R-:W-:Y:S01]  /*73d0*/  LDSM.16.MT88.4 R116, [R165+0x1000] ;  /* 0x00100000a574783b */ /* 0x000fe20000004200 */
[C---:B--2---:R-:W-:Y:S03]  /*73e0*/  HMMA.16816.F32.BF16 R12, R136.reuse, R104, R12 ;  /* 0x00000068880c723c */ /* 0x044fe6000004180c */
[C---:B------:R-:W-:Y:S02]  /*73f0*/  FMUL.FTZ R24, R2.reuse, R124 ;  /* 0x0000007c02187220 */ /* 0x040fe40000410000 */
[----:B------:R-:W-:Y:S02]  /*7400*/  FMUL.FTZ R25, R2, R125 ;  /* 0x0000007d02197220 */ /* 0x000fe40000410000 */
[----:B------:R-:W-:Y:S01]  /*7410*/  FMUL.FTZ R26, R0, R126 ;  /* 0x0000007e001a7220 */ /* 0x000fe20000410000 */
[C---:B------:R-:W-:Y:S01]  /*7420*/  HMMA.16816.F32.BF16 R16, R136.reuse, R106, R16 ;  /* 0x0000006a8810723c */ /* 0x040fe20000041810 */
[----:B------:R-:W1:Y:S03]  /*7430*/  LDSM.16.MT88.4 R104, [R165] ;  /* 0x00000000a568783b */ /* 0x000e660000004200 */
[C---:B------:R-:W-:Y:S02]  /*7440*/  FMUL.FTZ R20, R2.reuse, R120 ;  /* 0x0000007802147220 */ /* 0x040fe40000410000 */
[----:B------:R-:W-:Y:S02]  /*7450*/  FMUL.FTZ R21, R2, R121 ;  /* 0x0000007902157220 */ /* 0x000fe40000410000 */
[C---:B------:R-:W-:Y:S04]  /*7460*/  FMUL.FTZ R22, R0.reuse, R122 ;  /* 0x0000007a00167220 */ /* 0x040fe80000410000 */
[C---:B------:R-:W-:Y:S02]  /*7470*/  FMUL.FTZ R23, R0.reuse, R123 ;  /* 0x0000007b00177220 */ /* 0x040fe40000410000 */
[----:B------:R-:W-:Y:S02]  /*7480*/  FMUL.FTZ R27, R0, R127 ;  /* 0x0000007f001b7220 */ /* 0x000fe40000410000 */
[----:B------:R-:W-:Y:S01]  /*7490*/  LDSM.16.MT88.4 R124, [R165+0x1800] ;  /* 0x00180000a57c783b */ /* 0x000fe20000004200 */
[C---:B------:R-:W-:Y:S02]  /*74a0*/  FMUL.FTZ R32, R2.reuse, R132 ;  /* 0x0000008402207220 */ /* 0x040fe40000410000 */
[----:B------:R-:W-:Y:S02]  /*74b0*/  FMUL.FTZ R33, R2, R133 ;  /* 0x0000008502217220 */ /* 0x000fe40000410000 */
[C---:B------:R-:W-:Y:S02]  /*74c0*/  FMUL.FTZ R34, R0.reuse, R134 ;  /* 0x0000008600227220 */ /* 0x040fe40000410000 */
[----:B------:R-:W-:Y:S02]  /*74d0*/  FMUL.FTZ R35, R0, R135 ;  /* 0x0000008700237220 */ /* 0x000fe40000410000 */
[----:B------:R-:W-:Y:S01]  /*74e0*/  LDSM.16.MT88.4 R132, [R164+0x1800] ;  /* 0x00180000a484783b */ /* 0x000fe20000004200 */
[C---:B------:R-:W-:Y:S02]  /*74f0*/  FMUL.FTZ R28, R2.reuse, R128 ;  /* 0x00000080021c7220 */ /* 0x040fe40000410000 */
[----:B------:R-:W-:Y:S01]  /*7500*/  FMUL.FTZ R29, R2, R129 ;  /* 0x00000081021d7220 */ /* 0x000fe20000410000 */
[----:B------:R2:W-:Y:S01]  /*7510*/  MUFU.EX2 R128, R101 ;  /* 0x0000006500807308 */ /* 0x0005e20000000800 */
        /* <DEDUP_REMOVED lines=53> */
[C---:B------:R-:W-:Y:S01]  /*7870*/  FMUL.FTZ R71, R0.reuse, R71 ;  /* 0x0000004700477220 */ /* 0x040fe20000410000 */
[C---:B-1----:R-:W-:Y:S03]  /*7880*/  HMMA.16816.F32.BF16 R36, R136.reuse, R104, R36 ;  /* 0x000000688824723c */ /* 0x042fe60000041824 */
[C---:B------:R-:W-:Y:S02]  /*7890*/  FMUL.FTZ R74, R0.reuse, R74 ;  /* 0x0000004a004a7220 */ /* 0x040fe40000410000 */
[C---:B------:R-:W-:Y:S02]  /*78a0*/  FMUL.FTZ R75, R0.reuse, R75 ;  /* 0x0000004b004b7220 */ /* 0x040fe40000410000 */
[C---:B------:R-:W-:Y:S01]  /*78b0*/  FMUL.FTZ R78, R0.reuse, R78 ;  /* 0x0000004e004e7220 */ /* 0x040fe20000410000 */
        /* <DEDUP_REMOVED lines=8> */
[----:B------:R-:W-:Y:S02]  /*7940*/  FMUL.FTZ R91, R0, R91 ;  /* 0x0000005b005b7220 */ /* 0x000fe40000410000 */
[C---:B------:R-:W-:Y:S02]  /*7950*/  FMUL.FTZ R92, R2.reuse, R92 ;  /* 0x0000005c025c7220 */ /* 0x040fe40000410000 */
[C---:B------:R-:W-:Y:S02]  /*7960*/  FMUL.FTZ R93, R2.reuse, R93 ;  /* 0x0000005d025d7220 */ /* 0x040fe40000410000 */
[C---:B------:R-:W-:Y:S02]  /*7970*/  FMUL.FTZ R96, R2.reuse, R96 ;  /* 0x0000006002607220 */ /* 0x040fe40000410000 */
[----:B------:R-:W-:Y:S02]  /*7980*/  FMUL.FTZ R97, R2, R97 ;  /* 0x0000006102617220 */ /* 0x000fe40000410000 */
[----:B------:R-:W-:Y:S02]  /*7990*/  FFMA.FTZ R2, R153, c[0x0][0x2d0], -R144 ;  /* 0x0000b40099027a23 */ /* 0x000fe40000010890 */
[C---:B------:R-:W-:Y:S02]  /*79a0*/  FMUL.FTZ R94, R0.reuse, R94 ;  /* 0x0000005e005e7220 */ /* 0x040fe40000410000 */
[----:B------:R3:W4:Y:S01]  /*79b0*/  MUFU.EX2 R123, R2 ;  /* 0x00000002007b7308 */ /* 0x0007220000000800 */
[C---:B------:R-:W-:Y:S02]  /*79c0*/  FMUL.FTZ R95, R0.reuse, R95 ;  /* 0x0000005f005f7220 */ /* 0x040fe40000410000 */
[C---:B------:R-:W-:Y:S02]  /*79d0*/  FMUL.FTZ R98, R0.reuse, R98 ;  /* 0x0000006200627220 */ /* 0x040fe40000410000 */
[C---:B------:R-:W-:Y:S02]  /*79e0*/  FMUL.FTZ R99, R0.reuse, R99 ;  /* 0x0000006300637220 */ /* 0x040fe40000410000 */
[----:B------:R-:W-:Y:S01]  /*79f0*/  FFMA.FTZ R0, R0, R206, R196 ;  /* 0x000000ce00007223 */ /* 0x000fe200000100c4 */
[C---:B-1----:R-:W-:Y:S03]  /*7a00*/  HMMA.16816.F32.BF16 R44, R136.reuse, R104, R44 ;  /* 0x00000068882c723c */ /* 0x042fe6000004182c */
[----:B------:R-:W-:Y:S02]  /*7a10*/  FADD.FTZ R121, R198, R0 ;  /* 0x00000000c6797221 */ /* 0x000fe40000010000 */
[--C-:B------:R-:W-:Y:S02]  /*7a20*/  FFMA.FTZ R0, R185, c[0x0][0x2d0], -R144.reuse ;  /* 0x0000b400b9007a23 */ /* 0x100fe40000010890 */
[----:B------:R-:W-:Y:S01]  /*7a30*/  FADD.FTZ R121, R200, R121 ;  /* 0x00000079c8797221 */ /* 0x000fe20000010000 */
[C---:B------:R-:W-:Y:S01]  /*7a40*/  HMMA.16816.F32.BF16 R48, R136.reuse, R106, R48 ;  /* 0x0000006a8830723c */ /* 0x040fe20000041830 */
[----:B------:R-:W1:Y:S03]  /*7a50*/  LDSM.16.MT88.4 R104, [R165+0x2000] ;  /* 0x00200000a568783b */ /* 0x000e660000004200 */
[--C-:B--2---:R-:W-:Y:S02]  /*7a60*/  FFMA.FTZ R101, R189, c[0x0][0x2d0], -R144.reuse ;  /* 0x0000b400bd657a23 */ /* 0x104fe40000010890 */
[--C-:B---3--:R-:W-:Y:S02]  /*7a70*/  FFMA.FTZ R2, R152, c[0x0][0x2d0], -R144.reuse ;  /* 0x0000b40098027a23 */ /* 0x108fe40000010890 */
[----:B------:R2:W-:Y:S10]  /*7a80*/  MUFU.EX2 R152, R0 ;  /* 0x0000000000987308 */ /* 0x0005f40000000800 */
[----:B------:R3:W-:Y:S01]  /*7a90*/  MUFU.EX2 R129, R2 ;  /* 0x0000000200817308 */ /* 0x0007e20000000800 */
[--C-:B--2---:R-:W-:Y:S09]  /*7aa0*/  FFMA.FTZ R0, R184, c[0x0][0x2d0], -R144.reuse ;  /* 0x0000b400b8007a23 */ /* 0x104ff20000010890 */
[----:B------:R2:W-:Y:S01]  /*7ab0*/  MUFU.EX2 R184, R0 ;  /* 0x0000000000b87308 */ /* 0x0005e20000000800 */
[C---:B-1----:R-:W-:Y:S03]  /*7ac0*/  HMMA.16816.F32.BF16 R52, R136.reuse, R104, R52 ;  /* 0x000000688834723c */ /* 0x042fe60000041834 */
[--C-:B---3--:R-:W-:Y:S06]  /*7ad0*/  FFMA.FTZ R2, R151, c[0x0][0x2d0], -R144.reuse ;  /* 0x0000b40097027a23 */ /* 0x108fec0000010890 */
[----:B------:R1:W-:Y:S01]  /*7ae0*/  MUFU.EX2 R204, R2 ;  /* 0x0000000200cc7308 */ /* 0x0003e20000000800 */
[C---:B------:R-:W-:Y:S01]  /*7af0*/  HMMA.16816.F32.BF16 R56, R136.reuse, R106, R56 ;  /* 0x0000006a8838723c */ /* 0x040fe20000041838 */
[----:B------:R-:W3:Y:S02]  /*7b00*/  LDSM.16.MT88.4 R104, [R164+0x2000] ;  /* 0x00200000a468783b */ /* 0x000ee40000004200 */
[--C-:B--2---:R-:W-:Y:S06]  /*7b10*/  FFMA.FTZ R0, R159, c[0x0][0x2d0], -R144.reuse ;  /* 0x0000b4009f007a23 */ /* 0x104fec0000010890 */
[----:B------:R2:W-:Y:S03]  /*7b20*/  MUFU.EX2 R153, R0 ;  /* 0x0000000000997308 */ /* 0x0005e60000000800 */
[--C-:B-1----:R-:W-:Y:S07]  /*7b30*/  FFMA.FTZ R2, R150, c[0x0][0x2d0], -R144.reuse ;  /* 0x0000b40096027a23 */ /* 0x102fee0000010890 */
[----:B------:R1:W-:Y:S01]  /*7b40*/  MUFU.EX2 R205, R2 ;  /* 0x0000000200cd7308 */ /* 0x0003e20000000800 */
[----:B--2---:R-:W-:Y:S01]  /*7b50*/  FFMA.FTZ R0, R158, c[0x0][0x2d0], -R144 ;  /* 0x0000b4009e007a23 */ /* 0x004fe20000010890 */
[C---:B---3--:R-:W-:Y:S08]  /*7b60*/  HMMA.16816.F32.BF16 R60, R136.reuse, R104, R60 ;  /* 0x00000068883c723c */ /* 0x048ff0000004183c */
[----:B------:R2:W-:Y:S01]  /*7b70*/  MUFU.EX2 R158, R0 ;  /* 0x00000000009e7308 */ /* 0x0005e20000000800 */
[C---:B------:R-:W-:Y:S01]  /*7b80*/  HMMA.16816.F32.BF16 R64, R136.reuse, R106, R64 ;  /* 0x0000006a8840723c */ /* 0x040fe20000041840 */
[----:B------:R-:W3:Y:S02]  /*7b90*/  LDSM.16.MT88.4 R104, [R162+0x4000] ;  /* 0x00400000a268783b */ /* 0x000ee40000004200 */
[--C-:B-1----:R-:W-:Y:S06]  /*7ba0*/  FFMA.FTZ R2, R146, c[0x0][0x2d0], -R145.reuse ;  /* 0x0000b40092027a23 */ /* 0x102fec0000010891 */
[----:B------:R1:W-:Y:S10]  /*7bb0*/  MUFU.EX2 R146, R101 ;  /* 0x0000006500927308 */ /* 0x0003f40000000800 */
[----:B------:R5:W3:Y:S01]  /*7bc0*/  MUFU.EX2 R122, R2 ;  /* 0x00000002007a7308 */ /* 0x000ae20000000800 */
[--C-:B--2---:R-:W-:Y:S09]  /*7bd0*/  FFMA.FTZ R0, R154, c[0x0][0x2d0], -R145.reuse ;  /* 0x0000b4009a007a23 */ /* 0x104ff20000010891 */
[----:B------:R2:W-:Y:S01]  /*7be0*/  MUFU.EX2 R151, R0 ;  /* 0x0000000000977308 */ /* 0x0005e20000000800 */
[--C-:B-1----:R-:W-:Y:S09]  /*7bf0*/  FFMA.FTZ R101, R193, c[0x0][0x2d0], -R145.reuse ;  /* 0x0000b400c1657a23 */ /* 0x102ff20000010891 */
[----:B------:R-:W-:Y:S01]  /*7c00*/  MUFU.EX2 R101, R101 ;  /* 0x0000006500657308 */ /* 0x000fe20000000800 */
[--C-:B-----5:R-:W-:Y:S01]  /*7c10*/  FFMA.FTZ R2, R148, c[0x0][0x2d0], -R145.reuse ;  /* 0x0000b40094027a23 */ /* 0x120fe20000010891 */
[C---:B---3--:R-:W-:Y:S08]  /*7c20*/  HMMA.16816.F32.BF16 R68, R136.reuse, R104, R68 ;  /* 0x000000688844723c */ /* 0x048ff00000041844 */
[----:B------:R1:W3:Y:S01]  /*7c30*/  MUFU.EX2 R203, R2 ;  /* 0x0000000200cb7308 */ /* 0x0002e20000000800 */
[C---:B------:R-:W-:Y:S01]  /*7c40*/  HMMA.16816.F32.BF16 R72, R136.reuse, R106, R72 ;  /* 0x0000006a8848723c */ /* 0x040fe20000041848 */
[----:B------:R-:W5:Y:S02]  /*7c50*/  LDSM.16.MT88.4 R104, [R163+0x4000] ;  /* 0x00400000a368783b */ /* 0x000f640000004200 */
[--C-:B--2---:R-:W-:Y:S06]  /*7c60*/  FFMA.FTZ R0, R155, c[0x0][0x2d0], -R145.reuse ;  /* 0x0000b4009b007a23 */ /* 0x104fec0000010891 */
[----:B------:R2:W-:Y:S03]  /*7c70*/  MUFU.EX2 R150, R0 ;  /* 0x0000000000967308 */ /* 0x0005e60000000800 */
[--C-:B-1----:R-:W-:Y:S07]  /*7c80*/  FFMA.FTZ R2, R149, c[0x0][0x2d0], -R145.reuse ;  /* 0x0000b40095027a23 */ /* 0x102fee0000010891 */
[----:B------:R1:W1:Y:S01]  /*7c90*/  MUFU.EX2 R196, R2 ;  /* 0x0000000200c47308 */ /* 0x0002620000000800 */
[--C-:B--2---:R-:W-:Y:S09]  /*7ca0*/  FFMA.FTZ R0, R156, c[0x0][0x2d0], -R145.reuse ;  /* 0x0000b4009c007a23 */ /* 0x104ff20000010891 */
[----:B------:R2:W-:Y:S01]  /*7cb0*/  MUFU.EX2 R149, R0 ;  /* 0x0000000000957308 */ /* 0x0005e20000000800 */
[C---:B-----5:R-:W-:Y:S08]  /*7cc0*/  HMMA.16816.F32.BF16 R76, R136.reuse, R104, R76 ;  /* 0x00000068884c723c */ /* 0x060ff0000004184c */
[C---:B------:R-:W-:Y:S01]  /*7cd0*/  HMMA.16816.F32.BF16 R80, R136.reuse, R106, R80 ;  /* 0x0000006a8850723c */ /* 0x040fe20000041850 */
[----:B------:R-:W5:Y:S03]  /*7ce0*/  LDSM.16.MT88.4 R104, [R165+0x4000] ;  /* 0x00400000a568783b */ /* 0x000f660000004200 */
[----:B-1----:R-:W-:Y:S02]  /*7cf0*/  FADD.FTZ R2, R199, R102 ;  /* 0x00000066c7027221 */ /* 0x002fe40000010000 */
[----:B------:R-:W-:Y:S04]  /*7d00*/  FFMA.FTZ R102, R190, c[0x0][0x2d0], -R144 ;  /* 0x0000b400be667a23 */ /* 0x000fe80000010890 */
[----:B------:R-:W1:Y:S02]  /*7d10*/  MUFU.EX2 R143, R102 ;  /* 0x00000066008f7308 */ /* 0x000e640000000800 */
[--C-:B--2---:R-:W-:Y:S08]  /*7d20*/  FFMA.FTZ R0, R157, c[0x0][0x2d0], -R145.reuse ;  /* 0x0000b4009d007a23 */ /* 0x104ff00000010891 */
[----:B------:R2:W-:Y:S01]  /*7d30*/  MUFU.EX2 R148, R0 ;  /* 0x0000000000947308 */ /* 0x0005e20000000800 */
[C---:B-----5:R-:W-:Y:S03]  /*7d40*/  HMMA.16816.F32.BF16 R84, R136.reuse, R104, R84 ;  /* 0x000000688854723c */ /* 0x060fe60000041854 */
[----:B--2---:R-:W-:Y:S02]  /*7d50*/  FADD.FTZ R0, R201, R2 ;  /* 0x00000002c9007221 */ /* 0x004fe40000010000 */
[----:B------:R-:W-:Y:S02]  /*7d60*/  FFMA.FTZ R2, R188, c[0x0][0x2d0], -R144 ;  /* 0x0000b400bc027a23 */ /* 0x000fe40000010890 */
[----:B------:R-:W-:Y:S01]  /*7d70*/  FADD.FTZ R120, R202, R0 ;  /* 0x00000000ca787221 */ /* 0x000fe20000010000 */
[C---:B------:R-:W-:Y:S01]  /*7d80*/  HMMA.16816.F32.BF16 R88, R136.reuse, R106, R88 ;  /* 0x0000006a8858723c */ /* 0x040fe20000041858 */
[----:B------:R-:W2:Y:S01]  /*7d90*/  LDSM.16.MT88.4 R104, [R164+0x4000] ;  /* 0x00400000a468783b */ /* 0x000ea20000004200 */
[----:B------:R5:W-:Y:S02]  /*7da0*/  MUFU.EX2 R147, R2 ;  /* 0x0000000200937308 */ /* 0x000be40000000800 */
[----:B----4-:R-:W-:Y:S02]  /*7db0*/  FADD.FTZ R102, R123, R120 ;  /* 0x000000787b667221 */ /* 0x010fe40000010000 */
[----:B------:R-:W-:Y:S02]  /*7dc0*/  FFMA.FTZ R0, R192, c[0x0][0x2d0], -R145 ;  /* 0x0000b400c0007a23 */ /* 0x000fe40000010891 */
[----:B------:R-:W-:Y:S04]  /*7dd0*/  FFMA.FTZ R144, R187, c[0x0][0x2d0], -R144 ;  /* 0x0000b400bb907a23 */ /* 0x000fe80000010890 */
[----:B------:R4:W-:Y:S10]  /*7de0*/  MUFU.EX2 R142, R0 ;  /* 0x00000000008e7308 */ /* 0x0009f40000000800 */
[----:B------:R-:W1:Y:S01]  /*7df0*/  MUFU.EX2 R144, R144 ;  /* 0x0000009000907308 */ /* 0x000e620000000800 */
[----:B-----5:R-:W-:Y:S04]  /*7e00*/  FADD.FTZ R2, R209, R121 ;  /* 0x00000079d1027221 */ /* 0x020fe80000010000 */
[----:B------:R-:W-:Y:S04]  /*7e10*/  FADD.FTZ R2, R122, R2 ;  /* 0x000000027a027221 */ /* 0x000fe80000010000 */
[----:B------:R-:W-:Y:S02]  /*7e20*/  FADD.FTZ R2, R128, R2 ;  /* 0x0000000280027221 */ /* 0x000fe40000010000 */
[--C-:B----4-:R-:W-:Y:S02]  /*7e30*/  FFMA.FTZ R0, R194, c[0x0][0x2d0], -R145.reuse ;  /* 0x0000b400c2007a23 */ /* 0x110fe40000010891 */
[----:B---3--:R-:W-:Y:S02]  /*7e40*/  FADD.FTZ R2, R203, R2 ;  /* 0x00000002cb027221 */ /* 0x008fe40000010000 */
[----:B------:R3:W4:Y:S01]  /*7e50*/  MUFU.EX2 R141, R0 ;  /* 0x00000000008d7308 */ /* 0x0007220000000800 */
[C---:B--2---:R-:W-:Y:S03]  /*7e60*/  HMMA.16816.F32.BF16 R92, R136.reuse, R104, R92 ;  /* 0x00000068885c723c */ /* 0x044fe6000004185c */
[----:B------:R-:W-:Y:S04]  /*7e70*/  FADD.FTZ R2, R196, R2 ;  /* 0x00000002c4027221 */ /* 0x000fe80000010000 */
[----:B------:R-:W-:Y:S01]  /*7e80*/  F2FP.BF16.PACK_AB R104, R129, R123 ;  /* 0x0000007b8168723e */ /* 0x000fe200000010ff */
[----:B------:R-:W-:Y:S04]  /*7e90*/  HMMA.16816.F32.BF16 R96, R136, R106, R96 ;  /* 0x0000006a8860723c */ /* 0x000fe80000041860 */
[----:B------:R-:W-:Y:S01]  /*7ea0*/  F2FP.BF16.PACK_AB R105, R128, R122 ;  /* 0x0000007a8069723e */ /* 0x000fe200000010ff */
[----:B------:R-:W-:Y:S01]  /*7eb0*/  FADD.FTZ R2, R151, R2 ;  /* 0x0000000297027221 */ /* 0x000fe20000010000 */
[----:B------:R-:W-:Y:S01]  /*7ec0*/  LDSM.16.MT88.4 R120, [R163+0x1800] ;  /* 0x00180000a378783b */ /* 0x000fe20000004200 */
[----:B------:R-:W-:Y:S02]  /*7ed0*/  F2FP.BF16.PACK_AB R106, R205, R204 ;  /* 0x000000cccd6a723e */ /* 0x000fe400000010ff */
[----:B------:R-:W-:Y:S03]  /*7ee0*/  F2FP.BF16.PACK_AB R107, R196, R203 ;  /* 0x000000cbc46b723e */ /* 0x000fe600000010ff */
[----:B-1----:R-:W-:Y:S01]  /*7ef0*/  F2FP.BF16.PACK_AB R136, R146, R143 ;  /* 0x0000008f9288723e */ /* 0x002fe200000010ff */
[----:B------:R-:W-:Y:S01]  /*7f00*/  FADD.FTZ R2, R150, R2 ;  /* 0x0000000296027221 */ /* 0x000fe20000010000 */
[----:B------:R-:W-:Y:S01]  /*7f10*/  F2FP.BF16.PACK_AB R138, R144, R147 ;  /* 0x00000093908a723e */ /* 0x000fe200000010ff */
[----:B---3--:R-:W-:Y:S01]  /*7f20*/  FFMA.FTZ R0, R195, c[0x0][0x2d0], -R145 ;  /* 0x0000b400c3007a23 */ /* 0x008fe20000010891 */
[C---:B------:R-:W-:Y:S03]  /*7f30*/  HMMA.16816.F32.BF16 R4, R104.reuse, R108, R4 ;  /* 0x0000006c6804723c */ /* 0x040fe60000041804 */
[----:B------:R-:W1:Y:S02]  /*7f40*/  MUFU.EX2 R140, R0 ;  /* 0x00000000008c7308 */ /* 0x000e640000000800 */
[----:B----4-:R-:W-:Y:S01]  /*7f50*/  F2FP.BF16.PACK_AB R137, R141, R142 ;  /* 0x0000008e8d89723e */ /* 0x010fe200000010ff */
[----:B------:R-:W-:Y:S02]  /*7f60*/  FADD.FTZ R2, R149, R2 ;  /* 0x0000000295027221 */ /* 0x000fe40000010000 */
[C---:B------:R-:W-:Y:S01]  /*7f70*/  HMMA.16816.F32.BF16 R8, R104.reuse, R110, R8 ;  /* 0x0000006e6808723c */ /* 0x040fe20000041808 */
[----:B------:R-:W2:Y:S07]  /*7f80*/  LDSM.16.MT88.4 R108, [R165+0x800] ;  /* 0x00080000a56c783b */ /* 0x000eae0000004200 */
[C---:B------:R-:W-:Y:S08]  /*7f90*/  HMMA.16816.F32.BF16 R12, R104.reuse, R112, R12 ;  /* 0x00000070680c723c */ /* 0x040ff0000004180c */
[C---:B------:R-:W-:Y:S01]  /*7fa0*/  HMMA.16816.F32.BF16 R16, R104.reuse, R114, R16 ;  /* 0x000000726810723c */ /* 0x040fe20000041810 */
[----:B------:R-:W3:Y:S03]  /*7fb0*/  LDSM.16.MT88.4 R112, [R164+0x800] ;  /* 0x00080000a470783b */ /* 0x000ee60000004200 */
[----:B-1----:R-:W-:Y:S01]  /*7fc0*/  F2FP.BF16.PACK_AB R139, R101, R140 ;  /* 0x0000008c658b723e */ /* 0x002fe200000010ff */
[----:B------:R-:W-:Y:S01]  /*7fd0*/  FADD.FTZ R0, R129, R102 ;  /* 0x0000006681007221 */ /* 0x000fe20000010000 */
[----:B------:R-:W-:Y:S03]  /*7fe0*/  MOV R102, R3 ;  /* 0x0000000300667202 */ /* 0x000fe60000000f00 */
[----:B------:R-:W-:Y:S04]  /*7ff0*/  FADD.FTZ R0, R204, R0 ;  /* 0x00000000cc007221 */ /* 0x000fe80000010000 */
[----:B------:R-:W-:Y:S04]  /*8000*/  FADD.FTZ R0, R205, R0 ;  /* 0x00000000cd007221 */ /* 0x000fe80000010000 */
[----:B------:R-:W-:Y:S04]  /*8010*/  FADD.FTZ R0, R152, R0 ;  /* 0x0000000098007221 */ /* 0x000fe80000010000 */
[----:B------:R-:W-:Y:S01]  /*8020*/  FADD.FTZ R0, R184, R0 ;  /* 0x00000000b8007221 */ /* 0x000fe20000010000 */
[C---:B--2---:R-:W-:Y:S03]  /*8030*/  HMMA.16816.F32.BF16 R20, R104.reuse, R108, R20 ;  /* 0x0000006c6814723c */ /* 0x044fe60000041814 */
[----:B------:R-:W-:Y:S04]  /*8040*/  FADD.FTZ R0, R153, R0 ;  /* 0x0000000099007221 */ /* 0x000fe80000010000 */
[----:B------:R-:W-:Y:S01]  /*8050*/  FADD.FTZ R0, R158, R0 ;  /* 0x000000009e007221 */ /* 0x000fe20000010000 */
[C---:B------:R-:W-:Y:S01]  /*8060*/  HMMA.16816.F32.BF16 R24, R104.reuse, R110, R24 ;  /* 0x0000006e6818723c */ /* 0x040fe20000041818 */
[----:B------:R-:W1:Y:S07]  /*8070*/  LDSM.16.MT88.4 R108, [R162+0x2800] ;  /* 0x00280000a26c783b */ /* 0x000e6e0000004200 */
[C---:B---3--:R-:W-:Y:S08]  /*8080*/  HMMA.16816.F32.BF16 R28, R104.reuse, R112, R28 ;  /* 0x00000070681c723c */ /* 0x048ff0000004181c */
        /* <DEDUP_REMOVED lines=29> */
[C---:B------:R-:W-:Y:S02]  /*8260*/  F2FP.BF16.PACK_AB R107, R148.reuse, R149 ;  /* 0x00000095946b723e */ /* 0x040fe400000010ff */
[----:B------:R-:W-:Y:S04]  /*8270*/  IADD3 R184, R191, -0x1, RZ ;  /* 0xffffffffbfb87810 */ /* 0x000fe80007ffe0ff */
[----:B------:R-:W-:Y:S01]  /*8280*/  MOV R191, R184 ;  /* 0x000000b800bf7202 */ /* 0x000fe20000000f00 */
        /* <DEDUP_REMOVED lines=31> */
[C---:B------:R-:W-:Y:S08]  /*8480*/  HMMA.16816.F32.BF16 R88, R104.reuse, R114, R88 ;  /* 0x000000726858723c */ /* 0x040ff00000041858 */
[C---:B---3--:R-:W-:Y:S08]  /*8490*/  HMMA.16816.F32.BF16 R92, R104.reuse, R116, R92 ;  /* 0x00000074685c723c */ /* 0x048ff0000004185c */
[----:B------:R-:W-:Y:S08]  /*84a0*/  HMMA.16816.F32.BF16 R96, R104, R118, R96 ;  /* 0x000000766860723c */ /* 0x000ff00000041860 */
[C---:B-1----:R-:W-:Y:S01]  /*84b0*/  HMMA.16816.F32.BF16 R104, R136.reuse, R108, R4 ;  /* 0x0000006c8868723c */ /* 0x042fe20000041804 */
[----:B------:R-:W1:Y:S07]  /*84c0*/  LDSM.16.MT88.4 R4, [R162+0x3800] ;  /* 0x00380000a204783b */ /* 0x000e6e0000004200 */
[C---:B------:R-:W-:Y:S01]  /*84d0*/  HMMA.16816.F32.BF16 R108, R136.reuse, R110, R8 ;  /* 0x0000006e886c723c */ /* 0x040fe20000041808 */
[----:B------:R-:W2:Y:S07]  /*84e0*/  LDSM.16.MT88.4 R8, [R163+0x3800] ;  /* 0x00380000a308783b */ /* 0x000eae0000004200 */
[C---:B------:R-:W-:Y:S01]  /*84f0*/  HMMA.16816.F32.BF16 R112, R136.reuse, R120, R12 ;  /* 0x000000788870723c */ /* 0x040fe2000004180c */
[----:B------:R-:W3:Y:S07]  /*8500*/  LDSM.16.MT88.4 R12, [R165+0x3800] ;  /* 0x00380000a50c783b */ /* 0x000eee0000004200 */
[C---:B------:R-:W-:Y:S01]  /*8510*/  HMMA.16816.F32.BF16 R116, R136.reuse, R122, R16 ;  /* 0x0000007a8874723c */ /* 0x040fe20000041810 */
[----:B------:R-:W4:Y:S07]  /*8520*/  LDSM.16.MT88.4 R16, [R164+0x3800] ;  /* 0x00380000a410783b */ /* 0x000f2e0000004200 */
[C---:B------:R-:W-:Y:S08]  /*8530*/  HMMA.16816.F32.BF16 R120, R136.reuse, R124, R20 ;  /* 0x0000007c8878723c */ /* 0x040ff00000041814 */
[C---:B------:R-:W-:Y:S08]  /*8540*/  HMMA.16816.F32.BF16 R124, R136.reuse, R126, R24 ;  /* 0x0000007e887c723c */ /* 0x040ff00000041818 */
[C---:B------:R-:W-:Y:S08]  /*8550*/  HMMA.16816.F32.BF16 R128, R136.reuse, R132, R28 ;  /* 0x000000848880723c */ /* 0x040ff0000004181c */
[C---:B------:R-:W-:Y:S08]  /*8560*/  HMMA.16816.F32.BF16 R132, R136.reuse, R134, R32 ;  /* 0x000000868884723c */ /* 0x040ff00000041820 */
        /* <DEDUP_REMOVED lines=9> */
[C---:B----4-:R-:W-:Y:S08]  /*8600*/  HMMA.16816.F32.BF16 R60, R136.reuse, R16, R60 ;  /* 0x00000010883c723c */ /* 0x050ff0000004183c */
        /* <DEDUP_REMOVED lines=22> */
.L_x_1050:
[----:B------:R-:W-:-:S13]  /*8770*/  ISETP.GE.AND P0, PT, R184, R213, PT ;  /* 0x000000d5b800720c */ /* 0x000fda0003f06270 */
[----:B------:R-:W-:Y:S05]  /*8780*/  @!P0 BRA `(.L_x_1062) ;  /* 0x0000307000008947 */ /* 0x000fea0003800000 */
[----:B------:R-:W-:Y:S02]  /*8790*/  MOV R102, R12 ;  /* 0x0000000c00667202 */ /* 0x000fe40000000f00 */
[----:B------:R-:W-:Y:S02]  /*87a0*/  MOV R101, R100 ;  /* 0x0000006400657202 */ /* 0x000fe40000000f00 */
.L_x_1069:
        /* <DEDUP_REMOVED lines=13> */
[----:B------:R-:W-:Y:S01]  /*8880*/  IMAD R20, R183, c[0x0][0x21c], R20 ;  /* 0x00008700b7147a24 */ /* 0x000fe200078e0214 */
[C---:B------:R-:W-:Y:S01]  /*8890*/  SHF.L.U64.HI R14, R208.reuse, 0x1, R5 ;  /* 0x00000001d00e7819 */ /* 0x040fe20000010205 */
[----:B------:R-:W-:Y:S01]  /*88a0*/  IMAD.IADD R3, R3, 0x1, R0 ;  /* 0x0000000103037824 */ /* 0x000fe200078e0200 */
[----:B------:R-:W-:Y:S01]  /*88b0*/  SHF.L.U64.HI R7, R197, 0x1, R4 ;  /* 0x00000001c5077819 */ /* 0x000fe20000010204 */
[----:B------:R-:W-:Y:S02]  /*88c0*/  IMAD.SHL.U32 R22, R207, 0x2, RZ ;  /* 0x00000002cf167824 */ /* 0x000fe400078e00ff */
[----:B------:R-:W-:Y:S04]  /*88d0*/  IMAD.WIDE.U32 R2, R183, c[0x0][0x218], R2 ;  /* 0x00008600b7027a25 */ /* 0x000fe800078e0002 */
[----:B------:R-:W-:Y:S01]  /*88e0*/  IMAD.SHL.U32 R15, R208, 0x2, RZ ;  /* 0x00000002d00f7824 */ /* 0x000fe200078e00ff */
[----:B------:R-:W-:Y:S01]  /*88f0*/  IADD3 R0, P0, R220, R2, RZ ;  /* 0x00000002dc007210 */ /* 0x000fe20007f1e0ff */
[----:B------:R1:W2:Y:S01]  /*8900*/  LDSM.16.M88.4 R32, [R166] ;  /* 0x00000000a620783b */ /* 0x0002a20000000200 */
[----:B------:R-:W-:Y:S02]  /*8910*/  IMAD.SHL.U32 R13, R197, 0x2, RZ ;  /* 0x00000002c50d7824 */ /* 0x000fe400078e00ff */
[----:B------:R-:W-:Y:S01]  /*8920*/  IADD3.X R20, R224, R3, R20, P0, !PT ;  /* 0x00000003e0147210 */ /* 0x000fe200007fe414 */
[----:B------:R1:W3:Y:S01]  /*8930*/  LDSM.16.M88.4 R8, [R103] ;  /* 0x000000006708783b */ /* 0x0002e20000000200 */
[C---:B------:R-:W-:Y:S03]  /*8940*/  LEA R6, P0, R0.reuse, c[0x0][0x1f8], 0x1 ;  /* 0x00007e0000067a11 */ /* 0x040fe600078008ff */
[----:B------:R1:W4:Y:S01]  /*8950*/  LDSM.16.M88.4 R16, [R103+0x800] ;  /* 0x000800006710783b */ /* 0x0003220000000200 */
[----:B------:R-:W-:Y:S03]  /*8960*/  LEA.HI.X R20, R0, c[0x0][0x1fc], R20, 0x1, P0 ;  /* 0x00007f0000147a11 */ /* 0x000fe600000f0c14 */
        /* <DEDUP_REMOVED lines=9> */
.L_x_1100:
[----:B------:R-:W5:Y:S01]  /*8a00*/  SHFL.IDX PT, R2, R6, RZ, 0x181f ;  /* 0x00181fff06027589 */ /* 0x000f6200000e0000 */
[----:B------:R-:W-:Y:S01]  /*8a10*/  ISETP.GE.AND P0, PT, R197, c[0x0][0x1d4], PT ;  /* 0x00007500c5007a0c */ /* 0x000fe20003f06270 */
[----:B------:R-:W-:Y:S01]  /*8a20*/  BSSY B0, `(.L_x_1064) ;  /* 0x0000142000007945 */ /* 0x000fe20003800000 */
[----:B------:R-:W-:Y:S02]  /*8a30*/  ISETP.GE.AND P4, PT, R208, c[0x0][0x1d4], PT ;  /* 0x00007500d0007a0c */ /* 0x000fe40003f86270 */
[----:B------:R-:W-:Y:S03]  /*8a40*/  SEL R100, RZ, 0x10, P0 ;  /* 0x00000010ff647807 */ /* 0x000fe60000000000 */
[----:B------:R-:W4:Y:S01]  /*8a50*/  SHFL.IDX PT, R3, R6, 0x1, 0x181f ;  /* 0x00381f0006037f89 */ /* 0x000f2200000e0000 */
[----:B------:R-:W-:Y:S04]  /*8a60*/  IADD3 R12, -R100, 0x10, RZ ;  /* 0x00000010640c7810 */ /* 0x000fe80007ffe1ff */
[----:B------:R-:W-:Y:S03]  /*8a70*/  LOP3.LUT R12, R12, 0xf, RZ, 0xc0, !PT ;  /* 0x0000000f0c0c7812 */ /* 0x000fe600078ec0ff */
[----:B----4-:R-:W4:Y:S01]  /*8a80*/  SHFL.IDX PT, R20, R20, 0x1, 0x181f ;  /* 0x00381f0014147f89 */ /* 0x010f2200000e0000 */
[----:B-----5:R-:W-:Y:S04]  /*8a90*/  IADD3 R4, P2, R2, R13, RZ ;  /* 0x0000000d02047210 */ /* 0x020fe80007f5e0ff */
[----:B---3--:R-:W-:Y:S05]  /*8aa0*/  IADD3.X R5, R0, R7, RZ, P2, !PT ;  /* 0x0000000700057210 */ /* 0x008fea00017fe4ff */
[----:B------:R3:W-:Y:S01]  /*8ab0*/  LDGSTS.E.BYPASS.LTC128B.128 [R182+0x100], [R4.64], !P0 ;  /* 0x0010000004b67fae */ /* 0x0007e2000c101d46 */
[----:B------:R-:W-:Y:S04]  /*8ac0*/  IADD3 R12, P6, P0, R12, R3, R13 ;  /* 0x000000030c0c7210 */ /* 0x000fe800078de00d */
[----:B----4-:R-:W-:Y:S02]  /*8ad0*/  IADD3.X R13, RZ, R20, R7, P6, P0 ;  /* 0x00000014ff0d7210 */ /* 0x010fe400037e0407 */
[----:B---3--:R-:W-:Y:S04]  /*8ae0*/  IADD3 R4, P2, R2, R15, RZ ;  /* 0x0000000f02047210 */ /* 0x008fe80007f5e0ff */
[----:B------:R-:W-:Y:S02]  /*8af0*/  IADD3.X R5, R0, R14, RZ, P2, !PT ;  /* 0x0000000e00057210 */ /* 0x000fe400017fe4ff */
[----:B------:R-:W-:Y:S03]  /*8b00*/  ISETP.GE.AND P2, PT, R207, c[0x0][0x1d4], PT ;  /* 0x00007500cf007a0c */ /* 0x000fe60003f46270 */
[----:B------:R3:W-:Y:S02]  /*8b10*/  LDGSTS.E.BYPASS.LTC128B.128 [R182+0x2100], [R4.64], !P4 ;  /* 0x0210000004b67fae */ /* 0x0007e4000e101d46 */
[----:B---3--:R-:W-:Y:S04]  /*8b20*/  IADD3 R4, P5, R2, R22, RZ ;  /* 0x0000001602047210 */ /* 0x008fe80007fbe0ff */
[----:B------:R-:W-:Y:S02]  /*8b30*/  IADD3.X R5, R0, R21, RZ, P5, !PT ;  /* 0x0000001500057210 */ /* 0x000fe40002ffe4ff */
[----:B------:R-:W-:Y:S02]  /*8b40*/  ISETP.NE.U32.AND P5, PT, R100, RZ, PT ;  /* 0x000000ff6400720c */ /* 0x000fe40003fa5070 */
[----:B------:R-:W-:Y:S01]  /*8b50*/  SEL R0, RZ, 0x10, P4 ;  /* 0x00000010ff007807 */ /* 0x000fe20002000000 */
[----:B------:R3:W-:Y:S03]  /*8b60*/  LDGSTS.E.BYPASS.LTC128B.128 [R182+0x4100], [R4.64], !P2 ;  /* 0x0410000004b67fae */ /* 0x0007e6000d101d46 */
[C---:B------:R-:W-:Y:S02]  /*8b70*/  ISETP.NE.U32.AND P0, PT, R0.reuse, RZ, PT ;  /* 0x000000ff0000720c */ /* 0x040fe40003f05070 */
[----:B------:R-:W-:Y:S04]  /*8b80*/  IADD3 R0, -R0, 0x10, RZ ;  /* 0x0000001000007810 */ /* 0x000fe80007ffe1ff */
[----:B------:R-:W-:Y:S01]  /*8b90*/  LOP3.LUT R0, R0, 0xf, RZ, 0xc0, !PT ;  /* 0x0000000f00007812 */ /* 0x000fe200078ec0ff */
[----:B------:R4:W-:Y:S01]  /*8ba0*/  LDGSTS.E.BYPASS.LTC128B.128.ZFILL [R182+0x1100], [R12.64], P5 ;  /* 0x011000000cb67fae */ /* 0x0009e2000a941d46 */
[C---:B--23--:R-:W-:Y:S08]  /*8bb0*/  HMMA.16816.F32.BF16 R4, R32.reuse, R8, RZ ;  /* 0x000000082004723c */ /* 0x04cff000000418ff */
[C---:B------:R-:W-:Y:S01]  /*8bc0*/  HMMA.16816.F32.BF16 R8, R32.reuse, R10, RZ ;  /* 0x0000000a2008723c */ /* 0x040fe200000418ff */
[-C--:B----4-:R-:W-:Y:S03]  /*8bd0*/  IADD3 R12, P6, P5, R0, R3.reuse, R15 ;  /* 0x00000003000c7210 */ /* 0x090fe60007dde00f */
[----:B------:R-:W-:Y:S02]  /*8be0*/  SEL R0, RZ, 0x10, P2 ;  /* 0x00000010ff007807 */ /* 0x000fe40001000000 */
[-C--:B------:R-:W-:Y:S02]  /*8bf0*/  IADD3.X R13, RZ, R20.reuse, R14, P6, P5 ;  /* 0x00000014ff0d7210 */ /* 0x080fe400037ea40e */
[C---:B------:R-:W-:Y:S04]  /*8c00*/  ISETP.NE.U32.AND P6, PT, R0.reuse, RZ, PT ;  /* 0x000000ff0000720c */ /* 0x040fe80003fc5070 */
[----:B------:R-:W-:Y:S01]  /*8c10*/  IADD3 R2, -R0, 0x10, RZ ;  /* 0x0000001000027810 */ /* 0x000fe20007ffe1ff */
[----:B------:R2:W-:Y:S03]  /*8c20*/  LDGSTS.E.BYPASS.LTC128B.128.ZFILL [R182+0x3100], [R12.64], P0 ;  /* 0x031000000cb67fae */ /* 0x0005e60008141d46 */
[----:B------:R-:W-:Y:S04]  /*8c30*/  LOP3.LUT R2, R2, 0xf, RZ, 0xc0, !PT ;  /* 0x0000000f02027812 */ /* 0x000fe800078ec0ff */
[----:B------:R-:W-:Y:S04]  /*8c40*/  IADD3 R2, P5, P0, R2, R3, R22 ;  /* 0x0000000302027210 */ /* 0x000fe800078be016 */
[----:B------:R-:W-:Y:S02]  /*8c50*/  IADD3.X R3, RZ, R20, R21, P5, P0 ;  /* 0x00000014ff037210 */ /* 0x000fe40002fe0415 */
[----:B------:R-:W-:Y:S03]  /*8c60*/  ISETP.GT.AND P0, PT, R184, R213, PT ;  /* 0x000000d5b800720c */ /* 0x000fe60003f04270 */
[----:B------:R3:W-:Y:S08]  /*8c70*/  LDGSTS.E.BYPASS.LTC128B.128.ZFILL [R182+0x5100], [R2.64], P6 ;  /* 0x0510000002b67fae */ /* 0x0007f0000b141d46 */
[----:B------:R-:W0:Y:S01]  /*8c80*/  LDGDEPBAR ;  /* 0x00000000000079af */ /* 0x000e220000000000 */
[C---:B--2---:R-:W-:Y:S08]  /*8c90*/  HMMA.16816.F32.BF16 R12, R32.reuse, R16, RZ ;  /* 0x00000010200c723c */ /* 0x044ff000000418ff */
        /* <DEDUP_REMOVED lines=20> */
[----:B------:R-:W-:Y:S07]  /*8de0*/  LDSM.16.M88.4 R144, [R160+-0x4000] ;  /* 0xffc00000a090783b */ /* 0x000fee0000000200 */
[C---:B--2---:R-:W-:Y:S08]  /*8df0*/  HMMA.16816.F32.BF16 R12, R136.reuse, R148, R12 ;  /* 0x00000094880c723c */ /* 0x044ff0000004180c */
[C---:B------:R-:W-:Y:S01]  /*8e00*/  HMMA.16816.F32.BF16 R16, R136.reuse, R150, R16 ;  /* 0x000000968810723c */ /* 0x040fe20000041810 */
[----:B------:R-:W-:Y:S07]  /*8e10*/  LDSM.16.M88.4 R148, [R160+-0x3800] ;  /* 0xffc80000a094783b */ /* 0x000fee0000000200 */
[C---:B----4-:R-:W-:Y:S08]  /*8e20*/  HMMA.16816.F32.BF16 R20, R136.reuse, R140, R20 ;  /* 0x0000008c8814723c */ /* 0x050ff00000041814 */
[C---:B------:R-:W-:Y:S01]  /*8e30*/  HMMA.16816.F32.BF16 R24, R136.reuse, R142, R24 ;  /* 0x0000008e8818723c */ /* 0x040fe20000041818 */
[----:B------:R-:W1:Y:S07]  /*8e40*/  LDSM.16.M88.4 R140, [R168] ;  /* 0x00000000a88c783b */ /* 0x000e6e0000000200 */
[C---:B------:R-:W-:Y:S08]  /*8e50*/  HMMA.16816.F32.BF16 R28, R136.reuse, R152, R28 ;  /* 0x00000098881c723c */ /* 0x040ff0000004181c */
[----:B------:R-:W-:Y:S01]  /*8e60*/  HMMA.16816.F32.BF16 R32, R136, R154, R32 ;  /* 0x0000009a8820723c */ /* 0x000fe20000041820 */
[----:B------:R-:W2:Y:S08]  /*8e70*/  LDSM.16.M88.4 R136, [R160+-0x3000] ;  /* 0xffd00000a088783b */ /* 0x000eb00000000200 */
[----:B------:R-:W4:Y:S01]  /*8e80*/  LDSM.16.M88.4 R152, [R160+-0x2800] ;  /* 0xffd80000a098783b */ /* 0x000f220000000200 */
        /* <DEDUP_REMOVED lines=9> */
[C---:B----4-:R-:W-:Y:S08]  /*8f20*/  HMMA.16816.F32.BF16 R28, R140.reuse, R152, R28 ;  /* 0x000000988c1c723c */ /* 0x050ff0000004181c */
[----:B------:R-:W-:Y:S01]  /*8f30*/  HMMA.16816.F32.BF16 R32, R140, R154, R32 ;  /* 0x0000009a8c20723c */ /* 0x000fe20000041820 */
[----:B------:R-:W2:Y:S08]  /*8f40*/  LDSM.16.M88.4 R140, [R103+0x3000] ;  /* 0x00300000678c783b */ /* 0x000eb00000000200 */
[----:B------:R-:W4:Y:S01]  /*8f50*/  LDSM.16.M88.4 R152, [R103+0x3800] ;  /* 0x003800006798783b */ /* 0x000f220000000200 */
        /* <DEDUP_REMOVED lines=9> */
[C---:B----4-:R-:W-:Y:S08]  /*8ff0*/  HMMA.16816.F32.BF16 R28, R136.reuse, R152, R28 ;  /* 0x00000098881c723c */ /* 0x050ff0000004181c */
[----:B------:R-:W-:Y:S01]  /*9000*/  HMMA.16816.F32.BF16 R32, R136, R154, R32 ;  /* 0x0000009a8820723c */ /* 0x000fe20000041820 */
[----:B------:R-:W2:Y:S08]  /*9010*/  LDSM.16.M88.4 R136, [R173] ;  /* 0x00000000ad88783b */ /* 0x000eb00000000200 */
[----:B------:R-:W4:Y:S01]  /*9020*/  LDSM.16.M88.4 R152, [R174] ;  /* 0x00000000ae98783b */ /* 0x000f220000000200 */
        /* <DEDUP_REMOVED lines=22> */
[C---:B----4-:R-:W-:Y:S08]  /*9190*/  HMMA.16816.F32.BF16 R28, R136.reuse, R152, R28 ;  /* 0x00000098881c723c */ /* 0x050ff0000004181c */
        /* <DEDUP_REMOVED lines=47> */
[----:B------:R-:W4:Y:S07]  /*9490*/  LDSM.16.M88.4 R148, [R168+0x8000] ;  /* 0x00800000a894783b */ /* 0x000f2e0000000200 */
[C---:B--2---:R-:W-:Y:S08]  /*94a0*/  HMMA.16816.F32.BF16 R20, R136.reuse, R140, R20 ;  /* 0x0000008c8814723c */ /* 0x044ff00000041814 */
[C---:B------:R-:W-:Y:S08]  /*94b0*/  HMMA.16816.F32.BF16 R24, R136.reuse, R142, R24 ;  /* 0x0000008e8818723c */ /* 0x040ff00000041818 */
[C---:B-1----:R-:W-:Y:S08]  /*94c0*/  HMMA.16816.F32.BF16 R28, R136.reuse, R144, R28 ;  /* 0x00000090881c723c */ /* 0x042ff0000004181c */
[----:B------:R-:W-:Y:S01]  /*94d0*/  HMMA.16816.F32.BF16 R32, R136, R146, R32 ;  /* 0x000000928820723c */ /* 0x000fe20000041820 */
[----:B------:R-:W1:Y:S07]  /*94e0*/  LDSM.16.M88.4 R136, [R160+0x800] ;  /* 0x00080000a088783b */ /* 0x000e6e0000000200 */
[C---:B----4-:R-:W-:Y:S08]  /*94f0*/  HMMA.16816.F32.BF16 R4, R148.reuse, R152, R4 ;  /* 0x000000989404723c */ /* 0x050ff00000041804 */
        /* <DEDUP_REMOVED lines=14> */
[----:B------:R-:W4:Y:S10]  /*95e0*/  MUFU.TANH R142, R6 ;  /* 0x00000006008e7308 */ /* 0x000f340000002400 */
        /* <DEDUP_REMOVED lines=11> */
[----:B-----5:R-:W5:Y:S09]  /*96a0*/  LDSM.16.M88.4 R4, [R160+0x1000] ;  /* 0x00100000a004783b */ /* 0x020f720000000200 */
[----:B------:R-:W1:Y:S10]  /*96b0*/  MUFU.TANH R137, R10 ;  /* 0x0000000a00897308 */ /* 0x000e740000002400 */
[----:B------:R1:W1:Y:S10]  /*96c0*/  MUFU.TANH R144, R11 ;  /* 0x0000000b00907308 */ /* 0x0002740000002400 */
[----:B------:R3:W2:Y:S10]  /*96d0*/  MUFU.TANH R156, R12 ;  /* 0x0000000c009c7308 */ /* 0x0006b40000002400 */
[----:B------:R3:W2:Y:S01]  /*96e0*/  MUFU.TANH R153, R13 ;  /* 0x0000000d00997308 */ /* 0x0006a20000002400 */
[----:B-1----:R-:W1:Y:S01]  /*96f0*/  LDSM.16.M88.4 R8, [R160+0x1800] ;  /* 0x00180000a008783b */ /* 0x002e620000000200 */
[----:B------:R-:W-:Y:S04]  /*9700*/  DEPBAR.LE SB0, 0x0 ;  /* 0x000080000000791a */ /* 0x000fe80000000000 */
[C---:B-----5:R-:W-:Y:S04]  /*9710*/  HMMA.16816.F32.BF16 R20, R148.reuse, R4, R20 ;  /* 0x000000049414723c */ /* 0x060fe80000041814 */
[----:B------:R3:W1:Y:S01]  /*9720*/  MUFU.TANH R155, R14 ;  /* 0x0000000e009b7308 */ /* 0x0006620000002400 */
[----:B------:R-:W-:Y:S03]  /*9730*/  BAR.SYNC.DEFER_BLOCKING 0x0 ;  /* 0x0000000000007b1d */ /* 0x000fe60000010000 */
[C---:B------:R-:W-:Y:S06]  /*9740*/  HMMA.16816.F32.BF16 R24, R148.reuse, R6, R24 ;  /* 0x000000069418723c */ /* 0x040fec0000041818 */
[----:B------:R3:W1:Y:S10]  /*9750*/  MUFU.TANH R157, R15 ;  /* 0x0000000f009d7308 */ /* 0x0006740000002400 */
[----:B------:R3:W2:Y:S01]  /*9760*/  MUFU.TANH R152, R16 ;  /* 0x0000001000987308 */ /* 0x0006a20000002400 */
[----:B------:R-:W-:Y:S02]  /*9770*/  FMUL.FTZ R20, R20, c[0x0][0x320] ;  /* 0x0000c80014147a20 */ /* 0x000fe40000410000 */
[----:B------:R-:W-:Y:S02]  /*9780*/  FMUL.FTZ R21, R21, c[0x0][0x320] ;  /* 0x0000c80015157a20 */ /* 0x000fe40000410000 */
[----:B------:R-:W-:Y:S02]  /*9790*/  FMUL.FTZ R22, R22, c[0x0][0x320] ;  /* 0x0000c80016167a20 */ /* 0x000fe40000410000 */
[----:B------:R-:W-:Y:S03]  /*97a0*/  FMUL.FTZ R23, R23, c[0x0][0x320] ;  /* 0x0000c80017177a20 */ /* 0x000fe60000410000 */
[----:B------:R3:W2:Y:S01]  /*97b0*/  MUFU.TANH R146, R17 ;  /* 0x0000001100927308 */ /* 0x0006a20000002400 */
[----:B------:R-:W-:Y:S02]  /*97c0*/  FMUL.FTZ R24, R24, c[0x0][0x320] ;  /* 0x0000c80018187a20 */ /* 0x000fe40000410000 */
[----:B------:R-:W-:Y:S01]  /*97d0*/  FMUL.FTZ R25, R25, c[0x0][0x320] ;  /* 0x0000c80019197a20 */ /* 0x000fe20000410000 */
[C---:B-1----:R-:W-:Y:S03]  /*97e0*/  HMMA.16816.F32.BF16 R28, R148.reuse, R8, R28 ;  /* 0x00000008941c723c */ /* 0x042fe6000004181c */
[----:B------:R-:W-:Y:S02]  /*97f0*/  FMUL.FTZ R26, R26, c[0x0][0x320] ;  /* 0x0000c8001a1a7a20 */ /* 0x000fe40000410000 */
[----:B------:R-:W-:Y:S01]  /*9800*/  FMUL.FTZ R27, R27, c[0x0][0x320] ;  /* 0x0000c8001b1b7a20 */ /* 0x000fe20000410000 */
[----:B------:R3:W1:Y:S02]  /*9810*/  MUFU.TANH R154, R18 ;  /* 0x00000012009a7308 */ /* 0x0006640000002400 */
[----:B------:R-:W-:Y:S08]  /*9820*/  HMMA.16816.F32.BF16 R32, R148, R10, R32 ;  /* 0x0000000a9420723c */ /* 0x000ff00000041820 */
[----:B------:R3:W1:Y:S08]  /*9830*/  MUFU.TANH R158, R19 ;  /* 0x00000013009e7308 */ /* 0x0006700000002400 */
[----:B------:R-:W-:Y:S02]  /*9840*/  FMUL.FTZ R28, R28, c[0x0][0x320] ;  /* 0x0000c8001c1c7a20 */ /* 0x000fe40000410000 */
[----:B------:R3:W1:Y:S01]  /*9850*/  MUFU.TANH R191, R20 ;  /* 0x0000001400bf7308 */ /* 0x0006620000002400 */
        /* <DEDUP_REMOVED lines=21> */
[----:B------:R3:W1:Y:S01]  /*99b0*/  MUFU.TANH R194, R35 ;  /* 0x0000002300c27308 */ /* 0x0006620000002400 */
[----:B------:R-:W-:-:S05]  /*99c0*/  @!P0 BRA `(.L_x_1065) ;  /* 0x0000047000008947 */ /* 0x000fca0003800000 */
[----:B--2-4-:R-:W-:Y:S01]  /*99d0*/  IMAD R0, R212, 0x20, R214 ;  /* 0x00000020d4007824 */ /* 0x014fe200078e02d6 */
[----:B------:R-:W-:Y:S01]  /*99e0*/  SHF.R.S32.HI R198, RZ, 0x1f, R207 ;  /* 0x0000001fffc67819 */ /* 0x000fe200000114cf */
[----:B---3--:R-:W-:Y:S01]  /*99f0*/  IMAD R2, R184, 0x40, R215 ;  /* 0x00000040b8027824 */ /* 0x008fe200078e02d7 */
[----:B------:R-:W-:Y:S01]  /*9a00*/  SHF.R.S32.HI R199, RZ, 0x1f, R208 ;  /* 0x0000001fffc77819 */ /* 0x000fe200000114d0 */
[----:B------:R-:W-:Y:S01]  /*9a10*/  IMAD.MOV.U32 R183, RZ, RZ, RZ ;  /* 0x000000ffffb77224 */ /* 0x000fe200078e00ff */
[C---:B------:R-:W-:Y:S01]  /*9a20*/  SHF.L.U64.HI R10, R207.reuse, 0x1, R198 ;  /* 0x00000001cf0a7819 */ /* 0x040fe200000102c6 */
[----:B------:R-:W-:Y:S01]  /*9a30*/  IMAD.SHL.U32 R13, R207, 0x2, RZ ;  /* 0x00000002cf0d7824 */ /* 0x000fe200078e00ff */
[----:B------:R-:W-:Y:S01]  /*9a40*/  IADD3 R2, R2, -0x40, R0 ;  /* 0xffffffc002027810 */ /* 0x000fe20007ffe000 */
[C---:B------:R-:W-:Y:S01]  /*9a50*/  IMAD.SHL.U32 R12, R208.reuse, 0x2, RZ ;  /* 0x00000002d00c7824 */ /* 0x040fe200078e00ff */
[----:B------:R-:W-:Y:S01]  /*9a60*/  SHF.R.S32.HI R198, RZ, 0x1f, R197 ;  /* 0x0000001fffc67819 */ /* 0x000fe200000114c5 */
[C---:B------:R-:W-:Y:S01]  /*9a70*/  IMAD.SHL.U32 R14, R197.reuse, 0x2, RZ ;  /* 0x00000002c50e7824 */ /* 0x040fe200078e00ff */
        /* <DEDUP_REMOVED lines=27> */
.L_x_1101:
[----:B------:R-:W-:-:S05]  /*9c30*/  BRA.DIV ~URZ, `(.L_x_1067) ;  /* 0x000055127f007947 */ /* 0x000fca000b800000 */
[----:B------:R-:W4:Y:S01]  /*9c40*/  SHFL.IDX PT, R0, R8, RZ, 0x181f ;  /* 0x00181fff08007589 */ /* 0x000f2200000e0000 */
[C---:B------:R-:W-:Y:S02]  /*9c50*/  IADD3 R2, -R100.reuse, 0x10, RZ ;  /* 0x0000001064027810 */ /* 0x040fe40007ffe1ff */
[----:B------:R-:W-:Y:S02]  /*9c60*/  ISETP.NE.U32.AND P0, PT, R100, RZ, PT ;  /* 0x000000ff6400720c */ /* 0x000fe40003f05070 */
[----:B------:R-:W-:Y:S04]  /*9c70*/  LOP3.LUT R2, R2, 0xf, RZ, 0xc0, !PT ;  /* 0x0000000f02027812 */ /* 0x000fe800078ec0ff */
[----:B----4-:R-:W-:Y:S04]  /*9c80*/  IADD3 R2, P6, P5, R2, R0, R14 ;  /* 0x0000000002027210 */ /* 0x010fe80007dde00e */
[----:B---3--:R-:W-:Y:S05]  /*9c90*/  IADD3.X R3, RZ, R4, R11, P6, P5 ;  /* 0x00000004ff037210 */ /* 0x008fea00037ea40b */
[----:B------:R-:W-:Y:S01]  /*9ca0*/  @!PT LDS RZ, [RZ] ;  /* 0x00000000fffff984 */ /* 0x000fe20000000800 */
[----:B------:R-:W-:Y:S01]  /*9cb0*/  @!PT LDS RZ, [RZ] ;  /* 0x00000000fffff984 */ /* 0x000fe20000000800 */
[----:B------:R3:W-:Y:S01]  /*9cc0*/  LDGSTS.E.BYPASS.LTC128B.128.ZFILL [R182+0x6100], [R2.64], P0 ;  /* 0x0610000002b67fae */ /* 0x0007e20008141d46 */
[----:B------:R-:W-:Y:S05]  /*9cd0*/  IADD3 R6, P0, R0, R12, RZ ;  /* 0x0000000c00067210 */ /* 0x000fea0007f1e0ff */
[----:B------:R-:W-:Y:S05]  /*9ce0*/  IMAD.X R7, R4, 0x1, R9, P0 ;  /* 0x0000000104077824 */ /* 0x000fea00000e0609 */
[----:B------:R4:W-:Y:S01]  /*9cf0*/  LDGSTS.E.BYPASS.LTC128B.128 [R182+0x8100], [R6.64], !P4 ;  /* 0x0810000006b67fae */ /* 0x0009e2000e101d46 */
[----:B---3--:R-:W-:Y:S03]  /*9d00*/  IADD3 R2, P0, R0, R13, RZ ;  /* 0x0000000d00027210 */ /* 0x008fe60007f1e0ff */
[----:B------:R4:W3:Y:S02]  /*9d10*/  SHFL.IDX PT, R0, R8, 0x1, 0x181f ;  /* 0x00381f0008007f89 */ /* 0x0008e400000e0000 */
[----:B------:R-:W-:Y:S02]  /*9d20*/  IMAD.X R3, R4, 0x1, R10, P0 ;  /* 0x0000000104037824 */ /* 0x000fe400000e060a */
[----:B------:R4:W2:Y:S04]  /*9d30*/  SHFL.IDX PT, R4, R5, 0x1, 0x181f ;  /* 0x00381f0005047f89 */ /* 0x0008a800000e0000 */
[----:B------:R4:W-:Y:S02]  /*9d40*/  LDGSTS.E.BYPASS.LTC128B.128 [R182+0xa100], [R2.64], !P2 ;  /* 0x0a10000002b67fae */ /* 0x0009e4000d101d46 */
.L_x_1102:
[----:B----4-:R-:W-:Y:S02]  /*9d50*/  IADD3 R2, -R100, 0x10, RZ ;  /* 0x0000001064027810 */ /* 0x010fe40007ffe1ff */
[C---:B---3--:R-:W-:Y:S02]  /*9d60*/  IADD3 R8, P6, R0.reuse, R12, RZ ;  /* 0x0000000c00087210 */ /* 0x048fe40007fde0ff */
[----:B------:R-:W-:Y:S02]  /*9d70*/  IADD3 R6, P5, R0, R13, RZ ;  /* 0x0000000d00067210 */ /* 0x000fe40007fbe0ff */
[----:B------:R-:W-:Y:S01]  /*9d80*/  ISETP.NE.U32.AND P0, PT, R100, RZ, PT ;  /* 0x000000ff6400720c */ /* 0x000fe20003f05070 */
[----:B--2---:R-:W-:Y:S01]  /*9d90*/  IMAD.X R9, R4, 0x1, R9, P6 ;  /* 0x0000000104097824 */ /* 0x004fe200030e0609 */
[----:B------:R-:W-:Y:S01]  /*9da0*/  LOP3.LUT R2, R2, 0xf, RZ, 0xc0, !PT ;  /* 0x0000000f02027812 */ /* 0x000fe200078ec0ff */
[----:B------:R-:W-:Y:S03]  /*9db0*/  IMAD.X R7, R4, 0x1, R10, P5 ;  /* 0x0000000104077824 */ /* 0x000fe600028e060a */
[----:B------:R-:W-:Y:S04]  /*9dc0*/  IADD3 R2, P6, P5, R2, R0, R14 ;  /* 0x0000000002027210 */ /* 0x000fe80007dde00e */
[----:B------:R-:W-:Y:S05]  /*9dd0*/  IADD3.X R3, RZ, R4, R11, P6, P5 ;  /* 0x00000004ff037210 */ /* 0x000fea00037ea40b */
[----:B------:R-:W-:Y:S01]  /*9de0*/  @!PT LDS RZ, [RZ] ;  /* 0x00000000fffff984 */ /* 0x000fe20000000800 */
[----:B------:R-:W-:Y:S01]  /*9df0*/  @!PT LDS RZ, [RZ] ;  /* 0x00000000fffff984 */ /* 0x000fe20000000800 */
[----:B------:R-:W-:Y:S01]  /*9e00*/  @!PT LDS RZ, [RZ] ;  /* 0x00000000fffff984 */ /* 0x000fe20000000800 */
[----:B------:R2:W-:Y:S04]  /*9e10*/  LDGSTS.E.BYPASS.LTC128B.128.ZFILL [R182+0x7100], [R2.64], P0 ;  /* 0x0710000002b67fae */ /* 0x0005e80008141d46 */
[----:B------:R2:W-:Y:S04]  /*9e20*/  LDGSTS.E.BYPASS.LTC128B.128 [R182+0x9100], [R8.64], !P4 ;  /* 0x0910000008b67fae */ /* 0x0005e8000e101d46 */
[----:B------:R2:W-:Y:S02]  /*9e30*/  LDGSTS.E.BYPASS.LTC128B.128 [R182+0xb100], [R6.64], !P2 ;  /* 0x0b10000006b67fae */ /* 0x0005e4000d101d46 */
.L_x_1065:
[----:B--2-4-:R-:W-:Y:S05]  /*9e40*/  BSYNC B0 ;  /* 0x0000000000007941 */ /* 0x014fea0003800000 */
.L_x_1064:
[----:B---3--:R-:W-:Y:S01]  /*9e50*/  FMNMX.FTZ R2, R140, R101, !PT ;  /* 0x000000658c027209 */ /* 0x008fe20007810000 */
        /* <DEDUP_REMOVED lines=40> */
.L_x_1103:
[C---:B------:R-:W-:Y:S01]  /*a0e0*/  FMUL.FTZ R147, R100.reuse, c[0x0][0x2d0] ;  /* 0x0000b40064937a20 */ /* 0x040fe20000410000 */
[----:B------:R-:W-:Y:S01]  /*a0f0*/  WARPSYNC 0xffffffff ;  /* 0xffffffff00007948 */ /* 0x000fe20003800000 */
[----:B------:R-:W-:Y:S01]  /*a100*/  FADD.FTZ R2, -R100, R101 ;  /* 0x0000006564027221 */ /* 0x000fe20000010100 */
[----:B------:R-:W1:Y:S01]  /*a110*/  LDSM.16.MT88.4 R12, [R162] ;  /* 0x00000000a20c783b */ /* 0x000e620000004200 */
[--C-:B------:R-:W-:Y:S01]  /*a120*/  FFMA.FTZ R3, R140, c[0x0][0x2d0], -R147.reuse ;  /* 0x0000b4008c037a23 */ /* 0x100fe20000010893 */
[----:B------:R-:W-:Y:S01]  /*a130*/  ISETP.GT.AND P0, PT, R184, R213, PT ;  /* 0x000000d5b800720c */ /* 0x000fe20003f04270 */
[----:B------:R-:W-:Y:S02]  /*a140*/  FMUL.FTZ R2, R2, c[0x0][0x2d0] ;  /* 0x0000b40002027a20 */ /* 0x000fe40000410000 */
[----:B------:R4:W-:Y:S01]  /*a150*/  MUFU.EX2 R198, R3 ;  /* 0x0000000300c67308 */ /* 0x0009e20000000800 */
[--C-:B------:R-:W-:Y:S02]  /*a160*/  FFMA.FTZ R101, R156, c[0x0][0x2d0], -R147.reuse ;  /* 0x0000b4009c657a23 */ /* 0x100fe40000010893 */
[----:B------:R-:W5:Y:S07]  /*a170*/  LDSM.16.MT88.4 R20, [R163] ;  /* 0x00000000a314783b */ /* 0x000f6e0000004200 */
[----:B------:R-:W2:Y:S01]  /*a180*/  MUFU.EX2 R2, R2 ;  /* 0x0000000200027308 */ /* 0x000ea20000000800 */
[----:B------:R-:W3:Y:S01]  /*a190*/  LDSM.16.MT88.4 R28, [R165] ;  /* 0x00000000a51c783b */ /* 0x000ee20000004200 */
[--C-:B----4-:R-:W-:Y:S08]  /*a1a0*/  FFMA.FTZ R3, R143, c[0x0][0x2d0], -R147.reuse ;  /* 0x0000b4008f037a23 */ /* 0x110ff00000010893 */
[----:B------:R4:W1:Y:S02]  /*a1b0*/  MUFU.EX2 R143, R3 ;  /* 0x00000003008f7308 */ /* 0x0008640000000800 */
[--C-:B----4-:R-:W-:Y:S02]  /*a1c0*/  FFMA.FTZ R3, R141, c[0x0][0x2d0], -R147.reuse ;  /* 0x0000b4008d037a23 */ /* 0x110fe40000010893 */
[C---:B--2---:R-:W-:Y:S06]  /*a1d0*/  FMUL.FTZ R5, R2.reuse, R105 ;  /* 0x0000006902057220 */ /* 0x044fec0000410000 */
        /* <DEDUP_REMOVED lines=14> */
[--C-:B------:R-:W-:Y:S01]  /*a2c0*/  FFMA.FTZ R0, R136, c[0x0][0x2d0], -R147.reuse ;  /* 0x0000b40088007a23 */ /* 0x100fe20000010893 */
[----:B-1----:R-:W-:Y:S01]  /*a2d0*/  F2FP.BF16.PACK_AB R136, R143, R198 ;  /* 0x000000c68f88723e */ /* 0x002fe200000010ff */
[C---:B------:R-:W-:Y:S02]  /*a2e0*/  FMUL.FTZ R44, R2.reuse, R44 ;  /* 0x0000002c022c7220 */ /* 0x040fe40000410000 */
[----:B------:R-:W1:Y:S01]  /*a2f0*/  MUFU.EX2 R211, R0 ;  /* 0x0000000000d37308 */ /* 0x000e620000000800 */
[----:B------:R-:W-:Y:S02]  /*a300*/  FMUL.FTZ R140, R3, c[0x0][0x2d0] ;  /* 0x0000b400038c7a20 */ /* 0x000fe40000410000 */
[----:B------:R-:W-:Y:S02]  /*a310*/  FMUL.FTZ R45, R2, R45 ;  /* 0x0000002d022d7220 */ /* 0x000fe40000410000 */
[----:B------:R-:W-:Y:S02]  /*a320*/  FFMA.FTZ R4, R142, c[0x0][0x2d0], -R140 ;  /* 0x0000b4008e047a23 */ /* 0x000fe4000001088c */
        /* <DEDUP_REMOVED lines=11> */
[----:B------:R1:W-:Y:S01]  /*a3e0*/  MUFU.EX2 R102, R4 ;  /* 0x0000000400667308 */ /* 0x0003e20000000800 */
[----:B------:R-:W-:Y:S02]  /*a3f0*/  FMUL.FTZ R65, R2, R65 ;  /* 0x0000004102417220 */ /* 0x000fe40000410000 */
[----:B------:R-:W-:Y:S02]  /*a400*/  FMUL.FTZ R0, R0, c[0x0][0x2d0] ;  /* 0x0000b40000007a20 */ /* 0x000fe40000410000 */
        /* <DEDUP_REMOVED lines=8> */
[C---:B------:R-:W-:Y:S02]  /*a490*/  FMUL.FTZ R81, R2.reuse, R81 ;  /* 0x0000005102517220 */ /* 0x040fe40000410000 */
[C---:B------:R-:W-:Y:S02]  /*a4a0*/  FMUL.FTZ R84, R2.reuse, R84 ;  /* 0x0000005402547220 */ /* 0x040fe40000410000 */
[C---:B------:R-:W-:Y:S02]  /*a4b0*/  FMUL.FTZ R85, R2.reuse, R85 ;  /* 0x0000005502557220 */ /* 0x040fe40000410000 */
[--C-:B-1----:R-:W-:Y:S02]  /*a4c0*/  FFMA.FTZ R4, R145, c[0x0][0x2d0], -R140.reuse ;  /* 0x0000b40091047a23 */ /* 0x102fe4000001088c */
[C---:B------:R-:W-:Y:S02]  /*a4d0*/  FMUL.FTZ R88, R2.reuse, R88 ;  /* 0x0000005802587220 */ /* 0x040fe40000410000 */
[----:B------:R1:W3:Y:S01]  /*a4e0*/  MUFU.EX2 R141, R4 ;  /* 0x00000004008d7308 */ /* 0x0002e20000000800 */
[C---:B------:R-:W-:Y:S02]  /*a4f0*/  FMUL.FTZ R89, R2.reuse, R89 ;  /* 0x0000005902597220 */ /* 0x040fe40000410000 */
[----:B------:R-:W-:Y:S02]  /*a500*/  FMUL.FTZ R92, R2, R92 ;  /* 0x0000005c025c7220 */ /* 0x000fe40000410000 */
[C---:B--2---:R-:W-:Y:S02]  /*a510*/  FMUL.FTZ R6, R0.reuse, R106 ;  /* 0x0000006a00067220 */ /* 0x044fe40000410000 */
[C---:B------:R-:W-:Y:S02]  /*a520*/  FMUL.FTZ R7, R0.reuse, R107 ;  /* 0x0000006b00077220 */ /* 0x040fe40000410000 */
[C---:B------:R-:W-:Y:S02]  /*a530*/  FMUL.FTZ R10, R0.reuse, R110 ;  /* 0x0000006e000a7220 */ /* 0x040fe40000410000 */
[C---:B------:R-:W-:Y:S02]  /*a540*/  FMUL.FTZ R11, R0.reuse, R111 ;  /* 0x0000006f000b7220 */ /* 0x040fe40000410000 */
[C---:B------:R-:W-:Y:S01]  /*a550*/  FMUL.FTZ R18, R0.reuse, R118 ;  /* 0x0000007600127220 */ /* 0x040fe20000410000 */
[----:B------:R-:W-:Y:S01]  /*a560*/  LDSM.16.MT88.4 R108, [R162+0x800] ;  /* 0x00080000a26c783b */ /* 0x000fe20000004200 */
[C---:B------:R-:W-:Y:S02]  /*a570*/  FMUL.FTZ R19, R0.reuse, R119 ;  /* 0x0000007700137220 */ /* 0x040fe40000410000 */
[C---:B------:R-:W-:Y:S02]  /*a580*/  FMUL.FTZ R26, R0.reuse, R126 ;  /* 0x0000007e001a7220 */ /* 0x040fe40000410000 */
[C---:B------:R-:W-:Y:S02]  /*a590*/  FMUL.FTZ R27, R0.reuse, R127 ;  /* 0x0000007f001b7220 */ /* 0x040fe40000410000 */
[C---:B------:R-:W-:Y:S01]  /*a5a0*/  FMUL.FTZ R34, R0.reuse, R134 ;  /* 0x0000008600227220 */ /* 0x040fe20000410000 */
[----:B------:R-:W-:Y:S01]  /*a5b0*/  LDSM.16.MT88.4 R124, [R165+0x1800] ;  /* 0x00180000a57c783b */ /* 0x000fe20000004200 */
[C---:B------:R-:W-:Y:S02]  /*a5c0*/  FMUL.FTZ R35, R0.reuse, R135 ;  /* 0x0000008700237220 */ /* 0x040fe40000410000 */
[--C-:B-1----:R-:W-:Y:S01]  /*a5d0*/  FFMA.FTZ R4, R137, c[0x0][0x2d0], -R140.reuse ;  /* 0x0000b40089047a23 */ /* 0x102fe2000001088c */
[C---:B---3--:R-:W-:Y:S01]  /*a5e0*/  F2FP.BF16.PACK_AB R137, R141.reuse, R102 ;  /* 0x000000668d89723e */ /* 0x048fe200000010ff */
[C---:B------:R-:W-:Y:S02]  /*a5f0*/  FMUL.FTZ R38, R0.reuse, R38 ;  /* 0x0000002600267220 */ /* 0x040fe40000410000 */
[----:B------:R1:W-:Y:S01]  /*a600*/  MUFU.EX2 R209, R4 ;  /* 0x0000000400d17308 */ /* 0x0003e20000000800 */
        /* <DEDUP_REMOVED lines=13> */
[----:B-1----:R-:W-:Y:S02]  /*a6e0*/  FFMA.FTZ R4, R144, c[0x0][0x2d0], -R140 ;  /* 0x0000b40090047a23 */ /* 0x002fe4000001088c */
        /* <DEDUP_REMOVED lines=12> */
[C---:B------:R-:W-:Y:S02]  /*a7b0*/  FFMA.FTZ R116, R0.reuse, R206, R102 ;  /* 0x000000ce00747223 */ /* 0x040fe40000010066 */
[----:B------:R-:W-:Y:S01]  /*a7c0*/  FMUL.FTZ R86, R0, R86 ;  /* 0x0000005600567220 */ /* 0x000fe20000410000 */
[----:B-1----:R-:W-:Y:S01]  /*a7d0*/  F2FP.BF16.PACK_AB R139, R210, R209 ;  /* 0x000000d1d28b723e */ /* 0x002fe200000010ff */
[----:B------:R-:W-:Y:S02]  /*a7e0*/  FMUL.FTZ R4, R2, R104 ;  /* 0x0000006802047220 */ /* 0x000fe40000410000 */
[----:B------:R-:W1:Y:S01]  /*a7f0*/  LDSM.16.MT88.4 R104, [R164] ;  /* 0x00000000a468783b */ /* 0x000e620000004200 */
[C---:B------:R-:W-:Y:S02]  /*a800*/  FMUL.FTZ R87, R0.reuse, R87 ;  /* 0x0000005700577220 */ /* 0x040fe40000410000 */
[C---:B------:R-:W-:Y:S02]  /*a810*/  FMUL.FTZ R90, R0.reuse, R90 ;  /* 0x0000005a005a7220 */ /* 0x040fe40000410000 */
[C---:B------:R-:W-:Y:S05]  /*a820*/  HMMA.16816.F32.BF16 R4, R136.reuse, R12, R4 ;  /* 0x0000000c8804723c */ /* 0x040fea0000041804 */
[----:B------:R-:W-:Y:S02]  /*a830*/  FMUL.FTZ R91, R0, R91 ;  /* 0x0000005b005b7220 */ /* 0x000fe40000410000 */
[C---:B------:R-:W-:Y:S01]  /*a840*/  FMUL.FTZ R12, R2.reuse, R112 ;  /* 0x00000070020c7220 */ /* 0x040fe20000410000 */
[C---:B------:R-:W-:Y:S04]  /*a850*/  HMMA.16816.F32.BF16 R8, R136.reuse, R14, R8 ;  /* 0x0000000e8808723c */ /* 0x040fe80000041808 */
[----:B------:R-:W-:Y:S02]  /*a860*/  FMUL.FTZ R13, R2, R113 ;  /* 0x00000071020d7220 */ /* 0x000fe40000410000 */
[--C-:B------:R-:W-:Y:S02]  /*a870*/  FFMA.FTZ R102, R150, c[0x0][0x2d0], -R147.reuse ;  /* 0x0000b40096667a23 */ /* 0x100fe40000010893 */
[C---:B------:R-:W-:Y:S02]  /*a880*/  FMUL.FTZ R14, R0.reuse, R114 ;  /* 0x00000072000e7220 */ /* 0x040fe40000410000 */
[----:B------:R-:W-:Y:S02]  /*a890*/  MUFU.EX2 R144, R102 ;  /* 0x0000006600907308 */ /* 0x000fe40000000800 */
[----:B------:R-:W-:Y:S02]  /*a8a0*/  FMUL.FTZ R15, R0, R115 ;  /* 0x00000073000f7220 */ /* 0x000fe40000410000 */
[----:B------:R-:W-:Y:S01]  /*a8b0*/  LDSM.16.MT88.4 R112, [R163+0x800] ;  /* 0x00080000a370783b */ /* 0x000fe20000004200 */
[C---:B------:R-:W-:Y:S02]  /*a8c0*/  FMUL.FTZ R93, R2.reuse, R93 ;  /* 0x0000005d025d7220 */ /* 0x040fe40000410000 */
[C---:B------:R-:W-:Y:S02]  /*a8d0*/  FMUL.FTZ R96, R2.reuse, R96 ;  /* 0x0000006002607220 */ /* 0x040fe40000410000 */
[C---:B-----5:R-:W-:Y:S03]  /*a8e0*/  HMMA.16816.F32.BF16 R12, R136.reuse, R20, R12 ;  /* 0x00000014880c723c */ /* 0x060fe6000004180c */
[----:B------:R-:W-:Y:S02]  /*a8f0*/  FMUL.FTZ R97, R2, R97 ;  /* 0x0000006102617220 */ /* 0x000fe40000410000 */
[----:B------:R-:W-:Y:S02]  /*a900*/  FMUL.FTZ R94, R0, R94 ;  /* 0x0000005e005e7220 */ /* 0x000fe40000410000 */
[C---:B------:R-:W-:Y:S01]  /*a910*/  FMUL.FTZ R20, R2.reuse, R120 ;  /* 0x0000007802147220 */ /* 0x040fe20000410000 */
[C---:B------:R-:W-:Y:S04]  /*a920*/  HMMA.16816.F32.BF16 R16, R136.reuse, R22, R16 ;  /* 0x000000168810723c */ /* 0x040fe80000041810 */
[----:B------:R-:W-:Y:S02]  /*a930*/  FMUL.FTZ R21, R2, R121 ;  /* 0x0000007902157220 */ /* 0x000fe40000410000 */
[--C-:B------:R-:W-:Y:S02]  /*a940*/  FFMA.FTZ R120, R192, c[0x0][0x2d0], -R147.reuse ;  /* 0x0000b400c0787a23 */ /* 0x100fe40000010893 */
[C---:B------:R-:W-:Y:S04]  /*a950*/  FMUL.FTZ R23, R0.reuse, R123 ;  /* 0x0000007b00177220 */ /* 0x040fe80000410000 */
[C---:B------:R-:W-:Y:S02]  /*a960*/  FMUL.FTZ R22, R0.reuse, R122 ;  /* 0x0000007a00167220 */ /* 0x040fe40000410000 */
[----:B------:R-:W-:Y:S02]  /*a970*/  FADD.FTZ R122, R141, R116 ;  /* 0x000000748d7a7221 */ /* 0x000fe40000010000 */
[----:B------:R-:W-:Y:S01]  /*a980*/  LDSM.16.MT88.4 R116, [R165+0x1000] ;  /* 0x00100000a574783b */ /* 0x000fe20000004200 */
[C---:B------:R-:W-:Y:S02]  /*a990*/  FMUL.FTZ R95, R0.reuse, R95 ;  /* 0x0000005f005f7220 */ /* 0x040fe40000410000 */
[C---:B------:R-:W-:Y:S03]  /*a9a0*/  HMMA.16816.F32.BF16 R20, R136.reuse, R28, R20 ;  /* 0x0000001c8814723c */ /* 0x040fe60000041814 */
[C---:B------:R-:W-:Y:S02]  /*a9b0*/  FMUL.FTZ R98, R0.reuse, R98 ;  /* 0x0000006200627220 */ /* 0x040fe40000410000 */
[----:B------:R-:W-:Y:S02]  /*a9c0*/  FMUL.FTZ R99, R0, R99 ;  /* 0x0000006300637220 */ /* 0x000fe40000410000 */
[C---:B------:R-:W-:Y:S01]  /*a9d0*/  FMUL.FTZ R28, R2.reuse, R128 ;  /* 0x00000080021c7220 */ /* 0x040fe20000410000 */
[C---:B------:R-:W-:Y:S04]  /*a9e0*/  HMMA.16816.F32.BF16 R24, R136.reuse, R30, R24 ;  /* 0x0000001e8818723c */ /* 0x040fe80000041818 */
[----:B------:R-:W-:Y:S02]  /*a9f0*/  FMUL.FTZ R29, R2, R129 ;  /* 0x00000081021d7220 */ /* 0x000fe40000410000 */
[----:B------:R2:W-:Y:S01]  /*aa00*/  MUFU.EX2 R129, R101 ;  /* 0x0000006500817308 */ /* 0x0005e20000000800 */
[C---:B------:R-:W-:Y:S02]  /*aa10*/  FMUL.FTZ R30, R0.reuse, R130 ;  /* 0x00000082001e7220 */ /* 0x040fe40000410000 */
[----:B------:R-:W-:Y:S03]  /*aa20*/  FMUL.FTZ R31, R0, R131 ;  /* 0x00000083001f7220 */ /* 0x000fe60000410000 */
[--C-:B------:R-:W-:Y:S04]  /*aa30*/  FFMA.FTZ R0, R191, c[0x0][0x2d0], -R147.reuse ;  /* 0x0000b400bf007a23 */ /* 0x100fe80000010893 */
[C---:B-1----:R-:W-:Y:S01]  /*aa40*/  HMMA.16816.F32.BF16 R28, R136.reuse, R104, R28 ;  /* 0x00000068881c723c */ /* 0x042fe2000004181c */
[----:B------:R1:W-:Y:S07]  /*aa50*/  MUFU.EX2 R156, R0 ;  /* 0x00000000009c7308 */ /* 0x0003ee0000000800 */
[C---:B------:R-:W-:Y:S01]  /*aa60*/  HMMA.16816.F32.BF16 R32, R136.reuse, R106, R32 ;  /* 0x0000006a8820723c */ /* 0x040fe20000041820 */
[----:B------:R-:W3:Y:S03]  /*aa70*/  LDSM.16.MT88.4 R104, [R162+0x2000] ;  /* 0x00200000a268783b */ /* 0x000ee60000004200 */
[--C-:B--2---:R-:W-:Y:S04]  /*aa80*/  FFMA.FTZ R101, R153, c[0x0][0x2d0], -R147.reuse ;  /* 0x0000b40099657a23 */ /* 0x104fe80000010893 */
[----:B------:R2:W4:Y:S01]  /*aa90*/  MUFU.EX2 R203, R101 ;  /* 0x0000006500cb7308 */ /* 0x0005220000000800 */
[--C-:B-1----:R-:W-:Y:S03]  /*aaa0*/  FFMA.FTZ R0, R188, c[0x0][0x2d0], -R147.reuse ;  /* 0x0000b400bc007a23 */ /* 0x102fe60000010893 */
[--C-:B--2---:R-:W-:Y:S06]  /*aab0*/  FFMA.FTZ R101, R152, c[0x0][0x2d0], -R147.reuse ;  /* 0x0000b40098657a23 */ /* 0x104fec0000010893 */
[----:B------:R1:W-:Y:S01]  /*aac0*/  MUFU.EX2 R202, R101 ;  /* 0x0000006500ca7308 */ /* 0x0003e20000000800 */
[C---:B---3--:R-:W-:Y:S08]  /*aad0*/  HMMA.16816.F32.BF16 R36, R136.reuse, R104, R36 ;  /* 0x000000688824723c */ /* 0x048ff00000041824 */
[C---:B------:R-:W-:Y:S01]  /*aae0*/  HMMA.16816.F32.BF16 R40, R136.reuse, R106, R40 ;  /* 0x0000006a8828723c */ /* 0x040fe20000041828 */
[----:B------:R-:W2:Y:S03]  /*aaf0*/  LDSM.16.MT88.4 R104, [R163+0x2000] ;  /* 0x00200000a368783b */ /* 0x000ea60000004200 */
[--C-:B-1----:R-:W-:Y:S04]  /*ab00*/  FFMA.FTZ R101, R146, c[0x0][0x2d0], -R147.reuse ;  /* 0x0000b40092657a23 */ /* 0x102fe80000010893 */
[----:B------:R1:W-:Y:S01]  /*ab10*/  MUFU.EX2 R204, R101 ;  /* 0x0000006500cc7308 */ /* 0x0003e20000000800 */
[C---:B--2---:R-:W-:Y:S03]  /*ab20*/  HMMA.16816.F32.BF16 R44, R136.reuse, R104, R44 ;  /* 0x00000068882c723c */ /* 0x044fe6000004182c */
[--C-:B-1----:R-:W-:Y:S06]  /*ab30*/  FFMA.FTZ R101, R155, c[0x0][0x2d0], -R140.reuse ;  /* 0x0000b4009b657a23 */ /* 0x102fec000001088c */
[----:B------:R1:W-:Y:S01]  /*ab40*/  MUFU.EX2 R128, R101 ;  /* 0x0000006500807308 */ /* 0x0003e20000000800 */
[C---:B------:R-:W-:Y:S01]  /*ab50*/  HMMA.16816.F32.BF16 R48, R136.reuse, R106, R48 ;  /* 0x0000006a8830723c */ /* 0x040fe20000041830 */
[----:B------:R-:W2:Y:S02]  /*ab60*/  LDSM.16.MT88.4 R104, [R165+0x2000] ;  /* 0x00200000a568783b */ /* 0x000ea40000004200 */
[--C-:B-1----:R-:W-:Y:S06]  /*ab70*/  FFMA.FTZ R101, R157, c[0x0][0x2d0], -R140.reuse ;  /* 0x0000b4009d657a23 */ /* 0x102fec000001088c */
[----:B------:R1:W3:Y:S01]  /*ab80*/  MUFU.EX2 R201, R101 ;  /* 0x0000006500c97308 */ /* 0x0002e20000000800 */
[C---:B--2---:R-:W-:Y:S08]  /*ab90*/  HMMA.16816.F32.BF16 R52, R136.reuse, R104, R52 ;  /* 0x000000688834723c */ /* 0x044ff00000041834 */
[C---:B------:R-:W-:Y:S01]  /*aba0*/  HMMA.16816.F32.BF16 R56, R136.reuse, R106, R56 ;  /* 0x0000006a8838723c */ /* 0x040fe20000041838 */
[----:B------:R-:W2:Y:S03]  /*abb0*/  LDSM.16.MT88.4 R104, [R164+0x2000] ;  /* 0x00200000a468783b */ /* 0x000ea60000004200 */
[----:B-1----:R-:W-:Y:S04]  /*abc0*/  FFMA.FTZ R101, R154, c[0x0][0x2d0], -R140 ;  /* 0x0000b4009a657a23 */ /* 0x002fe8000001088c */
[----:B------:R1:W-:Y:S04]  /*abd0*/  MUFU.EX2 R200, R101 ;  /* 0x0000006500c87308 */ /* 0x0003e80000000800 */
[----:B-1----:R-:W-:Y:S02]  /*abe0*/  FFMA.FTZ R101, R2, R205, R198 ;  /* 0x000000cd02657223 */ /* 0x002fe400000100c6 */
[--C-:B------:R-:W-:Y:S04]  /*abf0*/  FFMA.FTZ R2, R158, c[0x0][0x2d0], -R140.reuse ;  /* 0x0000b4009e027a23 */ /* 0x100fe8000001088c */
[----:B------:R1:W-:Y:S01]  /*ac00*/  MUFU.EX2 R158, R0 ;  /* 0x00000000009e7308 */ /* 0x0003e20000000800 */
[C---:B--2---:R-:W-:Y:S09]  /*ac10*/  HMMA.16816.F32.BF16 R60, R136.reuse, R104, R60 ;  /* 0x00000068883c723c */ /* 0x044ff2000004183c */
[----:B------:R2:W5:Y:S01]  /*ac20*/  MUFU.EX2 R198, R2 ;  /* 0x0000000200c67308 */ /* 0x0005620000000800 */
[C---:B------:R-:W-:Y:S01]  /*ac30*/  HMMA.16816.F32.BF16 R64, R136.reuse, R106, R64 ;  /* 0x0000006a8840723c */ /* 0x040fe20000041840 */
[----:B------:R-:W3:Y:S02]  /*ac40*/  LDSM.16.MT88.4 R104, [R162+0x4000] ;  /* 0x00400000a268783b */ /* 0x000ee40000004200 */
[--C-:B-1----:R-:W-:Y:S06]  /*ac50*/  FFMA.FTZ R0, R185, c[0x0][0x2d0], -R147.reuse ;  /* 0x0000b400b9007a23 */ /* 0x102fec0000010893 */
[----:B------:R1:W-:Y:S03]  /*ac60*/  MUFU.EX2 R157, R0 ;  /* 0x00000000009d7308 */ /* 0x0003e60000000800 */
[--C-:B--2---:R-:W-:Y:S07]  /*ac70*/  FFMA.FTZ R2, R148, c[0x0][0x2d0], -R147.reuse ;  /* 0x0000b40094027a23 */ /* 0x104fee0000010893 */
[----:B------:R2:W-:Y:S01]  /*ac80*/  MUFU.EX2 R146, R2 ;  /* 0x0000000200927308 */ /* 0x0005e20000000800 */
[----:B-1----:R-:W-:Y:S01]  /*ac90*/  FFMA.FTZ R0, R159, c[0x0][0x2d0], -R147 ;  /* 0x0000b4009f007a23 */ /* 0x002fe20000010893 */
[C---:B---3--:R-:W-:Y:S08]  /*aca0*/  HMMA.16816.F32.BF16 R68, R136.reuse, R104, R68 ;  /* 0x000000688844723c */ /* 0x048ff00000041844 */
[----:B------:R1:W-:Y:S01]  /*acb0*/  MUFU.EX2 R159, R0 ;  /* 0x00000000009f7308 */ /* 0x0003e20000000800 */
[C---:B------:R-:W-:Y:S01]  /*acc0*/  HMMA.16816.F32.BF16 R72, R136.reuse, R106, R72 ;  /* 0x0000006a8848723c */ /* 0x040fe20000041848 */
[----:B------:R-:W3:Y:S02]  /*acd0*/  LDSM.16.MT88.4 R104, [R163+0x4000] ;  /* 0x00400000a368783b */ /* 0x000ee40000004200 */
[--C-:B--2---:R-:W-:Y:S02]  /*ace0*/  FFMA.FTZ R2, R194, c[0x0][0x2d0], -R140.reuse ;  /* 0x0000b400c2027a23 */ /* 0x104fe4000001088c */
[--C-:B-1----:R-:W-:Y:S04]  /*acf0*/  FFMA.FTZ R0, R189, c[0x0][0x2d0], -R140.reuse ;  /* 0x0000b400bd007a23 */ /* 0x102fe8000001088c */
[----:B------:R1:W-:Y:S01]  /*ad00*/  MUFU.EX2 R155, R0 ;  /* 0x00000000009b7308 */ /* 0x0003e20000000800 */
[C---:B---3--:R-:W-:Y:S03]  /*ad10*/  HMMA.16816.F32.BF16 R76, R136.reuse, R104, R76 ;  /* 0x00000068884c723c */ /* 0x048fe6000004184c */
[--C-:B-1----:R-:W-:Y:S05]  /*ad20*/  FFMA.FTZ R0, R190, c[0x0][0x2d0], -R140.reuse ;  /* 0x0000b400be007a23 */ /* 0x102fea000001088c */
[C---:B------:R-:W-:Y:S01]  /*ad30*/  HMMA.16816.F32.BF16 R80, R136.reuse, R106, R80 ;  /* 0x0000006a8850723c */ /* 0x040fe20000041850 */
[----:B------:R-:W1:Y:S01]  /*ad40*/  LDSM.16.MT88.4 R104, [R165+0x4000] ;  /* 0x00400000a568783b */ /* 0x000e620000004200 */
[----:B------:R2:W-:Y:S02]  /*ad50*/  MUFU.EX2 R154, R0 ;  /* 0x00000000009a7308 */ /* 0x0005e40000000800 */
[--C-:B--2---:R-:W-:Y:S08]  /*ad60*/  FFMA.FTZ R0, R187, c[0x0][0x2d0], -R140.reuse ;  /* 0x0000b400bb007a23 */ /* 0x104ff0000001088c */
[----:B------:R2:W-:Y:S01]  /*ad70*/  MUFU.EX2 R153, R0 ;  /* 0x0000000000997308 */ /* 0x0005e20000000800 */
[C---:B-1----:R-:W-:Y:S08]  /*ad80*/  HMMA.16816.F32.BF16 R84, R136.reuse, R104, R84 ;  /* 0x000000688854723c */ /* 0x042ff00000041854 */
[C---:B------:R-:W-:Y:S01]  /*ad90*/  HMMA.16816.F32.BF16 R88, R136.reuse, R106, R88 ;  /* 0x0000006a8858723c */ /* 0x040fe20000041858 */
[----:B------:R-:W1:Y:S03]  /*ada0*/  LDSM.16.MT88.4 R104, [R164+0x4000] ;  /* 0x00400000a468783b */ /* 0x000e660000004200 */
[----:B--2---:R-:W-:Y:S04]  /*adb0*/  FFMA.FTZ R0, R193, c[0x0][0x2d0], -R140 ;  /* 0x0000b400c1007a23 */ /* 0x004fe8000001088c */
[----:B------:R2:W-:Y:S04]  /*adc0*/  MUFU.EX2 R152, R0 ;  /* 0x0000000000987308 */ /* 0x0005e80000000800 */
[----:B--2---:R-:W-:Y:S06]  /*add0*/  FADD.FTZ R0, R143, R101 ;  /* 0x000000658f007221 */ /* 0x004fec0000010000 */
[----:B------:R-:W2:Y:S01]  /*ade0*/  MUFU.EX2 R143, R120 ;  /* 0x00000078008f7308 */ /* 0x000ea20000000800 */
[----:B------:R-:W-:Y:S02]  /*adf0*/  FFMA.FTZ R101, R149, c[0x0][0x2d0], -R147 ;  /* 0x0000b40095657a23 */ /* 0x000fe40000010893 */
[----:B------:R-:W-:Y:S02]  /*ae00*/  FADD.FTZ R121, R199, R0 ;  /* 0x00000000c7797221 */ /* 0x000fe40000010000 */
[----:B------:R-:W-:Y:S01]  /*ae10*/  FFMA.FTZ R0, R151, c[0x0][0x2d0], -R140 ;  /* 0x0000b40097007a23 */ /* 0x000fe2000001088c */
[C---:B-1----:R-:W-:Y:S03]  /*ae20*/  HMMA.16816.F32.BF16 R92, R136.reuse, R104, R92 ;  /* 0x00000068885c723c */ /* 0x042fe6000004185c */
[----:B------:R-:W-:Y:S01]  /*ae30*/  FADD.FTZ R102, R211, R121 ;  /* 0x00000079d3667221 */ /* 0x000fe20000010000 */
[----:B------:R1:W3:Y:S03]  /*ae40*/  MUFU.EX2 R145, R101 ;  /* 0x0000006500917308 */ /* 0x0002e60000000800 */
[----:B----4-:R-:W-:Y:S01]  /*ae50*/  F2FP.BF16.PACK_AB R104, R203, R129 ;  /* 0x00000081cb68723e */ /* 0x010fe200000010ff */
[----:B------:R-:W-:Y:S04]  /*ae60*/  HMMA.16816.F32.BF16 R96, R136, R106, R96 ;  /* 0x0000006a8860723c */ /* 0x000fe80000041860 */
[----:B------:R-:W-:Y:S01]  /*ae70*/  F2FP.BF16.PACK_AB R105, R201, R128 ;  /* 0x00000080c969723e */ /* 0x000fe200000010ff */
[----:B------:R-:W-:Y:S01]  /*ae80*/  FADD.FTZ R102, R129, R102 ;  /* 0x0000006681667221 */ /* 0x000fe20000010000 */
[----:B------:R4:W-:Y:S01]  /*ae90*/  MUFU.EX2 R142, R0 ;  /* 0x00000000008e7308 */ /* 0x0009e20000000800 */
[----:B------:R-:W-:Y:S02]  /*aea0*/  F2FP.BF16.PACK_AB R106, R204, R202 ;  /* 0x000000cacc6a723e */ /* 0x000fe400000010ff */
[----:B-----5:R-:W-:Y:S03]  /*aeb0*/  F2FP.BF16.PACK_AB R107, R198, R200 ;  /* 0x000000c8c66b723e */ /* 0x020fe600000010ff */
[----:B--2---:R-:W-:Y:S04]  /*aec0*/  F2FP.BF16.PACK_AB R136, R144, R143 ;  /* 0x0000008f9088723e */ /* 0x004fe800000010ff */
[C---:B------:R-:W-:Y:S05]  /*aed0*/  HMMA.16816.F32.BF16 R4, R104.reuse, R108, R4 ;  /* 0x0000006c6804723c */ /* 0x040fea0000041804 */
[----:B-1----:R-:W-:Y:S01]  /*aee0*/  FADD.FTZ R101, R209, R122 ;  /* 0x0000007ad1657221 */ /* 0x002fe20000010000 */
[----:B---3--:R-:W-:Y:S01]  /*aef0*/  F2FP.BF16.PACK_AB R138, R146, R145 ;  /* 0x00000091928a723e */ /* 0x008fe200000010ff */
[----:B------:R-:W-:Y:S01]  /*af00*/  LDSM.16.MT88.4 R120, [R163+0x1800] ;  /* 0x00180000a378783b */ /* 0x000fe20000004200 */
[C---:B------:R-:W-:Y:S04]  /*af10*/  HMMA.16816.F32.BF16 R8, R104.reuse, R110, R8 ;  /* 0x0000006e6808723c */ /* 0x040fe80000041808 */
[--C-:B----4-:R-:W-:Y:S03]  /*af20*/  FFMA.FTZ R0, R196, c[0x0][0x2d0], -R140.reuse ;  /* 0x0000b400c4007a23 */ /* 0x110fe6000001088c */
[----:B------:R-:W1:Y:S01]  /*af30*/  LDSM.16.MT88.4 R108, [R165+0x800] ;  /* 0x00080000a56c783b */ /* 0x000e620000004200 */
[C---:B------:R-:W-:Y:S01]  /*af40*/  HMMA.16816.F32.BF16 R12, R104.reuse, R112, R12 ;  /* 0x00000070680c723c */ /* 0x040fe2000004180c */
[----:B------:R-:W2:Y:S07]  /*af50*/  MUFU.EX2 R141, R0 ;  /* 0x00000000008d7308 */ /* 0x000eae0000000800 */
[C---:B------:R-:W-:Y:S01]  /*af60*/  HMMA.16816.F32.BF16 R16, R104.reuse, R114, R16 ;  /* 0x000000726810723c */ /* 0x040fe20000041810 */
[----:B------:R-:W3:Y:S03]  /*af70*/  LDSM.16.MT88.4 R112, [R164+0x800] ;  /* 0x00080000a470783b */ /* 0x000ee60000004200 */
[----:B--2---:R-:W-:Y:S01]  /*af80*/  F2FP.BF16.PACK_AB R137, R141, R142 ;  /* 0x0000008e8d89723e */ /* 0x004fe200000010ff */
[----:B------:R-:W-:Y:S04]  /*af90*/  FFMA.FTZ R0, R195, c[0x0][0x2d0], -R140 ;  /* 0x0000b400c3007a23 */ /* 0x000fe8000001088c */
[----:B------:R2:W-:Y:S01]  /*afa0*/  MUFU.EX2 R140, R0 ;  /* 0x00000000008c7308 */ /* 0x0005e20000000800 */
[C---:B-1----:R-:W-:Y:S08]  /*afb0*/  HMMA.16816.F32.BF16 R20, R104.reuse, R108, R20 ;  /* 0x0000006c6814723c */ /* 0x042ff00000041814 */
[C---:B------:R-:W-:Y:S01]  /*afc0*/  HMMA.16816.F32.BF16 R24, R104.reuse, R110, R24 ;  /* 0x0000006e6818723c */ /* 0x040fe20000041818 */
[----:B------:R-:W1:Y:S07]  /*afd0*/  LDSM.16.MT88.4 R108, [R162+0x2800] ;  /* 0x00280000a26c783b */ /* 0x000e6e0000004200 */
[C---:B---3--:R-:W-:Y:S04]  /*afe0*/  HMMA.16816.F32.BF16 R28, R104.reuse, R112, R28 ;  /* 0x00000070681c723c */ /* 0x048fe8000004181c */
[----:B--2---:R-:W-:Y:S02]  /*aff0*/  FADD.FTZ R0, R210, R101 ;  /* 0x00000065d2007221 */ /* 0x004fe40000010000 */
[----:B------:R-:W2:Y:S02]  /*b000*/  MUFU.EX2 R101, R2 ;  /* 0x0000000200657308 */ /* 0x000ea40000000800 */
[C---:B------:R-:W-:Y:S01]  /*b010*/  HMMA.16816.F32.BF16 R32, R104.reuse, R114, R32 ;  /* 0x000000726820723c */ /* 0x040fe20000041820 */
[----:B------:R-:W3:Y:S03]  /*b020*/  LDSM.16.MT88.4 R112, [R163+0x2800] ;  /* 0x00280000a370783b */ /* 0x000ee60000004200 */
[----:B--2---:R-:W-:Y:S01]  /*b030*/  F2FP.BF16.PACK_AB R139, R101, R140 ;  /* 0x0000008c658b723e */ /* 0x004fe200000010ff */
[----:B------:R-:W-:Y:S03]  /*b040*/  FADD.FTZ R2, R128, R0 ;  /* 0x0000000080027221 */ /* 0x000fe60000010000 */
[C---:B-1----:R-:W-:Y:S04]  /*b050*/  HMMA.16816.F32.BF16 R36, R104.reuse, R108, R36 ;  /* 0x0000006c6824723c */ /* 0x042fe80000041824 */
[----:B------:R-:W-:Y:S01]  /*b060*/  FADD.FTZ R0, R203, R102 ;  /* 0x00000066cb007221 */ /* 0x000fe20000010000 */
[----:B------:R-:W-:Y:S01]  /*b070*/  MOV R102, R3 ;  /* 0x0000000300667202 */ /* 0x000fe20000000f00 */
[----:B------:R-:W-:Y:S02]  /*b080*/  FADD.FTZ R2, R201, R2 ;  /* 0x00000002c9027221 */ /* 0x000fe40000010000 */
[----:B------:R-:W-:Y:S01]  /*b090*/  FADD.FTZ R0, R202, R0 ;  /* 0x00000000ca007221 */ /* 0x000fe20000010000 */
[C---:B------:R-:W-:Y:S01]  /*b0a0*/  HMMA.16816.F32.BF16 R40, R104.reuse, R110, R40 ;  /* 0x0000006e6828723c */ /* 0x040fe20000041828 */
[----:B------:R-:W1:Y:S02]  /*b0b0*/  LDSM.16.MT88.4 R108, [R165+0x2800] ;  /* 0x00280000a56c783b */ /* 0x000e640000004200 */
[----:B------:R-:W-:Y:S02]  /*b0c0*/  FADD.FTZ R2, R200, R2 ;  /* 0x00000002c8027221 */ /* 0x000fe40000010000 */
[----:B------:R-:W-:Y:S03]  /*b0d0*/  FADD.FTZ R0, R204, R0 ;  /* 0x00000000cc007221 */ /* 0x000fe60000010000 */
[C---:B---3--:R-:W-:Y:S04]  /*b0e0*/  HMMA.16816.F32.BF16 R44, R104.reuse, R112, R44 ;  /* 0x00000070682c723c */ /* 0x048fe8000004182c */
[----:B------:R-:W-:Y:S02]  /*b0f0*/  FADD.FTZ R2, R198, R2 ;  /* 0x00000002c6027221 */ /* 0x000fe40000010000 */
[----:B------:R-:W-:Y:S02]  /*b100*/  FADD.FTZ R0, R156, R0 ;  /* 0x000000009c007221 */ /* 0x000fe40000010000 */
[C---:B------:R-:W-:Y:S01]  /*b110*/  HMMA.16816.F32.BF16 R48, R104.reuse, R114, R48 ;  /* 0x000000726830723c */ /* 0x040fe20000041830 */
[----:B------:R-:W2:Y:S03]  /*b120*/  LDSM.16.MT88.4 R112, [R164+0x2800] ;  /* 0x00280000a470783b */ /* 0x000ea60000004200 */
[----:B------:R-:W-:Y:S02]  /*b130*/  FADD.FTZ R2, R155, R2 ;  /* 0x000000029b027221 */ /* 0x000fe40000010000 */
[----:B------:R-:W-:Y:S02]  /*b140*/  FADD.FTZ R0, R158, R0 ;  /* 0x000000009e007221 */ /* 0x000fe40000010000 */
[----:B------:R-:W-:Y:S04]  /*b150*/  FADD.FTZ R2, R154, R2 ;  /* 0x000000029a027221 */ /* 0x000fe80000010000 */
[----:B------:R-:W-:Y:S02]  /*b160*/  FADD.FTZ R0, R157, R0 ;  /* 0x000000009d007221 */ /* 0x000fe40000010000 */
[----:B------:R-:W-:Y:S02]  /*b170*/  FADD.FTZ R2, R153, R2 ;  /* 0x0000000299027221 */ /* 0x000fe40000010000 */
[C---:B------:R-:W-:Y:S01]  /*b180*/  FADD.FTZ R0, R159.reuse, R0 ;  /* 0x000000009f007221 */ /* 0x040fe20000010000 */
        /* <DEDUP_REMOVED lines=103> */
.L_x_1062:
[----:B------:R-:W-:Y:S05]  /*b800*/  BRA.DIV ~URZ, `(.L_x_1070) ;  /* 0x00003c527f007947 */ /* 0x000fea000b800000 */
[----:B------:R1:W2:Y:S02]  /*b810*/  SHFL.BFLY PT, R5, R205, 0x2, 0x1f ;  /* 0x0c401f00cd057f89 */ /* 0x0002a400000e0000 */
.L_x_1104:
[----:B--2---:R-:W-:Y:S01]  /*b820*/  FADD.FTZ R5, R5, R205 ;  /* 0x000000cd05057221 */ /* 0x004fe20000010000 */
[----:B------:R-:W-:Y:S05]  /*b830*/  BRA.DIV ~URZ, `(.L_x_1071) ;  /* 0x00003c827f007947 */ /* 0x000fea000b800000 */
[----:B------:R-:W2:Y:S04]  /*b840*/  SHFL.BFLY PT, R0, R206, 0x2, 0x1f ;  /* 0x0c401f00ce007f89 */ /* 0x000ea800000e0000 */
[----:B------:R-:W3:Y:S01]  /*b850*/  SHFL.BFLY PT, R2, R5, 0x1, 0x1f ;  /* 0x0c201f0005027f89 */ /* 0x000ee200000e0000 */
[----:B--2---:R-:W-:-:S02]  /*b860*/  FADD.FTZ R206, R0, R206 ;  /* 0x000000ce00ce7221 */ /* 0x004fc40000010000 */
[----:B---3--:R-:W-:-:S03]  /*b870*/  FADD.FTZ R5, R5, R2 ;  /* 0x0000000205057221 */ /* 0x008fc60000010000 */
[----:B------:R2:W3:Y:S04]  /*b880*/  SHFL.BFLY PT, R3, R206, 0x1, 0x1f ;  /* 0x0c201f00ce037f89 */ /* 0x0004e800000e0000 */
.L_x_1105:
        /* <DEDUP_REMOVED lines=117> */
.L_x_1031:
[----:B------:R-:W1:Y:S01]  /*bfe0*/  S2R R6, SR_TID.X ;  /* 0x0000000000067919 */ /* 0x000e620000002100 */
[----:B------:R-:W-:Y:S01]  /*bff0*/  BSSY B0, `(.L_x_1072) ;  /* 0x0000010000007945 */ /* 0x000fe20003800000 */
[----:B-1----:R-:W-:-:S13]  /*c000*/  LOP3.LUT P6, RZ, R6, 0xff, RZ, 0xc0, !PT ;  /* 0x000000ff06ff7812 */ /* 0x002fda00078cc0ff */
[----:B------:R-:W-:Y:S05]  /*c010*/  @P6 BRA `(.L_x_1073) ;  /* 0x000000d000006947 */ /* 0x000fea0003800000 */
[----:B------:R-:W1:Y:S01]  /*c020*/  S2R R4, SR_LANEID ;  /* 0x0000000000047919 */ /* 0x000e620000000000 */
        /* <DEDUP_REMOVED lines=11> */
[----:B---3--:R-:W-:-:S06]  /*c0e0*/  IADD3 R236, R3, c[0x0][0xc], R2 ;  /* 0x0000030003ec7a10 */ /* 0x008fcc0007ffe002 */
.L_x_1073:
[----:B------:R-:W-:Y:S05]  /*c0f0*/  BSYNC B0 ;  /* 0x0000000000007941 */ /* 0x000fea0003800000 */
.L_x_1072:
[----:B------:R-:W-:Y:S01]  /*c100*/  PRMT R0, R0, 0x9910, RZ ;  /* 0x0000991000007816 */ /* 0x000fe200000000ff */
[----:B------:R-:W-:Y:S01]  /*c110*/  BSSY B1, `(.L_x_1074) ;  /* 0x0000178000017945 */ /* 0x000fe20003800000 */
[----:B------:R-:W-:Y:S02]  /*c120*/  IMAD.MOV.U32 R17, RZ, RZ, R236 ;  /* 0x000000ffff117224 */ /* 0x000fe400078e00ec */
[----:B------:R-:W-:-:S13]  /*c130*/  ISETP.NE.AND P0, PT, R0, RZ, PT ;  /* 0x000000ff0000720c */ /* 0x000fda0003f05270 */
[----:B------:R-:W-:Y:S05]  /*c140*/  @!P0 BRA `(.L_x_1075) ;  /* 0x000014c000008947 */ /* 0x000fea0003800000 */
[----:B------:R-:W-:Y:S01]  /*c150*/  WARPSYNC 0xffffffff ;  /* 0xffffffff00007948 */ /* 0x000fe20003800000 */
[----:B------:R-:W-:Y:S06]  /*c160*/  BAR.SYNC.DEFER_BLOCKING 0x1, 0x100 ;  /* 0x0044000000007b1d */ /* 0x000fec0000010000 */
[----:B------:R-:W-:Y:S05]  /*c170*/  BRA.CONV ~URZ, `(.L_x_1076) ;  /* 0x000000837f007947 */ /* 0x000fea000b800000 */
[----:B------:R-:W-:Y:S01]  /*c180*/  SHF.R.S32.HI R2, RZ, 0x1f, R6 ;  /* 0x0000001fff027819 */ /* 0x000fe20000011406 */
[----:B------:R-:W-:Y:S02]  /*c190*/  IMAD.MOV.U32 R3, RZ, RZ, RZ ;  /* 0x000000ffff037224 */ /* 0x000fe400078e00ff */
[----:B------:R-:W-:Y:S01]  /*c1a0*/  IMAD.MOV.U32 R0, RZ, RZ, 0x1f ;  /* 0x0000001fff007424 */ /* 0x000fe200078e00ff */
[----:B------:R-:W-:-:S04]  /*c1b0*/  LEA.HI R2, R2, R6, RZ, 0x7 ;  /* 0x0000000602027211 */ /* 0x000fc800078f38ff */
[----:B------:R-:W-:-:S05]  /*c1c0*/  SHF.R.S32.HI R2, RZ, 0x7, R2 ;  /* 0x00000007ff027819 */ /* 0x000fca0000011402 */
[----:B------:R-:W-:Y:S01]  /*c1d0*/  IMAD.MOV.U32 R20, RZ, RZ, R2 ;  /* 0x000000ffff147224 */ /* 0x000fe200078e0002 */
[----:B------:R-:W-:Y:S02]  /*c1e0*/  MOV R2, 0xc200 ;  /* 0x0000c20000027802 */ /* 0x000fe40000000f00 */
[----:B--2--5:R-:W-:Y:S05]  /*c1f0*/  CALL.REL.NOINC `($__internal_17_$__cuda_sm70_shflsync_idx_p) ;  /* 0x0000348000007944 */ /* 0x024fea0003c00000 */
.L_x_1076:
[----:B------:R-:W3:Y:S01]  /*c200*/  LDL R6, [R1] ;  /* 0x0000000001067983 */ /* 0x000ee20000100800 */
[----:B------:R-:W-:Y:S01]  /*c210*/  IMAD.MOV.U32 R3, RZ, RZ, 0x1 ;  /* 0x00000001ff037424 */ /* 0x000fe200078e00ff */
[----:B------:R-:W-:Y:S01]  /*c220*/  SHF.R.S32.HI R0, RZ, 0x1f, R227 ;  /* 0x0000001fff007819 */ /* 0x000fe200000114e3 */
[----:B------:R-:W-:Y:S01]  /*c230*/  IMAD.WIDE.U32 R4, R227, c[0x0][0x4d0], RZ ;  /* 0x00013400e3047a25 */ /* 0x000fe200078e00ff */
[----:B------:R-:W4:Y:S02]  /*c240*/  LDL R19, [R1+0x8] ;  /* 0x0000080001137983 */ /* 0x000f240000100800 */
[----:B------:R-:W-:Y:S01]  /*c250*/  ISETP.NE.AND P1, PT, R3, c[0x0][0x4e8], PT ;  /* 0x00013a0003007a0c */ /* 0x000fe20003f25270 */
[C---:B------:R-:W-:Y:S02]  /*c260*/  IMAD R2, R0.reuse, c[0x0][0x4d0], RZ ;  /* 0x0001340000027a24 */ /* 0x040fe400078e02ff */
[----:B------:R-:W-:Y:S01]  /*c270*/  IMAD R3, R0, c[0x0][0x438], RZ ;  /* 0x00010e0000037a24 */ /* 0x000fe200078e02ff */
[----:B------:R-:W-:Y:S01]  /*c280*/  SHF.R.S32.HI R0, RZ, 0x1f, R226 ;  /* 0x0000001fff007819 */ /* 0x000fe200000114e2 */
[----:B------:R-:W-:-:S04]  /*c290*/  IMAD R2, R227, c[0x0][0x4d4], R2 ;  /* 0x00013500e3027a24 */ /* 0x000fc800078e0202 */
[----:B------:R-:W-:Y:S02]  /*c2a0*/  IMAD.IADD R5, R5, 0x1, R2 ;  /* 0x0000000105057824 */ /* 0x000fe400078e0202 */
[----:B------:R-:W-:Y:S02]  /*c2b0*/  IMAD R9, R0, c[0x0][0x4d8], RZ ;  /* 0x0001360000097a24 */ /* 0x000fe400078e02ff */
[C---:B------:R-:W-:Y:S02]  /*c2c0*/  IMAD R8, R227.reuse, c[0x0][0x43c], R3 ;  /* 0x00010f00e3087a24 */ /* 0x040fe400078e0203 */
[C---:B------:R-:W-:Y:S02]  /*c2d0*/  IMAD R9, R226.reuse, c[0x0][0x4dc], R9 ;  /* 0x00013700e2097a24 */ /* 0x040fe400078e0209 */
[----:B------:R-:W-:Y:S01]  /*c2e0*/  IMAD.WIDE.U32 R4, R226, c[0x0][0x4d8], R4 ;  /* 0x00013600e2047a25 */ /* 0x000fe200078e0004 */
[----:B------:R-:W1:Y:S03]  /*c2f0*/  S2R R20, SR_TID.X ;  /* 0x0000000000147919 */ /* 0x000e660000002100 */
[----:B------:R-:W-:-:S04]  /*c300*/  IMAD.WIDE.U32 R2, R227, c[0x0][0x438], RZ ;  /* 0x00010e00e3027a25 */ /* 0x000fc800078e00ff */
[----:B------:R-:W-:Y:S01]  /*c310*/  IMAD.IADD R5, R5, 0x1, R9 ;  /* 0x0000000105057824 */ /* 0x000fe200078e0209 */
[----:B------:R-:W-:Y:S01]  /*c320*/  SHF.R.S32.HI R9, RZ, 0x1f, R228 ;  /* 0x0000001fff097819 */ /* 0x000fe200000114e4 */
[----:B------:R-:W-:Y:S02]  /*c330*/  IMAD.IADD R3, R3, 0x1, R8 ;  /* 0x0000000103037824 */ /* 0x000fe400078e0208 */
[----:B------:R-:W-:-:S04]  /*c340*/  IMAD.WIDE.U32 R4, R228, c[0x0][0x4e0], R4 ;  /* 0x00013800e4047a25 */ /* 0x000fc800078e0004 */
[----:B------:R-:W-:Y:S02]  /*c350*/  IMAD R0, R0, c[0x0][0x440], RZ ;  /* 0x0001100000007a24 */ /* 0x000fe400078e02ff */
[----:B------:R-:W-:-:S04]  /*c360*/  IMAD.WIDE.U32 R2, R226, c[0x0][0x440], R2 ;  /* 0x00011000e2027a25 */ /* 0x000fc800078e0002 */
[----:B------:R-:W-:-:S04]  /*c370*/  IMAD R14, R226, c[0x0][0x444], R0 ;  /* 0x00011100e20e7a24 */ /* 0x000fc800078e0200 */
[----:B------:R-:W-:-:S04]  /*c380*/  IMAD.IADD R3, R3, 0x1, R14 ;  /* 0x0000000103037824 */ /* 0x000fc800078e020e */
[----:B------:R-:W-:Y:S01]  /*c390*/  IMAD.WIDE.U32 R2, R228, c[0x0][0x448], R2 ;  /* 0x00011200e4027a25 */ /* 0x000fe200078e0002 */
[----:B-1----:R-:W-:-:S04]  /*c3a0*/  SHF.R.S32.HI R18, RZ, 0x1f, R20 ;  /* 0x0000001fff127819 */ /* 0x002fc80000011414 */
[----:B------:R-:W-:-:S04]  /*c3b0*/  LEA.HI R18, R18, R20, RZ, 0x5 ;  /* 0x0000001412127211 */ /* 0x000fc800078f28ff */
[----:B------:R-:W-:Y:S01]  /*c3c0*/  LOP3.LUT R18, R18, 0xffffffe0, RZ, 0xc0, !PT ;  /* 0xffffffe012127812 */ /* 0x000fe200078ec0ff */
[----:B------:R-:W-:Y:S02]  /*c3d0*/  ULDC UR5, c[0x0][0x4e8] ;  /* 0x00013a0000057ab9 */ /* 0x000fe40000000800 */
[----:B------:R-:W-:Y:S02]  /*c3e0*/  ULDC UR4, c[0x0][0x388] ;  /* 0x0000e20000047ab9 */ /* 0x000fe40000000800 */
[----:B------:R-:W-:Y:S01]  /*c3f0*/  IMAD.IADD R18, R20, 0x1, -R18 ;  /* 0x0000000114127824 */ /* 0x000fe200078e0a12 */
[----:B------:R-:W-:Y:S01]  /*c400*/  UIMAD UR4, UR5, UR4, URZ ;  /* 0x00000004050472a4 */ /* 0x000fe2000f8e023f */
[C---:B------:R-:W-:Y:S01]  /*c410*/  IADD3 R32, R225.reuse, 0x38, RZ ;  /* 0x00000038e1207810 */ /* 0x040fe20007ffe0ff */
[----:B------:R-:W-:Y:S01]  /*c420*/  BSSY B0, `(.L_x_1077) ;  /* 0x00000ba000007945 */ /* 0x000fe20003800000 */
[C---:B------:R-:W-:Y:S02]  /*c430*/  IADD3 R34, R225.reuse, 0x30, RZ ;  /* 0x00000030e1227810 */ /* 0x040fe40007ffe0ff */
[----:B------:R-:W-:-:S02]  /*c440*/  IADD3 R100, R225, 0x28, RZ ;  /* 0x00000028e1647810 */ /* 0x000fc40007ffe0ff */
[C---:B------:R-:W-:Y:S02]  /*c450*/  IADD3 R102, R225.reuse, 0x20, RZ ;  /* 0x00000020e1667810 */ /* 0x040fe40007ffe0ff */
[C---:B------:R-:W-:Y:S02]  /*c460*/  IADD3 R137, R225.reuse, 0x18, RZ ;  /* 0x00000018e1897810 */ /* 0x040fe40007ffe0ff */
[C---:B------:R-:W-:Y:S02]  /*c470*/  IADD3 R139, R225.reuse, 0x10, RZ ;  /* 0x00000010e18b7810 */ /* 0x040fe40007ffe0ff */
[----:B------:R-:W-:Y:S02]  /*c480*/  IADD3 R141, R225, 0x8, RZ ;  /* 0x00000008e18d7810 */ /* 0x000fe40007ffe0ff */
[----:B------:R-:W-:Y:S02]  /*c490*/  SHF.R.S32.HI R14, RZ, 0x1f, R239 ;  /* 0x0000001fff0e7819 */ /* 0x000fe400000114ef */
        /* <DEDUP_REMOVED lines=11> */
[----:B------:R-:W-:Y:S02]  /*c550*/  IADD3 R31, R225, 0x38, RZ ;  /* 0x00000038e11f7810 */ /* 0x000fe40007ffe0ff */
[----:B------:R-:W-:-:S02]  /*c560*/  SHF.R.S32.HI R32, RZ, 0x1f, R32 ;  /* 0x0000001fff207819 */ /* 0x000fc40000011420 */
[C---:B------:R-:W-:Y:S02]  /*c570*/  IADD3 R33, R225.reuse, 0x30, RZ ;  /* 0x00000030e1217810 */ /* 0x040fe40007ffe0ff */
[----:B------:R-:W-:Y:S02]  /*c580*/  SHF.R.S32.HI R34, RZ, 0x1f, R34 ;  /* 0x0000001fff227819 */ /* 0x000fe40000011422 */
[C---:B------:R-:W-:Y:S02]  /*c590*/  IADD3 R35, R225.reuse, 0x28, RZ ;  /* 0x00000028e1237810 */ /* 0x040fe40007ffe0ff */
        /* <DEDUP_REMOVED lines=8> */
[----:B------:R-:W-:Y:S01]  /*c620*/  SHF.R.S32.HI R141, RZ, 0x1f, R141 ;  /* 0x0000001fff8d7819 */ /* 0x000fe2000001148d */
[----:B---3--:R-:W-:-:S04]  /*c630*/  IMAD.IADD R7, R6, 0x1, R229 ;  /* 0x0000000106077824 */ /* 0x008fc800078e02e5 */
[----:B------:R-:W-:-:S04]  /*c640*/  @P1 IMAD.HI.U32 R10, R7, c[0x0][0x4ec], RZ ;  /* 0x00013b00070a1a27 */ /* 0x000fc800078e00ff */
[----:B------:R-:W-:Y:S01]  /*c650*/  IMAD.MOV.U32 R6, RZ, RZ, R7 ;  /* 0x000000ffff067224 */ /* 0x000fe200078e0007 */
[----:B------:R-:W-:Y:S01]  /*c660*/  @P1 SHF.R.U32.HI R6, RZ, c[0x0][0x4f0], R10 ;  /* 0x00013c00ff061a19 */ /* 0x000fe2000001160a */
[----:B------:R-:W-:-:S04]  /*c670*/  IMAD R10, R9, c[0x0][0x4e0], RZ ;  /* 0x00013800090a7a24 */ /* 0x000fc800078e02ff */
[----:B------:R-:W-:-:S04]  /*c680*/  IMAD.MOV R8, RZ, RZ, -R6 ;  /* 0x000000ffff087224 */ /* 0x000fc800078e0a06 */
[----:B------:R-:W-:Y:S01]  /*c690*/  IMAD R8, R8, c[0x0][0x4e8], R7 ;  /* 0x00013a0008087a24 */ /* 0x000fe200078e0207 */
[----:B------:R-:W-:Y:S01]  /*c6a0*/  SHF.R.S32.HI R12, RZ, 0x1f, R6 ;  /* 0x0000001fff0c7819 */ /* 0x000fe20000011406 */
[----:B------:R-:W-:Y:S01]  /*c6b0*/  IMAD R11, R228, c[0x0][0x4e4], R10 ;  /* 0x00013900e40b7a24 */ /* 0x000fe200078e020a */
[----:B------:R-:W-:Y:S02]  /*c6c0*/  IADD3 R4, P0, R6, R4, RZ ;  /* 0x0000000406047210 */ /* 0x000fe40007f1e0ff */
[----:B------:R-:W-:Y:S01]  /*c6d0*/  SHF.R.S32.HI R13, RZ, 0x1f, R8 ;  /* 0x0000001fff0d7819 */ /* 0x000fe20000011408 */
[----:B------:R-:W-:Y:S01]  /*c6e0*/  @P1 IMAD.HI.U32 R10, R7, c[0x0][0x4ec], RZ ;  /* 0x00013b00070a1a27 */ /* 0x000fe200078e00ff */
[----:B------:R-:W-:-:S03]  /*c6f0*/  IADD3.X R5, R12, R5, R11, P0, !PT ;  /* 0x000000050c057210 */ /* 0x000fc600007fe40b */
[----:B------:R-:W-:Y:S02]  /*c700*/  IMAD R9, R9, c[0x0][0x448], RZ ;  /* 0x0001120009097a24 */ /* 0x000fe400078e02ff */
[----:B------:R-:W-:Y:S02]  /*c710*/  IMAD R6, R13, c[0x0][0x4c8], RZ ;  /* 0x000132000d067a24 */ /* 0x000fe400078e02ff */
[----:B------:R-:W-:Y:S01]  /*c720*/  IMAD.MOV.U32 R0, RZ, RZ, R7 ;  /* 0x000000ffff007224 */ /* 0x000fe200078e0007 */
[----:B------:R-:W-:Y:S01]  /*c730*/  @P1 SHF.R.U32.HI R0, RZ, c[0x0][0x4f0], R10 ;  /* 0x00013c00ff001a19 */ /* 0x000fe2000001160a */
[----:B------:R-:W-:Y:S02]  /*c740*/  IMAD R9, R228, c[0x0][0x44c], R9 ;  /* 0x00011300e4097a24 */ /* 0x000fe400078e0209 */
[C---:B------:R-:W-:Y:S02]  /*c750*/  IMAD R6, R8.reuse, c[0x0][0x4cc], R6 ;  /* 0x0001330008067a24 */ /* 0x040fe400078e0206 */
[----:B------:R-:W-:Y:S01]  /*c760*/  IMAD.WIDE.U32 R4, R8, c[0x0][0x4c8], R4 ;  /* 0x0001320008047a25 */ /* 0x000fe200078e0004 */
[----:B------:R-:W-:-:S03]  /*c770*/  SHF.R.S32.HI R10, RZ, 0x1f, R0 ;  /* 0x0000001fff0a7819 */ /* 0x000fc60000011400 */
[----:B------:R-:W-:Y:S02]  /*c780*/  IMAD.IADD R3, R3, 0x1, R9 ;  /* 0x0000000103037824 */ /* 0x000fe400078e0209 */
[----:B------:R-:W-:Y:S02]  /*c790*/  IMAD.MOV R8, RZ, RZ, -R0 ;  /* 0x000000ffff087224 */ /* 0x000fe400078e0a00 */
[----:B------:R-:W-:Y:S01]  /*c7a0*/  IMAD.IADD R9, R5, 0x1, R6 ;  /* 0x0000000105097824 */ /* 0x000fe200078e0206 */
[----:B------:R-:W-:Y:S01]  /*c7b0*/  LEA R6, P0, R4, c[0x0][0x4a8], 0x2 ;  /* 0x00012a0004067a11 */ /* 0x000fe200078010ff */
[----:B------:R-:W-:Y:S02]  /*c7c0*/  IMAD R8, R8, c[0x0][0x4e8], R7 ;  /* 0x00013a0008087a24 */ /* 0x000fe400078e0207 */
[----:B------:R-:W-:Y:S01]  /*c7d0*/  IMAD R5, R10, c[0x0][0x430], RZ ;  /* 0x00010c000a057a24 */ /* 0x000fe200078e02ff */
[----:B------:R-:W-:Y:S02]  /*c7e0*/  LEA.HI.X R7, R4, c[0x0][0x4ac], R9, 0x2, P0 ;  /* 0x00012b0004077a11 */ /* 0x000fe400000f1409 */
[----:B------:R-:W-:Y:S01]  /*c7f0*/  SHFL.IDX PT, R4, R6, RZ, 0x1c1f ;  /* 0x001c1fff06047589 */ /* 0x000fe200000e0000 */
[----:B------:R-:W-:Y:S01]  /*c800*/  IMAD R10, R0, c[0x0][0x434], R5 ;  /* 0x00010d00000a7a24 */ /* 0x000fe200078e0205 */
[----:B------:R-:W-:-:S02]  /*c810*/  SHF.R.S32.HI R9, RZ, 0x1f, R8 ;  /* 0x0000001fff097819 */ /* 0x000fc40000011408 */
[----:B------:R-:W1:Y:S01]  /*c820*/  SHFL.IDX PT, R5, R7, RZ, 0x1c1f ;  /* 0x001c1fff07057589 */ /* 0x000e6200000e0000 */
[----:B------:R-:W-:-:S03]  /*c830*/  IMAD.WIDE.U32 R2, R0, c[0x0][0x430], R2 ;  /* 0x00010c0000027a25 */ /* 0x000fc600078e0002 */
[----:B------:R-:W-:Y:S01]  /*c840*/  SHFL.IDX PT, R6, R6, 0x1, 0x1c1f ;  /* 0x003c1f0006067f89 */ /* 0x000fe200000e0000 */
[----:B----4-:R-:W-:-:S03]  /*c850*/  IMAD.IADD R0, R19, 0x1, R229 ;  /* 0x0000000113007824 */ /* 0x010fc600078e02e5 */
[----:B------:R-:W3:Y:S01]  /*c860*/  SHFL.IDX PT, R7, R7, 0x1, 0x1c1f ;  /* 0x003c1f0007077f89 */ /* 0x000ee200000e0000 */
[----:B------:R-:W-:Y:S01]  /*c870*/  IMAD.IADD R3, R3, 0x1, R10 ;  /* 0x0000000103037824 */ /* 0x000fe200078e020a */
[----:B------:R-:W-:Y:S01]  /*c880*/  LOP3.LUT P1, RZ, R18, 0x3, RZ, 0xc0, !PT ;  /* 0x0000000312ff7812 */ /* 0x000fe2000782c0ff */
[----:B------:R-:W-:Y:S01]  /*c890*/  IMAD R10, R9, c[0x0][0x428], RZ ;  /* 0x00010a00090a7a24 */ /* 0x000fe200078e02ff */
[C---:B------:R-:W-:Y:S02]  /*c8a0*/  IADD3 R9, R0.reuse, 0x8, RZ ;  /* 0x0000000800097810 */ /* 0x040fe40007ffe0ff */
[----:B------:R-:W-:Y:S02]  /*c8b0*/  ISETP.GE.OR P2, PT, R0, UR4, P1 ;  /* 0x0000000400007c0c */ /* 0x000fe40008f46670 */
[----:B------:R-:W-:Y:S01]  /*c8c0*/  ISETP.GE.OR P1, PT, R9, UR4, P1 ;  /* 0x0000000409007c0c */ /* 0x000fe20008f26670 */
[C---:B------:R-:W-:Y:S02]  /*c8d0*/  IMAD R10, R8.reuse, c[0x0][0x42c], R10 ;  /* 0x00010b00080a7a24 */ /* 0x040fe400078e020a */
[----:B------:R-:W-:-:S04]  /*c8e0*/  IMAD.WIDE.U32 R2, R8, c[0x0][0x428], R2 ;  /* 0x00010a0008027a25 */ /* 0x000fc800078e0002 */
[----:B------:R-:W-:-:S04]  /*c8f0*/  IMAD.IADD R3, R3, 0x1, R10 ;  /* 0x0000000103037824 */ /* 0x000fc800078e020a */
[----:B-1----:R1:W-:Y:S01]  /*c900*/  @!P2 ST.E [R4.64], R16 ;  /* 0x000000100400a985 */ /* 0x0023e2000c101906 */
[----:B------:R-:W-:-:S03]  /*c910*/  LEA R11, P0, R2, c[0x0][0x400], 0x2 ;  /* 0x00010000020b7a11 */ /* 0x000fc600078010ff */
[----:B---3--:R1:W-:Y:S01]  /*c920*/  @!P1 ST.E [R6.64], R15 ;  /* 0x0000000f06009985 */ /* 0x0083e2000c101906 */
[----:B------:R-:W-:Y:S02]  /*c930*/  ISETP.GE.AND P1, PT, R0, UR4, PT ;  /* 0x0000000400007c0c */ /* 0x000fe4000bf26270 */
[----:B------:R-:W-:Y:S02]  /*c940*/  LEA.HI.X R10, R2, c[0x0][0x404], R3, 0x2, P0 ;  /* 0x00010100020a7a11 */ /* 0x000fe400000f1403 */
[----:B------:R1:W3:Y:S01]  /*c950*/  SHFL.IDX PT, R2, R11, RZ, 0x1c1f ;  /* 0x001c1fff0b027589 */ /* 0x0002e200000e0000 */
[----:B------:R-:W-:-:S03]  /*c960*/  ISETP.GE.AND P0, PT, R9, UR4, PT ;  /* 0x0000000409007c0c */ /* 0x000fc6000bf06270 */
[----:B------:R1:W4:Y:S01]  /*c970*/  SHFL.IDX PT, R3, R10, RZ, 0x1c1f ;  /* 0x001c1fff0a037589 */ /* 0x00032200000e0000 */
[----:B------:R-:W-:Y:S02]  /*c980*/  SHF.R.S32.HI R12, RZ, 0x1f, R237 ;  /* 0x0000001fff0c7819 */ /* 0x000fe400000114ed */
[----:B------:R-:W-:Y:S02]  /*c990*/  SHF.R.S32.HI R13, RZ, 0x1f, R238 ;  /* 0x0000001fff0d7819 */ /* 0x000fe400000114ee */
[----:B------:R-:W-:Y:S02]  /*c9a0*/  SHF.R.S32.HI R18, RZ, 0x1f, R240 ;  /* 0x0000001fff127819 */ /* 0x000fe400000114f0 */
[----:B------:R-:W-:Y:S01]  /*c9b0*/  SHF.R.S32.HI R19, RZ, 0x1f, R241 ;  /* 0x0000001fff137819 */ /* 0x000fe200000114f1 */
[----:B------:R-:W-:Y:S05]  /*c9c0*/  @P1 BRA `(.L_x_1078) ;  /* 0x000005f000001947 */ /* 0x000fea0003800000 */
[----:B------:R-:W-:Y:S02]  /*c9d0*/  ISETP.GE.AND P5, PT, R225, c[0x0][0x3c8], PT ;  /* 0x0000f200e1007a0c */ /* 0x000fe40003fa6270 */
[----:B------:R-:W-:-:S02]  /*c9e0*/  ISETP.GE.AND P1, PT, R140, c[0x0][0x3c8], PT ;  /* 0x0000f2008c007a0c */ /* 0x000fc40003f26270 */
[----:B------:R-:W-:Y:S02]  /*c9f0*/  ISETP.GE.AND P4, PT, R138, c[0x0][0x3c8], PT ;  /* 0x0000f2008a007a0c */ /* 0x000fe40003f86270 */
[----:B------:R-:W-:-:S07]  /*ca00*/  ISETP.GE.AND P2, PT, R136, c[0x0][0x3c8], PT ;  /* 0x0000f20088007a0c */ /* 0x000fce0003f46270 */
[----:B-1-34-:R-:W-:Y:S02]  /*ca10*/  @!P5 IMAD.WIDE R6, R225, 0x4, R2 ;  /* 0x00000004e106d825 */ /* 0x01afe400078e0202 */
[----:B------:R-:W-:-:S03]  /*ca20*/  @!P1 LEA R4, P3, R140, R2, 0x2 ;  /* 0x000000028c049211 */ /* 0x000fc600078610ff */
[----:B------:R1:W-:Y:S01]  /*ca30*/  @!P5 ST.E.64 [R6.64], R104 ;  /* 0x000000680600d985 */ /* 0x0003e2000c101b06 */
[----:B------:R-:W-:Y:S02]  /*ca40*/  @!P1 LEA.HI.X R5, R140, R3, R141, 0x2, P3 ;  /* 0x000000038c059211 */ /* 0x000fe400018f148d */
[----:B------:R-:W-:-:S03]  /*ca50*/  ISETP.GE.AND P5, PT, R101, c[0x0][0x3c8], PT ;  /* 0x0000f20065007a0c */ /* 0x000fc60003fa6270 */
[----:B------:R3:W-:Y:S01]  /*ca60*/  @!P1 ST.E.64 [R4.64], R108 ;  /* 0x0000006c04009985 */ /* 0x0007e2000c101b06 */
[----:B------:R-:W-:Y:S02]  /*ca70*/  ISETP.GE.AND P1, PT, R35, c[0x0][0x3c8], PT ;  /* 0x0000f20023007a0c */ /* 0x000fe40003f26270 */
[----:B-1----:R-:W-:-:S04]  /*ca80*/  @!P4 LEA R6, P3, R138, R2, 0x2 ;  /* 0x000000028a06c211 */ /* 0x002fc800078610ff */
[----:B------:R-:W-:Y:S02]  /*ca90*/  @!P4 LEA.HI.X R7, R138, R3, R139, 0x2, P3 ;  /* 0x000000038a07c211 */ /* 0x000fe400018f148b */
[----:B---3--:R-:W-:-:S03]  /*caa0*/  @!P2 LEA R4, P3, R136, R2, 0x2 ;  /* 0x000000028804a211 */ /* 0x008fc600078610ff */
        /* <DEDUP_REMOVED lines=60> */
[----:B-1----:R-:W-:-:S04]  /*ce70*/  @!P3 LEA R6, P4, R242, R2, 0x2 ;  /* 0x00000002f206b211 */ /* 0x002fc800078810ff */
[-C--:B------:R-:W-:Y:S02]  /*ce80*/  @!P3 LEA.HI.X R7, R242, R3.reuse, R20, 0x2, P4 ;  /* 0x00000003f207b211 */ /* 0x080fe400020f1414 */
[-C--:B---3--:R-:W-:Y:S02]  /*ce90*/  @!P2 LEA R4, P1, R241, R2.reuse, 0x2 ;  /* 0x00000002f104a211 */ /* 0x088fe400078210ff */
[----:B------:R-:W-:Y:S01]  /*cea0*/  ISETP.GE.AND P4, PT, R239, c[0x0][0x3c8], PT ;  /* 0x0000f200ef007a0c */ /* 0x000fe20003f86270 */
[----:B------:R1:W-:Y:S01]  /*ceb0*/  @!P3 ST.E.64 [R6.64], R76 ;  /* 0x0000004c0600b985 */ /* 0x0003e2000c101b06 */
[----:B------:R-:W-:Y:S02]  /*cec0*/  @!P2 LEA.HI.X R5, R241, R3, R19, 0x2, P1 ;  /* 0x00000003f105a211 */ /* 0x000fe400008f1413 */
[----:B------:R-:W-:Y:S02]  /*ced0*/  ISETP.GE.AND P3, PT, R238, c[0x0][0x3c8], PT ;  /* 0x0000f200ee007a0c */ /* 0x000fe40003f66270 */
[----:B------:R-:W-:Y:S01]  /*cee0*/  @!P5 LEA R8, P1, R240, R2, 0x2 ;  /* 0x00000002f008d211 */ /* 0x000fe200078210ff */
[----:B------:R3:W-:Y:S01]  /*cef0*/  @!P2 ST.E.64 [R4.64], R80 ;  /* 0x000000500400a985 */ /* 0x0007e2000c101b06 */
[----:B------:R-:W-:-:S02]  /*cf00*/  ISETP.GE.AND P2, PT, R237, c[0x0][0x3c8], PT ;  /* 0x0000f200ed007a0c */ /* 0x000fc40003f46270 */
[----:B------:R-:W-:-:S05]  /*cf10*/  @!P5 LEA.HI.X R9, R240, R3, R18, 0x2, P1 ;  /* 0x00000003f009d211 */ /* 0x000fca00008f1412 */
[----:B------:R4:W-:Y:S01]  /*cf20*/  @!P5 ST.E.64 [R8.64], R84 ;  /* 0x000000540800d985 */ /* 0x0009e2000c101b06 */
[----:B-1----:R-:W-:-:S04]  /*cf30*/  @!P4 LEA R6, P1, R239, R2, 0x2 ;  /* 0x00000002ef06c211 */ /* 0x002fc800078210ff */
[----:B------:R-:W-:Y:S02]  /*cf40*/  @!P4 LEA.HI.X R7, R239, R3, R14, 0x2, P1 ;  /* 0x00000003ef07c211 */ /* 0x000fe400008f140e */
[----:B---3--:R-:W-:-:S03]  /*cf50*/  @!P3 LEA R4, P1, R238, R2, 0x2 ;  /* 0x00000002ee04b211 */ /* 0x008fc600078210ff */
[----:B------:R4:W-:Y:S01]  /*cf60*/  @!P4 ST.E.64 [R6.64], R88 ;  /* 0x000000580600c985 */ /* 0x0009e2000c101b06 */
[----:B------:R-:W-:Y:S02]  /*cf70*/  @!P3 LEA.HI.X R5, R238, R3, R13, 0x2, P1 ;  /* 0x00000003ee05b211 */ /* 0x000fe400008f140d */
[----:B------:R-:W-:-:S03]  /*cf80*/  @!P2 LEA R2, P1, R237, R2, 0x2 ;  /* 0x00000002ed02a211 */ /* 0x000fc600078210ff */
[----:B------:R4:W-:Y:S01]  /*cf90*/  @!P3 ST.E.64 [R4.64], R92 ;  /* 0x0000005c0400b985 */ /* 0x0009e2000c101b06 */
[----:B------:R-:W-:-:S05]  /*cfa0*/  @!P2 LEA.HI.X R3, R237, R3, R12, 0x2, P1 ;  /* 0x00000003ed03a211 */ /* 0x000fca00008f140c */
[----:B------:R4:W-:Y:S04]  /*cfb0*/  @!P2 ST.E.64 [R2.64], R96 ;  /* 0x000000600200a985 */ /* 0x0009e8000c101b06 */
.L_x_1078:
[----:B------:R-:W-:Y:S05]  /*cfc0*/  BSYNC B0 ;  /* 0x0000000000007941 */ /* 0x000fea0003800000 */
.L_x_1077:
[----:B----4-:R4:W1:Y:S04]  /*cfd0*/  SHFL.IDX PT, R3, R10, 0x1, 0x1c1f ;  /* 0x003c1f000a037f89 */ /* 0x01086800000e0000 */
[----:B---3--:R4:W3:Y:S01]  /*cfe0*/  SHFL.IDX PT, R2, R11, 0x1, 0x1c1f ;  /* 0x003c1f000b027f89 */ /* 0x0088e200000e0000 */
[----:B------:R-:W-:Y:S05]  /*cff0*/  @P0 BRA `(.L_x_1079) ;  /* 0x0000089000000947 */ /* 0x000fea0003800000 */
[----:B------:R-:W-:Y:S02]  /*d000*/  ISETP.GE.AND P1, PT, R225, c[0x0][0x3c8], PT ;  /* 0x0000f200e1007a0c */ /* 0x000fe40003f26270 */
[----:B------:R-:W-:Y:S02]  /*d010*/  ISETP.GE.AND P2, PT, R140, c[0x0][0x3c8], PT ;  /* 0x0000f2008c007a0c */ /* 0x000fe40003f46270 */
[----:B------:R-:W-:Y:S02]  /*d020*/  ISETP.GE.AND P3, PT, R138, c[0x0][0x3c8], PT ;  /* 0x0000f2008a007a0c */ /* 0x000fe40003f66270 */
[----:B------:R-:W-:-:S07]  /*d030*/  ISETP.GE.AND P0, PT, R136, c[0x0][0x3c8], PT ;  /* 0x0000f20088007a0c */ /* 0x000fce0003f06270 */
[----:B-1-3--:R-:W-:Y:S02]  /*d040*/  @!P1 IMAD.WIDE R6, R225, 0x4, R2 ;  /* 0x00000004e1069825 */ /* 0x00afe400078e0202 */
[----:B------:R-:W-:-:S03]  /*d050*/  @!P2 LEA R4, P5, R140, R2, 0x2 ;  /* 0x000000028c04a211 */ /* 0x000fc600078a10ff */
[----:B------:R1:W-:Y:S01]  /*d060*/  @!P1 ST.E.64 [R6.64], R106 ;  /* 0x0000006a06009985 */ /* 0x0003e2000c101b06 */
[----:B------:R-:W-:Y:S02]  /*d070*/  ISETP.GE.AND P1, PT, R101, c[0x0][0x3c8], PT ;  /* 0x0000f20065007a0c */ /* 0x000fe40003f26270 */
[----:B------:R-:W-:-:S05]  /*d080*/  @!P2 LEA.HI.X R5, R140, R3, R141, 0x2, P5 ;  /* 0x000000038c05a211 */ /* 0x000fca00028f148d */
[----:B------:R3:W-:Y:S01]  /*d090*/  @!P2 ST.E.64 [R4.64], R110 ;  /* 0x0000006e0400a985 */ /* 0x0007e2000c101b06 */
[----:B------:R-:W-:Y:S02]  /*d0a0*/  ISETP.GE.AND P2, PT, R35, c[0x0][0x3c8], PT ;  /* 0x0000f20023007a0c */ /* 0x000fe40003f46270 */
[----:B-1----:R-:W-:-:S04]  /*d0b0*/  @!P3 LEA R6, P4, R138, R2, 0x2 ;  /* 0x000000028a06b211 */ /* 0x002fc800078810ff */
[----:B------:R-:W-:Y:S02]  /*d0c0*/  @!P3 LEA.HI.X R7, R138, R3, R139, 0x2, P4 ;  /* 0x000000038a07b211 */ /* 0x000fe400020f148b */
[----:B---3--:R-:W-:-:S03]  /*d0d0*/  @!P0 LEA R4, P5, R136, R2, 0x2 ;  /* 0x0000000288048211 */ /* 0x008fc600078a10ff */
        /* <DEDUP_REMOVED lines=30> */
[-C--:B------:R-:W-:Y:S02]  /*d2c0*/  @!P3 LEA.HI.X R7, R250, R3.reuse, R28, 0x2, P4 ;  /* 0x00000003fa07b211 */ /* 0x080fe400020f141c */
[----:B------:R-:W-:Y:S02]  /*d2d0*/  ISETP.GE.AND P4, PT, R246, c[0x0][0x3c8], PT ;  /* 0x0000f200f6007a0c */ /* 0x000fe40003f86270 */
[CC--:B---3--:R-:W-:Y:S01]  /*d2e0*/  @!P0 LEA R4, P5, R249.reuse, R2.reuse, 0x2 ;  /* 0x00000002f9048211 */ /* 0x0c8fe200078a10ff */
[----:B------:R1:W-:Y:S01]  /*d2f0*/  @!P3 ST.E.64 [R6.64], R46 ;  /* 0x0000002e0600b985 */ /* 0x0003e2000c101b06 */
[C---:B------:R-:W-:Y:S02]  /*d300*/  @!P1 LEA R8, P3, R248.reuse, R2, 0x2 ;  /* 0x00000002f8089211 */ /* 0x040fe400078610ff */
[-C--:B------:R-:W-:Y:S02]  /*d310*/  @!P0 LEA.HI.X R5, R249, R3.reuse, R27, 0x2, P5 ;  /* 0x00000003f9058211 */ /* 0x080fe400028f141b */
[----:B------:R-:W-:-:S02]  /*d320*/  @!P1 LEA.HI.X R9, R248, R3, R26, 0x2, P3 ;  /* 0x00000003f8099211 */ /* 0x000fc400018f141a */
[----:B------:R-:W-:Y:S01]  /*d330*/  ISETP.GE.AND P3, PT, R245, c[0x0][0x3c8], PT ;  /* 0x0000f200f5007a0c */ /* 0x000fe20003f66270 */
[----:B------:R3:W-:Y:S04]  /*d340*/  @!P0 ST.E.64 [R4.64], R50 ;  /* 0x0000003204008985 */ /* 0x0007e8000c101b06 */
[----:B------:R2:W-:Y:S01]  /*d350*/  @!P1 ST.E.64 [R8.64], R54 ;  /* 0x0000003608009985 */ /* 0x0005e2000c101b06 */
[----:B------:R-:W-:Y:S02]  /*d360*/  ISETP.GE.AND P1, PT, R244, c[0x0][0x3c8], PT ;  /* 0x0000f200f4007a0c */ /* 0x000fe40003f26270 */
[----:B-1----:R-:W-:-:S04]  /*d370*/  @!P2 LEA R6, P0, R247, R2, 0x2 ;  /* 0x00000002f706a211 */ /* 0x002fc800078010ff */
[-C--:B------:R-:W-:Y:S02]  /*d380*/  @!P2 LEA.HI.X R7, R247, R3.reuse, R25, 0x2, P0 ;  /* 0x00000003f707a211 */ /* 0x080fe400000f1419 */
[----:B------:R-:W-:Y:S02]  /*d390*/  ISETP.GE.AND P0, PT, R243, c[0x0][0x3c8], PT ;  /* 0x0000f200f3007a0c */ /* 0x000fe40003f06270 */
[CC--:B---3--:R-:W-:Y:S01]  /*d3a0*/  @!P4 LEA R4, P5, R246.reuse, R2.reuse, 0x2 ;  /* 0x00000002f604c211 */ /* 0x0c8fe200078a10ff */
[----:B------:R1:W-:Y:S03]  /*d3b0*/  @!P2 ST.E.64 [R6.64], R58 ;  /* 0x0000003a0600a985 */ /* 0x0003e6000c101b06 */
[----:B------:R-:W-:Y:S02]  /*d3c0*/  @!P4 LEA.HI.X R5, R246, R3, R24, 0x2, P5 ;  /* 0x00000003f605c211 */ /* 0x000fe400028f1418 */
[----:B--2---:R-:W-:-:S03]  /*d3d0*/  @!P3 LEA R8, P2, R245, R2, 0x2 ;  /* 0x00000002f508b211 */ /* 0x004fc600078410ff */
[----:B------:R2:W-:Y:S01]  /*d3e0*/  @!P4 ST.E.64 [R4.64], R62 ;  /* 0x0000003e0400c985 */ /* 0x0005e2000c101b06 */
[----:B------:R-:W-:Y:S02]  /*d3f0*/  ISETP.GE.AND P4, PT, R242, c[0x0][0x3c8], PT ;  /* 0x0000f200f2007a0c */ /* 0x000fe40003f86270 */
[----:B------:R-:W-:-:S05]  /*d400*/  @!P3 LEA.HI.X R9, R245, R3, R23, 0x2, P2 ;  /* 0x00000003f509b211 */ /* 0x000fca00010f1417 */
[----:B------:R-:W-:Y:S01]  /*d410*/  @!P3 ST.E.64 [R8.64], R66 ;  /* 0x000000420800b985 */ /* 0x000fe2000c101b06 */
[----:B------:R-:W-:Y:S02]  /*d420*/  ISETP.GE.AND P3, PT, R241, c[0x0][0x3c8], PT ;  /* 0x0000f200f1007a0c */ /* 0x000fe40003f66270 */
[----:B-1----:R-:W-:-:S04]  /*d430*/  @!P0 LEA R6, P2, R243, R2, 0x2 ;  /* 0x00000002f3068211 */ /* 0x002fc800078410ff */
[----:B------:R-:W-:Y:S02]  /*d440*/  @!P0 LEA.HI.X R7, R243, R3, R21, 0x2, P2 ;  /* 0x00000003f3078211 */ /* 0x000fe400010f1415 */
[----:B------:R-:W-:Y:S02]  /*d450*/  ISETP.GE.AND P2, PT, R240, c[0x0][0x3c8], PT ;  /* 0x0000f200f0007a0c */ /* 0x000fe40003f46270 */
[----:B--2---:R-:W-:-:S04]  /*d460*/  @!P1 LEA R4, P5, R244, R2, 0x2 ;  /* 0x00000002f4049211 */ /* 0x004fc800078a10ff */
[----:B------:R-:W-:-:S05]  /*d470*/  @!P1 LEA.HI.X R5, R244, R3, R22, 0x2, P5 ;  /* 0x00000003f4059211 */ /* 0x000fca00028f1416 */
[----:B------:R1:W-:Y:S01]  /*d480*/  @!P1 ST.E.64 [R4.64], R70 ;  /* 0x0000004604009985 */ /* 0x0003e2000c101b06 */
[----:B------:R-:W-:-:S03]  /*d490*/  ISETP.GE.AND P1, PT, R239, c[0x0][0x3c8], PT ;  /* 0x0000f200ef007a0c */ /* 0x000fc60003f26270 */
[----:B------:R2:W-:Y:S01]  /*d4a0*/  @!P0 ST.E.64 [R6.64], R74 ;  /* 0x0000004a06008985 */ /* 0x0005e2000c101b06 */
[----:B------:R-:W-:Y:S02]  /*d4b0*/  ISETP.GE.AND P0, PT, R238, c[0x0][0x3c8], PT ;  /* 0x0000f200ee007a0c */ /* 0x000fe40003f06270 */
[----:B-1----:R-:W-:-:S04]  /*d4c0*/  @!P4 LEA R4, P5, R242, R2, 0x2 ;  /* 0x00000002f204c211 */ /* 0x002fc800078a10ff */
[----:B------:R-:W-:Y:S02]  /*d4d0*/  @!P4 LEA.HI.X R5, R242, R3, R20, 0x2, P5 ;  /* 0x00000003f205c211 */ /* 0x000fe400028f1414 */
[----:B----4-:R-:W-:-:S03]  /*d4e0*/  @!P3 LEA R10, P5, R241, R2, 0x2 ;  /* 0x00000002f10ab211 */ /* 0x010fc600078a10ff */
[----:B------:R1:W-:Y:S01]  /*d4f0*/  @!P4 ST.E.64 [R4.64], R78 ;  /* 0x0000004e0400c985 */ /* 0x0003e2000c101b06 */
[CC--:B------:R-:W-:Y:S02]  /*d500*/  @!P2 LEA R8, P4, R240.reuse, R2.reuse, 0x2 ;  /* 0x00000002f008a211 */ /* 0x0c0fe400078810ff */
[-C--:B------:R-:W-:Y:S02]  /*d510*/  @!P3 LEA.HI.X R11, R241, R3.reuse, R19, 0x2, P5 ;  /* 0x00000003f10bb211 */ /* 0x080fe400028f1413 */
[C---:B--2---:R-:W-:Y:S02]  /*d520*/  @!P1 LEA R6, P5, R239.reuse, R2, 0x2 ;  /* 0x00000002ef069211 */ /* 0x044fe400078a10ff */
[-C--:B------:R-:W-:Y:S01]  /*d530*/  @!P2 LEA.HI.X R9, R240, R3.reuse, R18, 0x2, P4 ;  /* 0x00000003f009a211 */ /* 0x080fe200020f1412 */
[----:B------:R2:W-:Y:S01]  /*d540*/  @!P3 ST.E.64 [R10.64], R82 ;  /* 0x000000520a00b985 */ /* 0x0005e2000c101b06 */
[----:B------:R-:W-:-:S03]  /*d550*/  @!P1 LEA.HI.X R7, R239, R3, R14, 0x2, P5 ;  /* 0x00000003ef079211 */ /* 0x000fc600028f140e */
[----:B------:R2:W-:Y:S04]  /*d560*/  @!P2 ST.E.64 [R8.64], R86 ;  /* 0x000000560800a985 */ /* 0x0005e8000c101b06 */
[----:B------:R2:W-:Y:S01]  /*d570*/  @!P1 ST.E.64 [R6.64], R90 ;  /* 0x0000005a06009985 */ /* 0x0005e2000c101b06 */
[----:B-1----:R-:W-:-:S04]  /*d580*/  @!P0 LEA R4, P4, R238, R2, 0x2 ;  /* 0x00000002ee048211 */ /* 0x002fc800078810ff */
[----:B------:R-:W-:-:S05]  /*d590*/  @!P0 LEA.HI.X R5, R238, R3, R13, 0x2, P4 ;  /* 0x00000003ee058211 */ /* 0x000fca00020f140d */
[----:B------:R2:W-:Y:S01]  /*d5a0*/  @!P0 ST.E.64 [R4.64], R94 ;  /* 0x0000005e04008985 */ /* 0x0005e2000c101b06 */
[----:B------:R-:W-:-:S13]  /*d5b0*/  ISETP.GE.AND P0, PT, R237, c[0x0][0x3c8], PT ;  /* 0x0000f200ed007a0c */ /* 0x000fda0003f06270 */
[----:B------:R-:W-:Y:S05]  /*d5c0*/  @P0 BRA `(.L_x_1079) ;  /* 0x000002c000000947 */ /* 0x000fea0003800000 */
[----:B------:R-:W-:-:S04]  /*d5d0*/  LEA R2, P0, R237, R2, 0x2 ;  /* 0x00000002ed027211 */ /* 0x000fc800078010ff */
[----:B------:R-:W-:-:S05]  /*d5e0*/  LEA.HI.X R3, R237, R3, R12, 0x2, P0 ;  /* 0x00000003ed037211 */ /* 0x000fca00000f140c */
[----:B------:R1:W-:Y:S01]  /*d5f0*/  ST.E.64 [R2.64], R98 ;  /* 0x0000006202007985 */ /* 0x0003e2000c101b06 */
[----:B------:R-:W-:Y:S05]  /*d600*/  BRA `(.L_x_1079) ;  /* 0x0000028000007947 */ /* 0x000fea0003800000 */
.L_x_1075:
[----:B------:R-:W1:Y:S02]  /*d610*/  S2R R3, SR_TID.X ;  /* 0x0000000000037919 */ /* 0x000e640000002100 */
[----:B-1----:R-:W-:-:S13]  /*d620*/  ISETP.GT.AND P0, PT, R3, 0x7f, PT ;  /* 0x0000007f0300780c */ /* 0x002fda0003f04270 */
[----:B------:R-:W-:Y:S05]  /*d630*/  @P0 BRA `(.L_x_1079) ;  /* 0x0000025000000947 */ /* 0x000fea0003800000 */
[----:B------:R-:W-:Y:S02]  /*d640*/  MOV R2, c[0x0][0x4e8] ;  /* 0x00013a0000027a02 */ /* 0x000fe40000000f00 */
[----:B------:R-:W-:-:S03]  /*d650*/  IADD3 R6, R229, R3, RZ ;  /* 0x00000003e5067210 */ /* 0x000fc60007ffe0ff */
[----:B------:R-:W-:-:S05]  /*d660*/  IMAD R0, R2, c[0x0][0x388], RZ ;  /* 0x0000e20002007a24 */ /* 0x000fca00078e02ff */
[----:B------:R-:W-:-:S13]  /*d670*/  ISETP.GE.AND P0, PT, R6, R0, PT ;  /* 0x000000000600720c */ /* 0x000fda0003f06270 */
[----:B------:R-:W-:Y:S05]  /*d680*/  @P0 BRA `(.L_x_1079) ;  /* 0x0000020000000947 */ /* 0x000fea0003800000 */
[----:B------:R-:W-:Y:S01]  /*d690*/  ISETP.NE.AND P0, PT, R2, 0x1, PT ;  /* 0x000000010200780c */ /* 0x000fe20003f05270 */
[----:B------:R-:W-:Y:S01]  /*d6a0*/  IMAD.WIDE.U32 R2, R227, c[0x0][0x4d0], RZ ;  /* 0x00013400e3027a25 */ /* 0x000fe200078e00ff */
[----:B------:R-:W-:Y:S02]  /*d6b0*/  SHF.R.S32.HI R0, RZ, 0x1f, R227 ;  /* 0x0000001fff007819 */ /* 0x000fe400000114e3 */
[----:B------:R-:W-:-:S03]  /*d6c0*/  SHF.R.S32.HI R5, RZ, 0x1f, R226 ;  /* 0x0000001fff057819 */ /* 0x000fc600000114e2 */
[----:B------:R-:W-:Y:S02]  /*d6d0*/  IMAD R0, R0, c[0x0][0x4d0], RZ ;  /* 0x0001340000007a24 */ /* 0x000fe400078e02ff */
[----:B------:R-:W-:Y:S02]  /*d6e0*/  IMAD R5, R5, c[0x0][0x4d8], RZ ;  /* 0x0001360005057a24 */ /* 0x000fe400078e02ff */
[----:B------:R-:W-:Y:S01]  /*d6f0*/  IMAD R4, R227, c[0x0][0x4d4], R0 ;  /* 0x00013500e3047a24 */ /* 0x000fe200078e0200 */
[----:B------:R-:W-:Y:S01]  /*d700*/  MOV R0, R6 ;  /* 0x0000000600007202 */ /* 0x000fe20000000f00 */
[----:B------:R-:W-:-:S03]  /*d710*/  @P0 IMAD.HI.U32 R7, R6, c[0x0][0x4ec], RZ ;  /* 0x00013b0006070a27 */ /* 0x000fc600078e00ff */
[----:B------:R-:W-:Y:S02]  /*d720*/  IADD3 R3, R3, R4, RZ ;  /* 0x0000000403037210 */ /* 0x000fe40007ffe0ff */
[----:B------:R-:W-:Y:S01]  /*d730*/  @P0 SHF.R.U32.HI R0, RZ, c[0x0][0x4f0], R7 ;  /* 0x00013c00ff000a19 */ /* 0x000fe20000011607 */
[C---:B------:R-:W-:Y:S01]  /*d740*/  IMAD R7, R226.reuse, c[0x0][0x4dc], R5 ;  /* 0x00013700e2077a24 */ /* 0x040fe200078e0205 */
[----:B------:R-:W-:Y:S01]  /*d750*/  SHF.R.S32.HI R4, RZ, 0x1f, R228 ;  /* 0x0000001fff047819 */ /* 0x000fe200000114e4 */
[----:B------:R-:W-:Y:S01]  /*d760*/  IMAD.WIDE.U32 R2, R226, c[0x0][0x4d8], R2 ;  /* 0x00013600e2027a25 */ /* 0x000fe200078e0002 */
[----:B------:R-:W-:-:S04]  /*d770*/  IADD3 R5, -R0, RZ, RZ ;  /* 0x000000ff00057210 */ /* 0x000fc80007ffe1ff */
[----:B------:R-:W-:Y:S01]  /*d780*/  IADD3 R3, R3, R7, RZ ;  /* 0x0000000703037210 */ /* 0x000fe20007ffe0ff */
[----:B------:R-:W-:Y:S02]  /*d790*/  IMAD R7, R4, c[0x0][0x4e0], RZ ;  /* 0x0001380004077a24 */ /* 0x000fe400078e02ff */
[----:B------:R-:W-:Y:S02]  /*d7a0*/  IMAD R4, R5, c[0x0][0x4e8], R6 ;  /* 0x00013a0005047a24 */ /* 0x000fe400078e0206 */
[----:B------:R-:W-:-:S03]  /*d7b0*/  IMAD.WIDE.U32 R2, R228, c[0x0][0x4e0], R2 ;  /* 0x00013800e4027a25 */ /* 0x000fc600078e0002 */
[----:B------:R-:W-:Y:S01]  /*d7c0*/  SHF.R.S32.HI R5, RZ, 0x1f, R4 ;  /* 0x0000001fff057819 */ /* 0x000fe20000011404 */
[----:B------:R-:W-:Y:S01]  /*d7d0*/  IMAD R6, R228, c[0x0][0x4e4], R7 ;  /* 0x00013900e4067a24 */ /* 0x000fe200078e0207 */
[----:B------:R-:W-:Y:S02]  /*d7e0*/  SHF.R.S32.HI R7, RZ, 0x1f, R0 ;  /* 0x0000001fff077819 */ /* 0x000fe40000011400 */
[----:B------:R-:W-:Y:S01]  /*d7f0*/  IADD3 R2, P0, R0, R2, RZ ;  /* 0x0000000200027210 */ /* 0x000fe20007f1e0ff */
[----:B------:R-:W-:-:S03]  /*d800*/  IMAD R0, R5, c[0x0][0x4c8], RZ ;  /* 0x0001320005007a24 */ /* 0x000fc600078e02ff */
[----:B------:R-:W-:Y:S01]  /*d810*/  IADD3.X R3, R7, R3, R6, P0, !PT ;  /* 0x0000000307037210 */ /* 0x000fe200007fe406 */
[----:B------:R-:W-:-:S04]  /*d820*/  IMAD R0, R4, c[0x0][0x4cc], R0 ;  /* 0x0001330004007a24 */ /* 0x000fc800078e0200 */
[----:B------:R-:W-:-:S05]  /*d830*/  IMAD.WIDE.U32 R2, R4, c[0x0][0x4c8], R2 ;  /* 0x0001320004027a25 */ /* 0x000fca00078e0002 */
[----:B------:R-:W-:Y:S02]  /*d840*/  IADD3 R0, R3, R0, RZ ;  /* 0x0000000003007210 */ /* 0x000fe40007ffe0ff */
[----:B------:R-:W-:-:S04]  /*d850*/  LEA R4, P0, R2, c[0x0][0x4a8], 0x2 ;  /* 0x00012a0002047a11 */ /* 0x000fc800078010ff */
[----:B------:R-:W-:Y:S02]  /*d860*/  LEA.HI.X R5, R2, c[0x0][0x4ac], R0, 0x2, P0 ;  /* 0x00012b0002057a11 */ /* 0x000fe400000f1400 */
[----:B------:R-:W-:-:S05]  /*d870*/  MOV R0, 0xff800000 ;  /* 0xff80000000007802 */ /* 0x000fca0000000f00 */
[----:B------:R1:W-:Y:S02]  /*d880*/  STG.E [R4.64], R0 ;  /* 0x0000000004007986 */ /* 0x0003e4000c101906 */
.L_x_1079:
[----:B------:R-:W-:Y:S05]  /*d890*/  BSYNC B1 ;  /* 0x0000000000017941 */ /* 0x000fea0003800000 */
.L_x_1074:
[----:B-12---:R-:W2:Y:S02]  /*d8a0*/  LDL R0, [R1+0x4] ;  /* 0x0000040001007983 */ /* 0x006ea40000100800 */
[----:B--2---:R-:W-:-:S13]  /*d8b0*/  ISETP.NE.AND P0, PT, R0, RZ, PT ;  /* 0x000000ff0000720c */ /* 0x004fda0003f05270 */
[----:B------:R-:W-:Y:S01]  /*d8c0*/  @P0 WARPSYNC 0xffffffff ;  /* 0xffffffff00000948 */ /* 0x000fe20003800000 */
[----:B------:R-:W-:Y:S06]  /*d8d0*/  @P0 BAR.SYNC.DEFER_BLOCKING 0x5, 0x100 ;  /* 0x0144000000000b1d */ /* 0x000fec0000010000 */
[----:B------:R-:W1:Y:S04]  /*d8e0*/  @P0 LDS R236, [0x18100] ;  /* 0x01810000ffec0984 */ /* 0x000e680000000800 */
[----:B------:R-:W-:Y:S06]  /*d8f0*/  @P0 BAR.ARV 0x4, 0x100 ;  /* 0x0104000000000b1d */ /* 0x000fec0000002000 */
[----:B------:R-:W-:Y:S05]  /*d900*/  @P0 BRA `(.L_x_1080) ;  /* 0x0000007000000947 */ /* 0x000fea0003800000 */
[----:B------:R-:W-:Y:S05]  /*d910*/  BRA.DIV ~URZ, `(.L_x_1081) ;  /* 0x00001ca27f007947 */ /* 0x000fea000b800000 */
[----:B------:R2:W4:Y:S02]  /*d920*/  SHFL.IDX PT, R0, R17, RZ, 0x1f ;  /* 0x00001fff11007589 */ /* 0x00052400000e0000 */
.L_x_1106:
[----:B------:R-:W-:Y:S01]  /*d930*/  WARPSYNC 0xffffffff ;  /* 0xffffffff00007948 */ /* 0x000fe20003800000 */
[----:B------:R-:W-:Y:S01]  /*d940*/  BAR.SYNC.DEFER_BLOCKING 0x4, 0x100 ;  /* 0x0104000000007b1d */ /* 0x000fe20000010000 */
[----:B-1--4-:R-:W-:-:S05]  /*d950*/  MOV R236, R0 ;  /* 0x0000000000ec7202 */ /* 0x012fca0000000f00 */
[----:B------:R1:W-:Y:S04]  /*d960*/  @!P6 STS [0x18100], R17 ;  /* 0x01810011ff00e388 */ /* 0x0003e80000000800 */
[----:B------:R-:W-:Y:S06]  /*d970*/  BAR.ARV 0x5, 0x100 ;  /* 0x0144000000007b1d */ /* 0x000fec0000002000 */
.L_x_1080:
[----:B-1----:R-:W-:-:S13]  /*d980*/  ISETP.GE.AND P0, PT, R236, c[0x0][0x538], PT ;  /* 0x00014e00ec007a0c */ /* 0x002fda0003f06270 */
[----:B--2345:R-:W-:Y:S01]  /*d990*/  @P0 CALL.REL.NOINC `(.L_x_1082) ;  /* 0x0000001000000944 */ /* 0x03cfe20003c00000 */
[----:B------:R-:W-:Y:S05]  /*d9a0*/  BRA `(.L_x_1083) ;  /* 0xffff2f7000007947 */ /* 0x000fea000383ffff */
.L_x_1082:
[----:B------:R-:W-:Y:S05]  /*d9b0*/  EXIT ;  /* 0x000000000000794d */ /* 0x000fea0003800000 */
.L_x_1032:
[----:B------:R-:W-:Y:S01]  /*d9c0*/  IMAD.MOV.U32 R20, RZ, RZ, R9 ;  /* 0x000000ffff147224 */ /* 0x000fe200078e0009 */
[----:B------:R-:W-:Y:S01]  /*d9d0*/  MOV R3, RZ ;  /* 0x000000ff00037202 */ /* 0x000fe20000000f00 */
[----:B------:R-:W-:Y:S01]  /*d9e0*/  IMAD.MOV.U32 R0, RZ, RZ, 0x181f ;  /* 0x0000181fff007424 */ /* 0x000fe200078e00ff */
[----:B------:R-:W-:Y:S02]  /*d9f0*/  MOV R2, 0xda10 ;  /* 0x0000da1000027802 */ /* 0x000fe40000000f00 */
[----:B-----5:R-:W-:Y:S05]  /*da00*/  CALL.REL.NOINC `($__internal_17_$__cuda_sm70_shflsync_idx_p) ;  /* 0x00001c7000007944 */ /* 0x020fea0003c00000 */
[----:B------:R-:W-:Y:S01]  /*da10*/  MOV R8, R0 ;  /* 0x0000000000087202 */ /* 0x000fe20000000f00 */
[----:B------:R-:W-:Y:S05]  /*da20*/  BRA `(.L_x_1084) ;  /* 0xffff3b9000007947 */ /* 0x000fea000383ffff */
.L_x_1033:
[----:B------:R-:W-:Y:S01]  /*da30*/  IMAD.MOV.U32 R20, RZ, RZ, R11 ;  /* 0x000000ffff147224 */ /* 0x000fe200078e000b */
[----:B------:R-:W-:Y:S01]  /*da40*/  MOV R3, RZ ;  /* 0x000000ff00037202 */ /* 0x000fe20000000f00 */
[----:B------:R-:W-:Y:S01]  /*da50*/  IMAD.MOV.U32 R0, RZ, RZ, 0x181f ;  /* 0x0000181fff007424 */ /* 0x000fe200078e00ff */
[----:B------:R-:W-:Y:S02]  /*da60*/  MOV R2, 0xda80 ;  /* 0x0000da8000027802 */ /* 0x000fe40000000f00 */
[----:B-12--5:R-:W-:Y:S05]  /*da70*/  CALL.REL.NOINC `($__internal_17_$__cuda_sm70_shflsync_idx_p) ;  /* 0x00001c0000007944 */ /* 0x026fea0003c00000 */
[----:B------:R-:W-:Y:S05]  /*da80*/  BRA `(.L_x_1085) ;  /* 0xffff3b5000007947 */ /* 0x000fea000383ffff */
.L_x_1036:
[----:B------:R-:W-:Y:S01]  /*da90*/  IMAD.MOV.U32 R20, RZ, RZ, R9 ;  /* 0x000000ffff147224 */ /* 0x000fe200078e0009 */
[----:B--2---:R-:W-:Y:S01]  /*daa0*/  MOV R3, 0x1 ;  /* 0x0000000100037802 */ /* 0x004fe20000000f00 */
[----:B----4-:R-:W-:Y:S01]  /*dab0*/  IMAD.MOV.U32 R0, RZ, RZ, 0x181f ;  /* 0x0000181fff007424 */ /* 0x010fe200078e00ff */
[----:B------:R-:W-:-:S02]  /*dac0*/  MOV R2, 0xdae0 ;  /* 0x0000dae000027802 */ /* 0x000fc40000000f00 */
[----:B-1-3-5:R-:W-:Y:S05]  /*dad0*/  CALL.REL.NOINC `($__internal_17_$__cuda_sm70_shflsync_idx_p) ;  /* 0x00001ba000007944 */ /* 0x02afea0003c00000 */
[----:B------:R-:W-:Y:S01]  /*dae0*/  IMAD.MOV.U32 R8, RZ, RZ, R0 ;  /* 0x000000ffff087224 */ /* 0x000fe200078e0000 */
[----:B------:R-:W-:Y:S01]  /*daf0*/  MOV R3, 0x1 ;  /* 0x0000000100037802 */ /* 0x000fe20000000f00 */
[----:B------:R-:W-:Y:S01]  /*db00*/  IMAD.MOV.U32 R20, RZ, RZ, R11 ;  /* 0x000000ffff147224 */ /* 0x000fe200078e000b */
[----:B------:R-:W-:-:S02]  /*db10*/  MOV R0, 0x181f ;  /* 0x0000181f00007802 */ /* 0x000fc40000000f00 */
[----:B------:R-:W-:Y:S02]  /*db20*/  MOV R2, 0xdb40 ;  /* 0x0000db4000027802 */ /* 0x000fe40000000f00 */
[----:B------:R-:W-:Y:S05]  /*db30*/  CALL.REL.NOINC `($__internal_17_$__cuda_sm70_shflsync_idx_p) ;  /* 0x00001b4000007944 */ /* 0x000fea0003c00000 */
[----:B------:R-:W-:Y:S05]  /*db40*/  BRA `(.L_x_1086) ;  /* 0xffff3c2000007947 */ /* 0x000fea000383ffff */
.L_x_1039:
[----:B------:R-:W-:Y:S01]  /*db50*/  IMAD.MOV.U32 R20, RZ, RZ, R9 ;  /* 0x000000ffff147224 */ /* 0x000fe200078e0009 */
[----:B-1----:R-:W-:Y:S01]  /*db60*/  MOV R3, 0x2 ;  /* 0x0000000200037802 */ /* 0x002fe20000000f00 */
[----:B----4-:R-:W-:Y:S01]  /*db70*/  IMAD.MOV.U32 R0, RZ, RZ, 0x181f ;  /* 0x0000181fff007424 */ /* 0x010fe200078e00ff */
[----:B------:R-:W-:Y:S02]  /*db80*/  MOV R2, 0xdba0 ;  /* 0x0000dba000027802 */ /* 0x000fe40000000f00 */
[----:B--23-5:R-:W-:Y:S05]  /*db90*/  CALL.REL.NOINC `($__internal_17_$__cuda_sm70_shflsync_idx_p) ;  /* 0x00001ae000007944 */ /* 0x02cfea0003c00000 */
[----:B------:R-:W-:Y:S01]  /*dba0*/  MOV R8, R0 ;  /* 0x0000000000087202 */ /* 0x000fe20000000f00 */
[----:B------:R-:W-:Y:S05]  /*dbb0*/  BRA `(.L_x_1087) ;  /* 0xffff3d1000007947 */ /* 0x000fea000383ffff */
.L_x_1040:
[----:B------:R-:W-:Y:S01]  /*dbc0*/  IMAD.MOV.U32 R20, RZ, RZ, R11 ;  /* 0x000000ffff147224 */ /* 0x000fe200078e000b */
[----:B------:R-:W-:Y:S01]  /*dbd0*/  MOV R3, 0x2 ;  /* 0x0000000200037802 */ /* 0x000fe20000000f00 */
[----:B----4-:R-:W-:Y:S01]  /*dbe0*/  IMAD.MOV.U32 R0, RZ, RZ, 0x181f ;  /* 0x0000181fff007424 */ /* 0x010fe200078e00ff */
[----:B------:R-:W-:Y:S02]  /*dbf0*/  MOV R2, 0xdc10 ;  /* 0x0000dc1000027802 */ /* 0x000fe40000000f00 */
[----:B-123-5:R-:W-:Y:S05]  /*dc00*/  CALL.REL.NOINC `($__internal_17_$__cuda_sm70_shflsync_idx_p) ;  /* 0x00001a7000007944 */ /* 0x02efea0003c00000 */
[----:B------:R-:W-:Y:S05]  /*dc10*/  BRA `(.L_x_1088) ;  /* 0xffff3cd000007947 */ /* 0x000fea000383ffff */
.L_x_1043:
[----:B------:R-:W-:Y:S01]  /*dc20*/  IMAD.MOV.U32 R20, RZ, RZ, R9 ;  /* 0x000000ffff147224 */ /* 0x000fe200078e0009 */
[----:B-1----:R-:W-:Y:S01]  /*dc30*/  MOV R3, 0x3 ;  /* 0x0000000300037802 */ /* 0x002fe20000000f00 */
[----:B------:R-:W-:Y:S01]  /*dc40*/  IMAD.MOV.U32 R0, RZ, RZ, 0x181f ;  /* 0x0000181fff007424 */ /* 0x000fe200078e00ff */
[----:B------:R-:W-:-:S02]  /*dc50*/  MOV R2, 0xdc70 ;  /* 0x0000dc7000027802 */ /* 0x000fc40000000f00 */
[----:B--2345:R-:W-:Y:S05]  /*dc60*/  CALL.REL.NOINC `($__internal_17_$__cuda_sm70_shflsync_idx_p) ;  /* 0x00001a1000007944 */ /* 0x03cfea0003c00000 */
[----:B------:R-:W-:Y:S01]  /*dc70*/  IMAD.MOV.U32 R8, RZ, RZ, R0 ;  /* 0x000000ffff087224 */ /* 0x000fe200078e0000 */
[----:B------:R-:W-:Y:S01]  /*dc80*/  MOV R3, 0x3 ;  /* 0x0000000300037802 */ /* 0x000fe20000000f00 */
[----:B------:R-:W-:Y:S01]  /*dc90*/  IMAD.MOV.U32 R20, RZ, RZ, R11 ;  /* 0x000000ffff147224 */ /* 0x000fe200078e000b */
[----:B------:R-:W-:-:S02]  /*dca0*/  MOV R0, 0x181f ;  /* 0x0000181f00007802 */ /* 0x000fc40000000f00 */
[----:B------:R-:W-:Y:S02]  /*dcb0*/  MOV R2, 0xdcd0 ;  /* 0x0000dcd000027802 */ /* 0x000fe40000000f00 */
[----:B------:R-:W-:Y:S05]  /*dcc0*/  CALL.REL.NOINC `($__internal_17_$__cuda_sm70_shflsync_idx_p) ;  /* 0x000019b000007944 */ /* 0x000fea0003c00000 */
[----:B------:R-:W-:Y:S05]  /*dcd0*/  BRA `(.L_x_1089) ;  /* 0xffff3d8000007947 */ /* 0x000fea000383ffff */
.L_x_1046:
[----:B------:R-:W-:Y:S01]  /*dce0*/  IMAD.MOV.U32 R20, RZ, RZ, R5 ;  /* 0x000000ffff147224 */ /* 0x000fe200078e0005 */
[----:B------:R-:W-:Y:S01]  /*dcf0*/  MOV R3, RZ ;  /* 0x000000ff00037202 */ /* 0x000fe20000000f00 */
[----:B------:R-:W-:Y:S01]  /*dd00*/  IMAD.MOV.U32 R0, RZ, RZ, 0x181f ;  /* 0x0000181fff007424 */ /* 0x000fe200078e00ff */
[----:B------:R-:W-:Y:S02]  /*dd10*/  MOV R2, 0xdd30 ;  /* 0x0000dd3000027802 */ /* 0x000fe40000000f00 */
[----:B------:R-:W-:Y:S05]  /*dd20*/  CALL.REL.NOINC `($__internal_17_$__cuda_sm70_shflsync_idx_p) ;  /* 0x0000195000007944 */ /* 0x000fea0003c00000 */
[----:B------:R-:W-:Y:S01]  /*dd30*/  MOV R4, R0 ;  /* 0x0000000000047202 */ /* 0x000fe20000000f00 */
[----:B------:R-:W-:Y:S05]  /*dd40*/  BRA `(.L_x_1090) ;  /* 0xffff57b000007947 */ /* 0x000fea000383ffff */
.L_x_1047:
[----:B------:R-:W-:Y:S01]  /*dd50*/  IMAD.MOV.U32 R20, RZ, RZ, R12 ;  /* 0x000000ffff147224 */ /* 0x000fe200078e000c */
[----:B------:R-:W-:Y:S01]  /*dd60*/  MOV R3, RZ ;  /* 0x000000ff00037202 */ /* 0x000fe20000000f00 */
[----:B------:R-:W-:Y:S01]  /*dd70*/  IMAD.MOV.U32 R0, RZ, RZ, 0x181f ;  /* 0x0000181fff007424 */ /* 0x000fe200078e00ff */
[----:B------:R-:W-:Y:S02]  /*dd80*/  MOV R2, 0xdda0 ;  /* 0x0000dda000027802 */ /* 0x000fe40000000f00 */
[----:B-12---:R-:W-:Y:S05]  /*dd90*/  CALL.REL.NOINC `($__internal_17_$__cuda_sm70_shflsync_idx_p) ;  /* 0x000018e000007944 */ /* 0x006fea0003c00000 */
[C---:B------:R-:W-:Y:S01]  /*dda0*/  IADD3 R8, P0, R0.reuse, R107, RZ ;  /* 0x0000006b00087210 */ /* 0x040fe20007f1e0ff */
[----:B------:R-:W-:Y:S01]  /*ddb0*/  IMAD.MOV.U32 R20, RZ, RZ, R5 ;  /* 0x000000ffff147224 */ /* 0x000fe200078e0005 */
[----:B------:R-:W-:Y:S02]  /*ddc0*/  IADD3 R6, P6, R0, R108, RZ ;  /* 0x0000006c00067210 */ /* 0x000fe40007fde0ff */
[----:B------:R-:W-:Y:S01]  /*ddd0*/  ISETP.GE.AND P5, PT, R197, c[0x0][0x1d4], PT ;  /* 0x00007500c5007a0c */ /* 0x000fe20003fa6270 */
[----:B------:R-:W-:Y:S01]  /*dde0*/  IMAD.X R9, R4, 0x1, R101, P0 ;  /* 0x0000000104097824 */ /* 0x000fe200000e0665 */
[----:B------:R-:W-:Y:S01]  /*ddf0*/  ISETP.GE.AND P2, PT, R208, c[0x0][0x1d4], PT ;  /* 0x00007500d0007a0c */ /* 0x000fe20003f46270 */
[----:B------:R-:W-:Y:S01]  /*de00*/  IMAD.X R7, R4, 0x1, R104, P6 ;  /* 0x0000000104077824 */ /* 0x000fe200030e0668 */
[----:B------:R-:W-:-:S02]  /*de10*/  ISETP.GE.AND P0, PT, R207, c[0x0][0x1d4], PT ;  /* 0x00007500cf007a0c */ /* 0x000fc40003f06270 */
        /* <DEDUP_REMOVED lines=14> */
[----:B-1----:R-:W-:Y:S05]  /*df00*/  CALL.REL.NOINC `($__internal_17_$__cuda_sm70_shflsync_idx_p) ;  /* 0x0000177000007944 */ /* 0x002fea0003c00000 */
[----:B------:R-:W-:Y:S01]  /*df10*/  IMAD.MOV.U32 R4, RZ, RZ, R0 ;  /* 0x000000ffff047224 */ /* 0x000fe200078e0000 */
[----:B------:R-:W-:Y:S01]  /*df20*/  MOV R3, 0x1 ;  /* 0x0000000100037802 */ /* 0x000fe20000000f00 */
[----:B------:R-:W-:Y:S01]  /*df30*/  IMAD.MOV.U32 R20, RZ, RZ, R12 ;  /* 0x000000ffff147224 */ /* 0x000fe200078e000c */
[----:B------:R-:W-:-:S02]  /*df40*/  MOV R0, 0x181f ;  /* 0x0000181f00007802 */ /* 0x000fc40000000f00 */
[----:B------:R-:W-:Y:S02]  /*df50*/  MOV R2, 0xdf70 ;  /* 0x0000df7000027802 */ /* 0x000fe40000000f00 */
[----:B------:R-:W-:Y:S05]  /*df60*/  CALL.REL.NOINC `($__internal_17_$__cuda_sm70_shflsync_idx_p) ;  /* 0x0000171000007944 */ /* 0x000fea0003c00000 */
[----:B------:R-:W-:Y:S05]  /*df70*/  BRA `(.L_x_1091) ;  /* 0xffff56d000007947 */ /* 0x000fea000383ffff */
.L_x_1048:
[----:B------:R-:W-:Y:S01]  /*df80*/  IMAD.MOV.U32 R20, RZ, RZ, R4 ;  /* 0x000000ffff147224 */ /* 0x000fe200078e0004 */
[----:B------:R-:W-:Y:S01]  /*df90*/  MOV R3, RZ ;  /* 0x000000ff00037202 */ /* 0x000fe20000000f00 */
[----:B------:R-:W-:Y:S01]  /*dfa0*/  IMAD.MOV.U32 R0, RZ, RZ, 0x1c1f ;  /* 0x00001c1fff007424 */ /* 0x000fe200078e00ff */
[----:B------:R-:W-:Y:S02]  /*dfb0*/  MOV R2, 0xdfd0 ;  /* 0x0000dfd000027802 */ /* 0x000fe40000000f00 */
[----:B------:R-:W-:Y:S05]  /*dfc0*/  CALL.REL.NOINC `($__internal_17_$__cuda_sm70_shflsync_idx_p) ;  /* 0x000016b000007944 */ /* 0x000fea0003c00000 */
[----:B------:R-:W-:Y:S05]  /*dfd0*/  BRA `(.L_x_1092) ;  /* 0xffff58b000007947 */ /* 0x000fea000383ffff */
.L_x_1049:
[----:B------:R-:W-:Y:S01]  /*dfe0*/  IMAD.MOV.U32 R20, RZ, RZ, R4 ;  /* 0x000000ffff147224 */ /* 0x000fe200078e0004 */
[----:B------:R-:W-:Y:S01]  /*dff0*/  MOV R3, 0x1 ;  /* 0x0000000100037802 */ /* 0x000fe20000000f00 */
[----:B------:R-:W-:Y:S01]  /*e000*/  IMAD.MOV.U32 R0, RZ, RZ, 0x1c1f ;  /* 0x00001c1fff007424 */ /* 0x000fe200078e00ff */
[----:B------:R-:W-:Y:S02]  /*e010*/  MOV R2, 0xe030 ;  /* 0x0000e03000027802 */ /* 0x000fe40000000f00 */
[----:B-1----:R-:W-:Y:S05]  /*e020*/  CALL.REL.NOINC `($__internal_17_$__cuda_sm70_shflsync_idx_p) ;  /* 0x0000165000007944 */ /* 0x002fea0003c00000 */
[----:B------:R-:W-:Y:S01]  /*e030*/  IMAD.IADD R0, R5, 0x1, R0 ;  /* 0x0000000105007824 */ /* 0x000fe200078e0200 */
[----:B------:R-:W-:-:S04]  /*e040*/  FMNMX.FTZ R2, R8, R9, !PT ;  /* 0x0000000908027209 */ /* 0x000fc80007810000 */
[----:B------:R-:W-:Y:S02]  /*e050*/  IMNMX R0, R6, R0, PT ;  /* 0x0000000006007217 */ /* 0x000fe40003800200 */
[----:B------:R-:W-:Y:S02]  /*e060*/  FMNMX.FTZ R2, R11, R2, !PT ;  /* 0x000000020b027209 */ /* 0x000fe40007810000 */
[C---:B------:R-:W-:Y:S02]  /*e070*/  ISETP.GT.AND P5, PT, R0.reuse, RZ, PT ;  /* 0x000000ff0000720c */ /* 0x040fe40003fa4270 */
[C---:B------:R-:W-:Y:S02]  /*e080*/  ISETP.GT.AND P2, PT, R0.reuse, 0x1, PT ;  /* 0x000000010000780c */ /* 0x040fe40003f44270 */
[----:B------:R-:W-:Y:S02]  /*e090*/  ISETP.GT.AND P0, PT, R0, 0x8, PT ;  /* 0x000000080000780c */ /* 0x000fe40003f04270 */
[----:B------:R-:W-:-:S02]  /*e0a0*/  FSEL R5, R77, -INF , P5 ;  /* 0xff8000004d057808 */ /* 0x000fc40002800000 */
[----:B------:R-:W-:Y:S02]  /*e0b0*/  FSEL R6, R67, -INF , P2 ;  /* 0xff80000043067808 */ /* 0x000fe40001000000 */
[----:B------:R-:W-:Y:S02]  /*e0c0*/  ISETP.GT.AND P2, PT, R0, 0x9, PT ;  /* 0x000000090000780c */ /* 0x000fe40003f44270 */
[----:B------:R-:W-:Y:S02]  /*e0d0*/  FSEL R7, R66, -INF , P0 ;  /* 0xff80000042077808 */ /* 0x000fe40000000000 */
[----:B------:R-:W-:Y:S02]  /*e0e0*/  FMNMX.FTZ R3, R5, R6, !PT ;  /* 0x0000000605037209 */ /* 0x000fe40007810000 */
[----:B------:R-:W-:Y:S02]  /*e0f0*/  FMNMX.FTZ R100, R13, R2, !PT ;  /* 0x000000020d647209 */ /* 0x000fe40007810000 */
[----:B------:R-:W-:-:S02]  /*e100*/  ISETP.GT.AND P0, PT, R0, 0x10, PT ;  /* 0x000000100000780c */ /* 0x000fc40003f04270 */
[----:B------:R-:W-:Y:S02]  /*e110*/  FSEL R10, R65, -INF , P2 ;  /* 0xff800000410a7808 */ /* 0x000fe40001000000 */
[----:B------:R-:W-:Y:S02]  /*e120*/  FMNMX.FTZ R2, R7, R3, !PT ;  /* 0x0000000307027209 */ /* 0x000fe40007810000 */
[----:B------:R-:W-:Y:S02]  /*e130*/  FMNMX.FTZ R100, R15, R100, !PT ;  /* 0x000000640f647209 */ /* 0x000fe40007810000 */
[----:B------:R-:W-:Y:S02]  /*e140*/  ISETP.GT.AND P2, PT, R0, 0x11, PT ;  /* 0x000000110000780c */ /* 0x000fe40003f44270 */
[----:B------:R-:W-:Y:S02]  /*e150*/  FSEL R14, R53, -INF , P0 ;  /* 0xff800000350e7808 */ /* 0x000fe40000000000 */
[----:B------:R-:W-:-:S02]  /*e160*/  FMNMX.FTZ R2, R10, R2, !PT ;  /* 0x000000020a027209 */ /* 0x000fc40007810000 */
[----:B------:R-:W-:Y:S02]  /*e170*/  FMNMX.FTZ R100, R21, R100, !PT ;  /* 0x0000006415647209 */ /* 0x000fe40007810000 */
        /* <DEDUP_REMOVED lines=36> */
[----:B------:R-:W-:Y:S01]  /*e3c0*/  ISETP.GT.AND P2, PT, R0, 0x39, PT ;  /* 0x000000390000780c */ /* 0x000fe20003f44270 */
[----:B------:R-:W-:Y:S01]  /*e3d0*/  IMAD.MOV.U32 R0, RZ, RZ, 0x2 ;  /* 0x00000002ff007424 */ /* 0x000fe200078e00ff */
[----:B------:R-:W-:Y:S02]  /*e3e0*/  FSEL R101, R27, -INF , P0 ;  /* 0xff8000001b657808 */ /* 0x000fe40000000000 */
[----:B------:R-:W-:Y:S02]  /*e3f0*/  FMNMX.FTZ R12, R156, R12, !PT ;  /* 0x0000000c9c0c7209 */ /* 0x000fe40007810000 */
[----:B------:R-:W-:Y:S02]  /*e400*/  FMNMX.FTZ R100, R158, R100, !PT ;  /* 0x000000649e647209 */ /* 0x000fe40007810000 */
[----:B------:R-:W-:-:S02]  /*e410*/  FSEL R102, R26, -INF , P2 ;  /* 0xff8000001a667808 */ /* 0x000fc40001000000 */
[----:B------:R-:W-:Y:S01]  /*e420*/  FMNMX.FTZ R12, R101, R12, !PT ;  /* 0x0000000c650c7209 */ /* 0x000fe20007810000 */
[----:B------:R-:W-:Y:S01]  /*e430*/  IMAD.MOV.U32 R4, RZ, RZ, R100 ;  /* 0x000000ffff047224 */ /* 0x000fe200078e0064 */
[----:B------:R-:W-:Y:S02]  /*e440*/  MOV R2, 0xe470 ;  /* 0x0000e47000027802 */ /* 0x000fe40000000f00 */
[----:B------:R-:W-:Y:S02]  /*e450*/  FMNMX.FTZ R12, R102, R12, !PT ;  /* 0x0000000c660c7209 */ /* 0x000fe40007810000 */
[----:B------:R-:W-:Y:S05]  /*e460*/  CALL.REL.NOINC `($__internal_16_$__cuda_sm70_shflsync_bfly_p) ;  /* 0x000011b000007944 */ /* 0x000fea0003c00000 */
[----:B------:R-:W-:Y:S01]  /*e470*/  FMNMX.FTZ R100, R100, R0, !PT ;  /* 0x0000000064647209 */ /* 0x000fe20007810000 */
[----:B------:R-:W-:Y:S01]  /*e480*/  IMAD.MOV.U32 R0, RZ, RZ, 0x1 ;  /* 0x00000001ff007424 */ /* 0x000fe200078e00ff */
[----:B------:R-:W-:-:S03]  /*e490*/  MOV R2, 0xe4c0 ;  /* 0x0000e4c000027802 */ /* 0x000fc60000000f00 */
[----:B------:R-:W-:Y:S02]  /*e4a0*/  IMAD.MOV.U32 R4, RZ, RZ, R100 ;  /* 0x000000ffff047224 */ /* 0x000fe400078e0064 */
[----:B------:R-:W-:Y:S05]  /*e4b0*/  CALL.REL.NOINC `($__internal_16_$__cuda_sm70_shflsync_bfly_p) ;  /* 0x0000116000007944 */ /* 0x000fea0003c00000 */
[----:B------:R-:W-:Y:S01]  /*e4c0*/  FMNMX.FTZ R100, R100, R0, !PT ;  /* 0x0000000064647209 */ /* 0x000fe20007810000 */
[----:B------:R-:W-:Y:S01]  /*e4d0*/  IMAD.MOV.U32 R4, RZ, RZ, R12 ;  /* 0x000000ffff047224 */ /* 0x000fe200078e000c */
[----:B------:R-:W-:Y:S01]  /*e4e0*/  MOV R2, 0xe510 ;  /* 0x0000e51000027802 */ /* 0x000fe20000000f00 */
[----:B------:R-:W-:Y:S02]  /*e4f0*/  IMAD.MOV.U32 R0, RZ, RZ, 0x2 ;  /* 0x00000002ff007424 */ /* 0x000fe400078e00ff */
[----:B------:R-:W-:Y:S05]  /*e500*/  CALL.REL.NOINC `($__internal_16_$__cuda_sm70_shflsync_bfly_p) ;  /* 0x0000111000007944 */ /* 0x000fea0003c00000 */
[----:B------:R-:W-:Y:S01]  /*e510*/  FMNMX.FTZ R12, R12, R0, !PT ;  /* 0x000000000c0c7209 */ /* 0x000fe20007810000 */
[----:B------:R-:W-:Y:S01]  /*e520*/  IMAD.MOV.U32 R0, RZ, RZ, 0x1 ;  /* 0x00000001ff007424 */ /* 0x000fe200078e00ff */
[----:B------:R-:W-:-:S03]  /*e530*/  MOV R2, 0xe560 ;  /* 0x0000e56000027802 */ /* 0x000fc60000000f00 */
[----:B------:R-:W-:Y:S02]  /*e540*/  IMAD.MOV.U32 R4, RZ, RZ, R12 ;  /* 0x000000ffff047224 */ /* 0x000fe400078e000c */
[----:B------:R-:W-:Y:S05]  /*e550*/  CALL.REL.NOINC `($__internal_16_$__cuda_sm70_shflsync_bfly_p) ;  /* 0x000010c000007944 */ /* 0x000fea0003c00000 */
[----:B------:R-:W-:Y:S01]  /*e560*/  MOV R3, R0 ;  /* 0x0000000000037202 */ /* 0x000fe20000000f00 */
[----:B------:R-:W-:Y:S05]  /*e570*/  BRA `(.L_x_1093) ;  /* 0xffff59c000007947 */ /* 0x000fea000383ffff */
.L_x_1053:
[----:B------:R-:W-:Y:S01]  /*e580*/  MOV R3, RZ ;  /* 0x000000ff00037202 */ /* 0x000fe20000000f00 */
[----:B------:R-:W-:Y:S01]  /*e590*/  IMAD.MOV.U32 R20, RZ, RZ, R5 ;  /* 0x000000ffff147224 */ /* 0x000fe200078e0005 */
[----:B------:R-:W-:Y:S01]  /*e5a0*/  MOV R2, 0xe5d0 ;  /* 0x0000e5d000027802 */ /* 0x000fe20000000f00 */
[----:B------:R-:W-:Y:S02]  /*e5b0*/  IMAD.MOV.U32 R0, RZ, RZ, 0x181f ;  /* 0x0000181fff007424 */ /* 0x000fe400078e00ff */
[----:B-1234-:R-:W-:Y:S05]  /*e5c0*/  CALL.REL.NOINC `($__internal_17_$__cuda_sm70_shflsync_idx_p) ;  /* 0x000010b000007944 */ /* 0x01efea0003c00000 */
[----:B------:R-:W-:Y:S01]  /*e5d0*/  MOV R4, R0 ;  /* 0x0000000000047202 */ /* 0x000fe20000000f00 */
[----:B------:R-:W-:-:S05]  /*e5e0*/  BRA `(.L_x_1094) ;  /* 0xffff6d4000007947 */ /* 0x000fca000383ffff */
.L_x_1054:
[----:B------:R-:W-:Y:S01]  /*e5f0*/  MOV R3, RZ ;  /* 0x000000ff00037202 */ /* 0x000fe20000000f00 */
[----:B------:R-:W-:Y:S01]  /*e600*/  IMAD.MOV.U32 R20, RZ, RZ, R12 ;  /* 0x000000ffff147224 */ /* 0x000fe200078e000c */
[----:B------:R-:W-:Y:S01]  /*e610*/  MOV R2, 0xe640 ;  /* 0x0000e64000027802 */ /* 0x000fe20000000f00 */
[----:B------:R-:W-:Y:S02]  /*e620*/  IMAD.MOV.U32 R0, RZ, RZ, 0x181f ;  /* 0x0000181fff007424 */ /* 0x000fe400078e00ff */
[----:B-1234-:R-:W-:Y:S05]  /*e630*/  CALL.REL.NOINC `($__internal_17_$__cuda_sm70_shflsync_idx_p) ;  /* 0x0000104000007944 */ /* 0x01efea0003c00000 */
[----:B------:R-:W-:Y:S01]  /*e640*/  ISETP.GE.AND P6, PT, R197, c[0x0][0x1d4], PT ;  /* 0x00007500c5007a0c */ /* 0x000fe20003fc6270 */
[----:B------:R-:W-:Y:S01]  /*e650*/  IMAD.MOV.U32 R20, RZ, RZ, R5 ;  /* 0x000000ffff147224 */ /* 0x000fe200078e0005 */
[----:B------:R-:W-:Y:S02]  /*e660*/  IADD3 R2, P0, R0, R21, RZ ;  /* 0x0000001500027210 */ /* 0x000fe40007f1e0ff */
[----:B------:R-:W-:Y:S02]  /*e670*/  ISETP.GE.AND P5, PT, R208, c[0x0][0x1d4], PT ;  /* 0x00007500d0007a0c */ /* 0x000fe40003fa6270 */
[----:B------:R-:W-:Y:S01]  /*e680*/  IADD3 R6, P2, R0, R22, RZ ;  /* 0x0000001600067210 */ /* 0x000fe20007f5e0ff */
[C---:B------:R-:W-:Y:S01]  /*e690*/  IMAD.X R3, R4.reuse, 0x1, R13, P0 ;  /* 0x0000000104037824 */ /* 0x040fe200000e060d */
[----:B------:R-:W-:Y:S02]  /*e6a0*/  ISETP.GE.AND P0, PT, R207, c[0x0][0x1d4], PT ;  /* 0x00007500cf007a0c */ /* 0x000fe40003f06270 */
[----:B------:R-:W-:Y:S01]  /*e6b0*/  SEL R5, RZ, 0x10, P6 ;  /* 0x00000010ff057807 */ /* 0x000fe20003000000 */
[----:B------:R-:W-:Y:S02]  /*e6c0*/  IMAD.X R7, R4, 0x1, R14, P2 ;  /* 0x0000000104077824 */ /* 0x000fe400010e060e */
[----:B------:R-:W-:Y:S01]  /*e6d0*/  @!PT LDS RZ, [RZ] ;  /* 0x00000000fffff984 */ /* 0x000fe20000000800 */
[----:B------:R-:W-:Y:S01]  /*e6e0*/  @!PT LDS RZ, [RZ] ;  /* 0x00000000fffff984 */ /* 0x000fe20000000800 */
[----:B------:R-:W-:Y:S01]  /*e6f0*/  @!PT LDS RZ, [RZ] ;  /* 0x00000000fffff984 */ /* 0x000fe20000000800 */
[----:B------:R1:W-:Y:S04]  /*e700*/  LDGSTS.E.BYPASS.LTC128B.128 [R182+0x100], [R2.64], !P6 ;  /* 0x0010000002b67fae */ /* 0x0003e8000f101d46 */
[----:B------:R2:W-:Y:S01]  /*e710*/  LDGSTS.E.BYPASS.LTC128B.128 [R182+0x2100], [R6.64], !P5 ;  /* 0x0210000006b67fae */ /* 0x0005e2000e901d46 */
[----:B-1----:R-:W-:Y:S01]  /*e720*/  IADD3 R2, P2, R0, R23, RZ ;  /* 0x0000001700027210 */ /* 0x002fe20007f5e0ff */
[----:B------:R-:W-:Y:S01]  /*e730*/  IMAD.MOV.U32 R0, RZ, RZ, 0x181f ;  /* 0x0000181fff007424 */ /* 0x000fe200078e00ff */
[----:B--2---:R-:W-:Y:S03]  /*e740*/  SEL R6, RZ, 0x10, P5 ;  /* 0x00000010ff067807 */ /* 0x004fe60002800000 */
[----:B------:R-:W-:Y:S01]  /*e750*/  IMAD.X R3, R4, 0x1, R15, P2 ;  /* 0x0000000104037824 */ /* 0x000fe200010e060f */
[----:B------:R-:W-:Y:S04]  /*e760*/  SEL R7, RZ, 0x10, P0 ;  /* 0x00000010ff077807 */ /* 0x000fe80000000000 */
[----:B------:R1:W-:Y:S02]  /*e770*/  LDGSTS.E.BYPASS.LTC128B.128 [R182+0x4100], [R2.64], !P0 ;  /* 0x0410000002b67fae */ /* 0x0003e4000c101d46 */
[----:B-1----:R-:W-:Y:S01]  /*e780*/  MOV R2, 0xe7b0 ;  /* 0x0000e7b000027802 */ /* 0x002fe20000000f00 */
[----:B------:R-:W-:Y:S02]  /*e790*/  IMAD.MOV.U32 R3, RZ, RZ, 0x1 ;  /* 0x00000001ff037424 */ /* 0x000fe400078e00ff */
[----:B------:R-:W-:Y:S05]  /*e7a0*/  CALL.REL.NOINC `($__internal_17_$__cuda_sm70_shflsync_idx_p) ;  /* 0x00000ed000007944 */ /* 0x000fea0003c00000 */
[----:B------:R-:W-:Y:S01]  /*e7b0*/  MOV R3, 0x1 ;  /* 0x0000000100037802 */ /* 0x000fe20000000f00 */
[----:B------:R-:W-:Y:S01]  /*e7c0*/  IMAD.MOV.U32 R4, RZ, RZ, R0 ;  /* 0x000000ffff047224 */ /* 0x000fe200078e0000 */
[----:B------:R-:W-:Y:S01]  /*e7d0*/  MOV R0, 0x181f ;  /* 0x0000181f00007802 */ /* 0x000fe20000000f00 */
[----:B------:R-:W-:Y:S01]  /*e7e0*/  IMAD.MOV.U32 R20, RZ, RZ, R12 ;  /* 0x000000ffff147224 */ /* 0x000fe200078e000c */
[----:B------:R-:W-:Y:S02]  /*e7f0*/  MOV R2, 0xe810 ;  /* 0x0000e81000027802 */ /* 0x000fe40000000f00 */
[----:B------:R-:W-:Y:S05]  /*e800*/  CALL.REL.NOINC `($__internal_17_$__cuda_sm70_shflsync_idx_p) ;  /* 0x00000e7000007944 */ /* 0x000fea0003c00000 */
[----:B------:R-:W-:-:S05]  /*e810*/  BRA `(.L_x_1095) ;  /* 0xffff6c6000007947 */ /* 0x000fca000383ffff */
.L_x_1057:
[----:B------:R-:W-:Y:S01]  /*e820*/  MOV R3, RZ ;  /* 0x000000ff00037202 */ /* 0x000fe20000000f00 */
[----:B------:R-:W-:Y:S01]  /*e830*/  IMAD.MOV.U32 R20, RZ, RZ, R5 ;  /* 0x000000ffff147224 */ /* 0x000fe200078e0005 */
[----:B------:R-:W-:Y:S01]  /*e840*/  MOV R2, 0xe870 ;  /* 0x0000e87000027802 */ /* 0x000fe20000000f00 */
[----:B------:R-:W-:Y:S02]  /*e850*/  IMAD.MOV.U32 R0, RZ, RZ, 0x181f ;  /* 0x0000181fff007424 */ /* 0x000fe400078e00ff */
[----:B------:R-:W-:Y:S05]  /*e860*/  CALL.REL.NOINC `($__internal_17_$__cuda_sm70_shflsync_idx_p) ;  /* 0x00000e1000007944 */ /* 0x000fea0003c00000 */
[----:B------:R-:W-:Y:S01]  /*e870*/  MOV R4, R0 ;  /* 0x0000000000047202 */ /* 0x000fe20000000f00 */
[----:B------:R-:W-:-:S05]  /*e880*/  BRA `(.L_x_1096) ;  /* 0xffff7d5000007947 */ /* 0x000fca000383ffff */
.L_x_1058:
[----:B------:R-:W-:Y:S01]  /*e890*/  MOV R3, RZ ;  /* 0x000000ff00037202 */ /* 0x000fe20000000f00 */
[----:B------:R-:W-:Y:S01]  /*e8a0*/  IMAD.MOV.U32 R20, RZ, RZ, R8 ;  /* 0x000000ffff147224 */ /* 0x000fe200078e0008 */
[----:B------:R-:W-:Y:S01]  /*e8b0*/  MOV R2, 0xe8e0 ;  /* 0x0000e8e000027802 */ /* 0x000fe20000000f00 */
[----:B------:R-:W-:Y:S02]  /*e8c0*/  IMAD.MOV.U32 R0, RZ, RZ, 0x181f ;  /* 0x0000181fff007424 */ /* 0x000fe400078e00ff */
[----:B-12---:R-:W-:Y:S05]  /*e8d0*/  CALL.REL.NOINC `($__internal_17_$__cuda_sm70_shflsync_idx_p) ;  /* 0x00000da000007944 */ /* 0x006fea0003c00000 */
        /* <DEDUP_REMOVED lines=30> */
.L_x_1059:
[----:B------:R-:W-:Y:S01]  /*eac0*/  MOV R3, RZ ;  /* 0x000000ff00037202 */ /* 0x000fe20000000f00 */
[----:B------:R-:W-:Y:S01]  /*ead0*/  IMAD.MOV.U32 R20, RZ, RZ, R4 ;  /* 0x000000ffff147224 */ /* 0x000fe200078e0004 */
[----:B------:R-:W-:Y:S01]  /*eae0*/  MOV R2, 0xeb10 ;  /* 0x0000eb1000027802 */ /* 0x000fe20000000f00 */
[----:B------:R-:W-:Y:S02]  /*eaf0*/  IMAD.MOV.U32 R0, RZ, RZ, 0x1c1f ;  /* 0x00001c1fff007424 */ /* 0x000fe400078e00ff */
[----:B------:R-:W-:Y:S05]  /*eb00*/  CALL.REL.NOINC `($__internal_17_$__cuda_sm70_shflsync_idx_p) ;  /* 0x00000b7000007944 */ /* 0x000fea0003c00000 */
[----:B------:R-:W-:-:S05]  /*eb10*/  BRA `(.L_x_1098) ;  /* 0xffff7e3000007947 */ /* 0x000fca000383ffff */
.L_x_1060:
[----:B------:R-:W-:Y:S01]  /*eb20*/  MOV R3, 0x1 ;  /* 0x0000000100037802 */ /* 0x000fe20000000f00 */
[----:B------:R-:W-:Y:S01]  /*eb30*/  IMAD.MOV.U32 R20, RZ, RZ, R4 ;  /* 0x000000ffff147224 */ /* 0x000fe200078e0004 */
[----:B------:R-:W-:Y:S01]  /*eb40*/  MOV R2, 0xeb70 ;  /* 0x0000eb7000027802 */ /* 0x000fe20000000f00 */
[----:B------:R-:W-:Y:S02]  /*eb50*/  IMAD.MOV.U32 R0, RZ, RZ, 0x1c1f ;  /* 0x00001c1fff007424 */ /* 0x000fe400078e00ff */
[----:B-1----:R-:W-:Y:S05]  /*eb60*/  CALL.REL.NOINC `($__internal_17_$__cuda_sm70_shflsync_idx_p) ;  /* 0x00000b1000007944 */ /* 0x002fea0003c00000 */
[----:B------:R-:W-:Y:S05]  /*eb70*/  IMAD.IADD R0, R5, 0x1, R0 ;  /* 0x0000000105007824 */ /* 0x000fea00078e0200 */
[C---:B------:R-:W-:Y:S02]  /*eb80*/  ISETP.GT.AND P6, PT, R0.reuse, RZ, PT ;  /* 0x000000ff0000720c */ /* 0x040fe40003fc4270 */
[C---:B------:R-:W-:Y:S02]  /*eb90*/  ISETP.GT.AND P5, PT, R0.reuse, 0x1, PT ;  /* 0x000000010000780c */ /* 0x040fe40003fa4270 */
[C---:B------:R-:W-:Y:S02]  /*eba0*/  ISETP.GT.AND P2, PT, R0.reuse, 0x8, PT ;  /* 0x000000080000780c */ /* 0x040fe40003f44270 */
        /* <DEDUP_REMOVED lines=48> */
[----:B------:R-:W-:Y:S02]  /*eeb0*/  FSEL R192, R30, -INF , P6 ;  /* 0xff8000001ec07808 */ /* 0x000fe40003000000 */
[----:B------:R-:W-:Y:S02]  /*eec0*/  FMNMX.FTZ R13, R157, R2, !PT ;  /* 0x000000029d0d7209 */ /* 0x000fe40007810000 */
[----:B------:R-:W-:Y:S01]  /*eed0*/  FMNMX.FTZ R4, R190, R0, !PT ;  /* 0x00000000be047209 */ /* 0x000fe20007810000 */
[----:B------:R-:W-:Y:S01]  /*eee0*/  IMAD.MOV.U32 R0, RZ, RZ, 0x2 ;  /* 0x00000002ff007424 */ /* 0x000fe200078e00ff */
[----:B------:R-:W-:Y:S02]  /*eef0*/  FSEL R194, R31, -INF , P5 ;  /* 0xff8000001fc27808 */ /* 0x000fe40002800000 */
[----:B------:R-:W-:Y:S02]  /*ef00*/  FMNMX.FTZ R13, R192, R13, !PT ;  /* 0x0000000dc00d7209 */ /* 0x000fe40007810000 */
[----:B------:R-:W-:Y:S02]  /*ef10*/  FMNMX.FTZ R4, R189, R4, !PT ;  /* 0x00000004bd047209 */ /* 0x000fe40007810000 */
[----:B------:R-:W-:Y:S02]  /*ef20*/  FSEL R195, R34, -INF , P2 ;  /* 0xff80000022c37808 */ /* 0x000fe40001000000 */
[----:B------:R-:W-:Y:S02]  /*ef30*/  FMNMX.FTZ R13, R194, R13, !PT ;  /* 0x0000000dc20d7209 */ /* 0x000fe40007810000 */
[----:B------:R-:W-:Y:S02]  /*ef40*/  FMNMX.FTZ R4, R188, R4, !PT ;  /* 0x00000004bc047209 */ /* 0x000fe40007810000 */
[----:B------:R-:W-:Y:S02]  /*ef50*/  FSEL R193, R35, -INF , P0 ;  /* 0xff80000023c17808 */ /* 0x000fe40000000000 */
[----:B------:R-:W-:Y:S02]  /*ef60*/  FMNMX.FTZ R13, R195, R13, !PT ;  /* 0x0000000dc30d7209 */ /* 0x000fe40007810000 */
[----:B------:R-:W-:Y:S02]  /*ef70*/  FMNMX.FTZ R4, R187, R4, !PT ;  /* 0x00000004bb047209 */ /* 0x000fe40007810000 */
[----:B------:R-:W-:Y:S02]  /*ef80*/  FMNMX.FTZ R13, R193, R13, !PT ;  /* 0x0000000dc10d7209 */ /* 0x000fe40007810000 */
[----:B------:R-:W-:Y:S02]  /*ef90*/  MOV R2, 0xefb0 ;  /* 0x0000efb000027802 */ /* 0x000fe40000000f00 */
[----:B------:R-:W-:Y:S05]  /*efa0*/  CALL.REL.NOINC `($__internal_16_$__cuda_sm70_shflsync_bfly_p) ;  /* 0x0000067000007944 */ /* 0x000fea0003c00000 */
[----:B------:R-:W-:Y:S01]  /*efb0*/  FMNMX.FTZ R4, R4, R0, !PT ;  /* 0x0000000004047209 */ /* 0x000fe20007810000 */
[----:B------:R-:W-:Y:S01]  /*efc0*/  IMAD.MOV.U32 R0, RZ, RZ, 0x1 ;  /* 0x00000001ff007424 */ /* 0x000fe200078e00ff */
[----:B------:R-:W-:Y:S02]  /*efd0*/  MOV R2, 0xeff0 ;  /* 0x0000eff000027802 */ /* 0x000fe40000000f00 */
        /* <DEDUP_REMOVED lines=8> */
[----:B------:R-:W-:Y:S02]  /*f060*/  MOV R2, 0xf080 ;  /* 0x0000f08000027802 */ /* 0x000fe40000000f00 */
[----:B------:R-:W-:Y:S05]  /*f070*/  CALL.REL.NOINC `($__internal_16_$__cuda_sm70_shflsync_bfly_p) ;  /* 0x000005a000007944 */ /* 0x000fea0003c00000 */
[----:B------:R-:W-:-:S05]  /*f080*/  BRA `(.L_x_1099) ;  /* 0xffff7f7000007947 */ /* 0x000fca000383ffff */
.L_x_1063:
[----:B------:R-:W-:Y:S01]  /*f090*/  MOV R0, 0x181f ;  /* 0x0000181f00007802 */ /* 0x000fe20000000f00 */
[----:B------:R-:W-:Y:S01]  /*f0a0*/  IMAD.MOV.U32 R3, RZ, RZ, RZ ;  /* 0x000000ffff037224 */ /* 0x000fe200078e00ff */
[----:B------:R-:W-:Y:S02]  /*f0b0*/  MOV R2, 0xf0d0 ;  /* 0x0000f0d000027802 */ /* 0x000fe40000000f00 */
[----:B-1234-:R-:W-:Y:S05]  /*f0c0*/  CALL.REL.NOINC `($__internal_17_$__cuda_sm70_shflsync_idx_p) ;  /* 0x000005b000007944 */ /* 0x01efea0003c00000 */
[----:B------:R-:W-:-:S05]  /*f0d0*/  BRA `(.L_x_1100) ;  /* 0xffff992000007947 */ /* 0x000fca000383ffff */
.L_x_1066:
[----:B------:R-:W-:Y:S01]  /*f0e0*/  MOV R3, RZ ;  /* 0x000000ff00037202 */ /* 0x000fe20000000f00 */
[----:B------:R-:W-:Y:S01]  /*f0f0*/  IMAD.MOV.U32 R20, RZ, RZ, R5 ;  /* 0x000000ffff147224 */ /* 0x000fe200078e0005 */
[----:B------:R-:W-:Y:S01]  /*f100*/  MOV R2, 0xf130 ;  /* 0x0000f13000027802 */ /* 0x000fe20000000f00 */
[----:B------:R-:W-:Y:S02]  /*f110*/  IMAD.MOV.U32 R0, RZ, RZ, 0x181f ;  /* 0x0000181fff007424 */ /* 0x000fe400078e00ff */
[----:B-1----:R-:W-:Y:S05]  /*f120*/  CALL.REL.NOINC `($__internal_17_$__cuda_sm70_shflsync_idx_p) ;  /* 0x0000055000007944 */ /* 0x002fea0003c00000 */
[----:B------:R-:W-:Y:S01]  /*f130*/  MOV R4, R0 ;  /* 0x0000000000047202 */ /* 0x000fe20000000f00 */
[----:B------:R-:W-:-:S05]  /*f140*/  BRA `(.L_x_1101) ;  /* 0xffffaae000007947 */ /* 0x000fca000383ffff */
.L_x_1067:
[----:B------:R-:W-:Y:S01]  /*f150*/  MOV R3, RZ ;  /* 0x000000ff00037202 */ /* 0x000fe20000000f00 */
[----:B------:R-:W-:Y:S01]  /*f160*/  IMAD.MOV.U32 R20, RZ, RZ, R8 ;  /* 0x000000ffff147224 */ /* 0x000fe200078e0008 */
[----:B------:R-:W-:Y:S01]  /*f170*/  MOV R2, 0xf1a0 ;  /* 0x0000f1a000027802 */ /* 0x000fe20000000f00 */
[----:B------:R-:W-:Y:S02]  /*f180*/  IMAD.MOV.U32 R0, RZ, RZ, 0x181f ;  /* 0x0000181fff007424 */ /* 0x000fe400078e00ff */
[----:B-123--:R-:W-:Y:S05]  /*f190*/  CALL.REL.NOINC `($__internal_17_$__cuda_sm70_shflsync_idx_p) ;  /* 0x000004e000007944 */ /* 0x00efea0003c00000 */
[C---:B------:R-:W-:Y:S01]  /*f1a0*/  IADD3 R2, -R100.reuse, 0x10, RZ ;  /* 0x0000001064027810 */ /* 0x040fe20007ffe1ff */
[----:B------:R-:W-:Y:S01]  /*f1b0*/  IMAD.MOV.U32 R20, RZ, RZ, R5 ;  /* 0x000000ffff147224 */ /* 0x000fe200078e0005 */
        /* <DEDUP_REMOVED lines=17> */
[----:B--2---:R-:W-:Y:S05]  /*f2d0*/  CALL.REL.NOINC `($__internal_17_$__cuda_sm70_shflsync_idx_p) ;  /* 0x000003a000007944 */ /* 0x004fea0003c00000 */
[----:B------:R-:W-:Y:S01]  /*f2e0*/  MOV R3, 0x1 ;  /* 0x0000000100037802 */ /* 0x000fe20000000f00 */
[----:B------:R-:W-:Y:S01]  /*f2f0*/  IMAD.MOV.U32 R4, RZ, RZ, R0 ;  /* 0x000000ffff047224 */ /* 0x000fe200078e0000 */
[----:B------:R-:W-:Y:S01]  /*f300*/  MOV R0, 0x181f ;  /* 0x0000181f00007802 */ /* 0x000fe20000000f00 */
[----:B------:R-:W-:Y:S01]  /*f310*/  IMAD.MOV.U32 R20, RZ, RZ, R8 ;  /* 0x000000ffff147224 */ /* 0x000fe200078e0008 */
[----:B------:R-:W-:Y:S02]  /*f320*/  MOV R2, 0xf340 ;  /* 0x0000f34000027802 */ /* 0x000fe40000000f00 */
[----:B------:R-:W-:Y:S05]  /*f330*/  CALL.REL.NOINC `($__internal_17_$__cuda_sm70_shflsync_idx_p) ;  /* 0x0000034000007944 */ /* 0x000fea0003c00000 */
[----:B------:R-:W-:-:S05]  /*f340*/  BRA `(.L_x_1102) ;  /* 0xffffaa0000007947 */ /* 0x000fca000383ffff */
.L_x_1068:
[----:B------:R-:W-:Y:S02]  /*f350*/  MOV R0, 0x2 ;  /* 0x0000000200007802 */ /* 0x000fe40000000f00 */
        /* <DEDUP_REMOVED lines=16> */
.L_x_1070:
[----:B------:R-:W-:Y:S01]  /*f460*/  IMAD.MOV.U32 R4, RZ, RZ, R205 ;  /* 0x000000ffff047224 */ /* 0x000fe200078e00cd */
[----:B------:R-:W-:-:S02]  /*f470*/  MOV R0, 0x2 ;  /* 0x0000000200007802 */ /* 0x000fc40000000f00 */
[----:B------:R-:W-:Y:S02]  /*f480*/  MOV R2, 0xf4a0 ;  /* 0x0000f4a000027802 */ /* 0x000fe40000000f00 */
[----:B------:R-:W-:Y:S05]  /*f490*/  CALL.REL.NOINC `($__internal_16_$__cuda_sm70_shflsync_bfly_p) ;  /* 0x0000018000007944 */ /* 0x000fea0003c00000 */
[----:B------:R-:W-:Y:S01]  /*f4a0*/  MOV R5, R0 ;  /* 0x0000000000057202 */ /* 0x000fe20000000f00 */
[----:B------:R-:W-:Y:S05]  /*f4b0*/  BRA `(.L_x_1104) ;  /* 0xffffc36000007947 */ /* 0x000fea000383ffff */
.L_x_1071:
[----:B------:R-:W-:Y:S01]  /*f4c0*/  IMAD.MOV.U32 R4, RZ, RZ, R5 ;  /* 0x000000ffff047224 */ /* 0x000fe200078e0005 */
[----:B------:R-:W-:Y:S02]  /*f4d0*/  MOV R0, 0x1 ;  /* 0x0000000100007802 */ /* 0x000fe40000000f00 */
[----:B------:R-:W-:Y:S02]  /*f4e0*/  MOV R2, 0xf500 ;  /* 0x0000f50000027802 */ /* 0x000fe40000000f00 */
[----:B-1----:R-:W-:Y:S05]  /*f4f0*/  CALL.REL.NOINC `($__internal_16_$__cuda_sm70_shflsync_bfly_p) ;  /* 0x0000012000007944 */ /* 0x002fea0003c00000 */
[----:B------:R-:W-:Y:S01]  /*f500*/  FADD.FTZ R5, R5, R0 ;  /* 0x0000000005057221 */ /* 0x000fe20000010000 */
[----:B------:R-:W-:Y:S02]  /*f510*/  MOV R4, R206 ;  /* 0x000000ce00047202 */ /* 0x000fe40000000f00 */
[----:B------:R-:W-:Y:S02]  /*f520*/  MOV R0, 0x2 ;  /* 0x0000000200007802 */ /* 0x000fe40000000f00 */
[----:B------:R-:W-:Y:S02]  /*f530*/  MOV R2, 0xf550 ;  /* 0x0000f55000027802 */ /* 0x000fe40000000f00 */
[----:B------:R-:W-:Y:S05]  /*f540*/  CALL.REL.NOINC `($__internal_16_$__cuda_sm70_shflsync_bfly_p) ;  /* 0x000000d000007944 */ /* 0x000fea0003c00000 */
[----:B------:R-:W-:Y:S01]  /*f550*/  FADD.FTZ R206, R206, R0 ;  /* 0x00000000cece7221 */ /* 0x000fe20000010000 */
[----:B------:R-:W-:-:S02]  /*f560*/  MOV R0, 0x1 ;  /* 0x0000000100007802 */ /* 0x000fc40000000f00 */
[----:B------:R-:W-:Y:S02]  /*f570*/  MOV R2, 0xf5a0 ;  /* 0x0000f5a000027802 */ /* 0x000fe40000000f00 */
[----:B------:R-:W-:Y:S02]  /*f580*/  MOV R4, R206 ;  /* 0x000000ce00047202 */ /* 0x000fe40000000f00 */
[----:B------:R-:W-:Y:S05]  /*f590*/  CALL.REL.NOINC `($__internal_16_$__cuda_sm70_shflsync_bfly_p) ;  /* 0x0000008000007944 */ /* 0x000fea0003c00000 */
[----:B------:R-:W-:Y:S01]  /*f5a0*/  MOV R3, R0 ;  /* 0x0000000000037202 */ /* 0x000fe20000000f00 */
[----:B------:R-:W-:Y:S05]  /*f5b0*/  BRA `(.L_x_1105) ;  /* 0xffffc2d000007947 */ /* 0x000fea000383ffff */
.L_x_1081:
[----:B------:R-:W-:Y:S01]  /*f5c0*/  IMAD.MOV.U32 R20, RZ, RZ, R17 ;  /* 0x000000ffff147224 */ /* 0x000fe200078e0011 */
[----:B------:R-:W-:Y:S01]  /*f5d0*/  MOV R3, RZ ;  /* 0x000000ff00037202 */ /* 0x000fe20000000f00 */
[----:B------:R-:W-:Y:S01]  /*f5e0*/  IMAD.MOV.U32 R0, RZ, RZ, 0x1f ;  /* 0x0000001fff007424 */ /* 0x000fe200078e00ff */
[----:B---3--:R-:W-:Y:S02]  /*f5f0*/  MOV R2, 0xf610 ;  /* 0x0000f61000027802 */ /* 0x008fe40000000f00 */
[----:B-1--45:R-:W-:Y:S05]  /*f600*/  CALL.REL.NOINC `($__internal_17_$__cuda_sm70_shflsync_idx_p) ;  /* 0x0000007000007944 */ /* 0x032fea0003c00000 */
[----:B------:R-:W-:Y:S05]  /*f610*/  BRA `(.L_x_1106) ;  /* 0xffffe31000007947 */ /* 0x000fea000383ffff */
        .weak           $__internal_16_$__cuda_sm70_shflsync_bfly_p
        .type           $__internal_16_$__cuda_sm70_shflsync_bfly_p,@function
        .size           $__internal_16_$__cuda_sm70_shflsync_bfly_p,($__internal_17_$__cuda_sm70_shflsync_idx_p - $__internal_16_$__cuda_sm70_shflsync_bfly_p)
$__internal_16_$__cuda_sm70_shflsync_bfly_p:
[----:B------:R-:W-:Y:S02]  /*f620*/  MOV R16, 0xffffffff ;  /* 0xffffffff00107802 */ /* 0x000fe40000000f00 */
[----:B------:R-:W-:Y:S02]  /*f630*/  MOV R3, 0x1f ;  /* 0x0000001f00037802 */ /* 0x000fe40000000f00 */
[----:B------:R-:W-:Y:S04]  /*f640*/  WARPSYNC R16 ;  /* 0x0000001000007348 */ /* 0x000fe80003800000 */
[----:B------:R1:W2:Y:S02]  /*f650*/  SHFL.BFLY PT, R0, R4, R0, R3 ;  /* 0x0c00000004007389 */ /* 0x0002a400000e0003 */
[----:B-1----:R-:W-:-:S04]  /*f660*/  MOV R3, 0x0 ;  /* 0x0000000000037802 */ /* 0x002fc80000000f00 */
[----:B--2---:R-:W-:Y:S05]  /*f670*/  RET.REL.NODEC R2 `(_ZN7cutlass13device_kernelIN5flash19enable_sm80_to_sm89INS1_16FlashAttnFwdSm80INS1_25CollectiveMainloopFwdSm80ILi8ELi1ELb0EN4cute5tupleIJNS5_1CILi128EEENS7_ILi64EEENS7_ILi192EEEEEELi192ENS_10bfloat16_tEfNS_4arch4Sm80ELb1ELb0ELb1ELb0ELb1ELb0ELb1ELb1EEENS1_21CollectiveEpilogueFwdINS6_IJS8_SA_S9_EEENS6_IJNS7_ILi1EEESI_SI_EEESC_SE_Li256ELb0ELb1ELb1ELb0EEENS1_30DynamicPersistentTileSchedulerILi256ELi256ELb1ELb1ELb0EEEEEEEEEvNT_6ParamsE) ;  /* 0xffff098002007950 */ /* 0x004fea0003c3ffff */
        .weak           $__internal_17_$__cuda_sm70_shflsync_idx_p
        .type           $__internal_17_$__cuda_sm70_shflsync_idx_p,@function
        .size           $__internal_17_$__cuda_sm70_shflsync_idx_p,(.L_x_3128 - $__internal_17_$__cuda_sm70_shflsync_idx_p)
$__internal_17_$__cuda_sm70_shflsync_idx_p:
[----:B------:R-:W-:-:S04]  /*f680*/  MOV R198, 0xffffffff ;  /* 0xffffffff00c67802 */ /* 0x000fc80000000f00 */
[----:B------:R-:W-:Y:S04]  /*f690*/  WARPSYNC R198 ;  /* 0x000000c600007348 */ /* 0x000fe80003800000 */
[----:B------:R1:W2:Y:S02]  /*f6a0*/  SHFL.IDX PT, R0, R20, R3, R0 ;  /* 0x0000000314007389 */ /* 0x0002a400000e0000 */
[----:B-1----:R-:W-:-:S04]  /*f6b0*/  MOV R3, 0x0 ;  /* 0x0000000000037802 */ /* 0x002fc80000000f00 */
[----:B--2---:R-:W-:Y:S05]  /*f6c0*/  RET.REL.NODEC R2 `(_ZN7cutlass13device_kernelIN5flash19enable_sm80_to_sm89INS1_16FlashAttnFwdSm80INS1_25CollectiveMainloopFwdSm80ILi8ELi1ELb0EN4cute5tupleIJNS5_1CILi128EEENS7_ILi64EEENS7_ILi192EEEEEELi192ENS_10bfloat16_tEfNS_4arch4Sm80ELb1ELb0ELb1ELb0ELb1ELb0ELb1ELb1EEENS1_21CollectiveEpilogueFwdINS6_IJS8_SA_S9_EEENS6_IJNS7_ILi1EEESI_SI_EEESC_SE_Li256ELb0ELb1ELb1ELb0EEENS1_30DynamicPersistentTileSchedulerILi256ELi256ELb1ELb1ELb0EEEEEEEEEvNT_6ParamsE) ;  /* 0xffff093002007950 */ /* 0x004fea0003c3ffff */
.L_x_1107:
        /* <DEDUP_REMOVED lines=11> */
.L_x_3128:


//--------------------- .text._ZN7cutlass13device_kernelIN5flash19enable_sm80_to_sm89INS1_16FlashAttnFwdSm80INS1_25CollectiveMainloopFwdSm80ILi8ELi1ELb0EN4cute5tupleIJNS5_1CILi128EEENS7_ILi64EEENS7_ILi192EEEEEELi192ENS_10bfloat16_tEfNS_4arch4Sm80ELb1ELb0ELb1ELb1ELb1ELb0ELb1ELb1EEENS1_21CollectiveEpilogueFwdINS6_IJS8_SA_S9_EEENS6_IJNS7_ILi1EEESI_SI_EEESC_SE_Li256ELb1ELb1ELb1ELb0EEENS1_36VarlenDynamicPersistentTileSchedulerILi128ELi64ELi256ELi256ELb1ELb1ELb0ELb1ELb1ELb1EEEEEEEEEvNT_6ParamsE --------------------------
	.section	.text._ZN7cutlass13device_kernelIN5flash19enable_sm80_to_sm89INS1_16FlashAttnFwdSm80INS1_25CollectiveMainloopFwdSm80ILi8ELi1ELb0EN4cute5tupleIJNS5_1CILi128EEENS7_ILi64EEENS7_ILi192EEEEEELi192ENS_10bfloat16_tEfNS_4arch4Sm80ELb1ELb0ELb1ELb1ELb1ELb0ELb1ELb1EEENS1_21CollectiveEpilogueFwdINS6_IJS8_SA_S9_EEENS6_IJNS7_ILi1EEESI_SI_EEESC_SE_Li256ELb1ELb1ELb1ELb0EEENS1_36VarlenDynamicPersistentTileSchedulerILi128ELi64ELi256ELi256ELb1ELb1ELb0ELb1ELb1ELb1EEEEEEEEEvNT_6ParamsE,"ax",@progbits
	.sectioninfo	@"SHI_REGISTERS=255"
	.align	128
.text._ZN7cutlass13device_kernelIN5flash19enable_sm80_to_sm89INS1_16FlashAttnFwdSm80INS1_25CollectiveMainloopFwdSm80ILi8ELi1ELb0EN4cute5tupleIJNS5_1CILi128EEENS7_ILi64EEENS7_ILi192EEEEEELi192ENS_10bfloat16_tEfNS_4arch4Sm80ELb1ELb0ELb1ELb1ELb1ELb0ELb1ELb1EEENS1_21CollectiveEpilogueFwdINS6_IJS8_SA_S9_EEENS6_IJNS7_ILi1EEESI_SI_EEESC_SE_Li256ELb1ELb1ELb1ELb0EEENS1_36VarlenDynamicPersistentTileSchedulerILi128ELi64ELi256ELi256ELb1ELb1ELb0ELb1ELb1ELb1EEEEEEEEEvNT_6ParamsE:
        .type           _ZN7cutlass13device_kernelIN5flash19enable_sm80_to_sm89INS1_16FlashAttnFwdSm80INS1_25CollectiveMainloopFwdSm80ILi8ELi1ELb0EN4cute5tupleIJNS5_1CILi128EEENS7_ILi64EEENS7_ILi192EEEEEELi192ENS_10bfloat16_tEfNS_4arch4Sm80ELb1ELb0ELb1ELb1ELb1ELb0ELb1ELb1EEENS1_21CollectiveEpilogueFwdINS6_IJS8_SA_S9_EEENS6_IJNS7_ILi1EEESI_SI_EEESC_SE_Li256ELb1ELb1ELb1ELb0EEENS1_36VarlenDynamicPersistentTileSchedulerILi128ELi64ELi256ELi256ELb1ELb1ELb0ELb1ELb1ELb1EEEEEEEEEvNT_6ParamsE,@function
        .size           _ZN7cutlass13device_kernelIN5flash19enable_sm80_to_sm89INS1_16FlashAttnFwdSm80INS1_25CollectiveMainloopFwdSm80ILi8ELi1ELb0EN4cute5tupleIJNS5_1CILi128EEENS7_ILi64EEENS7_ILi192EEEEEELi192ENS_10bfloat16_tEfNS_4arch4Sm80ELb1ELb0ELb1ELb1ELb1ELb0ELb1ELb1EEENS1_21CollectiveEpilogueFwdINS6_IJS8_SA_S9_EEENS6_IJNS7_ILi1EEESI_SI_EEESC_SE_Li256ELb1ELb1ELb1ELb0EEENS1_36VarlenDynamicPersistentTileSchedulerILi128ELi64ELi256ELi256ELb1ELb1ELb0ELb1ELb1ELb1EEEEEEEEEvNT_6ParamsE,(.L_x_3131 - _ZN7cutlass13device_kernelIN5flash19enable_sm80_to_sm89INS1_16FlashAttnFwdSm80INS1_25CollectiveMainloopFwdSm80ILi8ELi1ELb0EN4cute5tupleIJNS5_1CILi128EEENS7_ILi64EEENS7_ILi192EEEEEELi192ENS_10bfloat16_tEfNS_4arch4Sm80ELb1ELb0ELb1ELb1ELb1ELb0ELb1ELb1EEENS1_21CollectiveEpilogueFwdINS6_IJS8_SA_S9_EEENS6_IJNS7_ILi1EEESI_SI_EEESC_SE_Li256ELb1ELb1ELb1ELb0EEENS1_36VarlenDynamicPersistentTileSchedulerILi128ELi64ELi256ELi256ELb1ELb1ELb0ELb1ELb1ELb1EEEEEEEEEvNT_6ParamsE)
        .other          _ZN7cutlass13device_kernelIN5flash19enable_sm80_to_sm89INS1_16FlashAttnFwdSm80INS1_25CollectiveMainloopFwdSm80ILi8ELi1ELb0EN4cute5tupleIJNS5_1CILi128EEENS7_ILi64EEENS7_ILi192EEEEEELi192ENS_10bfloat16_tEfNS_4arch4Sm80ELb1ELb0ELb1ELb1ELb1ELb0ELb1ELb1EEENS1_21CollectiveEpilogueFwdINS6_IJS8_SA_S9_EEENS6_IJNS7_ILi1EEESI_SI_EEESC_SE_Li256ELb1ELb1ELb1ELb0EEENS1_36VarlenDynamicPersistentTileSchedulerILi128ELi64ELi256ELi256ELb1ELb1ELb0ELb1ELb1ELb1EEEEEEEEEvNT_6ParamsE,@"STO_CUDA_ENTRY STV_DEFAULT"
_ZN7cutlass13device_kernelIN5flash19enable_sm80_to_sm89INS1_16FlashAttnFwdSm80INS1_25CollectiveMainloopFwdSm80ILi8ELi1ELb0EN4cute5tupleIJNS5_1CILi128EEENS7_ILi64EEENS7_ILi192EEEEEELi192ENS_10bfloat16_tEfNS_4arch4Sm80ELb1ELb0ELb1ELb1ELb1ELb0ELb1ELb1EEENS1_21CollectiveEpilogueFwdINS6_IJS8_SA_S9_EEENS6_IJNS7_ILi1EEESI_SI_EEESC_SE_Li256ELb1ELb1ELb1ELb0EEENS1_36VarlenDynamicPersistentTileSchedulerILi128ELi64ELi256ELi256ELb1ELb1ELb0ELb1ELb1ELb1EEEEEEEEEvNT_6ParamsE:
        /* <DEDUP_REMOVED lines=52> */
.L_x_1113:
        /* <DEDUP_REMOVED lines=11> */
[----:B------:R-:W3:Y:S04]  /*03f0*/  @!P0 LDG.E R9, [R4.64] ;  /* 0x0000000604098981 */ /* 0x000ee8000c1e1900 */
[----:B------:R-:W3:Y:S02]  /*0400*/  @!P0 LDG.E R8, [R2.64] ;  /* 0x0000000602088981 */ /* 0x000ee4000c1e1900 */
[----:B---3--:R-:W-:Y:S01]  /*0410*/  IMAD R5, R9, R8, RZ ;  /* 0x0000000809057224 */ /* 0x008fe200078e02ff */
[----:B------:R-:W-:Y:S05]  /*0420*/  BRA.DIV ~URZ, `(.L_x_1111) ;  /* 0x00010ff27f007947 */ /* 0x000fea000b800000 */
[----:B------:R1:W3:Y:S02]  /*0430*/  SHFL.UP PT, R0, R5, 0x1, RZ ;  /* 0x0420000005007989 */ /* 0x0002e400000e00ff */
.L_x_1230:
        /* <DEDUP_REMOVED lines=16> */
.L_x_1231:
[----:B---3--:R-:W-:-:S05]  /*0540*/  IMAD R0, R0, c[0x0][0x538], RZ ;  /* 0x00014e0000007a24 */ /* 0x008fca00078e02ff */
[----:B------:R-:W-:-:S04]  /*0550*/  IADD3 R6, R0, R6, RZ ;  /* 0x0000000600067210 */ /* 0x000fc80007ffe0ff */
[----:B------:R-:W-:-:S13]  /*0560*/  ISETP.GT.AND P0, PT, R6, UR4, PT ;  /* 0x0000000406007c0c */ /* 0x000fda000bf04270 */
[----:B-12---:R-:W-:Y:S05]  /*0570*/  @!P0 BRA `(.L_x_1113) ;  /* 0xfffffdc000008947 */ /* 0x006fea000383ffff */
.L_x_1109:
[----:B------:R-:W-:-:S05]  /*0580*/  IADD3 R10, -R0, R6, RZ ;  /* 0x00000006000a7210 */ /* 0x000fca0007ffe1ff */
[----:B------:R-:W-:-:S05]  /*0590*/  IMAD R0, R4, c[0x0][0x538], R10 ;  /* 0x00014e0004007a24 */ /* 0x000fca00078e020a */
[----:B------:R-:W-:Y:S01]  /*05a0*/  ISETP.GT.AND P0, PT, R0, UR4, PT ;  /* 0x0000000400007c0c */ /* 0x000fe2000bf04270 */
[----:B------:R-:W-:-:S12]  /*05b0*/  BRA.DIV ~URZ, `(.L_x_1114) ;  /* 0x000110827f007947 */ /* 0x000fd8000b800000 */
[----:B------:R-:W-:-:S04]  /*05c0*/  VOTE.ANY R6, PT, !P0 ;  /* 0x0000000000067806 */ /* 0x000fc800040e0100 */
.L_x_1232:
[----:B------:R-:W1:Y:S02]  /*05d0*/  POPC R0, R6 ;  /* 0x0000000600007309 */ /* 0x000e640000000000 */
[----:B-12---:R-:W-:Y:S01]  /*05e0*/  IADD3 R211, R0, R7, RZ ;  /* 0x0000000700d37210 */ /* 0x006fe20007ffe0ff */
[----:B------:R-:W-:Y:S05]  /*05f0*/  BRA.DIV ~URZ, `(.L_x_1115) ;  /* 0x000110927f007947 */ /* 0x000fea000b800000 */
[----:B------:R1:W2:Y:S01]  /*0600*/  SHFL.IDX PT, R209, R9, R0, 0x1f ;  /* 0x00001f0009d17589 */ /* 0x0002a200000e0000 */
[----:B------:R-:W-:-:S03]  /*0610*/  MOV R5, RZ ;  /* 0x000000ff00057202 */ /* 0x000fc60000000f00 */
[----:B------:R1:W3:Y:S04]  /*0620*/  SHFL.IDX PT, R9, R8, R0, 0x1f ;  /* 0x00001f0008097589 */ /* 0x0002e800000e0000 */
.L_x_1233:
[----:B------:R-:W-:Y:S01]  /*0630*/  ISETP.NE.AND P0, PT, R6, RZ, PT ;  /* 0x000000ff0600720c */ /* 0x000fe20003f05270 */
[----:B------:R-:W-:-:S12]  /*0640*/  BSSY B0, `(.L_x_1116) ;  /* 0x0000005000007945 */ /* 0x000fd80003800000 */
[----:B------:R-:W-:Y:S05]  /*0650*/  @!P0 BRA `(.L_x_1117) ;  /* 0x0000003000008947 */ /* 0x000fea0003800000 */
[----:B-1----:R-:W-:Y:S01]  /*0660*/  IADD3 R0, R0, -0x1, RZ ;  /* 0xffffffff00007810 */ /* 0x002fe20007ffe0ff */
[----:B------:R-:W-:Y:S05]  /*0670*/  BRA.DIV ~URZ, `(.L_x_1118) ;  /* 0x000110f27f007947 */ /* 0x000fea000b800000 */
[----:B------:R1:W4:Y:S02]  /*0680*/  SHFL.IDX PT, R5, R4, R0, 0x1f ;  /* 0x00001f0004057589 */ /* 0x00032400000e0000 */
.L_x_1117:
[----:B------:R-:W-:Y:S05]  /*0690*/  BSYNC B0 ;  /* 0x0000000000007941 */ /* 0x000fea0003800000 */
.L_x_1116:
        /* <DEDUP_REMOVED lines=67> */
.L_x_1120:
        /* <DEDUP_REMOVED lines=68> */
.L_x_1121:
[----:B------:R-:W-:Y:S05]  /*0f10*/  BSYNC B0 ;  /* 0x0000000000007941 */ /* 0x000fea0003800000 */
.L_x_1119:
[----:B------:R-:W-:-:S04]  /*0f20*/  LOP3.LUT R0, RZ, R0, RZ, 0x33, !PT ;  /* 0x00000000ff007212 */ /* 0x000fc800078e33ff */
[----:B------:R-:W-:Y:S01]  /*0f30*/  IADD3 R209, R0, R209, RZ ;  /* 0x000000d100d17210 */ /* 0x000fe20007ffe0ff */
[----:B------:R-:W-:Y:S05]  /*0f40*/  BRA `(.L_x_1122) ;  /* 0x0000004000007947 */ /* 0x000fea0003800000 */
.L_x_1110:
[----:B--2---:R-:W-:Y:S01]  /*0f50*/  IMAD.MOV.U32 R209, RZ, RZ, RZ ;  /* 0x000000ffffd17224 */ /* 0x004fe200078e00ff */
[----:B------:R-:W-:Y:S01]  /*0f60*/  MOV R210, RZ ;  /* 0x000000ff00d27202 */ /* 0x000fe20000000f00 */
[----:B------:R-:W-:Y:S01]  /*0f70*/  IMAD.U32 R208, RZ, RZ, UR4 ;  /* 0x00000004ffd07e24 */ /* 0x000fe2000f8e00ff */
[----:B------:R-:W-:Y:S02]  /*0f80*/  MOV R211, c[0x0][0x53c] ;  /* 0x00014f0000d37a02 */ /* 0x000fe40000000f00 */
.L_x_1122:
[----:B------:R-:W-:Y:S01]  /*0f90*/  ISETP.NE.AND P0, PT, R12, RZ, PT ;  /* 0x000000ff0c00720c */ /* 0x000fe20003f05270 */
[----:B------:R-:W-:-:S12]  /*0fa0*/  WARPSYNC 0xffffffff ;  /* 0xffffffff00007948 */ /* 0x000fd80003800000 */
[----:B------:R1:W-:Y:S04]  /*0fb0*/  @!P0 STS.128 [0x18100], R208 ;  /* 0x018100d0ff008388 */ /* 0x0003e80000000c00 */
[----:B------:R-:W-:Y:S06]  /*0fc0*/  BAR.ARV 0x5, 0x100 ;  /* 0x0144000000007b1d */ /* 0x000fec0000002000 */
.L_x_1108:
        /* <DEDUP_REMOVED lines=83> */
[----:B------:R-:W-:Y:S01]  /*1500*/  IADD3 R187, R182, 0x40, RZ ;  /* 0x00000040b6bb7810 */ /* 0x000fe20007ffe0ff */
[----:B------:R-:W-:Y:S01]  /*1510*/  IMAD.SHL.U32 R179, R11, 0x2, RZ ;  /* 0x000000020bb37824 */ /* 0x000fe200078e00ff */
[CC--:B------:R-:W-:Y:S01]  /*1520*/  IADD3 R3, R2.reuse, R4.reuse, R8 ;  /* 0x0000000402037210 */ /* 0x0c0fe20007ffe008 */
[----:B------:R-:W-:Y:S01]  /*1530*/  IMAD.MOV.U32 R8, RZ, RZ, 0x20 ;  /* 0x00000020ff087424 */ /* 0x000fe200078e00ff */
[----:B------:R-:W-:-:S02]  /*1540*/  LOP3.LUT R4, R2, R4, RZ, 0xfc, !PT ;  /* 0x0000000402047212 */ /* 0x000fc400078efcff */
[----:B------:R-:W-:Y:S02]  /*1550*/  LOP3.LUT R2, R12, 0x7ffffffc, RZ, 0xc0, !PT ;  /* 0x7ffffffc0c027812 */ /* 0x000fe400078ec0ff */
[----:B------:R-:W-:Y:S02]  /*1560*/  IADD3 R188, R182, 0x80, RZ ;  /* 0x00000080b6bc7810 */ /* 0x000fe40007ffe0ff */
[----:B------:R-:W-:Y:S01]  /*1570*/  SHF.R.S32.HI R5, RZ, 0x1f, R187 ;  /* 0x0000001fff057819 */ /* 0x000fe200000114bb */
[----:B------:R-:W-:Y:S01]  /*1580*/  IMAD.IADD R2, R16, 0x1, -R2 ;  /* 0x0000000110027824 */ /* 0x000fe200078e0a02 */
[----:B------:R-:W-:Y:S02]  /*1590*/  LEA R225, R7, 0x80, 0x1 ;  /* 0x0000008007e17811 */ /* 0x000fe400078e08ff */
[----:B------:R-:W-:Y:S01]  /*15a0*/  SEL R5, R8, 0xffffffe0, !P1 ;  /* 0xffffffe008057807 */ /* 0x000fe20004800000 */
[----:B------:R-:W-:Y:S01]  /*15b0*/  IMAD.SHL.U32 R206, R2, 0x2, RZ ;  /* 0x0000000202ce7824 */ /* 0x000fe200078e00ff */
[----:B------:R-:W-:-:S02]  /*15c0*/  SEL R2, R8, 0xffffffe0, !P4 ;  /* 0xffffffe008027807 */ /* 0x000fc40006000000 */
[----:B------:R-:W-:Y:S01]  /*15d0*/  SHF.R.S32.HI R6, RZ, 0x1f, R188 ;  /* 0x0000001fff067819 */ /* 0x000fe200000114bc */
[----:B------:R-:W-:Y:S01]  /*15e0*/  IMAD.IADD R228, R225, 0x1, R5 ;  /* 0x00000001e1e47824 */ /* 0x000fe200078e0205 */
        /* <DEDUP_REMOVED lines=9> */
[----:B------:R-:W-:Y:S02]  /*1680*/  SHF.R.S32.HI R7, RZ, 0x1f, R251 ;  /* 0x0000001fff077819 */ /* 0x000fe400000114fb */
[----:B------:R-:W-:-:S02]  /*1690*/  IADD3 R237, R206, 0x78, RZ ;  /* 0x00000078ceed7810 */ /* 0x000fc40007ffe0ff */
[C---:B------:R-:W-:Y:S02]  /*16a0*/  IADD3 R236, R206.reuse, 0x80, RZ ;  /* 0x00000080ceec7810 */ /* 0x040fe40007ffe0ff */
[----:B------:R-:W-:Y:S02]  /*16b0*/  SHF.R.S32.HI R8, RZ, 0x1f, R249 ;  /* 0x0000001fff087819 */ /* 0x000fe400000114f9 */
[----:B------:R-:W-:Y:S02]  /*16c0*/  SHF.R.S32.HI R7, RZ, 0x1f, R248 ;  /* 0x0000001fff077819 */ /* 0x000fe400000114f8 */
[C---:B------:R-:W-:Y:S02]  /*16d0*/  IADD3 R234, R206.reuse, 0x90, RZ ;  /* 0x00000090ceea7810 */ /* 0x040fe40007ffe0ff */
[----:B------:R-:W-:Y:S02]  /*16e0*/  IADD3 R233, R206, 0x98, RZ ;  /* 0x00000098cee97810 */ /* 0x000fe40007ffe0ff */
[----:B------:R-:W-:-:S02]  /*16f0*/  SHF.R.S32.HI R8, RZ, 0x1f, R246 ;  /* 0x0000001fff087819 */ /* 0x000fc400000114f6 */
[----:B------:R-:W-:Y:S02]  /*1700*/  SHF.R.S32.HI R7, RZ, 0x1f, R245 ;  /* 0x0000001fff077819 */ /* 0x000fe400000114f5 */
[----:B------:R-:W-:Y:S02]  /*1710*/  SEL R6, R10, 0xffffffc0, !P2 ;  /* 0xffffffc00a067807 */ /* 0x000fe40005000000 */
[C---:B------:R-:W-:Y:S02]  /*1720*/  IADD3 R231, R206.reuse, 0xa8, RZ ;  /* 0x000000a8cee77810 */ /* 0x040fe40007ffe0ff */
[----:B------:R-:W-:Y:S02]  /*1730*/  IADD3 R230, R206, 0xb0, RZ ;  /* 0x000000b0cee67810 */ /* 0x000fe40007ffe0ff */
[----:B------:R-:W-:Y:S02]  /*1740*/  SHF.R.S32.HI R8, RZ, 0x1f, R243 ;  /* 0x0000001fff087819 */ /* 0x000fe400000114f3 */
[----:B------:R-:W-:-:S02]  /*1750*/  SHF.R.S32.HI R7, RZ, 0x1f, R242 ;  /* 0x0000001fff077819 */ /* 0x000fc400000114f2 */
[----:B------:R-:W-:Y:S02]  /*1760*/  IADD3 R229, R206, 0xb8, RZ ;  /* 0x000000b8cee57810 */ /* 0x000fe40007ffe0ff */
[----:B------:R-:W-:Y:S02]  /*1770*/  SHF.R.S32.HI R8, RZ, 0x1f, R240 ;  /* 0x0000001fff087819 */ /* 0x000fe400000114f0 */
[----:B------:R-:W-:Y:S02]  /*1780*/  SHF.R.S32.HI R7, RZ, 0x1f, R239 ;  /* 0x0000001fff077819 */ /* 0x000fe400000114ef */
[----:B------:R-:W-:Y:S02]  /*1790*/  IADD3 R226, R225, -0x10, RZ ;  /* 0xfffffff0e1e27810 */ /* 0x000fe40007ffe0ff */
[----:B------:R-:W-:Y:S02]  /*17a0*/  SHF.R.S32.HI R8, RZ, 0x1f, R237 ;  /* 0x0000001fff087819 */ /* 0x000fe400000114ed */
[----:B------:R-:W-:-:S02]  /*17b0*/  SHF.R.S32.HI R7, RZ, 0x1f, R236 ;  /* 0x0000001fff077819 */ /* 0x000fc400000114ec */
[----:B------:R-:W-:Y:S02]  /*17c0*/  @P0 IADD3 R226, R225, 0x10, RZ ;  /* 0x00000010e1e20810 */ /* 0x000fe40007ffe0ff */
[----:B------:R-:W-:Y:S02]  /*17d0*/  SHF.R.S32.HI R8, RZ, 0x1f, R234 ;  /* 0x0000001fff087819 */ /* 0x000fe400000114ea */
        /* <DEDUP_REMOVED lines=8> */
[----:B------:R-:W-:Y:S01]  /*1860*/  LEA R173, R3, 0xc100, 0x1 ;  /* 0x0000c10003ad7811 */ /* 0x000fe200078e08ff */
[----:B------:R-:W-:Y:S01]  /*1870*/  IMAD.IADD R3, R6, 0x1, R226 ;  /* 0x0000000106037824 */ /* 0x000fe200078e02e2 */
[----:B------:R1:W-:Y:S01]  /*1880*/  STL [R1+0x8], R8 ;  /* 0x0000080801007387 */ /* 0x0003e20000100800 */
[----:B------:R-:W-:-:S02]  /*1890*/  IADD3 R250, R206, 0x10, RZ ;  /* 0x00000010cefa7810 */ /* 0x000fc40007ffe0ff */
[----:B------:R-:W-:Y:S01]  /*18a0*/  IADD3 R247, R206, 0x28, RZ ;  /* 0x00000028cef77810 */ /* 0x000fe20007ffe0ff */
[----:B------:R1:W-:Y:S01]  /*18b0*/  STL [R1+0x4], R7 ;  /* 0x0000040701007387 */ /* 0x0003e20000100800 */
[----:B------:R-:W-:Y:S01]  /*18c0*/  LEA R167, R4, 0x100, 0x1 ;  /* 0x0000010004a77811 */ /* 0x000fe200078e08ff */
[----:B------:R-:W-:Y:S01]  /*18d0*/  IMAD.IADD R174, R173, 0x1, R2 ;  /* 0x00000001adae7824 */ /* 0x000fe200078e0202 */
[C---:B------:R-:W-:Y:S01]  /*18e0*/  IADD3 R244, R206.reuse, 0x40, RZ ;  /* 0x00000040cef47810 */ /* 0x040fe20007ffe0ff */
[----:B------:R1:W-:Y:S01]  /*18f0*/  STL [R1], R3 ;  /* 0x0000000301007387 */ /* 0x0003e20000100800 */
[----:B------:R-:W-:Y:S01]  /*1900*/  IADD3 R241, R206, 0x58, RZ ;  /* 0x00000058cef17810 */ /* 0x000fe20007ffe0ff */
[----:B------:R-:W-:Y:S01]  /*1910*/  IMAD.IADD R168, R2, 0x1, R167 ;  /* 0x0000000102a87824 */ /* 0x000fe200078e02a7 */
[----:B------:R-:W-:Y:S02]  /*1920*/  LEA R164, R0, 0x6100, 0x1 ;  /* 0x0000610000a47811 */ /* 0x000fe400078e08ff */
[----:B------:R-:W-:-:S02]  /*1930*/  IADD3 R238, R206, 0x70, RZ ;  /* 0x00000070ceee7810 */ /* 0x000fc40007ffe0ff */
[----:B------:R-:W-:Y:S02]  /*1940*/  SHF.R.S32.HI R9, RZ, 0x1f, R250 ;  /* 0x0000001fff097819 */ /* 0x000fe400000114fa */
[----:B------:R-:W-:Y:S02]  /*1950*/  SEL R0, R10, 0xffffffc0, !P3 ;  /* 0xffffffc00a007807 */ /* 0x000fe40005800000 */
[C---:B------:R-:W-:Y:S02]  /*1960*/  IADD3 R235, R206.reuse, 0x88, RZ ;  /* 0x00000088ceeb7810 */ /* 0x040fe40007ffe0ff */
[----:B------:R-:W-:Y:S01]  /*1970*/  SHF.R.S32.HI R9, RZ, 0x1f, R247 ;  /* 0x0000001fff097819 */ /* 0x000fe200000114f7 */
[----:B------:R-:W-:Y:S01]  /*1980*/  IMAD.IADD R176, R173, 0x1, R0 ;  /* 0x00000001adb07824 */ /* 0x000fe200078e0200 */
        /* <DEDUP_REMOVED lines=9> */
[----:B-1----:R-:W-:Y:S02]  /*1a20*/  SHF.R.S32.HI R9, RZ, 0x1f, R232 ;  /* 0x0000001fff097819 */ /* 0x002fe400000114e8 */
.L_x_1229:
        /* <DEDUP_REMOVED lines=30> */
.L_x_1123:
[----:B------:R-:W-:-:S04]  /*1c10*/  ISETP.NE.U32.AND P1, PT, RZ, c[0x0][0x368], PT ;  /* 0x0000da00ff007a0c */ /* 0x000fc80003f25070 */
[----:B------:R-:W-:-:S13]  /*1c20*/  ISETP.NE.AND.EX P1, PT, RZ, c[0x0][0x36c], PT, P1 ;  /* 0x0000db00ff007a0c */ /* 0x000fda0003f25310 */
[----:B------:R-:W-:Y:S05]  /*1c30*/  @!P1 BRA `(.L_x_1124) ;  /* 0x0000004000009947 */ /* 0x000fea0003800000 */
[----:B-1----:R-:W-:-:S04]  /*1c40*/  IADD3 R2, P1, R220, c[0x0][0x368], RZ ;  /* 0x0000da00dc027a10 */ /* 0x002fc80007f3e0ff */
[----:B------:R-:W-:-:S05]  /*1c50*/  IADD3.X R3, R221, c[0x0][0x36c], RZ, P1, !PT ;  /* 0x0000db00dd037a10 */ /* 0x000fca0000ffe4ff */
[----:B------:R1:W5:Y:S01]  /*1c60*/  LDG.E R0, [R2.64] ;  /* 0x0000000602007981 */ /* 0x000362000c1e1900 */
[----:B------:R-:W-:Y:S05]  /*1c70*/  BRA `(.L_x_1125) ;  /* 0x0000008000007947 */ /* 0x000fea0003800000 */
.L_x_1124:
        /* <DEDUP_REMOVED lines=8> */
.L_x_1125:
[----:B-1----:R-:W-:Y:S01]  /*1d00*/  IMAD.MOV.U32 R2, RZ, RZ, c[0x0][0x2c4] ;  /* 0x0000b100ff027624 */ /* 0x002fe200078e00ff */
[----:B------:R-:W-:Y:S01]  /*1d10*/  BSSY B0, `(.L_x_1126) ;  /* 0x0000039000007945 */ /* 0x000fe20003800000 */
[----:B------:R-:W-:Y:S02]  /*1d20*/  IMAD.SHL.U32 R205, R209, 0x80, RZ ;  /* 0x00000080d1cd7824 */ /* 0x000fe400078e00ff */
[----:B-----5:R-:W-:Y:S01]  /*1d30*/  IMAD.IADD R203, R0, 0x1, -R193 ;  /* 0x0000000100cb7824 */ /* 0x020fe200078e0ac1 */
[----:B------:R-:W-:-:S02]  /*1d40*/  ISETP.NE.AND P4, PT, R2, 0x1, PT ;  /* 0x000000010200780c */ /* 0x000fc40003f85270 */
[----:B------:R-:W-:Y:S02]  /*1d50*/  IADD3 R2, R205, 0x7f, RZ ;  /* 0x0000007fcd027810 */ /* 0x000fe40007ffe0ff */
[----:B------:R-:W-:-:S03]  /*1d60*/  IADD3 R3, R203, 0x40, -R204 ;  /* 0x00000040cb037810 */ /* 0x000fc60007ffe8cc */
[----:B------:R-:W-:-:S06]  /*1d70*/  IMAD.MOV.U32 R0, RZ, RZ, R2 ;  /* 0x000000ffff007224 */ /* 0x000fcc00078e0002 */
[----:B------:R-:W-:Y:S01]  /*1d80*/  @P4 IMAD.HI.U32 R4, R2, c[0x0][0x2c8], RZ ;  /* 0x0000b20002044a27 */ /* 0x000fe200078e00ff */
[----:B------:R-:W-:-:S04]  /*1d90*/  IADD3 R2, R203, 0x3f, RZ ;  /* 0x0000003fcb027810 */ /* 0x000fc80007ffe0ff */
[----:B------:R-:W-:-:S05]  /*1da0*/  @P4 SHF.R.U32.HI R0, RZ, c[0x0][0x2cc], R4 ;  /* 0x0000b300ff004a19 */ /* 0x000fca0000011604 */
[----:B------:R-:W-:Y:S01]  /*1db0*/  IMAD.IADD R0, R3, 0x1, R0 ;  /* 0x0000000103007824 */ /* 0x000fe200078e0200 */
[----:B------:R-:W-:-:S04]  /*1dc0*/  SHF.R.S32.HI R3, RZ, 0x1f, R2 ;  /* 0x0000001fff037819 */ /* 0x000fc80000011402 */
[----:B------:R-:W-:Y:S02]  /*1dd0*/  SHF.R.S32.HI R4, RZ, 0x1f, R0 ;  /* 0x0000001fff047819 */ /* 0x000fe40000011400 */
[----:B------:R-:W-:Y:S02]  /*1de0*/  LEA.HI R2, R3, R2, RZ, 0x6 ;  /* 0x0000000203027211 */ /* 0x000fe400078f30ff */
[----:B------:R-:W-:Y:S02]  /*1df0*/  LEA.HI R0, R4, R0, RZ, 0x6 ;  /* 0x0000000004007211 */ /* 0x000fe400078f30ff */
[----:B------:R-:W-:Y:S02]  /*1e00*/  SHF.R.S32.HI R3, RZ, 0x6, R2 ;  /* 0x00000006ff037819 */ /* 0x000fe40000011402 */
[----:B------:R-:W-:Y:S02]  /*1e10*/  SHF.R.S32.HI R0, RZ, 0x6, R0 ;  /* 0x00000006ff007819 */ /* 0x000fe40000011400 */
[----:B------:R-:W-:-:S02]  /*1e20*/  LOP3.LUT R2, R210, 0xff000000, RZ, 0xc0, !PT ;  /* 0xff000000d2027812 */ /* 0x000fc400078ec0ff */
[----:B------:R-:W-:Y:S02]  /*1e30*/  IMNMX R8, R3, R0, PT ;  /* 0x0000000003087217 */ /* 0x000fe40003800200 */
[----:B------:R-:W-:Y:S02]  /*1e40*/  LOP3.LUT R4, R210, 0xff0000, RZ, 0xc0, !PT ;  /* 0x00ff0000d2047812 */ /* 0x000fe400078ec0ff */
[----:B------:R-:W-:Y:S02]  /*1e50*/  ISETP.GE.AND P1, PT, R8, 0x1, PT ;  /* 0x000000010800780c */ /* 0x000fe40003f26270 */
[----:B------:R-:W-:Y:S01]  /*1e60*/  SHF.R.U32.HI R0, RZ, 0x8, R2 ;  /* 0x00000008ff007819 */ /* 0x000fe20000011602 */
[----:B------:R-:W-:-:S03]  /*1e70*/  IMAD.MOV.U32 R2, RZ, RZ, RZ ;  /* 0x000000ffff027224 */ /* 0x000fc600078e00ff */
[----:B------:R-:W-:-:S04]  /*1e80*/  LEA.HI R0, R4, R0, RZ, 0x10 ;  /* 0x0000000004007211 */ /* 0x000fc800078f80ff */
[----:B------:R-:W-:Y:S02]  /*1e90*/  LOP3.LUT R223, R0, 0xff, RZ, 0xc0, !PT ;  /* 0x000000ff00df7812 */ /* 0x000fe400078ec0ff */
[----:B------:R-:W-:Y:S01]  /*1ea0*/  SHF.R.U32.HI R222, RZ, 0x10, R0 ;  /* 0x00000010ffde7819 */ /* 0x000fe20000011600 */
        /* <DEDUP_REMOVED lines=31> */
.L_x_1127:
[----:B------:R-:W-:Y:S05]  /*20a0*/  BSYNC B0 ;  /* 0x0000000000007941 */ /* 0x000fea0003800000 */
.L_x_1126:
        /* <DEDUP_REMOVED lines=61> */
[----:B------:R-:W-:Y:S01]  /*2480*/  IMAD.IADD R5, R190, 0x1, R205 ;  /* 0x00000001be057824 */ /* 0x000fe200078e02cd */
[----:B------:R-:W-:Y:S02]  /*2490*/  LOP3.LUT R14, R210, 0xffff, RZ, 0xc0, !PT ;  /* 0x0000ffffd20e7812 */ /* 0x000fe400078ec0ff */
[----:B------:R-:W-:Y:S01]  /*24a0*/  SEL R6, R224, RZ, !P0 ;  /* 0x000000ffe0067207 */ /* 0x000fe20004000000 */
[----:B------:R-:W-:Y:S01]  /*24b0*/  IMAD R0, R0, c[0x0][0x178], RZ ;  /* 0x00005e0000007a24 */ /* 0x000fe200078e02ff */
[----:B------:R-:W-:Y:S01]  /*24c0*/  SEL R4, R216, RZ, !P0 ;  /* 0x000000ffd8047207 */ /* 0x000fe20004000000 */
[----:B------:R-:W-:Y:S01]  /*24d0*/  @P4 IMAD.HI.U32 R7, R5, c[0x0][0x2c8], RZ ;  /* 0x0000b20005074a27 */ /* 0x000fe200078e00ff */
[----:B------:R-:W-:Y:S02]  /*24e0*/  ISETP.GE.AND P6, PT, R182, c[0x0][0x198], PT ;  /* 0x00006600b6007a0c */ /* 0x000fe40003fc6270 */
[----:B------:R-:W-:Y:S01]  /*24f0*/  ISETP.GE.AND P5, PT, R187, c[0x0][0x198], PT ;  /* 0x00006600bb007a0c */ /* 0x000fe20003fa6270 */
[----:B------:R-:W-:Y:S01]  /*2500*/  IMAD R0, R11, c[0x0][0x17c], R0 ;  /* 0x00005f000b007a24 */ /* 0x000fe200078e0200 */
[----:B------:R-:W-:Y:S01]  /*2510*/  ISETP.GE.AND P3, PT, R188, c[0x0][0x198], PT ;  /* 0x00006600bc007a0c */ /* 0x000fe20003f66270 */
[----:B------:R-:W-:Y:S01]  /*2520*/  IMAD R6, R6, c[0x0][0x1c0], RZ ;  /* 0x0000700006067a24 */ /* 0x000fe200078e02ff */
[----:B------:R-:W-:-:S03]  /*2530*/  IADD3 R100, R209, -0x1, RZ ;  /* 0xffffffffd1647810 */ /* 0x000fc60007ffe0ff */
[----:B------:R-:W-:Y:S02]  /*2540*/  IMAD R6, R4, c[0x0][0x1c4], R6 ;  /* 0x0000710004067a24 */ /* 0x000fe400078e0206 */
[----:B-1----:R-:W-:-:S04]  /*2550*/  IMAD.WIDE.U32 R2, R11, c[0x0][0x178], RZ ;  /* 0x00005e000b027a25 */ /* 0x002fc800078e00ff */
[----:B------:R-:W-:Y:S01]  /*2560*/  IMAD.IADD R3, R3, 0x1, R0 ;  /* 0x0000000103037824 */ /* 0x000fe200078e0200 */
        /* <DEDUP_REMOVED lines=23> */
.L_x_1234:
[----:B------:R-:W-:Y:S05]  /*26e0*/  BRA.DIV ~URZ, `(.L_x_1130) ;  /* 0x0000f1627f007947 */ /* 0x000fea000b800000 */
[----:B------:R3:W4:Y:S02]  /*26f0*/  SHFL.IDX PT, R0, R12, RZ, 0x181f ;  /* 0x00181fff0c007589 */ /* 0x00072400000e0000 */
.L_x_1235:
[----:B------:R-:W-:Y:S01]  /*2700*/  IMAD R11, R204, c[0x0][0x2c4], RZ ;  /* 0x0000b100cc0b7a24 */ /* 0x000fe200078e02ff */
[----:B------:R-:W-:Y:S01]  /*2710*/  IADD3 R10, R207, R205, RZ ;  /* 0x000000cdcf0a7210 */ /* 0x000fe20007ffe0ff */
        /* <DEDUP_REMOVED lines=18> */
.L_x_1132:
[----:B------:R-:W-:Y:S05]  /*2840*/  BSYNC B0 ;  /* 0x0000000000007941 */ /* 0x000fea0003800000 */
.L_x_1131:
[----:B------:R-:W-:Y:S05]  /*2850*/  BRA.DIV ~URZ, `(.L_x_1133) ;  /* 0x0000f0627f007947 */ /* 0x000fea000b800000 */
[----:B--2---:R2:W1:Y:S04]  /*2860*/  SHFL.IDX PT, R8, R9, 0x1, 0x181f ;  /* 0x00381f0009087f89 */ /* 0x00446800000e0000 */
[----:B----4-:R2:W4:Y:S02]  /*2870*/  SHFL.IDX PT, R0, R12, 0x1, 0x181f ;  /* 0x00381f000c007f89 */ /* 0x01052400000e0000 */
.L_x_1236:
        /* <DEDUP_REMOVED lines=19> */
.L_x_1135:
[----:B------:R-:W-:Y:S05]  /*29b0*/  BSYNC B0 ;  /* 0x0000000000007941 */ /* 0x000fea0003800000 */
.L_x_1134:
[----:B------:R-:W-:Y:S05]  /*29c0*/  BRA.DIV ~URZ, `(.L_x_1136) ;  /* 0x0000efc27f007947 */ /* 0x000fea000b800000 */
[----:B-1----:R1:W2:Y:S02]  /*29d0*/  SHFL.IDX PT, R8, R9, 0x2, 0x181f ;  /* 0x00581f0009087f89 */ /* 0x0022a400000e0000 */
.L_x_1237:
[----:B------:R-:W-:Y:S05]  /*29e0*/  BRA.DIV ~URZ, `(.L_x_1137) ;  /* 0x0000f0127f007947 */ /* 0x000fea000b800000 */
[----:B----4-:R4:W1:Y:S02]  /*29f0*/  SHFL.IDX PT, R0, R12, 0x2, 0x181f ;  /* 0x00581f000c007f89 */ /* 0x01086400000e0000 */
.L_x_1238:
        /* <DEDUP_REMOVED lines=19> */
.L_x_1139:
[----:B------:R-:W-:Y:S05]  /*2b30*/  BSYNC B0 ;  /* 0x0000000000007941 */ /* 0x000fea0003800000 */
.L_x_1138:
[----:B------:R-:W-:Y:S05]  /*2b40*/  BRA.DIV ~URZ, `(.L_x_1140) ;  /* 0x0000ef227f007947 */ /* 0x000fea000b800000 */
[----:B--2---:R2:W3:Y:S04]  /*2b50*/  SHFL.IDX PT, R8, R9, 0x3, 0x181f ;  /* 0x00781f0009087f89 */ /* 0x0044e800000e0000 */
[----:B-1----:R2:W1:Y:S02]  /*2b60*/  SHFL.IDX PT, R0, R12, 0x3, 0x181f ;  /* 0x00781f000c007f89 */ /* 0x00246400000e0000 */
.L_x_1239:
[----:B------:R-:W-:Y:S01]  /*2b70*/  IADD3 R2, R10, 0x60, RZ ;  /* 0x000000600a027810 */ /* 0x000fe20007ffe0ff */
[----:B-----5:R-:W-:Y:S01]  /*2b80*/  IMAD.WIDE.U32 R196, R13, c[0x0][0x2b0], RZ ;  /* 0x0000ac000dc47a25 */ /* 0x020fe200078e00ff */
[----:B------:R-:W-:-:S02]  /*2b90*/  SHF.R.S32.HI R21, RZ, 0x1f, R182 ;  /* 0x0000001fff157819 */ /* 0x000fc400000114b6 */
[----:B------:R-:W-:Y:S02]  /*2ba0*/  ISETP.GE.AND P2, PT, R2, R11, PT ;  /* 0x0000000b0200720c */ /* 0x000fe40003f46270 */
        /* <DEDUP_REMOVED lines=22> */
[----:B-1----:R-:W-:-:S02]  /*2d10*/  IMAD R2, R100, 0x40, R190 ;  /* 0x0000004064027824 */ /* 0x002fc400078e02be */
[----:B------:R-:W-:Y:S01]  /*2d20*/  IMAD.MOV.U32 R178, RZ, RZ, RZ ;  /* 0x000000ffffb27224 */ /* 0x000fe200078e00ff */
[----:B------:R-:W-:Y:S02]  /*2d30*/  ISETP.NE.AND P3, PT, R0, 0x1, PT ;  /* 0x000000010000780c */ /* 0x000fe40003f65270 */
[C---:B------:R-:W-:Y:S01]  /*2d40*/  ISETP.GE.AND P1, PT, R2.reuse, R203, PT ;  /* 0x000000cb0200720c */ /* 0x040fe20003f26270 */
[----:B------:R-:W-:-:S03]  /*2d50*/  IMAD.IADD R2, R2, 0x1, R193 ;  /* 0x0000000102027824 */ /* 0x000fc600078e02c1 */
[----:B------:R-:W-:Y:S02]  /*2d60*/  ISETP.GT.OR P1, PT, R190, 0x3f, P1 ;  /* 0x0000003fbe00780c */ /* 0x000fe40000f24670 */
[----:B------:R-:W-:-:S05]  /*2d70*/  MOV R0, R2 ;  /* 0x0000000200007202 */ /* 0x000fca0000000f00 */
[----:B------:R-:W-:-:S05]  /*2d80*/  @P3 IMAD.HI.U32 R3, R2, c[0x0][0x2bc], RZ ;  /* 0x0000af0002033a27 */ /* 0x000fca00078e00ff */
[----:B------:R-:W-:-:S04]  /*2d90*/  @P3 SHF.R.U32.HI R0, RZ, c[0x0][0x2c0], R3 ;  /* 0x0000b000ff003a19 */ /* 0x000fc80000011603 */
[----:B------:R-:W-:-:S04]  /*2da0*/  @!P1 IADD3 R3, P0, R0, R196, RZ ;  /* 0x000000c400039210 */ /* 0x000fc80007f1e0ff */
[----:B------:R-:W-:Y:S02]  /*2db0*/  @!P1 LEA.HI.X.SX32 R5, R0, R201, 0x1, P0 ;  /* 0x000000c900059211 */ /* 0x000fe400000f0eff */
[----:B------:R-:W-:-:S04]  /*2dc0*/  @!P1 LEA R4, P0, R3, c[0x0][0x2a0], 0x2 ;  /* 0x0000a80003049a11 */ /* 0x000fc800078010ff */
[----:B------:R-:W-:-:S05]  /*2dd0*/  @!P1 LEA.HI.X R5, R3, c[0x0][0x2a4], R5, 0x2, P0 ;  /* 0x0000a90003059a11 */ /* 0x000fca00000f1405 */
[----:B------:R-:W3:Y:S01]  /*2de0*/  @!P1 LDG.E R178, [R4.64] ;  /* 0x0000000604b29981 */ /* 0x000ee2000c1e1900 */
[----:B------:R-:W-:Y:S01]  /*2df0*/  IMAD.MOV R0, RZ, RZ, -R0 ;  /* 0x000000ffff007224 */ /* 0x000fe200078e0a00 */
[----:B------:R-:W-:Y:S01]  /*2e00*/  SHF.L.U64.HI R101, R182, 0x1, R21 ;  /* 0x00000001b6657819 */ /* 0x000fe20000010215 */
[----:B------:R-:W-:Y:S01]  /*2e10*/  IMAD.WIDE.U32 R194, R14, c[0x0][0x1e8], RZ ;  /* 0x00007a000ec27a25 */ /* 0x000fe200078e00ff */
[----:B------:R-:W-:Y:S01]  /*2e20*/  IADD3 R103, R164, 0x20, RZ ;  /* 0x00000020a4677810 */ /* 0x000fe20007ffe0ff */
[----:B------:R-:W-:Y:S01]  /*2e30*/  BSSY B0, `(.L_x_1141) ;  /* 0x0000197000007945 */ /* 0x000fe20003800000 */
[C---:B------:R-:W-:Y:S01]  /*2e40*/  SHF.L.U32 R107, R187.reuse, 0x1, RZ ;  /* 0x00000001bb6b7819 */ /* 0x040fe200000006ff */
[----:B------:R-:W-:Y:S01]  /*2e50*/  IMAD R181, R0, c[0x0][0x2b8], R2 ;  /* 0x0000ae0000b57a24 */ /* 0x000fe200078e0202 */
[----:B------:R-:W-:Y:S01]  /*2e60*/  SHF.L.U64.HI R104, R188, 0x1, R15 ;  /* 0x00000001bc687819 */ /* 0x000fe2000001020f */
[----:B------:R-:W-:Y:S01]  /*2e70*/  IMAD R200, R14, c[0x0][0x1ec], R195 ;  /* 0x00007b000ec87a24 */ /* 0x000fe200078e02c3 */
[----:B------:R-:W-:Y:S01]  /*2e80*/  SHF.L.U64.HI R102, R187, 0x1, R20 ;  /* 0x00000001bb667819 */ /* 0x000fe20000010214 */
[----:B------:R-:W-:Y:S01]  /*2e90*/  IMAD.WIDE.U32 R2, R181, c[0x0][0x1e0], RZ ;  /* 0x00007800b5027a25 */ /* 0x000fe200078e00ff */
[----:B--2---:R-:W-:-:S03]  /*2ea0*/  SHF.R.S32.HI R9, RZ, 0x1f, R181 ;  /* 0x0000001fff097819 */ /* 0x004fc600000114b5 */
[----:B------:R-:W-:Y:S02]  /*2eb0*/  IMAD R105, R100, -0x40, R203 ;  /* 0xffffffc064697824 */ /* 0x000fe400078e02cb */
[----:B------:R-:W-:Y:S02]  /*2ec0*/  IMAD R0, R9, c[0x0][0x1e0], RZ ;  /* 0x0000780009007a24 */ /* 0x000fe400078e02ff */
[----:B------:R-:W-:Y:S01]  /*2ed0*/  IMAD.WIDE.U32 R198, R14, c[0x0][0x210], RZ ;  /* 0x000084000ec67a25 */ /* 0x000fe200078e00ff */
[----:B------:R-:W-:-:S03]  /*2ee0*/  IADD3 R13, -R207, R105, RZ ;  /* 0x00000069cf0d7210 */ /* 0x000fc60007ffe1ff */
[----:B------:R-:W-:Y:S01]  /*2ef0*/  IMAD R0, R181, c[0x0][0x1e4], R0 ;  /* 0x00007900b5007a24 */ /* 0x000fe200078e0200 */
[C---:B------:R-:W-:Y:S01]  /*2f00*/  ISETP.GE.AND P2, PT, R13.reuse, 0x1, PT ;  /* 0x000000010d00780c */ /* 0x040fe20003f46270 */
[----:B------:R-:W-:Y:S01]  /*2f10*/  IMAD R202, R14, c[0x0][0x214], R199 ;  /* 0x000085000eca7a24 */ /* 0x000fe200078e02c7 */
[----:B------:R-:W-:Y:S01]  /*2f20*/  ISETP.GE.AND P6, PT, R13, 0x21, PT ;  /* 0x000000210d00780c */ /* 0x000fe20003fc6270 */
[----:B------:R-:W-:Y:S02]  /*2f30*/  IMAD.IADD R3, R3, 0x1, R0 ;  /* 0x0000000103037824 */ /* 0x000fe400078e0200 */
[----:B------:R-:W-:Y:S02]  /*2f40*/  IMAD.SHL.U32 R106, R182, 0x2, RZ ;  /* 0x00000002b66a7824 */ /* 0x000fe400078e00ff */
[----:B------:R-:W-:-:S06]  /*2f50*/  IMAD.SHL.U32 R108, R188, 0x2, RZ ;  /* 0x00000002bc6c7824 */ /* 0x000fcc00078e00ff */
[----:B------:R-:W-:Y:S02]  /*2f60*/  @P2 ISETP.GE.AND P1, PT, R182, c[0x0][0x1d4], PT ;  /* 0x00007500b6002a0c */ /* 0x000fe40003f26270 */
[----:B------:R-:W-:Y:S02]  /*2f70*/  @P2 ISETP.GE.AND P5, PT, R187, c[0x0][0x1d4], PT ;  /* 0x00007500bb002a0c */ /* 0x000fe40003fa6270 */
[----:B---3--:R-:W-:Y:S01]  /*2f80*/  SHF.R.S32.HI R10, RZ, 0x1f, R178 ;  /* 0x0000001fff0a7819 */ /* 0x008fe200000114b2 */
[----:B------:R-:W-:-:S04]  /*2f90*/  IMAD.WIDE.U32 R2, R178, c[0x0][0x1f0], R2 ;  /* 0x00007c00b2027a25 */ /* 0x000fc800078e0002 */
[----:B------:R-:W-:-:S04]  /*2fa0*/  IMAD R0, R10, c[0x0][0x1f0], RZ ;  /* 0x00007c000a007a24 */ /* 0x000fc800078e02ff */
[----:B------:R-:W-:Y:S01]  /*2fb0*/  IMAD R4, R178, c[0x0][0x1f4], R0 ;  /* 0x00007d00b2047a24 */ /* 0x000fe200078e0200 */
[----:B------:R-:W-:-:S04]  /*2fc0*/  IADD3 R0, P0, R2, R194, RZ ;  /* 0x000000c202007210 */ /* 0x000fc80007f1e0ff */
[----:B------:R-:W-:Y:S02]  /*2fd0*/  IADD3.X R2, R200, R3, R4, P0, !PT ;  /* 0x00000003c8027210 */ /* 0x000fe400007fe404 */
[----:B------:R-:W-:-:S04]  /*2fe0*/  LEA R3, P0, R0, c[0x0][0x1c8], 0x1 ;  /* 0x0000720000037a11 */ /* 0x000fc800078008ff */
[----:B------:R-:W-:Y:S02]  /*2ff0*/  LEA.HI.X R5, R0, c[0x0][0x1cc], R2, 0x1, P0 ;  /* 0x0000730000057a11 */ /* 0x000fe400000f0c02 */
[----:B------:R-:W1:Y:S04]  /*3000*/  SHFL.IDX PT, R0, R3, RZ, 0x181f ;  /* 0x00181fff03007589 */ /* 0x000e6800000e0000 */
[----:B------:R-:W2:Y:S04]  /*3010*/  SHFL.IDX PT, R2, R5, RZ, 0x181f ;  /* 0x00181fff05027589 */ /* 0x000ea800000e0000 */
[----:B------:R-:W3:Y:S04]  /*3020*/  SHFL.IDX PT, R3, R3, 0x1, 0x181f ;  /* 0x00381f0003037f89 */ /* 0x000ee800000e0000 */
[----:B------:R2:W5:Y:S01]  /*3030*/  SHFL.IDX PT, R8, R5, 0x1, 0x181f ;  /* 0x00381f0005087f89 */ /* 0x00056200000e0000 */
[----:B-1----:R-:W-:-:S04]  /*3040*/  @P2 LEA R4, P0, R182, R0, 0x1 ;  /* 0x00000000b6042211 */ /* 0x002fc800078008ff */
[----:B--2---:R-:W-:Y:S02]  /*3050*/  @P2 LEA.HI.X R5, R182, R2, R21, 0x1, P0 ;  /* 0x00000002b6052211 */ /* 0x004fe400000f0c15 */
[----:B------:R-:W-:-:S03]  /*3060*/  @P2 LEA R6, P0, R187, R0, 0x1 ;  /* 0x00000000bb062211 */ /* 0x000fc600078008ff */
[----:B------:R1:W-:Y:S01]  /*3070*/  @P2 LDGSTS.E.BYPASS.LTC128B.128 [R179+0x6100], [R4.64], !P1 ;  /* 0x0610000004b32fae */ /* 0x0003e2000c901d46 */
[----:B------:R-:W-:Y:S02]  /*3080*/  @P2 ISETP.GE.AND P1, PT, R188, c[0x0][0x1d4], PT ;  /* 0x00007500bc002a0c */ /* 0x000fe40003f26270 */
[----:B------:R-:W-:-:S05]  /*3090*/  @P2 LEA.HI.X R7, R187, R2, R20, 0x1, P0 ;  /* 0x00000002bb072211 */ /* 0x000fca00000f0c14 */
[----:B------:R3:W-:Y:S01]  /*30a0*/  @P2 LDGSTS.E.BYPASS.LTC128B.128 [R179+0x8100], [R6.64], !P5 ;  /* 0x0810000006b32fae */ /* 0x0007e2000e901d46 */
[----:B-1----:R-:W-:Y:S01]  /*30b0*/  @P2 LEA R4, P0, R188, R0, 0x1 ;  /* 0x00000000bc042211 */ /* 0x002fe200078008ff */
[----:B------:R-:W-:-:S03]  /*30c0*/  IMAD R0, R9, c[0x0][0x208], RZ ;  /* 0x0000820009007a24 */ /* 0x000fc600078e02ff */
[----:B------:R-:W-:Y:S01]  /*30d0*/  @P2 LEA.HI.X R5, R188, R2, R15, 0x1, P0 ;  /* 0x00000002bc052211 */ /* 0x000fe200000f0c0f */
[----:B------:R-:W-:Y:S01]  /*30e0*/  IMAD R0, R181, c[0x0][0x20c], R0 ;  /* 0x00008300b5007a24 */ /* 0x000fe200078e0200 */
[----:B---3--:R-:W-:-:S03]  /*30f0*/  @P6 LEA R6, P0, R182, R3, 0x1 ;  /* 0x00000003b6066211 */ /* 0x008fc600078008ff */
[----:B------:R1:W-:Y:S01]  /*3100*/  @P2 LDGSTS.E.BYPASS.LTC128B.128 [R179+0xa100], [R4.64], !P1 ;  /* 0x0a10000004b32fae */ /* 0x0003e2000c901d46 */
[C---:B------:R-:W-:Y:S02]  /*3110*/  @P6 ISETP.GE.AND P2, PT, R182.reuse, c[0x0][0x1d4], PT ;  /* 0x00007500b6006a0c */ /* 0x040fe40003f46270 */
[----:B------:R-:W-:Y:S02]  /*3120*/  @P6 ISETP.GE.AND P1, PT, R187, c[0x0][0x1d4], PT ;  /* 0x00007500bb006a0c */ /* 0x000fe40003f26270 */
[----:B-----5:R-:W-:Y:S02]  /*3130*/  @P6 LEA.HI.X R7, R182, R8, R21, 0x1, P0 ;  /* 0x00000008b6076211 */ /* 0x020fe400000f0c15 */
[----:B------:R-:W-:-:S07]  /*3140*/  @P6 ISETP.GE.AND P0, PT, R188, c[0x0][0x1d4], PT ;  /* 0x00007500bc006a0c */ /* 0x000fce0003f06270 */
[----:B------:R2:W-:Y:S01]  /*3150*/  @P6 LDGSTS.E.BYPASS.LTC128B.128 [R179+0x7100], [R6.64], !P2 ;  /* 0x0710000006b36fae */ /* 0x0005e2000d101d46 */
[----:B-1----:R-:W-:-:S04]  /*3160*/  @P6 LEA R4, P5, R187, R3, 0x1 ;  /* 0x00000003bb046211 */ /* 0x002fc800078a08ff */
[----:B------:R-:W-:Y:S02]  /*3170*/  @P6 LEA.HI.X R5, R187, R8, R20, 0x1, P5 ;  /* 0x00000008bb056211 */ /* 0x000fe400028f0c14 */
[----:B------:R-:W-:-:S03]  /*3180*/  @P6 LEA R2, P5, R188, R3, 0x1 ;  /* 0x00000003bc026211 */ /* 0x000fc600078a08ff */
[----:B------:R2:W-:Y:S01]  /*3190*/  @P6 LDGSTS.E.BYPASS.LTC128B.128 [R179+0x9100], [R4.64], !P1 ;  /* 0x0910000004b36fae */ /* 0x0005e2000c901d46 */
[----:B------:R-:W-:-:S05]  /*31a0*/  @P6 LEA.HI.X R3, R188, R8, R15, 0x1, P5 ;  /* 0x00000008bc036211 */ /* 0x000fca00028f0c0f */
[----:B------:R1:W-:Y:S04]  /*31b0*/  @P6 LDGSTS.E.BYPASS.LTC128B.128 [R179+0xb100], [R2.64], !P0 ;  /* 0x0b10000002b36fae */ /* 0x0003e8000c101d46 */
[----:B------:R-:W0:Y:S01]  /*31c0*/  LDGDEPBAR ;  /* 0x00000000000079af */ /* 0x000e220000000000 */
[----:B-1----:R-:W-:Y:S01]  /*31d0*/  IMAD.WIDE.U32 R2, R181, c[0x0][0x208], RZ ;  /* 0x00008200b5027a25 */ /* 0x002fe200078e00ff */
[----:B------:R-:W-:-:S04]  /*31e0*/  DEPBAR.LE SB0, 0x1 ;  /* 0x000080400000791a */ /* 0x000fc80000000000 */
[----:B------:R-:W-:-:S04]  /*31f0*/  DEPBAR.LE SB0, 0x0 ;  /* 0x000080000000791a */ /* 0x000fc80000000000 */
[----:B------:R-:W-:Y:S01]  /*3200*/  BAR.SYNC.DEFER_BLOCKING 0x0 ;  /* 0x0000000000007b1d */ /* 0x000fe20000010000 */
[----:B------:R-:W-:Y:S02]  /*3210*/  IMAD.IADD R3, R3, 0x1, R0 ;  /* 0x0000000103037824 */ /* 0x000fe400078e0200 */
[----:B------:R-:W-:Y:S02]  /*3220*/  IMAD R0, R10, c[0x0][0x218], RZ ;  /* 0x000086000a007a24 */ /* 0x000fe400078e02ff */
[----:B------:R-:W-:-:S04]  /*3230*/  IMAD.WIDE.U32 R2, R178, c[0x0][0x218], R2 ;  /* 0x00008600b2027a25 */ /* 0x000fc800078e0002 */
[----:B------:R-:W-:Y:S01]  /*3240*/  IMAD R8, R178, c[0x0][0x21c], R0 ;  /* 0x00008700b2087a24 */ /* 0x000fe200078e0200 */
[----:B------:R-:W-:-:S04]  /*3250*/  IADD3 R0, P0, R2, R198, RZ ;  /* 0x000000c602007210 */ /* 0x000fc80007f1e0ff */
[----:B------:R-:W-:Y:S02]  /*3260*/  IADD3.X R3, R202, R3, R8, P0, !PT ;  /* 0x00000003ca037210 */ /* 0x000fe400007fe408 */
[----:B------:R-:W-:-:S04]  /*3270*/  LEA R2, P0, R0, c[0x0][0x1f8], 0x1 ;  /* 0x00007e0000027a11 */ /* 0x000fc800078008ff */
[----:B------:R-:W-:Y:S02]  /*3280*/  LEA.HI.X R8, R0, c[0x0][0x1fc], R3, 0x1, P0 ;  /* 0x00007f0000087a11 */ /* 0x000fe400000f0c03 */
[----:B------:R-:W1:Y:S01]  /*3290*/  SHFL.IDX PT, R0, R2, RZ, 0x181f ;  /* 0x00181fff02007589 */ /* 0x000e6200000e0000 */
[----:B------:R-:W-:Y:S02]  /*32a0*/  R2P PR, R191, 0x6 ;  /* 0x00000006bf007804 */ /* 0x000fe40000000000 */
[----:B------:R-:W-:Y:S01]  /*32b0*/  ISETP.GE.AND P5, PT, R182, c[0x0][0x1d4], PT ;  /* 0x00007500b6007a0c */ /* 0x000fe20003fa6270 */
[----:B--2---:R-:W-:Y:S04]  /*32c0*/  LDSM.16.M88.4 R4, [R173] ;  /* 0x00000000ad04783b */ /* 0x004fe80000000200 */
[----:B------:R-:W-:Y:S04]  /*32d0*/  LDSM.16.M88.4 R16, [R164] ;  /* 0x00000000a410783b */ /* 0x000fe80000000200 */
[----:B------:R-:W2:Y:S02]  /*32e0*/  SHFL.IDX PT, R3, R8, RZ, 0x181f ;  /* 0x00181fff08037589 */ /* 0x000ea400000e0000 */
[----:B------:R-:W-:-:S02]  /*32f0*/  @P1 IADD3 R103, R164, -0x20, RZ ;  /* 0xffffffe0a4671810 */ /* 0x000fc40007ffe0ff */
[----:B------:R-:W3:Y:S04]  /*3300*/  SHFL.IDX PT, R2, R2, 0x1, 0x181f ;  /* 0x00381f0002027f89 */ /* 0x000ee800000e0000 */
[----:B------:R-:W-:Y:S04]  /*3310*/  LDSM.16.M88.4 R40, [R164+0x800] ;  /* 0x00080000a428783b */ /* 0x000fe80000000200 */
[----:B----4-:R-:W4:Y:S01]  /*3320*/  SHFL.IDX PT, R12, R8, 0x1, 0x181f ;  /* 0x00381f00080c7f89 */ /* 0x010f2200000e0000 */
[----:B-1----:R-:W-:-:S03]  /*3330*/  IADD3 R14, P1, R0, R108, RZ ;  /* 0x0000006c000e7210 */ /* 0x002fc60007f3e0ff */
[----:B------:R-:W1:Y:S04]  /*3340*/  LDSM.16.M88.4 R32, [R164+0x1000] ;  /* 0x00100000a420783b */ /* 0x000e680000000200 */
[----:B------:R-:W5:Y:S01]  /*3350*/  LDSM.16.M88.4 R24, [R164+0x1800] ;  /* 0x00180000a418783b */ /* 0x000f620000000200 */
[----:B--2---:R-:W-:-:S03]  /*3360*/  IMAD.X R15, R3, 0x1, R104, P1 ;  /* 0x00000001030f7824 */ /* 0x004fc600008e0668 */
[----:B------:R-:W-:Y:S01]  /*3370*/  LDSM.16.M88.4 R8, [R174] ;  /* 0x00000000ae08783b */ /* 0x000fe20000000200 */
[----:B---3--:R-:W-:-:S03]  /*3380*/  IADD3 R20, P1, R2, R107, RZ ;  /* 0x0000006b02147210 */ /* 0x008fc60007f3e0ff */
[----:B------:R-:W2:Y:S04]  /*3390*/  LDSM.16.M88.4 R36, [R103] ;  /* 0x000000006724783b */ /* 0x000ea80000000200 */
[----:B------:R-:W-:Y:S01]  /*33a0*/  LDSM.16.M88.4 R72, [R103+0x1000] ;  /* 0x001000006748783b */ /* 0x000fe20000000200 */
[C---:B------:R-:W-:Y:S01]  /*33b0*/  HMMA.16816.F32.BF16 R44, R4.reuse, R18, RZ ;  /* 0x00000012042c723c */ /* 0x040fe200000418ff */
[----:B----4-:R-:W-:Y:S02]  /*33c0*/  IADD3.X R21, R12, R102, RZ, P1, !PT ;  /* 0x000000660c157210 */ /* 0x010fe40000ffe4ff */
[----:B------:R-:W-:Y:S04]  /*33d0*/  LDSM.16.M88.4 R88, [R103+0x1800] ;  /* 0x001800006758783b */ /* 0x000fe80000000200 */
[-C--:B------:R-:W-:Y:S01]  /*33e0*/  IADD3 R18, P0, R0, R106.reuse, RZ ;  /* 0x0000006a00127210 */ /* 0x080fe20007f1e0ff */
[----:B------:R-:W-:Y:S04]  /*33f0*/  HMMA.16816.F32.BF16 R28, R4, R16, RZ ;  /* 0x00000010041c723c */ /* 0x000fe800000418ff */
[----:B------:R-:W-:Y:S01]  /*3400*/  IMAD.X R19, R3, 0x1, R101, P0 ;  /* 0x0000000103137824 */ /* 0x000fe200000e0665 */
[----:B------:R-:W-:-:S02]  /*3410*/  IADD3 R22, P0, R2, R106, RZ ;  /* 0x0000006a02167210 */ /* 0x000fc40007f1e0ff */
[----:B------:R-:W-:Y:S01]  /*3420*/  IADD3 R16, P6, R0, R107, RZ ;  /* 0x0000006b00107210 */ /* 0x000fe20007fde0ff */
[C---:B------:R-:W-:Y:S01]  /*3430*/  HMMA.16816.F32.BF16 R48, R4.reuse, R40, RZ ;  /* 0x000000280430723c */ /* 0x040fe200000418ff */
[----:B------:R-:W-:Y:S02]  /*3440*/  IMAD.MOV.U32 R0, RZ, RZ, 0x40 ;  /* 0x00000040ff007424 */ /* 0x000fe400078e00ff */
[----:B------:R-:W-:Y:S01]  /*3450*/  IADD3.X R17, R3, R102, RZ, P6, !PT ;  /* 0x0000006603117210 */ /* 0x000fe200037fe4ff */
[----:B------:R-:W-:Y:S01]  /*3460*/  IMAD.X R23, R12, 0x1, R101, P0 ;  /* 0x000000010c177824 */ /* 0x000fe200000e0665 */
[----:B------:R-:W-:Y:S02]  /*3470*/  ISETP.GE.AND P6, PT, R187, c[0x0][0x1d4], PT ;  /* 0x00007500bb007a0c */ /* 0x000fe40003fc6270 */
[C---:B------:R-:W-:Y:S01]  /*3480*/  ISETP.LT.OR P0, PT, R13.reuse, 0x1, P5 ;  /* 0x000000010d00780c */ /* 0x040fe20002f01670 */
[----:B------:R-:W-:Y:S01]  /*3490*/  HMMA.16816.F32.BF16 R52, R4, R42, RZ ;  /* 0x0000002a0434723c */ /* 0x000fe200000418ff */
[C---:B------:R-:W-:Y:S01]  /*34a0*/  ISETP.LT.OR P1, PT, R13.reuse, 0x1, P6 ;  /* 0x000000010d00780c */ /* 0x040fe20003721670 */
[----:B------:R-:W3:Y:S01]  /*34b0*/  LDSM.16.M88.4 R40, [R103+0x800] ;  /* 0x000800006728783b */ /* 0x000ee20000000200 */
[----:B------:R-:W-:-:S02]  /*34c0*/  ISETP.LT.OR P5, PT, R13, 0x21, P5 ;  /* 0x000000210d00780c */ /* 0x000fc40002fa1670 */
[----:B------:R-:W-:Y:S02]  /*34d0*/  ISETP.LT.OR P6, PT, R13, 0x21, P6 ;  /* 0x000000210d00780c */ /* 0x000fe400037c1670 */
[----:B------:R-:W-:Y:S01]  /*34e0*/  SEL R0, R0, 0xffffffc0, !P2 ;  /* 0xffffffc000007807 */ /* 0x000fe20005000000 */
[----:B-1----:R-:W-:Y:S03]  /*34f0*/  HMMA.16816.F32.BF16 R56, R4, R32, RZ ;  /* 0x000000200438723c */ /* 0x002fe600000418ff */
[----:B------:R-:W-:Y:S01]  /*3500*/  IADD3 R166, R164, R0, RZ ;  /* 0x00000000a4a67210 */ /* 0x000fe20007ffe0ff */
[----:B------:R-:W-:Y:S01]  /*3510*/  @!PT LDS RZ, [RZ] ;  /* 0x00000000fffff984 */ /* 0x000fe20000000800 */
[----:B------:R-:W-:Y:S01]  /*3520*/  @!PT LDS RZ, [RZ] ;  /* 0x00000000fffff984 */ /* 0x000fe20000000800 */
[----:B------:R-:W-:Y:S01]  /*3530*/  @!PT LDS RZ, [RZ] ;  /* 0x00000000fffff984 */ /* 0x000fe20000000800 */
[----:B------:R1:W-:Y:S01]  /*3540*/  LDGSTS.E.BYPASS.LTC128B.128 [R179+0x100], [R18.64], !P0 ;  /* 0x0010000012b37fae */ /* 0x0003e2000c101d46 */
[----:B------:R-:W-:-:S03]  /*3550*/  ISETP.GE.AND P0, PT, R188, c[0x0][0x1d4], PT ;  /* 0x00007500bc007a0c */ /* 0x000fc60003f06270 */
[----:B------:R1:W-:Y:S01]  /*3560*/  LDGSTS.E.BYPASS.LTC128B.128 [R179+0x2100], [R16.64], !P1 ;  /* 0x0210000010b37fae */ /* 0x0003e2000c901d46 */
[C---:B------:R-:W-:Y:S01]  /*3570*/  ISETP.LT.OR P1, PT, R13.reuse, 0x1, P0 ;  /* 0x000000010d00780c */ /* 0x040fe20000721670 */
[----:B------:R-:W-:Y:S01]  /*3580*/  HMMA.16816.F32.BF16 R68, R4, R34, RZ ;  /* 0x000000220444723c */ /* 0x000fe200000418ff */
[----:B------:R-:W-:-:S07]  /*3590*/  ISETP.LT.OR P0, PT, R13, 0x21, P0 ;  /* 0x000000210d00780c */ /* 0x000fce0000701670 */
[----:B-----5:R-:W-:Y:S04]  /*35a0*/  HMMA.16816.F32.BF16 R76, R4, R24, RZ ;  /* 0x00000018044c723c */ /* 0x020fe800000418ff */
[----:B------:R4:W-:Y:S01]  /*35b0*/  LDGSTS.E.BYPASS.LTC128B.128 [R179+0x4100], [R14.64], !P1 ;  /* 0x041000000eb37fae */ /* 0x0009e2000c901d46 */
[----:B------:R-:W-:-:S03]  /*35c0*/  IADD3 R2, P1, R2, R108, RZ ;  /* 0x0000006c02027210 */ /* 0x000fc60007f3e0ff */
[----:B------:R5:W-:Y:S01]  /*35d0*/  LDGSTS.E.BYPASS.LTC128B.128 [R179+0x1100], [R22.64], !P5 ;  /* 0x0110000016b37fae */ /* 0x000be2000e901d46 */
[----:B------:R-:W-:Y:S01]  /*35e0*/  HMMA.16816.F32.BF16 R64, R4, R26, RZ ;  /* 0x0000001a0440723c */ /* 0x000fe200000418ff */
[----:B------:R-:W-:Y:S01]  /*35f0*/  IMAD.X R3, R12, 0x1, R104, P1 ;  /* 0x000000010c037824 */ /* 0x000fe200008e0668 */
[----:B------:R-:W-:Y:S01]  /*3600*/  ISETP.GT.AND P1, PT, R190, 0x3f, PT ;  /* 0x0000003fbe00780c */ /* 0x000fe20003f24270 */
[----:B------:R5:W-:Y:S04]  /*3610*/  LDGSTS.E.BYPASS.LTC128B.128 [R179+0x3100], [R20.64], !P6 ;  /* 0x0310000014b37fae */ /* 0x000be8000f101d46 */
[----:B------:R5:W-:Y:S01]  /*3620*/  LDGSTS.E.BYPASS.LTC128B.128 [R179+0x5100], [R2.64], !P0 ;  /* 0x0510000002b37fae */ /* 0x000be2000c101d46 */
[----:B--2---:R-:W-:Y:S01]  /*3630*/  HMMA.16816.F32.BF16 R28, R8, R36, R28 ;  /* 0x00000024081c723c */ /* 0x004fe2000004181c */
[----:B------:R-:W-:-:S02]  /*3640*/  ISETP.GT.AND P0, PT, R100, R189, PT ;  /* 0x000000bd6400720c */ /* 0x000fc40003f04270 */
[----:B------:R-:W-:Y:S04]  /*3650*/  LDSM.16.M88.4 R4, [R176] ;  /* 0x00000000b004783b */ /* 0x000fe80000000200 */
[----:B------:R-:W-:Y:S01]  /*3660*/  LDSM.16.M88.4 R60, [R166+0x800] ;  /* 0x00080000a63c783b */ /* 0x000fe20000000200 */
[C---:B------:R-:W-:Y:S03]  /*3670*/  HMMA.16816.F32.BF16 R24, R8.reuse, R38, R44 ;  /* 0x000000260818723c */ /* 0x040fe6000004182c */
[----:B------:R-:W-:Y:S04]  /*3680*/  LDSM.16.M88.4 R80, [R166+0x1000] ;  /* 0x00100000a650783b */ /* 0x000fe80000000200 */
[----:B----4-:R-:W2:Y:S01]  /*3690*/  LDSM.16.M88.4 R12, [R166] ;  /* 0x00000000a60c783b */ /* 0x010ea20000000200 */
[C---:B---3--:R-:W-:Y:S03]  /*36a0*/  HMMA.16816.F32.BF16 R32, R8.reuse, R40, R48 ;  /* 0x000000280820723c */ /* 0x048fe60000041830 */
[----:B-1----:R-:W-:Y:S04]  /*36b0*/  LDSM.16.M88.4 R16, [R175] ;  /* 0x00000000af10783b */ /* 0x002fe80000000200 */
[----:B------:R-:W0:Y:S01]  /*36c0*/  LDGDEPBAR ;  /* 0x00000000000079af */ /* 0x000e220000000000 */
[----:B------:R-:W-:Y:S01]  /*36d0*/  HMMA.16816.F32.BF16 R36, R8, R42, R52 ;  /* 0x0000002a0824723c */ /* 0x000fe20000041834 */
[----:B-----5:R-:W-:-:S05]  /*36e0*/  IADD3 R2, R103, 0x4000, RZ ;  /* 0x0000400067027810 */ /* 0x020fca0007ffe0ff */
[----:B------:R-:W-:Y:S02]  /*36f0*/  IMAD.IADD R165, R2, 0x1, R0 ;  /* 0x0000000102a57824 */ /* 0x000fe400078e0200 */
[C---:B------:R-:W-:Y:S01]  /*3700*/  HMMA.16816.F32.BF16 R40, R8.reuse, R72, R56 ;  /* 0x000000480828723c */ /* 0x040fe20000041838 */
[----:B------:R-:W1:Y:S04]  /*3710*/  LDSM.16.M88.4 R56, [R166+0x1800] ;  /* 0x00180000a638783b */ /* 0x000e680000000200 */
[----:B------:R-:W3:Y:S03]  /*3720*/  LDSM.16.M88.4 R84, [R165+-0x4000] ;  /* 0xffc00000a554783b */ /* 0x000ee60000000200 */
[C---:B------:R-:W-:Y:S01]  /*3730*/  HMMA.16816.F32.BF16 R48, R8.reuse, R74, R68 ;  /* 0x0000004a0830723c */ /* 0x040fe20000041844 */
[----:B------:R-:W4:Y:S04]  /*3740*/  LDSM.16.M88.4 R92, [R165+-0x3800] ;  /* 0xffc80000a55c783b */ /* 0x000f280000000200 */
[----:B------:R-:W5:Y:S03]  /*3750*/  LDSM.16.M88.4 R96, [R165+-0x3000] ;  /* 0xffd00000a560783b */ /* 0x000f660000000200 */
[C---:B------:R-:W-:Y:S01]  /*3760*/  HMMA.16816.F32.BF16 R52, R8.reuse, R88, R76 ;  /* 0x000000580834723c */ /* 0x040fe2000004184c */
[----:B------:R-:W-:Y:S04]  /*3770*/  LDSM.16.M88.4 R72, [R164+0x2800] ;  /* 0x00280000a448783b */ /* 0x000fe80000000200 */
[----:B------:R-:W-:Y:S03]  /*3780*/  LDSM.16.M88.4 R68, [R103+0x2000] ;  /* 0x002000006744783b */ /* 0x000fe60000000200 */
[----:B------:R-:W-:Y:S01]  /*3790*/  HMMA.16816.F32.BF16 R44, R8, R90, R64 ;  /* 0x0000005a082c723c */ /* 0x000fe20000041840 */
[----:B------:R-:W-:Y:S04]  /*37a0*/  LDSM.16.M88.4 R64, [R164+0x2000] ;  /* 0x00200000a440783b */ /* 0x000fe80000000200 */
[----:B------:R-:W-:Y:S03]  /*37b0*/  LDSM.16.M88.4 R88, [R164+0x3000] ;  /* 0x00300000a458783b */ /* 0x000fe60000000200 */
[C---:B--2---:R-:W-:Y:S01]  /*37c0*/  HMMA.16816.F32.BF16 R20, R4.reuse, R12, R28 ;  /* 0x0000000c0414723c */ /* 0x044fe2000004181c */
[----:B------:R-:W-:Y:S07]  /*37d0*/  LDSM.16.M88.4 R76, [R103+0x2800] ;  /* 0x00280000674c783b */ /* 0x000fee0000000200 */
[C---:B------:R-:W-:Y:S08]  /*37e0*/  HMMA.16816.F32.BF16 R28, R4.reuse, R60, R32 ;  /* 0x0000003c041c723c */ /* 0x040ff00000041820 */
[C---:B------:R-:W-:Y:S01]  /*37f0*/  HMMA.16816.F32.BF16 R32, R4.reuse, R62, R36 ;  /* 0x0000003e0420723c */ /* 0x040fe20000041824 */
[----:B------:R-:W2:Y:S07]  /*3800*/  LDSM.16.M88.4 R60, [R165+-0x2800] ;  /* 0xffd80000a53c783b */ /* 0x000eae0000000200 */
[C---:B------:R-:W-:Y:S01]  /*3810*/  HMMA.16816.F32.BF16 R8, R4.reuse, R14, R24 ;  /* 0x0000000e0408723c */ /* 0x040fe20000041818 */
[----:B------:R-:W2:Y:S07]  /*3820*/  LDSM.16.M88.4 R12, [R173+0x4000] ;  /* 0x00400000ad0c783b */ /* 0x000eae0000000200 */
[C---:B------:R-:W-:Y:S08]  /*3830*/  HMMA.16816.F32.BF16 R36, R4.reuse, R80, R40 ;  /* 0x000000500424723c */ /* 0x040ff00000041828 */
[C---:B------:R-:W-:Y:S01]  /*3840*/  HMMA.16816.F32.BF16 R48, R4.reuse, R82, R48 ;  /* 0x000000520430723c */ /* 0x040fe20000041830 */
[----:B------:R-:W-:Y:S07]  /*3850*/  LDSM.16.M88.4 R80, [R166+0x2800] ;  /* 0x00280000a650783b */ /* 0x000fee0000000200 */
[C---:B-1----:R-:W-:Y:S08]  /*3860*/  HMMA.16816.F32.BF16 R52, R4.reuse, R56, R52 ;  /* 0x000000380434723c */ /* 0x042ff00000041834 */
[----:B------:R-:W-:Y:S01]  /*3870*/  HMMA.16816.F32.BF16 R40, R4, R58, R44 ;  /* 0x0000003a0428723c */ /* 0x000fe2000004182c */
[----:B------:R-:W1:Y:S07]  /*3880*/  LDSM.16.M88.4 R56, [R164+0x3800] ;  /* 0x00380000a438783b */ /* 0x000e6e0000000200 */
[C---:B---3--:R-:W-:Y:S08]  /*3890*/  HMMA.16816.F32.BF16 R24, R16.reuse, R84, R20 ;  /* 0x000000541018723c */ /* 0x048ff00000041814 */
[C---:B------:R-:W-:Y:S01]  /*38a0*/  HMMA.16816.F32.BF16 R20, R16.reuse, R86, R8 ;  /* 0x000000561014723c */ /* 0x040fe20000041808 */
[----:B------:R-:W3:Y:S04]  /*38b0*/  LDSM.16.M88.4 R8, [R174+0x4000] ;  /* 0x00400000ae08783b */ /* 0x000ee80000000200 */
[----:B------:R-:W-:Y:S03]  /*38c0*/  LDSM.16.M88.4 R84, [R166+0x3000] ;  /* 0x00300000a654783b */ /* 0x000fe60000000200 */
[C---:B----4-:R-:W-:Y:S08]  /*38d0*/  HMMA.16816.F32.BF16 R4, R16.reuse, R92, R28 ;  /* 0x0000005c1004723c */ /* 0x050ff0000004181c */
[C---:B------:R-:W-:Y:S01]  /*38e0*/  HMMA.16816.F32.BF16 R32, R16.reuse, R94, R32 ;  /* 0x0000005e1020723c */ /* 0x040fe20000041820 */
[----:B------:R-:W4:Y:S07]  /*38f0*/  LDSM.16.M88.4 R92, [R103+0x3000] ;  /* 0x00300000675c783b */ /* 0x000f2e0000000200 */
[C---:B-----5:R-:W-:Y:S08]  /*3900*/  HMMA.16816.F32.BF16 R36, R16.reuse, R96, R36 ;  /* 0x000000601024723c */ /* 0x060ff00000041824 */
[C---:B------:R-:W-:Y:S08]  /*3910*/  HMMA.16816.F32.BF16 R44, R16.reuse, R98, R48 ;  /* 0x00000062102c723c */ /* 0x040ff00000041830 */
[C---:B--2---:R-:W-:Y:S08]  /*3920*/  HMMA.16816.F32.BF16 R52, R16.reuse, R60, R52 ;  /* 0x0000003c1034723c */ /* 0x044ff00000041834 */
[----:B------:R-:W-:Y:S01]  /*3930*/  HMMA.16816.F32.BF16 R40, R16, R62, R40 ;  /* 0x0000003e1028723c */ /* 0x000fe20000041828 */
[----:B------:R-:W2:Y:S07]  /*3940*/  LDSM.16.M88.4 R60, [R103+0x3800] ;  /* 0x00380000673c783b */ /* 0x000eae0000000200 */
[C---:B------:R-:W-:Y:S08]  /*3950*/  HMMA.16816.F32.BF16 R28, R12.reuse, R64, R24 ;  /* 0x000000400c1c723c */ /* 0x040ff00000041818 */
[C---:B------:R-:W-:Y:S01]  /*3960*/  HMMA.16816.F32.BF16 R24, R12.reuse, R66, R20 ;  /* 0x000000420c18723c */ /* 0x040fe20000041814 */
[----:B------:R-:W-:Y:S07]  /*3970*/  LDSM.16.M88.4 R64, [R166+0x3800] ;  /* 0x00380000a640783b */ /* 0x000fee0000000200 */
[C---:B------:R-:W-:Y:S01]  /*3980*/  HMMA.16816.F32.BF16 R20, R12.reuse, R72, R4 ;  /* 0x000000480c14723c */ /* 0x040fe20000041804 */
[----:B------:R-:W-:Y:S07]  /*3990*/  LDSM.16.M88.4 R4, [R176+0x4000] ;  /* 0x00400000b004783b */ /* 0x000fee0000000200 */
[C---:B------:R-:W-:Y:S01]  /*39a0*/  HMMA.16816.F32.BF16 R16, R12.reuse, R74, R32 ;  /* 0x0000004a0c10723c */ /* 0x040fe20000041820 */
[----:B------:R-:W5:Y:S07]  /*39b0*/  LDSM.16.M88.4 R72, [R166+0x2000] ;  /* 0x00200000a648783b */ /* 0x000f6e0000000200 */
[C---:B------:R-:W-:Y:S08]  /*39c0*/  HMMA.16816.F32.BF16 R36, R12.reuse, R88, R36 ;  /* 0x000000580c24723c */ /* 0x040ff00000041824 */
[C---:B------:R-:W-:Y:S08]  /*39d0*/  HMMA.16816.F32.BF16 R48, R12.reuse, R90, R44 ;  /* 0x0000005a0c30723c */ /* 0x040ff0000004182c */
[C---:B-1----:R-:W-:Y:S08]  /*39e0*/  HMMA.16816.F32.BF16 R44, R12.reuse, R56, R52 ;  /* 0x000000380c2c723c */ /* 0x042ff00000041834 */
[----:B------:R-:W-:Y:S08]  /*39f0*/  HMMA.16816.F32.BF16 R40, R12, R58, R40 ;  /* 0x0000003a0c28723c */ /* 0x000ff00000041828 */
[C---:B---3--:R-:W-:Y:S08]  /*3a00*/  HMMA.16816.F32.BF16 R32, R8.reuse, R68, R28 ;  /* 0x000000440820723c */ /* 0x048ff0000004181c */
[C---:B------:R-:W-:Y:S01]  /*3a10*/  HMMA.16816.F32.BF16 R28, R8.reuse, R70, R24 ;  /* 0x00000046081c723c */ /* 0x040fe20000041818 */
[----:B------:R-:W-:Y:S07]  /*3a20*/  LDSM.16.M88.4 R68, [R165+-0x2000] ;  /* 0xffe00000a544783b */ /* 0x000fee0000000200 */
[C---:B------:R-:W-:Y:S01]  /*3a30*/  HMMA.16816.F32.BF16 R24, R8.reuse, R76, R20 ;  /* 0x0000004c0818723c */ /* 0x040fe20000041814 */
[----:B------:R-:W1:Y:S07]  /*3a40*/  LDSM.16.M88.4 R20, [R175+0x4000] ;  /* 0x00400000af14783b */ /* 0x000e6e0000000200 */
[C---:B------:R-:W-:Y:S01]  /*3a50*/  HMMA.16816.F32.BF16 R16, R8.reuse, R78, R16 ;  /* 0x0000004e0810723c */ /* 0x040fe20000041810 */
[----:B------:R-:W3:Y:S07]  /*3a60*/  LDSM.16.M88.4 R76, [R165+-0x1800] ;  /* 0xffe80000a54c783b */ /* 0x000eee0000000200 */
[C---:B----4-:R-:W-:Y:S08]  /*3a70*/  HMMA.16816.F32.BF16 R12, R8.reuse, R92, R36 ;  /* 0x0000005c080c723c */ /* 0x050ff00000041824 */
[C---:B------:R-:W-:Y:S08]  /*3a80*/  HMMA.16816.F32.BF16 R56, R8.reuse, R94, R48 ;  /* 0x0000005e0838723c */ /* 0x040ff00000041830 */
[C---:B--2---:R-:W-:Y:S08]  /*3a90*/  HMMA.16816.F32.BF16 R48, R8.reuse, R60, R44 ;  /* 0x0000003c0830723c */ /* 0x044ff0000004182c */
[----:B------:R-:W-:Y:S01]  /*3aa0*/  HMMA.16816.F32.BF16 R44, R8, R62, R40 ;  /* 0x0000003e082c723c */ /* 0x000fe20000041828 */
[----:B------:R-:W-:Y:S04]  /*3ab0*/  LDSM.16.M88.4 R60, [R164+0x4000] ;  /* 0x00400000a43c783b */ /* 0x000fe80000000200 */
[----:B------:R-:W-:Y:S03]  /*3ac0*/  LDSM.16.M88.4 R40, [R165+-0x1000] ;  /* 0xfff00000a528783b */ /* 0x000fe60000000200 */
[C---:B-----5:R-:W-:Y:S08]  /*3ad0*/  HMMA.16816.F32.BF16 R36, R4.reuse, R72, R32 ;  /* 0x000000480424723c */ /* 0x060ff00000041820 */
[C---:B------:R-:W-:Y:S01]  /*3ae0*/  HMMA.16816.F32.BF16 R52, R4.reuse, R82, R16 ;  /* 0x000000520434723c */ /* 0x040fe20000041810 */
[----:B------:R-:W2:Y:S07]  /*3af0*/  LDSM.16.M88.4 R16, [R173+0x8000] ;  /* 0x00800000ad10783b */ /* 0x000eae0000000200 */
        /* <DEDUP_REMOVED lines=8> */
[C---:B------:R-:W-:Y:S08]  /*3b80*/  HMMA.16816.F32.BF16 R48, R4.reuse, R64, R48 ;  /* 0x000000400430723c */ /* 0x040ff00000041830 */
[----:B------:R-:W-:Y:S01]  /*3b90*/  HMMA.16816.F32.BF16 R92, R4, R66, R44 ;  /* 0x00000042045c723c */ /* 0x000fe2000004182c */
[----:B------:R-:W-:Y:S04]  /*3ba0*/  LDSM.16.M88.4 R64, [R103+0x4800] ;  /* 0x004800006740783b */ /* 0x000fe80000000200 */
[----:B------:R-:W-:Y:S03]  /*3bb0*/  LDSM.16.M88.4 R44, [R164+0x5000] ;  /* 0x00500000a42c783b */ /* 0x000fe60000000200 */
[C---:B-1----:R-:W-:Y:S01]  /*3bc0*/  HMMA.16816.F32.BF16 R4, R20.reuse, R68, R36 ;  /* 0x000000441404723c */ /* 0x042fe20000041824 */
[----:B------:R-:W1:Y:S07]  /*3bd0*/  LDSM.16.M88.4 R36, [R103+0x4000] ;  /* 0x004000006724783b */ /* 0x000e6e0000000200 */
[C---:B------:R-:W-:Y:S08]  /*3be0*/  HMMA.16816.F32.BF16 R28, R20.reuse, R70, R28 ;  /* 0x00000046141c723c */ /* 0x040ff0000004181c */
[----:B---3--:R-:W-:Y:S01]  /*3bf0*/  HMMA.16816.F32.BF16 R68, R20, R78, R52 ;  /* 0x0000004e1444723c */ /* 0x008fe20000041834 */
[----:B------:R-:W3:Y:S07]  /*3c00*/  LDSM.16.M88.4 R52, [R164+0x4800] ;  /* 0x00480000a434783b */ /* 0x000eee0000000200 */
[----:B--2---:R-:W-:Y:S08]  /*3c10*/  HMMA.16816.F32.BF16 R4, R16, R60, R4 ;  /* 0x0000003c1004723c */ /* 0x004ff00000041804 */
[C---:B------:R-:W-:Y:S08]  /*3c20*/  HMMA.16816.F32.BF16 R32, R20.reuse, R76, R32 ;  /* 0x0000004c1420723c */ /* 0x040ff00000041820 */
[C---:B------:R-:W-:Y:S01]  /*3c30*/  HMMA.16816.F32.BF16 R76, R20.reuse, R42, R8 ;  /* 0x0000002a144c723c */ /* 0x040fe20000041808 */
[----:B------:R-:W-:Y:S07]  /*3c40*/  LDSM.16.M88.4 R8, [R176+0x8000] ;  /* 0x00800000b008783b */ /* 0x000fee0000000200 */
[----:B----4-:R-:W-:Y:S01]  /*3c50*/  HMMA.16816.F32.BF16 R88, R20, R84, R48 ;  /* 0x000000541458723c */ /* 0x010fe20000041830 */
[----:B------:R-:W2:Y:S07]  /*3c60*/  LDSM.16.M88.4 R48, [R166+0x4000] ;  /* 0x00400000a630783b */ /* 0x000eae0000000200 */
[----:B------:R-:W-:Y:S01]  /*3c70*/  HMMA.16816.F32.BF16 R28, R16, R62, R28 ;  /* 0x0000003e101c723c */ /* 0x000fe2000004181c */
[----:B------:R-:W-:Y:S07]  /*3c80*/  LDSM.16.M88.4 R60, [R166+0x4800] ;  /* 0x00480000a63c783b */ /* 0x000fee0000000200 */
[----:B------:R-:W-:Y:S08]  /*3c90*/  HMMA.16816.F32.BF16 R80, R20, R40, R24 ;  /* 0x000000281450723c */ /* 0x000ff00000041818 */
[C---:B-1----:R-:W-:Y:S01]  /*3ca0*/  HMMA.16816.F32.BF16 R24, R12.reuse, R36, R4 ;  /* 0x000000240c18723c */ /* 0x042fe20000041804 */
[----:B------:R-:W1:Y:S07]  /*3cb0*/  LDSM.16.M88.4 R4, [R175+0x8000] ;  /* 0x00800000af04783b */ /* 0x000e6e0000000200 */
[----:B------:R-:W-:Y:S08]  /*3cc0*/  HMMA.16816.F32.BF16 R28, R12, R38, R28 ;  /* 0x000000260c1c723c */ /* 0x000ff0000004181c */
[----:B---3--:R-:W-:Y:S08]  /*3cd0*/  HMMA.16816.F32.BF16 R32, R16, R52, R32 ;  /* 0x000000341020723c */ /* 0x008ff00000041820 */
[----:B--2---:R-:W-:Y:S08]  /*3ce0*/  HMMA.16816.F32.BF16 R24, R8, R48, R24 ;  /* 0x000000300818723c */ /* 0x004ff00000041818 */
[----:B------:R-:W-:Y:S01]  /*3cf0*/  HMMA.16816.F32.BF16 R40, R16, R54, R68 ;  /* 0x000000361028723c */ /* 0x000fe20000041844 */
[----:B------:R-:W2:Y:S04]  /*3d00*/  LDSM.16.M88.4 R68, [R103+0x5000] ;  /* 0x005000006744783b */ /* 0x000ea80000000200 */
[----:B------:R-:W3:Y:S03]  /*3d10*/  LDSM.16.M88.4 R52, [R165+0x800] ;  /* 0x00080000a534783b */ /* 0x000ee60000000200 */
[----:B------:R-:W-:Y:S08]  /*3d20*/  HMMA.16816.F32.BF16 R28, R8, R50, R28 ;  /* 0x00000032081c723c */ /* 0x000ff0000004181c */
[----:B------:R-:W-:Y:S08]  /*3d30*/  HMMA.16816.F32.BF16 R36, R12, R64, R32 ;  /* 0x000000400c24723c */ /* 0x000ff00000041820 */
[----:B-1----:R-:W-:Y:S08]  /*3d40*/  HMMA.16816.F32.BF16 R48, R4, R56, R24 ;  /* 0x000000380430723c */ /* 0x002ff00000041818 */
[----:B------:R-:W-:Y:S08]  /*3d50*/  HMMA.16816.F32.BF16 R84, R20, R86, R92 ;  /* 0x000000561454723c */ /* 0x000ff0000004185c */
[----:B------:R-:W-:Y:S08]  /*3d60*/  HMMA.16816.F32.BF16 R20, R16, R44, R80 ;  /* 0x0000002c1014723c */ /* 0x000ff00000041850 */
[----:B------:R-:W-:Y:S01]  /*3d70*/  HMMA.16816.F32.BF16 R32, R12, R66, R40 ;  /* 0x000000420c20723c */ /* 0x000fe20000041828 */
[----:B------:R-:W-:-:S07]  /*3d80*/  FMUL.FTZ R0, R48, c[0x0][0x320] ;  /* 0x0000c80030007a20 */ /* 0x000fce0000410000 */
[----:B------:R-:W-:Y:S01]  /*3d90*/  HMMA.16816.F32.BF16 R28, R4, R58, R28 ;  /* 0x0000003a041c723c */ /* 0x000fe2000004181c */
[----:B------:R-:W1:Y:S07]  /*3da0*/  LDSM.16.M88.4 R56, [R166+0x5000] ;  /* 0x00500000a638783b */ /* 0x000e6e0000000200 */
[----:B------:R-:W-:Y:S08]  /*3db0*/  HMMA.16816.F32.BF16 R36, R8, R60, R36 ;  /* 0x0000003c0824723c */ /* 0x000ff00000041824 */
[----:B------:R-:W-:Y:S01]  /*3dc0*/  HMMA.16816.F32.BF16 R44, R16, R46, R76 ;  /* 0x0000002e102c723c */ /* 0x000fe2000004184c */
[----:B------:R4:W1:Y:S07]  /*3dd0*/  MUFU.TANH R76, R0 ;  /* 0x00000000004c7308 */ /* 0x00086e0000002400 */
[----:B--2---:R-:W-:Y:S08]  /*3de0*/  HMMA.16816.F32.BF16 R24, R12, R68, R20 ;  /* 0x000000440c18723c */ /* 0x004ff00000041814 */
[----:B------:R-:W-:Y:S01]  /*3df0*/  HMMA.16816.F32.BF16 R20, R8, R62, R32 ;  /* 0x0000003e0814723c */ /* 0x000fe20000041820 */
[----:B----4-:R-:W-:Y:S01]  /*3e00*/  FMUL.FTZ R0, R49, c[0x0][0x320] ;  /* 0x0000c80031007a20 */ /* 0x010fe20000410000 */
[----:B------:R-:W2:Y:S06]  /*3e10*/  LDSM.16.M88.4 R60, [R103+0x5800] ;  /* 0x00580000673c783b */ /* 0x000eac0000000200 */
[----:B------:R-:W-:Y:S01]  /*3e20*/  HMMA.16816.F32.BF16 R64, R16, R72, R88 ;  /* 0x000000481040723c */ /* 0x000fe20000041858 */
[----:B------:R4:W1:Y:S07]  /*3e30*/  MUFU.TANH R72, R0 ;  /* 0x0000000000487308 */ /* 0x00086e0000002400 */
[----:B---3--:R-:W-:Y:S08]  /*3e40*/  HMMA.16816.F32.BF16 R36, R4, R52, R36 ;  /* 0x000000340424723c */ /* 0x008ff00000041824 */
[----:B------:R-:W-:Y:S01]  /*3e50*/  HMMA.16816.F32.BF16 R40, R12, R70, R44 ;  /* 0x000000460c28723c */ /* 0x000fe2000004182c */
[----:B----4-:R-:W-:Y:S01]  /*3e60*/  FMUL.FTZ R0, R50, c[0x0][0x320] ;  /* 0x0000c80032007a20 */ /* 0x010fe20000410000 */
[----:B------:R-:W3:Y:S03]  /*3e70*/  LDSM.16.M88.4 R44, [R166+0x5800] ;  /* 0x00580000a62c783b */ /* 0x000ee60000000200 */
[----:B------:R4:W2:Y:S03]  /*3e80*/  MUFU.TANH R81, R0 ;  /* 0x0000000000517308 */ /* 0x0008a60000002400 */
[----:B-1----:R-:W-:Y:S08]  /*3e90*/  HMMA.16816.F32.BF16 R32, R8, R56, R24 ;  /* 0x000000380820723c */ /* 0x002ff00000041818 */
[----:B------:R-:W-:Y:S01]  /*3ea0*/  HMMA.16816.F32.BF16 R24, R4, R54, R20 ;  /* 0x000000360418723c */ /* 0x000fe20000041814 */
[----:B----4-:R-:W-:-:S02]  /*3eb0*/  FMUL.FTZ R0, R51, c[0x0][0x320] ;  /* 0x0000c80033007a20 */ /* 0x010fc40000410000 */
[----:B------:R-:W1:Y:S05]  /*3ec0*/  LDSM.16.M88.4 R48, [R165+0x1000] ;  /* 0x00100000a530783b */ /* 0x000e6a0000000200 */
[----:B------:R-:W-:Y:S01]  /*3ed0*/  HMMA.16816.F32.BF16 R16, R16, R74, R84 ;  /* 0x0000004a1010723c */ /* 0x000fe20000041854 */
[----:B------:R4:W1:Y:S07]  /*3ee0*/  MUFU.TANH R80, R0 ;  /* 0x0000000000507308 */ /* 0x00086e0000002400 */
[----:B--2---:R-:W-:Y:S01]  /*3ef0*/  HMMA.16816.F32.BF16 R20, R12, R60, R64 ;  /* 0x0000003c0c14723c */ /* 0x004fe20000041840 */
[----:B----4-:R-:W-:-:S04]  /*3f00*/  FMUL.FTZ R0, R28, c[0x0][0x320] ;  /* 0x0000c8001c007a20 */ /* 0x010fc80000410000 */
[----:B------:R2:W4:Y:S11]  /*3f10*/  MUFU.TANH R69, R0 ;  /* 0x0000000000457308 */ /* 0x0005360000002400 */
[----:B------:R-:W-:Y:S08]  /*3f20*/  HMMA.16816.F32.BF16 R12, R12, R62, R16 ;  /* 0x0000003e0c0c723c */ /* 0x000ff00000041810 */
[----:B---3--:R-:W-:Y:S01]  /*3f30*/  HMMA.16816.F32.BF16 R16, R8, R44, R20 ;  /* 0x0000002c0810723c */ /* 0x008fe20000041814 */
[----:B--2---:R-:W-:-:S07]  /*3f40*/  FMUL.FTZ R0, R29, c[0x0][0x320] ;  /* 0x0000c8001d007a20 */ /* 0x004fce0000410000 */
[----:B-1----:R-:W-:Y:S01]  /*3f50*/  HMMA.16816.F32.BF16 R32, R4, R48, R32 ;  /* 0x000000300420723c */ /* 0x002fe20000041820 */
        /* <DEDUP_REMOVED lines=90> */
.L_x_1240:
        /* <DEDUP_REMOVED lines=8> */
[----:B--2---:R-:W-:Y:S01]  /*4580*/  IMAD.X R7, R4, 0x1, R101, P0 ;  /* 0x0000000104077824 */ /* 0x004fe200000e0665 */
        /* <DEDUP_REMOVED lines=12> */
.L_x_1241:
        /* <DEDUP_REMOVED lines=21> */
.L_x_1142:
[----:B--234-:R-:W-:Y:S05]  /*47a0*/  BSYNC B0 ;  /* 0x0000000000007941 */ /* 0x01cfea0003800000 */
.L_x_1141:
[----:B-1----:R-:W-:Y:S01]  /*47b0*/  MOV R2, 0x1 ;  /* 0x0000000100027802 */ /* 0x002fe20000000f00 */
[----:B------:R-:W0:Y:S01]  /*47c0*/  LDGDEPBAR ;  /* 0x00000000000079af */ /* 0x000e220000000000 */
[----:B------:R-:W-:-:S02]  /*47d0*/  IADD3 R0, R212, R205, RZ ;  /* 0x000000cdd4007210 */ /* 0x000fc40007ffe0ff */
[----:B------:R-:W-:Y:S01]  /*47e0*/  IADD3 R6, -R206, R105, RZ ;  /* 0x00000069ce067210 */ /* 0x000fe20007ffe1ff */
[----:B------:R-:W-:Y:S02]  /*47f0*/  IMAD R2, R100, -0x40, R2 ;  /* 0xffffffc064027824 */ /* 0x000fe400078e0202 */
[----:B------:R-:W-:-:S04]  /*4800*/  @P4 IMAD.HI.U32 R3, R0, c[0x0][0x2c8], RZ ;  /* 0x0000b20000034a27 */ /* 0x000fc800078e00ff */
[----:B------:R-:W-:Y:S01]  /*4810*/  IMAD.MOV.U32 R4, RZ, RZ, R0 ;  /* 0x000000ffff047224 */ /* 0x000fe200078e0000 */
[----:B------:R-:W-:Y:S02]  /*4820*/  IADD3 R0, -R206, R2, R203 ;  /* 0x00000002ce007210 */ /* 0x000fe40007ffe1cb */
[----:B------:R-:W-:-:S03]  /*4830*/  @P4 SHF.R.U32.HI R4, RZ, c[0x0][0x2cc], R3 ;  /* 0x0000b300ff044a19 */ /* 0x000fc60000011603 */
[----:B------:R-:W-:Y:S01]  /*4840*/  IMAD.IADD R5, R0, 0x1, -R204 ;  /* 0x0000000100057824 */ /* 0x000fe200078e0acc */
[----:B------:R-:W-:Y:S05]  /*4850*/  BRA.DIV ~URZ, `(.L_x_1145) ;  /* 0x0000d5927f007947 */ /* 0x000fea000b800000 */
[----:B------:R1:W2:Y:S02]  /*4860*/  SHFL.IDX PT, R0, R4, RZ, 0x1c1f ;  /* 0x001c1fff04007589 */ /* 0x0002a400000e0000 */
.L_x_1242:
        /* <DEDUP_REMOVED lines=35> */
[----:B------:R-:W2:Y:S02]  /*4aa0*/  SHFL.IDX PT, R0, R4, 0x1, 0x1c1f ;  /* 0x003c1f0004007f89 */ /* 0x000ea400000e0000 */
[----:B--2---:R-:W-:-:S05]  /*4ab0*/  IMAD.IADD R0, R5, 0x1, R0 ;  /* 0x0000000105007824 */ /* 0x004fca00078e0200 */
[----:B------:R-:W-:Y:S02]  /*4ac0*/  IMNMX R3, R6, R0, PT ;  /* 0x0000000006037217 */ /* 0x000fe40003800200 */
[----:B------:R-:W-:Y:S02]  /*4ad0*/  FMNMX.FTZ R0, R9, R10, !PT ;  /* 0x0000000a09007209 */ /* 0x000fe40007810000 */
[C---:B------:R-:W-:Y:S02]  /*4ae0*/  ISETP.GT.AND P5, PT, R3.reuse, RZ, PT ;  /* 0x000000ff0300720c */ /* 0x040fe40003fa4270 */
[C---:B------:R-:W-:Y:S02]  /*4af0*/  ISETP.GT.AND P2, PT, R3.reuse, 0x1, PT ;  /* 0x000000010300780c */ /* 0x040fe40003f44270 */
[----:B------:R-:W-:Y:S02]  /*4b00*/  ISETP.GT.AND P0, PT, R3, 0x8, PT ;  /* 0x000000080300780c */ /* 0x000fe40003f04270 */
[----:B------:R-:W-:-:S02]  /*4b10*/  FSEL R6, R81, -INF , P5 ;  /* 0xff80000051067808 */ /* 0x000fc40002800000 */
        /* <DEDUP_REMOVED lines=55> */
[----:B------:R-:W-:Y:S01]  /*4e90*/  FMNMX.FTZ R2, R102, R2, !PT ;  /* 0x0000000266027209 */ /* 0x000fe20007810000 */
[----:B------:R-:W2:Y:S03]  /*4ea0*/  SHFL.BFLY PT, R3, R0, 0x2, 0x1f ;  /* 0x0c401f0000037f89 */ /* 0x000ea600000e0000 */
[----:B------:R-:W-:-:S05]  /*4eb0*/  FMNMX.FTZ R2, R101, R2, !PT ;  /* 0x0000000265027209 */ /* 0x000fca0007810000 */
[----:B-1----:R-:W1:Y:S01]  /*4ec0*/  SHFL.BFLY PT, R4, R2, 0x2, 0x1f ;  /* 0x0c401f0002047f89 */ /* 0x002e6200000e0000 */
[----:B--2---:R-:W-:-:S05]  /*4ed0*/  FMNMX.FTZ R0, R3, R0, !PT ;  /* 0x0000000003007209 */ /* 0x004fca0007810000 */
[----:B------:R-:W2:Y:S01]  /*4ee0*/  SHFL.BFLY PT, R3, R0, 0x1, 0x1f ;  /* 0x0c201f0000037f89 */ /* 0x000ea200000e0000 */
[----:B-1----:R-:W-:-:S05]  /*4ef0*/  FMNMX.FTZ R4, R2, R4, !PT ;  /* 0x0000000402047209 */ /* 0x002fca0007810000 */
[----:B------:R1:W3:Y:S01]  /*4f00*/  SHFL.BFLY PT, R5, R4, 0x1, 0x1f ;  /* 0x0c201f0004057f89 */ /* 0x0002e200000e0000 */
[----:B--2---:R-:W-:-:S05]  /*4f10*/  FMNMX.FTZ R100, R0, R3, !PT ;  /* 0x0000000300647209 */ /* 0x004fca0007810000 */
.L_x_1243:
[C---:B------:R-:W-:Y:S01]  /*4f20*/  FMUL.FTZ R0, R100.reuse, c[0x0][0x2d0] ;  /* 0x0000b40064007a20 */ /* 0x040fe20000410000 */
[----:B------:R-:W-:Y:S01]  /*4f30*/  FSETP.NEU.FTZ.AND P0, PT, R100, -INF , PT ;  /* 0xff8000006400780b */ /* 0x000fe20003f1d000 */
[----:B------:R-:W-:Y:S01]  /*4f40*/  WARPSYNC 0xffffffff ;  /* 0xffffffff00007948 */ /* 0x000fe20003800000 */
[----:B---3--:R-:W-:Y:S01]  /*4f50*/  FMNMX.FTZ R12, R5, R4, !PT ;  /* 0x00000004050c7209 */ /* 0x008fe20007810000 */
        /* <DEDUP_REMOVED lines=13> */
[----:B--2---:R-:W-:-:S04]  /*5030*/  FFMA.FTZ R2, R10, c[0x0][0x2d0], -R0 ;  /* 0x0000b4000a027a23 */ /* 0x004fc80000010800 */
[----:B------:R2:W-:Y:S01]  /*5040*/  MUFU.EX2 R152, R2 ;  /* 0x0000000200987308 */ /* 0x0005e20000000800 */
[--C-:B---3--:R-:W-:Y:S02]  /*5050*/  FFMA.FTZ R3, R14, c[0x0][0x2d0], -R0.reuse ;  /* 0x0000b4000e037a23 */ /* 0x108fe40000010800 */
[----:B------:R-:W-:-:S05]  /*5060*/  FFMA.FTZ R14, R78, c[0x0][0x2d0], -R0 ;  /* 0x0000b4004e0e7a23 */ /* 0x000fca0000010800 */
[----:B------:R-:W3:Y:S01]  /*5070*/  MUFU.EX2 R156, R3 ;  /* 0x00000003009c7308 */ /* 0x000ee20000000800 */
[----:B--2---:R-:W-:-:S07]  /*5080*/  FMUL.FTZ R2, R12, c[0x0][0x2d0] ;  /* 0x0000b4000c027a20 */ /* 0x004fce0000410000 */
[----:B------:R-:W-:Y:S01]  /*5090*/  MUFU.EX2 R14, R14 ;  /* 0x0000000e000e7308 */ /* 0x000fe20000000800 */
[----:B------:R-:W-:Y:S02]  /*50a0*/  FSEL R2, R2, RZ, P0 ;  /* 0x000000ff02027208 */ /* 0x000fe40000000000 */
[----:B---3--:R-:W-:-:S03]  /*50b0*/  F2FP.BF16.PACK_AB R10, R156, R13 ;  /* 0x0000000d9c0a723e */ /* 0x008fc600000010ff */
[----:B------:R-:W-:-:S04]  /*50c0*/  FFMA.FTZ R3, R6, c[0x0][0x2d0], -R2 ;  /* 0x0000b40006037a23 */ /* 0x000fc80000010802 */
[----:B------:R2:W-:Y:S02]  /*50d0*/  MUFU.EX2 R155, R3 ;  /* 0x00000003009b7308 */ /* 0x0005e40000000800 */
[--C-:B--2---:R-:W-:Y:S02]  /*50e0*/  FFMA.FTZ R3, R7, c[0x0][0x2d0], -R2.reuse ;  /* 0x0000b40007037a23 */ /* 0x104fe40000010802 */
[----:B-1----:R-:W1:Y:S04]  /*50f0*/  LDSM.16.MT88.4 R4, [R168] ;  /* 0x00000000a804783b */ /* 0x002e680000004200 */
[----:B------:R2:W3:Y:S02]  /*5100*/  MUFU.EX2 R153, R3 ;  /* 0x0000000300997308 */ /* 0x0004e40000000800 */
[----:B--2---:R-:W-:Y:S01]  /*5110*/  FFMA.FTZ R3, R8, c[0x0][0x2d0], -R2 ;  /* 0x0000b40008037a23 */ /* 0x004fe20000010802 */
[----:B------:R-:W-:-:S02]  /*5120*/  F2FP.BF16.PACK_AB R8, R152, R154 ;  /* 0x0000009a9808723e */ /* 0x000fc400000010ff */
[----:B---3--:R-:W-:-:S03]  /*5130*/  F2FP.BF16.PACK_AB R9, R153, R155 ;  /* 0x0000009b9909723e */ /* 0x008fc600000010ff */
        /* <DEDUP_REMOVED lines=12> */
[----:B-1----:R-:W-:Y:S01]  /*5200*/  FFMA.FTZ R3, R23, c[0x0][0x2d0], -R0 ;  /* 0x0000b40017037a23 */ /* 0x002fe20000010800 */
[----:B--2---:R-:W-:-:S03]  /*5210*/  F2FP.BF16.PACK_AB R4, R215, R183 ;  /* 0x000000b7d704723e */ /* 0x004fc600000010ff */
[----:B------:R1:W-:Y:S02]  /*5220*/  MUFU.EX2 R214, R3 ;  /* 0x0000000300d67308 */ /* 0x0003e40000000800 */
[----:B-1----:R-:W-:Y:S02]  /*5230*/  FFMA.FTZ R3, R24, c[0x0][0x2d0], -R0 ;  /* 0x0000b40018037a23 */ /* 0x002fe40000010800 */
[----:B------:R-:W-:Y:S04]  /*5240*/  HMMA.16816.F32.BF16 R24, R8, R6, RZ ;  /* 0x000000060818723c */ /* 0x000fe800000418ff */
[----:B------:R1:W2:Y:S02]  /*5250*/  MUFU.EX2 R219, R3 ;  /* 0x0000000300db7308 */ /* 0x0002a40000000800 */
[----:B-1----:R-:W-:Y:S01]  /*5260*/  FFMA.FTZ R3, R15, c[0x0][0x2d0], -R2 ;  /* 0x0000b4000f037a23 */ /* 0x002fe20000010802 */
[----:B--2---:R-:W-:Y:S01]  /*5270*/  F2FP.BF16.PACK_AB R6, R219, R214 ;  /* 0x000000d6db06723e */ /* 0x004fe200000010ff */
[----:B------:R-:W-:-:S04]  /*5280*/  FFMA.FTZ R15, R79, c[0x0][0x2d0], -R0 ;  /* 0x0000b4004f0f7a23 */ /* 0x000fc80000010800 */
[----:B------:R1:W-:Y:S08]  /*5290*/  MUFU.EX2 R213, R3 ;  /* 0x0000000300d57308 */ /* 0x0003f00000000800 */
[----:B------:R-:W-:Y:S01]  /*52a0*/  MUFU.EX2 R15, R15 ;  /* 0x0000000f000f7308 */ /* 0x000fe20000000800 */
[--C-:B-1----:R-:W-:Y:S02]  /*52b0*/  FFMA.FTZ R3, R22, c[0x0][0x2d0], -R2.reuse ;  /* 0x0000b40016037a23 */ /* 0x102fe40000010802 */
[----:B------:R-:W-:Y:S01]  /*52c0*/  HMMA.16816.F32.BF16 R20, R8, R40, RZ ;  /* 0x000000280814723c */ /* 0x000fe200000418ff */
[----:B------:R-:W-:Y:S04]  /*52d0*/  LDSM.16.MT88.4 R40, [R168+0x2800] ;  /* 0x00280000a828783b */ /* 0x000fe80000004200 */
        /* <DEDUP_REMOVED lines=16> */
[----:B------:R-:W-:Y:S01]  /*53e0*/  LDSM.16.MT88.4 R56, [R170+0x2000] ;  /* 0x00200000aa38783b */ /* 0x000fe20000004200 */
[----:B------:R2:W-:Y:S06]  /*53f0*/  MUFU.EX2 R172, R3 ;  /* 0x0000000300ac7308 */ /* 0x0005ec0000000800 */
[C---:B------:R-:W-:Y:S08]  /*5400*/  HMMA.16816.F32.BF16 R144, R4.reuse, R44, R20 ;  /* 0x0000002c0490723c */ /* 0x040ff00000041814 */
[----:B------:R-:W-:Y:S01]  /*5410*/  HMMA.16816.F32.BF16 R140, R4, R46, R16 ;  /* 0x0000002e048c723c */ /* 0x000fe20000041810 */
[----:B------:R-:W5:Y:S01]  /*5420*/  LDSM.16.MT88.4 R44, [R167+0x2800] ;  /* 0x00280000a72c783b */ /* 0x000f620000004200 */
[----:B--2---:R-:W-:-:S04]  /*5430*/  FFMA.FTZ R3, R73, c[0x0][0x2d0], -R0 ;  /* 0x0000b40049037a23 */ /* 0x004fc80000010800 */
[----:B------:R2:W-:Y:S02]  /*5440*/  MUFU.EX2 R177, R3 ;  /* 0x0000000300b17308 */ /* 0x0005e40000000800 */
[----:B-1----:R-:W-:Y:S08]  /*5450*/  HMMA.16816.F32.BF16 R20, R8, R52, RZ ;  /* 0x000000340814723c */ /* 0x002ff000000418ff */
[----:B------:R-:W-:Y:S01]  /*5460*/  HMMA.16816.F32.BF16 R124, R4, R38, R48 ;  /* 0x00000026047c723c */ /* 0x000fe20000041830 */
[----:B------:R-:W-:Y:S01]  /*5470*/  LDSM.16.MT88.4 R48, [R169+0x2800] ;  /* 0x00280000a930783b */ /* 0x000fe20000004200 */
[----:B--2---:R-:W-:-:S06]  /*5480*/  FFMA.FTZ R3, R72, c[0x0][0x2d0], -R0 ;  /* 0x0000b40048037a23 */ /* 0x004fcc0000010800 */
[C---:B------:R-:W-:Y:S01]  /*5490*/  HMMA.16816.F32.BF16 R16, R8.reuse, R54, RZ ;  /* 0x000000360810723c */ /* 0x040fe200000418ff */
[----:B------:R-:W1:Y:S01]  /*54a0*/  LDSM.16.MT88.4 R52, [R170+0x2800] ;  /* 0x00280000aa34783b */ /* 0x000e620000004200 */
[----:B------:R2:W1:Y:S06]  /*54b0*/  MUFU.EX2 R180, R3 ;  /* 0x0000000300b47308 */ /* 0x00046c0000000800 */
[----:B------:R-:W-:Y:S08]  /*54c0*/  HMMA.16816.F32.BF16 R36, R8, R64, RZ ;  /* 0x000000400824723c */ /* 0x000ff000000418ff */
[----:B---3--:R-:W-:Y:S01]  /*54d0*/  HMMA.16816.F32.BF16 R108, R4, R28, R20 ;  /* 0x0000001c046c723c */ /* 0x008fe20000041814 */
[----:B--2---:R-:W-:-:S04]  /*54e0*/  FFMA.FTZ R3, R70, c[0x0][0x2d0], -R2 ;  /* 0x0000b40046037a23 */ /* 0x004fc80000010802 */
[----:B------:R2:W-:Y:S03]  /*54f0*/  MUFU.EX2 R162, R3 ;  /* 0x0000000300a27308 */ /* 0x0005e60000000800 */
[C---:B------:R-:W-:Y:S01]  /*5500*/  HMMA.16816.F32.BF16 R32, R8.reuse, R66, RZ ;  /* 0x000000420820723c */ /* 0x040fe200000418ff */
[----:B------:R-:W3:Y:S07]  /*5510*/  LDSM.16.MT88.4 R64, [R167+0x4000] ;  /* 0x00400000a740783b */ /* 0x000eee0000004200 */
[----:B----4-:R-:W-:Y:S01]  /*5520*/  HMMA.16816.F32.BF16 R20, R8, R24, RZ ;  /* 0x000000180814723c */ /* 0x010fe200000418ff */
[----:B--2---:R-:W-:-:S07]  /*5530*/  FFMA.FTZ R3, R68, c[0x0][0x2d0], -R2 ;  /* 0x0000b40044037a23 */ /* 0x004fce0000010802 */
[C---:B------:R-:W-:Y:S08]  /*5540*/  HMMA.16816.F32.BF16 R136, R4.reuse, R30, R16 ;  /* 0x0000001e0488723c */ /* 0x040ff00000041810 */
[----:B-----5:R-:W-:Y:S01]  /*5550*/  HMMA.16816.F32.BF16 R128, R4, R44, R36 ;  /* 0x0000002c0480723c */ /* 0x020fe20000041824 */
[----:B------:R-:W2:Y:S07]  /*5560*/  LDSM.16.MT88.4 R36, [R168+0x4000] ;  /* 0x00400000a824783b */ /* 0x000eae0000004200 */
[C---:B------:R-:W-:Y:S08]  /*5570*/  HMMA.16816.F32.BF16 R28, R8.reuse, R58, RZ ;  /* 0x0000003a081c723c */ /* 0x040ff000000418ff */
[----:B------:R-:W-:Y:S08]  /*5580*/  HMMA.16816.F32.BF16 R16, R8, R26, RZ ;  /* 0x0000001a0810723c */ /* 0x000ff000000418ff */
[C---:B------:R-:W-:Y:S01]  /*5590*/  HMMA.16816.F32.BF16 R112, R4.reuse, R46, R32 ;  /* 0x0000002e0470723c */ /* 0x040fe20000041820 */
[----:B------:R-:W4:Y:S07]  /*55a0*/  LDSM.16.MT88.4 R44, [R167+0x4800] ;  /* 0x00480000a72c783b */ /* 0x000f2e0000004200 */
[----:B------:R-:W-:Y:S08]  /*55b0*/  HMMA.16816.F32.BF16 R120, R4, R40, R20 ;  /* 0x000000280478723c */ /* 0x000ff00000041814 */
[C---:B------:R-:W-:Y:S08]  /*55c0*/  HMMA.16816.F32.BF16 R20, R8.reuse, R62, RZ ;  /* 0x0000003e0814723c */ /* 0x040ff000000418ff */
[----:B------:R-:W-:Y:S08]  /*55d0*/  HMMA.16816.F32.BF16 R32, R8, R56, RZ ;  /* 0x000000380820723c */ /* 0x000ff000000418ff */
[C---:B-1----:R-:W-:Y:S01]  /*55e0*/  HMMA.16816.F32.BF16 R92, R4.reuse, R54, R28 ;  /* 0x00000036045c723c */ /* 0x042fe2000004181c */
[----:B------:R-:W1:Y:S07]  /*55f0*/  LDSM.16.MT88.4 R28, [R168+0x4800] ;  /* 0x00480000a81c783b */ /* 0x000e6e0000004200 */
[----:B------:R-:W-:Y:S08]  /*5600*/  HMMA.16816.F32.BF16 R104, R4, R42, R16 ;  /* 0x0000002a0468723c */ /* 0x000ff00000041810 */
[----:B---3--:R-:W-:Y:S08]  /*5610*/  HMMA.16816.F32.BF16 R16, R8, R64, RZ ;  /* 0x000000400810723c */ /* 0x008ff000000418ff */
[C---:B------:R-:W-:Y:S08]  /*5620*/  HMMA.16816.F32.BF16 R84, R4.reuse, R50, R20 ;  /* 0x000000320454723c */ /* 0x040ff00000041814 */
[----:B------:R-:W-:Y:S01]  /*5630*/  HMMA.16816.F32.BF16 R96, R4, R52, R32 ;  /* 0x000000340460723c */ /* 0x000fe20000041820 */
[----:B------:R-:W3:Y:S07]  /*5640*/  LDSM.16.MT88.4 R32, [R170+0x4000] ;  /* 0x00400000aa20783b */ /* 0x000eee0000004200 */
[C---:B--2---:R-:W-:Y:S08]  /*5650*/  HMMA.16816.F32.BF16 R20, R8.reuse, R36, RZ ;  /* 0x000000240814723c */ /* 0x044ff000000418ff */
[----:B------:R-:W-:Y:S08]  /*5660*/  HMMA.16816.F32.BF16 R24, R8, R60, RZ ;  /* 0x0000003c0818723c */ /* 0x000ff000000418ff */
[----:B----4-:R-:W-:Y:S08]  /*5670*/  HMMA.16816.F32.BF16 R80, R4, R44, R16 ;  /* 0x0000002c0450723c */ /* 0x010ff00000041810 */
[----:B------:R-:W-:Y:S08]  /*5680*/  HMMA.16816.F32.BF16 R16, R8, R38, RZ ;  /* 0x000000260810723c */ /* 0x000ff000000418ff */
[C---:B-1----:R-:W-:Y:S01]  /*5690*/  HMMA.16816.F32.BF16 R56, R4.reuse, R28, R20 ;  /* 0x0000001c0438723c */ /* 0x042fe20000041814 */
[----:B------:R-:W1:Y:S07]  /*56a0*/  LDSM.16.MT88.4 R20, [R170+0x4800] ;  /* 0x00480000aa14783b */ /* 0x000e6e0000004200 */
[----:B------:R-:W-:Y:S08]  /*56b0*/  HMMA.16816.F32.BF16 R88, R4, R48, R24 ;  /* 0x000000300458723c */ /* 0x000ff00000041818 */
[----:B------:R-:W-:Y:S08]  /*56c0*/  HMMA.16816.F32.BF16 R24, R8, R66, RZ ;  /* 0x000000420818723c */ /* 0x000ff000000418ff */
[----:B------:R-:W-:Y:S08]  /*56d0*/  HMMA.16816.F32.BF16 R48, R4, R30, R16 ;  /* 0x0000001e0430723c */ /* 0x000ff00000041810 */
[----:B---3--:R-:W-:Y:S08]  /*56e0*/  HMMA.16816.F32.BF16 R16, R8, R32, RZ ;  /* 0x000000200810723c */ /* 0x008ff000000418ff */
[C---:B------:R-:W-:Y:S11]  /*56f0*/  HMMA.16816.F32.BF16 R64, R4.reuse, R46, R24 ;  /* 0x0000002e0440723c */ /* 0x040ff60000041818 */
[----:B------:R-:W-:Y:S05]  /*5700*/  @!UPT UIADD3 URZ, URZ, URZ, URZ ;  /* 0x0000003f3f3ff290 */ /* 0x000fea000fffe03f */
[----:B-1----:R-:W-:Y:S08]  /*5710*/  HMMA.16816.F32.BF16 R44, R4, R20, R16 ;  /* 0x00000014042c723c */ /* 0x002ff00000041810 */
[----:B------:R-:W-:Y:S11]  /*5720*/  HMMA.16816.F32.BF16 R16, R8, R34, RZ ;  /* 0x000000220810723c */ /* 0x000ff600000418ff */
[----:B------:R-:W-:Y:S11]  /*5730*/  @!UPT UIADD3 URZ, URZ, URZ, URZ ;  /* 0x0000003f3f3ff290 */ /* 0x000ff6000fffe03f */
[----:B------:R-:W-:Y:S02]  /*5740*/  @!UPT UIADD3 URZ, URZ, URZ, URZ ;  /* 0x0000003f3f3ff290 */ /* 0x000fe4000fffe03f */
[----:B------:R-:W-:Y:S01]  /*5750*/  HMMA.16816.F32.BF16 R36, R4, R22, R16 ;  /* 0x000000160424723c */ /* 0x000fe20000041810 */
[----:B------:R-:W1:Y:S07]  /*5760*/  LDSM.16.MT88.4 R16, [R169+0x4000] ;  /* 0x00400000a910783b */ /* 0x000e6e0000004200 */
[C---:B-1----:R-:W-:Y:S08]  /*5770*/  HMMA.16816.F32.BF16 R20, R8.reuse, R16, RZ ;  /* 0x000000100814723c */ /* 0x042ff000000418ff */
[----:B------:R-:W-:Y:S01]  /*5780*/  HMMA.16816.F32.BF16 R8, R8, R18, RZ ;  /* 0x000000120808723c */ /* 0x000fe200000418ff */
[----:B------:R-:W1:Y:S11]  /*5790*/  LDSM.16.MT88.4 R16, [R169+0x4800] ;  /* 0x00480000a910783b */ /* 0x000e760000004200 */
[----:B------:R-:W-:Y:S04]  /*57a0*/  @!UPT UIADD3 URZ, URZ, URZ, URZ ;  /* 0x0000003f3f3ff290 */ /* 0x000fe8000fffe03f */
[C---:B-1----:R-:W-:Y:S01]  /*57b0*/  HMMA.16816.F32.BF16 R24, R4.reuse, R16, R20 ;  /* 0x000000100418723c */ /* 0x042fe20000041814 */
[----:B------:R1:W2:Y:S06]  /*57c0*/  MUFU.EX2 R22, R3 ;  /* 0x0000000300167308 */ /* 0x0002ac0000000800 */
[----:B------:R-:W-:Y:S01]  /*57d0*/  FADD.FTZ R21, R155, R153 ;  /* 0x000000999b157221 */ /* 0x000fe20000010000 */
[----:B------:R-:W-:Y:S01]  /*57e0*/  HMMA.16816.F32.BF16 R16, R4, R18, R8 ;  /* 0x000000120410723c */ /* 0x000fe20000041808 */
[----:B------:R-:W3:Y:S06]  /*57f0*/  LDSM.16.MT88.4 R8, [R167+0x1000] ;  /* 0x00100000a708783b */ /* 0x000eec0000004200 */
[----:B------:R-:W-:Y:S01]  /*5800*/  FADD.FTZ R4, R154, R152 ;  /* 0x000000989a047221 */ /* 0x000fe20000010000 */
[----:B------:R-:W-:Y:S01]  /*5810*/  F2FP.BF16.PACK_AB R6, R180, R177 ;  /* 0x000000b1b406723e */ /* 0x000fe200000010ff */
[----:B-1----:R-:W-:Y:S01]  /*5820*/  FFMA.FTZ R3, R71, c[0x0][0x2d0], -R2 ;  /* 0x0000b40047037a23 */ /* 0x002fe20000010802 */
[----:B--2---:R-:W-:-:S03]  /*5830*/  F2FP.BF16.PACK_AB R5, R22, R162 ;  /* 0x000000a21605723e */ /* 0x004fc600000010ff */
[----:B------:R1:W-:Y:S02]  /*5840*/  MUFU.EX2 R23, R3 ;  /* 0x0000000300177308 */ /* 0x0003e40000000800 */
[----:B-1----:R-:W-:-:S06]  /*5850*/  FFMA.FTZ R3, R69, c[0x0][0x2d0], -R2 ;  /* 0x0000b40045037a23 */ /* 0x002fcc0000010802 */
[----:B------:R1:W2:Y:S02]  /*5860*/  MUFU.EX2 R171, R3 ;  /* 0x0000000300ab7308 */ /* 0x0002a40000000800 */
[----:B-1----:R-:W-:Y:S01]  /*5870*/  FADD.FTZ R3, R13, R4 ;  /* 0x000000040d037221 */ /* 0x002fe20000010000 */
[----:B------:R-:W-:Y:S01]  /*5880*/  F2FP.BF16.PACK_AB R4, R172, R163 ;  /* 0x000000a3ac04723e */ /* 0x000fe200000010ff */
[--C-:B------:R-:W-:Y:S01]  /*5890*/  FFMA.FTZ R13, R77, c[0x0][0x2d0], -R0.reuse ;  /* 0x0000b4004d0d7a23 */ /* 0x100fe20000010800 */
[----:B--2---:R-:W-:Y:S01]  /*58a0*/  F2FP.BF16.PACK_AB R7, R171, R23 ;  /* 0x00000017ab07723e */ /* 0x004fe200000010ff */
[----:B------:R-:W-:Y:S02]  /*58b0*/  FFMA.FTZ R0, R76, c[0x0][0x2d0], -R0 ;  /* 0x0000b4004c007a23 */ /* 0x000fe40000010800 */
[----:B------:R-:W-:Y:S02]  /*58c0*/  FADD.FTZ R20, R156, R3 ;  /* 0x000000039c147221 */ /* 0x000fe40000010000 */
[----:B------:R1:W-:Y:S01]  /*58d0*/  MUFU.EX2 R185, R0 ;  /* 0x0000000000b97308 */ /* 0x0003e20000000800 */
[--C-:B------:R-:W-:Y:S01]  /*58e0*/  FFMA.FTZ R3, R102, c[0x0][0x2d0], -R2.reuse ;  /* 0x0000b40066037a23 */ /* 0x100fe20000010802 */
[C---:B---3--:R-:W-:Y:S06]  /*58f0*/  HMMA.16816.F32.BF16 R132, R4.reuse, R8, R132 ;  /* 0x000000080484723c */ /* 0x048fec0000041884 */
[----:B------:R-:W2:Y:S02]  /*5900*/  MUFU.EX2 R13, R13 ;  /* 0x0000000d000d7308 */ /* 0x000ea40000000800 */
[----:B------:R-:W-:Y:S01]  /*5910*/  HMMA.16816.F32.BF16 R28, R4, R10, R124 ;  /* 0x0000000a041c723c */ /* 0x000fe2000004187c */
[----:B------:R-:W3:Y:S01]  /*5920*/  LDSM.16.MT88.4 R8, [R168+0x1000] ;  /* 0x00100000a808783b */ /* 0x000ee20000004200 */
[----:B-1----:R-:W-:-:S06]  /*5930*/  FFMA.FTZ R0, R161, c[0x0][0x2d0], -R2 ;  /* 0x0000b400a1007a23 */ /* 0x002fcc0000010802 */
[C---:B---3--:R-:W-:Y:S08]  /*5940*/  HMMA.16816.F32.BF16 R124, R4.reuse, R8, R148 ;  /* 0x00000008047c723c */ /* 0x048ff00000041894 */
        /* <DEDUP_REMOVED lines=16> */
[----:B------:R-:W1:Y:S04]  /*5a50*/  LDSM.16.MT88.4 R8, [R170+0x3000] ;  /* 0x00300000aa08783b */ /* 0x000e680000004200 */
[----:B------:R-:W-:Y:S03]  /*5a60*/  LDSM.16.MT88.4 R104, [R169+0x1800] ;  /* 0x00180000a968783b */ /* 0x000fe60000004200 */
[C---:B-1----:R-:W-:Y:S07]  /*5a70*/  HMMA.16816.F32.BF16 R156, R4.reuse, R8, R96 ;  /* 0x00000008049c723c */ /* 0x042fee0000041860 */
[----:B------:R-:W-:Y:S01]  /*5a80*/  F2FP.BF16.PACK_AB R96, R14, R15 ;  /* 0x0000000f0e60723e */ /* 0x000fe200000010ff */
[----:B------:R-:W-:Y:S01]  /*5a90*/  HMMA.16816.F32.BF16 R148, R4, R10, R92 ;  /* 0x0000000a0494723c */ /* 0x000fe2000004185c */
[----:B------:R-:W1:Y:S01]  /*5aa0*/  LDSM.16.MT88.4 R8, [R169+0x3000] ;  /* 0x00300000a908783b */ /* 0x000e620000004200 */
[----:B--2---:R-:W-:-:S06]  /*5ab0*/  F2FP.BF16.PACK_AB R98, R185, R13 ;  /* 0x0000000db962723e */ /* 0x004fcc00000010ff */
        /* <DEDUP_REMOVED lines=18> */
[----:B------:R-:W-:Y:S06]  /*5be0*/  MUFU.EX2 R8, R3 ;  /* 0x0000000300087308 */ /* 0x000fec0000000800 */
[----:B------:R-:W-:-:S02]  /*5bf0*/  FADD.FTZ R4, R184, R21 ;  /* 0x00000015b8047221 */ /* 0x000fc40000010000 */
[--C-:B-1----:R-:W-:Y:S02]  /*5c00*/  FFMA.FTZ R0, R160, c[0x0][0x2d0], -R2.reuse ;  /* 0x0000b400a0007a23 */ /* 0x102fe40000010802 */
[----:B------:R-:W-:Y:S02]  /*5c10*/  FFMA.FTZ R2, R101, c[0x0][0x2d0], -R2 ;  /* 0x0000b40065027a23 */ /* 0x000fe40000010802 */
[----:B------:R-:W-:Y:S01]  /*5c20*/  FADD.FTZ R4, R186, R4 ;  /* 0x00000004ba047221 */ /* 0x000fe20000010000 */
[----:B------:R-:W1:Y:S08]  /*5c30*/  MUFU.EX2 R10, R0 ;  /* 0x00000000000a7308 */ /* 0x000e700000000800 */
[----:B------:R-:W2:Y:S01]  /*5c40*/  MUFU.EX2 R186, R2 ;  /* 0x0000000200ba7308 */ /* 0x000ea20000000800 */
[----:B-1----:R-:W-:Y:S01]  /*5c50*/  F2FP.BF16.PACK_AB R97, R10, R9 ;  /* 0x000000090a61723e */ /* 0x002fe200000010ff */
[----:B------:R-:W-:-:S04]  /*5c60*/  FADD.FTZ R0, R183, R20 ;  /* 0x00000014b7007221 */ /* 0x000fc80000010000 */
[----:B------:R-:W-:Y:S01]  /*5c70*/  FADD.FTZ R0, R215, R0 ;  /* 0x00000000d7007221 */ /* 0x000fe20000010000 */
[----:B--2---:R-:W-:Y:S01]  /*5c80*/  F2FP.BF16.PACK_AB R99, R186, R8 ;  /* 0x00000008ba63723e */ /* 0x004fe200000010ff */
[----:B------:R-:W-:Y:S02]  /*5c90*/  FADD.FTZ R2, R213, R4 ;  /* 0x00000004d5027221 */ /* 0x000fe40000010000 */
[----:B------:R-:W-:Y:S01]  /*5ca0*/  LDSM.16.MT88.4 R4, [R169+0x5800] ;  /* 0x00580000a904783b */ /* 0x000fe20000004200 */
[----:B------:R-:W-:Y:S02]  /*5cb0*/  FADD.FTZ R0, R214, R0 ;  /* 0x00000000d6007221 */ /* 0x000fe40000010000 */
[----:B------:R-:W-:Y:S01]  /*5cc0*/  FADD.FTZ R2, R192, R2 ;  /* 0x00000002c0027221 */ /* 0x000fe20000010000 */
[----:B------:R-:W-:Y:S01]  /*5cd0*/  HMMA.16816.F32.BF16 R116, R96, R112, R116 ;  /* 0x000000706074723c */ /* 0x000fe20000041874 */
[----:B------:R-:W-:Y:S02]  /*5ce0*/  FADD.FTZ R0, R219, R0 ;  /* 0x00000000db007221 */ /* 0x000fe40000010000 */
[----:B------:R-:W-:-:S04]  /*5cf0*/  FADD.FTZ R2, R217, R2 ;  /* 0x00000002d9027221 */ /* 0x000fc80000010000 */
[----:B------:R-:W-:Y:S01]  /*5d00*/  FADD.FTZ R3, R218, R2 ;  /* 0x00000002da037221 */ /* 0x000fe20000010000 */
[----:B------:R-:W-:Y:S01]  /*5d10*/  HMMA.16816.F32.BF16 R112, R96, R114, R40 ;  /* 0x000000726070723c */ /* 0x000fe20000041828 */
[----:B------:R-:W1:Y:S01]  /*5d20*/  LDSM.16.MT88.4 R40, [R167+0x3800] ;  /* 0x00380000a728783b */ /* 0x000e620000004200 */
[----:B------:R-:W-:-:S06]  /*5d30*/  @P4 IMAD.HI.U32 R2, R205, c[0x0][0x2c8], RZ ;  /* 0x0000b200cd024a27 */ /* 0x000fcc00078e00ff */
[C---:B------:R-:W-:Y:S01]  /*5d40*/  HMMA.16816.F32.BF16 R44, R96.reuse, R48, R72 ;  /* 0x00000030602c723c */ /* 0x040fe20000041848 */
[----:B------:R-:W2:Y:S07]  /*5d50*/  LDSM.16.MT88.4 R72, [R167+0x5800] ;  /* 0x00580000a748783b */ /* 0x000eae0000004200 */
[C---:B------:R-:W-:Y:S08]  /*5d60*/  HMMA.16816.F32.BF16 R108, R96.reuse, R104, R108 ;  /* 0x00000068606c723c */ /* 0x040ff0000004186c */
[C---:B------:R-:W-:Y:S08]  /*5d70*/  HMMA.16816.F32.BF16 R104, R96.reuse, R106, R52 ;  /* 0x0000006a6068723c */ /* 0x040ff00000041834 */
[C---:B------:R-:W-:Y:S08]  /*5d80*/  HMMA.16816.F32.BF16 R48, R96.reuse, R50, R76 ;  /* 0x000000326030723c */ /* 0x040ff0000004184c */
[C---:B------:R-:W-:Y:S08]  /*5d90*/  HMMA.16816.F32.BF16 R132, R96.reuse, R128, R132 ;  /* 0x000000806084723c */ /* 0x040ff00000041884 */
[C---:B-1----:R-:W-:Y:S08]  /*5da0*/  HMMA.16816.F32.BF16 R36, R96.reuse, R40, R60 ;  /* 0x000000286024723c */ /* 0x042ff0000004183c */
[C---:B------:R-:W-:Y:S08]  /*5db0*/  HMMA.16816.F32.BF16 R60, R96.reuse, R64, R140 ;  /* 0x00000040603c723c */ /* 0x040ff0000004188c */
[C---:B------:R-:W-:Y:S01]  /*5dc0*/  HMMA.16816.F32.BF16 R64, R96.reuse, R66, R88 ;  /* 0x000000426040723c */ /* 0x040fe20000041858 */
[----:B------:R-:W1:Y:S07]  /*5dd0*/  LDSM.16.MT88.4 R88, [R170+0x5800] ;  /* 0x00580000aa58783b */ /* 0x000e6e0000004200 */
[C---:B------:R-:W-:Y:S08]  /*5de0*/  HMMA.16816.F32.BF16 R40, R96.reuse, R42, R68 ;  /* 0x0000002a6028723c */ /* 0x040ff00000041844 */
[C---:B--2---:R-:W-:Y:S08]  /*5df0*/  HMMA.16816.F32.BF16 R68, R96.reuse, R72, R84 ;  /* 0x000000486044723c */ /* 0x044ff00000041854 */
[C---:B------:R-:W-:Y:S01]  /*5e00*/  HMMA.16816.F32.BF16 R72, R96.reuse, R74, R80 ;  /* 0x0000004a6048723c */ /* 0x040fe20000041850 */
[----:B------:R-:W2:Y:S07]  /*5e10*/  LDSM.16.MT88.4 R80, [R168+0x5800] ;  /* 0x00580000a850783b */ /* 0x000eae0000004200 */
[C---:B------:R-:W-:Y:S08]  /*5e20*/  HMMA.16816.F32.BF16 R124, R96.reuse, R120, R124 ;  /* 0x00000078607c723c */ /* 0x040ff0000004187c */
[C---:B------:R-:W-:Y:S08]  /*5e30*/  HMMA.16816.F32.BF16 R52, R96.reuse, R56, R156 ;  /* 0x000000386034723c */ /* 0x040ff0000004189c */
[C---:B-1----:R-:W-:Y:S08]  /*5e40*/  HMMA.16816.F32.BF16 R84, R96.reuse, R88, R136 ;  /* 0x000000586054723c */ /* 0x042ff00000041888 */
[C---:B------:R-:W-:Y:S08]  /*5e50*/  HMMA.16816.F32.BF16 R88, R96.reuse, R90, R92 ;  /* 0x0000005a6058723c */ /* 0x040ff0000004185c */
[C---:B------:R-:W-:Y:S07]  /*5e60*/  HMMA.16816.F32.BF16 R92, R96.reuse, R4, R24 ;  /* 0x00000004605c723c */ /* 0x040fee0000041818 */
[----:B------:R-:W-:Y:S01]  /*5e70*/  FADD.FTZ R4, R163, R0 ;  /* 0x00000000a3047221 */ /* 0x000fe20000010000 */
[----:B------:R-:W-:Y:S01]  /*5e80*/  MOV R0, R205 ;  /* 0x000000cd00007202 */ /* 0x000fe20000000f00 */
[----:B--2---:R-:W-:Y:S01]  /*5e90*/  HMMA.16816.F32.BF16 R76, R96, R80, R152 ;  /* 0x00000050604c723c */ /* 0x004fe20000041898 */
[----:B------:R-:W-:Y:S01]  /*5ea0*/  @P4 SHF.R.U32.HI R0, RZ, c[0x0][0x2cc], R2 ;  /* 0x0000b300ff004a19 */ /* 0x000fe20000011602 */
[----:B------:R-:W-:-:S02]  /*5eb0*/  FADD.FTZ R2, R162, R3 ;  /* 0x00000003a2027221 */ /* 0x000fc40000010000 */
[----:B------:R-:W-:Y:S01]  /*5ec0*/  FADD.FTZ R4, R172, R4 ;  /* 0x00000004ac047221 */ /* 0x000fe20000010000 */
[----:B------:R-:W-:Y:S01]  /*5ed0*/  IADD3 R0, R0, R203, -R204 ;  /* 0x000000cb00007210 */ /* 0x000fe20007ffe8cc */
[----:B------:R-:W-:Y:S02]  /*5ee0*/  FADD.FTZ R2, R22, R2 ;  /* 0x0000000216027221 */ /* 0x000fe40000010000 */
[----:B------:R-:W-:Y:S01]  /*5ef0*/  FADD.FTZ R4, R177, R4 ;  /* 0x00000004b1047221 */ /* 0x000fe20000010000 */
[----:B------:R-:W-:Y:S01]  /*5f00*/  SHF.R.S32.HI R5, RZ, 0x1f, R0 ;  /* 0x0000001fff057819 */ /* 0x000fe20000011400 */
[----:B------:R-:W-:Y:S01]  /*5f10*/  FADD.FTZ R3, R23, R2 ;  /* 0x0000000217037221 */ /* 0x000fe20000010000 */
[C---:B------:R-:W-:Y:S01]  /*5f20*/  HMMA.16816.F32.BF16 R128, R96.reuse, R130, R28 ;  /* 0x000000826080723c */ /* 0x040fe2000004181c */
[----:B------:R-:W-:Y:S01]  /*5f30*/  FADD.FTZ R2, R180, R4 ;  /* 0x00000004b4027221 */ /* 0x000fe20000010000 */
[----:B------:R-:W-:Y:S01]  /*5f40*/  LEA.HI R5, R5, R0, RZ, 0x6 ;  /* 0x0000000005057211 */ /* 0x000fe200078f30ff */
[----:B------:R-:W-:Y:S01]  /*5f50*/  FADD.FTZ R0, R171, R3 ;  /* 0x00000003ab007221 */ /* 0x000fe20000010000 */
[----:B------:R-:W-:Y:S01]  /*5f60*/  IADD3 R180, R209, -0x2, RZ ;  /* 0xfffffffed1b47810 */ /* 0x000fe20007ffe0ff */
[----:B------:R-:W-:Y:S01]  /*5f70*/  FADD.FTZ R2, R15, R2 ;  /* 0x000000020f027221 */ /* 0x000fe20000010000 */
[----:B------:R-:W-:Y:S01]  /*5f80*/  SHF.R.S32.HI R3, RZ, 0x6, R5 ;  /* 0x00000006ff037819 */ /* 0x000fe20000011405 */
[----:B------:R-:W-:Y:S01]  /*5f90*/  FADD.FTZ R0, R9, R0 ;  /* 0x0000000009007221 */ /* 0x000fe20000010000 */
[----:B------:R-:W-:Y:S01]  /*5fa0*/  HMMA.16816.F32.BF16 R120, R96, R122, R32 ;  /* 0x0000007a6078723c */ /* 0x000fe20000041820 */
[----:B------:R-:W-:Y:S01]  /*5fb0*/  FADD.FTZ R2, R14, R2 ;  /* 0x000000020e027221 */ /* 0x000fe20000010000 */
[----:B------:R-:W-:Y:S01]  /*5fc0*/  IMNMX R192, R189, R3, !PT ;  /* 0x00000003bdc07217 */ /* 0x000fe20007800200 */
[----:B------:R-:W-:-:S02]  /*5fd0*/  FADD.FTZ R0, R10, R0 ;  /* 0x000000000a007221 */ /* 0x000fc40000010000 */
[----:B------:R-:W-:Y:S01]  /*5fe0*/  FADD.FTZ R2, R13, R2 ;  /* 0x000000020d027221 */ /* 0x000fe20000010000 */
[----:B------:R-:W-:Y:S01]  /*5ff0*/  ISETP.GE.AND P0, PT, R180, R192, PT ;  /* 0x000000c0b400720c */ /* 0x000fe20003f06270 */
[----:B------:R-:W-:Y:S01]  /*6000*/  FADD.FTZ R0, R8, R0 ;  /* 0x0000000008007221 */ /* 0x000fe20000010000 */
[----:B------:R-:W-:Y:S01]  /*6010*/  HMMA.16816.F32.BF16 R56, R96, R58, R148 ;  /* 0x0000003a6038723c */ /* 0x000fe20000041894 */
[----:B------:R-:W-:Y:S02]  /*6020*/  FADD.FTZ R185, R185, R2 ;  /* 0x00000002b9b97221 */ /* 0x000fe40000010000 */
[----:B------:R-:W-:-:S05]  /*6030*/  FADD.FTZ R186, R186, R0 ;  /* 0x00000000baba7221 */ /* 0x000fca0000010000 */
[C---:B------:R-:W-:Y:S08]  /*6040*/  HMMA.16816.F32.BF16 R80, R96.reuse, R82, R144 ;  /* 0x000000526050723c */ /* 0x040ff00000041890 */
[----:B------:R-:W-:Y:S01]  /*6050*/  HMMA.16816.F32.BF16 R96, R96, R6, R16 ;  /* 0x000000066060723c */ /* 0x000fe20000041810 */
[----:B------:R-:W-:Y:S03]  /*6060*/  @!UPT UIADD3 URZ, URZ, URZ, URZ ;  /* 0x0000003f3f3ff290 */ /* 0x000fe6000fffe03f */
[----:B------:R-:W-:Y:S11]  /*6070*/  @!P0 BRA `(.L_x_1147) ;  /* 0x000036b000008947 */ /* 0x000ff60003800000 */
[----:B------:R-:W-:Y:S02]  /*6080*/  MOV R102, R12 ;  /* 0x0000000c00667202 */ /* 0x000fe40000000f00 */
[----:B------:R-:W-:-:S07]  /*6090*/  MOV R101, R100 ;  /* 0x0000006400657202 */ /* 0x000fce0000000f00 */
.L_x_1158:
        /* <DEDUP_REMOVED lines=16> */
[C---:B------:R-:W-:Y:S01]  /*61a0*/  IMAD.WIDE.U32 R2, R181.reuse, c[0x0][0x208], RZ ;  /* 0x00008200b5027a25 */ /* 0x040fe200078e00ff */
        /* <DEDUP_REMOVED lines=23> */
.L_x_1244:
[----:B------:R-:W-:-:S05]  /*6320*/  BRA.DIV ~URZ, `(.L_x_1151) ;  /* 0x0000c1327f007947 */ /* 0x000fca000b800000 */
[----:B------:R-:W5:Y:S01]  /*6330*/  SHFL.IDX PT, R0, R12, RZ, 0x181f ;  /* 0x00181fff0c007589 */ /* 0x000f6200000e0000 */
[----:B------:R-:W-:Y:S02]  /*6340*/  ISETP.GE.AND P5, PT, R182, c[0x0][0x1d4], PT ;  /* 0x00007500b6007a0c */ /* 0x000fe40003fa6270 */
[----:B------:R-:W-:Y:S02]  /*6350*/  ISETP.GE.AND P2, PT, R187, c[0x0][0x1d4], PT ;  /* 0x00007500bb007a0c */ /* 0x000fe40003f46270 */
[C---:B-----5:R-:W-:Y:S02]  /*6360*/  IADD3 R2, P0, R0.reuse, R20, RZ ;  /* 0x0000001400027210 */ /* 0x060fe40007f1e0ff */
[----:B------:R-:W-:Y:S03]  /*6370*/  IADD3 R6, P6, R0, R21, RZ ;  /* 0x0000001500067210 */ /* 0x000fe60007fde0ff */
[----:B---3--:R-:W-:Y:S01]  /*6380*/  IMAD.X R3, R4, 0x1, R13, P0 ;  /* 0x0000000104037824 */ /* 0x008fe200000e060d */
        /* <DEDUP_REMOVED lines=14> */
.L_x_1245:
[C---:B--23--:R-:W-:Y:S02]  /*6470*/  IADD3 R2, -R5.reuse, 0x10, RZ ;  /* 0x0000001005027810 */ /* 0x04cfe40007ffe1ff */
[----:B------:R-:W-:Y:S02]  /*6480*/  ISETP.NE.U32.AND P5, PT, R5, RZ, PT ;  /* 0x000000ff0500720c */ /* 0x000fe40003fa5070 */
[----:B------:R-:W-:Y:S02]  /*6490*/  LOP3.LUT R2, R2, 0xf, RZ, 0xc0, !PT ;  /* 0x0000000f02027812 */ /* 0x000fe400078ec0ff */
[----:B------:R-:W-:Y:S02]  /*64a0*/  ISETP.NE.U32.AND P6, PT, R6, RZ, PT ;  /* 0x000000ff0600720c */ /* 0x000fe40003fc5070 */
        /* <DEDUP_REMOVED lines=15> */
[----:B------:R-:W-:Y:S05]  /*65a0*/  IADD3.X R3, RZ, R4, R15, P2, P0 ;  /* 0x00000004ff037210 */ /* 0x000fea00017e040f */
[----:B------:R2:W-:Y:S04]  /*65b0*/  LDGSTS.E.BYPASS.LTC128B.128.ZFILL [R179+0x5100], [R2.64], P5 ;  /* 0x0510000002b37fae */ /* 0x0005e8000a941d46 */
.L_x_1149:
[----:B------:R-:W-:Y:S05]  /*65c0*/  BSYNC B0 ;  /* 0x0000000000007941 */ /* 0x000fea0003800000 */
.L_x_1148:
        /* <DEDUP_REMOVED lines=223> */
[----:B------:R-:W-:Y:S01]  /*73c0*/  IMAD.SHL.U32 R22, R188, 0x2, RZ ;  /* 0x00000002bc167824 */ /* 0x000fe200078e00ff */
[----:B------:R-:W-:Y:S01]  /*73d0*/  IADD3 R2, R2, -0x40, R190 ;  /* 0xffffffc002027810 */ /* 0x000fe20007ffe0be */
[C---:B------:R-:W-:Y:S01]  /*73e0*/  IMAD.SHL.U32 R21, R187.reuse, 0x2, RZ ;  /* 0x00000002bb157824 */ /* 0x040fe200078e00ff */
        /* <DEDUP_REMOVED lines=30> */
.L_x_1246:
[----:B------:R-:W-:-:S05]  /*75d0*/  BRA.DIV ~URZ, `(.L_x_1155) ;  /* 0x0000b1327f007947 */ /* 0x000fca000b800000 */
[----:B------:R-:W4:Y:S01]  /*75e0*/  SHFL.IDX PT, R0, R8, RZ, 0x181f ;  /* 0x00181fff08007589 */ /* 0x000f2200000e0000 */
[----:B------:R-:W-:Y:S02]  /*75f0*/  ISETP.GE.AND P5, PT, R182, c[0x0][0x1d4], PT ;  /* 0x00007500b6007a0c */ /* 0x000fe40003fa6270 */
[----:B------:R-:W-:Y:S02]  /*7600*/  ISETP.GE.AND P2, PT, R187, c[0x0][0x1d4], PT ;  /* 0x00007500bb007a0c */ /* 0x000fe40003f46270 */
[C---:B----4-:R-:W-:Y:S02]  /*7610*/  IADD3 R2, P0, R0.reuse, R20, RZ ;  /* 0x0000001400027210 */ /* 0x050fe40007f1e0ff */
        /* <DEDUP_REMOVED lines=10> */
[----:B----4-:R-:W-:Y:S01]  /*76c0*/  SEL R6, RZ, 0x10, P2 ;  /* 0x00000010ff067807 */ /* 0x010fe20001000000 */
[----:B------:R-:W-:Y:S01]  /*76d0*/  IMAD.X R3, R4, 0x1, R11, P6 ;  /* 0x0000000104037824 */ /* 0x000fe200030e060b */
[----:B------:R-:W-:Y:S01]  /*76e0*/  SEL R7, RZ, 0x10, P0 ;  /* 0x00000010ff077807 */ /* 0x000fe20000000000 */
[----:B------:R4:W2:Y:S04]  /*76f0*/  SHFL.IDX PT, R4, R5, 0x1, 0x181f ;  /* 0x00381f0005047f89 */ /* 0x0008a800000e0000 */
[----:B------:R1:W-:Y:S01]  /*7700*/  LDGSTS.E.BYPASS.LTC128B.128 [R179+0xa100], [R2.64], !P0 ;  /* 0x0a10000002b37fae */ /* 0x0003e2000c101d46 */
[----:B--2-4-:R-:W-:Y:S04]  /*7710*/  SEL R5, RZ, 0x10, P5 ;  /* 0x00000010ff057807 */ /* 0x014fe80002800000 */
.L_x_1247:
[C---:B-1-3--:R-:W-:Y:S02]  /*7720*/  IADD3 R2, -R5.reuse, 0x10, RZ ;  /* 0x0000001005027810 */ /* 0x04afe40007ffe1ff */
        /* <DEDUP_REMOVED lines=20> */
.L_x_1153:
[----:B---34-:R-:W-:Y:S05]  /*7870*/  BSYNC B0 ;  /* 0x0000000000007941 */ /* 0x018fea0003800000 */
.L_x_1152:
[----:B------:R-:W-:Y:S01]  /*7880*/  IADD3 R4, R212, R205, RZ ;  /* 0x000000cdd4047210 */ /* 0x000fe20007ffe0ff */
[----:B------:R-:W0:Y:S04]  /*7890*/  LDGDEPBAR ;  /* 0x00000000000079af */ /* 0x000e280000000000 */
[----:B--2---:R-:W-:Y:S05]  /*78a0*/  @P4 IMAD.HI.U32 R0, R4, c[0x0][0x2c8], RZ ;  /* 0x0000b20004004a27 */ /* 0x004fea00078e00ff */
[----:B------:R-:W-:Y:S02]  /*78b0*/  @P4 SHF.R.U32.HI R4, RZ, c[0x0][0x2cc], R0 ;  /* 0x0000b300ff044a19 */ /* 0x000fe40000011600 */
[----:B------:R-:W-:Y:S05]  /*78c0*/  MOV R0, 0x1 ;  /* 0x0000000100007802 */ /* 0x000fea0000000f00 */
[----:B------:R-:W-:Y:S05]  /*78d0*/  IMAD R0, R180, -0x40, R0 ;  /* 0xffffffc0b4007824 */ /* 0x000fea00078e0200 */
[----:B------:R-:W-:Y:S04]  /*78e0*/  IADD3 R0, R203, R0, -R206 ;  /* 0x00000000cb007210 */ /* 0x000fe80007ffe8ce */
[----:B------:R-:W-:Y:S01]  /*78f0*/  IADD3 R5, R0, -R204, RZ ;  /* 0x800000cc00057210 */ /* 0x000fe20007ffe0ff */
[----:B------:R-:W-:-:S05]  /*7900*/  BRA.DIV ~URZ, `(.L_x_1156) ;  /* 0x0000b0427f007947 */ /* 0x000fca000b800000 */
[----:B------:R2:W3:Y:S02]  /*7910*/  SHFL.IDX PT, R0, R4, RZ, 0x1c1f ;  /* 0x001c1fff04007589 */ /* 0x0004e400000e0000 */
.L_x_1248:
[----:B---3--:R-:W-:Y:S05]  /*7920*/  IMAD.IADD R0, R5, 0x1, R0 ;  /* 0x0000000105007824 */ /* 0x008fea00078e0200 */
        /* <DEDUP_REMOVED lines=8> */
[----:B-1----:R-:W-:Y:S02]  /*79b0*/  FSEL R35, R155, -INF , P2 ;  /* 0xff8000009b237808 */ /* 0x002fe40001000000 */
        /* <DEDUP_REMOVED lines=25> */
[----:B------:R-:W1:Y:S03]  /*7b50*/  SHFL.IDX PT, R0, R4, 0x1, 0x1c1f ;  /* 0x003c1f0004007f89 */ /* 0x000e6600000e0000 */
[----:B------:R-:W-:Y:S04]  /*7b60*/  FMNMX.FTZ R2, R136, R2, !PT ;  /* 0x0000000288027209 */ /* 0x000fe80007810000 */
[----:B------:R-:W-:Y:S04]  /*7b70*/  FMNMX.FTZ R2, R35, R2, !PT ;  /* 0x0000000223027209 */ /* 0x000fe80007810000 */
[----:B------:R-:W-:Y:S04]  /*7b80*/  FMNMX.FTZ R2, R34, R2, !PT ;  /* 0x0000000222027209 */ /* 0x000fe80007810000 */
[----:B------:R-:W-:Y:S04]  /*7b90*/  FMNMX.FTZ R2, R33, R2, !PT ;  /* 0x0000000221027209 */ /* 0x000fe80007810000 */
[----:B------:R-:W-:Y:S04]  /*7ba0*/  FMNMX.FTZ R2, R32, R2, !PT ;  /* 0x0000000220027209 */ /* 0x000fe80007810000 */
[----:B------:R-:W-:Y:S01]  /*7bb0*/  FMNMX.FTZ R2, R31, R2, !PT ;  /* 0x000000021f027209 */ /* 0x000fe20007810000 */
[----:B-1----:R-:W-:Y:S03]  /*7bc0*/  IMAD.IADD R0, R5, 0x1, R0 ;  /* 0x0000000105007824 */ /* 0x002fe600078e0200 */
[----:B------:R-:W-:Y:S02]  /*7bd0*/  FMNMX.FTZ R2, R30, R2, !PT ;  /* 0x000000021e027209 */ /* 0x000fe40007810000 */
[C---:B------:R-:W-:Y:S02]  /*7be0*/  ISETP.GT.AND P6, PT, R0.reuse, RZ, PT ;  /* 0x000000ff0000720c */ /* 0x040fe40003fc4270 */
[----:B------:R-:W-:Y:S02]  /*7bf0*/  FMNMX.FTZ R2, R29, R2, !PT ;  /* 0x000000021d027209 */ /* 0x000fe40007810000 */
[----:B------:R-:W-:Y:S02]  /*7c00*/  ISETP.GT.AND P5, PT, R0, 0x1, PT ;  /* 0x000000010000780c */ /* 0x000fe40003fa4270 */
[----:B------:R-:W-:Y:S02]  /*7c10*/  FMNMX.FTZ R2, R28, R2, !PT ;  /* 0x000000021c027209 */ /* 0x000fe40007810000 */
[C---:B------:R-:W-:Y:S02]  /*7c20*/  ISETP.GT.AND P2, PT, R0.reuse, 0x8, PT ;  /* 0x000000080000780c */ /* 0x040fe40003f44270 */
[----:B------:R-:W-:Y:S02]  /*7c30*/  FMNMX.FTZ R2, R27, R2, !PT ;  /* 0x000000021b027209 */ /* 0x000fe40007810000 */
[----:B------:R-:W-:Y:S02]  /*7c40*/  ISETP.GT.AND P0, PT, R0, 0x9, PT ;  /* 0x000000090000780c */ /* 0x000fe40003f04270 */
[----:B------:R-:W-:Y:S02]  /*7c50*/  FMNMX.FTZ R2, R26, R2, !PT ;  /* 0x000000021a027209 */ /* 0x000fe40007810000 */
[----:B------:R-:W-:Y:S02]  /*7c60*/  FSEL R9, R163, -INF , P6 ;  /* 0xff800000a3097808 */ /* 0x000fe40003000000 */
[----:B------:R-:W-:Y:S02]  /*7c70*/  FMNMX.FTZ R2, R14, R2, !PT ;  /* 0x000000020e027209 */ /* 0x000fe40007810000 */
[----:B------:R-:W-:Y:S02]  /*7c80*/  ISETP.GT.AND P6, PT, R0, 0x10, PT ;  /* 0x000000100000780c */ /* 0x000fe40003fc4270 */
[----:B------:R-:W-:Y:S02]  /*7c90*/  FMNMX.FTZ R2, R13, R2, !PT ;  /* 0x000000020d027209 */ /* 0x000fe40007810000 */
[----:B------:R-:W-:Y:S02]  /*7ca0*/  FSEL R25, R162, -INF , P5 ;  /* 0xff800000a2197808 */ /* 0x000fe40002800000 */
[C---:B------:R-:W-:Y:S02]  /*7cb0*/  ISETP.GT.AND P5, PT, R0.reuse, 0x11, PT ;  /* 0x000000110000780c */ /* 0x040fe40003fa4270 */
[----:B------:R-:W-:Y:S02]  /*7cc0*/  FSEL R24, R161, -INF , P2 ;  /* 0xff800000a1187808 */ /* 0x000fe40001000000 */
[----:B------:R-:W-:Y:S02]  /*7cd0*/  ISETP.GT.AND P2, PT, R0, 0x18, PT ;  /* 0x000000180000780c */ /* 0x000fe40003f44270 */
[----:B------:R-:W-:Y:S02]  /*7ce0*/  FSEL R23, R160, -INF , P0 ;  /* 0xff800000a0177808 */ /* 0x000fe40000000000 */
[----:B------:R-:W-:Y:S02]  /*7cf0*/  ISETP.GT.AND P0, PT, R0, 0x19, PT ;  /* 0x000000190000780c */ /* 0x000fe40003f04270 */
[----:B------:R-:W-:Y:S02]  /*7d00*/  FMNMX.FTZ R2, R12, R2, !PT ;  /* 0x000000020c027209 */ /* 0x000fe40007810000 */
[----:B------:R-:W-:Y:S02]  /*7d10*/  FSEL R22, R159, -INF , P6 ;  /* 0xff8000009f167808 */ /* 0x000fe40003000000 */
[----:B------:R-:W-:Y:S02]  /*7d20*/  ISETP.GT.AND P6, PT, R0, 0x20, PT ;  /* 0x000000200000780c */ /* 0x000fe40003fc4270 */
[----:B------:R-:W-:Y:S02]  /*7d30*/  FSEL R21, R158, -INF , P5 ;  /* 0xff8000009e157808 */ /* 0x000fe40002800000 */
[----:B------:R-:W-:Y:S02]  /*7d40*/  ISETP.GT.AND P5, PT, R0, 0x21, PT ;  /* 0x000000210000780c */ /* 0x000fe40003fa4270 */
[----:B------:R-:W-:Y:S02]  /*7d50*/  FSEL R20, R154, -INF , P2 ;  /* 0xff8000009a147808 */ /* 0x000fe40001000000 */
[C---:B------:R-:W-:Y:S02]  /*7d60*/  ISETP.GT.AND P2, PT, R0.reuse, 0x28, PT ;  /* 0x000000280000780c */ /* 0x040fe40003f44270 */
[----:B------:R-:W-:Y:S02]  /*7d70*/  FSEL R19, R153, -INF , P0 ;  /* 0xff80000099137808 */ /* 0x000fe40000000000 */
[C---:B------:R-:W-:Y:S02]  /*7d80*/  ISETP.GT.AND P0, PT, R0.reuse, 0x29, PT ;  /* 0x000000290000780c */ /* 0x040fe40003f04270 */
        /* <DEDUP_REMOVED lines=9> */
[----:B------:R-:W-:Y:S01]  /*7e20*/  FSEL R8, R140, -INF , P6 ;  /* 0xff8000008c087808 */ /* 0x000fe20003000000 */
[----:B------:R-:W1:Y:S01]  /*7e30*/  SHFL.BFLY PT, R0, R2, 0x2, 0x1f ;  /* 0x0c401f0002007f89 */ /* 0x000e6200000e0000 */
[----:B------:R-:W-:Y:S02]  /*7e40*/  FSEL R7, R139, -INF , P5 ;  /* 0xff8000008b077808 */ /* 0x000fe40002800000 */
[----:B------:R-:W-:Y:S02]  /*7e50*/  FSEL R6, R138, -INF , P2 ;  /* 0xff8000008a067808 */ /* 0x000fe40001000000 */
[----:B------:R-:W-:Y:S02]  /*7e60*/  FSEL R5, R137, -INF , P0 ;  /* 0xff80000089057808 */ /* 0x000fe40000000000 */
[----:B-1----:R-:W-:Y:S05]  /*7e70*/  FMNMX.FTZ R0, R0, R2, !PT ;  /* 0x0000000200007209 */ /* 0x002fea0007810000 */
[----:B------:R-:W1:Y:S02]  /*7e80*/  SHFL.BFLY PT, R2, R0, 0x1, 0x1f ;  /* 0x0c201f0000027f89 */ /* 0x000e6400000e0000 */
[----:B-1----:R-:W-:Y:S02]  /*7e90*/  FMNMX.FTZ R100, R0, R2, !PT ;  /* 0x0000000200647209 */ /* 0x002fe40007810000 */
        /* <DEDUP_REMOVED lines=15> */
[----:B------:R-:W-:Y:S05]  /*7f90*/  FMNMX.FTZ R0, R5, R0, !PT ;  /* 0x0000000005007209 */ /* 0x000fea0007810000 */
[----:B------:R-:W1:Y:S02]  /*7fa0*/  SHFL.BFLY PT, R2, R0, 0x2, 0x1f ;  /* 0x0c401f0000027f89 */ /* 0x000e6400000e0000 */
[----:B-12---:R-:W-:Y:S06]  /*7fb0*/  FMNMX.FTZ R4, R0, R2, !PT ;  /* 0x0000000200047209 */ /* 0x006fec0007810000 */
[----:B------:R1:W2:Y:S02]  /*7fc0*/  SHFL.BFLY PT, R0, R4, 0x1, 0x1f ;  /* 0x0c201f0004007f89 */ /* 0x0002a400000e0000 */
.L_x_1249:
[C---:B------:R-:W-:Y:S01]  /*7fd0*/  FMUL.FTZ R2, R100.reuse, c[0x0][0x2d0] ;  /* 0x0000b40064027a20 */ /* 0x040fe20000410000 */
[----:B------:R-:W-:Y:S01]  /*7fe0*/  FSETP.NEU.FTZ.AND P0, PT, R100, -INF , PT ;  /* 0xff8000006400780b */ /* 0x000fe20003f1d000 */
[----:B------:R-:W-:Y:S01]  /*7ff0*/  WARPSYNC 0xffffffff ;  /* 0xffffffff00007948 */ /* 0x000fe20003800000 */
[----:B--2---:R-:W-:Y:S02]  /*8000*/  FMNMX.FTZ R3, R0, R4, !PT ;  /* 0x0000000400037209 */ /* 0x004fe40007810000 */
[----:B------:R-:W-:Y:S02]  /*8010*/  FSEL R2, R2, RZ, P0 ;  /* 0x000000ff02027208 */ /* 0x000fe40000000000 */
[----:B------:R-:W-:Y:S02]  /*8020*/  FSEL R0, R100, RZ, P0 ;  /* 0x000000ff64007208 */ /* 0x000fe40000000000 */
[----:B------:R-:W-:Y:S01]  /*8030*/  FSETP.NEU.FTZ.AND P0, PT, R3, -INF , PT ;  /* 0xff8000000300780b */ /* 0x000fe20003f1d000 */
[--C-:B-1----:R-:W-:Y:S02]  /*8040*/  FFMA.FTZ R4, R35, c[0x0][0x2d0], -R2.reuse ;  /* 0x0000b40023047a23 */ /* 0x102fe40000010802 */
[----:B------:R-:W-:Y:S02]  /*8050*/  FADD.FTZ R0, -R0, R101 ;  /* 0x0000006500007221 */ /* 0x000fe40000010100 */
[----:B------:R1:W-:Y:S01]  /*8060*/  MUFU.EX2 R157, R4 ;  /* 0x00000004009d7308 */ /* 0x0003e20000000800 */
[--C-:B------:R-:W-:Y:S02]  /*8070*/  FFMA.FTZ R101, R10, c[0x0][0x2d0], -R2.reuse ;  /* 0x0000b4000a657a23 */ /* 0x100fe40000010802 */
[--C-:B------:R-:W-:Y:S02]  /*8080*/  FFMA.FTZ R10, R136, c[0x0][0x2d0], -R2.reuse ;  /* 0x0000b400880a7a23 */ /* 0x100fe40000010802 */
[----:B------:R-:W-:Y:S02]  /*8090*/  FMUL.FTZ R0, R0, c[0x0][0x2d0] ;  /* 0x0000b40000007a20 */ /* 0x000fe40000410000 */
[--C-:B------:R-:W-:Y:S02]  /*80a0*/  FFMA.FTZ R162, R11, c[0x0][0x2d0], -R2.reuse ;  /* 0x0000b4000ba27a23 */ /* 0x100fe40000010802 */
[--C-:B------:R-:W-:Y:S01]  /*80b0*/  FFMA.FTZ R34, R34, c[0x0][0x2d0], -R2.reuse ;  /* 0x0000b40022227a23 */ /* 0x100fe20000010802 */
[----:B------:R2:W-:Y:S01]  /*80c0*/  MUFU.EX2 R11, R10 ;  /* 0x0000000a000b7308 */ /* 0x0005e20000000800 */
[--C-:B------:R-:W-:Y:S02]  /*80d0*/  FFMA.FTZ R148, R33, c[0x0][0x2d0], -R2.reuse ;  /* 0x0000b40021947a23 */ /* 0x100fe40000010802 */
[--C-:B------:R-:W-:Y:S02]  /*80e0*/  FFMA.FTZ R147, R32, c[0x0][0x2d0], -R2.reuse ;  /* 0x0000b40020937a23 */ /* 0x100fe40000010802 */
[--C-:B------:R-:W-:Y:S02]  /*80f0*/  FFMA.FTZ R146, R31, c[0x0][0x2d0], -R2.reuse ;  /* 0x0000b4001f927a23 */ /* 0x100fe40000010802 */
[--C-:B------:R-:W-:Y:S02]  /*8100*/  FFMA.FTZ R145, R30, c[0x0][0x2d0], -R2.reuse ;  /* 0x0000b4001e917a23 */ /* 0x100fe40000010802 */
[--C-:B------:R-:W-:Y:S01]  /*8110*/  FFMA.FTZ R156, R29, c[0x0][0x2d0], -R2.reuse ;  /* 0x0000b4001d9c7a23 */ /* 0x100fe20000010802 */
[----:B------:R-:W3:Y:S01]  /*8120*/  MUFU.EX2 R0, R0 ;  /* 0x0000000000007308 */ /* 0x000ee20000000800 */
[--C-:B------:R-:W-:Y:S02]  /*8130*/  FFMA.FTZ R155, R28, c[0x0][0x2d0], -R2.reuse ;  /* 0x0000b4001c9b7a23 */ /* 0x100fe40000010802 */
[--C-:B------:R-:W-:Y:S02]  /*8140*/  FFMA.FTZ R154, R27, c[0x0][0x2d0], -R2.reuse ;  /* 0x0000b4001b9a7a23 */ /* 0x100fe40000010802 */
[--C-:B------:R-:W-:Y:S02]  /*8150*/  FFMA.FTZ R153, R26, c[0x0][0x2d0], -R2.reuse ;  /* 0x0000b4001a997a23 */ /* 0x100fe40000010802 */
[--C-:B------:R-:W-:Y:S02]  /*8160*/  FFMA.FTZ R172, R14, c[0x0][0x2d0], -R2.reuse ;  /* 0x0000b4000eac7a23 */ /* 0x100fe40000010802 */
[--C-:B------:R-:W-:Y:S01]  /*8170*/  FFMA.FTZ R171, R13, c[0x0][0x2d0], -R2.reuse ;  /* 0x0000b4000dab7a23 */ /* 0x100fe20000010802 */
[----:B------:R-:W-:Y:S01]  /*8180*/  MUFU.EX2 R158, R34 ;  /* 0x00000022009e7308 */ /* 0x000fe20000000800 */
[----:B------:R-:W-:Y:S01]  /*8190*/  FFMA.FTZ R163, R12, c[0x0][0x2d0], -R2 ;  /* 0x0000b4000ca37a23 */ /* 0x000fe20000010802 */
[C---:B------:R-:W-:Y:S01]  /*81a0*/  FSEL R2, R3.reuse, RZ, P0 ;  /* 0x000000ff03027208 */ /* 0x040fe20000000000 */
[----:B-1----:R-:W-:Y:S04]  /*81b0*/  FMUL.FTZ R4, R3, c[0x0][0x2d0] ;  /* 0x0000b40003047a20 */ /* 0x002fe80000410000 */
[----:B------:R-:W-:Y:S01]  /*81c0*/  FADD.FTZ R2, -R2, R102 ;  /* 0x0000006602027221 */ /* 0x000fe20000010100 */
[----:B------:R-:W-:Y:S02]  /*81d0*/  FSEL R4, R4, RZ, P0 ;  /* 0x000000ff04047208 */ /* 0x000fe40000000000 */
[----:B------:R1:W4:Y:S01]  /*81e0*/  MUFU.EX2 R12, R101 ;  /* 0x00000065000c7308 */ /* 0x0003220000000800 */
[----:B------:R-:W-:Y:S01]  /*81f0*/  FMUL.FTZ R2, R2, c[0x0][0x2d0] ;  /* 0x0000b40002027a20 */ /* 0x000fe20000410000 */
[C---:B------:R-:W-:Y:S01]  /*8200*/  ISETP.GT.AND P0, PT, R180.reuse, R192, PT ;  /* 0x000000c0b400720c */ /* 0x040fe20003f04270 */
[--C-:B------:R-:W-:Y:S01]  /*8210*/  FFMA.FTZ R9, R9, c[0x0][0x2d0], -R4.reuse ;  /* 0x0000b40009097a23 */ /* 0x100fe20000010804 */
[----:B------:R-:W-:Y:S01]  /*8220*/  IADD3 R180, R180, -0x1, RZ ;  /* 0xffffffffb4b47810 */ /* 0x000fe20007ffe0ff */
[--C-:B--2---:R-:W-:Y:S02]  /*8230*/  FFMA.FTZ R10, R25, c[0x0][0x2d0], -R4.reuse ;  /* 0x0000b400190a7a23 */ /* 0x104fe40000010804 */
        /* <DEDUP_REMOVED lines=11> */
[--C-:B-1----:R-:W-:Y:S02]  /*82f0*/  FFMA.FTZ R101, R24, c[0x0][0x2d0], -R4.reuse ;  /* 0x0000b40018657a23 */ /* 0x102fe40000010804 */
[--C-:B------:R-:W-:Y:S02]  /*8300*/  FFMA.FTZ R152, R15, c[0x0][0x2d0], -R4.reuse ;  /* 0x0000b4000f987a23 */ /* 0x100fe40000010804 */
[--C-:B------:R-:W-:Y:S01]  /*8310*/  FFMA.FTZ R160, R7, c[0x0][0x2d0], -R4.reuse ;  /* 0x0000b40007a07a23 */ /* 0x100fe20000010804 */
[----:B------:R-:W-:Y:S01]  /*8320*/  MUFU.EX2 R154, R154 ;  /* 0x0000009a009a7308 */ /* 0x000fe20000000800 */
[--C-:B------:R-:W-:Y:S02]  /*8330*/  FFMA.FTZ R161, R6, c[0x0][0x2d0], -R4.reuse ;  /* 0x0000b40006a17a23 */ /* 0x100fe40000010804 */
[----:B------:R-:W-:Y:S07]  /*8340*/  FFMA.FTZ R177, R5, c[0x0][0x2d0], -R4 ;  /* 0x0000b40005b17a23 */ /* 0x000fee0000010804 */
[----:B------:R-:W-:Y:S10]  /*8350*/  MUFU.EX2 R153, R153 ;  /* 0x0000009900997308 */ /* 0x000ff40000000800 */
[----:B------:R-:W-:Y:S10]  /*8360*/  MUFU.EX2 R149, R149 ;  /* 0x0000009500957308 */ /* 0x000ff40000000800 */
[----:B------:R-:W-:Y:S01]  /*8370*/  MUFU.EX2 R151, R151 ;  /* 0x0000009700977308 */ /* 0x000fe20000000800 */
[C---:B---3--:R-:W-:Y:S01]  /*8380*/  FMUL.FTZ R32, R0.reuse, R104 ;  /* 0x0000006800207220 */ /* 0x048fe20000410000 */
[C---:B----4-:R-:W-:Y:S01]  /*8390*/  F2FP.BF16.PACK_AB R136, R11.reuse, R12 ;  /* 0x0000000c0b88723e */ /* 0x050fe200000010ff */
[----:B------:R-:W-:Y:S01]  /*83a0*/  FFMA.FTZ R4, R0, R185, R12 ;  /* 0x000000b900047223 */ /* 0x000fe2000001000c */
[----:B------:R-:W-:Y:S01]  /*83b0*/  F2FP.BF16.PACK_AB R138, R158, R157 ;  /* 0x0000009d9e8a723e */ /* 0x000fe200000010ff */
[C---:B------:R-:W-:Y:S02]  /*83c0*/  FMUL.FTZ R8, R0.reuse, R128 ;  /* 0x0000008000087220 */ /* 0x040fe40000410000 */
[C---:B--2---:R-:W-:Y:S02]  /*83d0*/  FMUL.FTZ R9, R0.reuse, R129 ;  /* 0x0000008100097220 */ /* 0x044fe40000410000 */
[C---:B------:R-:W-:Y:S01]  /*83e0*/  FMUL.FTZ R17, R0.reuse, R121 ;  /* 0x0000007900117220 */ /* 0x040fe20000410000 */
[----:B------:R-:W-:Y:S01]  /*83f0*/  MUFU.EX2 R104, R10 ;  /* 0x0000000a00687308 */ /* 0x000fe20000000800 */
[C---:B------:R-:W-:Y:S02]  /*8400*/  FMUL.FTZ R25, R0.reuse, R113 ;  /* 0x0000007100197220 */ /* 0x040fe40000410000 */
[C---:B------:R-:W-:Y:S02]  /*8410*/  FMUL.FTZ R28, R0.reuse, R108 ;  /* 0x0000006c001c7220 */ /* 0x040fe40000410000 */
[C---:B------:R-:W-:Y:S02]  /*8420*/  FMUL.FTZ R29, R0.reuse, R109 ;  /* 0x0000006d001d7220 */ /* 0x040fe40000410000 */
[C---:B------:R-:W-:Y:S02]  /*8430*/  FMUL.FTZ R33, R0.reuse, R105 ;  /* 0x0000006900217220 */ /* 0x040fe40000410000 */
[----:B------:R-:W-:Y:S02]  /*8440*/  FADD.FTZ R140, R11, R4 ;  /* 0x000000040b8c7221 */ /* 0x000fe40000010000 */
        /* <DEDUP_REMOVED lines=28> */
[----:B------:R-:W-:Y:S01]  /*8610*/  FMUL.FTZ R65, R0, R65 ;  /* 0x0000004100417220 */ /* 0x000fe20000410000 */
[----:B-1----:R-:W-:Y:S01]  /*8620*/  F2FP.BF16.PACK_AB R139, R116, R112 ;  /* 0x00000070748b723e */ /* 0x002fe200000010ff */
        /* <DEDUP_REMOVED lines=18> */
[----:B------:R-:W-:Y:S02]  /*8750*/  FMUL.FTZ R97, R0, R97 ;  /* 0x0000006100617220 */ /* 0x000fe40000410000 */
[----:B------:R-:W-:Y:S01]  /*8760*/  FFMA.FTZ R0, R2, R186, R137 ;  /* 0x000000ba02007223 */ /* 0x000fe20000010089 */
[----:B------:R-:W-:Y:S01]  /*8770*/  F2FP.BF16.PACK_AB R137, R104, R137 ;  /* 0x000000896889723e */ /* 0x000fe200000010ff */
[C---:B------:R-:W-:Y:S01]  /*8780*/  FMUL.FTZ R34, R2.reuse, R106 ;  /* 0x0000006a02227220 */ /* 0x040fe20000410000 */
[----:B------:R-:W-:Y:S01]  /*8790*/  MUFU.EX2 R148, R155 ;  /* 0x0000009b00947308 */ /* 0x000fe20000000800 */
[----:B------:R-:W-:Y:S02]  /*87a0*/  FMUL.FTZ R35, R2, R107 ;  /* 0x0000006b02237220 */ /* 0x000fe40000410000 */
[----:B------:R-:W-:Y:S02]  /*87b0*/  FADD.FTZ R0, R104, R0 ;  /* 0x0000000068007221 */ /* 0x000fe40000010000 */
[----:B------:R-:W2:Y:S01]  /*87c0*/  LDSM.16.MT88.4 R104, [R167] ;  /* 0x00000000a768783b */ /* 0x000ea20000004200 */
[C---:B------:R-:W-:Y:S02]  /*87d0*/  FMUL.FTZ R6, R2.reuse, R134 ;  /* 0x0000008602067220 */ /* 0x040fe40000410000 */
[C---:B------:R-:W-:Y:S02]  /*87e0*/  FMUL.FTZ R7, R2.reuse, R135 ;  /* 0x0000008702077220 */ /* 0x040fe40000410000 */
[C---:B------:R-:W-:Y:S01]  /*87f0*/  FMUL.FTZ R10, R2.reuse, R130 ;  /* 0x00000082020a7220 */ /* 0x040fe20000410000 */
[----:B------:R-:W-:Y:S01]  /*8800*/  MUFU.EX2 R125, R150 ;  /* 0x00000096007d7308 */ /* 0x000fe20000000800 */
[C---:B------:R-:W-:Y:S02]  /*8810*/  FMUL.FTZ R11, R2.reuse, R131 ;  /* 0x00000083020b7220 */ /* 0x040fe40000410000 */
[----:B------:R-:W-:Y:S01]  /*8820*/  LDSM.16.MT88.4 R128, [R167+0x1800] ;  /* 0x00180000a780783b */ /* 0x000fe20000004200 */
        /* <DEDUP_REMOVED lines=8> */
[----:B------:R-:W-:Y:S01]  /*88b0*/  LDSM.16.MT88.4 R108, [R167+0x800] ;  /* 0x00080000a76c783b */ /* 0x000fe20000004200 */
[----:B------:R-:W-:Y:S02]  /*88c0*/  FADD.FTZ R0, R112, R0 ;  /* 0x0000000070007221 */ /* 0x000fe40000010000 */
[----:B------:R-:W-:Y:S01]  /*88d0*/  FMUL.FTZ R14, R2, R126 ;  /* 0x0000007e020e7220 */ /* 0x000fe20000410000 */
[----:B------:R-:W-:Y:S01]  /*88e0*/  MUFU.EX2 R145, R163 ;  /* 0x000000a300917308 */ /* 0x000fe20000000800 */
[----:B------:R-:W-:Y:S02]  /*88f0*/  FADD.FTZ R0, R116, R0 ;  /* 0x0000000074007221 */ /* 0x000fe40000010000 */
[C---:B------:R-:W-:Y:S01]  /*8900*/  FMUL.FTZ R15, R2.reuse, R127 ;  /* 0x0000007f020f7220 */ /* 0x040fe20000410000 */
[----:B------:R-:W-:Y:S01]  /*8910*/  LDSM.16.MT88.4 R112, [R168+0x800] ;  /* 0x00080000a870783b */ /* 0x000fe20000004200 */
[C---:B------:R-:W-:Y:S02]  /*8920*/  FMUL.FTZ R22, R2.reuse, R118 ;  /* 0x0000007602167220 */ /* 0x040fe40000410000 */
[C---:B------:R-:W-:Y:S02]  /*8930*/  FMUL.FTZ R38, R2.reuse, R38 ;  /* 0x0000002602267220 */ /* 0x040fe40000410000 */
[C---:B------:R-:W-:Y:S01]  /*8940*/  FMUL.FTZ R39, R2.reuse, R39 ;  /* 0x0000002702277220 */ /* 0x040fe20000410000 */
[----:B------:R-:W-:Y:S01]  /*8950*/  MUFU.EX2 R118, R147 ;  /* 0x0000009300767308 */ /* 0x000fe20000000800 */
[C---:B------:R-:W-:Y:S01]  /*8960*/  FMUL.FTZ R42, R2.reuse, R42 ;  /* 0x0000002a022a7220 */ /* 0x040fe20000410000 */
[C---:B--2---:R-:W-:Y:S05]  /*8970*/  HMMA.16816.F32.BF16 R4, R136.reuse, R104, R4 ;  /* 0x000000688804723c */ /* 0x044fea0000041804 */
[C---:B------:R-:W-:Y:S02]  /*8980*/  FMUL.FTZ R43, R2.reuse, R43 ;  /* 0x0000002b022b7220 */ /* 0x040fe40000410000 */
[C---:B------:R-:W-:Y:S01]  /*8990*/  FMUL.FTZ R46, R2.reuse, R46 ;  /* 0x0000002e022e7220 */ /* 0x040fe20000410000 */
[C---:B------:R-:W-:Y:S01]  /*89a0*/  HMMA.16816.F32.BF16 R8, R136.reuse, R106, R8 ;  /* 0x0000006a8808723c */ /* 0x040fe20000041808 */
[----:B------:R-:W2:Y:S01]  /*89b0*/  LDSM.16.MT88.4 R104, [R168] ;  /* 0x00000000a868783b */ /* 0x000ea20000004200 */
[----:B------:R-:W3:Y:S02]  /*89c0*/  MUFU.EX2 R126, R143 ;  /* 0x0000008f007e7308 */ /* 0x000ee40000000800 */
[C---:B------:R-:W-:Y:S02]  /*89d0*/  FMUL.FTZ R47, R2.reuse, R47 ;  /* 0x0000002f022f7220 */ /* 0x040fe40000410000 */
[C---:B------:R-:W-:Y:S02]  /*89e0*/  FMUL.FTZ R50, R2.reuse, R50 ;  /* 0x0000003202327220 */ /* 0x040fe40000410000 */
[C---:B------:R-:W-:Y:S04]  /*89f0*/  FMUL.FTZ R51, R2.reuse, R51 ;  /* 0x0000003302337220 */ /* 0x040fe80000410000 */
[C---:B------:R-:W-:Y:S01]  /*8a00*/  FMUL.FTZ R54, R2.reuse, R54 ;  /* 0x0000003602367220 */ /* 0x040fe20000410000 */
[----:B------:R-:W4:Y:S01]  /*8a10*/  MUFU.EX2 R127, R144 ;  /* 0x00000090007f7308 */ /* 0x000f220000000800 */
        /* <DEDUP_REMOVED lines=11> */
[----:B------:R-:W5:Y:S01]  /*8ad0*/  MUFU.EX2 R144, R171 ;  /* 0x000000ab00907308 */ /* 0x000f620000000800 */
[C---:B------:R-:W-:Y:S02]  /*8ae0*/  FMUL.FTZ R75, R2.reuse, R75 ;  /* 0x0000004b024b7220 */ /* 0x040fe40000410000 */
[C---:B------:R-:W-:Y:S02]  /*8af0*/  FMUL.FTZ R78, R2.reuse, R78 ;  /* 0x0000004e024e7220 */ /* 0x040fe40000410000 */
[C---:B------:R-:W-:Y:S02]  /*8b00*/  FMUL.FTZ R79, R2.reuse, R79 ;  /* 0x0000004f024f7220 */ /* 0x040fe40000410000 */
[C---:B------:R-:W-:Y:S01]  /*8b10*/  FMUL.FTZ R82, R2.reuse, R82 ;  /* 0x0000005202527220 */ /* 0x040fe20000410000 */
[C---:B--2---:R-:W-:Y:S02]  /*8b20*/  HMMA.16816.F32.BF16 R12, R136.reuse, R104, R12 ;  /* 0x00000068880c723c */ /* 0x044fe4000004180c */
[----:B------:R-:W2:Y:S01]  /*8b30*/  MUFU.EX2 R146, R162 ;  /* 0x000000a200927308 */ /* 0x000ea20000000800 */
[C---:B------:R-:W-:Y:S02]  /*8b40*/  FMUL.FTZ R83, R2.reuse, R83 ;  /* 0x0000005302537220 */ /* 0x040fe40000410000 */
[C---:B------:R-:W-:Y:S02]  /*8b50*/  FMUL.FTZ R86, R2.reuse, R86 ;  /* 0x0000005602567220 */ /* 0x040fe40000410000 */
[C---:B------:R-:W-:Y:S01]  /*8b60*/  FMUL.FTZ R87, R2.reuse, R87 ;  /* 0x0000005702577220 */ /* 0x040fe20000410000 */
[C---:B------:R-:W-:Y:S01]  /*8b70*/  HMMA.16816.F32.BF16 R16, R136.reuse, R106, R16 ;  /* 0x0000006a8810723c */ /* 0x040fe20000041810 */
[----:B------:R-:W2:Y:S03]  /*8b80*/  LDSM.16.MT88.4 R104, [R170] ;  /* 0x00000000aa68783b */ /* 0x000ea60000004200 */
[C---:B------:R-:W-:Y:S01]  /*8b90*/  FMUL.FTZ R90, R2.reuse, R90 ;  /* 0x0000005a025a7220 */ /* 0x040fe20000410000 */
[----:B------:R-:W-:Y:S01]  /*8ba0*/  MUFU.EX2 R143, R159 ;  /* 0x0000009f008f7308 */ /* 0x000fe20000000800 */
[C---:B------:R-:W-:Y:S02]  /*8bb0*/  FMUL.FTZ R91, R2.reuse, R91 ;  /* 0x0000005b025b7220 */ /* 0x040fe40000410000 */
[----:B-1----:R-:W-:Y:S04]  /*8bc0*/  FADD.FTZ R0, R101, R0 ;  /* 0x0000000065007221 */ /* 0x002fe80000010000 */
[----:B------:R-:W-:Y:S02]  /*8bd0*/  FADD.FTZ R0, R117, R0 ;  /* 0x0000000075007221 */ /* 0x000fe40000010000 */
[----:B------:R-:W-:Y:S01]  /*8be0*/  FMUL.FTZ R94, R2, R94 ;  /* 0x0000005e025e7220 */ /* 0x000fe20000410000 */
[----:B------:R-:W1:Y:S01]  /*8bf0*/  MUFU.EX2 R141, R160 ;  /* 0x000000a0008d7308 */ /* 0x000e620000000800 */
[----:B---3--:R-:W-:Y:S02]  /*8c00*/  FADD.FTZ R0, R126, R0 ;  /* 0x000000007e007221 */ /* 0x008fe40000010000 */
[C---:B------:R-:W-:Y:S02]  /*8c10*/  FMUL.FTZ R95, R2.reuse, R95 ;  /* 0x0000005f025f7220 */ /* 0x040fe40000410000 */
[----:B----4-:R-:W-:Y:S02]  /*8c20*/  FADD.FTZ R0, R127, R0 ;  /* 0x000000007f007221 */ /* 0x010fe40000010000 */
[C---:B------:R-:W-:Y:S02]  /*8c30*/  FMUL.FTZ R98, R2.reuse, R98 ;  /* 0x0000006202627220 */ /* 0x040fe40000410000 */
[----:B------:R-:W-:Y:S02]  /*8c40*/  FMUL.FTZ R99, R2, R99 ;  /* 0x0000006302637220 */ /* 0x000fe40000410000 */
[----:B------:R-:W-:Y:S02]  /*8c50*/  FADD.FTZ R2, R157, R140 ;  /* 0x0000008c9d027221 */ /* 0x000fe40000010000 */
[----:B------:R-:W-:Y:S02]  /*8c60*/  MUFU.EX2 R140, R161 ;  /* 0x000000a1008c7308 */ /* 0x000fe40000000800 */
[----:B------:R-:W-:Y:S04]  /*8c70*/  FADD.FTZ R2, R158, R2 ;  /* 0x000000029e027221 */ /* 0x000fe80000010000 */
[----:B------:R-:W-:Y:S04]  /*8c80*/  FADD.FTZ R2, R102, R2 ;  /* 0x0000000266027221 */ /* 0x000fe80000010000 */
[----:B------:R-:W-:Y:S01]  /*8c90*/  FADD.FTZ R2, R118, R2 ;  /* 0x0000000276027221 */ /* 0x000fe20000010000 */
[C---:B--2---:R-:W-:Y:S03]  /*8ca0*/  HMMA.16816.F32.BF16 R20, R136.reuse, R104, R20 ;  /* 0x000000688814723c */ /* 0x044fe60000041814 */
[----:B------:R-:W-:Y:S04]  /*8cb0*/  FADD.FTZ R2, R120, R2 ;  /* 0x0000000278027221 */ /* 0x000fe80000010000 */
[----:B------:R-:W-:Y:S01]  /*8cc0*/  FADD.FTZ R2, R132, R2 ;  /* 0x0000000284027221 */ /* 0x000fe20000010000 */
[C---:B------:R-:W-:Y:S01]  /*8cd0*/  HMMA.16816.F32.BF16 R24, R136.reuse, R106, R24 ;  /* 0x0000006a8818723c */ /* 0x040fe20000041818 */
[----:B------:R-:W2:Y:S07]  /*8ce0*/  LDSM.16.MT88.4 R104, [R169] ;  /* 0x00000000a968783b */ /* 0x000eae0000004200 */
        /* <DEDUP_REMOVED lines=26> */
[----:B------:R-:W-:Y:S01]  /*8e90*/  HMMA.16816.F32.BF16 R96, R136, R106, R96 ;  /* 0x0000006a8860723c */ /* 0x000fe20000041860 */
[----:B------:R-:W2:Y:S03]  /*8ea0*/  MUFU.EX2 R102, R177 ;  /* 0x000000b100667308 */ /* 0x000ea60000000800 */
[----:B------:R-:W-:Y:S01]  /*8eb0*/  F2FP.BF16.PACK_AB R105, R117, R101 ;  /* 0x000000657569723e */ /* 0x000fe200000010ff */
[----:B------:R-:W-:Y:S01]  /*8ec0*/  FADD.FTZ R101, R124, R2 ;  /* 0x000000027c657221 */ /* 0x000fe20000010000 */
[----:B------:R-:W-:Y:S01]  /*8ed0*/  LDSM.16.MT88.4 R116, [R168+0x1000] ;  /* 0x00100000a874783b */ /* 0x000fe20000004200 */
[----:B------:R-:W-:Y:S01]  /*8ee0*/  F2FP.BF16.PACK_AB R106, R132, R120 ;  /* 0x00000078846a723e */ /* 0x000fe200000010ff */
[----:B------:R-:W-:Y:S01]  /*8ef0*/  FADD.FTZ R2, R125, R0 ;  /* 0x000000007d027221 */ /* 0x000fe20000010000 */
[----:B------:R-:W-:Y:S03]  /*8f00*/  F2FP.BF16.PACK_AB R107, R127, R126 ;  /* 0x0000007e7f6b723e */ /* 0x000fe600000010ff */
[----:B-----5:R-:W-:Y:S01]  /*8f10*/  F2FP.BF16.PACK_AB R136, R144, R142 ;  /* 0x0000008e9088723e */ /* 0x020fe200000010ff */
[----:B------:R-:W-:Y:S01]  /*8f20*/  FADD.FTZ R0, R148, R101 ;  /* 0x0000006594007221 */ /* 0x000fe20000010000 */
[----:B------:R-:W-:Y:S01]  /*8f30*/  LDSM.16.MT88.4 R120, [R168+0x1800] ;  /* 0x00180000a878783b */ /* 0x000fe20000004200 */
[----:B------:R-:W-:Y:S01]  /*8f40*/  F2FP.BF16.PACK_AB R138, R146, R145 ;  /* 0x00000091928a723e */ /* 0x000fe200000010ff */
[C---:B------:R-:W-:Y:S05]  /*8f50*/  HMMA.16816.F32.BF16 R4, R104.reuse, R108, R4 ;  /* 0x0000006c6804723c */ /* 0x040fea0000041804 */
[----:B-1----:R-:W-:Y:S01]  /*8f60*/  F2FP.BF16.PACK_AB R137, R141, R143 ;  /* 0x0000008f8d89723e */ /* 0x002fe200000010ff */
[----:B------:R-:W-:Y:S01]  /*8f70*/  FADD.FTZ R2, R149, R2 ;  /* 0x0000000295027221 */ /* 0x000fe20000010000 */
[----:B------:R-:W-:Y:S01]  /*8f80*/  MOV R101, R100 ;  /* 0x0000006400657202 */ /* 0x000fe20000000f00 */
[C---:B------:R-:W-:Y:S01]  /*8f90*/  HMMA.16816.F32.BF16 R8, R104.reuse, R110, R8 ;  /* 0x0000006e6808723c */ /* 0x040fe20000041808 */
[----:B------:R-:W1:Y:S03]  /*8fa0*/  LDSM.16.MT88.4 R108, [R170+0x800] ;  /* 0x00080000aa6c783b */ /* 0x000e660000004200 */
[----:B--2---:R-:W-:Y:S01]  /*8fb0*/  F2FP.BF16.PACK_AB R139, R102, R140 ;  /* 0x0000008c668b723e */ /* 0x004fe200000010ff */
[----:B------:R-:W-:Y:S02]  /*8fc0*/  FADD.FTZ R0, R154, R0 ;  /* 0x000000009a007221 */ /* 0x000fe40000010000 */
[----:B------:R-:W-:Y:S01]  /*8fd0*/  FADD.FTZ R2, R151, R2 ;  /* 0x0000000297027221 */ /* 0x000fe20000010000 */
[C---:B------:R-:W-:Y:S04]  /*8fe0*/  HMMA.16816.F32.BF16 R12, R104.reuse, R112, R12 ;  /* 0x00000070680c723c */ /* 0x040fe8000004180c */
[C---:B------:R-:W-:Y:S04]  /*8ff0*/  FADD.FTZ R0, R153.reuse, R0 ;  /* 0x0000000099007221 */ /* 0x040fe80000010000 */
        /* <DEDUP_REMOVED lines=31> */
[----:B------:R-:W-:Y:S06]  /*91f0*/  LDSM.16.MT88.4 R112, [R169+0x1000] ;  /* 0x00100000a970783b */ /* 0x000fec0000004200 */
[----:B------:R-:W-:Y:S02]  /*9200*/  F2FP.BF16.PACK_AB R104, R148, R124 ;  /* 0x0000007c9468723e */ /* 0x000fe400000010ff */
[----:B------:R-:W-:Y:S03]  /*9210*/  F2FP.BF16.PACK_AB R106, R153, R154 ;  /* 0x0000009a996a723e */ /* 0x000fe600000010ff */
[----:B------:R-:W-:Y:S02]  /*9220*/  F2FP.BF16.PACK_AB R105, R149, R125 ;  /* 0x0000007d9569723e */ /* 0x000fe400000010ff */
[C---:B------:R-:W-:Y:S07]  /*9230*/  F2FP.BF16.PACK_AB R107, R147.reuse, R151 ;  /* 0x00000097936b723e */ /* 0x040fee00000010ff */
        /* <DEDUP_REMOVED lines=79> */
.L_x_1147:
[----:B------:R-:W-:-:S13]  /*9730*/  ISETP.GE.AND P0, PT, R180, R189, PT ;  /* 0x000000bdb400720c */ /* 0x000fda0003f06270 */
[----:B------:R-:W-:Y:S05]  /*9740*/  @!P0 BRA `(.L_x_1159) ;  /* 0x000030e000008947 */ /* 0x000fea0003800000 */
[----:B------:R-:W-:Y:S02]  /*9750*/  MOV R102, R12 ;  /* 0x0000000c00667202 */ /* 0x000fe40000000f00 */
[----:B------:R-:W-:Y:S02]  /*9760*/  MOV R101, R100 ;  /* 0x0000006400657202 */ /* 0x000fe40000000f00 */
.L_x_1166:
[----:B------:R-:W-:Y:S04]  /*9770*/  DEPBAR.LE SB0, 0x0 ;  /* 0x000080000000791a */ /* 0x000fe80000000000 */
[----:B------:R-:W-:Y:S01]  /*9780*/  WARPSYNC 0xffffffff ;  /* 0xffffffff00007948 */ /* 0x000fe20003800000 */
[----:B------:R-:W-:Y:S01]  /*9790*/  BAR.SYNC.DEFER_BLOCKING 0x0 ;  /* 0x0000000000007b1d */ /* 0x000fe20000010000 */
[----:B------:R-:W-:Y:S01]  /*97a0*/  SHF.R.S32.HI R0, RZ, 0x1f, R181 ;  /* 0x0000001fff007819 */ /* 0x000fe200000114b5 */
[C---:B------:R-:W-:Y:S01]  /*97b0*/  IMAD.WIDE.U32 R2, R181.reuse, c[0x0][0x208], RZ ;  /* 0x00008200b5027a25 */ /* 0x040fe200078e00ff */
        /* <DEDUP_REMOVED lines=9> */
[----:B------:R-:W-:Y:S01]  /*9850*/  IADD3 R172, R103, 0x5800, RZ ;  /* 0x0000580067ac7810 */ /* 0x000fe20007ffe0ff */
[----:B------:R-:W-:Y:S01]  /*9860*/  IMAD.IADD R3, R3, 0x1, R0 ;  /* 0x0000000103037824 */ /* 0x000fe200078e0200 */
[C---:B------:R-:W-:Y:S01]  /*9870*/  IADD3 R171, R103.reuse, 0x5000, RZ ;  /* 0x0000500067ab7810 */ /* 0x040fe20007ffe0ff */
[----:B------:R-:W-:Y:S01]  /*9880*/  IMAD.SHL.U32 R28, R188, 0x2, RZ ;  /* 0x00000002bc1c7824 */ /* 0x000fe200078e00ff */
[C---:B------:R-:W-:Y:S01]  /*9890*/  IADD3 R163, R103.reuse, 0x4800, RZ ;  /* 0x0000480067a37810 */ /* 0x040fe20007ffe0ff */
[----:B------:R-:W-:Y:S01]  /*98a0*/  IMAD.WIDE.U32 R2, R178, c[0x0][0x218], R2 ;  /* 0x00008600b2027a25 */ /* 0x000fe200078e0002 */
[C---:B------:R-:W-:Y:S02]  /*98b0*/  IADD3 R162, R103.reuse, 0x4000, RZ ;  /* 0x0000400067a27810 */ /* 0x040fe40007ffe0ff */
[----:B------:R-:W-:Y:S01]  /*98c0*/  IADD3 R161, R103, 0x3800, RZ ;  /* 0x0000380067a17810 */ /* 0x000fe20007ffe0ff */
[----:B------:R-:W-:Y:S01]  /*98d0*/  IMAD.SHL.U32 R15, R187, 0x2, RZ ;  /* 0x00000002bb0f7824 */ /* 0x000fe200078e00ff */
[----:B------:R-:W-:Y:S01]  /*98e0*/  IADD3 R0, P0, R198, R2, RZ ;  /* 0x00000002c6007210 */ /* 0x000fe20007f1e0ff */
[----:B------:R1:W2:Y:S01]  /*98f0*/  LDSM.16.M88.4 R32, [R173] ;  /* 0x00000000ad20783b */ /* 0x0002a20000000200 */
[C---:B------:R-:W-:Y:S02]  /*9900*/  IADD3 R160, R103.reuse, 0x3000, RZ ;  /* 0x0000300067a07810 */ /* 0x040fe40007ffe0ff */
        /* <DEDUP_REMOVED lines=8> */
[----:B------:R-:W-:Y:S01]  /*9990*/  SHF.L.U64.HI R14, R187, 0x1, R12 ;  /* 0x00000001bb0e7819 */ /* 0x000fe2000001020c */
[C---:B------:R-:W-:Y:S01]  /*99a0*/  IMAD.SHL.U32 R12, R182.reuse, 0x2, RZ ;  /* 0x00000002b60c7824 */ /* 0x040fe200078e00ff */
        /* <DEDUP_REMOVED lines=9> */
.L_x_1250:
[----:B------:R-:W5:Y:S01]  /*9a40*/  SHFL.IDX PT, R3, R6, RZ, 0x181f ;  /* 0x00181fff06037589 */ /* 0x000f6200000e0000 */
[----:B------:R-:W-:Y:S01]  /*9a50*/  ISETP.GE.AND P0, PT, R182, c[0x0][0x1d4], PT ;  /* 0x00007500b6007a0c */ /* 0x000fe20003f06270 */
[----:B------:R-:W-:Y:S01]  /*9a60*/  BSSY B0, `(.L_x_1161) ;  /* 0x0000141000007945 */ /* 0x000fe20003800000 */
[----:B------:R-:W-:Y:S02]  /*9a70*/  ISETP.GE.AND P4, PT, R187, c[0x0][0x1d4], PT ;  /* 0x00007500bb007a0c */ /* 0x000fe40003f86270 */
[----:B------:R-:W-:Y:S03]  /*9a80*/  SEL R177, RZ, 0x10, P0 ;  /* 0x00000010ffb17807 */ /* 0x000fe60000000000 */
[----:B------:R-:W4:Y:S08]  /*9a90*/  SHFL.IDX PT, R20, R6, 0x1, 0x181f ;  /* 0x00381f0006147f89 */ /* 0x000f3000000e0000 */
[----:B------:R-:W3:Y:S01]  /*9aa0*/  SHFL.IDX PT, R21, R7, 0x1, 0x181f ;  /* 0x00381f0007157f89 */ /* 0x000ee200000e0000 */
[C---:B-----5:R-:W-:Y:S04]  /*9ab0*/  IADD3 R4, P2, R3.reuse, R12, RZ ;  /* 0x0000000c03047210 */ /* 0x060fe80007f5e0ff */
[C---:B---3--:R-:W-:Y:S05]  /*9ac0*/  IADD3.X R5, R2.reuse, R13, RZ, P2, !PT ;  /* 0x0000000d02057210 */ /* 0x048fea00017fe4ff */
[----:B------:R3:W-:Y:S02]  /*9ad0*/  LDGSTS.E.BYPASS.LTC128B.128 [R179+0x100], [R4.64], !P0 ;  /* 0x0010000004b37fae */ /* 0x0007e4000c101d46 */
[----:B---3--:R-:W-:Y:S04]  /*9ae0*/  IADD3 R4, P2, R3, R15, RZ ;  /* 0x0000000f03047210 */ /* 0x008fe80007f5e0ff */
[----:B------:R-:W-:Y:S02]  /*9af0*/  IADD3.X R5, R2, R14, RZ, P2, !PT ;  /* 0x0000000e02057210 */ /* 0x000fe400017fe4ff */
[----:B------:R-:W-:Y:S03]  /*9b00*/  ISETP.GE.AND P2, PT, R188, c[0x0][0x1d4], PT ;  /* 0x00007500bc007a0c */ /* 0x000fe60003f46270 */
[----:B------:R3:W-:Y:S02]  /*9b10*/  LDGSTS.E.BYPASS.LTC128B.128 [R179+0x2100], [R4.64], !P4 ;  /* 0x0210000004b37fae */ /* 0x0007e4000e101d46 */
[----:B---3--:R-:W-:Y:S02]  /*9b20*/  IADD3 R5, -R177, 0x10, RZ ;  /* 0x00000010b1057810 */ /* 0x008fe40007ffe1ff */
[----:B------:R-:W-:Y:S02]  /*9b30*/  IADD3 R4, P5, R3, R28, RZ ;  /* 0x0000001c03047210 */ /* 0x000fe40007fbe0ff */
[----:B------:R-:W-:Y:S04]  /*9b40*/  LOP3.LUT R5, R5, 0xf, RZ, 0xc0, !PT ;  /* 0x0000000f05057812 */ /* 0x000fe800078ec0ff */
[----:B----4-:R-:W-:Y:S02]  /*9b50*/  IADD3 R12, P6, P0, R5, R20, R12 ;  /* 0x00000014050c7210 */ /* 0x010fe400078de00c */
[----:B------:R-:W-:Y:S02]  /*9b60*/  IADD3.X R5, R2, R22, RZ, P5, !PT ;  /* 0x0000001602057210 */ /* 0x000fe40002ffe4ff */
[----:B------:R-:W-:Y:S02]  /*9b70*/  ISETP.NE.U32.AND P5, PT, R177, RZ, PT ;  /* 0x000000ffb100720c */ /* 0x000fe40003fa5070 */
[----:B------:R-:W-:Y:S01]  /*9b80*/  SEL R2, RZ, 0x10, P4 ;  /* 0x00000010ff027807 */ /* 0x000fe20002000000 */
[----:B------:R3:W-:Y:S01]  /*9b90*/  LDGSTS.E.BYPASS.LTC128B.128 [R179+0x4100], [R4.64], !P2 ;  /* 0x0410000004b37fae */ /* 0x0007e2000d101d46 */
[-C--:B------:R-:W-:Y:S02]  /*9ba0*/  IADD3.X R13, RZ, R21.reuse, R13, P6, P0 ;  /* 0x00000015ff0d7210 */ /* 0x080fe400037e040d */
[C---:B------:R-:W-:Y:S02]  /*9bb0*/  ISETP.NE.U32.AND P0, PT, R2.reuse, RZ, PT ;  /* 0x000000ff0200720c */ /* 0x040fe40003f05070 */
[----:B------:R-:W-:Y:S04]  /*9bc0*/  IADD3 R2, -R2, 0x10, RZ ;  /* 0x0000001002027810 */ /* 0x000fe80007ffe1ff */
[----:B------:R-:W-:Y:S01]  /*9bd0*/  LOP3.LUT R2, R2, 0xf, RZ, 0xc0, !PT ;  /* 0x0000000f02027812 */ /* 0x000fe200078ec0ff */
[----:B------:R4:W-:Y:S03]  /*9be0*/  LDGSTS.E.BYPASS.LTC128B.128.ZFILL [R179+0x1100], [R12.64], P5 ;  /* 0x011000000cb37fae */ /* 0x0009e6000a941d46 */
[-C--:B------:R-:W-:Y:S04]  /*9bf0*/  IADD3 R2, P6, P5, R2, R20.reuse, R15 ;  /* 0x0000001402027210 */ /* 0x080fe80007dde00f */
[-C--:B------:R-:W-:Y:S05]  /*9c00*/  IADD3.X R3, RZ, R21.reuse, R14, P6, P5 ;  /* 0x00000015ff037210 */ /* 0x080fea00037ea40e */
[----:B------:R5:W-:Y:S01]  /*9c10*/  LDGSTS.E.BYPASS.LTC128B.128.ZFILL [R179+0x3100], [R2.64], P0 ;  /* 0x0310000002b37fae */ /* 0x000be20008141d46 */
[C---:B--23--:R-:W-:Y:S08]  /*9c20*/  HMMA.16816.F32.BF16 R4, R32.reuse, R8, RZ ;  /* 0x000000082004723c */ /* 0x04cff000000418ff */
[C---:B------:R-:W-:Y:S01]  /*9c30*/  HMMA.16816.F32.BF16 R8, R32.reuse, R10, RZ ;  /* 0x0000000a2008723c */ /* 0x040fe200000418ff */
[----:B----4-:R-:W-:Y:S04]  /*9c40*/  SEL R12, RZ, 0x10, P2 ;  /* 0x00000010ff0c7807 */ /* 0x010fe80001000000 */
[C---:B------:R-:W-:Y:S02]  /*9c50*/  ISETP.NE.U32.AND P6, PT, R12.reuse, RZ, PT ;  /* 0x000000ff0c00720c */ /* 0x040fe40003fc5070 */
[----:B------:R-:W-:Y:S02]  /*9c60*/  IADD3 R23, -R12, 0x10, RZ ;  /* 0x000000100c177810 */ /* 0x000fe40007ffe1ff */
[C---:B------:R-:W-:Y:S03]  /*9c70*/  HMMA.16816.F32.BF16 R12, R32.reuse, R16, RZ ;  /* 0x00000010200c723c */ /* 0x040fe600000418ff */
[----:B-----5:R-:W-:Y:S04]  /*9c80*/  LOP3.LUT R2, R23, 0xf, RZ, 0xc0, !PT ;  /* 0x0000000f17027812 */ /* 0x020fe800078ec0ff */
[----:B------:R-:W-:Y:S01]  /*9c90*/  IADD3 R2, P5, P0, R2, R20, R28 ;  /* 0x0000001402027210 */ /* 0x000fe200078be01c */
[C---:B------:R-:W-:Y:S04]  /*9ca0*/  HMMA.16816.F32.BF16 R16, R32.reuse, R18, RZ ;  /* 0x000000122010723c */ /* 0x040fe800000418ff */
[----:B------:R-:W-:Y:S02]  /*9cb0*/  IADD3.X R3, RZ, R21, R22, P5, P0 ;  /* 0x00000015ff037210 */ /* 0x000fe40002fe0416 */
[----:B------:R-:W-:Y:S02]  /*9cc0*/  ISETP.GT.AND P0, PT, R180, R189, PT ;  /* 0x000000bdb400720c */ /* 0x000fe40003f04270 */
[C---:B-1----:R-:W-:Y:S01]  /*9cd0*/  HMMA.16816.F32.BF16 R20, R32.reuse, R24, RZ ;  /* 0x000000182014723c */ /* 0x042fe200000418ff */
        /* <DEDUP_REMOVED lines=18> */
[C---:B--2---:R-:W-:Y:S01]  /*9e00*/  HMMA.16816.F32.BF16 R4, R136.reuse, R144, R4 ;  /* 0x000000908804723c */ /* 0x044fe20000041804 */
[----:B------:R-:W-:Y:S07]  /*9e10*/  LDSM.16.M88.4 R156, [R160] ;  /* 0x00000000a09c783b */ /* 0x000fee0000000200 */
[C---:B------:R-:W-:Y:S01]  /*9e20*/  HMMA.16816.F32.BF16 R8, R136.reuse, R146, R8 ;  /* 0x000000928808723c */ /* 0x040fe20000041808 */
[----:B------:R-:W-:Y:S07]  /*9e30*/  LDSM.16.M88.4 R144, [R165+-0x4000] ;  /* 0xffc00000a590783b */ /* 0x000fee0000000200 */
[C---:B---3--:R-:W-:Y:S08]  /*9e40*/  HMMA.16816.F32.BF16 R12, R136.reuse, R148, R12 ;  /* 0x00000094880c723c */ /* 0x048ff0000004180c */
[C---:B------:R-:W-:Y:S01]  /*9e50*/  HMMA.16816.F32.BF16 R16, R136.reuse, R150, R16 ;  /* 0x000000968810723c */ /* 0x040fe20000041810 */
[----:B------:R-:W-:Y:S07]  /*9e60*/  LDSM.16.M88.4 R148, [R165+-0x3800] ;  /* 0xffc80000a594783b */ /* 0x000fee0000000200 */
[C---:B----4-:R-:W-:Y:S08]  /*9e70*/  HMMA.16816.F32.BF16 R20, R136.reuse, R140, R20 ;  /* 0x0000008c8814723c */ /* 0x050ff00000041814 */
[C---:B------:R-:W-:Y:S01]  /*9e80*/  HMMA.16816.F32.BF16 R24, R136.reuse, R142, R24 ;  /* 0x0000008e8818723c */ /* 0x040fe20000041818 */
[----:B------:R-:W2:Y:S07]  /*9e90*/  LDSM.16.M88.4 R140, [R175] ;  /* 0x00000000af8c783b */ /* 0x000eae0000000200 */
[C---:B------:R-:W-:Y:S08]  /*9ea0*/  HMMA.16816.F32.BF16 R28, R136.reuse, R152, R28 ;  /* 0x00000098881c723c */ /* 0x040ff0000004181c */
[----:B------:R-:W-:Y:S01]  /*9eb0*/  HMMA.16816.F32.BF16 R32, R136, R154, R32 ;  /* 0x0000009a8820723c */ /* 0x000fe20000041820 */
[----:B------:R-:W3:Y:S08]  /*9ec0*/  LDSM.16.M88.4 R136, [R165+-0x3000] ;  /* 0xffd00000a588783b */ /* 0x000ef00000000200 */
[----:B------:R-:W4:Y:S01]  /*9ed0*/  LDSM.16.M88.4 R152, [R165+-0x2800] ;  /* 0xffd80000a598783b */ /* 0x000f220000000200 */
[C---:B--2---:R-:W-:Y:S08]  /*9ee0*/  HMMA.16816.F32.BF16 R4, R140.reuse, R144, R4 ;  /* 0x000000908c04723c */ /* 0x044ff00000041804 */
[C---:B------:R-:W-:Y:S01]  /*9ef0*/  HMMA.16816.F32.BF16 R8, R140.reuse, R146, R8 ;  /* 0x000000928c08723c */ /* 0x040fe20000041808 */
[----:B------:R-:W-:Y:S07]  /*9f00*/  LDSM.16.M88.4 R144, [R164+0x2000] ;  /* 0x00200000a490783b */ /* 0x000fee0000000200 */
[C---:B------:R-:W-:Y:S08]  /*9f10*/  HMMA.16816.F32.BF16 R12, R140.reuse, R148, R12 ;  /* 0x000000948c0c723c */ /* 0x040ff0000004180c */
[C---:B------:R-:W-:Y:S01]  /*9f20*/  HMMA.16816.F32.BF16 R16, R140.reuse, R150, R16 ;  /* 0x000000968c10723c */ /* 0x040fe20000041810 */
[----:B------:R-:W-:Y:S07]  /*9f30*/  LDSM.16.M88.4 R148, [R164+0x2800] ;  /* 0x00280000a494783b */ /* 0x000fee0000000200 */
[C---:B---3--:R-:W-:Y:S08]  /*9f40*/  HMMA.16816.F32.BF16 R20, R140.reuse, R136, R20 ;  /* 0x000000888c14723c */ /* 0x048ff00000041814 */
[C---:B------:R-:W-:Y:S01]  /*9f50*/  HMMA.16816.F32.BF16 R24, R140.reuse, R138, R24 ;  /* 0x0000008a8c18723c */ /* 0x040fe20000041818 */
[----:B------:R-:W2:Y:S07]  /*9f60*/  LDSM.16.M88.4 R136, [R173+0x4000] ;  /* 0x00400000ad88783b */ /* 0x000eae0000000200 */
[C---:B----4-:R-:W-:Y:S08]  /*9f70*/  HMMA.16816.F32.BF16 R28, R140.reuse, R152, R28 ;  /* 0x000000988c1c723c */ /* 0x050ff0000004181c */
[----:B------:R-:W-:Y:S01]  /*9f80*/  HMMA.16816.F32.BF16 R32, R140, R154, R32 ;  /* 0x0000009a8c20723c */ /* 0x000fe20000041820 */
[----:B------:R-:W3:Y:S08]  /*9f90*/  LDSM.16.M88.4 R140, [R164+0x3000] ;  /* 0x00300000a48c783b */ /* 0x000ef00000000200 */
[----:B------:R-:W4:Y:S01]  /*9fa0*/  LDSM.16.M88.4 R152, [R164+0x3800] ;  /* 0x00380000a498783b */ /* 0x000f220000000200 */
[C---:B--2---:R-:W-:Y:S08]  /*9fb0*/  HMMA.16816.F32.BF16 R4, R136.reuse, R144, R4 ;  /* 0x000000908804723c */ /* 0x044ff00000041804 */
[C---:B------:R-:W-:Y:S01]  /*9fc0*/  HMMA.16816.F32.BF16 R8, R136.reuse, R146, R8 ;  /* 0x000000928808723c */ /* 0x040fe20000041808 */
[----:B------:R-:W-:Y:S07]  /*9fd0*/  LDSM.16.M88.4 R144, [R0] ;  /* 0x000000000090783b */ /* 0x000fee0000000200 */
[C---:B------:R-:W-:Y:S08]  /*9fe0*/  HMMA.16816.F32.BF16 R12, R136.reuse, R148, R12 ;  /* 0x00000094880c723c */ /* 0x040ff0000004180c */
[C---:B------:R-:W-:Y:S01]  /*9ff0*/  HMMA.16816.F32.BF16 R16, R136.reuse, R150, R16 ;  /* 0x000000968810723c */ /* 0x040fe20000041810 */
[----:B------:R-:W-:Y:S07]  /*a000*/  LDSM.16.M88.4 R148, [R100] ;  /* 0x000000006494783b */ /* 0x000fee0000000200 */
[C---:B---3--:R-:W-:Y:S08]  /*a010*/  HMMA.16816.F32.BF16 R20, R136.reuse, R140, R20 ;  /* 0x0000008c8814723c */ /* 0x048ff00000041814 */
[C---:B------:R-:W-:Y:S01]  /*a020*/  HMMA.16816.F32.BF16 R24, R136.reuse, R142, R24 ;  /* 0x0000008e8818723c */ /* 0x040fe20000041818 */
[----:B------:R-:W2:Y:S07]  /*a030*/  LDSM.16.M88.4 R140, [R174+0x4000] ;  /* 0x00400000ae8c783b */ /* 0x000eae0000000200 */
[C---:B----4-:R-:W-:Y:S08]  /*a040*/  HMMA.16816.F32.BF16 R28, R136.reuse, R152, R28 ;  /* 0x00000098881c723c */ /* 0x050ff0000004181c */
[----:B------:R-:W-:Y:S01]  /*a050*/  HMMA.16816.F32.BF16 R32, R136, R154, R32 ;  /* 0x0000009a8820723c */ /* 0x000fe20000041820 */
[----:B------:R-:W3:Y:S08]  /*a060*/  LDSM.16.M88.4 R136, [R161] ;  /* 0x00000000a188783b */ /* 0x000ef00000000200 */
[----:B------:R-:W-:Y:S01]  /*a070*/  LDSM.16.M88.4 R152, [R166+0x2800] ;  /* 0x00280000a698783b */ /* 0x000fe20000000200 */
[C---:B--2---:R-:W-:Y:S08]  /*a080*/  HMMA.16816.F32.BF16 R4, R140.reuse, R144, R4 ;  /* 0x000000908c04723c */ /* 0x044ff00000041804 */
[C---:B------:R-:W-:Y:S01]  /*a090*/  HMMA.16816.F32.BF16 R8, R140.reuse, R146, R8 ;  /* 0x000000928c08723c */ /* 0x040fe20000041808 */
[----:B------:R-:W-:Y:S07]  /*a0a0*/  LDSM.16.M88.4 R144, [R176+0x4000] ;  /* 0x00400000b090783b */ /* 0x000fee0000000200 */
[C---:B------:R-:W-:Y:S08]  /*a0b0*/  HMMA.16816.F32.BF16 R12, R140.reuse, R148, R12 ;  /* 0x000000948c0c723c */ /* 0x040ff0000004180c */
[C---:B------:R-:W-:Y:S01]  /*a0c0*/  HMMA.16816.F32.BF16 R16, R140.reuse, R150, R16 ;  /* 0x000000968c10723c */ /* 0x040fe20000041810 */
[----:B------:R-:W2:Y:S07]  /*a0d0*/  LDSM.16.M88.4 R148, [R166+0x2000] ;  /* 0x00200000a694783b */ /* 0x000eae0000000200 */
[C---:B------:R-:W-:Y:S08]  /*a0e0*/  HMMA.16816.F32.BF16 R20, R140.reuse, R156, R20 ;  /* 0x0000009c8c14723c */ /* 0x040ff00000041814 */
[C---:B------:R-:W-:Y:S01]  /*a0f0*/  HMMA.16816.F32.BF16 R24, R140.reuse, R158, R24 ;  /* 0x0000009e8c18723c */ /* 0x040fe20000041818 */
[----:B------:R-:W4:Y:S07]  /*a100*/  LDSM.16.M88.4 R156, [R166+0x3000] ;  /* 0x00300000a69c783b */ /* 0x000f2e0000000200 */
[C---:B---3--:R-:W-:Y:S08]  /*a110*/  HMMA.16816.F32.BF16 R28, R140.reuse, R136, R28 ;  /* 0x000000888c1c723c */ /* 0x048ff0000004181c */
[----:B------:R-:W-:Y:S01]  /*a120*/  HMMA.16816.F32.BF16 R32, R140, R138, R32 ;  /* 0x0000008a8c20723c */ /* 0x000fe20000041820 */
[----:B------:R-:W3:Y:S07]  /*a130*/  LDSM.16.M88.4 R136, [R166+0x3800] ;  /* 0x00380000a688783b */ /* 0x000eee0000000200 */
[C---:B--2---:R-:W-:Y:S01]  /*a140*/  HMMA.16816.F32.BF16 R4, R144.reuse, R148, R4 ;  /* 0x000000949004723c */ /* 0x044fe20000041804 */
[----:B------:R-:W-:Y:S07]  /*a150*/  LDSM.16.M88.4 R140, [R175+0x4000] ;  /* 0x00400000af8c783b */ /* 0x000fee0000000200 */
[C---:B------:R-:W-:Y:S01]  /*a160*/  HMMA.16816.F32.BF16 R8, R144.reuse, R150, R8 ;  /* 0x000000969008723c */ /* 0x040fe20000041808 */
[----:B------:R-:W2:Y:S07]  /*a170*/  LDSM.16.M88.4 R148, [R165+-0x2000] ;  /* 0xffe00000a594783b */ /* 0x000eae0000000200 */
[C---:B------:R-:W-:Y:S08]  /*a180*/  HMMA.16816.F32.BF16 R12, R144.reuse, R152, R12 ;  /* 0x00000098900c723c */ /* 0x040ff0000004180c */
[C---:B------:R-:W-:Y:S01]  /*a190*/  HMMA.16816.F32.BF16 R16, R144.reuse, R154, R16 ;  /* 0x0000009a9010723c */ /* 0x040fe20000041810 */
[----:B------:R-:W5:Y:S07]  /*a1a0*/  LDSM.16.M88.4 R152, [R165+-0x1800] ;  /* 0xffe80000a598783b */ /* 0x000f6e0000000200 */
[C---:B----4-:R-:W-:Y:S08]  /*a1b0*/  HMMA.16816.F32.BF16 R20, R144.reuse, R156, R20 ;  /* 0x0000009c9014723c */ /* 0x050ff00000041814 */
[C---:B------:R-:W-:Y:S01]  /*a1c0*/  HMMA.16816.F32.BF16 R24, R144.reuse, R158, R24 ;  /* 0x0000009e9018723c */ /* 0x040fe20000041818 */
[----:B------:R-:W4:Y:S07]  /*a1d0*/  LDSM.16.M88.4 R156, [R165+-0x1000] ;  /* 0xfff00000a59c783b */ /* 0x000f2e0000000200 */
[C---:B---3--:R-:W-:Y:S08]  /*a1e0*/  HMMA.16816.F32.BF16 R28, R144.reuse, R136, R28 ;  /* 0x00000088901c723c */ /* 0x048ff0000004181c */
[----:B------:R-:W-:Y:S01]  /*a1f0*/  HMMA.16816.F32.BF16 R32, R144, R138, R32 ;  /* 0x0000008a9020723c */ /* 0x000fe20000041820 */
[----:B------:R-:W3:Y:S07]  /*a200*/  LDSM.16.M88.4 R136, [R165+-0x800] ;  /* 0xfff80000a588783b */ /* 0x000eee0000000200 */
[C---:B--2---:R-:W-:Y:S01]  /*a210*/  HMMA.16816.F32.BF16 R4, R140.reuse, R148, R4 ;  /* 0x000000948c04723c */ /* 0x044fe20000041804 */
[----:B------:R-:W-:Y:S07]  /*a220*/  LDSM.16.M88.4 R144, [R173+0x8000] ;  /* 0x00800000ad90783b */ /* 0x000fee0000000200 */
[C---:B------:R-:W-:Y:S01]  /*a230*/  HMMA.16816.F32.BF16 R8, R140.reuse, R150, R8 ;  /* 0x000000968c08723c */ /* 0x040fe20000041808 */
[----:B------:R-:W2:Y:S07]  /*a240*/  LDSM.16.M88.4 R148, [R164+0x4000] ;  /* 0x00400000a494783b */ /* 0x000eae0000000200 */
[C---:B-----5:R-:W-:Y:S08]  /*a250*/  HMMA.16816.F32.BF16 R12, R140.reuse, R152, R12 ;  /* 0x000000988c0c723c */ /* 0x060ff0000004180c */
[C---:B------:R-:W-:Y:S01]  /*a260*/  HMMA.16816.F32.BF16 R16, R140.reuse, R154, R16 ;  /* 0x0000009a8c10723c */ /* 0x040fe20000041810 */
[----:B------:R-:W5:Y:S07]  /*a270*/  LDSM.16.M88.4 R152, [R164+0x4800] ;  /* 0x00480000a498783b */ /* 0x000f6e0000000200 */
[C---:B----4-:R-:W-:Y:S08]  /*a280*/  HMMA.16816.F32.BF16 R20, R140.reuse, R156, R20 ;  /* 0x0000009c8c14723c */ /* 0x050ff00000041814 */
        /* <DEDUP_REMOVED lines=8> */
[----:B------:R-:W2:Y:S07]  /*a310*/  LDSM.16.M88.4 R148, [R162] ;  /* 0x00000000a294783b */ /* 0x000eae0000000200 */
[C---:B-----5:R-:W-:Y:S08]  /*a320*/  HMMA.16816.F32.BF16 R12, R144.reuse, R152, R12 ;  /* 0x00000098900c723c */ /* 0x060ff0000004180c */
[C---:B------:R-:W-:Y:S01]  /*a330*/  HMMA.16816.F32.BF16 R16, R144.reuse, R154, R16 ;  /* 0x0000009a9010723c */ /* 0x040fe20000041810 */
[----:B------:R-:W5:Y:S07]  /*a340*/  LDSM.16.M88.4 R152, [R163] ;  /* 0x00000000a398783b */ /* 0x000f6e0000000200 */
[C---:B----4-:R-:W-:Y:S01]  /*a350*/  HMMA.16816.F32.BF16 R20, R144.reuse, R156, R20 ;  /* 0x0000009c9014723c */ /* 0x050fe20000041814 */
[----:B------:R-:W-:Y:S07]  /*a360*/  LDSM.16.M88.4 R160, [R172] ;  /* 0x00000000aca0783b */ /* 0x000fee0000000200 */
[C---:B------:R-:W-:Y:S01]  /*a370*/  HMMA.16816.F32.BF16 R24, R144.reuse, R158, R24 ;  /* 0x0000009e9018723c */ /* 0x040fe20000041818 */
[----:B------:R-:W4:Y:S07]  /*a380*/  LDSM.16.M88.4 R156, [R171] ;  /* 0x00000000ab9c783b */ /* 0x000f2e0000000200 */
[C---:B---3--:R-:W-:Y:S08]  /*a390*/  HMMA.16816.F32.BF16 R28, R144.reuse, R136, R28 ;  /* 0x00000088901c723c */ /* 0x048ff0000004181c */
[----:B------:R-:W-:Y:S01]  /*a3a0*/  HMMA.16816.F32.BF16 R32, R144, R138, R32 ;  /* 0x0000008a9020723c */ /* 0x000fe20000041820 */
[----:B------:R-:W-:Y:S07]  /*a3b0*/  LDSM.16.M88.4 R136, [R176+0x8000] ;  /* 0x00800000b088783b */ /* 0x000fee0000000200 */
[C---:B--2---:R-:W-:Y:S01]  /*a3c0*/  HMMA.16816.F32.BF16 R4, R140.reuse, R148, R4 ;  /* 0x000000948c04723c */ /* 0x044fe20000041804 */
[----:B------:R-:W2:Y:S07]  /*a3d0*/  LDSM.16.M88.4 R144, [R166+0x4000] ;  /* 0x00400000a690783b */ /* 0x000eae0000000200 */
[C---:B------:R-:W-:Y:S01]  /*a3e0*/  HMMA.16816.F32.BF16 R8, R140.reuse, R150, R8 ;  /* 0x000000968c08723c */ /* 0x040fe20000041808 */
[----:B------:R-:W3:Y:S07]  /*a3f0*/  LDSM.16.M88.4 R148, [R166+0x4800] ;  /* 0x00480000a694783b */ /* 0x000eee0000000200 */
[C---:B-----5:R-:W-:Y:S08]  /*a400*/  HMMA.16816.F32.BF16 R12, R140.reuse, R152, R12 ;  /* 0x000000988c0c723c */ /* 0x060ff0000004180c */
[C---:B------:R-:W-:Y:S01]  /*a410*/  HMMA.16816.F32.BF16 R16, R140.reuse, R154, R16 ;  /* 0x0000009a8c10723c */ /* 0x040fe20000041810 */
[----:B------:R-:W5:Y:S07]  /*a420*/  LDSM.16.M88.4 R152, [R166+0x5000] ;  /* 0x00500000a698783b */ /* 0x000f6e0000000200 */
[C---:B----4-:R-:W-:Y:S08]  /*a430*/  HMMA.16816.F32.BF16 R20, R140.reuse, R156, R20 ;  /* 0x0000009c8c14723c */ /* 0x050ff00000041814 */
[C---:B------:R-:W-:Y:S01]  /*a440*/  HMMA.16816.F32.BF16 R24, R140.reuse, R158, R24 ;  /* 0x0000009e8c18723c */ /* 0x040fe20000041818 */
[----:B------:R-:W-:Y:S07]  /*a450*/  LDSM.16.M88.4 R156, [R175+0x8000] ;  /* 0x00800000af9c783b */ /* 0x000fee0000000200 */
[C---:B------:R-:W-:Y:S08]  /*a460*/  HMMA.16816.F32.BF16 R28, R140.reuse, R160, R28 ;  /* 0x000000a08c1c723c */ /* 0x040ff0000004181c */
[----:B------:R-:W-:Y:S01]  /*a470*/  HMMA.16816.F32.BF16 R32, R140, R162, R32 ;  /* 0x000000a28c20723c */ /* 0x000fe20000041820 */
[----:B------:R-:W4:Y:S07]  /*a480*/  LDSM.16.M88.4 R140, [R166+0x5800] ;  /* 0x00580000a68c783b */ /* 0x000f2e0000000200 */
[C---:B--2---:R-:W-:Y:S01]  /*a490*/  HMMA.16816.F32.BF16 R4, R136.reuse, R144, R4 ;  /* 0x000000908804723c */ /* 0x044fe20000041804 */
[----:B------:R-:W2:Y:S07]  /*a4a0*/  LDSM.16.M88.4 R160, [R165] ;  /* 0x00000000a5a0783b */ /* 0x000eae0000000200 */
[C---:B------:R-:W-:Y:S08]  /*a4b0*/  HMMA.16816.F32.BF16 R8, R136.reuse, R146, R8 ;  /* 0x000000928808723c */ /* 0x040ff00000041808 */
[C---:B---3--:R-:W-:Y:S08]  /*a4c0*/  HMMA.16816.F32.BF16 R12, R136.reuse, R148, R12 ;  /* 0x00000094880c723c */ /* 0x048ff0000004180c */
[C---:B------:R-:W-:Y:S08]  /*a4d0*/  HMMA.16816.F32.BF16 R16, R136.reuse, R150, R16 ;  /* 0x000000968810723c */ /* 0x040ff00000041810 */
[C---:B-----5:R-:W-:Y:S08]  /*a4e0*/  HMMA.16816.F32.BF16 R20, R136.reuse, R152, R20 ;  /* 0x000000988814723c */ /* 0x060ff00000041814 */
[C---:B------:R-:W-:Y:S08]  /*a4f0*/  HMMA.16816.F32.BF16 R24, R136.reuse, R154, R24 ;  /* 0x0000009a8818723c */ /* 0x040ff00000041818 */
[C---:B----4-:R-:W-:Y:S08]  /*a500*/  HMMA.16816.F32.BF16 R28, R136.reuse, R140, R28 ;  /* 0x0000008c881c723c */ /* 0x050ff0000004181c */
[----:B------:R-:W-:Y:S01]  /*a510*/  HMMA.16816.F32.BF16 R32, R136, R142, R32 ;  /* 0x0000008e8820723c */ /* 0x000fe20000041820 */
[----:B------:R-:W3:Y:S07]  /*a520*/  LDSM.16.M88.4 R136, [R165+0x800] ;  /* 0x00080000a588783b */ /* 0x000eee0000000200 */
[C---:B--2---:R-:W-:Y:S08]  /*a530*/  HMMA.16816.F32.BF16 R4, R156.reuse, R160, R4 ;  /* 0x000000a09c04723c */ /* 0x044ff00000041804 */
[C---:B------:R-:W-:Y:S11]  /*a540*/  HMMA.16816.F32.BF16 R8, R156.reuse, R162, R8 ;  /* 0x000000a29c08723c */ /* 0x040ff60000041808 */
[----:B------:R-:W-:Y:S05]  /*a550*/  @!UPT UIADD3 URZ, URZ, URZ, URZ ;  /* 0x0000003f3f3ff290 */ /* 0x000fea000fffe03f */
[----:B------:R-:W-:Y:S04]  /*a560*/  FMUL.FTZ R0, R4, c[0x0][0x320] ;  /* 0x0000c80004007a20 */ /* 0x000fe80000410000 */
[----:B------:R2:W4:Y:S04]  /*a570*/  MUFU.TANH R141, R0 ;  /* 0x00000000008d7308 */ /* 0x0005280000002400 */
[----:B-1----:R-:W-:Y:S01]  /*a580*/  FMUL.FTZ R3, R11, c[0x0][0x320] ;  /* 0x0000c8000b037a20 */ /* 0x002fe20000410000 */
[C---:B---3--:R-:W-:Y:S03]  /*a590*/  HMMA.16816.F32.BF16 R12, R156.reuse, R136, R12 ;  /* 0x000000889c0c723c */ /* 0x048fe6000004180c */
[----:B------:R-:W-:Y:S02]  /*a5a0*/  FMUL.FTZ R10, R10, c[0x0][0x320] ;  /* 0x0000c8000a0a7a20 */ /* 0x000fe40000410000 */
[----:B------:R1:W3:Y:S03]  /*a5b0*/  MUFU.TANH R147, R3 ;  /* 0x0000000300937308 */ /* 0x0002e60000002400 */
[C---:B------:R-:W-:Y:S07]  /*a5c0*/  HMMA.16816.F32.BF16 R16, R156.reuse, R138, R16 ;  /* 0x0000008a9c10723c */ /* 0x040fee0000041810 */
[----:B------:R-:W3:Y:S01]  /*a5d0*/  MUFU.TANH R146, R10 ;  /* 0x0000000a00927308 */ /* 0x000ee20000002400 */
[----:B--2---:R-:W-:Y:S08]  /*a5e0*/  FMUL.FTZ R0, R5, c[0x0][0x320] ;  /* 0x0000c80005007a20 */ /* 0x004ff00000410000 */
[----:B------:R-:W-:Y:S01]  /*a5f0*/  FMUL.FTZ R2, R12, c[0x0][0x320] ;  /* 0x0000c8000c027a20 */ /* 0x000fe20000410000 */
[----:B------:R2:W2:Y:S07]  /*a600*/  MUFU.TANH R144, R0 ;  /* 0x0000000000907308 */ /* 0x0004ae0000002400 */
[----:B-1----:R-:W-:Y:S03]  /*a610*/  FMUL.FTZ R3, R18, c[0x0][0x320] ;  /* 0x0000c80012037a20 */ /* 0x002fe60000410000 */
[----:B------:R1:W1:Y:S10]  /*a620*/  MUFU.TANH R139, R2 ;  /* 0x00000002008b7308 */ /* 0x0002740000002400 */
[----:B------:R-:W3:Y:S01]  /*a630*/  MUFU.TANH R161, R3 ;  /* 0x0000000300a17308 */ /* 0x000ee20000002400 */
[----:B--2---:R-:W-:Y:S09]  /*a640*/  FMUL.FTZ R0, R6, c[0x0][0x320] ;  /* 0x0000c80006007a20 */ /* 0x004ff20000410000 */
[----:B------:R2:W2:Y:S01]  /*a650*/  MUFU.TANH R143, R0 ;  /* 0x00000000008f7308 */ /* 0x0004a20000002400 */
[----:B-1----:R-:W-:Y:S09]  /*a660*/  FMUL.FTZ R2, R19, c[0x0][0x320] ;  /* 0x0000c80013027a20 */ /* 0x002ff20000410000 */
        /* <DEDUP_REMOVED lines=95> */
.L_x_1251:
        /* <DEDUP_REMOVED lines=18> */
.L_x_1252:
[C---:B----4-:R-:W-:Y:S02]  /*ad80*/  IADD3 R2, -R177.reuse, 0x10, RZ ;  /* 0x00000010b1027810 */ /* 0x050fe40007ffe1ff */
[----:B------:R-:W-:Y:S02]  /*ad90*/  ISETP.NE.U32.AND P0, PT, R177, RZ, PT ;  /* 0x000000ffb100720c */ /* 0x000fe40003f05070 */
[----:B------:R-:W-:Y:S04]  /*ada0*/  LOP3.LUT R2, R2, 0xf, RZ, 0xc0, !PT ;  /* 0x0000000f02027812 */ /* 0x000fe800078ec0ff */
[----:B---3--:R-:W-:Y:S04]  /*adb0*/  IADD3 R2, P6, P5, R2, R0, R20 ;  /* 0x0000000002027210 */ /* 0x008fe80007dde014 */
[----:B--2---:R-:W-:Y:S02]  /*adc0*/  IADD3.X R3, RZ, R4, R9, P6, P5 ;  /* 0x00000004ff037210 */ /* 0x004fe400037ea409 */
        /* <DEDUP_REMOVED lines=10> */
.L_x_1162:
[----:B---34-:R-:W-:Y:S05]  /*ae70*/  BSYNC B0 ;  /* 0x0000000000007941 */ /* 0x018fea0003800000 */
.L_x_1161:
[----:B------:R-:W-:Y:S01]  /*ae80*/  FMNMX.FTZ R2, R141, R101, !PT ;  /* 0x000000658d027209 */ /* 0x000fe20007810000 */
[----:B------:R-:W0:Y:S01]  /*ae90*/  LDGDEPBAR ;  /* 0x00000000000079af */ /* 0x000e220000000000 */
[----:B--2---:R-:W-:Y:S02]  /*aea0*/  FMNMX.FTZ R0, R143, R102, !PT ;  /* 0x000000668f007209 */ /* 0x004fe40007810000 */
        /* <DEDUP_REMOVED lines=38> */
.L_x_1253:
[C---:B------:R-:W-:Y:S01]  /*b110*/  FMUL.FTZ R5, R100.reuse, c[0x0][0x2d0] ;  /* 0x0000b40064057a20 */ /* 0x040fe20000410000 */
[----:B------:R-:W-:Y:S01]  /*b120*/  WARPSYNC 0xffffffff ;  /* 0xffffffff00007948 */ /* 0x000fe20003800000 */
[----:B------:R-:W-:Y:S01]  /*b130*/  FADD.FTZ R2, -R100, R101 ;  /* 0x0000006564027221 */ /* 0x000fe20000010100 */
[----:B------:R-:W-:Y:S01]  /*b140*/  ISETP.GT.AND P0, PT, R180, R189, PT ;  /* 0x000000bdb400720c */ /* 0x000fe20003f04270 */
[--C-:B------:R-:W-:Y:S02]  /*b150*/  FFMA.FTZ R3, R141, c[0x0][0x2d0], -R5.reuse ;  /* 0x0000b4008d037a23 */ /* 0x100fe40000010805 */
[----:B------:R-:W-:Y:S02]  /*b160*/  FMUL.FTZ R2, R2, c[0x0][0x2d0] ;  /* 0x0000b40002027a20 */ /* 0x000fe40000410000 */
[----:B------:R1:W-:Y:S01]  /*b170*/  MUFU.EX2 R141, R3 ;  /* 0x00000003008d7308 */ /* 0x0003e20000000800 */
[--C-:B------:R-:W-:Y:S02]  /*b180*/  FFMA.FTZ R139, R139, c[0x0][0x2d0], -R5.reuse ;  /* 0x0000b4008b8b7a23 */ /* 0x100fe40000010805 */
[--C-:B------:R-:W-:Y:S02]  /*b190*/  FFMA.FTZ R138, R138, c[0x0][0x2d0], -R5.reuse ;  /* 0x0000b4008a8a7a23 */ /* 0x100fe40000010805 */
[--C-:B------:R-:W-:Y:S02]  /*b1a0*/  FFMA.FTZ R137, R137, c[0x0][0x2d0], -R5.reuse ;  /* 0x0000b40089897a23 */ /* 0x100fe40000010805 */
[--C-:B------:R-:W-:Y:S02]  /*b1b0*/  FFMA.FTZ R136, R136, c[0x0][0x2d0], -R5.reuse ;  /* 0x0000b40088887a23 */ /* 0x100fe40000010805 */
[--C-:B------:R-:W-:Y:S01]  /*b1c0*/  FFMA.FTZ R156, R19, c[0x0][0x2d0], -R5.reuse ;  /* 0x0000b400139c7a23 */ /* 0x100fe20000010805 */
[----:B------:R-:W4:Y:S01]  /*b1d0*/  MUFU.EX2 R2, R2 ;  /* 0x0000000200027308 */ /* 0x000f220000000800 */
[--C-:B------:R-:W-:Y:S02]  /*b1e0*/  FFMA.FTZ R171, R15, c[0x0][0x2d0], -R5.reuse ;  /* 0x0000b4000fab7a23 */ /* 0x100fe40000010805 */
[--C-:B------:R-:W-:Y:S02]  /*b1f0*/  FFMA.FTZ R159, R14, c[0x0][0x2d0], -R5.reuse ;  /* 0x0000b4000e9f7a23 */ /* 0x100fe40000010805 */
[--C-:B------:R-:W-:Y:S05]  /*b200*/  FFMA.FTZ R158, R13, c[0x0][0x2d0], -R5.reuse ;  /* 0x0000b4000d9e7a23 */ /* 0x100fea0000010805 */
[----:B------:R-:W-:Y:S01]  /*b210*/  MUFU.EX2 R136, R136 ;  /* 0x0000008800887308 */ /* 0x000fe20000000800 */
[--C-:B-1----:R-:W-:Y:S02]  /*b220*/  FFMA.FTZ R3, R144, c[0x0][0x2d0], -R5.reuse ;  /* 0x0000b40090037a23 */ /* 0x102fe40000010805 */
[--C-:B------:R-:W-:Y:S07]  /*b230*/  FFMA.FTZ R144, R18, c[0x0][0x2d0], -R5.reuse ;  /* 0x0000b40012907a23 */ /* 0x100fee0000010805 */
[----:B------:R1:W5:Y:S02]  /*b240*/  MUFU.EX2 R157, R3 ;  /* 0x00000003009d7308 */ /* 0x0003640000000800 */
[----:B-1----:R-:W-:Y:S02]  /*b250*/  FFMA.FTZ R3, R142, c[0x0][0x2d0], -R5 ;  /* 0x0000b4008e037a23 */ /* 0x002fe40000010805 */
        /* <DEDUP_REMOVED lines=11> */
[C---:B------:R-:W-:Y:S01]  /*b310*/  FMUL.FTZ R32, R2.reuse, R104 ;  /* 0x0000006802207220 */ /* 0x040fe20000410000 */
[----:B-----5:R-:W-:Y:S01]  /*b320*/  F2FP.BF16.PACK_AB R104, R157, R141 ;  /* 0x0000008d9d68723e */ /* 0x020fe200000010ff */
[C---:B------:R-:W-:Y:S02]  /*b330*/  FMUL.FTZ R33, R2.reuse, R105 ;  /* 0x0000006902217220 */ /* 0x040fe40000410000 */
[----:B------:R-:W-:Y:S01]  /*b340*/  FMUL.FTZ R36, R2, R36 ;  /* 0x0000002402247220 */ /* 0x000fe20000410000 */
[----:B-1-3--:R-:W-:Y:S01]  /*b350*/  FMNMX.FTZ R3, R0, R4, !PT ;  /* 0x0000000400037209 */ /* 0x00afe20007810000 */
[--C-:B------:R-:W-:Y:S02]  /*b360*/  FFMA.FTZ R0, R140, c[0x0][0x2d0], -R5.reuse ;  /* 0x0000b4008c007a23 */ /* 0x100fe40000010805 */
[--C-:B------:R-:W-:Y:S02]  /*b370*/  FFMA.FTZ R140, R16, c[0x0][0x2d0], -R5.reuse ;  /* 0x0000b400108c7a23 */ /* 0x100fe40000010805 */
        /* <DEDUP_REMOVED lines=13> */
[C---:B-1----:R-:W-:Y:S02]  /*b450*/  FADD.FTZ R0, -R3.reuse, R102 ;  /* 0x0000006603007221 */ /* 0x042fe40000010100 */
[----:B------:R-:W-:Y:S02]  /*b460*/  FMUL.FTZ R102, R3, c[0x0][0x2d0] ;  /* 0x0000b40003667a20 */ /* 0x000fe40000410000 */
[----:B------:R-:W-:Y:S02]  /*b470*/  FMUL.FTZ R0, R0, c[0x0][0x2d0] ;  /* 0x0000b40000007a20 */ /* 0x000fe40000410000 */
[--C-:B--2---:R-:W-:Y:S02]  /*b480*/  FFMA.FTZ R4, R143, c[0x0][0x2d0], -R102.reuse ;  /* 0x0000b4008f047a23 */ /* 0x104fe40000010866 */
[--C-:B------:R-:W-:Y:S02]  /*b490*/  FFMA.FTZ R6, R145, c[0x0][0x2d0], -R102.reuse ;  /* 0x0000b40091067a23 */ /* 0x100fe40000010866 */
[----:B------:R-:W1:Y:S01]  /*b4a0*/  MUFU.EX2 R0, R0 ;  /* 0x0000000000007308 */ /* 0x000e620000000800 */
[----:B------:R-:W-:Y:S02]  /*b4b0*/  FFMA.FTZ R143, R12, c[0x0][0x2d0], -R5 ;  /* 0x0000b4000c8f7a23 */ /* 0x000fe40000010805 */
[C---:B------:R-:W-:Y:S02]  /*b4c0*/  FMUL.FTZ R12, R2.reuse, R124 ;  /* 0x0000007c020c7220 */ /* 0x040fe40000410000 */
        /* <DEDUP_REMOVED lines=19> */
[----:B------:R-:W-:Y:S01]  /*b600*/  FMUL.FTZ R27, R0, R115 ;  /* 0x00000073001b7220 */ /* 0x000fe20000410000 */
[----:B------:R-:W-:Y:S01]  /*b610*/  LDSM.16.MT88.4 R128, [R167+0x1800] ;  /* 0x00180000a780783b */ /* 0x000fe20000004200 */
[C---:B--2---:R-:W-:Y:S02]  /*b620*/  FMUL.FTZ R4, R2.reuse, R132 ;  /* 0x0000008402047220 */ /* 0x044fe40000410000 */
[C---:B------:R-:W-:Y:S02]  /*b630*/  FMUL.FTZ R80, R2.reuse, R80 ;  /* 0x0000005002507220 */ /* 0x040fe40000410000 */
[C---:B------:R-:W-:Y:S02]  /*b640*/  FMUL.FTZ R81, R2.reuse, R81 ;  /* 0x0000005102517220 */ /* 0x040fe40000410000 */
[----:B------:R-:W-:Y:S01]  /*b650*/  FMUL.FTZ R84, R2, R84 ;  /* 0x0000005402547220 */ /* 0x000fe20000410000 */
        /* <DEDUP_REMOVED lines=17> */
[C---:B------:R-:W-:Y:S02]  /*b770*/  FFMA.FTZ R118, R0.reuse, R186, R101 ;  /* 0x000000ba00767223 */ /* 0x040fe40000010065 */
[C---:B------:R-:W-:Y:S02]  /*b780*/  FMUL.FTZ R23, R0.reuse, R119 ;  /* 0x0000007700177220 */ /* 0x040fe40000410000 */
[C---:B------:R-:W-:Y:S01]  /*b790*/  FMUL.FTZ R34, R0.reuse, R106 ;  /* 0x0000006a00227220 */ /* 0x040fe20000410000 */
[----:B------:R-:W-:Y:S01]  /*b7a0*/  F2FP.BF16.PACK_AB R106, R177, R172 ;  /* 0x000000acb16a723e */ /* 0x000fe200000010ff */
[C---:B------:R-:W-:Y:S02]  /*b7b0*/  FMUL.FTZ R35, R0.reuse, R107 ;  /* 0x0000006b00237220 */ /* 0x040fe40000410000 */
[C---:B------:R-:W-:Y:S01]  /*b7c0*/  FMUL.FTZ R38, R0.reuse, R38 ;  /* 0x0000002600267220 */ /* 0x040fe20000410000 */
[----:B------:R-:W-:Y:S01]  /*b7d0*/  MUFU.EX2 R119, R139 ;  /* 0x0000008b00777308 */ /* 0x000fe20000000800 */
        /* <DEDUP_REMOVED lines=32> */
[----:B------:R-:W-:Y:S02]  /*b9e0*/  FFMA.FTZ R142, R17, c[0x0][0x2d0], -R5 ;  /* 0x0000b400118e7a23 */ /* 0x000fe40000010805 */
[C---:B------:R-:W-:Y:S01]  /*b9f0*/  FMUL.FTZ R5, R2.reuse, R133 ;  /* 0x0000008502057220 */ /* 0x040fe20000410000 */
[----:B------:R2:W-:Y:S01]  /*ba00*/  MUFU.EX2 R126, R0 ;  /* 0x00000000007e7308 */ /* 0x0005e20000000800 */
[----:B------:R-:W-:Y:S02]  /*ba10*/  FMUL.FTZ R17, R2, R121 ;  /* 0x0000007902117220 */ /* 0x000fe40000410000 */
        /* <DEDUP_REMOVED lines=8> */
[--C-:B------:R-:W-:Y:S03]  /*baa0*/  FFMA.FTZ R123, R149, c[0x0][0x2d0], -R102.reuse ;  /* 0x0000b400957b7a23 */ /* 0x100fe60000010866 */
[----:B------:R4:W-:Y:S01]  /*bab0*/  MUFU.EX2 R155, R101 ;  /* 0x00000065009b7308 */ /* 0x0009e20000000800 */
[--C-:B--2---:R-:W-:Y:S09]  /*bac0*/  FFMA.FTZ R0, R163, c[0x0][0x2d0], -R102.reuse ;  /* 0x0000b400a3007a23 */ /* 0x104ff20000010866 */
[----:B------:R2:W5:Y:S01]  /*bad0*/  MUFU.EX2 R133, R0 ;  /* 0x0000000000857308 */ /* 0x0005620000000800 */
[----:B---3--:R-:W-:Y:S01]  /*bae0*/  F2FP.BF16.PACK_AB R107, R126, R125 ;  /* 0x0000007d7e6b723e */ /* 0x008fe200000010ff */
[----:B------:R-:W-:Y:S08]  /*baf0*/  FFMA.FTZ R2, R162, c[0x0][0x2d0], -R102 ;  /* 0x0000b400a2027a23 */ /* 0x000ff00000010866 */
[----:B------:R-:W-:Y:S01]  /*bb00*/  MUFU.EX2 R150, R116 ;  /* 0x0000007400967308 */ /* 0x000fe20000000800 */
[C---:B-1----:R-:W-:Y:S05]  /*bb10*/  HMMA.16816.F32.BF16 R4, R104.reuse, R108, R4 ;  /* 0x0000006c6804723c */ /* 0x042fea0000041804 */
[----:B----4-:R-:W-:Y:S03]  /*bb20*/  FADD.FTZ R101, R124, R118 ;  /* 0x000000767c657221 */ /* 0x010fe60000010000 */
[C---:B------:R-:W-:Y:S01]  /*bb30*/  HMMA.16816.F32.BF16 R8, R104.reuse, R110, R8 ;  /* 0x0000006e6808723c */ /* 0x040fe20000041808 */
[----:B------:R-:W1:Y:S01]  /*bb40*/  LDSM.16.MT88.4 R108, [R168] ;  /* 0x00000000a86c783b */ /* 0x000e620000004200 */
[----:B------:R-:W-:Y:S02]  /*bb50*/  MUFU.EX2 R147, R120 ;  /* 0x0000007800937308 */ /* 0x000fe40000000800 */
[----:B--2---:R-:W-:Y:S08]  /*bb60*/  FFMA.FTZ R0, R161, c[0x0][0x2d0], -R102 ;  /* 0x0000b400a1007a23 */ /* 0x004ff00000010866 */
[----:B------:R-:W-:Y:S10]  /*bb70*/  MUFU.EX2 R141, R122 ;  /* 0x0000007a008d7308 */ /* 0x000ff40000000800 */
[----:B------:R2:W-:Y:S10]  /*bb80*/  MUFU.EX2 R127, R0 ;  /* 0x00000000007f7308 */ /* 0x0005f40000000800 */
[----:B------:R3:W4:Y:S01]  /*bb90*/  MUFU.EX2 R132, R2 ;  /* 0x0000000200847308 */ /* 0x0007220000000800 */
[C---:B-1----:R-:W-:Y:S09]  /*bba0*/  HMMA.16816.F32.BF16 R12, R104.reuse, R108, R12 ;  /* 0x0000006c680c723c */ /* 0x042ff2000004180c */
[----:B------:R-:W1:Y:S03]  /*bbb0*/  MUFU.EX2 R149, R156 ;  /* 0x0000009c00957308 */ /* 0x000e660000000800 */
[----:B--2---:R-:W-:Y:S02]  /*bbc0*/  FADD.FTZ R0, R157, R112 ;  /* 0x000000709d007221 */ /* 0x004fe40000010000 */
[----:B------:R-:W-:Y:S01]  /*bbd0*/  LDSM.16.MT88.4 R112, [R168+0x800] ;  /* 0x00080000a870783b */ /* 0x000fe20000004200 */
[C---:B------:R-:W-:Y:S04]  /*bbe0*/  HMMA.16816.F32.BF16 R16, R104.reuse, R110, R16 ;  /* 0x0000006e6810723c */ /* 0x040fe80000041810 */
[----:B------:R-:W2:Y:S01]  /*bbf0*/  MUFU.EX2 R152, R144 ;  /* 0x0000009000987308 */ /* 0x000ea20000000800 */
[----:B------:R-:W-:Y:S02]  /*bc00*/  FADD.FTZ R0, R172, R0 ;  /* 0x00000000ac007221 */ /* 0x000fe40000010000 */
[----:B------:R-:W1:Y:S02]  /*bc10*/  LDSM.16.MT88.4 R108, [R170] ;  /* 0x00000000aa6c783b */ /* 0x000e640000004200 */
[----:B------:R-:W-:Y:S03]  /*bc20*/  FADD.FTZ R0, R177, R0 ;  /* 0x00000000b1007221 */ /* 0x000fe60000010000 */
[--C-:B---3--:R-:W-:Y:S02]  /*bc30*/  FFMA.FTZ R2, R154, c[0x0][0x2d0], -R102.reuse ;  /* 0x0000b4009a027a23 */ /* 0x108fe40000010866 */
[----:B------:R-:W-:Y:S01]  /*bc40*/  MUFU.EX2 R153, R142 ;  /* 0x0000008e00997308 */ /* 0x000fe20000000800 */
[----:B------:R-:W-:Y:S09]  /*bc50*/  FFMA.FTZ R102, R148, c[0x0][0x2d0], -R102 ;  /* 0x0000b40094667a23 */ /* 0x000ff20000010866 */
[----:B------:R-:W-:Y:S10]  /*bc60*/  MUFU.EX2 R148, R117 ;  /* 0x0000007500947308 */ /* 0x000ff40000000800 */
[----:B------:R3:W-:Y:S10]  /*bc70*/  MUFU.EX2 R151, R2 ;  /* 0x0000000200977308 */ /* 0x0007f40000000800 */
[----:B------:R-:W-:Y:S01]  /*bc80*/  MUFU.EX2 R154, R140 ;  /* 0x0000008c009a7308 */ /* 0x000fe20000000800 */
[C---:B-1----:R-:W-:Y:S09]  /*bc90*/  HMMA.16816.F32.BF16 R20, R104.reuse, R108, R20 ;  /* 0x0000006c6814723c */ /* 0x042ff20000041814 */
[----:B------:R-:W-:Y:S01]  /*bca0*/  MUFU.EX2 R140, R123 ;  /* 0x0000007b008c7308 */ /* 0x000fe20000000800 */
[C---:B------:R-:W-:Y:S01]  /*bcb0*/  HMMA.16816.F32.BF16 R24, R104.reuse, R110, R24 ;  /* 0x0000006e6818723c */ /* 0x040fe20000041818 */
[----:B------:R-:W1:Y:S02]  /*bcc0*/  LDSM.16.MT88.4 R108, [R169] ;  /* 0x00000000a96c783b */ /* 0x000e640000004200 */
[----:B---3--:R-:W-:Y:S04]  /*bcd0*/  FADD.FTZ R2, R125, R101 ;  /* 0x000000657d027221 */ /* 0x008fe80000010000 */
[----:B------:R-:W-:Y:S02]  /*bce0*/  FADD.FTZ R101, R126, R2 ;  /* 0x000000027e657221 */ /* 0x000fe40000010000 */
[----:B------:R-:W3:Y:S03]  /*bcf0*/  MUFU.EX2 R146, R143 ;  /* 0x0000008f00927308 */ /* 0x000ee60000000800 */
[----:B------:R-:W-:Y:S02]  /*bd00*/  FADD.FTZ R2, R119, R0 ;  /* 0x0000000077027221 */ /* 0x000fe40000010000 */
[----:B-----5:R-:W-:Y:S02]  /*bd10*/  FADD.FTZ R0, R133, R101 ;  /* 0x0000006585007221 */ /* 0x020fe40000010000 */
[----:B------:R-:W-:Y:S02]  /*bd20*/  FADD.FTZ R101, R134, R2 ;  /* 0x0000000286657221 */ /* 0x000fe40000010000 */
[----:B----4-:R-:W-:Y:S01]  /*bd30*/  FADD.FTZ R2, R132, R0 ;  /* 0x0000000084027221 */ /* 0x010fe20000010000 */
[----:B------:R4:W5:Y:S01]  /*bd40*/  MUFU.EX2 R143, R121 ;  /* 0x00000079008f7308 */ /* 0x0009620000000800 */
[----:B------:R-:W-:Y:S01]  /*bd50*/  FADD.FTZ R0, R135, R101 ;  /* 0x0000006587007221 */ /* 0x000fe20000010000 */
[----:B------:R-:W-:Y:S01]  /*bd60*/  MOV R101, R100 ;  /* 0x0000006400657202 */ /* 0x000fe20000000f00 */
[----:B------:R-:W-:Y:S02]  /*bd70*/  FADD.FTZ R2, R127, R2 ;  /* 0x000000027f027221 */ /* 0x000fe40000010000 */
[----:B------:R-:W-:Y:S02]  /*bd80*/  FADD.FTZ R0, R136, R0 ;  /* 0x0000000088007221 */ /* 0x000fe40000010000 */
[----:B------:R-:W-:Y:S02]  /*bd90*/  FADD.FTZ R2, R155, R2 ;  /* 0x000000029b027221 */ /* 0x000fe40000010000 */
[----:B------:R-:W-:Y:S01]  /*bda0*/  FADD.FTZ R0, R149, R0 ;  /* 0x0000000095007221 */ /* 0x000fe20000010000 */
[----:B------:R-:W-:Y:S01]  /*bdb0*/  MUFU.EX2 R142, R171 ;  /* 0x000000ab008e7308 */ /* 0x000fe20000000800 */
[----:B------:R-:W-:Y:S02]  /*bdc0*/  FADD.FTZ R2, R150, R2 ;  /* 0x0000000296027221 */ /* 0x000fe40000010000 */
[----:B--2---:R-:W-:Y:S01]  /*bdd0*/  FADD.FTZ R0, R152, R0 ;  /* 0x0000000098007221 */ /* 0x004fe20000010000 */
[----:B---3--:R-:W-:Y:S01]  /*bde0*/  F2FP.BF16.PACK_AB R138, R146, R145 ;  /* 0x00000091928a723e */ /* 0x008fe200000010ff */
[----:B------:R-:W-:Y:S02]  /*bdf0*/  FADD.FTZ R2, R151, R2 ;  /* 0x0000000297027221 */ /* 0x000fe40000010000 */
[----:B------:R-:W-:Y:S02]  /*be00*/  FADD.FTZ R0, R153, R0 ;  /* 0x0000000099007221 */ /* 0x000fe40000010000 */
[----:B------:R-:W-:Y:S01]  /*be10*/  FADD.FTZ R2, R148, R2 ;  /* 0x0000000294027221 */ /* 0x000fe20000010000 */
[----:B------:R-:W-:Y:S01]  /*be20*/  MUFU.EX2 R144, R159 ;  /* 0x0000009f00907308 */ /* 0x000fe20000000800 */
[----:B------:R-:W-:Y:S01]  /*be30*/  FADD.FTZ R0, R154, R0 ;  /* 0x000000009a007221 */ /* 0x000fe20000010000 */
[C---:B-1----:R-:W-:Y:S01]  /*be40*/  HMMA.16816.F32.BF16 R28, R104.reuse, R108, R28 ;  /* 0x0000006c681c723c */ /* 0x042fe2000004181c */
[----:B----4-:R-:W-:Y:S02]  /*be50*/  LDSM.16.MT88.4 R120, [R168+0x1800] ;  /* 0x00180000a878783b */ /* 0x010fe40000004200 */
[----:B-----5:R-:W-:Y:S05]  /*be60*/  F2FP.BF16.PACK_AB R137, R141, R143 ;  /* 0x0000008f8d89723e */ /* 0x020fea00000010ff */
[C---:B------:R-:W-:Y:S01]  /*be70*/  HMMA.16816.F32.BF16 R32, R104.reuse, R110, R32 ;  /* 0x0000006e6820723c */ /* 0x040fe20000041820 */
[----:B------:R-:W1:Y:S01]  /*be80*/  MUFU.EX2 R102, R102 ;  /* 0x0000006600667308 */ /* 0x000e620000000800 */
[----:B------:R-:W2:Y:S02]  /*be90*/  LDSM.16.MT88.4 R108, [R167+0x2000] ;  /* 0x00200000a76c783b */ /* 0x000ea40000004200 */
[----:B-1----:R-:W-:Y:S04]  /*bea0*/  F2FP.BF16.PACK_AB R139, R102, R140 ;  /* 0x0000008c668b723e */ /* 0x002fe800000010ff */
        /* <DEDUP_REMOVED lines=22> */
[----:B------:R-:W-:Y:S01]  /*c010*/  HMMA.16816.F32.BF16 R96, R104, R110, R96 ;  /* 0x0000006e6860723c */ /* 0x000fe20000041860 */
[----:B------:R-:W1:Y:S06]  /*c020*/  LDSM.16.MT88.4 R108, [R167+0x800] ;  /* 0x00080000a76c783b */ /* 0x000e6c0000004200 */
[----:B------:R-:W-:Y:S02]  /*c030*/  F2FP.BF16.PACK_AB R104, R134, R119 ;  /* 0x000000778668723e */ /* 0x000fe400000010ff */
[----:B------:R-:W-:Y:S01]  /*c040*/  F2FP.BF16.PACK_AB R106, R136, R135 ;  /* 0x00000087886a723e */ /* 0x000fe200000010ff */
[----:B------:R-:W-:Y:S02]  /*c050*/  LDSM.16.MT88.4 R116, [R168+0x1000] ;  /* 0x00100000a874783b */ /* 0x000fe40000004200 */
[----:B------:R-:W-:Y:S02]  /*c060*/  F2FP.BF16.PACK_AB R105, R132, R133 ;  /* 0x000000858469723e */ /* 0x000fe400000010ff */
[----:B------:R-:W-:Y:S02]  /*c070*/  F2FP.BF16.PACK_AB R107, R155, R127 ;  /* 0x0000007f9b6b723e */ /* 0x000fe400000010ff */
[----:B------:R-:W-:Y:S05]  /*c080*/  F2FP.BF16.PACK_AB R136, R144, R142 ;  /* 0x0000008e9088723e */ /* 0x000fea00000010ff */
[C---:B-1----:R-:W-:Y:S08]  /*c090*/  HMMA.16816.F32.BF16 R4, R104.reuse, R108, R4 ;  /* 0x0000006c6804723c */ /* 0x042ff00000041804 */
[C---:B------:R-:W-:Y:S01]  /*c0a0*/  HMMA.16816.F32.BF16 R8, R104.reuse, R110, R8 ;  /* 0x0000006e6808723c */ /* 0x040fe20000041808 */
[----:B------:R-:W1:Y:S07]  /*c0b0*/  LDSM.16.MT88.4 R108, [R170+0x800] ;  /* 0x00080000aa6c783b */ /* 0x000e6e0000004200 */
[C---:B------:R-:W-:Y:S08]  /*c0c0*/  HMMA.16816.F32.BF16 R12, R104.reuse, R112, R12 ;  /* 0x00000070680c723c */ /* 0x040ff0000004180c */
        /* <DEDUP_REMOVED lines=105> */
[----:B------:R-:W-:Y:S01]  /*c760*/  FADD.FTZ R2, R140, R0 ;  /* 0x000000008c027221 */ /* 0x000fe20000010000 */
[----:B------:R-:W-:Y:S01]  /*c770*/  IADD3 R0, R180, -0x1, RZ ;  /* 0xffffffffb4007810 */ /* 0x000fe20007ffe0ff */
[C---:B----4-:R-:W-:Y:S04]  /*c780*/  HMMA.16816.F32.BF16 R84, R136.reuse, R12, R84 ;  /* 0x0000000c8854723c */ /* 0x050fe80000041854 */
[----:B------:R-:W-:Y:S01]  /*c790*/  FADD.FTZ R185, R146, R4 ;  /* 0x0000000492b97221 */ /* 0x000fe20000010000 */
[----:B------:R-:W-:Y:S01]  /*c7a0*/  MOV R180, R0 ;  /* 0x0000000000b47202 */ /* 0x000fe20000000f00 */
[----:B------:R-:W-:Y:S01]  /*c7b0*/  FADD.FTZ R186, R102, R2 ;  /* 0x0000000266ba7221 */ /* 0x000fe20000010000 */
[-C--:B------:R-:W-:Y:S01]  /*c7c0*/  MOV R12, R3.reuse ;  /* 0x00000003000c7202 */ /* 0x080fe20000000f00 */
[C---:B------:R-:W-:Y:S04]  /*c7d0*/  HMMA.16816.F32.BF16 R88, R136.reuse, R14, R88 ;  /* 0x0000000e8858723c */ /* 0x040fe80000041858 */
[----:B------:R-:W-:Y:S04]  /*c7e0*/  MOV R102, R3 ;  /* 0x0000000300667202 */ /* 0x000fe80000000f00 */
[C---:B-1----:R-:W-:Y:S08]  /*c7f0*/  HMMA.16816.F32.BF16 R92, R136.reuse, R16, R92 ;  /* 0x00000010885c723c */ /* 0x042ff0000004185c */
[----:B------:R-:W-:Y:S01]  /*c800*/  HMMA.16816.F32.BF16 R96, R136, R18, R96 ;  /* 0x000000128860723c */ /* 0x000fe20000041860 */
[----:B------:R-:W-:Y:S07]  /*c810*/  @!UPT UIADD3 URZ, URZ, URZ, URZ ;  /* 0x0000003f3f3ff290 */ /* 0x000fee000fffe03f */
[----:B------:R-:W-:-:S11]  /*c820*/  @P0 BRA `(.L_x_1166) ;  /* 0xffffcf4000000947 */ /* 0x000fd6000383ffff */
.L_x_1159:
[----:B------:R-:W-:Y:S05]  /*c830*/  BRA.DIV ~URZ, `(.L_x_1167) ;  /* 0x00006af27f007947 */ /* 0x000fea000b800000 */
[----:B------:R1:W2:Y:S02]  /*c840*/  SHFL.BFLY PT, R0, R185, 0x2, 0x1f ;  /* 0x0c401f00b9007f89 */ /* 0x0002a400000e0000 */
.L_x_1254:
[----:B--2---:R-:W-:Y:S01]  /*c850*/  FADD.FTZ R5, R0, R185 ;  /* 0x000000b900057221 */ /* 0x004fe20000010000 */
[----:B------:R-:W-:Y:S05]  /*c860*/  BRA.DIV ~URZ, `(.L_x_1168) ;  /* 0x00006b127f007947 */ /* 0x000fea000b800000 */
[----:B------:R-:W2:Y:S04]  /*c870*/  SHFL.BFLY PT, R0, R186, 0x2, 0x1f ;  /* 0x0c401f00ba007f89 */ /* 0x000ea800000e0000 */
[----:B------:R-:W3:Y:S01]  /*c880*/  SHFL.BFLY PT, R2, R5, 0x1, 0x1f ;  /* 0x0c201f0005027f89 */ /* 0x000ee200000e0000 */
[----:B--2---:R-:W-:-:S02]  /*c890*/  FADD.FTZ R4, R0, R186 ;  /* 0x000000ba00047221 */ /* 0x004fc40000010000 */
[----:B---3--:R-:W-:-:S03]  /*c8a0*/  FADD.FTZ R5, R5, R2 ;  /* 0x0000000205057221 */ /* 0x008fc60000010000 */
[----:B------:R2:W3:Y:S04]  /*c8b0*/  SHFL.BFLY PT, R3, R4, 0x1, 0x1f ;  /* 0x0c201f0004037f89 */ /* 0x0004e800000e0000 */
.L_x_1255:
[----:B------:R-:W-:Y:S01]  /*c8c0*/  FSETP.NE.FTZ.AND P1, PT, R5, RZ, PT ;  /* 0x000000ff0500720b */ /* 0x000fe20003f35000 */
[----:B---3--:R-:W-:Y:S01]  /*c8d0*/  FADD.FTZ R3, R3, R4 ;  /* 0x0000000403037221 */ /* 0x008fe20000010000 */
[----:B------:R-:W-:Y:S02]  /*c8e0*/  MOV R2, RZ ;  /* 0x000000ff00027202 */ /* 0x000fe40000000f00 */
[----:B------:R-:W-:Y:S02]  /*c8f0*/  MOV R0, RZ ;  /* 0x000000ff00007202 */ /* 0x000fe40000000f00 */
[----:B------:R-:W-:Y:S02]  /*c900*/  FSETP.NE.FTZ.AND P0, PT, R3, RZ, PT ;  /* 0x000000ff0300720b */ /* 0x000fe40003f15000 */
[----:B------:R-:W-:Y:S02]  /*c910*/  MOV R23, 0xff800000 ;  /* 0xff80000000177802 */ /* 0x000fe40000000f00 */
        /* <DEDUP_REMOVED lines=111> */
.L_x_1128:
        /* <DEDUP_REMOVED lines=17> */
.L_x_1170:
[----:B------:R-:W-:Y:S05]  /*d120*/  BSYNC B0 ;  /* 0x0000000000007941 */ /* 0x000fea0003800000 */
.L_x_1169:
[----:B------:R-:W-:Y:S01]  /*d130*/  PRMT R0, R0, 0x9910, RZ ;  /* 0x0000991000007816 */ /* 0x000fe200000000ff */
[----:B------:R-:W-:Y:S01]  /*d140*/  BSSY B1, `(.L_x_1171) ;  /* 0x000032c000017945 */ /* 0x000fe20003800000 */
[----:B------:R-:W-:Y:S02]  /*d150*/  IMAD.MOV.U32 R78, RZ, RZ, R208 ;  /* 0x000000ffff4e7224 */ /* 0x000fe400078e00d0 */
[----:B------:R-:W-:-:S13]  /*d160*/  ISETP.NE.AND P0, PT, R0, RZ, PT ;  /* 0x000000ff0000720c */ /* 0x000fda0003f05270 */
[----:B------:R-:W-:Y:S05]  /*d170*/  @!P0 BRA `(.L_x_1172) ;  /* 0x0000260000008947 */ /* 0x000fea0003800000 */
[----:B------:R-:W2:Y:S04]  /*d180*/  LDL R7, [R1+0x8] ;  /* 0x0000080001077983 */ /* 0x000ea80000100800 */
[----:B------:R-:W3:Y:S04]  /*d190*/  LDL R5, [R1] ;  /* 0x0000000001057983 */ /* 0x000ee80000100800 */
[----:B------:R-:W4:Y:S01]  /*d1a0*/  LDL R6, [R1+0x4] ;  /* 0x0000040001067983 */ /* 0x000f220000100800 */
        /* <DEDUP_REMOVED lines=99> */
[----:B----4-:R-:W-:Y:S02]  /*d7e0*/  F2FP.BF16.PACK_AB R2, R43, R42 ;  /* 0x0000002a2b02723e */ /* 0x010fe400000010ff */
[----:B------:R-:W-:-:S03]  /*d7f0*/  @P3 IADD3.X R5, R221, c[0x0][0x50c], RZ, P0, !PT ;  /* 0x00014300dd053a10 */ /* 0x000fc600007fe4ff */
        /* <DEDUP_REMOVED lines=17> */
.L_x_1173:
[----:B------:R-:W3:Y:S01]  /*d910*/  LDL R82, [R1+0x10] ;  /* 0x0000100001527983 */ /* 0x000ee20000100800 */
[----:B------:R-:W-:Y:S01]  /*d920*/  IMAD.MOV.U32 R9, RZ, RZ, 0x368 ;  /* 0x00000368ff097424 */ /* 0x000fe200078e00ff */
[----:B------:R-:W-:Y:S01]  /*d930*/  ISETP.GT.AND P3, PT, R5, 0x1, PT ;  /* 0x000000010500780c */ /* 0x000fe20003f64270 */
[----:B--2---:R-:W-:Y:S01]  /*d940*/  IMAD.MOV.U32 R2, RZ, RZ, c[0x0][0x4e8] ;  /* 0x00013a00ff027624 */ /* 0x004fe200078e00ff */
[----:B------:R-:W-:Y:S01]  /*d950*/  ISETP.NE.U32.AND P0, PT, RZ, c[0x0][0x500], PT ;  /* 0x00014000ff007a0c */ /* 0x000fe20003f05070 */
[----:B------:R-:W1:Y:S01]  /*d960*/  S2R R83, SR_TID.X ;  /* 0x0000000000537919 */ /* 0x000e620000002100 */
[----:B------:R-:W-:-:S02]  /*d970*/  SEL R9, R9, 0x328, P3 ;  /* 0x0000032809097807 */ /* 0x000fc40001800000 */
[----:B------:R-:W-:Y:S02]  /*d980*/  ISETP.NE.AND.EX P0, PT, RZ, c[0x0][0x504], PT, P0 ;  /* 0x00014100ff007a0c */ /* 0x000fe40003f05300 */
[----:B------:R2:W4:Y:S01]  /*d990*/  LDC.64 R4, c[0x0][R9+0x170] ;  /* 0x00005c0009047b82 */ /* 0x0005220000000a00 */
[----:B------:R-:W-:Y:S02]  /*d9a0*/  ISETP.NE.AND P2, PT, R2, 0x1, PT ;  /* 0x000000010200780c */ /* 0x000fe40003f45270 */
[----:B------:R-:W-:Y:S02]  /*d9b0*/  SEL R8, R216, RZ, !P0 ;  /* 0x000000ffd8087207 */ /* 0x000fe40004000000 */
[----:B------:R-:W-:Y:S02]  /*d9c0*/  SEL R3, R224, RZ, !P0 ;  /* 0x000000ffe0037207 */ /* 0x000fe40004000000 */
[----:B------:R-:W-:Y:S01]  /*d9d0*/  LOP3.LUT R10, R210, 0xffff, RZ, 0xc0, !PT ;  /* 0x0000ffffd20a7812 */ /* 0x000fe200078ec0ff */
[----:B------:R2:W4:Y:S08]  /*d9e0*/  LDC.64 R16, c[0x0][R9+0x168] ;  /* 0x00005a0009107b82 */ /* 0x0005300000000a00 */
[----:B------:R2:W4:Y:S01]  /*d9f0*/  LDC.64 R18, c[0x0][R9+0x178] ;  /* 0x00005e0009127b82 */ /* 0x0005220000000a00 */
[----:B-1----:R-:W-:-:S04]  /*da00*/  SHF.R.S32.HI R79, RZ, 0x1f, R83 ;  /* 0x0000001fff4f7819 */ /* 0x002fc80000011453 */
[----:B------:R-:W-:-:S03]  /*da10*/  LEA.HI R79, R79, R83, RZ, 0x5 ;  /* 0x000000534f4f7211 */ /* 0x000fc600078f28ff */
[----:B------:R2:W1:Y:S01]  /*da20*/  LDC.64 R20, c[0x0][R9+0x160] ;  /* 0x0000580009147b82 */ /* 0x0004620000000a00 */
[----:B------:R-:W-:-:S05]  /*da30*/  LOP3.LUT R79, R79, 0xffffffe0, RZ, 0xc0, !PT ;  /* 0xffffffe04f4f7812 */ /* 0x000fca00078ec0ff */
[----:B------:R-:W-:Y:S02]  /*da40*/  IMAD.IADD R79, R83, 0x1, -R79 ;  /* 0x00000001534f7824 */ /* 0x000fe400078e0a4f */
[----:B--2---:R-:W-:Y:S02]  /*da50*/  IMAD.IADD R9, R212, 0x1, R205 ;  /* 0x00000001d4097824 */ /* 0x004fe400078e02cd */
[----:B----4-:R-:W-:-:S04]  /*da60*/  IMAD R2, R5, R8, RZ ;  /* 0x0000000805027224 */ /* 0x010fc800078e02ff */
[----:B------:R-:W-:Y:S02]  /*da70*/  IMAD R12, R4, R3, R2 ;  /* 0x00000003040c7224 */ /* 0x000fe400078e0202 */
[----:B------:R-:W-:-:S04]  /*da80*/  @P2 IMAD.HI.U32 R3, R9, c[0x0][0x4ec], RZ ;  /* 0x00013b0009032a27 */ /* 0x000fc800078e00ff */
[----:B------:R-:W-:-:S04]  /*da90*/  IMAD.WIDE.U32 R4, R4, R8, RZ ;  /* 0x0000000804047225 */ /* 0x000fc800078e00ff */
[----:B------:R-:W-:-:S04]  /*daa0*/  IMAD.WIDE.U32 R6, R16, R10, RZ ;  /* 0x0000000a10067225 */ /* 0x000fc800078e00ff */
[----:B------:R-:W-:Y:S01]  /*dab0*/  IMAD.MOV.U32 R2, RZ, RZ, R9 ;  /* 0x000000ffff027224 */ /* 0x000fe200078e0009 */
[----:B------:R-:W-:Y:S01]  /*dac0*/  @P2 SHF.R.U32.HI R2, RZ, c[0x0][0x4f0], R3 ;  /* 0x00013c00ff022a19 */ /* 0x000fe20000011603 */
[----:B------:R-:W-:Y:S01]  /*dad0*/  IMAD R11, R17, R10, RZ ;  /* 0x0000000a110b7224 */ /* 0x000fe200078e02ff */
        /* <DEDUP_REMOVED lines=13> */
[----:B-1----:R-:W-:Y:S01]  /*dbb0*/  IMAD R2, R21, R3, RZ ;  /* 0x0000000315027224 */ /* 0x002fe200078e02ff */
        /* <DEDUP_REMOVED lines=69> */
.L_x_1256:
[----:B------:R-:W-:Y:S05]  /*e010*/  BRA.DIV ~URZ, `(.L_x_1176) ;  /* 0x000054c27f007947 */ /* 0x000fea000b800000 */
[----:B------:R4:W2:Y:S02]  /*e020*/  SHFL.IDX PT, R0, R11, RZ, 0x181f ;  /* 0x00181fff0b007589 */ /* 0x0008a400000e0000 */
.L_x_1257:
        /* <DEDUP_REMOVED lines=19> */
.L_x_1178:
[----:B------:R-:W-:Y:S05]  /*e160*/  BSYNC B0 ;  /* 0x0000000000007941 */ /* 0x000fea0003800000 */
.L_x_1177:
[----:B------:R-:W-:Y:S05]  /*e170*/  BRA.DIV ~URZ, `(.L_x_1179) ;  /* 0x000053d27f007947 */ /* 0x000fea000b800000 */
[----:B---3--:R3:W4:Y:S04]  /*e180*/  SHFL.IDX PT, R8, R9, 0x1, 0x181f ;  /* 0x00381f0009087f89 */ /* 0x00872800000e0000 */
[----:B--2---:R3:W2:Y:S02]  /*e190*/  SHFL.IDX PT, R0, R11, 0x1, 0x181f ;  /* 0x00381f000b007f89 */ /* 0x0046a400000e0000 */
.L_x_1258:
        /* <DEDUP_REMOVED lines=19> */
.L_x_1181:
[----:B------:R-:W-:Y:S05]  /*e2d0*/  BSYNC B0 ;  /* 0x0000000000007941 */ /* 0x000fea0003800000 */
.L_x_1180:
[----:B------:R-:W-:Y:S05]  /*e2e0*/  BRA.DIV ~URZ, `(.L_x_1182) ;  /* 0x000053327f007947 */ /* 0x000fea000b800000 */
[----:B----4-:R4:W3:Y:S02]  /*e2f0*/  SHFL.IDX PT, R8, R9, 0x2, 0x181f ;  /* 0x00581f0009087f89 */ /* 0x0108e400000e0000 */
.L_x_1259:
[----:B------:R-:W-:Y:S05]  /*e300*/  BRA.DIV ~URZ, `(.L_x_1183) ;  /* 0x000053827f007947 */ /* 0x000fea000b800000 */
[----:B--2---:R2:W4:Y:S02]  /*e310*/  SHFL.IDX PT, R0, R11, 0x2, 0x181f ;  /* 0x00581f000b007f89 */ /* 0x00452400000e0000 */
.L_x_1260:
        /* <DEDUP_REMOVED lines=19> */
.L_x_1185:
[----:B------:R-:W-:Y:S05]  /*e450*/  BSYNC B0 ;  /* 0x0000000000007941 */ /* 0x000fea0003800000 */
.L_x_1184:
[----:B------:R-:W-:Y:S05]  /*e460*/  BRA.DIV ~URZ, `(.L_x_1186) ;  /* 0x000052927f007947 */ /* 0x000fea000b800000 */
[----:B---3--:R3:W2:Y:S04]  /*e470*/  SHFL.IDX PT, R6, R9, 0x3, 0x181f ;  /* 0x00781f0009067f89 */ /* 0x0086a800000e0000 */
[----:B----4-:R3:W4:Y:S02]  /*e480*/  SHFL.IDX PT, R0, R11, 0x3, 0x181f ;  /* 0x00781f000b007f89 */ /* 0x01072400000e0000 */
.L_x_1261:
        /* <DEDUP_REMOVED lines=20> */
.L_x_1174:
[----:B------:R-:W-:Y:S02]  /*e5d0*/  IMAD R11, R11, c[0x0][0x408], RZ ;  /* 0x000102000b0b7a24 */ /* 0x000fe400078e02ff */
[----:B------:R-:W-:-:S04]  /*e5e0*/  IMAD.WIDE.U32 R2, R0, c[0x0][0x408], RZ ;  /* 0x0001020000027a25 */ /* 0x000fc800078e00ff */
[----:B------:R-:W-:Y:S02]  /*e5f0*/  IMAD R0, R0, c[0x0][0x40c], R11 ;  /* 0x0001030000007a24 */ /* 0x000fe400078e020b */
[----:B-1----:R-:W-:-:S03]  /*e600*/  @P2 IMAD.HI.U32 R5, R9, c[0x0][0x4ec], RZ ;  /* 0x00013b0009052a27 */ /* 0x002fc600078e00ff */
        /* <DEDUP_REMOVED lines=28> */
.L_x_1262:
[----:B------:R-:W-:Y:S05]  /*e7d0*/  BRA.DIV ~URZ, `(.L_x_1189) ;  /* 0x000050627f007947 */ /* 0x000fea000b800000 */
[----:B------:R3:W4:Y:S02]  /*e7e0*/  SHFL.IDX PT, R0, R12, RZ, 0x1c1f ;  /* 0x001c1fff0c007589 */ /* 0x00072400000e0000 */
.L_x_1263:
        /* <DEDUP_REMOVED lines=122> */
.L_x_1191:
[----:B------:R-:W-:Y:S05]  /*ef90*/  BSYNC B0 ;  /* 0x0000000000007941 */ /* 0x000fea0003800000 */
.L_x_1190:
[----:B------:R-:W-:Y:S05]  /*efa0*/  BRA.DIV ~URZ, `(.L_x_1192) ;  /* 0x000049027f007947 */ /* 0x000fea000b800000 */
[----:B--2---:R2:W1:Y:S04]  /*efb0*/  SHFL.IDX PT, R4, R5, 0x1, 0x1c1f ;  /* 0x003c1f0005047f89 */ /* 0x00446800000e0000 */
[----:B----4-:R2:W4:Y:S02]  /*efc0*/  SHFL.IDX PT, R0, R12, 0x1, 0x1c1f ;  /* 0x003c1f000c007f89 */ /* 0x01052400000e0000 */
.L_x_1264:
        /* <DEDUP_REMOVED lines=123> */
.L_x_1172:
        /* <DEDUP_REMOVED lines=19> */
.L_x_1193:
        /* <DEDUP_REMOVED lines=55> */
.L_x_1195:
[----:B------:R-:W-:Y:S05]  /*fc20*/  BSYNC B0 ;  /* 0x0000000000007941 */ /* 0x000fea0003800000 */
.L_x_1194:
        /* <DEDUP_REMOVED lines=34> */
.L_x_1265:
[----:B------:R-:W-:Y:S05]  /*fe50*/  BRA.DIV ~URZ, `(.L_x_1197) ;  /* 0x00003b927f007947 */ /* 0x000fea000b800000 */
[----:B------:R3:W4:Y:S02]  /*fe60*/  SHFL.IDX PT, R0, R12, RZ, 0x181f ;  /* 0x00181fff0c007589 */ /* 0x00072400000e0000 */
.L_x_1266:
        /* <DEDUP_REMOVED lines=20> */
.L_x_1199:
[----:B------:R-:W-:Y:S05]  /*ffb0*/  BSYNC B0 ;  /* 0x0000000000007941 */ /* 0x000fea0003800000 */
.L_x_1198:
[----:B------:R-:W-:Y:S05]  /*ffc0*/  BRA.DIV ~URZ, `(.L_x_1200) ;  /* 0x00003a927f007947 */ /* 0x000fea000b800000 */
[----:B--2---:R2:W1:Y:S04]  /*ffd0*/  SHFL.IDX PT, R8, R9, 0x1, 0x181f ;  /* 0x00381f0009087f89 */ /* 0x00446800000e0000 */
[----:B----4-:R2:W4:Y:S02]  /*ffe0*/  SHFL.IDX PT, R0, R12, 0x1, 0x181f ;  /* 0x00381f000c007f89 */ /* 0x01052400000e0000 */
.L_x_1267:
        /* <DEDUP_REMOVED lines=19> */
.L_x_1202:
[----:B------:R-:W-:Y:S05]  /*10120*/  BSYNC B0 ;  /* 0x0000000000007941 */ /* 0x000fea0003800000 */
.L_x_1201:
[----:B------:R-:W-:Y:S05]  /*10130*/  BRA.DIV ~URZ, `(.L_x_1203) ;  /* 0x000039f27f007947 */ /* 0x000fea000b800000 */
[----:B-1----:R1:W2:Y:S02]  /*10140*/  SHFL.IDX PT, R8, R9, 0x2, 0x181f ;  /* 0x00581f0009087f89 */ /* 0x0022a400000e0000 */
.L_x_1268:
[----:B------:R-:W-:Y:S05]  /*10150*/  BRA.DIV ~URZ, `(.L_x_1204) ;  /* 0x00003a427f007947 */ /* 0x000fea000b800000 */
[----:B----4-:R4:W1:Y:S02]  /*10160*/  SHFL.IDX PT, R0, R12, 0x2, 0x181f ;  /* 0x00581f000c007f89 */ /* 0x01086400000e0000 */
.L_x_1269:
        /* <DEDUP_REMOVED lines=19> */
.L_x_1206:
[----:B------:R-:W-:Y:S05]  /*102a0*/  BSYNC B0 ;  /* 0x0000000000007941 */ /* 0x000fea0003800000 */
.L_x_1205:
[----:B------:R-:W-:Y:S05]  /*102b0*/  BRA.DIV ~URZ, `(.L_x_1207) ;  /* 0x000039527f007947 */ /* 0x000fea000b800000 */
[----:B--2---:R2:W3:Y:S04]  /*102c0*/  SHFL.IDX PT, R8, R9, 0x3, 0x181f ;  /* 0x00781f0009087f89 */ /* 0x0044e800000e0000 */
[----:B-1----:R2:W1:Y:S02]  /*102d0*/  SHFL.IDX PT, R0, R12, 0x3, 0x181f ;  /* 0x00781f000c007f89 */ /* 0x00246400000e0000 */
.L_x_1270:
        /* <DEDUP_REMOVED lines=18> */
.L_x_1187:
[----:B------:R-:W-:Y:S05]  /*10400*/  BSYNC B1 ;  /* 0x0000000000017941 */ /* 0x000fea0003800000 */
.L_x_1171:
        /* <DEDUP_REMOVED lines=9> */
[----:B--2-4-:R-:W-:-:S04]  /*104a0*/  LOP3.LUT R12, R0, 0x1f, RZ, 0xc0, !PT ;  /* 0x0000001f000c7812 */ /* 0x014fc800078ec0ff */
[----:B------:R-:W-:Y:S01]  /*104b0*/  ISETP.NE.AND P5, PT, R12, 0x1f, PT ;  /* 0x0000001f0c00780c */ /* 0x000fe20003fa5270 */
[----:B------:R-:W-:Y:S10]  /*104c0*/  BRA.DIV ~URZ, `(.L_x_1209) ;  /* 0x000038127f007947 */ /* 0x000ff4000b800000 */
[----:B------:R2:W3:Y:S02]  /*104d0*/  SHFL.IDX PT, R9, R78, RZ, 0x1f ;  /* 0x00001fff4e097589 */ /* 0x0004e400000e0000 */
.L_x_1271:
[----:B------:R-:W-:Y:S05]  /*104e0*/  BRA.DIV ~URZ, `(.L_x_1210) ;  /* 0x000038627f007947 */ /* 0x000fea000b800000 */
[----:B------:R4:W2:Y:S02]  /*104f0*/  SHFL.IDX PT, R8, R78, 0x1, 0x1f ;  /* 0x00201f004e087f89 */ /* 0x0008a400000e0000 */
.L_x_1272:
        /* <DEDUP_REMOVED lines=18> */
.L_x_1273:
        /* <DEDUP_REMOVED lines=16> */
.L_x_1274:
[----:B----4-:R-:W-:Y:S01]  /*10720*/  IMAD R0, R0, c[0x0][0x538], RZ ;  /* 0x00014e0000007a24 */ /* 0x010fe200078e02ff */
[----:B------:R-:W-:Y:S04]  /*10730*/  BSSY B1, `(.L_x_1213) ;  /* 0x00000c5000017945 */ /* 0x000fe80003800000 */
[----:B--2---:R-:W-:-:S04]  /*10740*/  IADD3 R8, R0, R8, RZ ;  /* 0x0000000800087210 */ /* 0x004fc80007ffe0ff */
[----:B---3--:R-:W-:-:S13]  /*10750*/  ISETP.GT.AND P6, PT, R8, R9, PT ;  /* 0x000000090800720c */ /* 0x008fda0003fc4270 */
[----:B------:R-:W-:Y:S05]  /*10760*/  @P6 BRA `(.L_x_1214) ;  /* 0x0000024000006947 */ /* 0x000fea0003800000 */
.L_x_1218:
        /* <DEDUP_REMOVED lines=16> */
.L_x_1275:
        /* <DEDUP_REMOVED lines=16> */
.L_x_1276:
[----:B--2---:R-:W-:-:S05]  /*10970*/  IMAD R0, R0, c[0x0][0x538], RZ ;  /* 0x00014e0000007a24 */ /* 0x004fca00078e02ff */
[----:B------:R-:W-:-:S04]  /*10980*/  IADD3 R8, R0, R8, RZ ;  /* 0x0000000800087210 */ /* 0x000fc80007ffe0ff */
[----:B------:R-:W-:-:S13]  /*10990*/  ISETP.GT.AND P6, PT, R8, R9, PT ;  /* 0x000000090800720c */ /* 0x000fda0003fc4270 */
[----:B-1----:R-:W-:Y:S05]  /*109a0*/  @!P6 BRA `(.L_x_1218) ;  /* 0xfffffdc00000e947 */ /* 0x002fea000383ffff */
.L_x_1214:
[----:B------:R-:W-:-:S05]  /*109b0*/  IADD3 R8, -R0, R8, RZ ;  /* 0x0000000800087210 */ /* 0x000fca0007ffe1ff */
[----:B------:R-:W-:-:S05]  /*109c0*/  IMAD R0, R4, c[0x0][0x538], R8 ;  /* 0x00014e0004007a24 */ /* 0x000fca00078e0208 */
[----:B------:R-:W-:Y:S01]  /*109d0*/  ISETP.GT.AND P0, PT, R0, R9, PT ;  /* 0x000000090000720c */ /* 0x000fe20003f04270 */
[----:B------:R-:W-:-:S12]  /*109e0*/  BRA.DIV ~URZ, `(.L_x_1219) ;  /* 0x000037c27f007947 */ /* 0x000fd8000b800000 */
[----:B------:R-:W-:-:S04]  /*109f0*/  VOTE.ANY R5, PT, !P0 ;  /* 0x0000000000057806 */ /* 0x000fc800040e0100 */
.L_x_1277:
[----:B------:R-:W2:Y:S02]  /*10a00*/  POPC R0, R5 ;  /* 0x0000000500007309 */ /* 0x000ea40000000000 */
[----:B--2---:R-:W-:Y:S01]  /*10a10*/  IADD3 R211, R0, R211, RZ ;  /* 0x000000d300d37210 */ /* 0x004fe20007ffe0ff */
[----:B------:R-:W-:Y:S05]  /*10a20*/  BRA.DIV ~URZ, `(.L_x_1220) ;  /* 0x000037d27f007947 */ /* 0x000fea000b800000 */
[----:B------:R2:W3:Y:S04]  /*10a30*/  SHFL.IDX PT, R10, R6, R0, 0x1f ;  /* 0x00001f00060a7589 */ /* 0x0004e800000e0000 */
[----:B------:R2:W4:Y:S02]  /*10a40*/  SHFL.IDX PT, R7, R7, R0, 0x1f ;  /* 0x00001f0007077589 */ /* 0x00052400000e0000 */
.L_x_1278:
[----:B------:R-:W-:Y:S01]  /*10a50*/  ISETP.NE.AND P0, PT, R5, RZ, PT ;  /* 0x000000ff0500720c */ /* 0x000fe20003f05270 */
[----:B------:R-:W-:-:S12]  /*10a60*/  BSSY B0, `(.L_x_1221) ;  /* 0x0000005000007945 */ /* 0x000fd80003800000 */
[----:B------:R-:W-:Y:S05]  /*10a70*/  @!P0 BRA `(.L_x_1222) ;  /* 0x0000003000008947 */ /* 0x000fea0003800000 */
[----:B--2---:R-:W-:Y:S01]  /*10a80*/  IADD3 R0, R0, -0x1, RZ ;  /* 0xffffffff00007810 */ /* 0x004fe20007ffe0ff */
[----:B------:R-:W-:Y:S05]  /*10a90*/  BRA.DIV ~URZ, `(.L_x_1223) ;  /* 0x000038327f007947 */ /* 0x000fea000b800000 */
[----:B------:R2:W1:Y:S02]  /*10aa0*/  SHFL.IDX PT, R11, R4, R0, 0x1f ;  /* 0x00001f00040b7589 */ /* 0x00046400000e0000 */
.L_x_1222:
[----:B------:R-:W-:Y:S05]  /*10ab0*/  BSYNC B0 ;  /* 0x0000000000007941 */ /* 0x000fea0003800000 */
.L_x_1221:
        /* <DEDUP_REMOVED lines=66> */
.L_x_1225:
        /* <DEDUP_REMOVED lines=66> */
.L_x_1226:
[----:B------:R-:W-:Y:S05]  /*11300*/  BSYNC B0 ;  /* 0x0000000000007941 */ /* 0x000fea0003800000 */
.L_x_1224:
[----:B------:R-:W-:-:S04]  /*11310*/  LOP3.LUT R0, RZ, R0, RZ, 0x33, !PT ;  /* 0x00000000ff007212 */ /* 0x000fc800078e33ff */
[----:B------:R-:W-:Y:S01]  /*11320*/  IADD3 R209, R0, R10, RZ ;  /* 0x0000000a00d17210 */ /* 0x000fe20007ffe0ff */
[----:B------:R-:W-:Y:S05]  /*11330*/  BRA `(.L_x_1227) ;  /* 0x0000004000007947 */ /* 0x000fea0003800000 */
.L_x_1215:
[----:B------:R-:W-:Y:S01]  /*11340*/  IMAD.MOV.U32 R208, RZ, RZ, R9 ;  /* 0x000000ffffd07224 */ /* 0x000fe200078e0009 */
[----:B------:R-:W-:Y:S01]  /*11350*/  MOV R210, RZ ;  /* 0x000000ff00d27202 */ /* 0x000fe20000000f00 */
[----:B------:R-:W-:Y:S01]  /*11360*/  IMAD.MOV.U32 R209, RZ, RZ, RZ ;  /* 0x000000ffffd17224 */ /* 0x000fe200078e00ff */
[----:B------:R-:W-:Y:S02]  /*11370*/  MOV R211, c[0x0][0x53c] ;  /* 0x00014f0000d37a02 */ /* 0x000fe40000000f00 */
.L_x_1227:
[----:B------:R-:W-:Y:S05]  /*11380*/  BSYNC B1 ;  /* 0x0000000000017941 */ /* 0x000fea0003800000 */
.L_x_1213:
[----:B------:R-:W-:Y:S01]  /*11390*/  WARPSYNC 0xffffffff ;  /* 0xffffffff00007948 */ /* 0x000fe20003800000 */
[----:B------:R-:W-:Y:S01]  /*113a0*/  BAR.SYNC.DEFER_BLOCKING 0x4, 0x100 ;  /* 0x0104000000007b1d */ /* 0x000fe20000010000 */
[----:B------:R-:W-:-:S13]  /*113b0*/  ISETP.NE.AND P0, PT, R12, RZ, PT ;  /* 0x000000ff0c00720c */ /* 0x000fda0003f05270 */
[----:B------:R2:W-:Y:S04]  /*113c0*/  @!P0 STS.128 [0x18100], R208 ;  /* 0x018100d0ff008388 */ /* 0x0005e80000000c00 */
[----:B------:R-:W-:Y:S06]  /*113d0*/  BAR.ARV 0x5, 0x100 ;  /* 0x0144000000007b1d */ /* 0x000fec0000002000 */
.L_x_1208:
[----:B-1----:R-:W-:-:S13]  /*113e0*/  ISETP.GE.AND P0, PT, R211, c[0x0][0x53c], PT ;  /* 0x00014f00d3007a0c */ /* 0x002fda0003f06270 */
[----:B--23--:R-:W-:Y:S01]  /*113f0*/  @P0 CALL.REL.NOINC `(.L_x_1228) ;  /* 0x0000001000000944 */ /* 0x00cfe20003c00000 */
[----:B------:R-:W-:Y:S05]  /*11400*/  BRA `(.L_x_1229) ;  /* 0xffff062000007947 */ /* 0x000fea000383ffff */
.L_x_1228:
[----:B------:R-:W-:Y:S05]  /*11410*/  EXIT ;  /* 0x000000000000794d */ /* 0x000fea0003800000 */
.L_x_1111:
[----:B------:R-:W-:Y:S01]  /*11420*/  IMAD.MOV.U32 R0, RZ, RZ, R5 ;  /* 0x000000ffff007224 */ /* 0x000fe200078e0005 */
[----:B------:R-:W-:Y:S02]  /*11430*/  MOV R2, 0x1 ;  /* 0x0000000100027802 */ /* 0x000fe40000000f00 */
[----:B------:R-:W-:Y:S02]  /*11440*/  MOV R3, 0x11460 ;  /* 0x0001146000037802 */ /* 0x000fe40000000f00 */
[----:B--2---:R-:W-:Y:S05]  /*11450*/  CALL.REL.NOINC `($__internal_20_$__cuda_sm70_shflsync_up_p) ;  /* 0x00002fa000007944 */ /* 0x004fea0003c00000 */
[----:B------:R-:W-:Y:S01]  /*11460*/  MOV R0, R4 ;  /* 0x0000000400007202 */ /* 0x000fe20000000f00 */
[----:B------:R-:W-:Y:S05]  /*11470*/  BRA `(.L_x_1230) ;  /* 0xfffeefc000007947 */ /* 0x000fea000383ffff */
.L_x_1112:
[----:B------:R-:W-:Y:S01]  /*11480*/  IMAD.MOV.U32 R0, RZ, RZ, R5 ;  /* 0x000000ffff007224 */ /* 0x000fe200078e0005 */
[----:B------:R-:W-:Y:S02]  /*11490*/  MOV R2, 0x2 ;  /* 0x0000000200027802 */ /* 0x000fe40000000f00 */
[----:B------:R-:W-:Y:S02]  /*114a0*/  MOV R3, 0x114c0 ;  /* 0x000114c000037802 */ /* 0x000fe40000000f00 */
[----:B--2---:R-:W-:Y:S05]  /*114b0*/  CALL.REL.NOINC `($__internal_20_$__cuda_sm70_shflsync_up_p) ;  /* 0x00002f4000007944 */ /* 0x004fea0003c00000 */
[----:B------:R-:W-:Y:S01]  /*114c0*/  SEL R0, R4, RZ, P4 ;  /* 0x000000ff04007207 */ /* 0x000fe20002000000 */
[----:B------:R-:W-:Y:S01]  /*114d0*/  IMAD.MOV.U32 R2, RZ, RZ, 0x4 ;  /* 0x00000004ff027424 */ /* 0x000fe200078e00ff */
[----:B------:R-:W-:-:S03]  /*114e0*/  MOV R3, 0x11510 ;  /* 0x0001151000037802 */ /* 0x000fc60000000f00 */
[----:B------:R-:W-:Y:S02]  /*114f0*/  IMAD.IADD R0, R5, 0x1, R0 ;  /* 0x0000000105007824 */ /* 0x000fe400078e0200 */
[----:B------:R-:W-:Y:S05]  /*11500*/  CALL.REL.NOINC `($__internal_20_$__cuda_sm70_shflsync_up_p) ;  /* 0x00002ef000007944 */ /* 0x000fea0003c00000 */
        /* <DEDUP_REMOVED lines=12> */
[----:B------:R-:W-:Y:S02]  /*115d0*/  MOV R184, 0x1f ;  /* 0x0000001f00b87802 */ /* 0x000fe40000000f00 */
[----:B------:R-:W-:Y:S01]  /*115e0*/  MOV R3, 0x11620 ;  /* 0x0001162000037802 */ /* 0x000fe20000000f00 */
[----:B------:R-:W-:-:S04]  /*115f0*/  IMAD.IADD R4, R0, 0x1, R4 ;  /* 0x0000000100047824 */ /* 0x000fc800078e0204 */
[----:B------:R-:W-:Y:S02]  /*11600*/  IMAD.MOV.U32 R183, RZ, RZ, R4 ;  /* 0x000000ffffb77224 */ /* 0x000fe400078e0004 */
[----:B------:R-:W-:Y:S05]  /*11610*/  CALL.REL.NOINC `($__internal_19_$__cuda_sm70_shflsync_idx_p) ;  /* 0x00002d8000007944 */ /* 0x000fea0003c00000 */
[----:B------:R-:W-:Y:S01]  /*11620*/  MOV R0, R183 ;  /* 0x000000b700007202 */ /* 0x000fe20000000f00 */
[----:B------:R-:W-:Y:S05]  /*11630*/  BRA `(.L_x_1231) ;  /* 0xfffeef0000007947 */ /* 0x000fea000383ffff */
.L_x_1114:
[----:B------:R-:W-:Y:S02]  /*11640*/  SEL R0, RZ, 0x1, P0 ;  /* 0x00000001ff007807 */ /* 0x000fe40000000000 */
[----:B------:R-:W-:Y:S02]  /*11650*/  MOV R2, 0x11670 ;  /* 0x0001167000027802 */ /* 0x000fe40000000f00 */
[----:B--2---:R-:W-:Y:S05]  /*11660*/  CALL.REL.NOINC `($__internal_21_$__cuda_sm70_votesync_ballot) ;  /* 0x00002e0000007944 */ /* 0x004fea0003c00000 */
[----:B------:R-:W-:Y:S01]  /*11670*/  MOV R6, R0 ;  /* 0x0000000000067202 */ /* 0x000fe20000000f00 */
[----:B------:R-:W-:Y:S05]  /*11680*/  BRA `(.L_x_1232) ;  /* 0xfffeef4000007947 */ /* 0x000fea000383ffff */
.L_x_1115:
[----:B------:R-:W-:Y:S01]  /*11690*/  IMAD.MOV.U32 R183, RZ, RZ, R9 ;  /* 0x000000ffffb77224 */ /* 0x000fe200078e0009 */
[----:B------:R-:W-:Y:S01]  /*116a0*/  MOV R2, R0 ;  /* 0x0000000000027202 */ /* 0x000fe20000000f00 */
[----:B------:R-:W-:Y:S01]  /*116b0*/  IMAD.MOV.U32 R184, RZ, RZ, 0x1f ;  /* 0x0000001fffb87424 */ /* 0x000fe200078e00ff */
[----:B------:R-:W-:Y:S02]  /*116c0*/  MOV R3, 0x116e0 ;  /* 0x000116e000037802 */ /* 0x000fe40000000f00 */
[----:B------:R-:W-:Y:S05]  /*116d0*/  CALL.REL.NOINC `($__internal_19_$__cuda_sm70_shflsync_idx_p) ;  /* 0x00002cc000007944 */ /* 0x000fea0003c00000 */
[----:B------:R-:W-:Y:S01]  /*116e0*/  IMAD.MOV.U32 R209, RZ, RZ, R183 ;  /* 0x000000ffffd17224 */ /* 0x000fe200078e00b7 */
[----:B------:R-:W-:Y:S01]  /*116f0*/  MOV R183, R8 ;  /* 0x0000000800b77202 */ /* 0x000fe20000000f00 */
[----:B------:R-:W-:Y:S01]  /*11700*/  IMAD.MOV.U32 R5, RZ, RZ, RZ ;  /* 0x000000ffff057224 */ /* 0x000fe200078e00ff */
[----:B------:R-:W-:Y:S01]  /*11710*/  MOV R2, R0 ;  /* 0x0000000000027202 */ /* 0x000fe20000000f00 */
[----:B------:R-:W-:Y:S01]  /*11720*/  IMAD.MOV.U32 R184, RZ, RZ, 0x1f ;  /* 0x0000001fffb87424 */ /* 0x000fe200078e00ff */
[----:B------:R-:W-:-:S02]  /*11730*/  MOV R3, 0x11750 ;  /* 0x0001175000037802 */ /* 0x000fc40000000f00 */
[----:B------:R-:W-:Y:S05]  /*11740*/  CALL.REL.NOINC `($__internal_19_$__cuda_sm70_shflsync_idx_p) ;  /* 0x00002c5000007944 */ /* 0x000fea0003c00000 */
[----:B------:R-:W-:Y:S01]  /*11750*/  MOV R9, R183 ;  /* 0x000000b700097202 */ /* 0x000fe20000000f00 */
[----:B------:R-:W-:Y:S05]  /*11760*/  BRA `(.L_x_1233) ;  /* 0xfffeeec000007947 */ /* 0x000fea000383ffff */
.L_x_1118:
[----:B------:R-:W-:Y:S01]  /*11770*/  IMAD.MOV.U32 R183, RZ, RZ, R4 ;  /* 0x000000ffffb77224 */ /* 0x000fe200078e0004 */
[----:B------:R-:W-:Y:S01]  /*11780*/  MOV R2, R0 ;  /* 0x0000000000027202 */ /* 0x000fe20000000f00 */
[----:B------:R-:W-:Y:S01]  /*11790*/  IMAD.MOV.U32 R184, RZ, RZ, 0x1f ;  /* 0x0000001fffb87424 */ /* 0x000fe200078e00ff */
[----:B------:R-:W-:-:S02]  /*117a0*/  MOV R3, 0x117c0 ;  /* 0x000117c000037802 */ /* 0x000fc40000000f00 */
[----:B--23--:R-:W-:Y:S05]  /*117b0*/  CALL.REL.NOINC `($__internal_19_$__cuda_sm70_shflsync_idx_p) ;  /* 0x00002be000007944 */ /* 0x00cfea0003c00000 */
[----:B------:R-:W-:Y:S01]  /*117c0*/  MOV R5, R183 ;  /* 0x000000b700057202 */ /* 0x000fe20000000f00 */
[----:B------:R-:W-:Y:S05]  /*117d0*/  BRA `(.L_x_1117) ;  /* 0xfffeeeb000007947 */ /* 0x000fea000383ffff */
.L_x_1129:
[----:B------:R-:W-:Y:S01]  /*117e0*/  IMAD.MOV.U32 R183, RZ, RZ, R9 ;  /* 0x000000ffffb77224 */ /* 0x000fe200078e0009 */
[----:B------:R-:W-:Y:S01]  /*117f0*/  MOV R2, RZ ;  /* 0x000000ff00027202 */ /* 0x000fe20000000f00 */
[----:B------:R-:W-:Y:S01]  /*11800*/  IMAD.MOV.U32 R184, RZ, RZ, 0x181f ;  /* 0x0000181fffb87424 */ /* 0x000fe200078e00ff */
[----:B------:R-:W-:-:S02]  /*11810*/  MOV R3, 0x11830 ;  /* 0x0001183000037802 */ /* 0x000fc40000000f00 */
[----:B-----5:R-:W-:Y:S05]  /*11820*/  CALL.REL.NOINC `($__internal_19_$__cuda_sm70_shflsync_idx_p) ;  /* 0x00002b7000007944 */ /* 0x020fea0003c00000 */
[----:B------:R-:W-:Y:S01]  /*11830*/  MOV R8, R183 ;  /* 0x000000b700087202 */ /* 0x000fe20000000f00 */
[----:B------:R-:W-:Y:S05]  /*11840*/  BRA `(.L_x_1234) ;  /* 0xffff0e9000007947 */ /* 0x000fea000383ffff */
.L_x_1130:
[----:B------:R-:W-:Y:S01]  /*11850*/  IMAD.MOV.U32 R183, RZ, RZ, R12 ;  /* 0x000000ffffb77224 */ /* 0x000fe200078e000c */
[----:B------:R-:W-:Y:S01]  /*11860*/  MOV R2, RZ ;  /* 0x000000ff00027202 */ /* 0x000fe20000000f00 */
[----:B------:R-:W-:Y:S01]  /*11870*/  IMAD.MOV.U32 R184, RZ, RZ, 0x181f ;  /* 0x0000181fffb87424 */ /* 0x000fe200078e00ff */
[----:B------:R-:W-:-:S02]  /*11880*/  MOV R3, 0x118a0 ;  /* 0x000118a000037802 */ /* 0x000fc40000000f00 */
[----:B-12--5:R-:W-:Y:S05]  /*11890*/  CALL.REL.NOINC `($__internal_19_$__cuda_sm70_shflsync_idx_p) ;  /* 0x00002b0000007944 */ /* 0x026fea0003c00000 */
[----:B------:R-:W-:Y:S01]  /*118a0*/  MOV R0, R183 ;  /* 0x000000b700007202 */ /* 0x000fe20000000f00 */
[----:B------:R-:W-:Y:S05]  /*118b0*/  BRA `(.L_x_1235) ;  /* 0xffff0e4000007947 */ /* 0x000fea000383ffff */
.L_x_1133:
[----:B------:R-:W-:Y:S01]  /*118c0*/  IMAD.MOV.U32 R183, RZ, RZ, R9 ;  /* 0x000000ffffb77224 */ /* 0x000fe200078e0009 */
[----:B--2---:R-:W-:Y:S01]  /*118d0*/  MOV R2, 0x1 ;  /* 0x0000000100027802 */ /* 0x004fe20000000f00 */
[----:B------:R-:W-:Y:S01]  /*118e0*/  IMAD.MOV.U32 R184, RZ, RZ, 0x181f ;  /* 0x0000181fffb87424 */ /* 0x000fe200078e00ff */
[----:B------:R-:W-:-:S02]  /*118f0*/  MOV R3, 0x11910 ;  /* 0x0001191000037802 */ /* 0x000fc40000000f00 */
[----:B-1-345:R-:W-:Y:S05]  /*11900*/  CALL.REL.NOINC `($__internal_19_$__cuda_sm70_shflsync_idx_p) ;  /* 0x00002a9000007944 */ /* 0x03afea0003c00000 */
[----:B------:R-:W-:Y:S01]  /*11910*/  IMAD.MOV.U32 R8, RZ, RZ, R183 ;  /* 0x000000ffff087224 */ /* 0x000fe200078e00b7 */
[----:B------:R-:W-:Y:S01]  /*11920*/  MOV R2, 0x1 ;  /* 0x0000000100027802 */ /* 0x000fe20000000f00 */
[----:B------:R-:W-:Y:S01]  /*11930*/  IMAD.MOV.U32 R183, RZ, RZ, R12 ;  /* 0x000000ffffb77224 */ /* 0x000fe200078e000c */
[----:B------:R-:W-:-:S02]  /*11940*/  MOV R184, 0x181f ;  /* 0x0000181f00b87802 */ /* 0x000fc40000000f00 */
[----:B------:R-:W-:Y:S02]  /*11950*/  MOV R3, 0x11970 ;  /* 0x0001197000037802 */ /* 0x000fe40000000f00 */
[----:B------:R-:W-:Y:S05]  /*11960*/  CALL.REL.NOINC `($__internal_19_$__cuda_sm70_shflsync_idx_p) ;  /* 0x00002a3000007944 */ /* 0x000fea0003c00000 */
[----:B------:R-:W-:Y:S01]  /*11970*/  MOV R0, R183 ;  /* 0x000000b700007202 */ /* 0x000fe20000000f00 */
[----:B------:R-:W-:Y:S05]  /*11980*/  BRA `(.L_x_1236) ;  /* 0xffff0ef000007947 */ /* 0x000fea000383ffff */
.L_x_1136:
[----:B------:R-:W-:Y:S01]  /*11990*/  IMAD.MOV.U32 R183, RZ, RZ, R9 ;  /* 0x000000ffffb77224 */ /* 0x000fe200078e0009 */
[----:B-1----:R-:W-:Y:S01]  /*119a0*/  MOV R2, 0x2 ;  /* 0x0000000200027802 */ /* 0x002fe20000000f00 */
[----:B------:R-:W-:Y:S01]  /*119b0*/  IMAD.MOV.U32 R184, RZ, RZ, 0x181f ;  /* 0x0000181fffb87424 */ /* 0x000fe200078e00ff */
[----:B------:R-:W-:Y:S02]  /*119c0*/  MOV R3, 0x119e0 ;  /* 0x000119e000037802 */ /* 0x000fe40000000f00 */
[----:B--2345:R-:W-:Y:S05]  /*119d0*/  CALL.REL.NOINC `($__internal_19_$__cuda_sm70_shflsync_idx_p) ;  /* 0x000029c000007944 */ /* 0x03cfea0003c00000 */
[----:B------:R-:W-:Y:S01]  /*119e0*/  MOV R8, R183 ;  /* 0x000000b700087202 */ /* 0x000fe20000000f00 */
[----:B------:R-:W-:Y:S05]  /*119f0*/  BRA `(.L_x_1237) ;  /* 0xffff0fe000007947 */ /* 0x000fea000383ffff */
.L_x_1137:
[----:B------:R-:W-:Y:S01]  /*11a00*/  IMAD.MOV.U32 R183, RZ, RZ, R12 ;  /* 0x000000ffffb77224 */ /* 0x000fe200078e000c */
[----:B------:R-:W-:Y:S01]  /*11a10*/  MOV R2, 0x2 ;  /* 0x0000000200027802 */ /* 0x000fe20000000f00 */
[----:B------:R-:W-:Y:S01]  /*11a20*/  IMAD.MOV.U32 R184, RZ, RZ, 0x181f ;  /* 0x0000181fffb87424 */ /* 0x000fe200078e00ff */
[----:B------:R-:W-:Y:S02]  /*11a30*/  MOV R3, 0x11a50 ;  /* 0x00011a5000037802 */ /* 0x000fe40000000f00 */
[----:B-12345:R-:W-:Y:S05]  /*11a40*/  CALL.REL.NOINC `($__internal_19_$__cuda_sm70_shflsync_idx_p) ;  /* 0x0000295000007944 */ /* 0x03efea0003c00000 */
[----:B------:R-:W-:Y:S01]  /*11a50*/  MOV R0, R183 ;  /* 0x000000b700007202 */ /* 0x000fe20000000f00 */
[----:B------:R-:W-:Y:S05]  /*11a60*/  BRA `(.L_x_1238) ;  /* 0xffff0f9000007947 */ /* 0x000fea000383ffff */
.L_x_1140:
[----:B------:R-:W-:Y:S01]  /*11a70*/  IMAD.MOV.U32 R183, RZ, RZ, R9 ;  /* 0x000000ffffb77224 */ /* 0x000fe200078e0009 */
[----:B-1----:R-:W-:Y:S01]  /*11a80*/  MOV R2, 0x3 ;  /* 0x0000000300027802 */ /* 0x002fe20000000f00 */
[----:B------:R-:W-:Y:S01]  /*11a90*/  IMAD.MOV.U32 R184, RZ, RZ, 0x181f ;  /* 0x0000181fffb87424 */ /* 0x000fe200078e00ff */
[----:B------:R-:W-:-:S02]  /*11aa0*/  MOV R3, 0x11ac0 ;  /* 0x00011ac000037802 */ /* 0x000fc40000000f00 */
[----:B--2345:R-:W-:Y:S05]  /*11ab0*/  CALL.REL.NOINC `($__internal_19_$__cuda_sm70_shflsync_idx_p) ;  /* 0x000028e000007944 */ /* 0x03cfea0003c00000 */
        /* <DEDUP_REMOVED lines=8> */
.L_x_1143:
[----:B------:R-:W-:Y:S01]  /*11b40*/  IMAD.MOV.U32 R183, RZ, RZ, R5 ;  /* 0x000000ffffb77224 */ /* 0x000fe200078e0005 */
[----:B------:R-:W-:Y:S01]  /*11b50*/  MOV R2, RZ ;  /* 0x000000ff00027202 */ /* 0x000fe20000000f00 */
[----:B------:R-:W-:Y:S01]  /*11b60*/  IMAD.MOV.U32 R184, RZ, RZ, 0x181f ;  /* 0x0000181fffb87424 */ /* 0x000fe200078e00ff */
[----:B------:R-:W-:Y:S02]  /*11b70*/  MOV R3, 0x11b90 ;  /* 0x00011b9000037802 */ /* 0x000fe40000000f00 */
[----:B------:R-:W-:Y:S05]  /*11b80*/  CALL.REL.NOINC `($__internal_19_$__cuda_sm70_shflsync_idx_p) ;  /* 0x0000281000007944 */ /* 0x000fea0003c00000 */
[----:B------:R-:W-:Y:S01]  /*11b90*/  MOV R4, R183 ;  /* 0x000000b700047202 */ /* 0x000fe20000000f00 */
[----:B------:R-:W-:Y:S05]  /*11ba0*/  BRA `(.L_x_1240) ;  /* 0xffff295000007947 */ /* 0x000fea000383ffff */
.L_x_1144:
[----:B------:R-:W-:Y:S01]  /*11bb0*/  IMAD.MOV.U32 R183, RZ, RZ, R12 ;  /* 0x000000ffffb77224 */ /* 0x000fe200078e000c */
[----:B------:R-:W-:Y:S01]  /*11bc0*/  MOV R2, RZ ;  /* 0x000000ff00027202 */ /* 0x000fe20000000f00 */
[----:B------:R-:W-:Y:S01]  /*11bd0*/  IMAD.MOV.U32 R184, RZ, RZ, 0x181f ;  /* 0x0000181fffb87424 */ /* 0x000fe200078e00ff */
[----:B------:R-:W-:Y:S02]  /*11be0*/  MOV R3, 0x11c00 ;  /* 0x00011c0000037802 */ /* 0x000fe40000000f00 */
[----:B-12---:R-:W-:Y:S05]  /*11bf0*/  CALL.REL.NOINC `($__internal_19_$__cuda_sm70_shflsync_idx_p) ;  /* 0x000027a000007944 */ /* 0x006fea0003c00000 */
[C---:B------:R-:W-:Y:S01]  /*11c00*/  IADD3 R8, P0, R183.reuse, R106, RZ ;  /* 0x0000006ab7087210 */ /* 0x040fe20007f1e0ff */
[----:B------:R-:W-:Y:S01]  /*11c10*/  IMAD.MOV.U32 R184, RZ, RZ, 0x181f ;  /* 0x0000181fffb87424 */ /* 0x000fe200078e00ff */
[----:B------:R-:W-:-:S02]  /*11c20*/  IADD3 R6, P6, R183, R107, RZ ;  /* 0x0000006bb7067210 */ /* 0x000fc40007fde0ff */
[----:B------:R-:W-:Y:S01]  /*11c30*/  ISETP.GE.AND P5, PT, R182, c[0x0][0x1d4], PT ;  /* 0x00007500b6007a0c */ /* 0x000fe20003fa6270 */
[C---:B------:R-:W-:Y:S01]  /*11c40*/  IMAD.X R9, R4.reuse, 0x1, R101, P0 ;  /* 0x0000000104097824 */ /* 0x040fe200000e0665 */
[----:B------:R-:W-:Y:S01]  /*11c50*/  ISETP.GE.AND P2, PT, R187, c[0x0][0x1d4], PT ;  /* 0x00007500bb007a0c */ /* 0x000fe20003f46270 */
[----:B------:R-:W-:Y:S01]  /*11c60*/  IMAD.X R7, R4, 0x1, R102, P6 ;  /* 0x0000000104077824 */ /* 0x000fe200030e0666 */
[----:B------:R-:W-:Y:S02]  /*11c70*/  ISETP.GE.AND P0, PT, R188, c[0x0][0x1d4], PT ;  /* 0x00007500bc007a0c */ /* 0x000fe40003f06270 */
[----:B------:R-:W-:Y:S01]  /*11c80*/  IADD3 R2, P6, R183, R108, RZ ;  /* 0x0000006cb7027210 */ /* 0x000fe20007fde0ff */
[----:B------:R-:W-:Y:S01]  /*11c90*/  IMAD.MOV.U32 R183, RZ, RZ, R5 ;  /* 0x000000ffffb77224 */ /* 0x000fe200078e0005 */
        /* <DEDUP_REMOVED lines=12> */
[----:B-1----:R-:W-:Y:S05]  /*11d60*/  CALL.REL.NOINC `($__internal_19_$__cuda_sm70_shflsync_idx_p) ;  /* 0x0000263000007944 */ /* 0x002fea0003c00000 */
        /* <DEDUP_REMOVED lines=8> */
.L_x_1145:
[----:B------:R-:W-:Y:S01]  /*11df0*/  IMAD.MOV.U32 R183, RZ, RZ, R4 ;  /* 0x000000ffffb77224 */ /* 0x000fe200078e0004 */
[----:B------:R-:W-:Y:S01]  /*11e00*/  MOV R2, RZ ;  /* 0x000000ff00027202 */ /* 0x000fe20000000f00 */
[----:B------:R-:W-:Y:S01]  /*11e10*/  IMAD.MOV.U32 R184, RZ, RZ, 0x1c1f ;  /* 0x00001c1fffb87424 */ /* 0x000fe200078e00ff */
[----:B------:R-:W-:Y:S02]  /*11e20*/  MOV R3, 0x11e40 ;  /* 0x00011e4000037802 */ /* 0x000fe40000000f00 */
[----:B------:R-:W-:Y:S05]  /*11e30*/  CALL.REL.NOINC `($__internal_19_$__cuda_sm70_shflsync_idx_p) ;  /* 0x0000256000007944 */ /* 0x000fea0003c00000 */
[----:B------:R-:W-:Y:S01]  /*11e40*/  MOV R0, R183 ;  /* 0x000000b700007202 */ /* 0x000fe20000000f00 */
[----:B------:R-:W-:Y:S05]  /*11e50*/  BRA `(.L_x_1242) ;  /* 0xffff2a1000007947 */ /* 0x000fea000383ffff */
.L_x_1146:
[----:B------:R-:W-:Y:S01]  /*11e60*/  IMAD.MOV.U32 R183, RZ, RZ, R4 ;  /* 0x000000ffffb77224 */ /* 0x000fe200078e0004 */
[----:B------:R-:W-:Y:S01]  /*11e70*/  MOV R2, 0x1 ;  /* 0x0000000100027802 */ /* 0x000fe20000000f00 */
[----:B------:R-:W-:Y:S01]  /*11e80*/  IMAD.MOV.U32 R184, RZ, RZ, 0x1c1f ;  /* 0x00001c1fffb87424 */ /* 0x000fe200078e00ff */
[----:B------:R-:W-:Y:S02]  /*11e90*/  MOV R3, 0x11eb0 ;  /* 0x00011eb000037802 */ /* 0x000fe40000000f00 */
[----:B-1----:R-:W-:Y:S05]  /*11ea0*/  CALL.REL.NOINC `($__internal_19_$__cuda_sm70_shflsync_idx_p) ;  /* 0x000024f000007944 */ /* 0x002fea0003c00000 */
        /* <DEDUP_REMOVED lines=21> */
[C---:B------:R-:W-:Y:S02]  /*12000*/  ISETP.GT.AND P0, PT, R0.reuse, 0x18, PT ;  /* 0x000000180000780c */ /* 0x040fe40003f04270 */
        /* <DEDUP_REMOVED lines=45> */
[----:B------:R-:W-:Y:S05]  /*122e0*/  CALL.REL.NOINC `($__internal_18_$__cuda_sm70_shflsync_bfly_p) ;  /* 0x0000205000007944 */ /* 0x000fea0003c00000 */
[----:B------:R-:W-:Y:S01]  /*122f0*/  FMNMX.FTZ R100, R100, R0, !PT ;  /* 0x0000000064647209 */ /* 0x000fe20007810000 */
[----:B------:R-:W-:Y:S01]  /*12300*/  IMAD.MOV.U32 R0, RZ, RZ, 0x1 ;  /* 0x00000001ff007424 */ /* 0x000fe200078e00ff */
[----:B------:R-:W-:-:S03]  /*12310*/  MOV R2, 0x12340 ;  /* 0x0001234000027802 */ /* 0x000fc60000000f00 */
[----:B------:R-:W-:Y:S02]  /*12320*/  IMAD.MOV.U32 R4, RZ, RZ, R100 ;  /* 0x000000ffff047224 */ /* 0x000fe400078e0064 */
[----:B------:R-:W-:Y:S05]  /*12330*/  CALL.REL.NOINC `($__internal_18_$__cuda_sm70_shflsync_bfly_p) ;  /* 0x0000200000007944 */ /* 0x000fea0003c00000 */
[----:B------:R-:W-:Y:S01]  /*12340*/  FMNMX.FTZ R100, R100, R0, !PT ;  /* 0x0000000064647209 */ /* 0x000fe20007810000 */
[----:B------:R-:W-:Y:S01]  /*12350*/  IMAD.MOV.U32 R4, RZ, RZ, R5 ;  /* 0x000000ffff047224 */ /* 0x000fe200078e0005 */
[----:B------:R-:W-:Y:S01]  /*12360*/  MOV R2, 0x12390 ;  /* 0x0001239000027802 */ /* 0x000fe20000000f00 */
[----:B------:R-:W-:Y:S02]  /*12370*/  IMAD.MOV.U32 R0, RZ, RZ, 0x2 ;  /* 0x00000002ff007424 */ /* 0x000fe400078e00ff */
[----:B------:R-:W-:Y:S05]  /*12380*/  CALL.REL.NOINC `($__internal_18_$__cuda_sm70_shflsync_bfly_p) ;  /* 0x00001fb000007944 */ /* 0x000fea0003c00000 */
[----:B------:R-:W-:Y:S01]  /*12390*/  FMNMX.FTZ R4, R5, R0, !PT ;  /* 0x0000000005047209 */ /* 0x000fe20007810000 */
[----:B------:R-:W-:Y:S01]  /*123a0*/  IMAD.MOV.U32 R0, RZ, RZ, 0x1 ;  /* 0x00000001ff007424 */ /* 0x000fe200078e00ff */
[----:B------:R-:W-:Y:S02]  /*123b0*/  MOV R2, 0x123d0 ;  /* 0x000123d000027802 */ /* 0x000fe40000000f00 */
[----:B------:R-:W-:Y:S05]  /*123c0*/  CALL.REL.NOINC `($__internal_18_$__cuda_sm70_shflsync_bfly_p) ;  /* 0x00001f7000007944 */ /* 0x000fea0003c00000 */
[----:B------:R-:W-:Y:S01]  /*123d0*/  MOV R5, R0 ;  /* 0x0000000000057202 */ /* 0x000fe20000000f00 */
[----:B------:R-:W-:Y:S05]  /*123e0*/  BRA `(.L_x_1243) ;  /* 0xffff2b3000007947 */ /* 0x000fea000383ffff */
.L_x_1150:
[----:B------:R-:W-:Y:S01]  /*123f0*/  MOV R2, RZ ;  /* 0x000000ff00027202 */ /* 0x000fe20000000f00 */
[----:B------:R-:W-:Y:S01]  /*12400*/  IMAD.MOV.U32 R183, RZ, RZ, R5 ;  /* 0x000000ffffb77224 */ /* 0x000fe200078e0005 */
[----:B------:R-:W-:Y:S01]  /*12410*/  MOV R3, 0x12440 ;  /* 0x0001244000037802 */ /* 0x000fe20000000f00 */
[----:B------:R-:W-:Y:S02]  /*12420*/  IMAD.MOV.U32 R184, RZ, RZ, 0x181f ;  /* 0x0000181fffb87424 */ /* 0x000fe400078e00ff */
[----:B-1234-:R-:W-:Y:S05]  /*12430*/  CALL.REL.NOINC `($__internal_19_$__cuda_sm70_shflsync_idx_p) ;  /* 0x00001f6000007944 */ /* 0x01efea0003c00000 */
[----:B------:R-:W-:Y:S01]  /*12440*/  MOV R4, R183 ;  /* 0x000000b700047202 */ /* 0x000fe20000000f00 */
[----:B------:R-:W-:-:S05]  /*12450*/  BRA `(.L_x_1244) ;  /* 0xffff3ec000007947 */ /* 0x000fca000383ffff */
.L_x_1151:
[----:B------:R-:W-:Y:S01]  /*12460*/  MOV R2, RZ ;  /* 0x000000ff00027202 */ /* 0x000fe20000000f00 */
[----:B------:R-:W-:Y:S01]  /*12470*/  IMAD.MOV.U32 R183, RZ, RZ, R12 ;  /* 0x000000ffffb77224 */ /* 0x000fe200078e000c */
[----:B------:R-:W-:Y:S01]  /*12480*/  MOV R3, 0x124b0 ;  /* 0x000124b000037802 */ /* 0x000fe20000000f00 */
[----:B------:R-:W-:Y:S02]  /*12490*/  IMAD.MOV.U32 R184, RZ, RZ, 0x181f ;  /* 0x0000181fffb87424 */ /* 0x000fe400078e00ff */
[----:B-1234-:R-:W-:Y:S05]  /*124a0*/  CALL.REL.NOINC `($__internal_19_$__cuda_sm70_shflsync_idx_p) ;  /* 0x00001ef000007944 */ /* 0x01efea0003c00000 */
[----:B------:R-:W-:Y:S01]  /*124b0*/  ISETP.GE.AND P6, PT, R182, c[0x0][0x1d4], PT ;  /* 0x00007500b6007a0c */ /* 0x000fe20003fc6270 */
[----:B------:R-:W-:Y:S01]  /*124c0*/  IMAD.MOV.U32 R184, RZ, RZ, 0x181f ;  /* 0x0000181fffb87424 */ /* 0x000fe200078e00ff */
[----:B------:R-:W-:Y:S02]  /*124d0*/  IADD3 R2, P0, R183, R20, RZ ;  /* 0x00000014b7027210 */ /* 0x000fe40007f1e0ff */
[----:B------:R-:W-:Y:S02]  /*124e0*/  ISETP.GE.AND P5, PT, R187, c[0x0][0x1d4], PT ;  /* 0x00007500bb007a0c */ /* 0x000fe40003fa6270 */
[C---:B------:R-:W-:Y:S01]  /*124f0*/  IADD3 R6, P2, R183.reuse, R21, RZ ;  /* 0x00000015b7067210 */ /* 0x040fe20007f5e0ff */
[----:B------:R-:W-:Y:S01]  /*12500*/  IMAD.X R3, R4, 0x1, R13, P0 ;  /* 0x0000000104037824 */ /* 0x000fe200000e060d */
[----:B------:R-:W-:Y:S03]  /*12510*/  ISETP.GE.AND P0, PT, R188, c[0x0][0x1d4], PT ;  /* 0x00007500bc007a0c */ /* 0x000fe60003f06270 */
[C---:B------:R-:W-:Y:S02]  /*12520*/  IMAD.X R7, R4.reuse, 0x1, R14, P2 ;  /* 0x0000000104077824 */ /* 0x040fe400010e060e */
[----:B------:R-:W-:Y:S01]  /*12530*/  @!PT LDS RZ, [RZ] ;  /* 0x00000000fffff984 */ /* 0x000fe20000000800 */
[----:B------:R-:W-:Y:S01]  /*12540*/  @!PT LDS RZ, [RZ] ;  /* 0x00000000fffff984 */ /* 0x000fe20000000800 */
[----:B------:R-:W-:Y:S01]  /*12550*/  @!PT LDS RZ, [RZ] ;  /* 0x00000000fffff984 */ /* 0x000fe20000000800 */
[----:B------:R1:W-:Y:S04]  /*12560*/  LDGSTS.E.BYPASS.LTC128B.128 [R179+0x100], [R2.64], !P6 ;  /* 0x0010000002b37fae */ /* 0x0003e8000f101d46 */
[----:B------:R2:W-:Y:S01]  /*12570*/  LDGSTS.E.BYPASS.LTC128B.128 [R179+0x2100], [R6.64], !P5 ;  /* 0x0210000006b37fae */ /* 0x0005e2000e901d46 */
[----:B-1----:R-:W-:Y:S01]  /*12580*/  IADD3 R2, P2, R183, R22, RZ ;  /* 0x00000016b7027210 */ /* 0x002fe20007f5e0ff */
[----:B------:R-:W-:Y:S01]  /*12590*/  IMAD.MOV.U32 R183, RZ, RZ, R5 ;  /* 0x000000ffffb77224 */ /* 0x000fe200078e0005 */
[----:B------:R-:W-:Y:S02]  /*125a0*/  SEL R5, RZ, 0x10, P6 ;  /* 0x00000010ff057807 */ /* 0x000fe40003000000 */
[----:B--2---:R-:W-:Y:S01]  /*125b0*/  SEL R6, RZ, 0x10, P5 ;  /* 0x00000010ff067807 */ /* 0x004fe20002800000 */
[----:B------:R-:W-:Y:S01]  /*125c0*/  IMAD.X R3, R4, 0x1, R15, P2 ;  /* 0x0000000104037824 */ /* 0x000fe200010e060f */
[----:B------:R-:W-:Y:S04]  /*125d0*/  SEL R7, RZ, 0x10, P0 ;  /* 0x00000010ff077807 */ /* 0x000fe80000000000 */
[----:B------:R1:W-:Y:S02]  /*125e0*/  LDGSTS.E.BYPASS.LTC128B.128 [R179+0x4100], [R2.64], !P0 ;  /* 0x0410000002b37fae */ /* 0x0003e4000c101d46 */
[----:B-1----:R-:W-:Y:S01]  /*125f0*/  MOV R3, 0x12620 ;  /* 0x0001262000037802 */ /* 0x002fe20000000f00 */
[----:B------:R-:W-:Y:S02]  /*12600*/  IMAD.MOV.U32 R2, RZ, RZ, 0x1 ;  /* 0x00000001ff027424 */ /* 0x000fe400078e00ff */
[----:B------:R-:W-:Y:S05]  /*12610*/  CALL.REL.NOINC `($__internal_19_$__cuda_sm70_shflsync_idx_p) ;  /* 0x00001d8000007944 */ /* 0x000fea0003c00000 */
[----:B------:R-:W-:Y:S01]  /*12620*/  MOV R2, 0x1 ;  /* 0x0000000100027802 */ /* 0x000fe20000000f00 */
[----:B------:R-:W-:Y:S01]  /*12630*/  IMAD.MOV.U32 R4, RZ, RZ, R183 ;  /* 0x000000ffff047224 */ /* 0x000fe200078e00b7 */
[----:B------:R-:W-:Y:S01]  /*12640*/  MOV R184, 0x181f ;  /* 0x0000181f00b87802 */ /* 0x000fe20000000f00 */
[----:B------:R-:W-:Y:S01]  /*12650*/  IMAD.MOV.U32 R183, RZ, RZ, R12 ;  /* 0x000000ffffb77224 */ /* 0x000fe200078e000c */
[----:B------:R-:W-:Y:S02]  /*12660*/  MOV R3, 0x12680 ;  /* 0x0001268000037802 */ /* 0x000fe40000000f00 */
[----:B------:R-:W-:Y:S05]  /*12670*/  CALL.REL.NOINC `($__internal_19_$__cuda_sm70_shflsync_idx_p) ;  /* 0x00001d2000007944 */ /* 0x000fea0003c00000 */
[----:B------:R-:W-:Y:S01]  /*12680*/  MOV R0, R183 ;  /* 0x000000b700007202 */ /* 0x000fe20000000f00 */
[----:B------:R-:W-:-:S05]  /*12690*/  BRA `(.L_x_1245) ;  /* 0xffff3dd000007947 */ /* 0x000fca000383ffff */
.L_x_1154:
[----:B------:R-:W-:Y:S01]  /*126a0*/  MOV R2, RZ ;  /* 0x000000ff00027202 */ /* 0x000fe20000000f00 */
[----:B------:R-:W-:Y:S01]  /*126b0*/  IMAD.MOV.U32 R183, RZ, RZ, R5 ;  /* 0x000000ffffb77224 */ /* 0x000fe200078e0005 */
[----:B------:R-:W-:Y:S01]  /*126c0*/  MOV R3, 0x126f0 ;  /* 0x000126f000037802 */ /* 0x000fe20000000f00 */
[----:B------:R-:W-:Y:S02]  /*126d0*/  IMAD.MOV.U32 R184, RZ, RZ, 0x181f ;  /* 0x0000181fffb87424 */ /* 0x000fe400078e00ff */
[----:B-1----:R-:W-:Y:S05]  /*126e0*/  CALL.REL.NOINC `($__internal_19_$__cuda_sm70_shflsync_idx_p) ;  /* 0x00001cb000007944 */ /* 0x002fea0003c00000 */
[----:B------:R-:W-:Y:S01]  /*126f0*/  MOV R4, R183 ;  /* 0x000000b700047202 */ /* 0x000fe20000000f00 */
[----:B------:R-:W-:-:S05]  /*12700*/  BRA `(.L_x_1246) ;  /* 0xffff4ec000007947 */ /* 0x000fca000383ffff */
.L_x_1155:
[----:B------:R-:W-:Y:S01]  /*12710*/  MOV R2, RZ ;  /* 0x000000ff00027202 */ /* 0x000fe20000000f00 */
[----:B------:R-:W-:Y:S01]  /*12720*/  IMAD.MOV.U32 R183, RZ, RZ, R8 ;  /* 0x000000ffffb77224 */ /* 0x000fe200078e0008 */
[----:B------:R-:W-:Y:S01]  /*12730*/  MOV R3, 0x12760 ;  /* 0x0001276000037802 */ /* 0x000fe20000000f00 */
[----:B------:R-:W-:Y:S02]  /*12740*/  IMAD.MOV.U32 R184, RZ, RZ, 0x181f ;  /* 0x0000181fffb87424 */ /* 0x000fe400078e00ff */
[----:B-123--:R-:W-:Y:S05]  /*12750*/  CALL.REL.NOINC `($__internal_19_$__cuda_sm70_shflsync_idx_p) ;  /* 0x00001c4000007944 */ /* 0x00efea0003c00000 */
        /* <DEDUP_REMOVED lines=31> */
.L_x_1156:
[----:B-1----:R-:W-:Y:S01]  /*12950*/  MOV R2, RZ ;  /* 0x000000ff00027202 */ /* 0x002fe20000000f00 */
[----:B------:R-:W-:Y:S01]  /*12960*/  IMAD.MOV.U32 R183, RZ, RZ, R4 ;  /* 0x000000ffffb77224 */ /* 0x000fe200078e0004 */
[----:B------:R-:W-:Y:S01]  /*12970*/  MOV R3, 0x129a0 ;  /* 0x000129a000037802 */ /* 0x000fe20000000f00 */
[----:B------:R-:W-:Y:S02]  /*12980*/  IMAD.MOV.U32 R184, RZ, RZ, 0x1c1f ;  /* 0x00001c1fffb87424 */ /* 0x000fe400078e00ff */
[----:B------:R-:W-:Y:S05]  /*12990*/  CALL.REL.NOINC `($__internal_19_$__cuda_sm70_shflsync_idx_p) ;  /* 0x00001a0000007944 */ /* 0x000fea0003c00000 */
[----:B------:R-:W-:Y:S01]  /*129a0*/  MOV R0, R183 ;  /* 0x000000b700007202 */ /* 0x000fe20000000f00 */
[----:B------:R-:W-:-:S05]  /*129b0*/  BRA `(.L_x_1248) ;  /* 0xffff4f6000007947 */ /* 0x000fca000383ffff */
.L_x_1157:
[----:B------:R-:W-:Y:S01]  /*129c0*/  MOV R2, 0x1 ;  /* 0x0000000100027802 */ /* 0x000fe20000000f00 */
[----:B------:R-:W-:Y:S01]  /*129d0*/  IMAD.MOV.U32 R183, RZ, RZ, R4 ;  /* 0x000000ffffb77224 */ /* 0x000fe200078e0004 */
[----:B------:R-:W-:Y:S01]  /*129e0*/  MOV R3, 0x12a10 ;  /* 0x00012a1000037802 */ /* 0x000fe20000000f00 */
[----:B------:R-:W-:Y:S02]  /*129f0*/  IMAD.MOV.U32 R184, RZ, RZ, 0x1c1f ;  /* 0x00001c1fffb87424 */ /* 0x000fe400078e00ff */
[----:B--2---:R-:W-:Y:S05]  /*12a00*/  CALL.REL.NOINC `($__internal_19_$__cuda_sm70_shflsync_idx_p) ;  /* 0x0000199000007944 */ /* 0x004fea0003c00000 */
[----:B------:R-:W-:Y:S01]  /*12a10*/  FMNMX.FTZ R0, R10, R101, !PT ;  /* 0x000000650a007209 */ /* 0x000fe20007810000 */
[----:B------:R-:W-:Y:S03]  /*12a20*/  IMAD.IADD R5, R5, 0x1, R183 ;  /* 0x0000000105057824 */ /* 0x000fe600078e02b7 */
[----:B------:R-:W-:Y:S02]  /*12a30*/  FMNMX.FTZ R0, R136, R0, !PT ;  /* 0x0000000088007209 */ /* 0x000fe40007810000 */
[C---:B------:R-:W-:Y:S02]  /*12a40*/  ISETP.GT.AND P6, PT, R5.reuse, RZ, PT ;  /* 0x000000ff0500720c */ /* 0x040fe40003fc4270 */
[----:B------:R-:W-:Y:S02]  /*12a50*/  ISETP.GT.AND P5, PT, R5, 0x1, PT ;  /* 0x000000010500780c */ /* 0x000fe40003fa4270 */
[----:B------:R-:W-:Y:S02]  /*12a60*/  FSEL R9, R163, -INF , P6 ;  /* 0xff800000a3097808 */ /* 0x000fe40003000000 */
[----:B------:R-:W-:Y:S02]  /*12a70*/  ISETP.GT.AND P2, PT, R5, 0x8, PT ;  /* 0x000000080500780c */ /* 0x000fe40003f44270 */
[----:B------:R-:W-:Y:S02]  /*12a80*/  FSEL R25, R162, -INF , P5 ;  /* 0xff800000a2197808 */ /* 0x000fe40002800000 */
[----:B------:R-:W-:Y:S02]  /*12a90*/  FMNMX.FTZ R2, R9, R102, !PT ;  /* 0x0000006609027209 */ /* 0x000fe40007810000 */
[----:B------:R-:W-:Y:S02]  /*12aa0*/  ISETP.GT.AND P0, PT, R5, 0x9, PT ;  /* 0x000000090500780c */ /* 0x000fe40003f04270 */
[----:B------:R-:W-:Y:S02]  /*12ab0*/  FSEL R24, R161, -INF , P2 ;  /* 0xff800000a1187808 */ /* 0x000fe40001000000 */
[----:B------:R-:W-:Y:S02]  /*12ac0*/  FMNMX.FTZ R0, R35, R0, !PT ;  /* 0x0000000023007209 */ /* 0x000fe40007810000 */
[----:B------:R-:W-:Y:S02]  /*12ad0*/  FMNMX.FTZ R2, R25, R2, !PT ;  /* 0x0000000219027209 */ /* 0x000fe40007810000 */
[C---:B------:R-:W-:Y:S02]  /*12ae0*/  ISETP.GT.AND P6, PT, R5.reuse, 0x10, PT ;  /* 0x000000100500780c */ /* 0x040fe40003fc4270 */
[----:B------:R-:W-:Y:S02]  /*12af0*/  FSEL R23, R160, -INF , P0 ;  /* 0xff800000a0177808 */ /* 0x000fe40000000000 */
[----:B------:R-:W-:Y:S02]  /*12b00*/  FMNMX.FTZ R0, R34, R0, !PT ;  /* 0x0000000022007209 */ /* 0x000fe40007810000 */
        /* <DEDUP_REMOVED lines=40> */
[----:B------:R-:W-:Y:S02]  /*12d90*/  ISETP.GT.AND P0, PT, R5, 0x39, PT ;  /* 0x000000390500780c */ /* 0x000fe40003f04270 */
[----:B------:R-:W-:Y:S02]  /*12da0*/  FMNMX.FTZ R4, R13, R4, !PT ;  /* 0x000000040d047209 */ /* 0x000fe40007810000 */
[----:B------:R-:W-:Y:S02]  /*12db0*/  FSEL R6, R138, -INF , P2 ;  /* 0xff8000008a067808 */ /* 0x000fe40001000000 */
[----:B------:R-:W-:Y:S02]  /*12dc0*/  FMNMX.FTZ R0, R7, R0, !PT ;  /* 0x0000000007007209 */ /* 0x000fe40007810000 */
[----:B------:R-:W-:Y:S02]  /*12dd0*/  FMNMX.FTZ R4, R12, R4, !PT ;  /* 0x000000040c047209 */ /* 0x000fe40007810000 */
[----:B------:R-:W-:Y:S02]  /*12de0*/  FSEL R5, R137, -INF , P0 ;  /* 0xff80000089057808 */ /* 0x000fe40000000000 */
[----:B------:R-:W-:Y:S01]  /*12df0*/  FMNMX.FTZ R137, R6, R0, !PT ;  /* 0x0000000006897209 */ /* 0x000fe20007810000 */
[----:B------:R-:W-:Y:S01]  /*12e00*/  IMAD.MOV.U32 R0, RZ, RZ, 0x2 ;  /* 0x00000002ff007424 */ /* 0x000fe200078e00ff */
[----:B------:R-:W-:Y:S02]  /*12e10*/  FMNMX.FTZ R4, R11, R4, !PT ;  /* 0x000000040b047209 */ /* 0x000fe40007810000 */
[----:B------:R-:W-:Y:S02]  /*12e20*/  FMNMX.FTZ R137, R5, R137, !PT ;  /* 0x0000008905897209 */ /* 0x000fe40007810000 */
[----:B------:R-:W-:Y:S02]  /*12e30*/  MOV R2, 0x12e50 ;  /* 0x00012e5000027802 */ /* 0x000fe40000000f00 */
[----:B------:R-:W-:Y:S05]  /*12e40*/  CALL.REL.NOINC `($__internal_18_$__cuda_sm70_shflsync_bfly_p) ;  /* 0x000014f000007944 */ /* 0x000fea0003c00000 */
[----:B------:R-:W-:Y:S01]  /*12e50*/  FMNMX.FTZ R4, R4, R0, !PT ;  /* 0x0000000004047209 */ /* 0x000fe20007810000 */
[----:B------:R-:W-:Y:S01]  /*12e60*/  IMAD.MOV.U32 R0, RZ, RZ, 0x1 ;  /* 0x00000001ff007424 */ /* 0x000fe200078e00ff */
[----:B------:R-:W-:Y:S02]  /*12e70*/  MOV R2, 0x12e90 ;  /* 0x00012e9000027802 */ /* 0x000fe40000000f00 */
        /* <DEDUP_REMOVED lines=10> */
[----:B------:R-:W-:-:S05]  /*12f20*/  BRA `(.L_x_1249) ;  /* 0xffff50a000007947 */ /* 0x000fca000383ffff */
.L_x_1160:
[----:B------:R-:W-:Y:S01]  /*12f30*/  MOV R2, RZ ;  /* 0x000000ff00027202 */ /* 0x000fe20000000f00 */
[----:B------:R-:W-:Y:S01]  /*12f40*/  IMAD.MOV.U32 R183, RZ, RZ, R7 ;  /* 0x000000ffffb77224 */ /* 0x000fe200078e0007 */
[----:B------:R-:W-:Y:S01]  /*12f50*/  MOV R3, 0x12f80 ;  /* 0x00012f8000037802 */ /* 0x000fe20000000f00 */
[----:B------:R-:W-:Y:S02]  /*12f60*/  IMAD.MOV.U32 R184, RZ, RZ, 0x181f ;  /* 0x0000181fffb87424 */ /* 0x000fe400078e00ff */
[----:B-1234-:R-:W-:Y:S05]  /*12f70*/  CALL.REL.NOINC `($__internal_19_$__cuda_sm70_shflsync_idx_p) ;  /* 0x0000142000007944 */ /* 0x01efea0003c00000 */
[----:B------:R-:W-:Y:S01]  /*12f80*/  MOV R2, R183 ;  /* 0x000000b700027202 */ /* 0x000fe20000000f00 */
[----:B------:R-:W-:-:S05]  /*12f90*/  BRA `(.L_x_1250) ;  /* 0xffff6aa000007947 */ /* 0x000fca000383ffff */
.L_x_1163:
[----:B------:R-:W-:Y:S01]  /*12fa0*/  MOV R2, RZ ;  /* 0x000000ff00027202 */ /* 0x000fe20000000f00 */
[----:B------:R-:W-:Y:S01]  /*12fb0*/  IMAD.MOV.U32 R183, RZ, RZ, R5 ;  /* 0x000000ffffb77224 */ /* 0x000fe200078e0005 */
[----:B------:R-:W-:Y:S01]  /*12fc0*/  MOV R3, 0x12ff0 ;  /* 0x00012ff000037802 */ /* 0x000fe20000000f00 */
[----:B------:R-:W-:Y:S02]  /*12fd0*/  IMAD.MOV.U32 R184, RZ, RZ, 0x181f ;  /* 0x0000181fffb87424 */ /* 0x000fe400078e00ff */
[----:B-1----:R-:W-:Y:S05]  /*12fe0*/  CALL.REL.NOINC `($__internal_19_$__cuda_sm70_shflsync_idx_p) ;  /* 0x000013b000007944 */ /* 0x002fea0003c00000 */
[----:B------:R-:W-:Y:S01]  /*12ff0*/  MOV R4, R183 ;  /* 0x000000b700047202 */ /* 0x000fe20000000f00 */
[----:B------:R-:W-:-:S05]  /*13000*/  BRA `(.L_x_1251) ;  /* 0xffff7c5000007947 */ /* 0x000fca000383ffff */
.L_x_1164:
[----:B------:R-:W-:Y:S01]  /*13010*/  MOV R2, RZ ;  /* 0x000000ff00027202 */ /* 0x000fe20000000f00 */
[----:B------:R-:W-:Y:S01]  /*13020*/  IMAD.MOV.U32 R183, RZ, RZ, R8 ;  /* 0x000000ffffb77224 */ /* 0x000fe200078e0008 */
[----:B------:R-:W-:Y:S01]  /*13030*/  MOV R3, 0x13060 ;  /* 0x0001306000037802 */ /* 0x000fe20000000f00 */
[----:B------:R-:W-:Y:S02]  /*13040*/  IMAD.MOV.U32 R184, RZ, RZ, 0x181f ;  /* 0x0000181fffb87424 */ /* 0x000fe400078e00ff */
[----:B-123--:R-:W-:Y:S05]  /*13050*/  CALL.REL.NOINC `($__internal_19_$__cuda_sm70_shflsync_idx_p) ;  /* 0x0000134000007944 */ /* 0x00efea0003c00000 */
        /* <DEDUP_REMOVED lines=19> */
[----:B--2---:R-:W-:Y:S05]  /*13190*/  CALL.REL.NOINC `($__internal_19_$__cuda_sm70_shflsync_idx_p) ;  /* 0x0000120000007944 */ /* 0x004fea0003c00000 */
        /* <DEDUP_REMOVED lines=8> */
.L_x_1165:
[----:B------:R-:W-:Y:S02]  /*13220*/  MOV R0, 0x2 ;  /* 0x0000000200007802 */ /* 0x000fe40000000f00 */
        /* <DEDUP_REMOVED lines=16> */
.L_x_1167:
[----:B------:R-:W-:Y:S01]  /*13330*/  IMAD.MOV.U32 R4, RZ, RZ, R185 ;  /* 0x000000ffff047224 */ /* 0x000fe200078e00b9 */
[----:B------:R-:W-:-:S02]  /*13340*/  MOV R0, 0x2 ;  /* 0x0000000200007802 */ /* 0x000fc40000000f00 */
[----:B------:R-:W-:Y:S02]  /*13350*/  MOV R2, 0x13370 ;  /* 0x0001337000027802 */ /* 0x000fe40000000f00 */
[----:B------:R-:W-:Y:S05]  /*13360*/  CALL.REL.NOINC `($__internal_18_$__cuda_sm70_shflsync_bfly_p) ;  /* 0x00000fd000007944 */ /* 0x000fea0003c00000 */
[----:B------:R-:W-:Y:S05]  /*13370*/  BRA `(.L_x_1254) ;  /* 0xffff94d000007947 */ /* 0x000fea000383ffff */
.L_x_1168:
[----:B------:R-:W-:Y:S01]  /*13380*/  IMAD.MOV.U32 R4, RZ, RZ, R5 ;  /* 0x000000ffff047224 */ /* 0x000fe200078e0005 */
[----:B------:R-:W-:Y:S02]  /*13390*/  MOV R0, 0x1 ;  /* 0x0000000100007802 */ /* 0x000fe40000000f00 */
[----:B------:R-:W-:Y:S02]  /*133a0*/  MOV R2, 0x133c0 ;  /* 0x000133c000027802 */ /* 0x000fe40000000f00 */
[----:B-1----:R-:W-:Y:S05]  /*133b0*/  CALL.REL.NOINC `($__internal_18_$__cuda_sm70_shflsync_bfly_p) ;  /* 0x00000f8000007944 */ /* 0x002fea0003c00000 */
[----:B------:R-:W-:Y:S01]  /*133c0*/  FADD.FTZ R5, R5, R0 ;  /* 0x0000000005057221 */ /* 0x000fe20000010000 */
[----:B------:R-:W-:Y:S02]  /*133d0*/  MOV R4, R186 ;  /* 0x000000ba00047202 */ /* 0x000fe40000000f00 */
[----:B------:R-:W-:Y:S02]  /*133e0*/  MOV R0, 0x2 ;  /* 0x0000000200007802 */ /* 0x000fe40000000f00 */
[----:B------:R-:W-:Y:S02]  /*133f0*/  MOV R2, 0x13410 ;  /* 0x0001341000027802 */ /* 0x000fe40000000f00 */
[----:B------:R-:W-:Y:S05]  /*13400*/  CALL.REL.NOINC `($__internal_18_$__cuda_sm70_shflsync_bfly_p) ;  /* 0x00000f3000007944 */ /* 0x000fea0003c00000 */
[----:B------:R-:W-:Y:S01]  /*13410*/  FADD.FTZ R4, R186, R0 ;  /* 0x00000000ba047221 */ /* 0x000fe20000010000 */
[----:B------:R-:W-:Y:S02]  /*13420*/  MOV R0, 0x1 ;  /* 0x0000000100007802 */ /* 0x000fe40000000f00 */
[----:B------:R-:W-:-:S02]  /*13430*/  MOV R2, 0x13450 ;  /* 0x0001345000027802 */ /* 0x000fc40000000f00 */
[----:B------:R-:W-:Y:S05]  /*13440*/  CALL.REL.NOINC `($__internal_18_$__cuda_sm70_shflsync_bfly_p) ;  /* 0x00000ef000007944 */ /* 0x000fea0003c00000 */
[----:B------:R-:W-:Y:S01]  /*13450*/  MOV R3, R0 ;  /* 0x0000000000037202 */ /* 0x000fe20000000f00 */
[----:B------:R-:W-:Y:S05]  /*13460*/  BRA `(.L_x_1255) ;  /* 0xffff945000007947 */ /* 0x000fea000383ffff */
.L_x_1175:
[----:B--234-:R-:W-:Y:S01]  /*13470*/  IMAD.MOV.U32 R183, RZ, RZ, R9 ;  /* 0x000000ffffb77224 */ /* 0x01cfe200078e0009 */
[----:B------:R-:W-:Y:S01]  /*13480*/  MOV R2, RZ ;  /* 0x000000ff00027202 */ /* 0x000fe20000000f00 */
[----:B------:R-:W-:Y:S01]  /*13490*/  IMAD.MOV.U32 R184, RZ, RZ, 0x181f ;  /* 0x0000181fffb87424 */ /* 0x000fe200078e00ff */
[----:B------:R-:W-:-:S02]  /*134a0*/  MOV R3, 0x134c0 ;  /* 0x000134c000037802 */ /* 0x000fc40000000f00 */
[----:B-1----:R-:W-:Y:S05]  /*134b0*/  CALL.REL.NOINC `($__internal_19_$__cuda_sm70_shflsync_idx_p) ;  /* 0x00000ee000007944 */ /* 0x002fea0003c00000 */
[----:B------:R-:W-:Y:S01]  /*134c0*/  MOV R8, R183 ;  /* 0x000000b700087202 */ /* 0x000fe20000000f00 */
[----:B------:R-:W-:Y:S05]  /*134d0*/  BRA `(.L_x_1256) ;  /* 0xffffab3000007947 */ /* 0x000fea000383ffff */
.L_x_1176:
[----:B------:R-:W-:Y:S01]  /*134e0*/  IMAD.MOV.U32 R183, RZ, RZ, R11 ;  /* 0x000000ffffb77224 */ /* 0x000fe200078e000b */
[----:B------:R-:W-:Y:S01]  /*134f0*/  MOV R2, RZ ;  /* 0x000000ff00027202 */ /* 0x000fe20000000f00 */
[----:B------:R-:W-:Y:S01]  /*13500*/  IMAD.MOV.U32 R184, RZ, RZ, 0x181f ;  /* 0x0000181fffb87424 */ /* 0x000fe200078e00ff */
[----:B------:R-:W-:-:S02]  /*13510*/  MOV R3, 0x13530 ;  /* 0x0001353000037802 */ /* 0x000fc40000000f00 */
[----:B-123--:R-:W-:Y:S05]  /*13520*/  CALL.REL.NOINC `($__internal_19_$__cuda_sm70_shflsync_idx_p) ;  /* 0x00000e7000007944 */ /* 0x00efea0003c00000 */
[----:B------:R-:W-:Y:S01]  /*13530*/  MOV R0, R183 ;  /* 0x000000b700007202 */ /* 0x000fe20000000f00 */
[----:B------:R-:W-:Y:S05]  /*13540*/  BRA `(.L_x_1257) ;  /* 0xffffaae000007947 */ /* 0x000fea000383ffff */
.L_x_1179:
[----:B------:R-:W-:Y:S01]  /*13550*/  IMAD.MOV.U32 R183, RZ, RZ, R9 ;  /* 0x000000ffffb77224 */ /* 0x000fe200078e0009 */
[----:B--2---:R-:W-:Y:S01]  /*13560*/  MOV R2, 0x1 ;  /* 0x0000000100027802 */ /* 0x004fe20000000f00 */
[----:B------:R-:W-:Y:S01]  /*13570*/  IMAD.MOV.U32 R184, RZ, RZ, 0x181f ;  /* 0x0000181fffb87424 */ /* 0x000fe200078e00ff */
[----:B------:R-:W-:-:S02]  /*13580*/  MOV R3, 0x135a0 ;  /* 0x000135a000037802 */ /* 0x000fc40000000f00 */
[----:B-1-34-:R-:W-:Y:S05]  /*13590*/  CALL.REL.NOINC `($__internal_19_$__cuda_sm70_shflsync_idx_p) ;  /* 0x00000e0000007944 */ /* 0x01afea0003c00000 */
        /* <DEDUP_REMOVED lines=8> */
.L_x_1182:
[----:B------:R-:W-:Y:S01]  /*13620*/  IMAD.MOV.U32 R183, RZ, RZ, R9 ;  /* 0x000000ffffb77224 */ /* 0x000fe200078e0009 */
[----:B--2---:R-:W-:Y:S01]  /*13630*/  MOV R2, 0x2 ;  /* 0x0000000200027802 */ /* 0x004fe20000000f00 */
[----:B------:R-:W-:Y:S01]  /*13640*/  IMAD.MOV.U32 R184, RZ, RZ, 0x181f ;  /* 0x0000181fffb87424 */ /* 0x000fe200078e00ff */
[----:B------:R-:W-:Y:S02]  /*13650*/  MOV R3, 0x13670 ;  /* 0x0001367000037802 */ /* 0x000fe40000000f00 */
[----:B-1-34-:R-:W-:Y:S05]  /*13660*/  CALL.REL.NOINC `($__internal_19_$__cuda_sm70_shflsync_idx_p) ;  /* 0x00000d3000007944 */ /* 0x01afea0003c00000 */
[----:B------:R-:W-:Y:S01]  /*13670*/  MOV R8, R183 ;  /* 0x000000b700087202 */ /* 0x000fe20000000f00 */
[----:B------:R-:W-:Y:S05]  /*13680*/  BRA `(.L_x_1259) ;  /* 0xffffac7000007947 */ /* 0x000fea000383ffff */
.L_x_1183:
[----:B------:R-:W-:Y:S01]  /*13690*/  IMAD.MOV.U32 R183, RZ, RZ, R11 ;  /* 0x000000ffffb77224 */ /* 0x000fe200078e000b */
[----:B--2---:R-:W-:Y:S01]  /*136a0*/  MOV R2, 0x2 ;  /* 0x0000000200027802 */ /* 0x004fe20000000f00 */
[----:B------:R-:W-:Y:S01]  /*136b0*/  IMAD.MOV.U32 R184, RZ, RZ, 0x181f ;  /* 0x0000181fffb87424 */ /* 0x000fe200078e00ff */
[----:B------:R-:W-:Y:S02]  /*136c0*/  MOV R3, 0x136e0 ;  /* 0x000136e000037802 */ /* 0x000fe40000000f00 */
[----:B-1-34-:R-:W-:Y:S05]  /*136d0*/  CALL.REL.NOINC `($__internal_19_$__cuda_sm70_shflsync_idx_p) ;  /* 0x00000cc000007944 */ /* 0x01afea0003c00000 */
[----:B------:R-:W-:Y:S01]  /*136e0*/  MOV R0, R183 ;  /* 0x000000b700007202 */ /* 0x000fe20000000f00 */
[----:B------:R-:W-:Y:S05]  /*136f0*/  BRA `(.L_x_1260) ;  /* 0xffffac2000007947 */ /* 0x000fea000383ffff */
.L_x_1186:
[----:B------:R-:W-:Y:S01]  /*13700*/  IMAD.MOV.U32 R183, RZ, RZ, R9 ;  /* 0x000000ffffb77224 */ /* 0x000fe200078e0009 */
[----:B---3--:R-:W-:Y:S01]  /*13710*/  MOV R2, 0x3 ;  /* 0x0000000300027802 */ /* 0x008fe20000000f00 */
        /* <DEDUP_REMOVED lines=11> */
.L_x_1188:
[----:B------:R-:W-:Y:S01]  /*137d0*/  IMAD.MOV.U32 R183, RZ, RZ, R5 ;  /* 0x000000ffffb77224 */ /* 0x000fe200078e0005 */
[----:B------:R-:W-:Y:S01]  /*137e0*/  MOV R2, RZ ;  /* 0x000000ff00027202 */ /* 0x000fe20000000f00 */
[----:B------:R-:W-:Y:S01]  /*137f0*/  IMAD.MOV.U32 R184, RZ, RZ, 0x1c1f ;  /* 0x00001c1fffb87424 */ /* 0x000fe200078e00ff */
[----:B------:R-:W-:Y:S02]  /*13800*/  MOV R3, 0x13820 ;  /* 0x0001382000037802 */ /* 0x000fe40000000f00 */
[----:B------:R-:W-:Y:S05]  /*13810*/  CALL.REL.NOINC `($__internal_19_$__cuda_sm70_shflsync_idx_p) ;  /* 0x00000b8000007944 */ /* 0x000fea0003c00000 */
[----:B------:R-:W-:Y:S01]  /*13820*/  MOV R4, R183 ;  /* 0x000000b700047202 */ /* 0x000fe20000000f00 */
[----:B------:R-:W-:Y:S05]  /*13830*/  BRA `(.L_x_1262) ;  /* 0xffffaf9000007947 */ /* 0x000fea000383ffff */
.L_x_1189:
[----:B------:R-:W-:Y:S01]  /*13840*/  IMAD.MOV.U32 R183, RZ, RZ, R12 ;  /* 0x000000ffffb77224 */ /* 0x000fe200078e000c */
[----:B------:R-:W-:Y:S01]  /*13850*/  MOV R2, RZ ;  /* 0x000000ff00027202 */ /* 0x000fe20000000f00 */
[----:B------:R-:W-:Y:S01]  /*13860*/  IMAD.MOV.U32 R184, RZ, RZ, 0x1c1f ;  /* 0x00001c1fffb87424 */ /* 0x000fe200078e00ff */
[----:B------:R-:W-:Y:S02]  /*13870*/  MOV R3, 0x13890 ;  /* 0x0001389000037802 */ /* 0x000fe40000000f00 */
[----:B-12---:R-:W-:Y:S05]  /*13880*/  CALL.REL.NOINC `($__internal_19_$__cuda_sm70_shflsync_idx_p) ;  /* 0x00000b1000007944 */ /* 0x006fea0003c00000 */
[----:B------:R-:W-:Y:S01]  /*13890*/  MOV R0, R183 ;  /* 0x000000b700007202 */ /* 0x000fe20000000f00 */
[----:B------:R-:W-:Y:S05]  /*138a0*/  BRA `(.L_x_1263) ;  /* 0xffffaf4000007947 */ /* 0x000fea000383ffff */
.L_x_1192:
[----:B------:R-:W-:Y:S01]  /*138b0*/  IMAD.MOV.U32 R183, RZ, RZ, R5 ;  /* 0x000000ffffb77224 */ /* 0x000fe200078e0005 */
[----:B----4-:R-:W-:Y:S01]  /*138c0*/  MOV R2, 0x1 ;  /* 0x0000000100027802 */ /* 0x010fe20000000f00 */
[----:B------:R-:W-:Y:S01]  /*138d0*/  IMAD.MOV.U32 R184, RZ, RZ, 0x1c1f ;  /* 0x00001c1fffb87424 */ /* 0x000fe200078e00ff */
[----:B------:R-:W-:-:S02]  /*138e0*/  MOV R3, 0x13900 ;  /* 0x0001390000037802 */ /* 0x000fc40000000f00 */
[----:B-123--:R-:W-:Y:S05]  /*138f0*/  CALL.REL.NOINC `($__internal_19_$__cuda_sm70_shflsync_idx_p) ;  /* 0x00000aa000007944 */ /* 0x00efea0003c00000 */
        /* <DEDUP_REMOVED lines=8> */
.L_x_1196:
[----:B------:R-:W-:Y:S01]  /*13980*/  IMAD.MOV.U32 R183, RZ, RZ, R9 ;  /* 0x000000ffffb77224 */ /* 0x000fe200078e0009 */
[----:B------:R-:W-:Y:S01]  /*13990*/  MOV R2, RZ ;  /* 0x000000ff00027202 */ /* 0x000fe20000000f00 */
[----:B------:R-:W-:Y:S01]  /*139a0*/  IMAD.MOV.U32 R184, RZ, RZ, 0x181f ;  /* 0x0000181fffb87424 */ /* 0x000fe200078e00ff */
[----:B------:R-:W-:Y:S02]  /*139b0*/  MOV R3, 0x139d0 ;  /* 0x000139d000037802 */ /* 0x000fe40000000f00 */
[----:B------:R-:W-:Y:S05]  /*139c0*/  CALL.REL.NOINC `($__internal_19_$__cuda_sm70_shflsync_idx_p) ;  /* 0x000009d000007944 */ /* 0x000fea0003c00000 */
[----:B------:R-:W-:Y:S01]  /*139d0*/  MOV R8, R183 ;  /* 0x000000b700087202 */ /* 0x000fe20000000f00 */
[----:B------:R-:W-:Y:S05]  /*139e0*/  BRA `(.L_x_1265) ;  /* 0xffffc46000007947 */ /* 0x000fea000383ffff */
.L_x_1197:
[----:B------:R-:W-:Y:S01]  /*139f0*/  IMAD.MOV.U32 R183, RZ, RZ, R12 ;  /* 0x000000ffffb77224 */ /* 0x000fe200078e000c */
[----:B------:R-:W-:Y:S01]  /*13a00*/  MOV R2, RZ ;  /* 0x000000ff00027202 */ /* 0x000fe20000000f00 */
[----:B------:R-:W-:Y:S01]  /*13a10*/  IMAD.MOV.U32 R184, RZ, RZ, 0x181f ;  /* 0x0000181fffb87424 */ /* 0x000fe200078e00ff */
[----:B------:R-:W-:Y:S02]  /*13a20*/  MOV R3, 0x13a40 ;  /* 0x00013a4000037802 */ /* 0x000fe40000000f00 */
[----:B-12---:R-:W-:Y:S05]  /*13a30*/  CALL.REL.NOINC `($__internal_19_$__cuda_sm70_shflsync_idx_p) ;  /* 0x0000096000007944 */ /* 0x006fea0003c00000 */
[----:B------:R-:W-:Y:S01]  /*13a40*/  MOV R0, R183 ;  /* 0x000000b700007202 */ /* 0x000fe20000000f00 */
[----:B------:R-:W-:Y:S05]  /*13a50*/  BRA `(.L_x_1266) ;  /* 0xffffc41000007947 */ /* 0x000fea000383ffff */
.L_x_1200:
        /* <DEDUP_REMOVED lines=13> */
.L_x_1203:
[----:B------:R-:W-:Y:S01]  /*13b30*/  IMAD.MOV.U32 R183, RZ, RZ, R9 ;  /* 0x000000ffffb77224 */ /* 0x000fe200078e0009 */
[----:B-1----:R-:W-:Y:S01]  /*13b40*/  MOV R2, 0x2 ;  /* 0x0000000200027802 */ /* 0x002fe20000000f00 */
[----:B------:R-:W-:Y:S01]  /*13b50*/  IMAD.MOV.U32 R184, RZ, RZ, 0x181f ;  /* 0x0000181fffb87424 */ /* 0x000fe200078e00ff */
[----:B------:R-:W-:Y:S02]  /*13b60*/  MOV R3, 0x13b80 ;  /* 0x00013b8000037802 */ /* 0x000fe40000000f00 */
[----:B--234-:R-:W-:Y:S05]  /*13b70*/  CALL.REL.NOINC `($__internal_19_$__cuda_sm70_shflsync_idx_p) ;  /* 0x0000082000007944 */ /* 0x01cfea0003c00000 */
[----:B------:R-:W-:Y:S01]  /*13b80*/  MOV R8, R183 ;  /* 0x000000b700087202 */ /* 0x000fe20000000f00 */
[----:B------:R-:W-:Y:S05]  /*13b90*/  BRA `(.L_x_1268) ;  /* 0xffffc5b000007947 */ /* 0x000fea000383ffff */
.L_x_1204:
[----:B------:R-:W-:Y:S01]  /*13ba0*/  IMAD.MOV.U32 R183, RZ, RZ, R12 ;  /* 0x000000ffffb77224 */ /* 0x000fe200078e000c */
[----:B------:R-:W-:Y:S01]  /*13bb0*/  MOV R2, 0x2 ;  /* 0x0000000200027802 */ /* 0x000fe20000000f00 */
[----:B------:R-:W-:Y:S01]  /*13bc0*/  IMAD.MOV.U32 R184, RZ, RZ, 0x181f ;  /* 0x0000181fffb87424 */ /* 0x000fe200078e00ff */
[----:B------:R-:W-:Y:S02]  /*13bd0*/  MOV R3, 0x13bf0 ;  /* 0x00013bf000037802 */ /* 0x000fe40000000f00 */
[----:B-1234-:R-:W-:Y:S05]  /*13be0*/  CALL.REL.NOINC `($__internal_19_$__cuda_sm70_shflsync_idx_p) ;  /* 0x000007b000007944 */ /* 0x01efea0003c00000 */
[----:B------:R-:W-:Y:S01]  /*13bf0*/  MOV R0, R183 ;  /* 0x000000b700007202 */ /* 0x000fe20000000f00 */
[----:B------:R-:W-:Y:S05]  /*13c00*/  BRA `(.L_x_1269) ;  /* 0xffffc56000007947 */ /* 0x000fea000383ffff */
.L_x_1207:
[----:B------:R-:W-:Y:S01]  /*13c10*/  IMAD.MOV.U32 R183, RZ, RZ, R9 ;  /* 0x000000ffffb77224 */ /* 0x000fe200078e0009 */
[----:B-1----:R-:W-:Y:S01]  /*13c20*/  MOV R2, 0x3 ;  /* 0x0000000300027802 */ /* 0x002fe20000000f00 */
[----:B------:R-:W-:Y:S01]  /*13c30*/  IMAD.MOV.U32 R184, RZ, RZ, 0x181f ;  /* 0x0000181fffb87424 */ /* 0x000fe200078e00ff */
[----:B------:R-:W-:-:S02]  /*13c40*/  MOV R3, 0x13c60 ;  /* 0x00013c6000037802 */ /* 0x000fc40000000f00 */
[----:B--234-:R-:W-:Y:S05]  /*13c50*/  CALL.REL.NOINC `($__internal_19_$__cuda_sm70_shflsync_idx_p) ;  /* 0x0000074000007944 */ /* 0x01cfea0003c00000 */
        /* <DEDUP_REMOVED lines=8> */
.L_x_1209:
[----:B------:R-:W-:Y:S01]  /*13ce0*/  IMAD.MOV.U32 R183, RZ, RZ, R78 ;  /* 0x000000ffffb77224 */ /* 0x000fe200078e004e */
[----:B------:R-:W-:Y:S01]  /*13cf0*/  MOV R2, RZ ;  /* 0x000000ff00027202 */ /* 0x000fe20000000f00 */
[----:B------:R-:W-:Y:S01]  /*13d00*/  IMAD.MOV.U32 R184, RZ, RZ, 0x1f ;  /* 0x0000001fffb87424 */ /* 0x000fe200078e00ff */
[----:B------:R-:W-:Y:S02]  /*13d10*/  MOV R3, 0x13d30 ;  /* 0x00013d3000037802 */ /* 0x000fe40000000f00 */
[----:B-1----:R-:W-:Y:S05]  /*13d20*/  CALL.REL.NOINC `($__internal_19_$__cuda_sm70_shflsync_idx_p) ;  /* 0x0000067000007944 */ /* 0x002fea0003c00000 */
[----:B------:R-:W-:Y:S01]  /*13d30*/  MOV R9, R183 ;  /* 0x000000b700097202 */ /* 0x000fe20000000f00 */
[----:B------:R-:W-:Y:S05]  /*13d40*/  BRA `(.L_x_1271) ;  /* 0xffffc79000007947 */ /* 0x000fea000383ffff */
.L_x_1210:
[----:B------:R-:W-:Y:S01]  /*13d50*/  IMAD.MOV.U32 R183, RZ, RZ, R78 ;  /* 0x000000ffffb77224 */ /* 0x000fe200078e004e */
[----:B------:R-:W-:Y:S01]  /*13d60*/  MOV R2, 0x1 ;  /* 0x0000000100027802 */ /* 0x000fe20000000f00 */
[----:B------:R-:W-:Y:S01]  /*13d70*/  IMAD.MOV.U32 R184, RZ, RZ, 0x1f ;  /* 0x0000001fffb87424 */ /* 0x000fe200078e00ff */
[----:B------:R-:W-:Y:S02]  /*13d80*/  MOV R3, 0x13da0 ;  /* 0x00013da000037802 */ /* 0x000fe40000000f00 */
[----:B-123--:R-:W-:Y:S05]  /*13d90*/  CALL.REL.NOINC `($__internal_19_$__cuda_sm70_shflsync_idx_p) ;  /* 0x0000060000007944 */ /* 0x00efea0003c00000 */
[----:B------:R-:W-:Y:S01]  /*13da0*/  MOV R8, R183 ;  /* 0x000000b700087202 */ /* 0x000fe20000000f00 */
[----:B------:R-:W-:Y:S05]  /*13db0*/  BRA `(.L_x_1272) ;  /* 0xffffc74000007947 */ /* 0x000fea000383ffff */
.L_x_1211:
[----:B------:R-:W-:Y:S02]  /*13dc0*/  MOV R2, 0x1 ;  /* 0x0000000100027802 */ /* 0x000fe40000000f00 */
[----:B------:R-:W-:-:S02]  /*13dd0*/  MOV R3, 0x13df0 ;  /* 0x00013df000037802 */ /* 0x000fc40000000f00 */
[----:B--234-:R-:W-:Y:S05]  /*13de0*/  CALL.REL.NOINC `($__internal_20_$__cuda_sm70_shflsync_up_p) ;  /* 0x0000061000007944 */ /* 0x01cfea0003c00000 */
[----:B------:R-:W-:Y:S05]  /*13df0*/  BRA `(.L_x_1273) ;  /* 0xffffc82000007947 */ /* 0x000fea000383ffff */
.L_x_1212:
[----:B------:R-:W-:Y:S02]  /*13e00*/  MOV R2, 0x2 ;  /* 0x0000000200027802 */ /* 0x000fe40000000f00 */
[----:B------:R-:W-:-:S02]  /*13e10*/  MOV R3, 0x13e30 ;  /* 0x00013e3000037802 */ /* 0x000fc40000000f00 */
[----:B--23--:R-:W-:Y:S05]  /*13e20*/  CALL.REL.NOINC `($__internal_20_$__cuda_sm70_shflsync_up_p) ;  /* 0x000005d000007944 */ /* 0x00cfea0003c00000 */
        /* <DEDUP_REMOVED lines=24> */
.L_x_1216:
[----:B------:R-:W-:Y:S02]  /*13fb0*/  MOV R2, 0x1 ;  /* 0x0000000100027802 */ /* 0x000fe40000000f00 */
[----:B------:R-:W-:Y:S02]  /*13fc0*/  MOV R3, 0x13fe0 ;  /* 0x00013fe000037802 */ /* 0x000fe40000000f00 */
[----:B------:R-:W-:Y:S05]  /*13fd0*/  CALL.REL.NOINC `($__internal_20_$__cuda_sm70_shflsync_up_p) ;  /* 0x0000042000007944 */ /* 0x000fea0003c00000 */
[----:B------:R-:W-:Y:S01]  /*13fe0*/  MOV R2, R4 ;  /* 0x0000000400027202 */ /* 0x000fe20000000f00 */
[----:B------:R-:W-:Y:S05]  /*13ff0*/  BRA `(.L_x_1275) ;  /* 0xffffc87000007947 */ /* 0x000fea000383ffff */
.L_x_1217:
[----:B------:R-:W-:Y:S02]  /*14000*/  MOV R2, 0x2 ;  /* 0x0000000200027802 */ /* 0x000fe40000000f00 */
[----:B------:R-:W-:Y:S02]  /*14010*/  MOV R3, 0x14030 ;  /* 0x0001403000037802 */ /* 0x000fe40000000f00 */
        /* <DEDUP_REMOVED lines=25> */
.L_x_1219:
[----:B------:R-:W-:Y:S02]  /*141b0*/  SEL R0, RZ, 0x1, P0 ;  /* 0x00000001ff007807 */ /* 0x000fe40000000000 */
[----:B------:R-:W-:Y:S02]  /*141c0*/  MOV R2, 0x141e0 ;  /* 0x000141e000027802 */ /* 0x000fe40000000f00 */
[----:B-1----:R-:W-:Y:S05]  /*141d0*/  CALL.REL.NOINC `($__internal_21_$__cuda_sm70_votesync_ballot) ;  /* 0x0000029000007944 */ /* 0x002fea0003c00000 */
[----:B------:R-:W-:Y:S01]  /*141e0*/  MOV R5, R0 ;  /* 0x0000000000057202 */ /* 0x000fe20000000f00 */
[----:B------:R-:W-:Y:S05]  /*141f0*/  BRA `(.L_x_1277) ;  /* 0xffffc80000007947 */ /* 0x000fea000383ffff */
.L_x_1220:
[----:B------:R-:W-:Y:S01]  /*14200*/  IMAD.MOV.U32 R183, RZ, RZ, R6 ;  /* 0x000000ffffb77224 */ /* 0x000fe200078e0006 */
[----:B------:R-:W-:Y:S01]  /*14210*/  MOV R2, R0 ;  /* 0x0000000000027202 */ /* 0x000fe20000000f00 */
[----:B------:R-:W-:Y:S01]  /*14220*/  IMAD.MOV.U32 R184, RZ, RZ, 0x1f ;  /* 0x0000001fffb87424 */ /* 0x000fe200078e00ff */
[----:B------:R-:W-:Y:S02]  /*14230*/  MOV R3, 0x14250 ;  /* 0x0001425000037802 */ /* 0x000fe40000000f00 */
[----:B-1----:R-:W-:Y:S05]  /*14240*/  CALL.REL.NOINC `($__internal_19_$__cuda_sm70_shflsync_idx_p) ;  /* 0x0000015000007944 */ /* 0x002fea0003c00000 */
[----:B------:R-:W-:Y:S01]  /*14250*/  IMAD.MOV.U32 R10, RZ, RZ, R183 ;  /* 0x000000ffff0a7224 */ /* 0x000fe200078e00b7 */
[----:B------:R-:W-:Y:S01]  /*14260*/  MOV R2, R0 ;  /* 0x0000000000027202 */ /* 0x000fe20000000f00 */
[----:B------:R-:W-:Y:S01]  /*14270*/  IMAD.MOV.U32 R183, RZ, RZ, R7 ;  /* 0x000000ffffb77224 */ /* 0x000fe200078e0007 */
[----:B------:R-:W-:-:S02]  /*14280*/  MOV R184, 0x1f ;  /* 0x0000001f00b87802 */ /* 0x000fc40000000f00 */
[----:B------:R-:W-:Y:S02]  /*14290*/  MOV R3, 0x142b0 ;  /* 0x000142b000037802 */ /* 0x000fe40000000f00 */
[----:B------:R-:W-:Y:S05]  /*142a0*/  CALL.REL.NOINC `($__internal_19_$__cuda_sm70_shflsync_idx_p) ;  /* 0x000000f000007944 */ /* 0x000fea0003c00000 */
[----:B------:R-:W-:Y:S01]  /*142b0*/  MOV R7, R183 ;  /* 0x000000b700077202 */ /* 0x000fe20000000f00 */
[----:B------:R-:W-:Y:S05]  /*142c0*/  BRA `(.L_x_1278) ;  /* 0xffffc78000007947 */ /* 0x000fea000383ffff */
.L_x_1223:
[----:B------:R-:W-:Y:S01]  /*142d0*/  IMAD.MOV.U32 R183, RZ, RZ, R4 ;  /* 0x000000ffffb77224 */ /* 0x000fe200078e0004 */
[----:B------:R-:W-:Y:S01]  /*142e0*/  MOV R2, R0 ;  /* 0x0000000000027202 */ /* 0x000fe20000000f00 */
[----:B------:R-:W-:Y:S01]  /*142f0*/  IMAD.MOV.U32 R184, RZ, RZ, 0x1f ;  /* 0x0000001fffb87424 */ /* 0x000fe200078e00ff */
[----:B------:R-:W-:Y:S02]  /*14300*/  MOV R3, 0x14320 ;  /* 0x0001432000037802 */ /* 0x000fe40000000f00 */
[----:B-1-34-:R-:W-:Y:S05]  /*14310*/  CALL.REL.NOINC `($__internal_19_$__cuda_sm70_shflsync_idx_p) ;  /* 0x0000008000007944 */ /* 0x01afea0003c00000 */
[----:B------:R-:W-:Y:S01]  /*14320*/  MOV R11, R183 ;  /* 0x000000b7000b7202 */ /* 0x000fe20000000f00 */
[----:B------:R-:W-:Y:S05]  /*14330*/  BRA `(.L_x_1222) ;  /* 0xffffc77000007947 */ /* 0x000fea000383ffff */
        .weak           $__internal_18_$__cuda_sm70_shflsync_bfly_p
        .type           $__internal_18_$__cuda_sm70_shflsync_bfly_p,@function
        .size           $__internal_18_$__cuda_sm70_shflsync_bfly_p,($__internal_19_$__cuda_sm70_shflsync_idx_p - $__internal_18_$__cuda_sm70_shflsync_bfly_p)
$__internal_18_$__cuda_sm70_shflsync_bfly_p:
[----:B------:R-:W-:Y:S02]  /*14340*/  MOV R156, 0xffffffff ;  /* 0xffffffff009c7802 */ /* 0x000fe40000000f00 */
[----:B------:R-:W-:Y:S02]  /*14350*/  MOV R3, 0x1f ;  /* 0x0000001f00037802 */ /* 0x000fe40000000f00 */
[----:B------:R-:W-:Y:S04]  /*14360*/  WARPSYNC R156 ;  /* 0x0000009c00007348 */ /* 0x000fe80003800000 */
[----:B------:R1:W2:Y:S02]  /*14370*/  SHFL.BFLY PT, R0, R4, R0, R3 ;  /* 0x0c00000004007389 */ /* 0x0002a400000e0003 */
[----:B-1----:R-:W-:-:S04]  /*14380*/  MOV R3, 0x0 ;  /* 0x0000000000037802 */ /* 0x002fc80000000f00 */
[----:B--2---:R-:W-:Y:S05]  /*14390*/  RET.REL.NODEC R2 `(_ZN7cutlass13device_kernelIN5flash19enable_sm80_to_sm89INS1_16FlashAttnFwdSm80INS1_25CollectiveMainloopFwdSm80ILi8ELi1ELb0EN4cute5tupleIJNS5_1CILi128EEENS7_ILi64EEENS7_ILi192EEEEEELi192ENS_10bfloat16_tEfNS_4arch4Sm80ELb1ELb0ELb1ELb1ELb1ELb0ELb1ELb1EEENS1_21CollectiveEpilogueFwdINS6_IJS8_SA_S9_EEENS6_IJNS7_ILi1EEESI_SI_EEESC_SE_Li256ELb1ELb1ELb1ELb0EEENS1_36VarlenDynamicPersistentTileSchedulerILi128ELi64ELi256ELi256ELb1ELb1ELb0ELb1ELb1ELb1EEEEEEEEEvNT_6ParamsE) ;  /* 0xfffebc6002007950 */ /* 0x004fea0003c3ffff */
        .weak           $__internal_19_$__cuda_sm70_shflsync_idx_p
        .type           $__internal_19_$__cuda_sm70_shflsync_idx_p,@function
        .size           $__internal_19_$__cuda_sm70_shflsync_idx_p,($__internal_20_$__cuda_sm70_shflsync_up_p - $__internal_19_$__cuda_sm70_shflsync_idx_p)
$__internal_19_$__cuda_sm70_shflsync_idx_p:
[----:B------:R-:W-:-:S04]  /*143a0*/  MOV R213, 0xffffffff ;  /* 0xffffffff00d57802 */ /* 0x000fc80000000f00 */
[----:B------:R-:W-:Y:S04]  /*143b0*/  WARPSYNC R213 ;  /* 0x000000d500007348 */ /* 0x000fe80003800000 */
[----:B------:R1:W2:Y:S02]  /*143c0*/  SHFL.IDX PT, R183, R183, R2, R184 ;  /* 0x00000002b7b77389 */ /* 0x0002a400000e00b8 */
[----:B-1----:R-:W-:Y:S02]  /*143d0*/  MOV R2, R3 ;  /* 0x0000000300027202 */ /* 0x002fe40000000f00 */
[----:B------:R-:W-:-:S04]  /*143e0*/  MOV R3, 0x0 ;  /* 0x0000000000037802 */ /* 0x000fc80000000f00 */
[----:B--2---:R-:W-:Y:S05]  /*143f0*/  RET.REL.NODEC R2 `(_ZN7cutlass13device_kernelIN5flash19enable_sm80_to_sm89INS1_16FlashAttnFwdSm80INS1_25CollectiveMainloopFwdSm80ILi8ELi1ELb0EN4cute5tupleIJNS5_1CILi128EEENS7_ILi64EEENS7_ILi192EEEEEELi192ENS_10bfloat16_tEfNS_4arch4Sm80ELb1ELb0ELb1ELb1ELb1ELb0ELb1ELb1EEENS1_21CollectiveEpilogueFwdINS6_IJS8_SA_S9_EEENS6_IJNS7_ILi1EEESI_SI_EEESC_SE_Li256ELb1ELb1ELb1ELb0EEENS1_36VarlenDynamicPersistentTileSchedulerILi128ELi64ELi256ELi256ELb1ELb1ELb0ELb1ELb1ELb1EEEEEEEEEvNT_6ParamsE) ;  /* 0xfffebc0002007950 */ /* 0x004fea0003c3ffff */
        .weak           $__internal_20_$__cuda_sm70_shflsync_up_p
        .type           $__internal_20_$__cuda_sm70_shflsync_up_p,@function
        .size           $__internal_20_$__cuda_sm70_shflsync_up_p,($__internal_21_$__cuda_sm70_votesync_ballot - $__internal_20_$__cuda_sm70_shflsync_up_p)
$__internal_20_$__cuda_sm70_shflsync_up_p:
[----:B------:R-:W-:Y:S02]  /*14400*/  IMAD.MOV.U32 R4, RZ, RZ, RZ ;  /* 0x000000ffff047224 */ /* 0x000fe400078e00ff */
[----:B------:R-:W-:-:S04]  /*14410*/  IMAD.MOV.U32 R10, RZ, RZ, -0x1 ;  /* 0xffffffffff0a7424 */ /* 0x000fc800078e00ff */
[----:B------:R-:W-:Y:S04]  /*14420*/  WARPSYNC R10 ;  /* 0x0000000a00007348 */ /* 0x000fe80003800000 */
[----:B------:R1:W2:Y:S02]  /*14430*/  SHFL.UP PT, R4, R0, R2, R4 ;  /* 0x0400000200047389 */ /* 0x0002a400000e0004 */
[----:B-1----:R-:W-:Y:S02]  /*14440*/  MOV R2, R3 ;  /* 0x0000000300027202 */ /* 0x002fe40000000f00 */
[----:B------:R-:W-:-:S04]  /*14450*/  MOV R3, 0x0 ;  /* 0x0000000000037802 */ /* 0x000fc80000000f00 */
[----:B--2---:R-:W-:Y:S05]  /*14460*/  RET.REL.NODEC R2 `(_ZN7cutlass13device_kernelIN5flash19enable_sm80_to_sm89INS1_16FlashAttnFwdSm80INS1_25CollectiveMainloopFwdSm80ILi8ELi1ELb0EN4cute5tupleIJNS5_1CILi128EEENS7_ILi64EEENS7_ILi192EEEEEELi192ENS_10bfloat16_tEfNS_4arch4Sm80ELb1ELb0ELb1ELb1ELb1ELb0ELb1ELb1EEENS1_21CollectiveEpilogueFwdINS6_IJS8_SA_S9_EEENS6_IJNS7_ILi1EEESI_SI_EEESC_SE_Li256ELb1ELb1ELb1ELb0EEENS1_36VarlenDynamicPersistentTileSchedulerILi128ELi64ELi256ELi256ELb1ELb1ELb0ELb1ELb1ELb1EEEEEEEEEvNT_6ParamsE) ;  /* 0xfffebb9002007950 */ /* 0x004fea0003c3ffff */
        .weak           $__internal_21_$__cuda_sm70_votesync_ballot
        .type           $__internal_21_$__cuda_sm70_votesync_ballot,@function
        .size           $__internal_21_$__cuda_sm70_votesync_ballot,(.L_x_3131 - $__internal_21_$__cuda_sm70_votesync_ballot)
$__internal_21_$__cuda_sm70_votesync_ballot:
[----:B------:R-:W-:Y:S01]  /*14470*/  ISETP.NE.U32.AND P0, PT, R0, 0x1, PT ;  /* 0x000000010000780c */ /* 0x000fe20003f05070 */
[----:B------:R-:W-:-:S04]  /*14480*/  IMAD.MOV.U32 R3, RZ, RZ, -0x1 ;  /* 0xffffffffff037424 */ /* 0x000fc800078e00ff */
[----:B------:R-:W-:Y:S08]  /*14490*/  WARPSYNC R3 ;  /* 0x0000000300007348 */ /* 0x000ff00003800000 */
[----:B------:R-:W-:-:S04]  /*144a0*/  VOTE.ANY R0, PT, !P0 ;  /* 0x0000000000007806 */ /* 0x000fc800040e0100 */
[----:B------:R-:W-:Y:S01]  /*144b0*/  LOP3.LUT R0, R0, R3, RZ, 0xc0, !PT ;  /* 0x0000000300007212 */ /* 0x000fe200078ec0ff */
[----:B------:R-:W-:-:S04]  /*144c0*/  IMAD.MOV.U32 R3, RZ, RZ, 0x0 ;  /* 0x00000000ff037424 */ /* 0x000fc800078e00ff */
[----:B------:R-:W-:Y:S05]  /*144d0*/  RET.REL.NODEC R2 `(_ZN7cutlass13device_kernelIN5flash19enable_sm80_to_sm89INS1_16FlashAttnFwdSm80INS1_25CollectiveMainloopFwdSm80ILi8ELi1ELb0EN4cute5tupleIJNS5_1CILi128EEENS7_ILi64EEENS7_ILi192EEEEEELi192ENS_10bfloat16_tEfNS_4arch4Sm80ELb1ELb0ELb1ELb1ELb1ELb0ELb1ELb1EEENS1_21CollectiveEpilogueFwdINS6_IJS8_SA_S9_EEENS6_IJNS7_ILi1EEESI_SI_EEESC_SE_Li256ELb1ELb1ELb1ELb0EEENS1_36VarlenDynamicPersistentTileSchedulerILi128ELi64ELi256ELi256ELb1ELb1ELb0ELb1ELb1ELb1EEEEEEEEEvNT_6ParamsE) ;  /* 0xfffebb2002007950 */ /* 0x000fea0003c3ffff */
.L_x_1279:
        /* <DEDUP_REMOVED lines=10> */
.L_x_3131:


//--------------------- .text._ZN7cutlass13device_kernelIN5flash19enable_sm80_to_sm89INS1_16FlashAttnFwdSm80INS1_25CollectiveMainloopFwdSm80ILi8ELi1ELb0EN4cute5tupleIJNS5_1CILi128EEENS7_ILi64EEENS7_ILi192EEEEEELi192ENS_10bfloat16_tEfNS_4arch4Sm80ELb1ELb0ELb1ELb1ELb1ELb1ELb1ELb1EEENS1_21CollectiveEpilogueFwdINS6_IJS8_SA_S9_EEENS6_IJNS7_ILi1EEESI_SI_EEESC_SE_Li256ELb1ELb1ELb1ELb0EEENS1_36VarlenDynamicPersistentTileSchedulerILi128ELi64ELi256ELi256ELb1ELb1ELb0ELb1ELb1ELb1EEEEEEEEEvNT_6ParamsE --------------------------
	.section	.text._ZN7cutlass13device_kernelIN5flash19enable_sm80_to_sm89INS1_16FlashAttnFwdSm80INS1_25CollectiveMainloopFwdSm80ILi8ELi1ELb0EN4cute5tupleIJNS5_1CILi128EEENS7_ILi64EEENS7_ILi192EEEEEELi192ENS_10bfloat16_tEfNS_4arch4Sm80ELb1ELb0ELb1ELb1ELb1ELb1ELb1ELb1EEENS1_21CollectiveEpilogueFwdINS6_IJS8_SA_S9_EEENS6_IJNS7_ILi1EEESI_SI_EEESC_SE_Li256ELb1ELb1ELb1ELb0EEENS1_36VarlenDynamicPersistentTileSchedulerILi128ELi64ELi256ELi256ELb1ELb1ELb0ELb1ELb1ELb1EEEEEEEEEvNT_6ParamsE,"ax",@progbits
	.sectioninfo	@"SHI_REGISTERS=255"
	.align	128
.text._ZN7cutlass13device_kernelIN5flash19enable_sm80_to_sm89INS1_16FlashAttnFwdSm80INS1_25CollectiveMainloopFwdSm80ILi8ELi1ELb0EN4cute5tupleIJNS5_1CILi128EEENS7_ILi64EEENS7_ILi192EEEEEELi192ENS_10bfloat16_tEfNS_4arch4Sm80ELb1ELb0ELb1ELb1ELb1ELb1ELb1ELb1EEENS1_21CollectiveEpilogueFwdINS6_IJS8_SA_S9_EEENS6_IJNS7_ILi1EEESI_SI_EEESC_SE_Li256ELb1ELb1ELb1ELb0EEENS1_36VarlenDynamicPersistentTileSchedulerILi128ELi64ELi256ELi256ELb1ELb1ELb0ELb1ELb1ELb1EEEEEEEEEvNT_6ParamsE:
        .type           _ZN7cutlass13device_kernelIN5flash19enable_sm80_to_sm89INS1_16FlashAttnFwdSm80INS1_25CollectiveMainloopFwdSm80ILi8ELi1ELb0EN4cute5tupleIJNS5_1CILi128EEENS7_ILi64EEENS7_ILi192EEEEEELi192ENS_10bfloat16_tEfNS_4arch4Sm80ELb1ELb0ELb1ELb1ELb1ELb1ELb1ELb1EEENS1_21CollectiveEpilogueFwdINS6_IJS8_SA_S9_EEENS6_IJNS7_ILi1EEESI_SI_EEESC_SE_Li256ELb1ELb1ELb1ELb0EEENS1_36VarlenDynamicPersistentTileSchedulerILi128ELi64ELi256ELi256ELb1ELb1ELb0ELb1ELb1ELb1EEEEEEEEEvNT_6ParamsE,@function
        .size           _ZN7cutlass13device_kernelIN5flash19enable_sm80_to_sm89INS1_16FlashAttnFwdSm80INS1_25CollectiveMainloopFwdSm80ILi8ELi1ELb0EN4cute5tupleIJNS5_1CILi128EEENS7_ILi64EEENS7_ILi192EEEEEELi192ENS_10bfloat16_tEfNS_4arch4Sm80ELb1ELb0ELb1ELb1ELb1ELb1ELb1ELb1EEENS1_21CollectiveEpilogueFwdINS6_IJS8_SA_S9_EEENS6_IJNS7_ILi1EEESI_SI_EEESC_SE_Li256ELb1ELb1ELb1ELb0EEENS1_36VarlenDynamicPersistentTileSchedulerILi128ELi64ELi256ELi256ELb1ELb1ELb0ELb1ELb1ELb1EEEEEEEEEvNT_6ParamsE,(.L_x_3136 - _ZN7cutlass13device_kernelIN5flash19enable_sm80_to_sm89INS1_16FlashAttnFwdSm80INS1_25CollectiveMainloopFwdSm80ILi8ELi1ELb0EN4cute5tupleIJNS5_1CILi128EEENS7_ILi64EEENS7_ILi192EEEEEELi192ENS_10bfloat16_tEfNS_4arch4Sm80ELb1ELb0ELb1ELb1ELb1ELb1ELb1ELb1EEENS1_21CollectiveEpilogueFwdINS6_IJS8_SA_S9_EEENS6_IJNS7_ILi1EEESI_SI_EEESC_SE_Li256ELb1ELb1ELb1ELb0EEENS1_36VarlenDynamicPersistentTileSchedulerILi128ELi64ELi256ELi256ELb1ELb1ELb0ELb1ELb1ELb1EEEEEEEEEvNT_6ParamsE)
        .other          _ZN7cutlass13device_kernelIN5flash19enable_sm80_to_sm89INS1_16FlashAttnFwdSm80INS1_25CollectiveMainloopFwdSm80ILi8ELi1ELb0EN4cute5tupleIJNS5_1CILi128EEENS7_ILi64EEENS7_ILi192EEEEEELi192ENS_10bfloat16_tEfNS_4arch4Sm80ELb1ELb0ELb1ELb1ELb1ELb1ELb1ELb1EEENS1_21CollectiveEpilogueFwdINS6_IJS8_SA_S9_EEENS6_IJNS7_ILi1EEESI_SI_EEESC_SE_Li256ELb1ELb1ELb1ELb0EEENS1_36VarlenDynamicPersistentTileSchedulerILi128ELi64ELi256ELi256ELb1ELb1ELb0ELb1ELb1ELb1EEEEEEEEEvNT_6ParamsE,@"STO_CUDA_ENTRY STV_DEFAULT"
_ZN7cutlass13device_kernelIN5flash19enable_sm80_to_sm89INS1_16FlashAttnFwdSm80INS1_25CollectiveMainloopFwdSm80ILi8ELi1ELb0EN4cute5tupleIJNS5_1CILi128EEENS7_ILi64EEENS7_ILi192EEEEEELi192ENS_10bfloat16_tEfNS_4arch4Sm80ELb1ELb0ELb1ELb1ELb1ELb1ELb1ELb1EEENS1_21CollectiveEpilogueFwdINS6_IJS8_SA_S9_EEENS6_IJNS7_ILi1EEESI_SI_EEESC_SE_Li256ELb1ELb1ELb1ELb0EEENS1_36VarlenDynamicPersistentTileSchedulerILi128ELi64ELi256ELi256ELb1ELb1ELb0ELb1ELb1ELb1EEEEEEEEEvNT_6ParamsE:
        /* <DEDUP_REMOVED lines=52> */
.L_x_1285:
        /* <DEDUP_REMOVED lines=16> */
.L_x_1474:
        /* <DEDUP_REMOVED lines=16> */
.L_x_1475:
[----:B---3--:R-:W-:-:S05]  /*0540*/  IMAD R0, R0, c[0x0][0x538], RZ ;  /* 0x00014e0000007a24 */ /* 0x008fca00078e02ff */
[----:B------:R-:W-:-:S04]  /*0550*/  IADD3 R6, R0, R6, RZ ;  /* 0x0000000600067210 */ /* 0x000fc80007ffe0ff */
[----:B------:R-:W-:-:S13]  /*0560*/  ISETP.GT.AND P0, PT, R6, UR4, PT ;  /* 0x0000000406007c0c */ /* 0x000fda000bf04270 */
[----:B-12---:R-:W-:Y:S05]  /*0570*/  @!P0 BRA `(.L_x_1285) ;  /* 0xfffffdc000008947 */ /* 0x006fea000383ffff */
.L_x_1281:
[----:B------:R-:W-:-:S05]  /*0580*/  IADD3 R11, -R0, R6, RZ ;  /* 0x00000006000b7210 */ /* 0x000fca0007ffe1ff */
[----:B------:R-:W-:-:S05]  /*0590*/  IMAD R0, R4, c[0x0][0x538], R11 ;  /* 0x00014e0004007a24 */ /* 0x000fca00078e020b */
[----:B------:R-:W-:Y:S01]  /*05a0*/  ISETP.GT.AND P0, PT, R0, UR4, PT ;  /* 0x0000000400007c0c */ /* 0x000fe2000bf04270 */
[----:B------:R-:W-:-:S12]  /*05b0*/  BRA.DIV ~URZ, `(.L_x_1286) ;  /* 0x0001e0527f007947 */ /* 0x000fd8000b800000 */
[----:B------:R-:W-:-:S04]  /*05c0*/  VOTE.ANY R10, PT, !P0 ;  /* 0x00000000000a7806 */ /* 0x000fc800040e0100 */
.L_x_1476:
[----:B------:R-:W1:Y:S02]  /*05d0*/  POPC R5, R10 ;  /* 0x0000000a00057309 */ /* 0x000e640000000000 */
[----:B-12---:R-:W-:Y:S01]  /*05e0*/  IADD3 R247, R5, R7, RZ ;  /* 0x0000000705f77210 */ /* 0x006fe20007ffe0ff */
[----:B------:R-:W-:Y:S05]  /*05f0*/  BRA.DIV ~URZ, `(.L_x_1287) ;  /* 0x0001e0627f007947 */ /* 0x000fea000b800000 */
[----:B------:R1:W2:Y:S01]  /*0600*/  SHFL.IDX PT, R12, R9, R5, 0x1f ;  /* 0x00001f05090c7589 */ /* 0x0002a200000e0000 */
[----:B------:R-:W-:-:S03]  /*0610*/  MOV R6, RZ ;  /* 0x000000ff00067202 */ /* 0x000fc60000000f00 */
[----:B------:R1:W3:Y:S04]  /*0620*/  SHFL.IDX PT, R9, R8, R5, 0x1f ;  /* 0x00001f0508097589 */ /* 0x0002e800000e0000 */
.L_x_1477:
[----:B------:R-:W-:Y:S01]  /*0630*/  ISETP.NE.AND P0, PT, R10, RZ, PT ;  /* 0x000000ff0a00720c */ /* 0x000fe20003f05270 */
[----:B------:R-:W-:-:S12]  /*0640*/  BSSY B0, `(.L_x_1288) ;  /* 0x0000005000007945 */ /* 0x000fd80003800000 */
[----:B------:R-:W-:Y:S05]  /*0650*/  @!P0 BRA `(.L_x_1289) ;  /* 0x0000003000008947 */ /* 0x000fea0003800000 */
[----:B------:R-:W-:Y:S01]  /*0660*/  IADD3 R0, R5, -0x1, RZ ;  /* 0xffffffff05007810 */ /* 0x000fe20007ffe0ff */
[----:B------:R-:W-:Y:S05]  /*0670*/  BRA.DIV ~URZ, `(.L_x_1290) ;  /* 0x0001e0c27f007947 */ /* 0x000fea000b800000 */
[----:B------:R4:W1:Y:S02]  /*0680*/  SHFL.IDX PT, R6, R4, R0, 0x1f ;  /* 0x00001f0004067589 */ /* 0x00086400000e0000 */
.L_x_1289:
[----:B------:R-:W-:Y:S05]  /*0690*/  BSYNC B0 ;  /* 0x0000000000007941 */ /* 0x000fea0003800000 */
.L_x_1288:
[----:B---3--:R-:W-:Y:S01]  /*06a0*/  ISETP.NE.AND P0, PT, R9, 0x1, PT ;  /* 0x000000010900780c */ /* 0x008fe20003f05270 */
[----:B-1----:R-:W-:Y:S01]  /*06b0*/  IMAD R244, R6, c[0x0][0x538], R11 ;  /* 0x00014e0006f47a24 */ /* 0x002fe200078e020b */
[----:B------:R-:W-:Y:S04]  /*06c0*/  BSSY B0, `(.L_x_1291) ;  /* 0x0000085000007945 */ /* 0x000fe80003800000 */
[----:B------:R-:W-:-:S07]  /*06d0*/  IADD3 R11, -R244, UR4, RZ ;  /* 0x00000004f40b7c10 */ /* 0x000fce000fffe1ff */
[----:B------:R-:W-:Y:S05]  /*06e0*/  @!P0 BRA `(.L_x_1292) ;  /* 0x000003e000008947 */ /* 0x000fea0003800000 */
[-C--:B--2-4-:R-:W-:Y:S02]  /*06f0*/  IABS R0, R12.reuse ;  /* 0x0000000c00007213 */ /* 0x094fe40000000000 */
        /* <DEDUP_REMOVED lines=61> */
.L_x_1292:
[----:B------:R-:W-:-:S04]  /*0ad0*/  IMAD.MOV.U32 R2, RZ, RZ, 0x4 ;  /* 0x00000004ff027424 */ /* 0x000fc800078e00ff */
[----:B------:R-:W-:-:S05]  /*0ae0*/  IMAD.WIDE R2, R247, R2, c[0x0][0x590] ;  /* 0x00016400f7027625 */ /* 0x000fca00078e0202 */
[----:B------:R-:W3:Y:S02]  /*0af0*/  LDG.E R7, [R2.64] ;  /* 0x0000000802077981 */ /* 0x000ee4000c1e1900 */
[----:B--23--:R-:W-:-:S05]  /*0b00*/  IMAD R9, R7, R12, RZ ;  /* 0x0000000c07097224 */ /* 0x00cfca00078e02ff */
[-C--:B----4-:R-:W-:Y:S02]  /*0b10*/  IABS R0, R9.reuse ;  /* 0x0000000900007213 */ /* 0x090fe40000000000 */
        /* <DEDUP_REMOVED lines=63> */
.L_x_1293:
[----:B------:R-:W-:Y:S05]  /*0f10*/  BSYNC B0 ;  /* 0x0000000000007941 */ /* 0x000fea0003800000 */
.L_x_1291:
[----:B------:R-:W-:-:S04]  /*0f20*/  LOP3.LUT R0, RZ, R0, RZ, 0x33, !PT ;  /* 0x00000000ff007212 */ /* 0x000fc800078e33ff */
[----:B------:R-:W-:Y:S01]  /*0f30*/  IADD3 R245, R0, R12, RZ ;  /* 0x0000000c00f57210 */ /* 0x000fe20007ffe0ff */
[----:B------:R-:W-:Y:S05]  /*0f40*/  BRA `(.L_x_1294) ;  /* 0x0000004000007947 */ /* 0x000fea0003800000 */
.L_x_1282:
[----:B--2---:R-:W-:Y:S01]  /*0f50*/  IMAD.MOV.U32 R245, RZ, RZ, RZ ;  /* 0x000000fffff57224 */ /* 0x004fe200078e00ff */
[----:B------:R-:W-:Y:S01]  /*0f60*/  MOV R246, RZ ;  /* 0x000000ff00f67202 */ /* 0x000fe20000000f00 */
[----:B------:R-:W-:Y:S01]  /*0f70*/  IMAD.U32 R244, RZ, RZ, UR4 ;  /* 0x00000004fff47e24 */ /* 0x000fe2000f8e00ff */
[----:B------:R-:W-:Y:S02]  /*0f80*/  MOV R247, c[0x0][0x53c] ;  /* 0x00014f0000f77a02 */ /* 0x000fe40000000f00 */
.L_x_1294:
[----:B------:R-:W-:Y:S01]  /*0f90*/  ISETP.NE.AND P0, PT, R13, RZ, PT ;  /* 0x000000ff0d00720c */ /* 0x000fe20003f05270 */
[----:B------:R-:W-:-:S12]  /*0fa0*/  WARPSYNC 0xffffffff ;  /* 0xffffffff00007948 */ /* 0x000fd80003800000 */
[----:B------:R1:W-:Y:S04]  /*0fb0*/  @!P0 STS.128 [0x18100], R244 ;  /* 0x018100f4ff008388 */ /* 0x0003e80000000c00 */
[----:B------:R-:W-:Y:S06]  /*0fc0*/  BAR.ARV 0x5, 0x100 ;  /* 0x0144000000007b1d */ /* 0x000fec0000002000 */
.L_x_1280:
[----:B-12---:R-:W-:-:S13]  /*0fd0*/  ISETP.GE.AND P0, PT, R247, c[0x0][0x53c], PT ;  /* 0x00014f00f7007a0c */ /* 0x006fda0003f06270 */
        /* <DEDUP_REMOVED lines=10> */
[----:B------:R-:W-:Y:S02]  /*1080*/  SHF.R.S32.HI R25, RZ, 0x3, R6 ;  /* 0x00000003ff197819 */ /* 0x000fe40000011406 */
[----:B------:R-:W-:Y:S02]  /*1090*/  LOP3.LUT R3, R6, 0xfffffff8, RZ, 0xc0, !PT ;  /* 0xfffffff806037812 */ /* 0x000fe400078ec0ff */
[C---:B------:R-:W-:Y:S01]  /*10a0*/  LEA.HI R0, R2.reuse, R4, RZ, 0x1 ;  /* 0x0000000402007211 */ /* 0x040fe200078f08ff */
[----:B------:R-:W-:Y:S01]  /*10b0*/  IMAD.SHL.U32 R5, R25, 0x40, RZ ;  /* 0x0000004019057824 */ /* 0x000fe200078e00ff */
[----:B------:R-:W-:Y:S01]  /*10c0*/  LOP3.LUT R2, R2, 0xfffffff0, RZ, 0xc0, !PT ;  /* 0xfffffff002027812 */ /* 0x000fe200078ec0ff */
[----:B------:R-:W-:Y:S01]  /*10d0*/  IMAD.IADD R8, R16, 0x1, -R3 ;  /* 0x0000000110087824 */ /* 0x000fe200078e0a03 */
[----:B------:R-:W-:-:S02]  /*10e0*/  LOP3.LUT R3, R0, 0xfffffffe, RZ, 0xc0, !PT ;  /* 0xfffffffe00037812 */ /* 0x000fc400078ec0ff */
[----:B------:R-:W-:Y:S01]  /*10f0*/  LOP3.LUT R0, R5, 0x1c0, RZ, 0xc0, !PT ;  /* 0x000001c005007812 */ /* 0x000fe200078ec0ff */
[----:B------:R-:W-:Y:S01]  /*1100*/  IMAD.SHL.U32 R202, R8, 0x8, RZ ;  /* 0x0000000808ca7824 */ /* 0x000fe200078e00ff */
[-C--:B------:R-:W-:Y:S01]  /*1110*/  LEA.HI R14, R12, R16.reuse, RZ, 0x2 ;  /* 0x000000100c0e7211 */ /* 0x080fe200078f10ff */
[----:B------:R-:W-:Y:S01]  /*1120*/  IMAD.IADD R2, R16, 0x1, -R2 ;  /* 0x0000000110027824 */ /* 0x000fe200078e0a02 */
[----:B------:R-:W-:Y:S01]  /*1130*/  LEA.HI R13, R12, R16, RZ, 0x5 ;  /* 0x000000100c0d7211 */ /* 0x000fe200078f28ff */
[----:B------:R-:W-:Y:S01]  /*1140*/  IMAD.IADD R10, R4, 0x1, -R3 ;  /* 0x00000001040a7824 */ /* 0x000fe200078e0a03 */
[----:B------:R-:W-:Y:S01]  /*1150*/  LOP3.LUT R3, R0, 0x38, R202, 0xf8, !PT ;  /* 0x0000003800037812 */ /* 0x000fe200078ef8ca */
[C---:B------:R-:W-:Y:S01]  /*1160*/  IMAD.SHL.U32 R4, R8.reuse, 0x40, RZ ;  /* 0x0000004008047824 */ /* 0x040fe200078e00ff */
[----:B------:R-:W-:Y:S01]  /*1170*/  SHF.R.U32.HI R0, RZ, 0x3, R0 ;  /* 0x00000003ff007819 */ /* 0x000fe20000011600 */
[----:B------:R-:W-:Y:S01]  /*1180*/  IMAD R220, R8, 0x20, R25 ;  /* 0x0000002008dc7824 */ /* 0x000fe200078e0219 */
[----:B------:R-:W-:-:S02]  /*1190*/  SHF.R.S32.HI R5, RZ, 0x1f, R2 ;  /* 0x0000001fff057819 */ /* 0x000fc40000011402 */
[----:B------:R-:W-:Y:S02]  /*11a0*/  LOP3.LUT R9, R3, R0, RZ, 0x3c, !PT ;  /* 0x0000000003097212 */ /* 0x000fe400078e3cff */
[----:B------:R-:W-:Y:S02]  /*11b0*/  LOP3.LUT R0, R4, 0x1c0, RZ, 0xc0, !PT ;  /* 0x000001c004007812 */ /* 0x000fe400078ec0ff */
[--C-:B------:R-:W-:Y:S02]  /*11c0*/  SHF.R.S32.HI R215, RZ, 0x2, R14.reuse ;  /* 0x00000002ffd77819 */ /* 0x100fe4000001140e */
[----:B------:R-:W-:Y:S02]  /*11d0*/  SHF.R.S32.HI R7, RZ, 0x1f, R14 ;  /* 0x0000001fff077819 */ /* 0x000fe4000001140e */
[----:B------:R-:W-:Y:S02]  /*11e0*/  LEA.HI R11, R5, R2, RZ, 0x3 ;  /* 0x00000002050b7211 */ /* 0x000fe400078f18ff */
[----:B------:R-:W-:-:S02]  /*11f0*/  LOP3.LUT R5, R0, 0x8, R6, 0xf8, !PT ;  /* 0x0000000800057812 */ /* 0x000fc400078ef806 */
[----:B------:R-:W-:Y:S02]  /*1200*/  SHF.R.U32.HI R3, RZ, 0x3, R0 ;  /* 0x00000003ff037819 */ /* 0x000fe40000011600 */
[----:B------:R-:W-:Y:S02]  /*1210*/  LEA.HI R0, R7, R215, RZ, 0x3 ;  /* 0x000000d707007211 */ /* 0x000fe400078f18ff */
[----:B------:R-:W-:Y:S02]  /*1220*/  LOP3.LUT R4, R11, 0xfffffff8, RZ, 0xc0, !PT ;  /* 0xfffffff80b047812 */ /* 0x000fe400078ec0ff */
[----:B------:R-:W-:Y:S02]  /*1230*/  LOP3.LUT R0, R0, 0xfffffff8, RZ, 0xc0, !PT ;  /* 0xfffffff800007812 */ /* 0x000fe400078ec0ff */
[----:B------:R-:W-:Y:S01]  /*1240*/  LOP3.LUT R7, R5, R3, RZ, 0x3c, !PT ;  /* 0x0000000305077212 */ /* 0x000fe200078e3cff */
[----:B------:R-:W-:Y:S01]  /*1250*/  IMAD.IADD R6, R2, 0x1, -R4 ;  /* 0x0000000102067824 */ /* 0x000fe200078e0a04 */
[----:B------:R-:W-:Y:S01]  /*1260*/  LOP3.LUT R2, R13, 0xffffffe0, RZ, 0xc0, !PT ;  /* 0xffffffe00d027812 */ /* 0x000fe200078ec0ff */
[----:B------:R-:W-:Y:S01]  /*1270*/  IMAD.IADD R0, R215, 0x1, -R0 ;  /* 0x00000001d7007824 */ /* 0x000fe200078e0a00 */
[----:B------:R-:W-:-:S02]  /*1280*/  SHF.R.S32.HI R5, RZ, 0x5, R13 ;  /* 0x00000005ff057819 */ /* 0x000fc4000001140d */
[----:B------:R-:W-:Y:S01]  /*1290*/  SHF.R.S32.HI R3, RZ, 0x1f, R13 ;  /* 0x0000001fff037819 */ /* 0x000fe2000001140d */
[----:B------:R-:W-:Y:S01]  /*12a0*/  IMAD.IADD R23, R16, 0x1, -R2 ;  /* 0x0000000110177824 */ /* 0x000fe200078e0a02 */
[----:B------:R-:W-:Y:S01]  /*12b0*/  LEA.HI R4, R12, R16, RZ, 0x6 ;  /* 0x000000100c047211 */ /* 0x000fe200078f30ff */
[----:B------:R-:W-:Y:S01]  /*12c0*/  IMAD.SHL.U32 R228, R5, 0x200, RZ ;  /* 0x0000020005e47824 */ /* 0x000fe200078e00ff */
[----:B------:R-:W-:Y:S01]  /*12d0*/  LEA.HI R2, R3, R5, RZ, 0x3 ;  /* 0x0000000503027211 */ /* 0x000fe200078f18ff */
[----:B------:R-:W-:Y:S01]  /*12e0*/  IMAD.SHL.U32 R13, R11, 0x40, RZ ;  /* 0x000000400b0d7824 */ /* 0x000fe200078e00ff */
[----:B------:R-:W-:Y:S01]  /*12f0*/  LOP3.LUT R3, R0, 0x1, RZ, 0xc0, !PT ;  /* 0x0000000100037812 */ /* 0x000fe200078ec0ff */
[----:B------:R-:W-:Y:S01]  /*1300*/  IMAD.SHL.U32 R4, R4, 0x8, RZ ;  /* 0x0000000804047824 */ /* 0x000fe200078e00ff */
[----:B------:R-:W-:Y:S02]  /*1310*/  SHF.R.S32.HI R12, RZ, 0x1f, R23 ;  /* 0x0000001fff0c7819 */ /* 0x000fe40000011417 */
[----:B------:R-:W-:-:S02]  /*1320*/  ISETP.NE.U32.AND P0, PT, R3, 0x1, PT ;  /* 0x000000010300780c */ /* 0x000fc40003f05070 */
[----:B------:R-:W-:Y:S02]  /*1330*/  LOP3.LUT R2, R2, 0xffffff8, RZ, 0xc0, !PT ;  /* 0x0ffffff802027812 */ /* 0x000fe400078ec0ff */
[C---:B------:R-:W-:Y:S01]  /*1340*/  R2P PR, R0.reuse, 0x6 ;  /* 0x0000000600007804 */ /* 0x040fe20000000000 */
[----:B------:R-:W-:Y:S01]  /*1350*/  IMAD.SHL.U32 R0, R0, 0x40, RZ ;  /* 0x0000004000007824 */ /* 0x000fe200078e00ff */
[----:B------:R-:W-:Y:S01]  /*1360*/  LEA.HI R15, R12, R23, RZ, 0x2 ;  /* 0x000000170c0f7211 */ /* 0x000fe200078f10ff */
[----:B------:R-:W-:Y:S01]  /*1370*/  IMAD.IADD R3, R5, 0x1, -R2 ;  /* 0x0000000105037824 */ /* 0x000fe200078e0a02 */
[----:B------:R-:W-:Y:S02]  /*1380*/  LOP3.LUT R193, R9, 0x7ffffe00, R4, 0xf8, !PT ;  /* 0x7ffffe0009c17812 */ /* 0x000fe400078ef804 */
[----:B------:R-:W-:Y:S02]  /*1390*/  SHF.R.S32.HI R2, RZ, 0x2, R15 ;  /* 0x00000002ff027819 */ /* 0x000fe4000001140f */
[----:B------:R-:W-:Y:S01]  /*13a0*/  LOP3.LUT R226, R0, 0x1c0, RZ, 0xc0, !PT ;  /* 0x000001c000e27812 */ /* 0x000fe200078ec0ff */
[----:B------:R-:W-:Y:S01]  /*13b0*/  IMAD.SHL.U32 R0, R6, 0x40, RZ ;  /* 0x0000004006007824 */ /* 0x000fe200078e00ff */
[----:B------:R-:W-:Y:S01]  /*13c0*/  LOP3.LUT R4, R14, 0xfffffffc, RZ, 0xc0, !PT ;  /* 0xfffffffc0e047812 */ /* 0x000fe200078ec0ff */
[----:B------:R-:W-:Y:S01]  /*13d0*/  IMAD R22, R3, 0x10, R2 ;  /* 0x0000001003167824 */ /* 0x000fe200078e0202 */
[----:B------:R-:W-:Y:S01]  /*13e0*/  IADD3 R9, R215, 0x40, RZ ;  /* 0x00000040d7097810 */ /* 0x000fe20007ffe0ff */
[----:B------:R-:W-:Y:S01]  /*13f0*/  IMAD.SHL.U32 R2, R10, 0x8, RZ ;  /* 0x000000080a027824 */ /* 0x000fe200078e00ff */
[----:B------:R-:W-:Y:S01]  /*1400*/  LOP3.LUT R0, R0, 0x1c0, RZ, 0xc0, !PT ;  /* 0x000001c000007812 */ /* 0x000fe200078ec0ff */
[----:B------:R-:W-:Y:S01]  /*1410*/  IMAD.IADD R243, R16, 0x1, -R4 ;  /* 0x0000000110f37824 */ /* 0x000fe200078e0a04 */
[----:B------:R-:W-:Y:S01]  /*1420*/  SHF.R.U32.HI R227, RZ, 0x3, R226 ;  /* 0x00000003ffe37819 */ /* 0x000fe200000116e2 */
[----:B------:R-:W-:Y:S01]  /*1430*/  IMAD.SHL.U32 R14, R5, 0x400, RZ ;  /* 0x00000400050e7824 */ /* 0x000fe200078e00ff */
[----:B------:R-:W-:Y:S01]  /*1440*/  LOP3.LUT R3, R0, 0x8, R2, 0xf8, !PT ;  /* 0x0000000800037812 */ /* 0x000fe200078ef802 */
[C---:B------:R-:W-:Y:S01]  /*1450*/  IMAD.SHL.U32 R140, R243.reuse, 0x4, RZ ;  /* 0x00000004f38c7824 */ /* 0x040fe200078e00ff */
[----:B------:R-:W-:Y:S01]  /*1460*/  SHF.R.U32.HI R0, RZ, 0x3, R0 ;  /* 0x00000003ff007819 */ /* 0x000fe20000011600 */
[----:B------:R-:W-:Y:S01]  /*1470*/  IMAD R2, R10, 0x200, R7 ;  /* 0x000002000a027824 */ /* 0x000fe200078e0207 */
[----:B------:R-:W-:Y:S01]  /*1480*/  LOP3.LUT P6, RZ, R6, 0x2, RZ, 0xc0, !PT ;  /* 0x0000000206ff7812 */ /* 0x000fe200078cc0ff */
[----:B------:R-:W-:Y:S01]  /*1490*/  IMAD.SHL.U32 R102, R243, 0x8, RZ ;  /* 0x00000008f3667824 */ /* 0x000fe200078e00ff */
[----:B------:R-:W-:Y:S01]  /*14a0*/  LOP3.LUT R7, R3, R0, RZ, 0x3c, !PT ;  /* 0x0000000003077212 */ /* 0x000fe200078e3cff */
[----:B------:R-:W-:Y:S01]  /*14b0*/  IMAD.SHL.U32 R3, R9, 0x40, RZ ;  /* 0x0000004009037824 */ /* 0x000fe200078e00ff */
[----:B------:R-:W-:Y:S01]  /*14c0*/  SHF.R.S32.HI R0, RZ, 0x1f, R9 ;  /* 0x0000001fff007819 */ /* 0x000fe20000011409 */
[----:B------:R-:W-:Y:S01]  /*14d0*/  STL [R1+0x58], R22 ;  /* 0x0000581601007387 */ /* 0x000fe20000100800 */
[----:B------:R-:W-:Y:S01]  /*14e0*/  IADD3 R142, R140, 0x20, RZ ;  /* 0x000000208c8e7810 */ /* 0x000fe20007ffe0ff */
[----:B------:R-:W-:Y:S01]  /*14f0*/  IMAD.SHL.U32 R193, R193, 0x2, RZ ;  /* 0x00000002c1c17824 */ /* 0x000fe200078e00ff */
[----:B------:R-:W-:Y:S01]  /*1500*/  LOP3.LUT P5, RZ, R6, 0x4, RZ, 0xc0, !PT ;  /* 0x0000000406ff7812 */ /* 0x000fe200078ac0ff */
[----:B------:R-:W-:Y:S01]  /*1510*/  IMAD R6, R243, 0x2, R14 ;  /* 0x00000002f3067824 */ /* 0x000fe200078e020e */
[----:B------:R-:W-:Y:S01]  /*1520*/  LOP3.LUT R4, R227, R226, RZ, 0xfc, !PT ;  /* 0x000000e2e3047212 */ /* 0x000fe200078efcff */
[C---:B------:R-:W-:Y:S01]  /*1530*/  IMAD.IADD R106, R140.reuse, 0x1, R142 ;  /* 0x000000018c6a7824 */ /* 0x040fe200078e028e */
[----:B------:R-:W-:-:S02]  /*1540*/  IADD3 R107, R140, 0x40, RZ ;  /* 0x000000408c6b7810 */ /* 0x000fc40007ffe0ff */
[----:B------:R-:W-:Y:S01]  /*1550*/  LEA.HI R0, R0, R9, RZ, 0x3 ;  /* 0x0000000900007211 */ /* 0x000fe200078f18ff */
[----:B------:R-:W-:Y:S01]  /*1560*/  IMAD.IADD R18, R6, 0x1, R4 ;  /* 0x0000000106127824 */ /* 0x000fe200078e0204 */
[----:B------:R-:W-:Y:S01]  /*1570*/  LOP3.LUT R24, R3, 0x1c0, RZ, 0xc0, !PT ;  /* 0x000001c003187812 */ /* 0x000fe200078ec0ff */
[----:B------:R-:W-:Y:S01]  /*1580*/  IMAD.IADD R105, R140, 0x1, R107 ;  /* 0x000000018c697824 */ /* 0x000fe200078e026b */
[----:B------:R-:W-:Y:S01]  /*1590*/  SHF.R.S32.HI R3, RZ, 0x1f, R106 ;  /* 0x0000001fff037819 */ /* 0x000fe2000001146a */
[----:B------:R-:W-:Y:S01]  /*15a0*/  IMAD.SHL.U32 R4, R0, 0x40, RZ ;  /* 0x0000004000047824 */ /* 0x000fe200078e00ff */
[----:B------:R-:W-:Y:S02]  /*15b0*/  SHF.R.U32.HI R21, RZ, 0x3, R24 ;  /* 0x00000003ff157819 */ /* 0x000fe40000011618 */
[----:B------:R-:W-:Y:S02]  /*15c0*/  SHF.R.S32.HI R0, RZ, 0x1f, R105 ;  /* 0x0000001fff007819 */ /* 0x000fe40000011469 */
[----:B------:R-:W-:-:S02]  /*15d0*/  LOP3.LUT R20, R4, 0xfffffe00, RZ, 0xc0, !PT ;  /* 0xfffffe0004147812 */ /* 0x000fc400078ec0ff */
[CC--:B------:R-:W-:Y:S02]  /*15e0*/  LEA.HI R4, R3.reuse, R106.reuse, RZ, 0x6 ;  /* 0x0000006a03047211 */ /* 0x0c0fe400078f30ff */
[-C--:B------:R-:W-:Y:S01]  /*15f0*/  LEA.HI R5, R0, R105.reuse, RZ, 0x6 ;  /* 0x0000006900057211 */ /* 0x080fe200078f30ff */
[----:B------:R-:W-:Y:S01]  /*1600*/  STL [R1+0x24], R20 ;  /* 0x0000241401007387 */ /* 0x000fe20000100800 */
[----:B------:R-:W-:Y:S01]  /*1610*/  LEA.HI R12, R3, R106, RZ, 0x3 ;  /* 0x0000006a030c7211 */ /* 0x000fe200078f18ff */
[----:B------:R-:W-:Y:S01]  /*1620*/  IMAD.SHL.U32 R3, R4, 0x80, RZ ;  /* 0x0000008004037824 */ /* 0x000fe200078e00ff */
[----:B------:R-:W-:Y:S01]  /*1630*/  LEA.HI R11, R0, R105, RZ, 0x3 ;  /* 0x00000069000b7211 */ /* 0x000fe200078f18ff */
[----:B------:R-:W-:Y:S01]  /*1640*/  IMAD.SHL.U32 R5, R5, 0x80, RZ ;  /* 0x0000008005057824 */ /* 0x000fe200078e00ff */
[--C-:B------:R-:W-:Y:S02]  /*1650*/  LOP3.LUT R4, R226, 0x38, R12.reuse, 0xf8, !PT ;  /* 0x00000038e2047812 */ /* 0x100fe400078ef80c */
[----:B------:R-:W-:-:S02]  /*1660*/  LOP3.LUT R0, R24, 0x38, R12, 0xf8, !PT ;  /* 0x0000003818007812 */ /* 0x000fc400078ef80c */
[--C-:B------:R-:W-:Y:S02]  /*1670*/  LOP3.LUT R6, R226, 0x38, R11.reuse, 0xf8, !PT ;  /* 0x00000038e2067812 */ /* 0x100fe400078ef80b */
[----:B------:R-:W-:Y:S02]  /*1680*/  LOP3.LUT R10, R24, 0x38, R11, 0xf8, !PT ;  /* 0x00000038180a7812 */ /* 0x000fe400078ef80b */
[----:B------:R-:W-:Y:S02]  /*1690*/  LOP3.LUT R9, R4, R227, RZ, 0x3c, !PT ;  /* 0x000000e304097212 */ /* 0x000fe400078e3cff */
[----:B------:R-:W-:Y:S02]  /*16a0*/  LOP3.LUT R3, R3, 0xffffe000, RZ, 0xc0, !PT ;  /* 0xffffe00003037812 */ /* 0x000fe400078ec0ff */
[----:B------:R-:W-:Y:S02]  /*16b0*/  LOP3.LUT R4, R0, R21, RZ, 0x3c, !PT ;  /* 0x0000001500047212 */ /* 0x000fe400078e3cff */
[----:B------:R-:W-:-:S02]  /*16c0*/  LOP3.LUT R0, R5, 0xffffe000, RZ, 0xc0, !PT ;  /* 0xffffe00005007812 */ /* 0x000fc400078ec0ff */
[----:B------:R-:W-:Y:S02]  /*16d0*/  LOP3.LUT R6, R6, R227, RZ, 0x3c, !PT ;  /* 0x000000e306067212 */ /* 0x000fe400078e3cff */
[----:B------:R-:W-:Y:S02]  /*16e0*/  LOP3.LUT R5, R10, R21, RZ, 0x3c, !PT ;  /* 0x000000150a057212 */ /* 0x000fe400078e3cff */
[-C--:B------:R-:W-:Y:S02]  /*16f0*/  IADD3 R17, R9, R3.reuse, R228 ;  /* 0x0000000309117210 */ /* 0x080fe40007ffe0e4 */
[----:B------:R-:W-:Y:S02]  /*1700*/  IADD3 R16, R4, R3, R20 ;  /* 0x0000000304107210 */ /* 0x000fe40007ffe014 */
[----:B------:R-:W-:Y:S02]  /*1710*/  LOP3.LUT R3, R13, 0xfffffe00, RZ, 0xc0, !PT ;  /* 0xfffffe000d037812 */ /* 0x000fe400078ec0ff */
[----:B------:R-:W-:-:S02]  /*1720*/  IADD3 R13, R6, R0, R228 ;  /* 0x00000000060d7210 */ /* 0x000fc40007ffe0e4 */
[----:B------:R-:W-:Y:S02]  /*1730*/  IADD3 R10, R5, R0, R20 ;  /* 0x00000000050a7210 */ /* 0x000fe40007ffe014 */
[----:B------:R-:W-:Y:S02]  /*1740*/  LEA.HI R0, R243, R243, RZ, 0x1 ;  /* 0x000000f3f3007211 */ /* 0x000fe400078f08ff */
[CC--:B------:R-:W-:Y:S01]  /*1750*/  IADD3 R4, R7.reuse, R3.reuse, R14 ;  /* 0x0000000307047210 */ /* 0x0c0fe20007ffe00e */
[----:B------:R-:W-:Y:S01]  /*1760*/  IMAD.MOV.U32 R14, RZ, RZ, 0x40 ;  /* 0x00000040ff0e7424 */ /* 0x000fe200078e00ff */
[----:B------:R-:W-:Y:S02]  /*1770*/  LOP3.LUT R5, R7, R3, RZ, 0xfc, !PT ;  /* 0x0000000307057212 */ /* 0x000fe400078efcff */
[----:B------:R-:W-:Y:S02]  /*1780*/  LOP3.LUT R3, R0, 0x1ffffffe, RZ, 0xc0, !PT ;  /* 0x1ffffffe00037812 */ /* 0x000fe400078ec0ff */
[----:B------:R-:W-:-:S02]  /*1790*/  IADD3 R145, R140, 0x10, RZ ;  /* 0x000000108c917810 */ /* 0x000fc40007ffe0ff */
[C---:B------:R-:W-:Y:S02]  /*17a0*/  LOP3.LUT P4, RZ, R8.reuse, 0x2, RZ, 0xc0, !PT ;  /* 0x0000000208ff7812 */ /* 0x040fe4000788c0ff */
[----:B------:R-:W-:Y:S01]  /*17b0*/  LOP3.LUT P3, RZ, R8, 0x4, RZ, 0xc0, !PT ;  /* 0x0000000408ff7812 */ /* 0x000fe2000786c0ff */
[----:B------:R-:W-:Y:S01]  /*17c0*/  IMAD.IADD R8, R243, 0x1, -R3 ;  /* 0x00000001f3087824 */ /* 0x000fe200078e0a03 */
[----:B------:R-:W-:Y:S02]  /*17d0*/  SHF.R.S32.HI R9, RZ, 0x1f, R145 ;  /* 0x0000001fff097819 */ /* 0x000fe40000011491 */
[----:B------:R-:W-:Y:S01]  /*17e0*/  IADD3 R144, R140, 0x30, RZ ;  /* 0x000000308c907810 */ /* 0x000fe20007ffe0ff */
[----:B------:R-:W-:Y:S01]  /*17f0*/  IMAD R248, R8, 0x8, R22 ;  /* 0x0000000808f87824 */ /* 0x000fe200078e0216 */
[----:B------:R-:W-:Y:S01]  /*1800*/  SHF.R.S32.HI R3, RZ, 0x1f, R142 ;  /* 0x0000001fff037819 */ /* 0x000fe2000001148e */
[----:B------:R1:W-:Y:S01]  /*1810*/  STL [R1+0x38], R9 ;  /* 0x0000380901007387 */ /* 0x0003e20000100800 */
[----:B------:R-:W-:-:S02]  /*1820*/  IADD3 R143, R140, 0x50, RZ ;  /* 0x000000508c8f7810 */ /* 0x000fc40007ffe0ff */
[----:B------:R-:W-:Y:S01]  /*1830*/  LOP3.LUT R6, R15, 0x7ffffffc, RZ, 0xc0, !PT ;  /* 0x7ffffffc0f067812 */ /* 0x000fe200078ec0ff */
[----:B------:R2:W-:Y:S01]  /*1840*/  STL [R1+0x34], R3 ;  /* 0x0000340301007387 */ /* 0x0005e20000100800 */
[----:B------:R-:W-:Y:S02]  /*1850*/  SHF.R.S32.HI R15, RZ, 0x1f, R144 ;  /* 0x0000001fff0f7819 */ /* 0x000fe40000011490 */
[--C-:B------:R-:W-:Y:S02]  /*1860*/  LOP3.LUT R7, R24, 0x38, R102.reuse, 0xf8, !PT ;  /* 0x0000003818077812 */ /* 0x100fe400078ef866 */
[----:B------:R-:W-:Y:S01]  /*1870*/  SHF.R.S32.HI R224, RZ, 0x3, R11 ;  /* 0x00000003ffe07819 */ /* 0x000fe2000001140b */
[----:B------:R-:W-:Y:S01]  /*1880*/  STL [R1+0x30], R15 ;  /* 0x0000300f01007387 */ /* 0x000fe20000100800 */
[----:B------:R-:W-:Y:S02]  /*1890*/  LOP3.LUT R8, R20, R7, R21, 0xf6, !PT ;  /* 0x0000000714087212 */ /* 0x000fe400078ef615 */
[----:B------:R-:W-:-:S02]  /*18a0*/  LOP3.LUT R7, R226, 0x38, R102, 0xf8, !PT ;  /* 0x00000038e2077812 */ /* 0x000fc400078ef866 */
[----:B------:R-:W-:Y:S02]  /*18b0*/  LEA R8, R8, 0xc100, 0x1 ;  /* 0x0000c10008087811 */ /* 0x000fe400078e08ff */
[----:B------:R-:W-:Y:S02]  /*18c0*/  LOP3.LUT R7, R228, R7, R227, 0xf6, !PT ;  /* 0x00000007e4077212 */ /* 0x000fe400078ef6e3 */
[----:B------:R-:W-:Y:S02]  /*18d0*/  SHF.R.S32.HI R225, RZ, 0x3, R12 ;  /* 0x00000003ffe17819 */ /* 0x000fe4000001140c */
[----:B------:R-:W-:Y:S02]  /*18e0*/  LEA R7, R7, 0xc100, 0x1 ;  /* 0x0000c10007077811 */ /* 0x000fe400078e08ff */
[----:B------:R-:W-:Y:S02]  /*18f0*/  LEA R146, R2, 0x6100, 0x1 ;  /* 0x0000610002927811 */ /* 0x000fe400078e08ff */
[----:B-1----:R-:W-:-:S02]  /*1900*/  SHF.R.S32.HI R9, RZ, 0x1f, R107 ;  /* 0x0000001fff097819 */ /* 0x002fc4000001146b */
[----:B------:R-:W-:Y:S02]  /*1910*/  IADD3 R181, R146, 0x20, RZ ;  /* 0x0000002092b57810 */ /* 0x000fe40007ffe0ff */
[----:B--2---:R-:W-:Y:S01]  /*1920*/  SHF.R.S32.HI R3, RZ, 0x1f, R143 ;  /* 0x0000001fff037819 */ /* 0x004fe2000001148f */
[----:B------:R1:W-:Y:S01]  /*1930*/  STL [R1+0x2c], R9 ;  /* 0x00002c0901007387 */ /* 0x0003e20000100800 */
[----:B------:R-:W-:Y:S02]  /*1940*/  SEL R0, R14, 0xffffffc0, !P3 ;  /* 0xffffffc00e007807 */ /* 0x000fe40005800000 */
[----:B------:R-:W-:Y:S01]  /*1950*/  @P4 IADD3 R181, R146, -0x20, RZ ;  /* 0xffffffe092b54810 */ /* 0x000fe20007ffe0ff */
[----:B------:R2:W-:Y:S01]  /*1960*/  STL [R1+0x28], R3 ;  /* 0x0000280301007387 */ /* 0x0005e20000100800 */
[----:B------:R-:W-:Y:S01]  /*1970*/  LEA R177, R4, 0xc100, 0x1 ;  /* 0x0000c10004b17811 */ /* 0x000fe200078e08ff */
[----:B------:R-:W-:Y:S01]  /*1980*/  IMAD.IADD R176, R146, 0x1, R0 ;  /* 0x0000000192b07824 */ /* 0x000fe200078e0200 */
[----:B------:R-:W-:Y:S01]  /*1990*/  LEA R147, R5, 0x100, 0x1 ;  /* 0x0000010005937811 */ /* 0x000fe200078e08ff */
[----:B------:R-:W-:Y:S01]  /*19a0*/  STL [R1+0x50], R8 ;  /* 0x0000500801007387 */ /* 0x000fe20000100800 */
[----:B------:R-:W-:Y:S01]  /*19b0*/  IMAD.IADD R173, R0, 0x1, R181 ;  /* 0x0000000100ad7824 */ /* 0x000fe200078e02b5 */
[----:B------:R-:W-:-:S02]  /*19c0*/  LOP3.LUT R209, R226, 0x18, R102, 0xf8, !PT ;  /* 0x00000018e2d17812 */ /* 0x000fc400078ef866 */
[----:B------:R3:W-:Y:S01]  /*19d0*/  STL [R1+0x4c], R7 ;  /* 0x00004c0701007387 */ /* 0x0007e20000100800 */
[----:B------:R-:W-:Y:S02]  /*19e0*/  SEL R2, R14, 0xffffffc0, !P5 ;  /* 0xffffffc00e027807 */ /* 0x000fe40006800000 */
[----:B------:R-:W-:Y:S02]  /*19f0*/  LOP3.LUT R209, R228, R209, R227, 0xf6, !PT ;  /* 0x000000d1e4d17212 */ /* 0x000fe400078ef6e3 */
[----:B------:R-:W-:Y:S01]  /*1a00*/  IADD3 R205, R202, 0x40, RZ ;  /* 0x00000040cacd7810 */ /* 0x000fe20007ffe0ff */
[----:B------:R-:W-:Y:S01]  /*1a10*/  IMAD.IADD R180, R177, 0x1, R2 ;  /* 0x00000001b1b47824 */ /* 0x000fe200078e0202 */
[----:B------:R-:W-:Y:S01]  /*1a20*/  LEA R209, R209, 0x100, 0x1 ;  /* 0x00000100d1d17811 */ /* 0x000fe200078e08ff */
[----:B------:R-:W-:Y:S01]  /*1a30*/  IMAD.IADD R175, R2, 0x1, R147 ;  /* 0x0000000102af7824 */ /* 0x000fe200078e0293 */
[----:B------:R-:W-:Y:S02]  /*1a40*/  IADD3 R206, R202, 0x80, RZ ;  /* 0x00000080cace7810 */ /* 0x000fe40007ffe0ff */
[----:B------:R-:W-:-:S02]  /*1a50*/  IADD3 R213, R102, 0x60, RZ ;  /* 0x0000006066d57810 */ /* 0x000fc40007ffe0ff */
[----:B-1----:R-:W-:Y:S02]  /*1a60*/  SEL R9, R19, 0xffffffe0, !P1 ;  /* 0xffffffe013097807 */ /* 0x002fe40004800000 */
[----:B------:R-:W-:Y:S01]  /*1a70*/  IADD3 R212, R102, 0x80, RZ ;  /* 0x0000008066d47810 */ /* 0x000fe20007ffe0ff */
[----:B--2---:R-:W-:Y:S01]  /*1a80*/  IMAD.IADD R3, R23, 0x1, -R6 ;  /* 0x0000000117037824 */ /* 0x004fe200078e0a06 */
[----:B------:R-:W-:Y:S02]  /*1a90*/  SEL R6, R14, 0xffffffc0, !P2 ;  /* 0xffffffc00e067807 */ /* 0x000fe40005000000 */
[----:B------:R-:W-:Y:S01]  /*1aa0*/  IADD3 R211, R102, 0xa0, RZ ;  /* 0x000000a066d37810 */ /* 0x000fe20007ffe0ff */
[----:B------:R-:W-:Y:S01]  /*1ab0*/  IMAD.SHL.U32 R242, R3, 0x2, RZ ;  /* 0x0000000203f27824 */ /* 0x000fe200078e00ff */
[----:B------:R-:W-:Y:S01]  /*1ac0*/  SEL R3, R19, 0xffffffe0, !P6 ;  /* 0xffffffe013037807 */ /* 0x000fe20007000000 */
[----:B------:R-:W-:Y:S01]  /*1ad0*/  IMAD.IADD R210, R209, 0x1, R6 ;  /* 0x00000001d1d27824 */ /* 0x000fe200078e0206 */
[----:B------:R-:W-:-:S02]  /*1ae0*/  SHF.R.S32.HI R203, RZ, 0x1f, R202 ;  /* 0x0000001fffcb7819 */ /* 0x000fc400000114ca */
[C---:B------:R-:W-:Y:S01]  /*1af0*/  IADD3 R36, R242.reuse, 0x10, RZ ;  /* 0x00000010f2247810 */ /* 0x040fe20007ffe0ff */
[----:B------:R-:W-:Y:S01]  /*1b00*/  IMAD.IADD R178, R177, 0x1, R3 ;  /* 0x00000001b1b27824 */ /* 0x000fe200078e0203 */
[C---:B------:R-:W-:Y:S01]  /*1b10*/  IADD3 R33, R242.reuse, 0x28, RZ ;  /* 0x00000028f2217810 */ /* 0x040fe20007ffe0ff */
[----:B------:R-:W-:Y:S01]  /*1b20*/  IMAD.IADD R172, R3, 0x1, R147 ;  /* 0x0000000103ac7824 */ /* 0x000fe200078e0293 */
[----:B------:R-:W-:Y:S01]  /*1b30*/  IADD3 R30, R242, 0x40, RZ ;  /* 0x00000040f21e7810 */ /* 0x000fe20007ffe0ff */
[----:B------:R-:W-:Y:S01]  /*1b40*/  IMAD.IADD R179, R178, 0x1, R2 ;  /* 0x00000001b2b37824 */ /* 0x000fe200078e0202 */
[----:B------:R-:W-:Y:S01]  /*1b50*/  IADD3 R27, R242, 0x58, RZ ;  /* 0x00000058f21b7810 */ /* 0x000fe20007ffe0ff */
[----:B------:R-:W-:Y:S01]  /*1b60*/  IMAD.IADD R174, R2, 0x1, R172 ;  /* 0x0000000102ae7824 */ /* 0x000fe200078e02ac */
[----:B------:R-:W-:Y:S02]  /*1b70*/  IADD3 R24, R242, 0x70, RZ ;  /* 0x00000070f2187810 */ /* 0x000fe40007ffe0ff */
[----:B---3--:R-:W-:-:S02]  /*1b80*/  SHF.R.S32.HI R7, RZ, 0x1f, R36 ;  /* 0x0000001fff077819 */ /* 0x008fc40000011424 */
[C---:B------:R-:W-:Y:S02]  /*1b90*/  IADD3 R21, R242.reuse, 0x88, RZ ;  /* 0x00000088f2157810 */ /* 0x040fe40007ffe0ff */
[----:B------:R-:W-:Y:S02]  /*1ba0*/  SHF.R.S32.HI R7, RZ, 0x1f, R33 ;  /* 0x0000001fff077819 */ /* 0x000fe40000011421 */
[C---:B------:R-:W-:Y:S02]  /*1bb0*/  IADD3 R37, R242.reuse, 0x8, RZ ;  /* 0x00000008f2257810 */ /* 0x040fe40007ffe0ff */
[C---:B------:R-:W-:Y:S02]  /*1bc0*/  IADD3 R15, R242.reuse, 0xa0, RZ ;  /* 0x000000a0f20f7810 */ /* 0x040fe40007ffe0ff */
[----:B------:R-:W-:Y:S02]  /*1bd0*/  SHF.R.S32.HI R7, RZ, 0x1f, R30 ;  /* 0x0000001fff077819 */ /* 0x000fe4000001141e */
[----:B------:R-:W-:-:S02]  /*1be0*/  IADD3 R34, R242, 0x20, RZ ;  /* 0x00000020f2227810 */ /* 0x000fc40007ffe0ff */
        /* <DEDUP_REMOVED lines=8> */
[----:B------:R-:W-:Y:S02]  /*1c70*/  SHF.R.S32.HI R7, RZ, 0x1f, R15 ;  /* 0x0000001fff077819 */ /* 0x000fe4000001140f */
[----:B------:R-:W-:Y:S02]  /*1c80*/  IADD3 R22, R242, 0x80, RZ ;  /* 0x00000080f2167810 */ /* 0x000fe40007ffe0ff */
[----:B------:R-:W-:Y:S02]  /*1c90*/  SHF.R.S32.HI R8, RZ, 0x1f, R34 ;  /* 0x0000001fff087819 */ /* 0x000fe40000011422 */
[----:B------:R-:W-:-:S02]  /*1ca0*/  SHF.R.S32.HI R7, RZ, 0x1f, R11 ;  /* 0x0000001fff077819 */ /* 0x000fc4000001140b */
[----:B------:R-:W-:Y:S02]  /*1cb0*/  IADD3 R19, R242, 0x98, RZ ;  /* 0x00000098f2137810 */ /* 0x000fe40007ffe0ff */
[----:B------:R-:W-:Y:S02]  /*1cc0*/  SHF.R.S32.HI R8, RZ, 0x1f, R31 ;  /* 0x0000001fff087819 */ /* 0x000fe4000001141f */
[----:B------:R-:W-:Y:S02]  /*1cd0*/  LEA R11, R18, 0x80, 0x1 ;  /* 0x00000080120b7811 */ /* 0x000fe400078e08ff */
[----:B------:R-:W-:Y:S02]  /*1ce0*/  IADD3 R12, R242, 0xb0, RZ ;  /* 0x000000b0f20c7810 */ /* 0x000fe40007ffe0ff */
[----:B------:R-:W-:Y:S01]  /*1cf0*/  SHF.R.S32.HI R8, RZ, 0x1f, R28 ;  /* 0x0000001fff087819 */ /* 0x000fe2000001141c */
[----:B------:R-:W-:Y:S01]  /*1d00*/  STL [R1+0x4], R11 ;  /* 0x0000040b01007387 */ /* 0x000fe20000100800 */
[----:B------:R-:W-:Y:S01]  /*1d10*/  LEA R7, R17, 0xc100, 0x1 ;  /* 0x0000c10011077811 */ /* 0x000fe200078e08ff */
[----:B------:R-:W-:Y:S01]  /*1d20*/  IMAD.IADD R0, R11, 0x1, R6 ;  /* 0x000000010b007824 */ /* 0x000fe200078e0206 */
[----:B------:R-:W-:-:S02]  /*1d30*/  SHF.R.S32.HI R8, RZ, 0x1f, R25 ;  /* 0x0000001fff087819 */ /* 0x000fc40000011419 */
[----:B------:R-:W-:Y:S01]  /*1d40*/  SHF.R.S32.HI R8, RZ, 0x1f, R22 ;  /* 0x0000001fff087819 */ /* 0x000fe20000011416 */
[----:B------:R1:W-:Y:S01]  /*1d50*/  STL [R1+0x48], R7 ;  /* 0x0000480701007387 */ /* 0x0003e20000100800 */
[----:B------:R-:W-:Y:S02]  /*1d60*/  SHF.R.S32.HI R8, RZ, 0x1f, R19 ;  /* 0x0000001fff087819 */ /* 0x000fe40000011413 */
[----:B------:R-:W-:Y:S02]  /*1d70*/  SHF.R.S32.HI R8, RZ, 0x1f, R12 ;  /* 0x0000001fff087819 */ /* 0x000fe4000001140c */
[----:B------:R-:W-:Y:S02]  /*1d80*/  LEA R12, R16, 0xc100, 0x1 ;  /* 0x0000c100100c7811 */ /* 0x000fe400078e08ff */
[----:B------:R-:W-:Y:S02]  /*1d90*/  LEA R8, R10, 0xc100, 0x1 ;  /* 0x0000c1000a087811 */ /* 0x000fe400078e08ff */
        /* <DEDUP_REMOVED lines=9> */
[----:B-1----:R-:W-:Y:S02]  /*1e30*/  LEA R7, R13, 0xc100, 0x1 ;  /* 0x0000c1000d077811 */ /* 0x002fe400078e08ff */
[----:B------:R-:W-:Y:S02]  /*1e40*/  SHF.R.S32.HI R235, RZ, 0x1f, R213 ;  /* 0x0000001fffeb7819 */ /* 0x000fe400000114d5 */
[----:B------:R-:W-:Y:S01]  /*1e50*/  SHF.R.S32.HI R234, RZ, 0x1f, R212 ;  /* 0x0000001fffea7819 */ /* 0x000fe200000114d4 */
[----:B------:R1:W-:Y:S01]  /*1e60*/  STL [R1+0x40], R7 ;  /* 0x0000400701007387 */ /* 0x0003e20000100800 */
[----:B------:R-:W-:Y:S02]  /*1e70*/  SHF.R.S32.HI R229, RZ, 0x1f, R211 ;  /* 0x0000001fffe57819 */ /* 0x000fe400000114d3 */
[----:B------:R-:W-:Y:S01]  /*1e80*/  SHF.R.S32.HI R219, RZ, 0x1f, R205 ;  /* 0x0000001fffdb7819 */ /* 0x000fe200000114cd */
[----:B------:R2:W-:Y:S01]  /*1e90*/  STL [R1+0x3c], R8 ;  /* 0x00003c0801007387 */ /* 0x0005e20000100800 */
[----:B------:R-:W-:-:S02]  /*1ea0*/  SHF.R.S32.HI R218, RZ, 0x1f, R206 ;  /* 0x0000001fffda7819 */ /* 0x000fc400000114ce */
[----:B------:R-:W-:Y:S01]  /*1eb0*/  SHF.R.S32.HI R35, RZ, 0x1f, R35 ;  /* 0x0000001fff237819 */ /* 0x000fe20000011423 */
[----:B------:R3:W-:Y:S01]  /*1ec0*/  STL [R1+0x20], R0 ;  /* 0x0000200001007387 */ /* 0x0007e20000100800 */
[----:B------:R-:W-:Y:S02]  /*1ed0*/  SHF.R.S32.HI R32, RZ, 0x1f, R32 ;  /* 0x0000001fff207819 */ /* 0x000fe40000011420 */
[----:B------:R-:W-:Y:S02]  /*1ee0*/  SHF.R.S32.HI R29, RZ, 0x1f, R29 ;  /* 0x0000001fff1d7819 */ /* 0x000fe4000001141d */
[----:B------:R-:W-:Y:S02]  /*1ef0*/  SHF.R.S32.HI R26, RZ, 0x1f, R26 ;  /* 0x0000001fff1a7819 */ /* 0x000fe4000001141a */
[----:B------:R-:W-:Y:S02]  /*1f00*/  SHF.R.S32.HI R23, RZ, 0x1f, R23 ;  /* 0x0000001fff177819 */ /* 0x000fe40000011417 */
[----:B------:R-:W-:-:S02]  /*1f10*/  SHF.R.S32.HI R20, RZ, 0x1f, R20 ;  /* 0x0000001fff147819 */ /* 0x000fc40000011414 */
[----:B------:R-:W-:Y:S02]  /*1f20*/  SHF.R.S32.HI R14, RZ, 0x1f, R14 ;  /* 0x0000001fff0e7819 */ /* 0x000fe4000001140e */
[C---:B------:R-:W-:Y:S02]  /*1f30*/  IADD3 R192, R181.reuse, 0x800, RZ ;  /* 0x00000800b5c07810 */ /* 0x040fe40007ffe0ff */
[----:B------:R-:W-:Y:S02]  /*1f40*/  IADD3 R191, R181, 0x1000, RZ ;  /* 0x00001000b5bf7810 */ /* 0x000fe40007ffe0ff */
[C---:B-1----:R-:W-:Y:S02]  /*1f50*/  IADD3 R7, R11.reuse, -0x10, RZ ;  /* 0xfffffff00b077810 */ /* 0x042fe40007ffe0ff */
[C---:B------:R-:W-:Y:S01]  /*1f60*/  @P0 IADD3 R7, R11.reuse, 0x10, RZ ;  /* 0x000000100b070810 */ /* 0x040fe20007ffe0ff */
[----:B--2---:R-:W-:Y:S01]  /*1f70*/  IMAD.IADD R8, R11, 0x1, R9 ;  /* 0x000000010b087824 */ /* 0x004fe200078e0209 */
[----:B------:R-:W-:-:S03]  /*1f80*/  IADD3 R190, R181, 0x1800, RZ ;  /* 0x00001800b5be7810 */ /* 0x000fc60007ffe0ff */
[C---:B------:R-:W-:Y:S01]  /*1f90*/  IMAD.IADD R3, R6.reuse, 0x1, R7 ;  /* 0x0000000106037824 */ /* 0x040fe200078e0207 */
[C---:B------:R-:W-:Y:S01]  /*1fa0*/  IADD3 R189, R181.reuse, 0x2000, RZ ;  /* 0x00002000b5bd7810 */ /* 0x040fe20007ffe0ff */
[----:B---3--:R-:W-:Y:S01]  /*1fb0*/  IMAD.IADD R0, R6, 0x1, R8 ;  /* 0x0000000106007824 */ /* 0x008fe200078e0208 */
[----:B------:R-:W-:Y:S01]  /*1fc0*/  STL [R1+0x10], R8 ;  /* 0x0000100801007387 */ /* 0x000fe20000100800 */
[C---:B------:R-:W-:Y:S02]  /*1fd0*/  IADD3 R188, R181.reuse, 0x2800, RZ ;  /* 0x00002800b5bc7810 */ /* 0x040fe40007ffe0ff */
[C---:B------:R-:W-:Y:S01]  /*1fe0*/  IADD3 R187, R181.reuse, 0x3000, RZ ;  /* 0x00003000b5bb7810 */ /* 0x040fe20007ffe0ff */
[----:B------:R1:W-:Y:S01]  /*1ff0*/  STL [R1+0x1c], R0 ;  /* 0x00001c0001007387 */ /* 0x0003e20000100800 */
[C---:B------:R-:W-:Y:S02]  /*2000*/  IADD3 R186, R181.reuse, 0x3800, RZ ;  /* 0x00003800b5ba7810 */ /* 0x040fe40007ffe0ff */
[C---:B------:R-:W-:Y:S01]  /*2010*/  IADD3 R185, R181.reuse, 0x4000, RZ ;  /* 0x00004000b5b97810 */ /* 0x040fe20007ffe0ff */
[----:B------:R-:W-:Y:S01]  /*2020*/  STL [R1+0x8], R7 ;  /* 0x0000080701007387 */ /* 0x000fe20000100800 */
[----:B------:R-:W-:-:S02]  /*2030*/  IADD3 R184, R181, 0x4800, RZ ;  /* 0x00004800b5b87810 */ /* 0x000fc40007ffe0ff */
[C---:B------:R-:W-:Y:S02]  /*2040*/  IADD3 R183, R181.reuse, 0x5000, RZ ;  /* 0x00005000b5b77810 */ /* 0x040fe40007ffe0ff */
[----:B------:R-:W-:Y:S01]  /*2050*/  IADD3 R182, R181, 0x5800, RZ ;  /* 0x00005800b5b67810 */ /* 0x000fe20007ffe0ff */
[----:B-1----:R-:W-:-:S05]  /*2060*/  IMAD.IADD R0, R9, 0x1, R7 ;  /* 0x0000000109007824 */ /* 0x002fca00078e0207 */
[----:B------:R1:W-:Y:S04]  /*2070*/  STL [R1+0xc], R0 ;  /* 0x00000c0001007387 */ /* 0x0003e80000100800 */
[----:B------:R2:W-:Y:S01]  /*2080*/  STL [R1+0x18], R3 ;  /* 0x0000180301007387 */ /* 0x0005e20000100800 */
[----:B-1----:R-:W-:-:S05]  /*2090*/  IMAD.IADD R0, R6, 0x1, R0 ;  /* 0x0000000106007824 */ /* 0x002fca00078e0200 */
[----:B------:R2:W-:Y:S02]  /*20a0*/  STL [R1+0x14], R0 ;  /* 0x0000140001007387 */ /* 0x0005e40000100800 */
.L_x_1473:
[----:B------:R-:W-:-:S04]  /*20b0*/  IMAD.MOV.U32 R2, RZ, RZ, 0x4 ;  /* 0x00000004ff027424 */ /* 0x000fc800078e00ff */
[----:B--2---:R-:W-:-:S05]  /*20c0*/  IMAD.WIDE R2, R247, R2, c[0x0][0x588] ;  /* 0x00016200f7027625 */ /* 0x004fca00078e0202 */
        /* <DEDUP_REMOVED lines=12> */
[----:B------:R-:W-:Y:S01]  /*2190*/  IMAD.MOV.U32 R129, RZ, RZ, RZ ;  /* 0x000000ffff817224 */ /* 0x000fe200078e00ff */
[----:B------:R-:W-:Y:S01]  /*21a0*/  CS2R R12, SRZ ;  /* 0x00000000000c7805 */ /* 0x000fe2000001ff00 */
        /* <DEDUP_REMOVED lines=25> */
.L_x_1295:
[----:B------:R-:W-:-:S04]  /*2340*/  ISETP.NE.U32.AND P0, PT, RZ, c[0x0][0x368], PT ;  /* 0x0000da00ff007a0c */ /* 0x000fc80003f05070 */
[----:B------:R-:W-:-:S13]  /*2350*/  ISETP.NE.AND.EX P0, PT, RZ, c[0x0][0x36c], PT, P0 ;  /* 0x0000db00ff007a0c */ /* 0x000fda0003f05300 */
[----:B------:R-:W-:Y:S05]  /*2360*/  @!P0 BRA `(.L_x_1296) ;  /* 0x0000004000008947 */ /* 0x000fea0003800000 */
[----:B---3--:R-:W-:-:S04]  /*2370*/  IADD3 R4, P0, R249, c[0x0][0x368], RZ ;  /* 0x0000da00f9047a10 */ /* 0x008fc80007f1e0ff */
[----:B------:R-:W-:-:S05]  /*2380*/  IADD3.X R5, R250, c[0x0][0x36c], RZ, P0, !PT ;  /* 0x0000db00fa057a10 */ /* 0x000fca00007fe4ff */
[----:B------:R1:W5:Y:S01]  /*2390*/  LDG.E R8, [R4.64] ;  /* 0x0000000804087981 */ /* 0x000362000c1e1900 */
[----:B------:R-:W-:Y:S05]  /*23a0*/  BRA `(.L_x_1297) ;  /* 0x0000005000007947 */ /* 0x000fea0003800000 */
.L_x_1296:
[----:B------:R-:W-:Y:S01]  /*23b0*/  MOV R8, UR6 ;  /* 0x0000000600087c02 */ /* 0x000fe20008000f00 */
[----:B------:R-:W-:Y:S05]  /*23c0*/  @!P5 BRA `(.L_x_1297) ;  /* 0x000000300000d947 */ /* 0x000fea0003800000 */
[----:B---3--:R-:W2:Y:S04]  /*23d0*/  LDG.E R6, [R4.64] ;  /* 0x0000000804067981 */ /* 0x008ea8000c1e1900 */
[----:B------:R-:W2:Y:S02]  /*23e0*/  LDG.E R0, [R4.64+0x4] ;  /* 0x0000040804007981 */ /* 0x000ea4000c1e1900 */
[----:B--2---:R-:W-:Y:S02]  /*23f0*/  IADD3 R8, -R6, R0, RZ ;  /* 0x0000000006087210 */ /* 0x004fe40007ffe1ff */
.L_x_1297:
[----:B-1-3--:R1:W2:Y:S04]  /*2400*/  @P6 LDG.E R5, [R2.64] ;  /* 0x0000000802056981 */ /* 0x00a2a8000c1e1900 */
[----:B------:R1:W2:Y:S01]  /*2410*/  @P6 LDG.E R4, [R2.64+0x4] ;  /* 0x0000040802046981 */ /* 0x0002a2000c1e1900 */
[----:B------:R-:W-:Y:S01]  /*2420*/  ISETP.NE.U32.AND P0, PT, RZ, c[0x0][0x378], PT ;  /* 0x0000de00ff007a0c */ /* 0x000fe20003f05070 */
[----:B-----5:R-:W-:-:S03]  /*2430*/  IMAD.MOV.U32 R128, RZ, RZ, R8 ;  /* 0x000000ffff807224 */ /* 0x020fc600078e0008 */
[----:B------:R-:W-:Y:S01]  /*2440*/  ISETP.NE.AND.EX P1, PT, RZ, c[0x0][0x37c], PT, P0 ;  /* 0x0000df00ff007a0c */ /* 0x000fe20003f25300 */
[----:B------:R-:W-:Y:S02]  /*2450*/  IMAD.MOV.U32 R0, RZ, RZ, c[0x0][0x2c4] ;  /* 0x0000b100ff007624 */ /* 0x000fe400078e00ff */
[----:B------:R-:W-:-:S03]  /*2460*/  IMAD.SHL.U32 R239, R245, 0x80, RZ ;  /* 0x00000080f5ef7824 */ /* 0x000fc600078e00ff */
[----:B------:R-:W-:Y:S01]  /*2470*/  ISETP.NE.AND P2, PT, R0, 0x1, PT ;  /* 0x000000010000780c */ /* 0x000fe20003f45270 */
[----:B------:R-:W-:Y:S01]  /*2480*/  IMAD.MOV.U32 R59, RZ, RZ, c[0x0][0x228] ;  /* 0x00008a00ff3b7624 */ /* 0x000fe200078e00ff */
[----:B------:R-:W-:Y:S01]  /*2490*/  IADD3 R0, R239, 0x7f, RZ ;  /* 0x0000007fef007810 */ /* 0x000fe20007ffe0ff */
[----:B------:R-:W-:-:S04]  /*24a0*/  IMAD.IADD R7, R8, 0x1, -R238 ;  /* 0x0000000108077824 */ /* 0x000fc800078e0aee */
[----:B-1----:R-:W-:-:S04]  /*24b0*/  @P1 IADD3 R2, P0, R249, c[0x0][0x378], RZ ;  /* 0x0000de00f9021a10 */ /* 0x002fc80007f1e0ff */
[----:B------:R-:W-:-:S05]  /*24c0*/  @P1 IADD3.X R3, R250, c[0x0][0x37c], RZ, P0, !PT ;  /* 0x0000df00fa031a10 */ /* 0x000fca00007fe4ff */
[----:B------:R1:W5:Y:S01]  /*24d0*/  @P1 LDG.E R128, [R2.64] ;  /* 0x0000000802801981 */ /* 0x000362000c1e1900 */
[----:B------:R-:W-:Y:S01]  /*24e0*/  LOP3.LUT R9, R246, 0xff0000, RZ, 0xc0, !PT ;  /* 0x00ff0000f6097812 */ /* 0x000fe200078ec0ff */
[----:B------:R-:W-:Y:S01]  /*24f0*/  BSSY B0, `(.L_x_1298) ;  /* 0x0000038000007945 */ /* 0x000fe20003800000 */
[----:B------:R-:W-:-:S04]  /*2500*/  LOP3.LUT R217, R217, 0xffffffdf, RZ, 0xc0, !PT ;  /* 0xffffffdfd9d97812 */ /* 0x000fc800078ec0ff */
[----:B------:R-:W-:Y:S01]  /*2510*/  @P2 LOP3.LUT R217, R217, 0x20, RZ, 0xfc, !PT ;  /* 0x00000020d9d92812 */ /* 0x000fe200078efcff */
[----:B-1----:R-:W-:Y:S01]  /*2520*/  @P2 IMAD.HI.U32 R2, R0, c[0x0][0x2c8], RZ ;  /* 0x0000b20000022a27 */ /* 0x002fe200078e00ff */
[----:B------:R-:W-:-:S04]  /*2530*/  LOP3.LUT R3, R246, 0xff000000, RZ, 0xc0, !PT ;  /* 0xff000000f6037812 */ /* 0x000fc800078ec0ff */
[----:B------:R-:W-:Y:S02]  /*2540*/  @P2 SHF.R.U32.HI R0, RZ, c[0x0][0x2cc], R2 ;  /* 0x0000b300ff002a19 */ /* 0x000fe40000011602 */
[----:B------:R-:W-:Y:S01]  /*2550*/  SHF.R.U32.HI R6, RZ, 0x8, R3 ;  /* 0x00000008ff067819 */ /* 0x000fe20000011603 */
[----:B--2---:R-:W-:-:S04]  /*2560*/  @P6 IMAD.IADD R59, R4, 0x1, -R5 ;  /* 0x00000001043b6824 */ /* 0x004fc800078e0a05 */
[----:B------:R-:W-:-:S05]  /*2570*/  IMAD.IADD R240, R7, 0x1, R59 ;  /* 0x0000000107f07824 */ /* 0x000fca00078e023b */
[C---:B------:R-:W-:Y:S02]  /*2580*/  IADD3 R114, R240.reuse, 0x40, -R241 ;  /* 0x00000040f0727810 */ /* 0x040fe40007ffe8f1 */
[----:B------:R-:W-:-:S03]  /*2590*/  IADD3 R2, R240, 0x3f, RZ ;  /* 0x0000003ff0027810 */ /* 0x000fc60007ffe0ff */
[----:B------:R-:W-:Y:S01]  /*25a0*/  IMAD.IADD R0, R114, 0x1, R0 ;  /* 0x0000000172007824 */ /* 0x000fe200078e0200 */
[----:B------:R-:W-:-:S04]  /*25b0*/  SHF.R.S32.HI R4, RZ, 0x1f, R2 ;  /* 0x0000001fff047819 */ /* 0x000fc80000011402 */
[----:B------:R-:W-:Y:S02]  /*25c0*/  SHF.R.S32.HI R5, RZ, 0x1f, R0 ;  /* 0x0000001fff057819 */ /* 0x000fe40000011400 */
[----:B------:R-:W-:Y:S02]  /*25d0*/  LEA.HI R3, R4, R2, RZ, 0x6 ;  /* 0x0000000204037211 */ /* 0x000fe400078f30ff */
[----:B------:R-:W-:Y:S02]  /*25e0*/  LEA.HI R2, R9, R6, RZ, 0x10 ;  /* 0x0000000609027211 */ /* 0x000fe400078f80ff */
[----:B------:R-:W-:Y:S02]  /*25f0*/  LEA.HI R0, R5, R0, RZ, 0x6 ;  /* 0x0000000005007211 */ /* 0x000fe400078f30ff */
[----:B------:R-:W-:Y:S02]  /*2600*/  LOP3.LUT R14, R2, 0xff, RZ, 0xc0, !PT ;  /* 0x000000ff020e7812 */ /* 0x000fe400078ec0ff */
[----:B------:R-:W-:-:S02]  /*2610*/  SHF.R.S32.HI R113, RZ, 0x6, R3 ;  /* 0x00000006ff717819 */ /* 0x000fc40000011403 */
[----:B------:R-:W-:Y:S01]  /*2620*/  SHF.R.S32.HI R0, RZ, 0x6, R0 ;  /* 0x00000006ff007819 */ /* 0x000fe20000011400 */
[----:B------:R1:W-:Y:S01]  /*2630*/  STL [R1], R14 ;  /* 0x0000000e01007387 */ /* 0x0003e20000100800 */
[----:B------:R-:W-:Y:S02]  /*2640*/  SHF.R.U32.HI R245, RZ, 0x10, R2 ;  /* 0x00000010fff57819 */ /* 0x000fe40000011602 */
[----:B------:R-:W-:Y:S01]  /*2650*/  IMNMX R6, R113, R0, PT ;  /* 0x0000000071067217 */ /* 0x000fe20003800200 */
[----:B------:R-:W-:Y:S01]  /*2660*/  IMAD.MOV.U32 R0, RZ, RZ, RZ ;  /* 0x000000ffff007224 */ /* 0x000fe200078e00ff */
[C---:B------:R-:W-:Y:S02]  /*2670*/  ISETP.NE.AND P1, PT, R245.reuse, RZ, PT ;  /* 0x000000fff500720c */ /* 0x040fe40003f25270 */
[----:B------:R-:W-:Y:S02]  /*2680*/  ISETP.GE.AND P0, PT, R6, 0x1, PT ;  /* 0x000000010600780c */ /* 0x000fe40003f06270 */
[----:B------:R-:W-:-:S11]  /*2690*/  SEL R111, R245, c[0x0][0x338], P1 ;  /* 0x0000ce00f56f7a07 */ /* 0x000fd60000800000 */
[----:B------:R-:W-:Y:S05]  /*26a0*/  @!P0 BRA `(.L_x_1299) ;  /* 0x000001c000008947 */ /* 0x000fea0003800000 */
[----:B------:R-:W-:Y:S01]  /*26b0*/  IABS R2, R111 ;  /* 0x0000006f00027213 */ /* 0x000fe20000000000 */
[----:B------:R-:W-:Y:S01]  /*26c0*/  IMAD.MOV.U32 R4, RZ, RZ, RZ ;  /* 0x000000ffff047224 */ /* 0x000fe200078e00ff */
[----:B------:R-:W-:Y:S02]  /*26d0*/  IADD3 R9, R111, -0x1, R6 ;  /* 0xffffffff6f097810 */ /* 0x000fe40007ffe006 */
[----:B------:R-:W2:Y:S02]  /*26e0*/  I2F.RP R0, R2 ;  /* 0x0000000200007306 */ /* 0x000ea40000209400 */
[----:B------:R-:W-:-:S06]  /*26f0*/  IABS R11, R9 ;  /* 0x00000009000b7213 */ /* 0x000fcc0000000000 */
[----:B--2---:R-:W2:Y:S02]  /*2700*/  MUFU.RCP R0, R0 ;  /* 0x0000000000007308 */ /* 0x004ea40000001000 */
[----:B--2---:R-:W-:-:S06]  /*2710*/  IADD3 R0, R0, 0xffffffe, RZ ;  /* 0x0ffffffe00007810 */ /* 0x004fcc0007ffe0ff */
[----:B------:R-:W2:Y:S02]  /*2720*/  F2I.FTZ.U32.TRUNC.NTZ R5, R0 ;  /* 0x0000000000057305 */ /* 0x000ea4000021f000 */
[----:B--2---:R-:W-:-:S04]  /*2730*/  IMAD.MOV R0, RZ, RZ, -R5 ;  /* 0x000000ffff007224 */ /* 0x004fc800078e0a05 */
        /* <DEDUP_REMOVED lines=19> */
.L_x_1299:
[----:B------:R-:W-:Y:S05]  /*2870*/  BSYNC B0 ;  /* 0x0000000000007941 */ /* 0x000fea0003800000 */
.L_x_1298:
        /* <DEDUP_REMOVED lines=16> */
[----:B------:R-:W2:Y:S01]  /*2980*/  S2R R4, SR_TID.X ;  /* 0x0000000000047919 */ /* 0x000ea20000002100 */
[----:B------:R-:W-:Y:S01]  /*2990*/  SHF.R.S32.HI R2, RZ, 0x1f, R12 ;  /* 0x0000001fff027819 */ /* 0x000fe2000001140c */
[----:B------:R-:W-:Y:S01]  /*29a0*/  IMAD.MOV.U32 R5, RZ, RZ, c[0x0][0x238] ;  /* 0x00008e00ff057624 */ /* 0x000fe200078e00ff */
[----:B------:R-:W-:Y:S01]  /*29b0*/  LOP3.LUT R23, R246, 0xffff, RZ, 0xc0, !PT ;  /* 0x0000fffff6177812 */ /* 0x000fe200078ec0ff */
[----:B------:R-:W-:Y:S01]  /*29c0*/  IMAD.MOV.U32 R116, RZ, RZ, 0x6 ;  /* 0x00000006ff747424 */ /* 0x000fe200078e00ff */
[----:B------:R-:W-:Y:S01]  /*29d0*/  IADD3 R52, R0, -0x1, RZ ;  /* 0xffffffff00347810 */ /* 0x000fe20007ffe0ff */
[C---:B------:R-:W-:Y:S01]  /*29e0*/  IMAD.SHL.U32 R119, R5.reuse, 0x40, RZ ;  /* 0x0000004005777824 */ /* 0x040fe200078e00ff */
[----:B------:R-:W-:Y:S01]  /*29f0*/  SEL R9, R252, RZ, !P6 ;  /* 0x000000fffc097207 */ /* 0x000fe20007000000 */
[----:B------:R-:W-:Y:S01]  /*2a00*/  IMAD.MOV.U32 R117, RZ, RZ, 0x5 ;  /* 0x00000005ff757424 */ /* 0x000fe200078e00ff */
[C---:B------:R-:W-:Y:S01]  /*2a10*/  SHF.L.U64.HI R118, R5.reuse, R116, c[0x0][0x23c] ;  /* 0x00008f0005767619 */ /* 0x040fe20000010274 */
[----:B------:R-:W-:Y:S01]  /*2a20*/  IMAD.SHL.U32 R122, R5, 0x20, RZ ;  /* 0x00000020057a7824 */ /* 0x000fe200078e00ff */
[----:B------:R-:W-:-:S02]  /*2a30*/  ISETP.NE.U32.AND P2, PT, RZ, c[0x0][0x340], PT ;  /* 0x0000d000ff007a0c */ /* 0x000fc40003f45070 */
[----:B------:R-:W-:Y:S02]  /*2a40*/  SHF.L.U64.HI R117, R5, R117, c[0x0][0x23c] ;  /* 0x00008f0005757619 */ /* 0x000fe40000010275 */
[----:B------:R-:W-:Y:S02]  /*2a50*/  ISETP.NE.AND.EX P4, PT, RZ, c[0x0][0x344], PT, P2 ;  /* 0x0000d100ff007a0c */ /* 0x000fe40003f85320 */
[----:B------:R-:W-:Y:S02]  /*2a60*/  ISETP.GE.AND P5, PT, R205, c[0x0][0x1d4], PT ;  /* 0x00007500cd007a0c */ /* 0x000fe40003fa6270 */
[----:B------:R-:W-:Y:S02]  /*2a70*/  P2R R11, PR, RZ, 0x10 ;  /* 0x00000010ff0b7803 */ /* 0x000fe40000000000 */
[----:B--2---:R-:W-:-:S04]  /*2a80*/  SHF.R.S32.HI R10, RZ, 0x1f, R4 ;  /* 0x0000001fff0a7819 */ /* 0x004fc80000011404 */
[----:B------:R-:W-:-:S04]  /*2a90*/  LEA.HI R10, R10, R4, RZ, 0x3 ;  /* 0x000000040a0a7211 */ /* 0x000fc800078f18ff */
[----:B------:R-:W-:-:S04]  /*2aa0*/  SHF.R.S32.HI R10, RZ, 0x3, R10 ;  /* 0x00000003ff0a7819 */ /* 0x000fc8000001140a */
[----:B------:R-:W-:Y:S01]  /*2ab0*/  IADD3 R60, P0, R10, R12, RZ ;  /* 0x0000000c0a3c7210 */ /* 0x000fe20007f1e0ff */
[----:B------:R-:W-:-:S03]  /*2ac0*/  IMAD.IADD R108, R59, 0x1, -R10 ;  /* 0x000000013b6c7824 */ /* 0x000fc600078e0a0a */
[----:B------:R-:W-:Y:S01]  /*2ad0*/  LEA.HI.X.SX32 R61, R10, R2, 0x1, P0 ;  /* 0x000000020a3d7211 */ /* 0x000fe200000f0eff */
[----:B------:R-:W-:Y:S01]  /*2ae0*/  IMAD.WIDE.U32 R2, R60, c[0x0][0x238], R202 ;  /* 0x00008e003c027a25 */ /* 0x000fe200078e00ca */
[----:B------:R-:W-:Y:S02]  /*2af0*/  SEL R10, R251, RZ, !P6 ;  /* 0x000000fffb0a7207 */ /* 0x000fe40007000000 */
[----:B------:R-:W-:Y:S01]  /*2b00*/  ISETP.GE.AND P6, PT, R202, c[0x0][0x1d4], PT ;  /* 0x00007500ca007a0c */ /* 0x000fe20003fc6270 */
[----:B------:R-:W-:Y:S02]  /*2b10*/  IMAD R4, R61, c[0x0][0x238], RZ ;  /* 0x00008e003d047a24 */ /* 0x000fe400078e02ff */
[----:B------:R-:W-:Y:S02]  /*2b20*/  IMAD R0, R52, -0x40, R108 ;  /* 0xffffffc034007824 */ /* 0x000fe400078e026c */
[----:B------:R-:W-:-:S03]  /*2b30*/  IMAD R4, R60, c[0x0][0x23c], R4 ;  /* 0x00008f003c047a24 */ /* 0x000fc600078e0204 */
[C---:B------:R-:W-:Y:S01]  /*2b40*/  ISETP.GT.AND P0, PT, R0.reuse, 0x20, PT ;  /* 0x000000200000780c */ /* 0x040fe20003f04270 */
[----:B------:R-:W-:Y:S01]  /*2b50*/  IMAD.IADD R3, R3, 0x1, R4 ;  /* 0x0000000103037824 */ /* 0x000fe200078e0204 */
[----:B------:R-:W-:Y:S01]  /*2b60*/  ISETP.GE.AND P1, PT, R0, 0x1, PT ;  /* 0x000000010000780c */ /* 0x000fe20003f26270 */
[----:B------:R-:W-:Y:S02]  /*2b70*/  IMAD R4, R9, c[0x0][0x248], RZ ;  /* 0x0000920009047a24 */ /* 0x000fe400078e02ff */
[----:B------:R-:W-:-:S04]  /*2b80*/  IMAD.WIDE.U32 R2, R23, c[0x0][0x240], R2 ;  /* 0x0000900017027a25 */ /* 0x000fc800078e0002 */
[----:B------:R-:W-:Y:S02]  /*2b90*/  IMAD R3, R23, c[0x0][0x244], R3 ;  /* 0x0000910017037a24 */ /* 0x000fe400078e0203 */
[C---:B------:R-:W-:Y:S02]  /*2ba0*/  IMAD R4, R10.reuse, c[0x0][0x24c], R4 ;  /* 0x000093000a047a24 */ /* 0x040fe400078e0204 */
[----:B------:R-:W-:Y:S01]  /*2bb0*/  IMAD.WIDE.U32 R70, R10, c[0x0][0x248], R2 ;  /* 0x000092000a467a25 */ /* 0x000fe200078e0002 */
[----:B------:R-:W-:-:S03]  /*2bc0*/  SHF.R.S32.HI R3, RZ, 0x1f, R52 ;  /* 0x0000001fff037819 */ /* 0x000fc60000011434 */
[----:B------:R-:W-:Y:S02]  /*2bd0*/  IMAD.IADD R69, R71, 0x1, R4 ;  /* 0x0000000147457824 */ /* 0x000fe400078e0204 */
[----:B------:R-:W-:Y:S02]  /*2be0*/  IMAD.MOV.U32 R68, RZ, RZ, R70 ;  /* 0x000000ffff447224 */ /* 0x000fe400078e0046 */
[----:B------:R-:W-:Y:S02]  /*2bf0*/  IMAD R2, R118, R52, RZ ;  /* 0x0000003476027224 */ /* 0x000fe400078e02ff */
[----:B------:R-:W-:-:S04]  /*2c00*/  IMAD.WIDE.U32 R6, R52, R119, R68 ;  /* 0x0000007734067225 */ /* 0x000fc800078e0044 */
[----:B------:R-:W-:Y:S01]  /*2c10*/  IMAD R0, R3, R119, R2 ;  /* 0x0000007703007224 */ /* 0x000fe200078e0202 */
[----:B------:R-:W-:Y:S02]  /*2c20*/  @P0 IADD3 R3, P2, R122, R6, RZ ;  /* 0x000000067a030210 */ /* 0x000fe40007f5e0ff */
[----:B------:R-:W-:Y:S01]  /*2c30*/  @P1 LEA R4, P3, R6, c[0x0][0x220], 0x1 ;  /* 0x0000880006041a11 */ /* 0x000fe200078608ff */
[----:B------:R-:W-:-:S04]  /*2c40*/  IMAD.IADD R0, R7, 0x1, R0 ;  /* 0x0000000107007824 */ /* 0x000fc800078e0200 */
[----:B------:R-:W-:Y:S01]  /*2c50*/  @P0 IMAD.X R7, R0, 0x1, R117, P2 ;  /* 0x0000000100070824 */ /* 0x000fe200010e0675 */
[----:B------:R-:W-:Y:S02]  /*2c60*/  @P0 LEA R2, P2, R3, c[0x0][0x220], 0x1 ;  /* 0x0000880003020a11 */ /* 0x000fe400078408ff */
[----:B------:R-:W-:Y:S02]  /*2c70*/  @P1 LEA.HI.X R5, R6, c[0x0][0x224], R0, 0x1, P3 ;  /* 0x0000890006051a11 */ /* 0x000fe400018f0c00 */
[----:B------:R-:W-:Y:S02]  /*2c80*/  @P4 IADD3 R6, P3, R249, c[0x0][0x340], RZ ;  /* 0x0000d000f9064a10 */ /* 0x000fe40007f7e0ff */
[----:B------:R-:W-:Y:S01]  /*2c90*/  @P0 LEA.HI.X R3, R3, c[0x0][0x224], R7, 0x1, P2 ;  /* 0x0000890003030a11 */ /* 0x000fe200010f0c07 */
[----:B------:R-:W-:Y:S01]  /*2ca0*/  @!PT LDS RZ, [RZ] ;  /* 0x00000000fffff984 */ /* 0x000fe20000000800 */
[----:B------:R-:W-:Y:S01]  /*2cb0*/  @!PT LDS RZ, [RZ] ;  /* 0x00000000fffff984 */ /* 0x000fe20000000800 */
[----:B------:R-:W-:Y:S01]  /*2cc0*/  @!PT LDS RZ, [RZ] ;  /* 0x00000000fffff984 */ /* 0x000fe20000000800 */
[----:B------:R2:W-:Y:S01]  /*2cd0*/  @P1 LDGSTS.E.BYPASS.LTC128B.128 [R193+0x6100], [R4.64], !P6 ;  /* 0x0610000004c11fae */ /* 0x0005e2000f101d48 */
[----:B------:R-:W-:Y:S02]  /*2ce0*/  @P4 IADD3.X R7, R250, c[0x0][0x344], RZ, P3, !PT ;  /* 0x0000d100fa074a10 */ /* 0x000fe40001ffe4ff */
[----:B------:R-:W-:Y:S01]  /*2cf0*/  ISETP.NE.AND P3, PT, R11, RZ, PT ;  /* 0x000000ff0b00720c */ /* 0x000fe20003f65270 */
[----:B------:R2:W-:Y:S01]  /*2d00*/  @P1 LDGSTS.E.BYPASS.LTC128B.128 [R193+0x8100], [R4.64+0x80], !P5 ;  /* 0x0810008004c11fae */ /* 0x0005e2000e901d48 */
[----:B------:R-:W-:-:S11]  /*2d10*/  ISETP.GE.AND P4, PT, R206, c[0x0][0x1d4], PT ;  /* 0x00007500ce007a0c */ /* 0x000fd60003f86270 */
[----:B------:R-:W3:Y:S01]  /*2d20*/  @P3 LDG.E R0, [R6.64] ;  /* 0x0000000806003981 */ /* 0x000ee2000c1e1900 */
[----:B------:R-:W-:-:S03]  /*2d30*/  ISETP.GE.AND P2, PT, R102, c[0x0][0x27c], PT ;  /* 0x00009f0066007a0c */ /* 0x000fc60003f46270 */
[----:B------:R2:W-:Y:S01]  /*2d40*/  @P1 LDGSTS.E.BYPASS.LTC128B.128 [R193+0xa100], [R4.64+0x100], !P4 ;  /* 0x0a10010004c11fae */ /* 0x0005e2000e101d48 */
[----:B------:R-:W-:Y:S01]  /*2d50*/  IMAD.MOV.U32 R112, RZ, RZ, c[0x0][0x27c] ;  /* 0x00009f00ff707624 */ /* 0x000fe200078e00ff */
[----:B------:R-:W-:Y:S02]  /*2d60*/  LOP3.LUT R217, R217, 0xfffffffd, RZ, 0xc0, !PT ;  /* 0xfffffffdd9d97812 */ /* 0x000fe400078ec0ff */
[----:B------:R2:W-:Y:S04]  /*2d70*/  @P0 LDGSTS.E.BYPASS.LTC128B.128 [R193+0x7100], [R2.64], !P6 ;  /* 0x0710000002c10fae */ /* 0x0005e8000f101d48 */
[----:B------:R2:W-:Y:S04]  /*2d80*/  @P0 LDGSTS.E.BYPASS.LTC128B.128 [R193+0x9100], [R2.64+0x80], !P5 ;  /* 0x0910008002c10fae */ /* 0x0005e8000e901d48 */
[----:B------:R2:W-:Y:S01]  /*2d90*/  @P0 LDGSTS.E.BYPASS.LTC128B.128 [R193+0xb100], [R2.64+0x100], !P4 ;  /* 0x0b10010002c10fae */ /* 0x0005e2000e101d48 */
[----:B------:R-:W-:-:S03]  /*2da0*/  SHF.R.S32.HI R141, RZ, 0x1f, R140 ;  /* 0x0000001fff8d7819 */ /* 0x000fc6000001148c */
[----:B------:R-:W0:Y:S01]  /*2db0*/  LDGDEPBAR ;  /* 0x00000000000079af */ /* 0x000e220000000000 */
[----:B------:R-:W-:Y:S01]  /*2dc0*/  WARPSYNC 0xffffffff ;  /* 0xffffffff00007948 */ /* 0x000fe20003800000 */
[----:B------:R-:W-:Y:S01]  /*2dd0*/  SHF.R.S32.HI R11, RZ, 0x1f, R215 ;  /* 0x0000001fff0b7819 */ /* 0x000fe200000114d7 */
[----:B------:R-:W-:Y:S01]  /*2de0*/  IMAD.SHL.U32 R112, R112, 0x2, RZ ;  /* 0x0000000270707824 */ /* 0x000fe200078e00ff */
[----:B------:R-:W-:Y:S02]  /*2df0*/  @P2 LOP3.LUT R217, R217, 0x2, RZ, 0xfc, !PT ;  /* 0x00000002d9d92812 */ /* 0x000fe400078efcff */
[----:B-----5:R-:W-:Y:S02]  /*2e00*/  SHF.R.S32.HI R17, RZ, 0x1f, R128 ;  /* 0x0000001fff117819 */ /* 0x020fe40000011480 */
[----:B---3--:R-:W-:Y:S01]  /*2e10*/  @P3 SHF.R.S32.HI R16, RZ, 0x1f, R0 ;  /* 0x0000001fff103819 */ /* 0x008fe20000011400 */
[----:B------:R-:W-:Y:S02]  /*2e20*/  @!P3 IMAD.MOV.U32 R0, RZ, RZ, R251 ;  /* 0x000000ffff00b224 */ /* 0x000fe400078e00fb */
[----:B------:R-:W-:-:S02]  /*2e30*/  @!P3 IMAD.MOV.U32 R16, RZ, RZ, R252 ;  /* 0x000000ffff10b224 */ /* 0x000fc400078e00fc */
[----:B--2---:R-:W-:Y:S01]  /*2e40*/  IMAD R6, R11, c[0x0][0x280], RZ ;  /* 0x0000a0000b067a24 */ /* 0x004fe200078e02ff */
[----:B------:R-:W-:Y:S01]  /*2e50*/  ISETP.GE.AND P1, PT, R106, c[0x0][0x27c], PT ;  /* 0x00009f006a007a0c */ /* 0x000fe20003f26270 */
[----:B------:R-:W-:Y:S01]  /*2e60*/  IMAD.WIDE.U32 R4, R215, c[0x0][0x280], R140 ;  /* 0x0000a000d7047a25 */ /* 0x000fe200078e008c */
[----:B------:R-:W-:Y:S01]  /*2e70*/  ISETP.GE.AND P0, PT, R105, c[0x0][0x27c], PT ;  /* 0x00009f0069007a0c */ /* 0x000fe20003f06270 */
[----:B------:R-:W-:Y:S01]  /*2e80*/  BAR.SYNC.DEFER_BLOCKING 0x0 ;  /* 0x0000000000007b1d */ /* 0x000fe20000010000 */
[----:B------:R-:W-:Y:S01]  /*2e90*/  LOP3.LUT R217, R217, 0xfffffffe, RZ, 0xc0, !PT ;  /* 0xfffffffed9d97812 */ /* 0x000fe200078ec0ff */
[----:B------:R-:W-:Y:S01]  /*2ea0*/  IMAD R6, R215, c[0x0][0x284], R6 ;  /* 0x0000a100d7067a24 */ /* 0x000fe200078e0206 */
[----:B------:R-:W-:Y:S01]  /*2eb0*/  MOV R121, c[0x0][0x290] ;  /* 0x0000a40000797a02 */ /* 0x000fe20000000f00 */
[----:B------:R-:W-:-:S02]  /*2ec0*/  IMAD.WIDE.U32 R2, R23, c[0x0][0x260], R202 ;  /* 0x0000980017027a25 */ /* 0x000fc400078e00ca */
[----:B------:R-:W-:Y:S02]  /*2ed0*/  ULDC.U8 UR5, c[0x0][0x298] ;  /* 0x0000a60000057ab9 */ /* 0x000fe40000000000 */
[----:B------:R-:W-:Y:S02]  /*2ee0*/  IMAD R7, R9, c[0x0][0x268], RZ ;  /* 0x00009a0009077a24 */ /* 0x000fe400078e02ff */
[----:B------:R-:W-:Y:S01]  /*2ef0*/  IMAD.IADD R9, R5, 0x1, R6 ;  /* 0x0000000105097824 */ /* 0x000fe200078e0206 */
[----:B------:R-:W-:Y:S01]  /*2f00*/  @P1 LOP3.LUT R217, R217, 0x1, RZ, 0xfc, !PT ;  /* 0x00000001d9d91812 */ /* 0x000fe200078efcff */
[----:B------:R-:W-:Y:S01]  /*2f10*/  IMAD R5, R11, c[0x0][0x290], RZ ;  /* 0x0000a4000b057a24 */ /* 0x000fe200078e02ff */
[----:B------:R-:W-:Y:S01]  /*2f20*/  SEL R11, RZ, c[0x0][0x27c], !P1 ;  /* 0x00009f00ff0b7a07 */ /* 0x000fe20004800000 */
[----:B------:R-:W-:Y:S01]  /*2f30*/  IMAD R3, R23, c[0x0][0x264], R3 ;  /* 0x0000990017037a24 */ /* 0x000fe200078e0203 */
[----:B------:R-:W-:Y:S01]  /*2f40*/  LOP3.LUT R217, R217, 0xfffffffb, RZ, 0xc0, !PT ;  /* 0xfffffffbd9d97812 */ /* 0x000fe200078ec0ff */
[----:B------:R-:W-:Y:S01]  /*2f50*/  IMAD.IADD R109, R8, 0x1, R13 ;  /* 0x00000001086d7824 */ /* 0x000fe200078e020d */
[----:B------:R-:W-:Y:S01]  /*2f60*/  SEL R13, RZ, c[0x0][0x27c], !P0 ;  /* 0x00009f00ff0d7a07 */ /* 0x000fe20004000000 */
[----:B------:R-:W-:Y:S01]  /*2f70*/  IMAD.MOV.U32 R8, RZ, RZ, R4 ;  /* 0x000000ffff087224 */ /* 0x000fe200078e0004 */
[----:B------:R-:W-:Y:S01]  /*2f80*/  @P0 LOP3.LUT R217, R217, 0x4, RZ, 0xfc, !PT ;  /* 0x00000004d9d90812 */ /* 0x000fe200078efcff */
[----:B-1----:R-:W-:-:S02]  /*2f90*/  IMAD R14, R215, c[0x0][0x294], R5 ;  /* 0x0000a500d70e7a24 */ /* 0x002fc400078e0205 */
[----:B------:R-:W-:Y:S01]  /*2fa0*/  IMAD.WIDE.U32 R62, R10, c[0x0][0x268], R2 ;  /* 0x00009a000a3e7a25 */ /* 0x000fe200078e0002 */
[----:B------:R-:W-:-:S03]  /*2fb0*/  LOP3.LUT R217, R217, 0xffffffef, RZ, 0xc0, !PT ;  /* 0xffffffefd9d97812 */ /* 0x000fc600078ec0ff */
[----:B------:R-:W-:Y:S01]  /*2fc0*/  IMAD.WIDE.U32 R4, R215, c[0x0][0x280], R102 ;  /* 0x0000a000d7047a25 */ /* 0x000fe200078e0066 */
[----:B------:R-:W-:-:S03]  /*2fd0*/  LOP3.LUT R217, R217, 0xfffffff7, RZ, 0xc0, !PT ;  /* 0xfffffff7d9d97812 */ /* 0x000fc600078ec0ff */
[----:B------:R-:W-:Y:S01]  /*2fe0*/  IMAD R24, R10, c[0x0][0x26c], R7 ;  /* 0x00009b000a187a24 */ /* 0x000fe200078e0207 */
[----:B------:R-:W-:Y:S01]  /*2ff0*/  SEL R10, RZ, c[0x0][0x27c], !P2 ;  /* 0x00009f00ff0a7a07 */ /* 0x000fe20005000000 */
[----:B------:R-:W-:-:S04]  /*3000*/  IMAD.WIDE.U32 R2, R215, c[0x0][0x290], R140 ;  /* 0x0000a400d7027a25 */ /* 0x000fc800078e008c */
[----:B------:R-:W-:Y:S02]  /*3010*/  IMAD.IADD R5, R6, 0x1, R5 ;  /* 0x0000000106057824 */ /* 0x000fe400078e0205 */
[----:B------:R-:W-:Y:S01]  /*3020*/  IMAD.IADD R7, R3, 0x1, R14 ;  /* 0x0000000103077824 */ /* 0x000fe200078e020e */
[----:B------:R-:W-:Y:S01]  /*3030*/  IADD3 R3, R102, R10, RZ ;  /* 0x0000000a66037210 */ /* 0x000fe20007ffe0ff */
[----:B------:R-:W-:Y:S02]  /*3040*/  IMAD.MOV.U32 R6, RZ, RZ, R2 ;  /* 0x000000ffff067224 */ /* 0x000fe400078e0002 */
[----:B------:R-:W-:Y:S01]  /*3050*/  IMAD.IADD R2, R106, 0x1, R11 ;  /* 0x000000016a027824 */ /* 0x000fe200078e020b */
[----:B------:R-:W-:Y:S01]  /*3060*/  SHF.R.S32.HI R11, RZ, 0x1f, R3 ;  /* 0x0000001fff0b7819 */ /* 0x000fe20000011403 */
[----:B------:R-:W-:Y:S02]  /*3070*/  IMAD.IADD R13, R105, 0x1, R13 ;  /* 0x00000001690d7824 */ /* 0x000fe400078e020d */
[----:B------:R-:W-:Y:S01]  /*3080*/  IMAD.MOV.U32 R125, RZ, RZ, c[0x0][0x2b8] ;  /* 0x0000ae00ff7d7624 */ /* 0x000fe200078e00ff */
[----:B------:R-:W-:Y:S01]  /*3090*/  SHF.R.S32.HI R10, RZ, 0x1f, R2 ;  /* 0x0000001fff0a7819 */ /* 0x000fe20000011402 */
[----:B------:R-:W-:Y:S01]  /*30a0*/  IMAD.MOV.U32 R124, RZ, RZ, c[0x0][0x27c] ;  /* 0x00009f00ff7c7624 */ /* 0x000fe200078e00ff */
[----:B------:R-:W-:Y:S01]  /*30b0*/  SHF.R.S32.HI R15, RZ, 0x1f, R13 ;  /* 0x0000001fff0f7819 */ /* 0x000fe2000001140d */
[----:B------:R-:W-:Y:S01]  /*30c0*/  IMAD.MOV.U32 R120, RZ, RZ, c[0x0][0x280] ;  /* 0x0000a000ff787624 */ /* 0x000fe200078e00ff */
[CC--:B------:R-:W-:Y:S01]  /*30d0*/  LEA.HI R12, R11.reuse, R3.reuse, RZ, 0x3 ;  /* 0x000000030b0c7211 */ /* 0x0c0fe200078f18ff */
[----:B------:R-:W-:Y:S01]  /*30e0*/  IMAD.WIDE.U32 R84, R0, c[0x0][0x2b0], RZ ;  /* 0x0000ac0000547a25 */ /* 0x000fe200078e00ff */
[----:B------:R-:W-:-:S02]  /*30f0*/  LEA.HI R18, R11, R3, RZ, 0x6 ;  /* 0x000000030b127211 */ /* 0x000fc400078f30ff */
[-C--:B------:R-:W-:Y:S01]  /*3100*/  LEA.HI R11, R10, R2.reuse, RZ, 0x3 ;  /* 0x000000020a0b7211 */ /* 0x080fe200078f18ff */
[----:B------:R-:W-:Y:S01]  /*3110*/  IMAD.WIDE.U32 R76, R128, c[0x0][0x290], R6 ;  /* 0x0000a400804c7a25 */ /* 0x000fe200078e0006 */
[----:B------:R-:W-:Y:S02]  /*3120*/  LEA.HI R20, R10, R2, RZ, 0x6 ;  /* 0x000000020a147211 */ /* 0x000fe400078f30ff */
[-C--:B------:R-:W-:Y:S01]  /*3130*/  LEA.HI R10, R15, R13.reuse, RZ, 0x3 ;  /* 0x0000000d0f0a7211 */ /* 0x080fe200078f18ff */
[----:B------:R-:W-:Y:S01]  /*3140*/  IMAD.WIDE.U32 R2, R215, c[0x0][0x290], R102 ;  /* 0x0000a400d7027a25 */ /* 0x000fe200078e0066 */
[----:B------:R-:W-:Y:S02]  /*3150*/  LEA.HI R13, R15, R13, RZ, 0x6 ;  /* 0x0000000d0f0d7211 */ /* 0x000fe400078f30ff */
[----:B------:R-:W-:Y:S01]  /*3160*/  SHF.L.U32 R18, R18, 0x6, RZ ;  /* 0x0000000612127819 */ /* 0x000fe200000006ff */
[----:B------:R-:W-:Y:S01]  /*3170*/  IMAD.IADD R3, R14, 0x1, R3 ;  /* 0x000000010e037824 */ /* 0x000fe200078e0203 */
[----:B------:R-:W-:Y:S01]  /*3180*/  LOP3.LUT R19, R226, 0x38, R12, 0xf8, !PT ;  /* 0x00000038e2137812 */ /* 0x000fe200078ef80c */
[----:B------:R-:W-:Y:S01]  /*3190*/  IMAD.SHL.U32 R14, R20, 0x40, RZ ;  /* 0x00000040140e7824 */ /* 0x000fe200078e00ff */
[----:B------:R-:W-:Y:S01]  /*31a0*/  LOP3.LUT R22, R18, 0x7ffff000, RZ, 0xc0, !PT ;  /* 0x7ffff00012167812 */ /* 0x000fe200078ec0ff */
[----:B------:R-:W-:Y:S01]  /*31b0*/  IMAD.SHL.U32 R13, R13, 0x40, RZ ;  /* 0x000000400d0d7824 */ /* 0x000fe200078e00ff */
[----:B------:R-:W-:Y:S01]  /*31c0*/  LOP3.LUT R18, R226, 0x38, R10, 0xf8, !PT ;  /* 0x00000038e2127812 */ /* 0x000fe200078ef80a */
[----:B------:R-:W-:Y:S01]  /*31d0*/  IMAD.WIDE.U32 R82, R23, c[0x0][0x1e8], RZ ;  /* 0x00007a0017527a25 */ /* 0x000fe200078e00ff */
[----:B------:R-:W-:-:S02]  /*31e0*/  LOP3.LUT R21, R19, R227, RZ, 0x3c, !PT ;  /* 0x000000e313157212 */ /* 0x000fc400078e3cff */
[----:B------:R-:W-:Y:S01]  /*31f0*/  LOP3.LUT R15, R226, 0x38, R11, 0xf8, !PT ;  /* 0x00000038e20f7812 */ /* 0x000fe200078ef80b */
[----:B------:R-:W-:Y:S01]  /*3200*/  IMAD.WIDE.U32 R80, R23, c[0x0][0x210], RZ ;  /* 0x0000840017507a25 */ /* 0x000fe200078e00ff */
[----:B------:R-:W-:Y:S02]  /*3210*/  LOP3.LUT R19, R14, 0x7ffff000, RZ, 0xc0, !PT ;  /* 0x7ffff0000e137812 */ /* 0x000fe400078ec0ff */
[----:B------:R-:W-:Y:S01]  /*3220*/  ISETP.NE.AND P1, PT, R125, 0x1, PT ;  /* 0x000000017d00780c */ /* 0x000fe20003f25270 */
[----:B------:R-:W-:Y:S01]  /*3230*/  IMAD.WIDE.U32 R78, R128, c[0x0][0x280], R8 ;  /* 0x0000a000804e7a25 */ /* 0x000fe200078e0008 */
[----:B------:R-:W-:Y:S02]  /*3240*/  LOP3.LUT R14, R13, 0x7ffff000, RZ, 0xc0, !PT ;  /* 0x7ffff0000d0e7812 */ /* 0x000fe400078ec0ff */
[-C--:B------:R-:W-:Y:S01]  /*3250*/  LOP3.LUT R13, R18, R227.reuse, RZ, 0x3c, !PT ;  /* 0x000000e3120d7212 */ /* 0x080fe200078e3cff */
[----:B------:R-:W-:Y:S01]  /*3260*/  IMAD.WIDE.U32 R74, R128, c[0x0][0x280], R4 ;  /* 0x0000a000804a7a25 */ /* 0x000fe200078e0004 */
[----:B------:R-:W-:-:S02]  /*3270*/  LOP3.LUT R15, R15, R227, RZ, 0x3c, !PT ;  /* 0x000000e30f0f7212 */ /* 0x000fc400078e3cff */
[----:B------:R-:W-:Y:S01]  /*3280*/  ISETP.GE.AND P0, PT, R124, 0x1, PT ;  /* 0x000000017c00780c */ /* 0x000fe20003f06270 */
[----:B------:R-:W-:Y:S01]  /*3290*/  IMAD.WIDE.U32 R72, R128, c[0x0][0x290], R2 ;  /* 0x0000a40080487a25 */ /* 0x000fe200078e0002 */
[--C-:B------:R-:W-:Y:S02]  /*32a0*/  IADD3 R18, R13, R14, R228.reuse ;  /* 0x0000000e0d127210 */ /* 0x100fe40007ffe0e4 */
[--C-:B------:R-:W-:Y:S01]  /*32b0*/  IADD3 R19, R15, R19, R228.reuse ;  /* 0x000000130f137210 */ /* 0x100fe20007ffe0e4 */
[----:B------:R-:W-:Y:S01]  /*32c0*/  IMAD R13, R16, c[0x0][0x2b0], RZ ;  /* 0x0000ac00100d7a24 */ /* 0x000fe200078e02ff */
[----:B------:R-:W-:Y:S01]  /*32d0*/  IADD3 R21, R21, R22, R228 ;  /* 0x0000001615157210 */ /* 0x000fe20007ffe0e4 */
[C---:B------:R-:W-:Y:S01]  /*32e0*/  IMAD R15, R17.reuse, c[0x0][0x290], RZ ;  /* 0x0000a400110f7a24 */ /* 0x040fe200078e02ff */
[----:B------:R-:W-:Y:S01]  /*32f0*/  LOP3.LUT R67, R12, 0xfffffff8, RZ, 0xc0, !PT ;  /* 0xfffffff80c437812 */ /* 0x000fe200078ec0ff */
[----:B------:R-:W-:Y:S01]  /*3300*/  IMAD R16, R17, c[0x0][0x280], RZ ;  /* 0x0000a00011107a24 */ /* 0x000fe200078e02ff */
[----:B------:R-:W-:Y:S01]  /*3310*/  LOP3.LUT R66, R11, 0xfffffff8, RZ, 0xc0, !PT ;  /* 0xfffffff80b427812 */ /* 0x000fe200078ec0ff */
[----:B------:R-:W-:Y:S01]  /*3320*/  IMAD R14, R0, c[0x0][0x2b4], R13 ;  /* 0x0000ad00000e7a24 */ /* 0x000fe200078e020d */
[----:B------:R-:W-:Y:S01]  /*3330*/  LOP3.LUT R65, R10, 0xfffffff8, RZ, 0xc0, !PT ;  /* 0xfffffff80a417812 */ /* 0x000fe200078ec0ff */
[C---:B------:R-:W-:Y:S01]  /*3340*/  IMAD R0, R128.reuse, c[0x0][0x294], R15 ;  /* 0x0000a50080007a24 */ /* 0x040fe200078e020f */
[----:B------:R-:W-:Y:S01]  /*3350*/  @P1 LOP3.LUT R217, R217, 0x8, RZ, 0xfc, !PT ;  /* 0x00000008d9d91812 */ /* 0x000fe200078efcff */
[----:B------:R-:W-:Y:S01]  /*3360*/  IMAD R13, R128, c[0x0][0x284], R16 ;  /* 0x0000a100800d7a24 */ /* 0x000fe200078e0210 */
[CC--:B------:R-:W-:Y:S01]  /*3370*/  SHF.L.U64.HI R115, R120.reuse, R116.reuse, c[0x0][0x284] ;  /* 0x0000a10078737619 */ /* 0x0c0fe20000010274 */
[----:B------:R-:W-:Y:S01]  /*3380*/  IMAD R123, R243, 0x40, R215 ;  /* 0x00000040f37b7824 */ /* 0x000fe200078e02d7 */
[----:B------:R-:W-:Y:S01]  /*3390*/  SHF.L.U64.HI R116, R121, R116, c[0x0][0x294] ;  /* 0x0000a50079747619 */ /* 0x000fe20000010274 */
[----:B------:R-:W-:Y:S01]  /*33a0*/  IMAD.SHL.U32 R120, R120, 0x40, RZ ;  /* 0x0000004078787824 */ /* 0x000fe200078e00ff */
[----:B------:R-:W-:Y:S01]  /*33b0*/  IADD3 R100, R85, R14, RZ ;  /* 0x0000000e55647210 */ /* 0x000fe20007ffe0ff */
[----:B------:R-:W-:Y:S01]  /*33c0*/  IMAD.SHL.U32 R121, R121, 0x40, RZ ;  /* 0x0000004079797824 */ /* 0x000fe200078e00ff */
[----:B------:R-:W-:Y:S01]  /*33d0*/  SHF.R.S32.HI R99, RZ, 0x3, R12 ;  /* 0x00000003ff637819 */ /* 0x000fe2000001140c */
[C---:B------:R-:W-:Y:S01]  /*33e0*/  IMAD R104, R23.reuse, c[0x0][0x1ec], R83 ;  /* 0x00007b0017687a24 */ /* 0x040fe200078e0253 */
[----:B------:R-:W-:Y:S01]  /*33f0*/  SHF.R.S32.HI R98, RZ, 0x3, R11 ;  /* 0x00000003ff627819 */ /* 0x000fe2000001140b */
[----:B------:R-:W-:Y:S01]  /*3400*/  IMAD R101, R23, c[0x0][0x214], R81 ;  /* 0x0000850017657a24 */ /* 0x000fe200078e0251 */
[----:B------:R-:W-:Y:S01]  /*3410*/  SHF.R.S32.HI R97, RZ, 0x3, R10 ;  /* 0x00000003ff617819 */ /* 0x000fe2000001140a */
[----:B------:R-:W-:Y:S01]  /*3420*/  IMAD.IADD R64, R63, 0x1, R24 ;  /* 0x000000013f407824 */ /* 0x000fe200078e0218 */
[----:B------:R-:W-:Y:S01]  /*3430*/  IADD3 R95, R77, R0, RZ ;  /* 0x000000004d5f7210 */ /* 0x000fe20007ffe0ff */
[----:B------:R-:W-:Y:S01]  /*3440*/  IMAD.IADD R96, R79, 0x1, R13 ;  /* 0x000000014f607824 */ /* 0x000fe200078e020d */
[----:B------:R-:W-:Y:S01]  /*3450*/  SHF.R.S32.HI R93, RZ, 0x1f, R67 ;  /* 0x0000001fff5d7819 */ /* 0x000fe20000011443 */
[----:B------:R-:W-:Y:S01]  /*3460*/  IMAD.IADD R94, R13, 0x1, R75 ;  /* 0x000000010d5e7824 */ /* 0x000fe200078e024b */
[----:B------:R-:W-:Y:S01]  /*3470*/  SHF.R.S32.HI R92, RZ, 0x1f, R66 ;  /* 0x0000001fff5c7819 */ /* 0x000fe20000011442 */
[----:B------:R-:W-:Y:S01]  /*3480*/  IMAD.IADD R90, R0, 0x1, R73 ;  /* 0x00000001005a7824 */ /* 0x000fe200078e0249 */
[----:B------:R-:W-:Y:S01]  /*3490*/  SHF.R.S32.HI R91, RZ, 0x1f, R65 ;  /* 0x0000001fff5b7819 */ /* 0x000fe20000011441 */
[----:B------:R-:W-:Y:S01]  /*34a0*/  IMAD.SHL.U32 R89, R21, 0x2, RZ ;  /* 0x0000000215597824 */ /* 0x000fe200078e00ff */
[----:B------:R-:W-:Y:S01]  /*34b0*/  SHF.L.U32 R87, R18, 0x1, RZ ;  /* 0x0000000112577819 */ /* 0x000fe200000006ff */
[----:B------:R-:W-:Y:S01]  /*34c0*/  IMAD.SHL.U32 R88, R19, 0x2, RZ ;  /* 0x0000000213587824 */ /* 0x000fe200078e00ff */
[----:B------:R-:W-:-:S02]  /*34d0*/  @P0 LOP3.LUT R217, R217, 0x10, RZ, 0xfc, !PT ;  /* 0x00000010d9d90812 */ /* 0x000fc400078efcff */
.L_x_1325:
[----:B------:R-:W-:Y:S01]  /*34e0*/  IMAD.SHL.U32 R56, R52, 0x40, RZ ;  /* 0x0000004034387824 */ /* 0x000fe200078e00ff */
[----:B------:R-:W-:Y:S04]  /*34f0*/  DEPBAR.LE SB0, 0x0 ;  /* 0x000080000000791a */ /* 0x000fe80000000000 */
[----:B------:R-:W-:Y:S01]  /*3500*/  IMAD.IADD R0, R123, 0x1, R56 ;  /* 0x000000017b007824 */ /* 0x000fe200078e0238 */
[----:B------:R-:W-:Y:S01]  /*3510*/  ISETP.NE.AND P1, PT, R125, 0x1, PT ;  /* 0x000000017d00780c */ /* 0x000fe20003f25270 */
[----:B------:R-:W-:Y:S01]  /*3520*/  IMAD.MOV.U32 R53, RZ, RZ, RZ ;  /* 0x000000ffff357224 */ /* 0x000fe200078e00ff */
[----:B------:R-:W-:Y:S01]  /*3530*/  WARPSYNC 0xffffffff ;  /* 0xffffffff00007948 */ /* 0x000fe20003800000 */
[----:B-1----:R-:W-:Y:S01]  /*3540*/  IMAD.IADD R2, R109, 0x1, R0 ;  /* 0x000000016d027824 */ /* 0x002fe200078e0200 */
        /* <DEDUP_REMOVED lines=21> */
[C---:B------:R-:W-:Y:S04]  /*36a0*/  IMAD.WIDE.U32 R2, R53.reuse, c[0x0][0x1f0], R2 ;  /* 0x00007c0035027a25 */ /* 0x040fe800078e0002 */
        /* <DEDUP_REMOVED lines=9> */
[-C--:B------:R-:W-:Y:S01]  /*3740*/  IMAD R2, R116, R52.reuse, RZ ;  /* 0x0000003474027224 */ /* 0x080fe200078e02ff */
[----:B------:R-:W-:Y:S01]  /*3750*/  SHF.R.S32.HI R0, RZ, 0x1f, R52 ;  /* 0x0000001fff007819 */ /* 0x000fe20000011434 */
[----:B------:R-:W-:Y:S01]  /*3760*/  IMAD.WIDE.U32 R24, R120, R52, RZ ;  /* 0x0000003478187225 */ /* 0x000fe200078e00ff */
[----:B------:R-:W-:Y:S03]  /*3770*/  IADD3 R4, -R56, R59, RZ ;  /* 0x0000003b38047210 */ /* 0x000fe60007ffe1ff */
[----:B------:R-:W-:Y:S01]  /*3780*/  IMAD R3, R0, R120, R3 ;  /* 0x0000007800037224 */ /* 0x000fe200078e0203 */
[----:B------:R-:W-:Y:S01]  /*3790*/  IMNMX R55, R4, 0x40, PT ;  /* 0x0000004004377817 */ /* 0x000fe20003800200 */
[----:B------:R-:W-:Y:S02]  /*37a0*/  IMAD R2, R0, R121, R2 ;  /* 0x0000007900027224 */ /* 0x000fe400078e0202 */
[----:B------:R-:W-:Y:S01]  /*37b0*/  IMAD.WIDE.U32 R34, R121, R52, RZ ;  /* 0x0000003479227225 */ /* 0x000fe200078e00ff */
        /* <DEDUP_REMOVED lines=62> */
.L_x_1305:
[----:B------:R-:W-:Y:S05]  /*3ba0*/  BSYNC B0 ;  /* 0x0000000000007941 */ /* 0x000fea0003800000 */
.L_x_1304:
        /* <DEDUP_REMOVED lines=96> */
.L_x_1308:
[----:B------:R-:W-:Y:S05]  /*41b0*/  BSYNC B0 ;  /* 0x0000000000007941 */ /* 0x000fea0003800000 */
.L_x_1307:
        /* <DEDUP_REMOVED lines=59> */
.L_x_1310:
[----:B------:R-:W-:Y:S05]  /*4570*/  BSYNC B0 ;  /* 0x0000000000007941 */ /* 0x000fea0003800000 */
.L_x_1309:
        /* <DEDUP_REMOVED lines=12> */
[C---:B------:R-:W-:Y:S01]  /*4640*/  @!P0 IMAD.U32 R4, R7.reuse, 0x10000, RZ ;  /* 0x0001000007048824 */ /* 0x040fe200078e00ff */
[----:B------:R-:W-:Y:S02]  /*4650*/  @!P0 SHF.R.U32.HI R5, RZ, 0x10, R29 ;  /* 0x00000010ff058819 */ /* 0x000fe4000001161d */
[----:B------:R-:W-:Y:S02]  /*4660*/  @!P0 LOP3.LUT R7, R7, 0xffff0000, RZ, 0xc0, !PT ;  /* 0xffff000007078812 */ /* 0x000fe400078ec0ff */
        /* <DEDUP_REMOVED lines=9> */
[C---:B------:R-:W-:Y:S01]  /*4700*/  @!P0 LOP3.LUT R2, R9.reuse, 0xffff0000, RZ, 0xc0, !PT ;  /* 0xffff000009028812 */ /* 0x040fe200078ec0ff */
[----:B------:R-:W-:Y:S01]  /*4710*/  @!P0 FFMA.FTZ R0, R4, R6, R0 ;  /* 0x0000000604008223 */ /* 0x000fe20000010000 */
[----:B------:R-:W-:Y:S03]  /*4720*/  @!P0 SHF.L.U32 R4, R9, 0x10, RZ ;  /* 0x0000001009048819 */ /* 0x000fe600000006ff */
[C---:B------:R-:W-:Y:S02]  /*4730*/  @!P0 FMUL.FTZ R6, R2.reuse, R7 ;  /* 0x0000000702068220 */ /* 0x040fe40000410000 */
[-C--:B------:R-:W-:Y:S02]  /*4740*/  @!P0 FMUL.FTZ R2, R2, R3.reuse ;  /* 0x0000000302028220 */ /* 0x080fe40000410000 */
[----:B------:R-:W-:Y:S01]  /*4750*/  @!P0 FFMA.FTZ R21, R4, R3, -R6 ;  /* 0x0000000304158223 */ /* 0x000fe20000010806 */
[----:B------:R-:W-:Y:S01]  /*4760*/  @!P0 LOP3.LUT R3, R10, 0xffff0000, RZ, 0xc0, !PT ;  /* 0xffff00000a038812 */ /* 0x000fe200078ec0ff */
[----:B------:R-:W-:Y:S01]  /*4770*/  @!P0 FFMA.FTZ R2, R7, R4, R2 ;  /* 0x0000000407028223 */ /* 0x000fe20000010002 */
[C---:B------:R-:W-:Y:S01]  /*4780*/  @!P0 SHF.L.U32 R4, R5.reuse, 0x10, RZ ;  /* 0x0000001005048819 */ /* 0x040fe200000006ff */
[----:B------:R-:W-:Y:S01]  /*4790*/  @!P0 IMAD.U32 R6, R12, 0x10000, RZ ;  /* 0x000100000c068824 */ /* 0x000fe200078e00ff */
[----:B------:R-:W-:Y:S01]  /*47a0*/  @!P0 LOP3.LUT R5, R5, 0xffff0000, RZ, 0xc0, !PT ;  /* 0xffff000005058812 */ /* 0x000fe200078ec0ff */
[----:B------:R-:W-:Y:S01]  /*47b0*/  @!P0 IMAD.U32 R7, R10, 0x10000, RZ ;  /* 0x000100000a078824 */ /* 0x000fe200078e00ff */
[----:B------:R-:W-:Y:S01]  /*47c0*/  @!P0 F2FP.BF16.PACK_AB R2, R2, R21 ;  /* 0x000000150202823e */ /* 0x000fe200000010ff */
[C---:B------:R-:W-:Y:S02]  /*47d0*/  @!P0 FMUL.FTZ R13, R3.reuse, R6 ;  /* 0x00000006030d8220 */ /* 0x040fe40000410000 */
[----:B------:R-:W-:Y:S01]  /*47e0*/  @!P0 FMUL.FTZ R3, R3, R4 ;  /* 0x0000000403038220 */ /* 0x000fe20000410000 */
[----:B------:R-:W-:Y:S01]  /*47f0*/  @!P0 MOV R9, R2 ;  /* 0x0000000200098202 */ /* 0x000fe20000000f00 */
[----:B------:R-:W-:Y:S01]  /*4800*/  @!P0 FFMA.FTZ R13, R7, R4, -R13 ;  /* 0x00000004070d8223 */ /* 0x000fe2000001080d */
[C---:B------:R-:W-:Y:S01]  /*4810*/  @!P0 LOP3.LUT R4, R11.reuse, 0xffff0000, RZ, 0xc0, !PT ;  /* 0xffff00000b048812 */ /* 0x040fe200078ec0ff */
[----:B------:R-:W-:Y:S01]  /*4820*/  @!P0 FFMA.FTZ R3, R6, R7, R3 ;  /* 0x0000000706038223 */ /* 0x000fe20000010003 */
[----:B------:R-:W-:Y:S01]  /*4830*/  @!P0 LOP3.LUT R6, R12, 0xffff0000, RZ, 0xc0, !PT ;  /* 0xffff00000c068812 */ /* 0x000fe200078ec0ff */
[----:B------:R-:W-:Y:S03]  /*4840*/  @!P0 IMAD.U32 R7, R11, 0x10000, RZ ;  /* 0x000100000b078824 */ /* 0x000fe600078e00ff */
[----:B------:R-:W-:Y:S01]  /*4850*/  @!P0 F2FP.BF16.PACK_AB R3, R3, R13 ;  /* 0x0000000d0303823e */ /* 0x000fe200000010ff */
[C---:B------:R-:W-:Y:S02]  /*4860*/  @!P0 FMUL.FTZ R12, R4.reuse, R6 ;  /* 0x00000006040c8220 */ /* 0x040fe40000410000 */
[-C--:B------:R-:W-:Y:S02]  /*4870*/  @!P0 FMUL.FTZ R4, R4, R5.reuse ;  /* 0x0000000504048220 */ /* 0x080fe40000410000 */
[----:B------:R-:W-:Y:S01]  /*4880*/  @!P0 FFMA.FTZ R20, R7, R5, -R12 ;  /* 0x0000000507148223 */ /* 0x000fe2000001080c */
[----:B------:R-:W-:Y:S01]  /*4890*/  @!P0 F2FP.BF16.PACK_AB R12, R0, R25 ;  /* 0x00000019000c823e */ /* 0x000fe200000010ff */
[----:B------:R-:W-:Y:S02]  /*48a0*/  IMAD.SHL.U32 R5, R224, 0x8, RZ ;  /* 0x00000008e0057824 */ /* 0x000fe400078e00ff */
[----:B------:R-:W-:Y:S01]  /*48b0*/  @!P0 FFMA.FTZ R4, R6, R7, R4 ;  /* 0x0000000706048223 */ /* 0x000fe20000010004 */
[----:B----4-:R-:W-:Y:S01]  /*48c0*/  MOV R6, R44 ;  /* 0x0000002c00067202 */ /* 0x010fe20000000f00 */
[----:B---3--:R-:W-:Y:S02]  /*48d0*/  IMAD.MOV.U32 R7, RZ, RZ, R45 ;  /* 0x000000ffff077224 */ /* 0x008fe400078e002d */
[----:B------:R-:W-:Y:S01]  /*48e0*/  @!P0 IMAD.MOV.U32 R8, RZ, RZ, R12 ;  /* 0x000000ffff088224 */ /* 0x000fe200078e000c */
[C---:B------:R-:W-:Y:S01]  /*48f0*/  LEA R6, P1, R5.reuse, R6, 0x1 ;  /* 0x0000000605067211 */ /* 0x040fe200078208ff */
[----:B------:R-:W-:Y:S01]  /*4900*/  @!P0 IMAD.MOV.U32 R10, RZ, RZ, R3 ;  /* 0x000000ffff0a8224 */ /* 0x000fe200078e0003 */
[----:B------:R-:W-:Y:S02]  /*4910*/  @!P0 F2FP.BF16.PACK_AB R0, R4, R20 ;  /* 0x000000140400823e */ /* 0x000fe400000010ff */
[----:B------:R-:W-:Y:S02]  /*4920*/  LEA.HI.X.SX32 R7, R5, R7, 0x1, P1 ;  /* 0x0000000705077211 */ /* 0x000fe400008f0eff */
[----:B------:R-:W-:Y:S05]  /*4930*/  @!P0 MOV R11, R0 ;  /* 0x00000000000b8202 */ /* 0x000fea0000000f00 */
[----:B------:R1:W-:Y:S02]  /*4940*/  ST.E.128 [R6.64], R8 ;  /* 0x0000000806007985 */ /* 0x0003e4000c101d08 */
.L_x_1312:
[----:B------:R-:W-:Y:S05]  /*4950*/  BSYNC B0 ;  /* 0x0000000000007941 */ /* 0x000fea0003800000 */
.L_x_1311:
        /* <DEDUP_REMOVED lines=16> */
[----:B------:R-:W-:Y:S01]  /*4a60*/  @!P0 IMAD.U32 R6, R2, 0x10000, RZ ;  /* 0x0001000002068824 */ /* 0x000fe200078e00ff */
[----:B------:R-:W-:Y:S02]  /*4a70*/  @!P0 PRMT R14, R40, 0x5432, R4 ;  /* 0x00005432280e8816 */ /* 0x000fe40000000004 */
[----:B------:R-:W-:Y:S02]  /*4a80*/  @!P0 PRMT R5, R22, 0x5432, R3 ;  /* 0x0000543216058816 */ /* 0x000fe40000000003 */
[----:B------:R-:W-:Y:S01]  /*4a90*/  @!P0 LOP3.LUT R12, R12, 0xffff0000, RZ, 0xc0, !PT ;  /* 0xffff00000c0c8812 */ /* 0x000fe200078ec0ff */
[C---:B-1----:R-:W-:Y:S01]  /*4aa0*/  @!P0 IMAD.U32 R3, R8.reuse, 0x10000, RZ ;  /* 0x0001000008038824 */ /* 0x042fe200078e00ff */
[----:B------:R-:W-:Y:S02]  /*4ab0*/  @!P0 LOP3.LUT R0, R8, 0xffff0000, RZ, 0xc0, !PT ;  /* 0xffff000008008812 */ /* 0x000fe400078ec0ff */
[----:B------:R-:W-:Y:S03]  /*4ac0*/  @!P0 LOP3.LUT R4, R9, 0xffff0000, RZ, 0xc0, !PT ;  /* 0xffff000009048812 */ /* 0x000fe600078ec0ff */
[C---:B------:R-:W-:Y:S02]  /*4ad0*/  @!P0 FMUL.FTZ R13, R0.reuse, R7 ;  /* 0x00000007000d8220 */ /* 0x040fe40000410000 */
[-C--:B------:R-:W-:Y:S02]  /*4ae0*/  @!P0 FMUL.FTZ R0, R0, R6.reuse ;  /* 0x0000000600008220 */ /* 0x080fe40000410000 */
[----:B------:R-:W-:Y:S01]  /*4af0*/  @!P0 FFMA.FTZ R25, R3, R6, -R13 ;  /* 0x0000000603198223 */ /* 0x000fe2000001080d */
[----:B------:R-:W-:Y:S01]  /*4b00*/  @!P0 LOP3.LUT R6, R2, 0xffff0000, RZ, 0xc0, !PT ;  /* 0xffff000002068812 */ /* 0x000fe200078ec0ff */
[----:B------:R-:W-:Y:S01]  /*4b10*/  @!P0 FFMA.FTZ R0, R7, R3, R0 ;  /* 0x0000000307008223 */ /* 0x000fe20000010000 */
[----:B------:R-:W-:Y:S01]  /*4b20*/  @!P0 SHF.L.U32 R7, R9, 0x10, RZ ;  /* 0x0000001009078819 */ /* 0x000fe200000006ff */
[----:B------:R-:W-:Y:S01]  /*4b30*/  @!P0 FMUL.FTZ R15, R4, R12 ;  /* 0x0000000c040f8220 */ /* 0x000fe20000410000 */
[----:B------:R-:W-:Y:S01]  /*4b40*/  @!P0 LOP3.LUT R3, R10, 0xffff0000, RZ, 0xc0, !PT ;  /* 0xffff00000a038812 */ /* 0x000fe200078ec0ff */
[C---:B------:R-:W-:Y:S01]  /*4b50*/  @!P0 IMAD.U32 R13, R14.reuse, 0x10000, RZ ;  /* 0x000100000e0d8824 */ /* 0x040fe200078e00ff */
[----:B------:R-:W-:Y:S01]  /*4b60*/  @!P0 LOP3.LUT R14, R14, 0xffff0000, RZ, 0xc0, !PT ;  /* 0xffff00000e0e8812 */ /* 0x000fe200078ec0ff */
[-C--:B------:R-:W-:Y:S02]  /*4b70*/  @!P0 FMUL.FTZ R2, R4, R6.reuse ;  /* 0x0000000604028220 */ /* 0x080fe40000410000 */
[----:B------:R-:W-:Y:S01]  /*4b80*/  @!P0 FFMA.FTZ R15, R7, R6, -R15 ;  /* 0x00000006070f8223 */ /* 0x000fe2000001080f */
[----:B------:R-:W-:Y:S01]  /*4b90*/  @!P0 SHF.L.U32 R6, R10, 0x10, RZ ;  /* 0x000000100a068819 */ /* 0x000fe200000006ff */
[C---:B------:R-:W-:Y:S01]  /*4ba0*/  @!P0 IMAD.U32 R4, R5.reuse, 0x10000, RZ ;  /* 0x0001000005048824 */ /* 0x040fe200078e00ff */
[----:B------:R-:W-:Y:S01]  /*4bb0*/  @!P0 LOP3.LUT R5, R5, 0xffff0000, RZ, 0xc0, !PT ;  /* 0xffff000005058812 */ /* 0x000fe200078ec0ff */
[C---:B------:R-:W-:Y:S02]  /*4bc0*/  @!P0 FMUL.FTZ R22, R3.reuse, R13 ;  /* 0x0000000d03168220 */ /* 0x040fe40000410000 */
[-C--:B------:R-:W-:Y:S02]  /*4bd0*/  @!P0 FMUL.FTZ R3, R3, R4.reuse ;  /* 0x0000000403038220 */ /* 0x080fe40000410000 */
[----:B------:R-:W-:Y:S01]  /*4be0*/  @!P0 FFMA.FTZ R22, R6, R4, -R22 ;  /* 0x0000000406168223 */ /* 0x000fe20000010816 */
[C---:B------:R-:W-:Y:S01]  /*4bf0*/  @!P0 LOP3.LUT R4, R11.reuse, 0xffff0000, RZ, 0xc0, !PT ;  /* 0xffff00000b048812 */ /* 0x040fe200078ec0ff */
[----:B------:R-:W-:Y:S02]  /*4c00*/  @!P0 FFMA.FTZ R2, R12, R7, R2 ;  /* 0x000000070c028223 */ /* 0x000fe40000010002 */
[----:B------:R-:W-:Y:S02]  /*4c10*/  @!P0 IMAD.U32 R7, R11, 0x10000, RZ ;  /* 0x000100000b078824 */ /* 0x000fe400078e00ff */
[----:B------:R-:W-:Y:S01]  /*4c20*/  @!P0 FMUL.FTZ R12, R4, R14 ;  /* 0x0000000e040c8220 */ /* 0x000fe20000410000 */
[----:B------:R-:W-:Y:S01]  /*4c30*/  @!P0 F2FP.BF16.PACK_AB R2, R2, R15 ;  /* 0x0000000f0202823e */ /* 0x000fe200000010ff */
[-C--:B------:R-:W-:Y:S02]  /*4c40*/  @!P0 FMUL.FTZ R4, R4, R5.reuse ;  /* 0x0000000504048220 */ /* 0x080fe40000410000 */
[----:B------:R-:W-:Y:S01]  /*4c50*/  @!P0 FFMA.FTZ R3, R13, R6, R3 ;  /* 0x000000060d038223 */ /* 0x000fe20000010003 */
[----:B------:R-:W-:Y:S01]  /*4c60*/  @!P0 MOV R9, R2 ;  /* 0x0000000200098202 */ /* 0x000fe20000000f00 */
        /* <DEDUP_REMOVED lines=9> */
.L_x_1314:
[----:B------:R-:W-:Y:S05]  /*4d00*/  BSYNC B0 ;  /* 0x0000000000007941 */ /* 0x000fea0003800000 */
.L_x_1313:
        /* <DEDUP_REMOVED lines=58> */
.L_x_1316:
[----:B------:R-:W-:Y:S05]  /*50b0*/  BSYNC B0 ;  /* 0x0000000000007941 */ /* 0x000fea0003800000 */
.L_x_1315:
        /* <DEDUP_REMOVED lines=58> */
.L_x_1303:
        /* <DEDUP_REMOVED lines=47> */
.L_x_1318:
[----:B------:R-:W-:Y:S05]  /*5750*/  BSYNC B0 ;  /* 0x0000000000007941 */ /* 0x000fea0003800000 */
.L_x_1317:
        /* <DEDUP_REMOVED lines=26> */
[----:B--2---:R-:W-:Y:S02]  /*5900*/  PRMT R46, R2, 0x5410, R0 ;  /* 0x00005410022e7816 */ /* 0x004fe40000000000 */
[----:B------:R-:W-:Y:S04]  /*5910*/  MOV R0, R36 ;  /* 0x0000002400007202 */ /* 0x000fe80000000f00 */
[----:B------:R-:W-:Y:S01]  /*5920*/  PRMT R45, R0, 0x7610, R45 ;  /* 0x00007610002d7816 */ /* 0x000fe2000000002d */
[----:B------:R-:W-:Y:S05]  /*5930*/  IMAD.MOV.U32 R0, RZ, RZ, R37 ;  /* 0x000000ffff007224 */ /* 0x000fea00078e0025 */
        /* <DEDUP_REMOVED lines=11> */
[----:B------:R-:W-:Y:S02]  /*59f0*/  IMAD.MOV.U32 R28, RZ, RZ, R13 ;  /* 0x000000ffff1c7224 */ /* 0x000fe400078e000d */
[----:B------:R-:W-:Y:S01]  /*5a00*/  IMAD.MOV.U32 R8, RZ, RZ, R7 ;  /* 0x000000ffff087224 */ /* 0x000fe200078e0007 */
        /* <DEDUP_REMOVED lines=16> */
[----:B------:R-:W-:Y:S02]  /*5b10*/  @!P0 SHF.R.U32.HI R5, RZ, 0x10, R5 ;  /* 0x00000010ff058819 */ /* 0x000fe40000011605 */
[----:B------:R-:W-:Y:S02]  /*5b20*/  IADD3 R3, R4, R3, R228 ;  /* 0x0000000304037210 */ /* 0x000fe40007ffe0e4 */
[----:B------:R-:W-:Y:S02]  /*5b30*/  @!P0 PRMT R5, R9, 0x5410, R5 ;  /* 0x0000541009058816 */ /* 0x000fe40000000005 */
[----:B------:R-:W-:Y:S01]  /*5b40*/  @!P0 PRMT R28, R28, 0x5410, R10 ;  /* 0x000054101c1c8816 */ /* 0x000fe2000000000a */
[----:B------:R-:W-:Y:S01]  /*5b50*/  IMAD.SHL.U32 R13, R3, 0x2, RZ ;  /* 0x00000002030d7824 */ /* 0x000fe200078e00ff */
[--C-:B------:R-:W-:Y:S02]  /*5b60*/  @!P0 SHF.R.U32.HI R3, RZ, 0x10, R7.reuse ;  /* 0x00000010ff038819 */ /* 0x100fe40000011607 */
[----:B------:R-:W-:Y:S02]  /*5b70*/  MOV R4, R6 ;  /* 0x0000000600047202 */ /* 0x000fe40000000f00 */
[----:B------:R-:W-:Y:S01]  /*5b80*/  @!P0 SHF.R.U64 R6, R6, 0x10, R7 ;  /* 0x0000001006068819 */ /* 0x000fe20000001207 */
[----:B------:R-:W2:Y:S01]  /*5b90*/  LDS.128 R12, [R13+0x6100] ;  /* 0x006100000d0c7984 */ /* 0x000ea20000000c00 */
[----:B------:R-:W-:Y:S02]  /*5ba0*/  @!P0 PRMT R7, R0, 0x5410, R2 ;  /* 0x0000541000078816 */ /* 0x000fe40000000002 */
[----:B------:R-:W-:Y:S01]  /*5bb0*/  @!P0 PRMT R9, R4, 0x5410, R6 ;  /* 0x0000541004098816 */ /* 0x000fe20000000006 */
[----:B------:R-:W-:Y:S01]  /*5bc0*/  @!P0 IMAD.U32 R4, R11, 0x10000, RZ ;  /* 0x000100000b048824 */ /* 0x000fe200078e00ff */
[----:B------:R-:W-:Y:S01]  /*5bd0*/  @!P0 PRMT R10, R8, 0x5410, R3 ;  /* 0x00005410080a8816 */ /* 0x000fe20000000003 */
[----:B------:R-:W-:Y:S01]  /*5be0*/  @!P0 IMAD.U32 R2, R7, 0x10000, RZ ;  /* 0x0001000007028824 */ /* 0x000fe200078e00ff */
[----:B------:R-:W-:Y:S01]  /*5bf0*/  @!P0 PRMT R29, R29, 0x5410, R30 ;  /* 0x000054101d1d8816 */ /* 0x000fe2000000001e */
[----:B-1----:R-:W-:Y:S01]  /*5c00*/  @!P0 IMAD.U32 R3, R32, 0x10000, RZ ;  /* 0x0001000020038824 */ /* 0x002fe200078e00ff */
[----:B------:R-:W-:Y:S02]  /*5c10*/  @!P0 PRMT R31, R44, 0x5410, R31 ;  /* 0x000054102c1f8816 */ /* 0x000fe4000000001f */
        /* <DEDUP_REMOVED lines=53> */
[C---:B------:R-:W-:Y:S01]  /*5f70*/  @!P0 SHF.L.U32 R8, R10.reuse, 0x10, RZ ;  /* 0x000000100a088819 */ /* 0x040fe200000006ff */
[----:B------:R-:W-:Y:S02]  /*5f80*/  @!P0 IMAD.U32 R9, R31, 0x10000, RZ ;  /* 0x000100001f098824 */ /* 0x000fe400078e00ff */
        /* <DEDUP_REMOVED lines=28> */
.L_x_1320:
[----:B------:R-:W-:Y:S05]  /*6150*/  BSYNC B0 ;  /* 0x0000000000007941 */ /* 0x000fea0003800000 */
.L_x_1319:
[----:B------:R-:W-:Y:S01]  /*6160*/  ISETP.GE.AND P0, PT, R106, c[0x0][0x1d4], PT ;  /* 0x000075006a007a0c */ /* 0x000fe20003f06270 */
[----:B------:R-:W-:Y:S01]  /*6170*/  @!UPT UIADD3 URZ, URZ, URZ, URZ ;  /* 0x0000003f3f3ff290 */ /* 0x000fe2000fffe03f */
[----:B------:R-:W-:Y:S11]  /*6180*/  BSSY B0, `(.L_x_1321) ;  /* 0x0000079000007945 */ /* 0x000ff60003800000 */
[----:B------:R-:W-:-:S05]  /*6190*/  @P0 BRA `(.L_x_1322) ;  /* 0x0000077000000947 */ /* 0x000fca0003800000 */
[----:B------:R-:W-:Y:S01]  /*61a0*/  LOP3.LUT P1, RZ, R217, 0x1, RZ, 0xc0, !PT ;  /* 0x00000001d9ff7812 */ /* 0x000fe2000782c0ff */
[----:B------:R-:W2:Y:S01]  /*61b0*/  LDS.128 R28, [R88+0x6100] ;  /* 0x00610000581c7984 */ /* 0x000ea20000000c00 */
[----:B------:R-:W-:Y:S02]  /*61c0*/  ISETP.GE.AND P0, PT, R106, c[0x0][0x27c], PT ;  /* 0x00009f006a007a0c */ /* 0x000fe40003f06270 */
[----:B------:R-:W-:Y:S04]  /*61d0*/  SEL R0, R112, R110, !P1 ;  /* 0x0000006e70007207 */ /* 0x000fe80004800000 */
[----:B-1----:R-:W-:Y:S04]  /*61e0*/  SHF.R.S32.HI R2, RZ, 0x1f, R0 ;  /* 0x0000001fff027819 */ /* 0x002fe80000011400 */
[----:B------:R-:W-:Y:S03]  /*61f0*/  LEA.HI R0, R2, R0, RZ, 0x4 ;  /* 0x0000000002007211 */ /* 0x000fe600078f20ff */
[--C-:B------:R-:W-:Y:S02]  /*6200*/  @!P0 SHF.R.U64 R3, R36, 0x10, R37.reuse ;  /* 0x0000001024038819 */ /* 0x100fe40000001225 */
[----:B------:R-:W-:Y:S02]  /*6210*/  LEA.HI.SX32 R0, R0, R98, 0x1c ;  /* 0x0000006200007211 */ /* 0x000fe400078fe2ff */
[----:B------:R-:W-:Y:S02]  /*6220*/  @!P0 SHF.R.U32.HI R6, RZ, 0x10, R37 ;  /* 0x00000010ff068819 */ /* 0x000fe40000011625 */
[----:B------:R-:W-:Y:S01]  /*6230*/  SHF.R.S32.HI R2, RZ, 0x1f, R0 ;  /* 0x0000001fff027819 */ /* 0x000fe20000011400 */
[----:B------:R-:W-:Y:S01]  /*6240*/  IMAD.SHL.U32 R32, R0, 0x8, RZ ;  /* 0x0000000800207824 */ /* 0x000fe200078e00ff */
[C---:B------:R-:W-:Y:S02]  /*6250*/  @!P0 PRMT R13, R45.reuse, 0x5410, R3 ;  /* 0x000054102d0d8816 */ /* 0x040fe40000000003 */
        /* <DEDUP_REMOVED lines=11> */
[----:B------:R-:W-:Y:S01]  /*6310*/  @!P0 PRMT R15, R46, 0x5432, R15 ;  /* 0x000054322e0f8816 */ /* 0x000fe2000000000f */
        /* <DEDUP_REMOVED lines=8> */
[----:B--2---:R-:W-:Y:S01]  /*63a0*/  @!P0 IMAD.U32 R5, R28, 0x10000, RZ ;  /* 0x000100001c058824 */ /* 0x004fe200078e00ff */
[----:B------:R-:W-:Y:S02]  /*63b0*/  @!P0 LOP3.LUT R3, R3, 0xffff0000, RZ, 0xc0, !PT ;  /* 0xffff000003038812 */ /* 0x000fe400078ec0ff */
[----:B-1----:R-:W-:Y:S04]  /*63c0*/  @!P0 SHF.R.U64 R4, R18, 0x10, R19 ;  /* 0x0000001012048819 */ /* 0x002fe80000001213 */
        /* <DEDUP_REMOVED lines=84> */
.L_x_1322:
[----:B------:R-:W-:Y:S05]  /*6910*/  BSYNC B0 ;  /* 0x0000000000007941 */ /* 0x000fea0003800000 */
.L_x_1321:
        /* <DEDUP_REMOVED lines=9> */
[----:B------:R-:W-:Y:S02]  /*69b0*/  @!P0 SHF.R.U64 R8, R42, 0x10, R43 ;  /* 0x000000102a088819 */ /* 0x000fe4000000122b */
[----:B------:R-:W-:Y:S02]  /*69c0*/  LEA.HI.SX32 R0, R0, R97, 0x1c ;  /* 0x0000006100007211 */ /* 0x000fe400078fe2ff */
[----:B------:R-:W-:Y:S02]  /*69d0*/  @!P0 SHF.R.U64 R3, R22, 0x10, R23 ;  /* 0x0000001016038819 */ /* 0x000fe40000001217 */
[----:B------:R-:W-:Y:S01]  /*69e0*/  SHF.R.S32.HI R2, RZ, 0x1f, R0 ;  /* 0x0000001fff027819 */ /* 0x000fe20000011400 */
[----:B------:R-:W-:Y:S01]  /*69f0*/  IMAD.SHL.U32 R32, R0, 0x8, RZ ;  /* 0x0000000800207824 */ /* 0x000fe200078e00ff */
[----:B------:R-:W-:Y:S02]  /*6a00*/  @!P0 PRMT R22, R48, 0x5410, R8 ;  /* 0x0000541030168816 */ /* 0x000fe40000000008 */
[----:B------:R-:W-:Y:S02]  /*6a10*/  LEA.HI R0, R2, R0, RZ, 0x3 ;  /* 0x0000000002007211 */ /* 0x000fe400078f18ff */
[----:B------:R-:W-:Y:S02]  /*6a20*/  LOP3.LUT R2, R226, 0x38, R32, 0xf8, !PT ;  /* 0x00000038e2027812 */ /* 0x000fe400078ef820 */
[----:B------:R-:W-:Y:S01]  /*6a30*/  @!P0 SHF.R.U32.HI R7, RZ, 0x10, R41 ;  /* 0x00000010ff078819 */ /* 0x000fe20000011629 */
[----:B------:R-:W-:Y:S01]  /*6a40*/  IMAD.SHL.U32 R0, R0, 0x200, RZ ;  /* 0x0000020000007824 */ /* 0x000fe200078e00ff */
[----:B------:R-:W-:Y:S02]  /*6a50*/  LOP3.LUT R2, R2, R227, RZ, 0x3c, !PT ;  /* 0x000000e302027212 */ /* 0x000fe400078e3cff */
[----:B------:R-:W-:Y:S02]  /*6a60*/  @!P0 PRMT R11, R47, 0x5432, R7 ;  /* 0x000054322f0b8816 */ /* 0x000fe40000000007 */
[----:B------:R-:W-:Y:S02]  /*6a70*/  LOP3.LUT R0, R0, 0x7ffff000, RZ, 0xc0, !PT ;  /* 0x7ffff00000007812 */ /* 0x000fe400078ec0ff */
[----:B------:R-:W-:Y:S01]  /*6a80*/  @!P0 SHF.R.U32.HI R5, RZ, 0x10, R23 ;  /* 0x00000010ff058819 */ /* 0x000fe20000011617 */
[----:B------:R-:W-:Y:S01]  /*6a90*/  @!P0 IMAD.U32 R16, R11, 0x10000, RZ ;  /* 0x000100000b108824 */ /* 0x000fe200078e00ff */
[----:B------:R-:W-:Y:S01]  /*6aa0*/  IADD3 R0, R2, R0, R228 ;  /* 0x0000000002007210 */ /* 0x000fe20007ffe0e4 */
[----:B-1----:R-:W-:Y:S01]  /*6ab0*/  @!P0 IMAD.U32 R8, R28, 0x10000, RZ ;  /* 0x000100001c088824 */ /* 0x002fe200078e00ff */
[----:B------:R-:W-:Y:S01]  /*6ac0*/  @!P0 PRMT R10, R27, 0x5432, R3 ;  /* 0x000054321b0a8816 */ /* 0x000fe20000000003 */
[----:B------:R-:W-:Y:S01]  /*6ad0*/  @!P0 IMAD.U32 R17, R29, 0x10000, RZ ;  /* 0x000100001d118824 */ /* 0x000fe200078e00ff */
[----:B------:R-:W-:Y:S01]  /*6ae0*/  @!P0 SHF.R.U64 R4, R40, 0x10, R41 ;  /* 0x0000001028048819 */ /* 0x000fe20000001229 */
[----:B------:R-:W-:Y:S01]  /*6af0*/  IMAD.SHL.U32 R0, R0, 0x2, RZ ;  /* 0x0000000200007824 */ /* 0x000fe200078e00ff */
[----:B------:R-:W-:Y:S02]  /*6b00*/  @!P0 SHF.R.U32.HI R2, RZ, 0x10, R21 ;  /* 0x00000010ff028819 */ /* 0x000fe40000011615 */
[----:B------:R-:W-:Y:S02]  /*6b10*/  @!P0 SHF.R.U32.HI R9, RZ, 0x10, R43 ;  /* 0x00000010ff098819 */ /* 0x000fe4000001162b */
[----:B------:R1:W2:Y:S02]  /*6b20*/  LDS.128 R12, [R0+0x6100] ;  /* 0x00610000000c7984 */ /* 0x0002a40000000c00 */
[----:B-1----:R-:W-:Y:S02]  /*6b30*/  @!P0 SHF.R.U64 R0, R20, 0x10, R21 ;  /* 0x0000001014008819 */ /* 0x002fe40000001215 */
[----:B------:R-:W-:Y:S02]  /*6b40*/  @!P0 PRMT R20, R47, 0x5410, R4 ;  /* 0x000054102f148816 */ /* 0x000fe40000000004 */
[C---:B------:R-:W-:Y:S02]  /*6b50*/  @!P0 PRMT R6, R26.reuse, 0x5432, R0 ;  /* 0x000054321a068816 */ /* 0x040fe40000000000 */
[----:B------:R-:W-:Y:S01]  /*6b60*/  @!P0 PRMT R4, R26, 0x5410, R2 ;  /* 0x000054101a048816 */ /* 0x000fe20000000002 */
[----:B------:R-:W-:Y:S01]  /*6b70*/  @!P0 IMAD.U32 R7, R20, 0x10000, RZ ;  /* 0x0001000014078824 */ /* 0x000fe200078e00ff */
[----:B------:R-:W-:Y:S01]  /*6b80*/  @!P0 PRMT R21, R48, 0x5432, R9 ;  /* 0x0000543230158816 */ /* 0x000fe20000000009 */
[C---:B------:R-:W-:Y:S01]  /*6b90*/  @!P0 IMAD.U32 R2, R6.reuse, 0x10000, RZ ;  /* 0x0001000006028824 */ /* 0x040fe200078e00ff */
[----:B------:R-:W-:Y:S02]  /*6ba0*/  @!P0 LOP3.LUT R6, R6, 0xffff0000, RZ, 0xc0, !PT ;  /* 0xffff000006068812 */ /* 0x000fe400078ec0ff */
[----:B------:R-:W-:Y:S02]  /*6bb0*/  @!P0 PRMT R9, R27, 0x5410, R5 ;  /* 0x000054101b098816 */ /* 0x000fe40000000005 */
[----:B------:R-:W-:Y:S01]  /*6bc0*/  @!P0 SHF.L.U32 R5, R4, 0x10, RZ ;  /* 0x0000001004058819 */ /* 0x000fe200000006ff */
        /* <DEDUP_REMOVED lines=12> */
[----:B------:R-:W-:Y:S02]  /*6c90*/  @!P0 LOP3.LUT R2, R13, 0xffff0000, RZ, 0xc0, !PT ;  /* 0xffff00000d028812 */ /* 0x000fe400078ec0ff */
[----:B------:R-:W-:Y:S02]  /*6ca0*/  @!P0 LOP3.LUT R19, R29, 0xffff0000, RZ, 0xc0, !PT ;  /* 0xffff00001d138812 */ /* 0x000fe400078ec0ff */
[----:B------:R-:W-:Y:S01]  /*6cb0*/  @!P0 LOP3.LUT R5, R12, 0xffff0000, RZ, 0xc0, !PT ;  /* 0xffff00000c058812 */ /* 0x000fe200078ec0ff */
[----:B------:R-:W-:Y:S01]  /*6cc0*/  @!P0 FMUL.FTZ R20, R2, R18 ;  /* 0x0000001202148220 */ /* 0x000fe20000410000 */
[----:B------:R-:W-:Y:S03]  /*6cd0*/  @!P0 LOP3.LUT R7, R4, 0xffff0000, RZ, 0xc0, !PT ;  /* 0xffff000004078812 */ /* 0x000fe600078ec0ff */
[----:B------:R-:W-:Y:S02]  /*6ce0*/  @!P0 FMUL.FTZ R23, R5, R8 ;  /* 0x0000000805178220 */ /* 0x000fe40000410000 */
[-C--:B------:R-:W-:Y:S02]  /*6cf0*/  @!P0 FMUL.FTZ R4, R2, R7.reuse ;  /* 0x0000000702048220 */ /* 0x080fe40000410000 */
[----:B------:R-:W-:Y:S02]  /*6d00*/  @!P0 FFMA.FTZ R25, R19, R7, -R20 ;  /* 0x0000000713198223 */ /* 0x000fe40000010814 */
[----:B------:R-:W-:Y:S02]  /*6d10*/  @!P0 FMUL.FTZ R2, R5, R6 ;  /* 0x0000000605028220 */ /* 0x000fe40000410000 */
[----:B------:R-:W-:Y:S01]  /*6d20*/  @!P0 IMAD.U32 R20, R22, 0x10000, RZ ;  /* 0x0001000016148824 */ /* 0x000fe200078e00ff */
[----:B------:R-:W-:Y:S01]  /*6d30*/  @!P0 F2FP.BF16.PACK_AB R25, R25, R24 ;  /* 0x000000181919823e */ /* 0x000fe200000010ff */
[----:B------:R-:W-:Y:S02]  /*6d40*/  @!P0 IMAD.U32 R5, R14, 0x10000, RZ ;  /* 0x000100000e058824 */ /* 0x000fe400078e00ff */
[----:B------:R-:W-:Y:S02]  /*6d50*/  @!P0 FFMA.FTZ R23, R11, R6, -R23 ;  /* 0x000000060b178223 */ /* 0x000fe40000010817 */
[----:B------:R-:W-:Y:S02]  /*6d60*/  @!P0 FFMA.FTZ R2, R8, R11, R2 ;  /* 0x0000000b08028223 */ /* 0x000fe40000010002 */
[----:B------:R-:W-:Y:S01]  /*6d70*/  @!P0 IMAD.U32 R8, R30, 0x10000, RZ ;  /* 0x000100001e088824 */ /* 0x000fe200078e00ff */
[----:B------:R-:W-:Y:S01]  /*6d80*/  @!P0 F2FP.BF16.PACK_AB R24, R23, R33 ;  /* 0x000000211718823e */ /* 0x000fe200000010ff */
[----:B------:R-:W-:Y:S02]  /*6d90*/  @!P0 IMAD.U32 R6, R10, 0x10000, RZ ;  /* 0x000100000a068824 */ /* 0x000fe400078e00ff */
[C---:B------:R-:W-:Y:S02]  /*6da0*/  @!P0 FMUL.FTZ R7, R5.reuse, R20 ;  /* 0x0000001405078220 */ /* 0x040fe40000410000 */
[-C--:B------:R-:W-:Y:S02]  /*6db0*/  @!P0 FMUL.FTZ R5, R5, R6.reuse ;  /* 0x0000000605058220 */ /* 0x080fe40000410000 */
[----:B------:R-:W-:Y:S01]  /*6dc0*/  @!P0 FFMA.FTZ R27, R8, R6, -R7 ;  /* 0x00000006081b8223 */ /* 0x000fe20000010807 */
[----:B------:R-:W-:Y:S01]  /*6dd0*/  @!P0 SHF.L.U32 R7, R15, 0x10, RZ ;  /* 0x000000100f078819 */ /* 0x000fe200000006ff */
[----:B------:R-:W-:Y:S01]  /*6de0*/  @!P0 FFMA.FTZ R3, R16, R17, R3 ;  /* 0x0000001110038223 */ /* 0x000fe20000010003 */
[----:B------:R-:W-:Y:S01]  /*6df0*/  @!P0 LOP3.LUT R16, R30, 0xffff0000, RZ, 0xc0, !PT ;  /* 0xffff00001e108812 */ /* 0x000fe200078ec0ff */
[----:B------:R-:W-:Y:S01]  /*6e00*/  @!P0 IMAD.U32 R17, R21, 0x10000, RZ ;  /* 0x0001000015118824 */ /* 0x000fe200078e00ff */
[----:B------:R-:W-:Y:S01]  /*6e10*/  @!P0 LOP3.LUT R6, R15, 0xffff0000, RZ, 0xc0, !PT ;  /* 0xffff00000f068812 */ /* 0x000fe200078ec0ff */
[----:B------:R-:W-:Y:S01]  /*6e20*/  @!P0 FFMA.FTZ R4, R18, R19, R4 ;  /* 0x0000001312048223 */ /* 0x000fe20000010004 */
[----:B------:R-:W-:Y:S01]  /*6e30*/  @!P0 LOP3.LUT R19, R21, 0xffff0000, RZ, 0xc0, !PT ;  /* 0xffff000015138812 */ /* 0x000fe200078ec0ff */
[----:B------:R-:W-:Y:S01]  /*6e40*/  @!P0 FFMA.FTZ R5, R20, R8, R5 ;  /* 0x0000000814058223 */ /* 0x000fe20000010005 */
[----:B------:R-:W-:Y:S01]  /*6e50*/  @!P0 LOP3.LUT R20, R31, 0xffff0000, RZ, 0xc0, !PT ;  /* 0xffff00001f148812 */ /* 0x000fe200078ec0ff */
[----:B------:R-:W-:Y:S01]  /*6e60*/  @!P0 IMAD.U32 R8, R9, 0x10000, RZ ;  /* 0x0001000009088824 */ /* 0x000fe200078e00ff */
[----:B------:R-:W-:Y:S01]  /*6e70*/  @!P0 F2FP.BF16.PACK_AB R3, R4, R3 ;  /* 0x000000030403823e */ /* 0x000fe200000010ff */
[----:B------:R-:W-:Y:S02]  /*6e80*/  @!P0 IMAD.U32 R18, R31, 0x10000, RZ ;  /* 0x000100001f128824 */ /* 0x000fe400078e00ff */
[C---:B------:R-:W-:Y:S02]  /*6e90*/  @!P0 FMUL.FTZ R11, R7.reuse, R17 ;  /* 0x00000011070b8220 */ /* 0x040fe40000410000 */
[-C--:B------:R-:W-:Y:S02]  /*6ea0*/  @!P0 FMUL.FTZ R7, R7, R8.reuse ;  /* 0x0000000807078220 */ /* 0x080fe40000410000 */
[----:B------:R-:W-:Y:S01]  /*6eb0*/  @!P0 FFMA.FTZ R26, R18, R8, -R11 ;  /* 0x00000008121a8223 */ /* 0x000fe2000001080b */
[----:B------:R-:W-:Y:S01]  /*6ec0*/  @!P0 LOP3.LUT R8, R9, 0xffff0000, RZ, 0xc0, !PT ;  /* 0xffff000009088812 */ /* 0x000fe200078ec0ff */
[----:B------:R-:W-:Y:S01]  /*6ed0*/  @!P0 FMUL.FTZ R9, R6, R19 ;  /* 0x0000001306098220 */ /* 0x000fe20000410000 */
[----:B------:R-:W-:Y:S01]  /*6ee0*/  @!P0 LOP3.LUT R11, R22, 0xffff0000, RZ, 0xc0, !PT ;  /* 0xffff0000160b8812 */ /* 0x000fe200078ec0ff */
[----:B------:R-:W-:Y:S01]  /*6ef0*/  @!P0 IMAD.MOV.U32 R28, RZ, RZ, R24 ;  /* 0x000000ffff1c8224 */ /* 0x000fe200078e0018 */
[C---:B----4-:R-:W-:Y:S01]  /*6f00*/  LEA R22, P1, R65.reuse, R50, 0x1 ;  /* 0x0000003241167211 */ /* 0x050fe200078208ff */
[-C--:B------:R-:W-:Y:S01]  /*6f10*/  @!P0 FFMA.FTZ R21, R20, R8.reuse, -R9 ;  /* 0x0000000814158223 */ /* 0x080fe20000010809 */
[----:B------:R-:W-:Y:S01]  /*6f20*/  @!P0 LOP3.LUT R9, R10, 0xffff0000, RZ, 0xc0, !PT ;  /* 0xffff00000a098812 */ /* 0x000fe200078ec0ff */
[----:B------:R-:W-:Y:S01]  /*6f30*/  @!P0 FMUL.FTZ R8, R6, R8 ;  /* 0x0000000806088220 */ /* 0x000fe20000410000 */
[----:B------:R-:W-:Y:S01]  /*6f40*/  @!P0 LOP3.LUT R6, R14, 0xffff0000, RZ, 0xc0, !PT ;  /* 0xffff00000e068812 */ /* 0x000fe200078ec0ff */
[----:B------:R-:W-:Y:S01]  /*6f50*/  @!P0 IMAD.MOV.U32 R29, RZ, RZ, R25 ;  /* 0x000000ffff1d8224 */ /* 0x000fe200078e0019 */
[----:B---3--:R-:W-:Y:S01]  /*6f60*/  LEA.HI.X R23, R65, R51, R91, 0x1, P1 ;  /* 0x0000003341177211 */ /* 0x008fe200008f0c5b */
[----:B------:R-:W-:Y:S01]  /*6f70*/  @!P0 IMAD.MOV.U32 R13, RZ, RZ, R3 ;  /* 0x000000ffff0d8224 */ /* 0x000fe200078e0003 */
[----:B------:R-:W-:Y:S01]  /*6f80*/  @!P0 F2FP.BF16.PACK_AB R21, R21, R26 ;  /* 0x0000001a1515823e */ /* 0x000fe200000010ff */
[C---:B------:R-:W-:Y:S02]  /*6f90*/  @!P0 FMUL.FTZ R10, R6.reuse, R11 ;  /* 0x0000000b060a8220 */ /* 0x040fe40000410000 */
[----:B------:R-:W-:Y:S01]  /*6fa0*/  @!P0 FMUL.FTZ R6, R6, R9 ;  /* 0x0000000906068220 */ /* 0x000fe20000410000 */
[----:B------:R-:W-:Y:S01]  /*6fb0*/  @!P0 MOV R31, R21 ;  /* 0x00000015001f8202 */ /* 0x000fe20000000f00 */
[----:B------:R-:W-:Y:S01]  /*6fc0*/  @!P0 FFMA.FTZ R10, R16, R9, -R10 ;  /* 0x00000009100a8223 */ /* 0x000fe2000001080a */
[----:B------:R-:W-:Y:S01]  /*6fd0*/  @!P0 F2FP.BF16.PACK_AB R9, R2, R0 ;  /* 0x000000000209823e */ /* 0x000fe200000010ff */
[----:B------:R-:W-:Y:S02]  /*6fe0*/  @!P0 FFMA.FTZ R6, R11, R16, R6 ;  /* 0x000000100b068223 */ /* 0x000fe40000010006 */
[----:B------:R-:W-:Y:S01]  /*6ff0*/  @!P0 FFMA.FTZ R7, R17, R18, R7 ;  /* 0x0000001211078223 */ /* 0x000fe20000010007 */
[----:B------:R-:W-:Y:S01]  /*7000*/  @!P0 F2FP.BF16.PACK_AB R10, R10, R27 ;  /* 0x0000001b0a0a823e */ /* 0x000fe200000010ff */
[----:B------:R-:W-:Y:S01]  /*7010*/  @!P0 FFMA.FTZ R8, R19, R20, R8 ;  /* 0x0000001413088223 */ /* 0x000fe20000010008 */
[----:B------:R-:W-:Y:S01]  /*7020*/  @!P0 F2FP.BF16.PACK_AB R2, R6, R5 ;  /* 0x000000050602823e */ /* 0x000fe200000010ff */
[----:B------:R-:W-:Y:S02]  /*7030*/  @!P0 IMAD.MOV.U32 R12, RZ, RZ, R9 ;  /* 0x000000ffff0c8224 */ /* 0x000fe400078e0009 */
[----:B------:R-:W-:Y:S01]  /*7040*/  @!P0 IMAD.MOV.U32 R30, RZ, RZ, R10 ;  /* 0x000000ffff1e8224 */ /* 0x000fe200078e000a */
[----:B------:R-:W-:Y:S01]  /*7050*/  @!P0 F2FP.BF16.PACK_AB R0, R8, R7 ;  /* 0x000000070800823e */ /* 0x000fe200000010ff */
[----:B------:R-:W-:Y:S03]  /*7060*/  @!P0 IMAD.MOV.U32 R14, RZ, RZ, R2 ;  /* 0x000000ffff0e8224 */ /* 0x000fe600078e0002 */
        /* <DEDUP_REMOVED lines=9> */
.L_x_1302:
        /* <DEDUP_REMOVED lines=39> */
.L_x_1306:
[----:B------:R-:W-:Y:S05]  /*7370*/  BSYNC B1 ;  /* 0x0000000000017941 */ /* 0x000fea0003800000 */
.L_x_1301:
        /* <DEDUP_REMOVED lines=10> */
[C---:B------:R-:W-:Y:S04]  /*7420*/  IMAD.WIDE.U32 R4, R53.reuse, c[0x0][0x218], R4 ;  /* 0x0000860035047a25 */ /* 0x040fe800078e0004 */
        /* <DEDUP_REMOVED lines=15> */
[C---:B------:R-:W-:Y:S01]  /*7520*/  @P0 IMAD R0, R9.reuse, c[0x0][0x25c], R0 ;  /* 0x0000970009000a24 */ /* 0x040fe200078e0200 */
[----:B------:R-:W-:Y:S02]  /*7530*/  @P0 MOV R7, R64 ;  /* 0x0000004000070202 */ /* 0x000fe40000000f00 */
        /* <DEDUP_REMOVED lines=13> */
[----:B------:R-:W-:Y:S05]  /*7610*/  @P0 LEA.HI.X R3, R6, c[0x0][0x254], R0, 0x1, P2 ;  /* 0x0000950006030a11 */ /* 0x000fea00010f0c00 */
[----:B------:R2:W-:Y:S04]  /*7620*/  @P0 LDGSTS.E.BYPASS.LTC128B.128 [R193+0x1100], [R2.64], !P6 ;  /* 0x0110000002c10fae */ /* 0x0005e8000f101d48 */
[----:B------:R2:W-:Y:S04]  /*7630*/  @P0 LDGSTS.E.BYPASS.LTC128B.128 [R193+0x3100], [R2.64+0x80], !P5 ;  /* 0x0310008002c10fae */ /* 0x0005e8000e901d48 */
[----:B------:R2:W-:Y:S01]  /*7640*/  @P0 LDGSTS.E.BYPASS.LTC128B.128 [R193+0x5100], [R2.64+0x100], !P4 ;  /* 0x0510010002c10fae */ /* 0x0005e2000e101d48 */
[----:B------:R-:W-:Y:S03]  /*7650*/  ISETP.GT.AND P0, PT, R55, R215, PT ;  /* 0x000000d73700720c */ /* 0x000fe60003f04270 */
[----:B------:R-:W0:Y:S04]  /*7660*/  LDGDEPBAR ;  /* 0x00000000000079af */ /* 0x000e280000000000 */
[----:B--2---:R1:W2:Y:S01]  /*7670*/  SHFL.IDX PT, R2, R10, RZ, 0x1c1f ;  /* 0x001c1fff0a027589 */ /* 0x0042a200000e0000 */
[----:B------:R-:W-:Y:S04]  /*7680*/  DEPBAR.LE SB0, 0x0 ;  /* 0x000080000000791a */ /* 0x000fe80000000000 */
[----:B------:R1:W3:Y:S04]  /*7690*/  SHFL.IDX PT, R3, R11, RZ, 0x1c1f ;  /* 0x001c1fff0b037589 */ /* 0x0002e800000e0000 */
[----:B------:R-:W-:Y:S06]  /*76a0*/  BAR.SYNC.DEFER_BLOCKING 0x0 ;  /* 0x0000000000007b1d */ /* 0x000fec0000010000 */
[----:B------:R-:W-:-:S05]  /*76b0*/  @!P0 BRA `(.L_x_1324) ;  /* 0x0000020000008947 */ /* 0x000fca0003800000 */
[----:B------:R-:W-:Y:S02]  /*76c0*/  ISETP.GE.AND P1, PT, R102, c[0x0][0x1d4], PT ;  /* 0x0000750066007a0c */ /* 0x000fe40003f26270 */
[C---:B------:R-:W-:Y:S02]  /*76d0*/  ISETP.GE.AND P3, PT, R213.reuse, c[0x0][0x1d4], PT ;  /* 0x00007500d5007a0c */ /* 0x040fe40003f66270 */
[----:B------:R-:W-:Y:S09]  /*76e0*/  ISETP.GE.AND P2, PT, R212, c[0x0][0x1d4], PT ;  /* 0x00007500d4007a0c */ /* 0x000ff20003f46270 */
[----:B------:R-:W5:Y:S01]  /*76f0*/  @!P1 LDS.128 R12, [R209] ;  /* 0x00000000d10c9984 */ /* 0x000f620000000c00 */
[CC--:B-12---:R-:W-:Y:S04]  /*7700*/  @!P1 LEA R4, P0, R102.reuse, R2.reuse, 0x1 ;  /* 0x0000000266049211 */ /* 0x0c6fe800078008ff */
[-C--:B---3--:R-:W-:Y:S02]  /*7710*/  @!P1 LEA.HI.X R5, R102, R3.reuse, R103, 0x1, P0 ;  /* 0x0000000366059211 */ /* 0x088fe400000f0c67 */
[CC--:B------:R-:W-:Y:S04]  /*7720*/  @!P3 LEA R8, P0, R213.reuse, R2.reuse, 0x1 ;  /* 0x00000002d508b211 */ /* 0x0c0fe800078008ff */
[-C--:B------:R-:W-:Y:S02]  /*7730*/  @!P3 LEA.HI.X R9, R213, R3.reuse, R235, 0x1, P0 ;  /* 0x00000003d509b211 */ /* 0x080fe400000f0ceb */
[CC--:B------:R-:W-:Y:S04]  /*7740*/  @!P2 LEA R6, P0, R212.reuse, R2.reuse, 0x1 ;  /* 0x00000002d406a211 */ /* 0x0c0fe800078008ff */
[-C--:B------:R-:W-:Y:S02]  /*7750*/  @!P2 LEA.HI.X R7, R212, R3.reuse, R234, 0x1, P0 ;  /* 0x00000003d407a211 */ /* 0x080fe400000f0cea */
[----:B------:R-:W-:Y:S11]  /*7760*/  ISETP.GE.AND P0, PT, R106, c[0x0][0x1d4], PT ;  /* 0x000075006a007a0c */ /* 0x000ff60003f06270 */
[----:B------:R-:W-:Y:S02]  /*7770*/  @!UPT UIADD3 URZ, URZ, URZ, URZ ;  /* 0x0000003f3f3ff290 */ /* 0x000fe4000fffe03f */
[----:B------:R-:W-:Y:S01]  /*7780*/  @!P0 IMAD.SHL.U32 R0, R225, 0x8, RZ ;  /* 0x00000008e1008824 */ /* 0x000fe200078e00ff */
[----:B-----5:R1:W-:Y:S04]  /*7790*/  @!P1 ST.E.128 [R4.64], R12 ;  /* 0x0000000c04009985 */ /* 0x0203e8000c101d08 */
        /* <DEDUP_REMOVED lines=18> */
.L_x_1324:
[----:B------:R-:W-:Y:S05]  /*78c0*/  BSYNC B0 ;  /* 0x0000000000007941 */ /* 0x000fea0003800000 */
.L_x_1323:
[C---:B------:R-:W-:Y:S02]  /*78d0*/  ISETP.GT.AND P0, PT, R52.reuse, R86, PT ;  /* 0x000000563400720c */ /* 0x040fe40003f04270 */
[----:B------:R-:W-:Y:S11]  /*78e0*/  IADD3 R52, R52, -0x1, RZ ;  /* 0xffffffff34347810 */ /* 0x000ff60007ffe0ff */
[----:B-12---:R-:W-:Y:S01]  /*78f0*/  @P0 SHF.R.S32.HI R2, RZ, 0x1f, R52 ;  /* 0x0000001fff020819 */ /* 0x006fe20000011434 */
[----:B------:R-:W-:Y:S02]  /*7900*/  @P0 IMAD R0, R118, R52, RZ ;  /* 0x0000003476000224 */ /* 0x000fe400078e02ff */
[----:B------:R-:W-:Y:S02]  /*7910*/  @P0 IMAD.MOV.U32 R4, RZ, RZ, R70 ;  /* 0x000000ffff040224 */ /* 0x000fe400078e0046 */
[----:B------:R-:W-:Y:S02]  /*7920*/  @P0 IMAD.MOV.U32 R5, RZ, RZ, R69 ;  /* 0x000000ffff050224 */ /* 0x000fe400078e0045 */
[-C--:B------:R-:W-:Y:S02]  /*7930*/  @P0 IMAD R0, R2, R119.reuse, R0 ;  /* 0x0000007702000224 */ /* 0x080fe400078e0200 */
[----:B------:R-:W-:Y:S04]  /*7940*/  @P0 IMAD.WIDE.U32 R4, R52, R119, R4 ;  /* 0x0000007734040225 */ /* 0x000fe800078e0004 */
[----:B------:R-:W-:Y:S01]  /*7950*/  @P0 IMAD.IADD R0, R5, 0x1, R0 ;  /* 0x0000000105000824 */ /* 0x000fe200078e0200 */
[C---:B------:R-:W-:Y:S04]  /*7960*/  @P0 LEA R2, P1, R4.reuse, c[0x0][0x220], 0x1 ;  /* 0x0000880004020a11 */ /* 0x040fe800078208ff */
[----:B---3--:R-:W-:Y:S02]  /*7970*/  @P0 LEA.HI.X R3, R4, c[0x0][0x224], R0, 0x1, P1 ;  /* 0x0000890004030a11 */ /* 0x008fe400008f0c00 */
        /* <DEDUP_REMOVED lines=15> */
.L_x_1300:
[----:B------:R-:W-:Y:S01]  /*7a70*/  IMAD.MOV.U32 R0, RZ, RZ, c[0x0][0x2c4] ;  /* 0x0000b100ff007624 */ /* 0x000fe200078e00ff */
[----:B------:R-:W-:Y:S04]  /*7a80*/  BSSY B0, `(.L_x_1326) ;  /* 0x0000029000007945 */ /* 0x000fe80003800000 */
[----:B------:R-:W-:-:S02]  /*7a90*/  ISETP.NE.AND P3, PT, R0, 0x1, PT ;  /* 0x000000010000780c */ /* 0x000fc40003f65270 */
[----:B------:R-:W-:-:S11]  /*7aa0*/  IADD3 R0, R239, 0x7f, RZ ;  /* 0x0000007fef007810 */ /* 0x000fd60007ffe0ff */
[----:B-1----:R-:W-:-:S05]  /*7ab0*/  @P3 IMAD.HI.U32 R2, R0, c[0x0][0x2c8], RZ ;  /* 0x0000b20000023a27 */ /* 0x002fca00078e00ff */
[----:B------:R-:W-:-:S05]  /*7ac0*/  @P3 SHF.R.U32.HI R0, RZ, c[0x0][0x2cc], R2 ;  /* 0x0000b300ff003a19 */ /* 0x000fca0000011602 */
[----:B------:R-:W-:-:S05]  /*7ad0*/  IMAD.IADD R0, R114, 0x1, R0 ;  /* 0x0000000172007824 */ /* 0x000fca00078e0200 */
[----:B------:R-:W-:-:S04]  /*7ae0*/  SHF.R.S32.HI R2, RZ, 0x1f, R0 ;  /* 0x0000001fff027819 */ /* 0x000fc80000011400 */
[----:B------:R-:W-:-:S04]  /*7af0*/  LEA.HI R0, R2, R0, RZ, 0x6 ;  /* 0x0000000002007211 */ /* 0x000fc800078f30ff */
[----:B------:R-:W-:-:S04]  /*7b00*/  SHF.R.S32.HI R0, RZ, 0x6, R0 ;  /* 0x00000006ff007819 */ /* 0x000fc80000011400 */
[----:B------:R-:W-:Y:S01]  /*7b10*/  IMNMX R6, R113, R0, PT ;  /* 0x0000000071067217 */ /* 0x000fe20003800200 */
[----:B------:R-:W-:-:S03]  /*7b20*/  IMAD.MOV.U32 R0, RZ, RZ, RZ ;  /* 0x000000ffff007224 */ /* 0x000fc600078e00ff */
[----:B------:R-:W-:-:S13]  /*7b30*/  ISETP.GE.AND P0, PT, R6, 0x1, PT ;  /* 0x000000010600780c */ /* 0x000fda0003f06270 */
        /* <DEDUP_REMOVED lines=29> */
.L_x_1327:
[----:B------:R-:W-:Y:S05]  /*7d10*/  BSYNC B0 ;  /* 0x0000000000007941 */ /* 0x000fea0003800000 */
.L_x_1326:
[----:B------:R-:W2:Y:S01]  /*7d20*/  LDL R2, [R1] ;  /* 0x0000000001027983 */ /* 0x000ea20000100800 */
[----:B------:R-:W-:Y:S01]  /*7d30*/  MOV R18, RZ ;  /* 0x000000ff00127202 */ /* 0x000fe20000000f00 */
[----:B------:R-:W-:Y:S01]  /*7d40*/  IMAD.MOV.U32 R15, RZ, RZ, RZ ;  /* 0x000000ffff0f7224 */ /* 0x000fe200078e00ff */
        /* <DEDUP_REMOVED lines=48> */
[----:B--2---:R-:W-:-:S04]  /*8050*/  IMAD R214, R2, R0, RZ ;  /* 0x0000000002d67224 */ /* 0x004fc800078e02ff */
[--C-:B------:R-:W-:Y:S01]  /*8060*/  IMAD.IADD R2, R214, 0x1, R0.reuse ;  /* 0x00000001d6027824 */ /* 0x100fe200078e0200 */
[----:B------:R-:W-:-:S04]  /*8070*/  PRMT R0, RZ, 0x7610, R0 ;  /* 0x00007610ff007816 */ /* 0x000fc80000000000 */
[----:B------:R-:W-:-:S04]  /*8080*/  IMNMX R194, R6, R2, PT ;  /* 0x0000000206c27217 */ /* 0x000fc80003800200 */
[----:B------:R-:W-:-:S13]  /*8090*/  ISETP.GT.AND P0, PT, R194, R214, PT ;  /* 0x000000d6c200720c */ /* 0x000fda0003f04270 */
        /* <DEDUP_REMOVED lines=8> */
[----:B------:R-:W-:Y:S01]  /*8120*/  ISETP.NE.U32.AND P0, PT, RZ, c[0x0][0x348], PT ;  /* 0x0000d200ff007a0c */ /* 0x000fe20003f05070 */
[----:B------:R-:W2:Y:S01]  /*8130*/  S2R R9, SR_TID.X ;  /* 0x0000000000097919 */ /* 0x000ea20000002100 */
[----:B------:R-:W-:Y:S01]  /*8140*/  LOP3.LUT R83, R246, 0xffff, RZ, 0xc0, !PT ;  /* 0x0000fffff6537812 */ /* 0x000fe200078ec0ff */
[----:B------:R-:W-:Y:S01]  /*8150*/  IMAD R0, R0, c[0x0][0x178], RZ ;  /* 0x00005e0000007a24 */ /* 0x000fe200078e02ff */
[----:B------:R-:W-:Y:S01]  /*8160*/  ISETP.NE.AND.EX P0, PT, RZ, c[0x0][0x34c], PT, P0 ;  /* 0x0000d300ff007a0c */ /* 0x000fe20003f05300 */
[----:B------:R-:W-:Y:S01]  /*8170*/  @P3 IMAD.HI.U32 R7, R4, c[0x0][0x2c8], RZ ;  /* 0x0000b20004073a27 */ /* 0x000fe200078e00ff */
[----:B------:R-:W-:Y:S02]  /*8180*/  ISETP.GE.AND P5, PT, R202, c[0x0][0x198], PT ;  /* 0x00006600ca007a0c */ /* 0x000fe40003fa6270 */
[----:B------:R-:W-:Y:S01]  /*8190*/  SEL R6, R252, RZ, !P0 ;  /* 0x000000fffc067207 */ /* 0x000fe20004000000 */
[----:B------:R-:W-:Y:S01]  /*81a0*/  IMAD R0, R129, c[0x0][0x17c], R0 ;  /* 0x00005f0081007a24 */ /* 0x000fe200078e0200 */
[----:B------:R-:W-:-:S02]  /*81b0*/  SEL R5, R251, RZ, !P0 ;  /* 0x000000fffb057207 */ /* 0x000fc40004000000 */
[----:B------:R-:W-:Y:S01]  /*81c0*/  ISETP.GE.AND P4, PT, R205, c[0x0][0x198], PT ;  /* 0x00006600cd007a0c */ /* 0x000fe20003f86270 */
[----:B------:R-:W-:Y:S01]  /*81d0*/  IMAD R6, R6, c[0x0][0x1c0], RZ ;  /* 0x0000700006067a24 */ /* 0x000fe200078e02ff */
[----:B------:R-:W-:-:S03]  /*81e0*/  IADD3 R92, R194, -0x1, RZ ;  /* 0xffffffffc25c7810 */ /* 0x000fc60007ffe0ff */
[----:B------:R-:W-:Y:S02]  /*81f0*/  IMAD R6, R5, c[0x0][0x1c4], R6 ;  /* 0x0000710005067a24 */ /* 0x000fe400078e0206 */
[----:B-1----:R-:W-:Y:S01]  /*8200*/  IMAD.WIDE.U32 R2, R129, c[0x0][0x178], RZ ;  /* 0x00005e0081027a25 */ /* 0x002fe200078e00ff */
[----:B--2---:R-:W-:-:S03]  /*8210*/  SHF.R.S32.HI R8, RZ, 0x1f, R9 ;  /* 0x0000001fff087819 */ /* 0x004fc60000011409 */
[----:B------:R-:W-:Y:S02]  /*8220*/  IMAD.IADD R3, R3, 0x1, R0 ;  /* 0x0000000103037824 */ /* 0x000fe400078e0200 */
[----:B------:R-:W-:Y:S01]  /*8230*/  IMAD.MOV.U32 R0, RZ, RZ, R4 ;  /* 0x000000ffff007224 */ /* 0x000fe200078e0004 */
[----:B------:R-:W-:Y:S01]  /*8240*/  @P3 SHF.R.U32.HI R0, RZ, c[0x0][0x2cc], R7 ;  /* 0x0000b300ff003a19 */ /* 0x000fe20000011607 */
[C---:B------:R-:W-:Y:S01]  /*8250*/  IMAD.WIDE.U32 R2, R83.reuse, c[0x0][0x1b8], R2 ;  /* 0x00006e0053027a25 */ /* 0x040fe200078e0002 */
[----:B------:R-:W-:Y:S02]  /*8260*/  LEA.HI R8, R8, R9, RZ, 0x3 ;  /* 0x0000000908087211 */ /* 0x000fe400078f18ff */
[----:B------:R-:W-:Y:S01]  /*8270*/  SHF.R.S32.HI R7, RZ, 0x1f, R0 ;  /* 0x0000001fff077819 */ /* 0x000fe20000011400 */
[----:B------:R-:W-:Y:S01]  /*8280*/  IMAD R3, R83, c[0x0][0x1bc], R3 ;  /* 0x00006f0053037a24 */ /* 0x000fe200078e0203 */
[----:B------:R-:W-:Y:S02]  /*8290*/  SHF.R.S32.HI R8, RZ, 0x3, R8 ;  /* 0x00000003ff087819 */ /* 0x000fe40000011408 */
[----:B------:R-:W-:Y:S01]  /*82a0*/  ISETP.GE.AND P3, PT, R206, c[0x0][0x198], PT ;  /* 0x00006600ce007a0c */ /* 0x000fe20003f66270 */
[----:B------:R-:W-:Y:S01]  /*82b0*/  IMAD.WIDE.U32 R2, R5, c[0x0][0x1c0], R2 ;  /* 0x0000700005027a25 */ /* 0x000fe200078e0002 */
[----:B------:R-:W-:-:S03]  /*82c0*/  IADD3 R5, -R0, RZ, RZ ;  /* 0x000000ff00057210 */ /* 0x000fc60007ffe1ff */
[----:B------:R-:W-:Y:S02]  /*82d0*/  IMAD.IADD R3, R3, 0x1, R6 ;  /* 0x0000000103037824 */ /* 0x000fe400078e0206 */
        /* <DEDUP_REMOVED lines=10> */
[----:B------:R-:W-:-:S03]  /*8380*/  IMAD.IADD R4, R8, 0x1, R239 ;  /* 0x0000000108047824 */ /* 0x000fc600078e02ef */
[----:B------:R-:W-:-:S04]  /*8390*/  IADD3 R0, R3, R0, RZ ;  /* 0x0000000003007210 */ /* 0x000fc80007ffe0ff */
[----:B------:R-:W-:Y:S02]  /*83a0*/  LEA.HI.X R5, R2, c[0x0][0x164], R0, 0x1, P0 ;  /* 0x0000590002057a11 */ /* 0x000fe400000f0c00 */
[----:B------:R-:W-:Y:S01]  /*83b0*/  @!P1 MOV R12, R251 ;  /* 0x000000fb000c9202 */ /* 0x000fe20000000f00 */
[----:B------:R-:W-:Y:S05]  /*83c0*/  BRA.DIV ~URZ, `(.L_x_1329) ;  /* 0x000163d27f007947 */ /* 0x000fea000b800000 */
[----:B------:R1:W2:Y:S02]  /*83d0*/  SHFL.IDX PT, R6, R5, RZ, 0x181f ;  /* 0x00181fff05067589 */ /* 0x0002a400000e0000 */
.L_x_1478:
[----:B------:R-:W-:Y:S05]  /*83e0*/  BRA.DIV ~URZ, `(.L_x_1330) ;  /* 0x000164227f007947 */ /* 0x000fea000b800000 */
[----:B------:R3:W4:Y:S02]  /*83f0*/  SHFL.IDX PT, R0, R7, RZ, 0x181f ;  /* 0x00181fff07007589 */ /* 0x00072400000e0000 */
.L_x_1479:
        /* <DEDUP_REMOVED lines=16> */
.L_x_1332:
[----:B------:R-:W-:Y:S05]  /*8500*/  BSYNC B0 ;  /* 0x0000000000007941 */ /* 0x000fea0003800000 */
.L_x_1331:
[----:B------:R-:W-:Y:S05]  /*8510*/  BRA.DIV ~URZ, `(.L_x_1333) ;  /* 0x000163527f007947 */ /* 0x000fea000b800000 */
[----:B--2---:R2:W1:Y:S04]  /*8520*/  SHFL.IDX PT, R6, R5, 0x1, 0x181f ;  /* 0x00381f0005067f89 */ /* 0x00446800000e0000 */
[----:B----4-:R2:W4:Y:S02]  /*8530*/  SHFL.IDX PT, R0, R7, 0x1, 0x181f ;  /* 0x00381f0007007f89 */ /* 0x01052400000e0000 */
.L_x_1480:
        /* <DEDUP_REMOVED lines=16> */
.L_x_1335:
[----:B------:R-:W-:Y:S05]  /*8640*/  BSYNC B0 ;  /* 0x0000000000007941 */ /* 0x000fea0003800000 */
.L_x_1334:
[----:B------:R-:W-:Y:S05]  /*8650*/  BRA.DIV ~URZ, `(.L_x_1336) ;  /* 0x000162d27f007947 */ /* 0x000fea000b800000 */
[----:B-1----:R1:W2:Y:S02]  /*8660*/  SHFL.IDX PT, R6, R5, 0x2, 0x181f ;  /* 0x00581f0005067f89 */ /* 0x0022a400000e0000 */
.L_x_1481:
[----:B------:R-:W-:Y:S05]  /*8670*/  BRA.DIV ~URZ, `(.L_x_1337) ;  /* 0x000163227f007947 */ /* 0x000fea000b800000 */
[----:B----4-:R4:W1:Y:S02]  /*8680*/  SHFL.IDX PT, R0, R7, 0x2, 0x181f ;  /* 0x00581f0007007f89 */ /* 0x01086400000e0000 */
.L_x_1482:
        /* <DEDUP_REMOVED lines=16> */
.L_x_1339:
[----:B------:R-:W-:Y:S05]  /*8790*/  BSYNC B0 ;  /* 0x0000000000007941 */ /* 0x000fea0003800000 */
.L_x_1338:
[----:B------:R-:W-:Y:S05]  /*87a0*/  BRA.DIV ~URZ, `(.L_x_1340) ;  /* 0x000162527f007947 */ /* 0x000fea000b800000 */
[----:B-12---:R-:W1:Y:S04]  /*87b0*/  SHFL.IDX PT, R5, R5, 0x3, 0x181f ;  /* 0x00781f0005057f89 */ /* 0x006e6800000e0000 */
[----:B------:R2:W3:Y:S02]  /*87c0*/  SHFL.IDX PT, R0, R7, 0x3, 0x181f ;  /* 0x00781f0007007f89 */ /* 0x0004e400000e0000 */
.L_x_1483:
[----:B------:R-:W-:Y:S01]  /*87d0*/  IADD3 R2, R4, 0x60, RZ ;  /* 0x0000006004027810 */ /* 0x000fe20007ffe0ff */
[----:B-----5:R-:W-:-:S03]  /*87e0*/  IMAD.WIDE.U32 R232, R12, c[0x0][0x2b0], RZ ;  /* 0x0000ac000ce87a25 */ /* 0x020fc600078e00ff */
[----:B------:R-:W-:-:S13]  /*87f0*/  ISETP.GE.AND P0, PT, R2, R36, PT ;  /* 0x000000240200720c */ /* 0x000fda0003f06270 */
[CC--:B---3--:R-:W-:Y:S02]  /*8800*/  @!P0 LEA R8, P1, R202.reuse, R0.reuse, 0x1 ;  /* 0x00000000ca088211 */ /* 0x0c8fe400078208ff */
[CC--:B------:R-:W-:Y:S02]  /*8810*/  @!P0 LEA R6, P2, R205.reuse, R0.reuse, 0x1 ;  /* 0x00000000cd068211 */ /* 0x0c0fe400078408ff */
[-C--:B-1----:R-:W-:Y:S02]  /*8820*/  @!P0 LEA.HI.X R9, R202, R5.reuse, R203, 0x1, P1 ;  /* 0x00000005ca098211 */ /* 0x082fe400008f0ccb */
[----:B------:R-:W-:Y:S02]  /*8830*/  @!P0 LEA R2, P1, R206, R0, 0x1 ;  /* 0x00000000ce028211 */ /* 0x000fe400078208ff */
[----:B------:R-:W-:Y:S01]  /*8840*/  SHF.R.S32.HI R0, RZ, 0x1f, R12 ;  /* 0x0000001fff007819 */ /* 0x000fe2000001140c */
[----:B------:R-:W-:Y:S01]  /*8850*/  @!PT LDS RZ, [RZ] ;  /* 0x00000000fffff984 */ /* 0x000fe20000000800 */
[----:B------:R-:W-:Y:S01]  /*8860*/  @!PT LDS RZ, [RZ] ;  /* 0x00000000fffff984 */ /* 0x000fe20000000800 */
[----:B------:R-:W-:Y:S01]  /*8870*/  @!PT LDS RZ, [RZ] ;  /* 0x00000000fffff984 */ /* 0x000fe20000000800 */
[----:B------:R1:W-:Y:S01]  /*8880*/  @!P0 LDGSTS.E.BYPASS.LTC128B.128 [R193+0xf100], [R8.64], !P5 ;  /* 0x0f10000008c18fae */ /* 0x0003e2000e901d48 */
[----:B--2-4-:R-:W-:-:S02]  /*8890*/  @!P0 LEA.HI.X R7, R205, R5, R219, 0x1, P2 ;  /* 0x00000005cd078211 */ /* 0x014fc400010f0cdb */
        /* <DEDUP_REMOVED lines=10> */
[----:B-1----:R-:W-:Y:S01]  /*8940*/  IMAD R2, R92, 0x40, R220 ;  /* 0x000000405c027824 */ /* 0x002fe200078e02dc */
[----:B------:R-:W-:Y:S01]  /*8950*/  LOP3.LUT R217, R217, 0xfffffffd, RZ, 0xc0, !PT ;  /* 0xfffffffdd9d97812 */ /* 0x000fe200078ec0ff */
[----:B------:R-:W-:Y:S01]  /*8960*/  IMAD.MOV.U32 R195, RZ, RZ, RZ ;  /* 0x000000ffffc37224 */ /* 0x000fe200078e00ff */
[----:B------:R-:W-:-:S02]  /*8970*/  ISETP.NE.AND P1, PT, R96, 0x1, PT ;  /* 0x000000016000780c */ /* 0x000fc40003f25270 */
[C---:B------:R-:W-:Y:S01]  /*8980*/  ISETP.GE.AND P0, PT, R2.reuse, R240, PT ;  /* 0x000000f00200720c */ /* 0x040fe20003f06270 */
[----:B------:R-:W-:-:S03]  /*8990*/  IMAD.IADD R2, R2, 0x1, R238 ;  /* 0x0000000102027824 */ /* 0x000fc600078e02ee */
[----:B------:R-:W-:Y:S01]  /*89a0*/  ISETP.GT.OR P0, PT, R220, 0x3f, P0 ;  /* 0x0000003fdc00780c */ /* 0x000fe20000704670 */
[----:B------:R-:W-:-:S06]  /*89b0*/  IMAD.MOV.U32 R0, RZ, RZ, R2 ;  /* 0x000000ffff007224 */ /* 0x000fcc00078e0002 */
[----:B------:R-:W-:Y:S01]  /*89c0*/  @P1 IMAD.HI.U32 R3, R2, c[0x0][0x2bc], RZ ;  /* 0x0000af0002031a27 */ /* 0x000fe200078e00ff */
[----:B------:R-:W-:-:S04]  /*89d0*/  @P1 LOP3.LUT R217, R217, 0x2, RZ, 0xfc, !PT ;  /* 0x00000002d9d91812 */ /* 0x000fc800078efcff */
[----:B------:R-:W-:-:S04]  /*89e0*/  @P1 SHF.R.U32.HI R0, RZ, c[0x0][0x2c0], R3 ;  /* 0x0000b000ff001a19 */ /* 0x000fc80000011603 */
[----:B------:R-:W-:-:S04]  /*89f0*/  @!P0 IADD3 R3, P1, R0, R232, RZ ;  /* 0x000000e800038210 */ /* 0x000fc80007f3e0ff */
[----:B------:R-:W-:Y:S02]  /*8a00*/  @!P0 LEA.HI.X.SX32 R5, R0, R237, 0x1, P1 ;  /* 0x000000ed00058211 */ /* 0x000fe400008f0eff */
[----:B------:R-:W-:-:S04]  /*8a10*/  @!P0 LEA R4, P1, R3, c[0x0][0x2a0], 0x2 ;  /* 0x0000a80003048a11 */ /* 0x000fc800078210ff */
[----:B------:R-:W-:-:S05]  /*8a20*/  @!P0 LEA.HI.X R5, R3, c[0x0][0x2a4], R5, 0x2, P1 ;  /* 0x0000a90003058a11 */ /* 0x000fca00008f1405 */
[----:B------:R-:W2:Y:S01]  /*8a30*/  @!P0 LDG.E R195, [R4.64] ;  /* 0x0000000804c38981 */ /* 0x000ea2000c1e1900 */
[----:B------:R-:W-:Y:S01]  /*8a40*/  IMAD.MOV R0, RZ, RZ, -R0 ;  /* 0x000000ffff007224 */ /* 0x000fe200078e0a00 */
[----:B------:R-:W-:Y:S01]  /*8a50*/  ISETP.GT.AND P6, PT, R220, 0x3f, PT ;  /* 0x0000003fdc00780c */ /* 0x000fe20003fc4270 */
[----:B------:R-:W-:Y:S01]  /*8a60*/  IMAD.WIDE.U32 R230, R83, c[0x0][0x1e8], RZ ;  /* 0x00007a0053e67a25 */ /* 0x000fe200078e00ff */
[----:B------:R-:W1:Y:S01]  /*8a70*/  S2R R11, SR_TID.X ;  /* 0x00000000000b7919 */ /* 0x000e620000002100 */
[----:B------:R-:W-:Y:S02]  /*8a80*/  LOP3.LUT R217, R217, 0xfffffffe, RZ, 0xc0, !PT ;  /* 0xfffffffed9d97812 */ /* 0x000fe400078ec0ff */
[----:B------:R-:W-:Y:S02]  /*8a90*/  IMAD R197, R0, c[0x0][0x2b8], R2 ;  /* 0x0000ae0000c57a24 */ /* 0x000fe400078e0202 */
[----:B------:R-:W-:Y:S02]  /*8aa0*/  IMAD R236, R83, c[0x0][0x1ec], R231 ;  /* 0x00007b0053ec7a24 */ /* 0x000fe400078e02e7 */
[----:B------:R-:W-:Y:S01]  /*8ab0*/  IMAD.WIDE.U32 R2, R197, c[0x0][0x1e0], RZ ;  /* 0x00007800c5027a25 */ /* 0x000fe200078e00ff */
[----:B------:R-:W-:-:S03]  /*8ac0*/  SHF.R.S32.HI R93, RZ, 0x1f, R197 ;  /* 0x0000001fff5d7819 */ /* 0x000fc600000114c5 */
[----:B------:R-:W-:Y:S01]  /*8ad0*/  IMAD R95, R92, -0x40, R240 ;  /* 0xffffffc05c5f7824 */ /* 0x000fe200078e02f0 */
[----:B------:R-:W-:Y:S01]  /*8ae0*/  @P6 LOP3.LUT R217, R217, 0x1, RZ, 0xfc, !PT ;  /* 0x00000001d9d96812 */ /* 0x000fe200078efcff */
[----:B------:R-:W-:-:S04]  /*8af0*/  IMAD R0, R93, c[0x0][0x1e0], RZ ;  /* 0x000078005d007a24 */ /* 0x000fc800078e02ff */
[----:B------:R-:W-:-:S04]  /*8b00*/  IMAD R0, R197, c[0x0][0x1e4], R0 ;  /* 0x00007900c5007a24 */ /* 0x000fc800078e0200 */
[----:B------:R-:W-:Y:S01]  /*8b10*/  IMAD.IADD R3, R3, 0x1, R0 ;  /* 0x0000000103037824 */ /* 0x000fe200078e0200 */
[----:B-1----:R-:W-:-:S04]  /*8b20*/  SHF.R.S32.HI R10, RZ, 0x1f, R11 ;  /* 0x0000001fff0a7819 */ /* 0x002fc8000001140b */
[----:B------:R-:W-:-:S04]  /*8b30*/  LEA.HI R10, R10, R11, RZ, 0x3 ;  /* 0x0000000b0a0a7211 */ /* 0x000fc800078f18ff */
[----:B------:R-:W-:-:S05]  /*8b40*/  SHF.R.S32.HI R10, RZ, 0x3, R10 ;  /* 0x00000003ff0a7819 */ /* 0x000fca000001140a */
[----:B------:R-:W-:-:S05]  /*8b50*/  IMAD.IADD R73, R95, 0x1, -R10 ;  /* 0x000000015f497824 */ /* 0x000fca00078e0a0a */
[----:B------:R-:W-:-:S13]  /*8b60*/  ISETP.GE.AND P1, PT, R73, 0x1, PT ;  /* 0x000000014900780c */ /* 0x000fda0003f26270 */
[----:B------:R-:W-:Y:S02]  /*8b70*/  @P1 ISETP.GE.AND P2, PT, R202, c[0x0][0x1d4], PT ;  /* 0x00007500ca001a0c */ /* 0x000fe40003f46270 */
[----:B------:R-:W-:Y:S02]  /*8b80*/  @P1 ISETP.GE.AND P4, PT, R205, c[0x0][0x1d4], PT ;  /* 0x00007500cd001a0c */ /* 0x000fe40003f86270 */
        /* <DEDUP_REMOVED lines=12> */
[----:B-1----:R-:W-:-:S02]  /*8c50*/  @P1 LEA R6, P0, R202, R3, 0x1 ;  /* 0x00000003ca061211 */ /* 0x002fc400078008ff */
[----:B------:R-:W-:Y:S02]  /*8c60*/  @P1 LEA R8, P3, R205, R3, 0x1 ;  /* 0x00000003cd081211 */ /* 0x000fe400078608ff */
[-C--:B--2---:R-:W-:Y:S02]  /*8c70*/  @P1 LEA.HI.X R7, R202, R4.reuse, R203, 0x1, P0 ;  /* 0x00000004ca071211 */ /* 0x084fe400000f0ccb */
[----:B------:R-:W-:Y:S02]  /*8c80*/  ISETP.GE.AND P0, PT, R73, 0x21, PT ;  /* 0x000000214900780c */ /* 0x000fe40003f06270 */
[----:B------:R-:W-:Y:S01]  /*8c90*/  @P1 LEA.HI.X R9, R205, R4, R219, 0x1, P3 ;  /* 0x00000004cd091211 */ /* 0x000fe200018f0cdb */
[----:B------:R1:W-:Y:S01]  /*8ca0*/  @P1 LDGSTS.E.BYPASS.LTC128B.128 [R193+0x6100], [R6.64], !P2 ;  /* 0x0610000006c11fae */ /* 0x0003e2000d101d48 */
[----:B------:R-:W-:-:S03]  /*8cb0*/  @P1 ISETP.GE.AND P2, PT, R206, c[0x0][0x1d4], PT ;  /* 0x00007500ce001a0c */ /* 0x000fc60003f46270 */
[----:B------:R3:W-:Y:S06]  /*8cc0*/  @P1 LDGSTS.E.BYPASS.LTC128B.128 [R193+0x8100], [R8.64], !P4 ;  /* 0x0810000008c11fae */ /* 0x0007ec000e101d48 */
[----:B------:R-:W-:Y:S02]  /*8cd0*/  @P0 ISETP.GE.AND P4, PT, R202, c[0x0][0x1d4], PT ;  /* 0x00007500ca000a0c */ /* 0x000fe40003f86270 */
[----:B-1----:R-:W-:-:S04]  /*8ce0*/  @P1 LEA R6, P3, R206, R3, 0x1 ;  /* 0x00000003ce061211 */ /* 0x002fc800078608ff */
[----:B------:R-:W-:Y:S02]  /*8cf0*/  @P1 LEA.HI.X R7, R206, R4, R218, 0x1, P3 ;  /* 0x00000004ce071211 */ /* 0x000fe400018f0cda */
[----:B------:R-:W-:Y:S02]  /*8d00*/  @P0 ISETP.GE.AND P3, PT, R205, c[0x0][0x1d4], PT ;  /* 0x00007500cd000a0c */ /* 0x000fe40003f66270 */
[----:B---3--:R-:W-:Y:S01]  /*8d10*/  @P0 LEA R8, P5, R202, R0, 0x1 ;  /* 0x00000000ca080211 */ /* 0x008fe200078a08ff */
[----:B------:R1:W-:Y:S01]  /*8d20*/  @P1 LDGSTS.E.BYPASS.LTC128B.128 [R193+0xa100], [R6.64], !P2 ;  /* 0x0a10000006c11fae */ /* 0x0003e2000d101d48 */
[----:B------:R-:W-:Y:S02]  /*8d30*/  @P0 ISETP.GE.AND P2, PT, R206, c[0x0][0x1d4], PT ;  /* 0x00007500ce000a0c */ /* 0x000fe40003f46270 */
[----:B----4-:R-:W-:-:S05]  /*8d40*/  @P0 LEA.HI.X R9, R202, R2, R203, 0x1, P5 ;  /* 0x00000002ca090211 */ /* 0x010fca00028f0ccb */
[----:B------:R2:W-:Y:S01]  /*8d50*/  @P0 LDGSTS.E.BYPASS.LTC128B.128 [R193+0x7100], [R8.64], !P4 ;  /* 0x0710000008c10fae */ /* 0x0005e2000e101d48 */
[----:B-1----:R-:W-:-:S04]  /*8d60*/  @P0 LEA R6, P1, R205, R0, 0x1 ;  /* 0x00000000cd060211 */ /* 0x002fc800078208ff */
[----:B------:R-:W-:Y:S02]  /*8d70*/  @P0 LEA.HI.X R7, R205, R2, R219, 0x1, P1 ;  /* 0x00000002cd070211 */ /* 0x000fe400008f0cdb */
[----:B------:R-:W-:-:S03]  /*8d80*/  @P0 LEA R4, P1, R206, R0, 0x1 ;  /* 0x00000000ce040211 */ /* 0x000fc600078208ff */
[----:B------:R2:W-:Y:S01]  /*8d90*/  @P0 LDGSTS.E.BYPASS.LTC128B.128 [R193+0x9100], [R6.64], !P3 ;  /* 0x0910000006c10fae */ /* 0x0005e2000d901d48 */
[----:B------:R-:W-:-:S05]  /*8da0*/  @P0 LEA.HI.X R5, R206, R2, R218, 0x1, P1 ;  /* 0x00000002ce050211 */ /* 0x000fca00008f0cda */
[----:B------:R2:W-:Y:S01]  /*8db0*/  @P0 LDGSTS.E.BYPASS.LTC128B.128 [R193+0xb100], [R4.64], !P2 ;  /* 0x0b10000004c10fae */ /* 0x0005e2000d101d48 */
[----:B------:R-:W-:-:S03]  /*8dc0*/  ISETP.LT.AND P0, PT, RZ, c[0x0][0x27c], PT ;  /* 0x00009f00ff007a0c */ /* 0x000fc60003f01270 */
[----:B------:R-:W0:Y:S10]  /*8dd0*/  LDGDEPBAR ;  /* 0x00000000000079af */ /* 0x000e340000000000 */
[----:B------:R-:W-:Y:S05]  /*8de0*/  @P0 BRA `(.L_x_1341) ;  /* 0x0000002000000947 */ /* 0x000fea0003800000 */
[----:B------:R-:W-:-:S04]  /*8df0*/  DEPBAR.LE SB0, 0x1 ;  /* 0x000080400000791a */ /* 0x000fc80000000000 */
[----:B------:R-:W-:Y:S05]  /*8e00*/  BRA `(.L_x_1342) ;  /* 0x00006d8000007947 */ /* 0x000fea0003800000 */
.L_x_1341:
[----:B------:R-:W-:Y:S01]  /*8e10*/  ULDC.U8 UR4, c[0x0][0x298] ;  /* 0x0000a60000047ab9 */ /* 0x000fe20000000000 */
[----:B------:R-:W-:Y:S01]  /*8e20*/  SHF.R.S32.HI R0, RZ, 0x1f, R128 ;  /* 0x0000001fff007819 */ /* 0x000fe20000011480 */
[----:B--2---:R-:W-:Y:S01]  /*8e30*/  IMAD.WIDE.U32 R4, R128, c[0x0][0x280], RZ ;  /* 0x0000a00080047a25 */ /* 0x004fe200078e00ff */
[----:B------:R-:W-:Y:S01]  /*8e40*/  ISETP.NE.AND P0, PT, RZ, UR4, PT ;  /* 0x00000004ff007c0c */ /* 0x000fe2000bf05270 */
[----:B------:R-:W-:Y:S01]  /*8e50*/  BSSY B2, `(.L_x_1342) ;  /* 0x00006d3000027945 */ /* 0x000fe20003800000 */
[----:B------:R-:W-:Y:S01]  /*8e60*/  IADD3 R30, R215, R239, RZ ;  /* 0x000000efd71e7210 */ /* 0x000fe20007ffe0ff */
[C---:B------:R-:W-:Y:S02]  /*8e70*/  IMAD R2, R0.reuse, c[0x0][0x280], RZ ;  /* 0x0000a00000027a24 */ /* 0x040fe400078e02ff */
[----:B------:R-:W-:Y:S02]  /*8e80*/  IMAD R0, R0, c[0x0][0x290], RZ ;  /* 0x0000a40000007a24 */ /* 0x000fe400078e02ff */
[----:B------:R-:W-:-:S02]  /*8e90*/  IMAD R7, R128, c[0x0][0x284], R2 ;  /* 0x0000a10080077a24 */ /* 0x000fc400078e0202 */
[C---:B------:R-:W-:Y:S01]  /*8ea0*/  IMAD R6, R128.reuse, c[0x0][0x294], R0 ;  /* 0x0000a50080067a24 */ /* 0x040fe200078e0200 */
[----:B------:R-:W-:Y:S01]  /*8eb0*/  LEA R0, R243, R30, 0x6 ;  /* 0x0000001ef3007211 */ /* 0x000fe200078e30ff */
[----:B------:R-:W-:Y:S01]  /*8ec0*/  IMAD.WIDE.U32 R2, R128, c[0x0][0x290], RZ ;  /* 0x0000a40080027a25 */ /* 0x000fe200078e00ff */
[----:B------:R-:W-:-:S04]  /*8ed0*/  IADD3 R7, R7, R5, RZ ;  /* 0x0000000507077210 */ /* 0x000fc80007ffe0ff */
[----:B------:R-:W-:Y:S01]  /*8ee0*/  IADD3 R6, R6, R3, RZ ;  /* 0x0000000306067210 */ /* 0x000fe20007ffe0ff */
[----:B------:R-:W-:Y:S05]  /*8ef0*/  @!P0 BRA `(.L_x_1343) ;  /* 0x0000368000008947 */ /* 0x000fea0003800000 */
[----:B------:R1:W5:Y:S01]  /*8f00*/  LDL R78, [R1+0x38] ;  /* 0x00003800014e7983 */ /* 0x0003620000100800 */
[----:B------:R-:W-:-:S03]  /*8f10*/  IMAD.MOV.U32 R8, RZ, RZ, c[0x0][0x2c4] ;  /* 0x0000b100ff087624 */ /* 0x000fc600078e00ff */
[----:B------:R1:W5:Y:S02]  /*8f20*/  LDL R77, [R1+0x34] ;  /* 0x00003400014d7983 */ /* 0x0003640000100800 */
[----:B------:R-:W-:Y:S02]  /*8f30*/  ISETP.NE.AND P1, PT, R8, 0x1, PT ;  /* 0x000000010800780c */ /* 0x000fe40003f25270 */
[----:B------:R1:W5:Y:S04]  /*8f40*/  LDL R76, [R1+0x30] ;  /* 0x00003000014c7983 */ /* 0x0003680000100800 */
[----:B------:R1:W5:Y:S04]  /*8f50*/  LDL R72, [R1+0x2c] ;  /* 0x00002c0001487983 */ /* 0x0003680000100800 */
[----:B------:R1:W5:Y:S03]  /*8f60*/  LDL R71, [R1+0x28] ;  /* 0x0000280001477983 */ /* 0x0003660000100800 */
[----:B------:R-:W-:-:S05]  /*8f70*/  @P1 IMAD.HI.U32 R3, R0, c[0x0][0x2c8], RZ ;  /* 0x0000b20000031a27 */ /* 0x000fca00078e00ff */
[----:B------:R-:W-:Y:S01]  /*8f80*/  @P1 SHF.R.U32.HI R0, RZ, c[0x0][0x2cc], R3 ;  /* 0x0000b300ff001a19 */ /* 0x000fe20000011603 */
[----:B------:R-:W-:-:S03]  /*8f90*/  IMAD.MOV.U32 R5, RZ, RZ, R7 ;  /* 0x000000ffff057224 */ /* 0x000fc600078e0007 */
[----:B------:R-:W-:Y:S02]  /*8fa0*/  SHF.R.S32.HI R3, RZ, 0x1f, R0 ;  /* 0x0000001fff037819 */ /* 0x000fe40000011400 */
[----:B------:R-:W-:Y:S01]  /*8fb0*/  MOV R7, R6 ;  /* 0x0000000600077202 */ /* 0x000fe20000000f00 */
[----:B------:R-:W-:Y:S02]  /*8fc0*/  IMAD.MOV.U32 R6, RZ, RZ, R2 ;  /* 0x000000ffff067224 */ /* 0x000fe400078e0002 */
[C---:B------:R-:W-:Y:S02]  /*8fd0*/  IMAD R9, R3.reuse, c[0x0][0x280], RZ ;  /* 0x0000a00003097a24 */ /* 0x040fe400078e02ff */
[----:B------:R-:W-:Y:S02]  /*8fe0*/  IMAD R8, R3, c[0x0][0x290], RZ ;  /* 0x0000a40003087a24 */ /* 0x000fe400078e02ff */
[----:B------:R-:W-:-:S04]  /*8ff0*/  IMAD.WIDE.U32 R2, R0, c[0x0][0x290], R6 ;  /* 0x0000a40000027a25 */ /* 0x000fc800078e0006 */
[----:B------:R-:W-:-:S04]  /*9000*/  IMAD.WIDE.U32 R4, R0, c[0x0][0x280], R4 ;  /* 0x0000a00000047a25 */ /* 0x000fc800078e0004 */
[C---:B------:R-:W-:Y:S02]  /*9010*/  IMAD R6, R0.reuse, c[0x0][0x284], R9 ;  /* 0x0000a10000067a24 */ /* 0x040fe400078e0209 */
[----:B------:R-:W-:Y:S01]  /*9020*/  IMAD R0, R0, c[0x0][0x294], R8 ;  /* 0x0000a50000007a24 */ /* 0x000fe200078e0208 */
[----:B------:R-:W-:-:S04]  /*9030*/  LEA R43, P0, R2, c[0x0][0x288], 0x1 ;  /* 0x0000a200022b7a11 */ /* 0x000fc800078008ff */
[----:B------:R-:W-:-:S04]  /*9040*/  IADD3 R0, R3, R0, RZ ;  /* 0x0000000003007210 */ /* 0x000fc80007ffe0ff */
[----:B------:R-:W-:Y:S02]  /*9050*/  LEA.HI.X R31, R2, c[0x0][0x28c], R0, 0x1, P0 ;  /* 0x0000a300021f7a11 */ /* 0x000fe400000f0c00 */
[----:B------:R-:W-:Y:S02]  /*9060*/  ISETP.GE.AND P0, PT, R30, R36, PT ;  /* 0x000000241e00720c */ /* 0x000fe40003f06270 */
[----:B------:R-:W-:Y:S02]  /*9070*/  LEA R42, P1, R4, c[0x0][0x270], 0x1 ;  /* 0x00009c00042a7a11 */ /* 0x000fe400078208ff */
[----:B------:R-:W-:-:S04]  /*9080*/  IADD3 R6, R5, R6, RZ ;  /* 0x0000000605067210 */ /* 0x000fc80007ffe0ff */
[----:B------:R-:W-:Y:S01]  /*9090*/  LEA.HI.X R37, R4, c[0x0][0x274], R6, 0x1, P1 ;  /* 0x00009d0004257a11 */ /* 0x000fe200008f0c06 */
[----:B------:R1:W2:Y:S01]  /*90a0*/  SHFL.IDX PT, R2, R43, RZ, 0x1c1f ;  /* 0x001c1fff2b027589 */ /* 0x0002a200000e0000 */
[----:B------:R-:W-:Y:S03]  /*90b0*/  BSSY B0, `(.L_x_1344) ;  /* 0x0000050000007945 */ /* 0x000fe60003800000 */
[----:B------:R1:W3:Y:S01]  /*90c0*/  SHFL.IDX PT, R4, R42, RZ, 0x1c1f ;  /* 0x001c1fff2a047589 */ /* 0x0002e200000e0000 */
[----:B------:R-:W-:-:S03]  /*90d0*/  CS2R R62, SRZ ;  /* 0x00000000003e7805 */ /* 0x000fc6000001ff00 */
[----:B------:R1:W4:Y:S01]  /*90e0*/  SHFL.IDX PT, R5, R37, RZ, 0x1c1f ;  /* 0x001c1fff25057589 */ /* 0x00032200000e0000 */
[----:B------:R-:W-:-:S03]  /*90f0*/  CS2R R44, SRZ ;  /* 0x00000000002c7805 */ /* 0x000fc6000001ff00 */
[----:B------:R1:W1:Y:S01]  /*9100*/  SHFL.IDX PT, R3, R31, RZ, 0x1c1f ;  /* 0x001c1fff1f037589 */ /* 0x00026200000e0000 */
        /* <DEDUP_REMOVED lines=11> */
[----:B------:R-:W-:Y:S05]  /*91c0*/  @P0 BRA `(.L_x_1345) ;  /* 0x000003e000000947 */ /* 0x000fea0003800000 */
[----:B--2---:R-:W-:Y:S01]  /*91d0*/  ISETP.GE.AND P0, PT, R145, c[0x0][0x27c], PT ;  /* 0x00009f0091007a0c */ /* 0x004fe20003f06270 */
[----:B------:R-:W-:Y:S01]  /*91e0*/  CS2R R12, SRZ ;  /* 0x00000000000c7805 */ /* 0x000fe2000001ff00 */
[----:B------:R-:W-:-:S11]  /*91f0*/  ISETP.GE.AND P2, PT, R142, c[0x0][0x27c], PT ;  /* 0x00009f008e007a0c */ /* 0x000fd60003f46270 */
[C---:B------:R-:W-:Y:S01]  /*9200*/  @!P0 IMAD.SHL.U32 R0, R145.reuse, 0x2, RZ ;  /* 0x0000000291008824 */ /* 0x040fe200078e00ff */
[----:B-----5:R-:W-:-:S04]  /*9210*/  @!P0 SHF.L.U64.HI R8, R145, 0x1, R78 ;  /* 0x0000000191088819 */ /* 0x020fc8000001024e */
[-C--:B---3--:R-:W-:Y:S02]  /*9220*/  @!P0 IADD3 R6, P3, R4, R0.reuse, RZ ;  /* 0x0000000004068210 */ /* 0x088fe40007f7e0ff */
[----:B------:R-:W-:Y:S01]  /*9230*/  @!P0 IADD3 R10, P1, R2, R0, RZ ;  /* 0x00000000020a8210 */ /* 0x000fe20007f3e0ff */
[----:B------:R-:W-:Y:S02]  /*9240*/  @!P2 IMAD.SHL.U32 R0, R142, 0x2, RZ ;  /* 0x000000028e00a824 */ /* 0x000fe400078e00ff */
[--C-:B----4-:R-:W-:Y:S01]  /*9250*/  @!P0 IMAD.X R7, R5, 0x1, R8.reuse, P3 ;  /* 0x0000000105078824 */ /* 0x110fe200018e0608 */
[----:B------:R-:W-:Y:S01]  /*9260*/  ISETP.GE.AND P3, PT, R144, c[0x0][0x27c], PT ;  /* 0x00009f0090007a0c */ /* 0x000fe20003f66270 */
[----:B-1----:R-:W-:Y:S02]  /*9270*/  @!P0 IMAD.X R11, R3, 0x1, R8, P1 ;  /* 0x00000001030b8824 */ /* 0x002fe400008e0608 */
[----:B------:R-:W-:Y:S01]  /*9280*/  CS2R R8, SRZ ;  /* 0x0000000000087805 */ /* 0x000fe2000001ff00 */
[----:B------:R1:W5:Y:S01]  /*9290*/  @!P0 LD.E.64 R12, [R6.64] ;  /* 0x00000008060c8980 */ /* 0x000362000c101b00 */
[----:B------:R-:W-:-:S02]  /*92a0*/  @!P2 IADD3 R18, P4, R4, R0, RZ ;  /* 0x000000000412a210 */ /* 0x000fc40007f9e0ff */
[----:B------:R-:W-:Y:S02]  /*92b0*/  ISETP.GE.AND P1, PT, R107, c[0x0][0x27c], PT ;  /* 0x00009f006b007a0c */ /* 0x000fe40003f26270 */
[----:B------:R2:W5:Y:S01]  /*92c0*/  @!P0 LD.E.64 R8, [R10.64] ;  /* 0x000000080a088980 */ /* 0x000562000c101b00 */
[----:B------:R-:W-:Y:S01]  /*92d0*/  CS2R R14, SRZ ;  /* 0x00000000000e7805 */ /* 0x000fe2000001ff00 */
[----:B------:R-:W-:Y:S01]  /*92e0*/  CS2R R16, SRZ ;  /* 0x0000000000107805 */ /* 0x000fe2000001ff00 */
[----:B-1----:R-:W-:Y:S02]  /*92f0*/  @!P2 SHF.L.U64.HI R7, R142, 0x1, R77 ;  /* 0x000000018e07a819 */ /* 0x002fe4000001024d */
[----:B------:R-:W-:Y:S01]  /*9300*/  @!P2 IADD3 R6, P0, R2, R0, RZ ;  /* 0x000000000206a210 */ /* 0x000fe20007f1e0ff */
[----:B------:R-:W-:Y:S02]  /*9310*/  @!P3 IMAD.SHL.U32 R0, R144, 0x2, RZ ;  /* 0x000000029000b824 */ /* 0x000fe400078e00ff */
[----:B------:R-:W-:-:S02]  /*9320*/  @!P2 IMAD.X R19, R5, 0x1, R7, P4 ;  /* 0x000000010513a824 */ /* 0x000fc400020e0607 */
[----:B------:R-:W-:Y:S01]  /*9330*/  @!P2 IMAD.X R7, R3, 0x1, R7, P0 ;  /* 0x000000010307a824 */ /* 0x000fe200000e0607 */
[-C--:B------:R-:W-:Y:S02]  /*9340*/  @!P3 IADD3 R24, P0, R4, R0.reuse, RZ ;  /* 0x000000000418b210 */ /* 0x080fe40007f1e0ff */
[C---:B--2---:R-:W-:Y:S01]  /*9350*/  @!P1 SHF.L.U64.HI R10, R107.reuse, 0x1, R72 ;  /* 0x000000016b0a9819 */ /* 0x044fe20000010248 */
[----:B------:R1:W5:Y:S04]  /*9360*/  @!P2 LD.E.64 R16, [R18.64] ;  /* 0x000000081210a980 */ /* 0x000368000c101b00 */
[----:B------:R2:W5:Y:S01]  /*9370*/  @!P2 LD.E.64 R14, [R6.64] ;  /* 0x00000008060ea980 */ /* 0x000562000c101b00 */
[----:B------:R-:W-:Y:S02]  /*9380*/  @!P3 IADD3 R22, P2, R2, R0, RZ ;  /* 0x000000000216b210 */ /* 0x000fe40007f5e0ff */
[----:B--2---:R-:W-:Y:S01]  /*9390*/  @!P3 SHF.L.U64.HI R6, R144, 0x1, R76 ;  /* 0x000000019006b819 */ /* 0x004fe2000001024c */
[----:B------:R-:W-:-:S04]  /*93a0*/  @!P1 IMAD.SHL.U32 R7, R107, 0x2, RZ ;  /* 0x000000026b079824 */ /* 0x000fc800078e00ff */
[----:B------:R-:W-:Y:S01]  /*93b0*/  @!P3 IMAD.X R25, R5, 0x1, R6, P0 ;  /* 0x000000010519b824 */ /* 0x000fe200000e0606 */
[----:B------:R-:W-:-:S05]  /*93c0*/  @!P1 IADD3 R20, P0, R4, R7, RZ ;  /* 0x0000000704149210 */ /* 0x000fca0007f1e0ff */
[----:B------:R-:W-:Y:S01]  /*93d0*/  @!P1 IMAD.X R21, R5, 0x1, R10, P0 ;  /* 0x0000000105159824 */ /* 0x000fe200000e060a */
[----:B-1----:R-:W-:Y:S01]  /*93e0*/  @!P1 IADD3 R18, P0, R2, R7, RZ ;  /* 0x0000000702129210 */ /* 0x002fe20007f1e0ff */
[----:B------:R-:W-:Y:S01]  /*93f0*/  @!P3 IMAD.X R23, R3, 0x1, R6, P2 ;  /* 0x000000010317b824 */ /* 0x000fe200010e0606 */
[----:B------:R-:W-:-:S03]  /*9400*/  ISETP.GE.AND P2, PT, R140, c[0x0][0x27c], PT ;  /* 0x00009f008c007a0c */ /* 0x000fc60003f46270 */
[----:B------:R-:W-:Y:S01]  /*9410*/  @!P1 IMAD.X R19, R3, 0x1, R10, P0 ;  /* 0x0000000103139824 */ /* 0x000fe200000e060a */
[----:B------:R-:W-:Y:S01]  /*9420*/  ISETP.GE.AND P0, PT, R143, c[0x0][0x27c], PT ;  /* 0x00009f008f007a0c */ /* 0x000fe20003f06270 */
[----:B------:R-:W-:Y:S01]  /*9430*/  CS2R R10, SRZ ;  /* 0x00000000000a7805 */ /* 0x000fe2000001ff00 */
[----:B------:R-:W-:-:S07]  /*9440*/  CS2R R6, SRZ ;  /* 0x0000000000067805 */ /* 0x000fce000001ff00 */
[----:B------:R-:W-:-:S04]  /*9450*/  @!P2 IMAD.WIDE R28, R140, 0x2, R4 ;  /* 0x000000028c1ca825 */ /* 0x000fc800078e0204 */
[----:B------:R-:W-:Y:S01]  /*9460*/  @!P2 IMAD.WIDE R26, R140, 0x2, R2 ;  /* 0x000000028c1aa825 */ /* 0x000fe200078e0202 */
[----:B------:R1:W5:Y:S03]  /*9470*/  @!P2 LD.E.64 R10, [R28.64] ;  /* 0x000000081c0aa980 */ /* 0x000366000c101b00 */
[C---:B------:R-:W-:Y:S01]  /*9480*/  @!P0 IMAD.SHL.U32 R0, R143.reuse, 0x2, RZ ;  /* 0x000000028f008824 */ /* 0x040fe200078e00ff */
[----:B------:R2:W5:Y:S04]  /*9490*/  @!P2 LD.E.64 R6, [R26.64] ;  /* 0x000000081a06a980 */ /* 0x000568000c101b00 */
[----:B------:R-:W-:Y:S01]  /*94a0*/  @!P0 IADD3 R4, P2, R4, R0, RZ ;  /* 0x0000000004048210 */ /* 0x000fe20007f5e0ff */
[----:B------:R-:W-:Y:S01]  /*94b0*/  CS2R R32, SRZ ;  /* 0x0000000000207805 */ /* 0x000fe2000001ff00 */
[----:B------:R-:W-:Y:S01]  /*94c0*/  CS2R R34, SRZ ;  /* 0x0000000000227805 */ /* 0x000fe2000001ff00 */
[----:B------:R-:W-:Y:S01]  /*94d0*/  CS2R R38, SRZ ;  /* 0x0000000000267805 */ /* 0x000fe2000001ff00 */
[----:B------:R-:W-:Y:S01]  /*94e0*/  CS2R R40, SRZ ;  /* 0x0000000000287805 */ /* 0x000fe2000001ff00 */
[----:B------:R-:W-:Y:S01]  /*94f0*/  CS2R R44, SRZ ;  /* 0x00000000002c7805 */ /* 0x000fe2000001ff00 */
[----:B------:R-:W-:Y:S01]  /*9500*/  CS2R R46, SRZ ;  /* 0x00000000002e7805 */ /* 0x000fe2000001ff00 */
[----:B------:R1:W5:Y:S04]  /*9510*/  @!P3 LD.E.64 R32, [R24.64] ;  /* 0x000000081820b980 */ /* 0x000368000c101b00 */
[----:B------:R1:W5:Y:S04]  /*9520*/  @!P3 LD.E.64 R34, [R22.64] ;  /* 0x000000081622b980 */ /* 0x000368000c101b00 */
[----:B------:R1:W5:Y:S04]  /*9530*/  @!P1 LD.E.64 R38, [R20.64] ;  /* 0x0000000814269980 */ /* 0x000368000c101b00 */
[----:B------:R1:W5:Y:S01]  /*9540*/  @!P1 LD.E.64 R40, [R18.64] ;  /* 0x0000000812289980 */ /* 0x000362000c101b00 */
[----:B--2---:R-:W-:-:S05]  /*9550*/  @!P0 SHF.L.U64.HI R26, R143, 0x1, R71 ;  /* 0x000000018f1a8819 */ /* 0x004fca0000010247 */
[----:B------:R-:W-:Y:S01]  /*9560*/  @!P0 IMAD.X R5, R5, 0x1, R26, P2 ;  /* 0x0000000105058824 */ /* 0x000fe200010e061a */
[----:B------:R-:W-:-:S04]  /*9570*/  @!P0 IADD3 R2, P2, R2, R0, RZ ;  /* 0x0000000002028210 */ /* 0x000fc80007f5e0ff */
[----:B------:R1:W5:Y:S01]  /*9580*/  @!P0 LD.E.64 R44, [R4.64] ;  /* 0x00000008042c8980 */ /* 0x000362000c101b00 */
[----:B------:R-:W-:-:S05]  /*9590*/  @!P0 IMAD.X R3, R3, 0x1, R26, P2 ;  /* 0x0000000103038824 */ /* 0x000fca00010e061a */
[----:B------:R1:W5:Y:S03]  /*95a0*/  @!P0 LD.E.64 R46, [R2.64] ;  /* 0x00000008022e8980 */ /* 0x000366000c101b00 */
.L_x_1345:
[----:B--2---:R-:W-:Y:S05]  /*95b0*/  BSYNC B0 ;  /* 0x0000000000007941 */ /* 0x004fea0003800000 */
.L_x_1344:
[----:B------:R-:W-:Y:S01]  /*95c0*/  IADD3 R0, R30, 0x40, RZ ;  /* 0x000000401e007810 */ /* 0x000fe20007ffe0ff */
[----:B-1---5:R-:W-:Y:S01]  /*95d0*/  IMAD.MOV.U32 R2, RZ, RZ, R38 ;  /* 0x000000ffff027224 */ /* 0x022fe200078e0026 */
[----:B------:R-:W-:Y:S01]  /*95e0*/  MOV R19, R9 ;  /* 0x0000000900137202 */ /* 0x000fe20000000f00 */
[----:B---3--:R-:W-:Y:S01]  /*95f0*/  IMAD.MOV.U32 R4, RZ, RZ, R44 ;  /* 0x000000ffff047224 */ /* 0x008fe200078e002c */
[----:B------:R-:W-:Y:S01]  /*9600*/  ISETP.GE.AND P0, PT, R0, R36, PT ;  /* 0x000000240000720c */ /* 0x000fe20003f06270 */
[----:B------:R-:W-:Y:S01]  /*9610*/  IMAD.MOV.U32 R0, RZ, RZ, R39 ;  /* 0x000000ffff007224 */ /* 0x000fe200078e0027 */
[----:B----4-:R1:W2:Y:S01]  /*9620*/  SHFL.IDX PT, R5, R37, 0x1, 0x1c1f ;  /* 0x003c1f0025057f89 */ /* 0x0102a200000e0000 */
[----:B------:R-:W-:Y:S01]  /*9630*/  IMAD.MOV.U32 R3, RZ, RZ, R45 ;  /* 0x000000ffff037224 */ /* 0x000fe200078e002d */
[----:B------:R-:W-:Y:S01]  /*9640*/  BSSY B0, `(.L_x_1346) ;  /* 0x000006f000007945 */ /* 0x000fe20003800000 */
[----:B------:R-:W-:Y:S01]  /*9650*/  IMAD.MOV.U32 R20, RZ, RZ, R8 ;  /* 0x000000ffff147224 */ /* 0x000fe200078e0008 */
[----:B------:R-:W-:Y:S01]  /*9660*/  PRMT R70, R0, 0x5410, R2 ;  /* 0x0000541000467816 */ /* 0x000fe20000000002 */
[----:B------:R-:W-:Y:S01]  /*9670*/  IMAD.MOV.U32 R2, RZ, RZ, R16 ;  /* 0x000000ffff027224 */ /* 0x000fe200078e0010 */
[----:B------:R-:W-:Y:S01]  /*9680*/  PRMT R75, R3, 0x5410, R4 ;  /* 0x00005410034b7816 */ /* 0x000fe20000000004 */
[----:B------:R-:W-:Y:S01]  /*9690*/  IMAD.MOV.U32 R0, RZ, RZ, R17 ;  /* 0x000000ffff007224 */ /* 0x000fe200078e0011 */
[----:B------:R-:W-:Y:S01]  /*96a0*/  MOV R4, R32 ;  /* 0x0000002000047202 */ /* 0x000fe20000000f00 */
[----:B------:R-:W-:Y:S01]  /*96b0*/  IMAD.MOV.U32 R3, RZ, RZ, R33 ;  /* 0x000000ffff037224 */ /* 0x000fe200078e0021 */
[----:B------:R-:W-:Y:S01]  /*96c0*/  CS2R R24, SRZ ;  /* 0x0000000000187805 */ /* 0x000fe2000001ff00 */
        /* <DEDUP_REMOVED lines=8> */
[----:B------:R-:W-:Y:S01]  /*9750*/  CS2R R52, SRZ ;  /* 0x0000000000347805 */ /* 0x000fe2000001ff00 */
[----:B------:R-:W-:Y:S01]  /*9760*/  PRMT R60, R0, 0x5410, R2 ;  /* 0x00005410003c7816 */ /* 0x000fe20000000002 */
[----:B------:R-:W-:Y:S01]  /*9770*/  IMAD.MOV.U32 R2, RZ, RZ, R40 ;  /* 0x000000ffff027224 */ /* 0x000fe200078e0028 */
[----:B------:R-:W-:Y:S01]  /*9780*/  PRMT R64, R64, 0x5410, R4 ;  /* 0x0000541040407816 */ /* 0x000fe20000000004 */
[----:B------:R-:W-:Y:S01]  /*9790*/  IMAD.MOV.U32 R0, RZ, RZ, R41 ;  /* 0x000000ffff007224 */ /* 0x000fe200078e0029 */
[----:B------:R-:W-:Y:S01]  /*97a0*/  PRMT R61, R61, 0x5410, R3 ;  /* 0x000054103d3d7816 */ /* 0x000fe20000000003 */
[----:B------:R-:W-:Y:S01]  /*97b0*/  IMAD.MOV.U32 R4, RZ, RZ, R46 ;  /* 0x000000ffff047224 */ /* 0x000fe200078e002e */
[----:B------:R-:W-:Y:S01]  /*97c0*/  MOV R3, R47 ;  /* 0x0000002f00037202 */ /* 0x000fe20000000f00 */
[----:B------:R-:W-:Y:S01]  /*97d0*/  CS2R R50, SRZ ;  /* 0x0000000000327805 */ /* 0x000fe2000001ff00 */
[----:B------:R-:W-:Y:S01]  /*97e0*/  PRMT R69, R0, 0x5410, R2 ;  /* 0x0000541000457816 */ /* 0x000fe20000000002 */
[----:B------:R-:W-:Y:S01]  /*97f0*/  IMAD.MOV.U32 R2, RZ, RZ, R14 ;  /* 0x000000ffff027224 */ /* 0x000fe200078e000e */
[----:B------:R-:W-:Y:S01]  /*9800*/  PRMT R74, R3, 0x5410, R4 ;  /* 0x00005410034a7816 */ /* 0x000fe20000000004 */
[----:B------:R-:W-:Y:S01]  /*9810*/  IMAD.MOV.U32 R0, RZ, RZ, R15 ;  /* 0x000000ffff007224 */ /* 0x000fe200078e000f */
[----:B------:R-:W-:Y:S01]  /*9820*/  MOV R3, R35 ;  /* 0x0000002300037202 */ /* 0x000fe20000000f00 */
[----:B------:R-:W-:Y:S01]  /*9830*/  IMAD.MOV.U32 R4, RZ, RZ, R34 ;  /* 0x000000ffff047224 */ /* 0x000fe200078e0022 */
[----:B------:R-:W-:Y:S01]  /*9840*/  PRMT R64, R20, 0x7610, R64 ;  /* 0x0000761014407816 */ /* 0x000fe20000000040 */
[----:B------:R-:W-:Y:S01]  /*9850*/  CS2R R58, SRZ ;  /* 0x00000000003a7805 */ /* 0x000fe2000001ff00 */
[----:B------:R-:W-:Y:S01]  /*9860*/  PRMT R65, R0, 0x5410, R2 ;  /* 0x0000541000417816 */ /* 0x000fe20000000002 */
[----:B------:R-:W-:Y:S01]  /*9870*/  IMAD.MOV.U32 R0, RZ, RZ, R7 ;  /* 0x000000ffff007224 */ /* 0x000fe200078e0007 */
[----:B------:R-:W-:Y:S01]  /*9880*/  PRMT R67, R3, 0x5410, R4 ;  /* 0x0000541003437816 */ /* 0x000fe20000000004 */
[----:B------:R-:W3:Y:S01]  /*9890*/  SHFL.IDX PT, R2, R43, 0x1, 0x1c1f ;  /* 0x003c1f002b027f89 */ /* 0x000ee200000e0000 */
[----:B------:R-:W-:Y:S01]  /*98a0*/  PRMT R61, R19, 0x7610, R61 ;  /* 0x00007610133d7816 */ /* 0x000fe2000000003d */
[----:B------:R-:W-:Y:S01]  /*98b0*/  CS2R R56, SRZ ;  /* 0x0000000000387805 */ /* 0x000fe2000001ff00 */
[----:B-1----:R-:W-:Y:S01]  /*98c0*/  PRMT R37, R0, 0x5410, R18 ;  /* 0x0000541000257816 */ /* 0x002fe20000000012 */
[----:B------:R1:W4:Y:S01]  /*98d0*/  SHFL.IDX PT, R4, R42, 0x1, 0x1c1f ;  /* 0x003c1f002a047f89 */ /* 0x00032200000e0000 */
[----:B------:R-:W-:Y:S01]  /*98e0*/  CS2R R26, SRZ ;  /* 0x00000000001a7805 */ /* 0x000fe2000001ff00 */
[----:B------:R-:W-:Y:S01]  /*98f0*/  CS2R R54, SRZ ;  /* 0x0000000000367805 */ /* 0x000fe2000001ff00 */
[----:B------:R-:W-:Y:S01]  /*9900*/  CS2R R48, SRZ ;  /* 0x0000000000307805 */ /* 0x000fe2000001ff00 */
[----:B------:R2:W3:Y:S01]  /*9910*/  SHFL.IDX PT, R3, R31, 0x1, 0x1c1f ;  /* 0x003c1f001f037f89 */ /* 0x0004e200000e0000 */
[----:B-1----:R-:W-:Y:S01]  /*9920*/  CS2R R42, SRZ ;  /* 0x00000000002a7805 */ /* 0x002fe2000001ff00 */
[----:B--2---:R-:W-:Y:S01]  /*9930*/  CS2R R30, SRZ ;  /* 0x00000000001e7805 */ /* 0x004fe2000001ff00 */
[----:B------:R-:W-:Y:S05]  /*9940*/  @P0 BRA `(.L_x_1347) ;  /* 0x000003e000000947 */ /* 0x000fea0003800000 */
[----:B---34-:R-:W-:Y:S01]  /*9950*/  ISETP.GE.AND P0, PT, R145, c[0x0][0x27c], PT ;  /* 0x00009f0091007a0c */ /* 0x018fe20003f06270 */
[----:B------:R-:W-:Y:S01]  /*9960*/  CS2R R50, SRZ ;  /* 0x0000000000327805 */ /* 0x000fe2000001ff00 */
[----:B------:R-:W-:-:S11]  /*9970*/  ISETP.GE.AND P2, PT, R142, c[0x0][0x27c], PT ;  /* 0x00009f008e007a0c */ /* 0x000fd60003f46270 */
[C---:B------:R-:W-:Y:S01]  /*9980*/  @!P0 IMAD.SHL.U32 R0, R145.reuse, 0x2, RZ ;  /* 0x0000000291008824 */ /* 0x040fe200078e00ff */
[----:B------:R-:W-:Y:S01]  /*9990*/  @!P0 SHF.L.U64.HI R20, R145, 0x1, R78 ;  /* 0x0000000191148819 */ /* 0x000fe2000001024e */
[----:B------:R-:W-:Y:S01]  /*99a0*/  CS2R R48, SRZ ;  /* 0x0000000000307805 */ /* 0x000fe2000001ff00 */
[----:B------:R-:W-:Y:S02]  /*99b0*/  @!P2 IMAD.SHL.U32 R24, R142, 0x2, RZ ;  /* 0x000000028e18a824 */ /* 0x000fe400078e00ff */
[-C--:B------:R-:W-:Y:S02]  /*99c0*/  @!P0 IADD3 R18, P3, R4, R0.reuse, RZ ;  /* 0x0000000004128210 */ /* 0x080fe40007f7e0ff */
[----:B------:R-:W-:-:S03]  /*99d0*/  @!P0 IADD3 R22, P1, R2, R0, RZ ;  /* 0x0000000002168210 */ /* 0x000fc60007f3e0ff */
[--C-:B------:R-:W-:Y:S01]  /*99e0*/  @!P0 IMAD.X R19, R5, 0x1, R20.reuse, P3 ;  /* 0x0000000105138824 */ /* 0x100fe200018e0614 */
[----:B------:R-:W-:Y:S01]  /*99f0*/  ISETP.GE.AND P3, PT, R144, c[0x0][0x27c], PT ;  /* 0x00009f0090007a0c */ /* 0x000fe20003f66270 */
[----:B------:R-:W-:Y:S01]  /*9a00*/  @!P0 IMAD.X R23, R3, 0x1, R20, P1 ;  /* 0x0000000103178824 */ /* 0x000fe200008e0614 */
[----:B------:R-:W-:Y:S02]  /*9a10*/  ISETP.GE.AND P1, PT, R107, c[0x0][0x27c], PT ;  /* 0x00009f006b007a0c */ /* 0x000fe40003f26270 */
[----:B------:R1:W5:Y:S01]  /*9a20*/  @!P0 LD.E.64 R50, [R18.64] ;  /* 0x0000000812328980 */ /* 0x000362000c101b00 */
[----:B------:R-:W-:Y:S02]  /*9a30*/  @!P2 SHF.L.U64.HI R0, R142, 0x1, R77 ;  /* 0x000000018e00a819 */ /* 0x000fe4000001024d */
[----:B------:R-:W-:Y:S01]  /*9a40*/  @!P2 IADD3 R20, P4, R4, R24, RZ ;  /* 0x000000180414a210 */ /* 0x000fe20007f9e0ff */
[----:B------:R2:W5:Y:S01]  /*9a50*/  @!P0 LD.E.64 R48, [R22.64] ;  /* 0x0000000816308980 */ /* 0x000562000c101b00 */
[----:B------:R-:W-:Y:S01]  /*9a60*/  CS2R R54, SRZ ;  /* 0x0000000000367805 */ /* 0x000fe2000001ff00 */
[----:B------:R-:W-:-:S02]  /*9a70*/  CS2R R52, SRZ ;  /* 0x0000000000347805 */ /* 0x000fc4000001ff00 */
[----:B------:R-:W-:-:S03]  /*9a80*/  @!P2 IMAD.X R21, R5, 0x1, R0, P4 ;  /* 0x000000010515a824 */ /* 0x000fc600020e0600 */
[----:B------:R-:W-:Y:S02]  /*9a90*/  @!P1 SHF.L.U64.HI R26, R107, 0x1, R72 ;  /* 0x000000016b1a9819 */ /* 0x000fe40000010248 */
[----:B------:R3:W5:Y:S01]  /*9aa0*/  @!P2 LD.E.64 R52, [R20.64] ;  /* 0x000000081434a980 */ /* 0x000762000c101b00 */
[----:B-1----:R-:W-:-:S05]  /*9ab0*/  @!P2 IADD3 R18, P0, R2, R24, RZ ;  /* 0x000000180212a210 */ /* 0x002fca0007f1e0ff */
[----:B------:R-:W-:Y:S02]  /*9ac0*/  @!P2 IMAD.X R19, R3, 0x1, R0, P0 ;  /* 0x000000010313a824 */ /* 0x000fe400000e0600 */
[----:B------:R-:W-:-:S03]  /*9ad0*/  @!P3 IMAD.SHL.U32 R0, R144, 0x2, RZ ;  /* 0x000000029000b824 */ /* 0x000fc600078e00ff */
[----:B------:R1:W5:Y:S02]  /*9ae0*/  @!P2 LD.E.64 R54, [R18.64] ;  /* 0x000000081236a980 */ /* 0x000364000c101b00 */
[-C--:B------:R-:W-:Y:S02]  /*9af0*/  @!P3 IADD3 R24, P0, R4, R0.reuse, RZ ;  /* 0x000000000418b210 */ /* 0x080fe40007f1e0ff */
[----:B--2---:R-:W-:Y:S02]  /*9b00*/  @!P3 IADD3 R22, P2, R2, R0, RZ ;  /* 0x000000000216b210 */ /* 0x004fe40007f5e0ff */
[----:B-1----:R-:W-:Y:S01]  /*9b10*/  @!P3 SHF.L.U64.HI R19, R144, 0x1, R76 ;  /* 0x000000019013b819 */ /* 0x002fe2000001024c */
[----:B------:R-:W-:-:S04]  /*9b20*/  @!P1 IMAD.SHL.U32 R18, R107, 0x2, RZ ;  /* 0x000000026b129824 */ /* 0x000fc800078e00ff */
[----:B------:R-:W-:Y:S01]  /*9b30*/  @!P3 IMAD.X R25, R5, 0x1, R19, P0 ;  /* 0x000000010519b824 */ /* 0x000fe200000e0613 */
[----:B---3--:R-:W-:-:S05]  /*9b40*/  @!P1 IADD3 R20, P0, R4, R18, RZ ;  /* 0x0000001204149210 */ /* 0x008fca0007f1e0ff */
[----:B------:R-:W-:Y:S01]  /*9b50*/  @!P1 IMAD.X R21, R5, 0x1, R26, P0 ;  /* 0x0000000105159824 */ /* 0x000fe200000e061a */
[----:B------:R-:W-:Y:S01]  /*9b60*/  @!P1 IADD3 R18, P0, R2, R18, RZ ;  /* 0x0000001202129210 */ /* 0x000fe20007f1e0ff */
        /* <DEDUP_REMOVED lines=9> */
[----:B------:R-:W-:Y:S01]  /*9c00*/  @!P0 IMAD.SHL.U32 R0, R143, 0x2, RZ ;  /* 0x000000028f008824 */ /* 0x000fe200078e00ff */
[----:B------:R2:W5:Y:S04]  /*9c10*/  @!P2 LD.E.64 R42, [R26.64] ;  /* 0x000000081a2aa980 */ /* 0x000568000c101b00 */
[----:B------:R-:W-:Y:S01]  /*9c20*/  @!P0 IADD3 R4, P2, R4, R0, RZ ;  /* 0x0000000004048210 */ /* 0x000fe20007f5e0ff */
[----:B------:R-:W-:Y:S01]  /*9c30*/  CS2R R56, SRZ ;  /* 0x0000000000387805 */ /* 0x000fe2000001ff00 */
[----:B------:R-:W-:Y:S01]  /*9c40*/  CS2R R62, SRZ ;  /* 0x00000000003e7805 */ /* 0x000fe2000001ff00 */
[----:B------:R-:W-:-:S04]  /*9c50*/  CS2R R58, SRZ ;  /* 0x00000000003a7805 */ /* 0x000fc8000001ff00 */
[----:B------:R3:W5:Y:S01]  /*9c60*/  @!P1 LD.E.64 R56, [R18.64] ;  /* 0x0000000812389980 */ /* 0x000762000c101b00 */
[----:B--2---:R-:W-:Y:S01]  /*9c70*/  @!P0 SHF.L.U64.HI R26, R143, 0x1, R71 ;  /* 0x000000018f1a8819 */ /* 0x004fe20000010247 */
[----:B-1----:R-:W-:-:S04]  /*9c80*/  CS2R R28, SRZ ;  /* 0x00000000001c7805 */ /* 0x002fc8000001ff00 */
[--C-:B------:R-:W-:Y:S01]  /*9c90*/  @!P0 IMAD.X R5, R5, 0x1, R26.reuse, P2 ;  /* 0x0000000105058824 */ /* 0x100fe200010e061a */
[----:B------:R-:W-:Y:S01]  /*9ca0*/  @!P0 IADD3 R2, P2, R2, R0, RZ ;  /* 0x0000000002028210 */ /* 0x000fe20007f5e0ff */
[----:B------:R1:W5:Y:S04]  /*9cb0*/  @!P3 LD.E.64 R28, [R24.64] ;  /* 0x00000008181cb980 */ /* 0x000368000c101b00 */
[----:B------:R-:W-:Y:S01]  /*9cc0*/  @!P0 IMAD.X R3, R3, 0x1, R26, P2 ;  /* 0x0000000103038824 */ /* 0x000fe200010e061a */
[----:B------:R3:W5:Y:S01]  /*9cd0*/  @!P0 LD.E.64 R62, [R4.64] ;  /* 0x00000008043e8980 */ /* 0x000762000c101b00 */
[----:B------:R-:W-:-:S03]  /*9ce0*/  CS2R R26, SRZ ;  /* 0x00000000001a7805 */ /* 0x000fc6000001ff00 */
[----:B------:R3:W5:Y:S04]  /*9cf0*/  @!P0 LD.E.64 R58, [R2.64] ;  /* 0x00000008023a8980 */ /* 0x000768000c101b00 */
[----:B------:R3:W5:Y:S01]  /*9d00*/  @!P3 LD.E.64 R26, [R22.64] ;  /* 0x00000008161ab980 */ /* 0x000762000c101b00 */
[----:B-1----:R-:W-:-:S06]  /*9d10*/  CS2R R24, SRZ ;  /* 0x0000000000187805 */ /* 0x002fcc000001ff00 */
[----:B------:R3:W5:Y:S02]  /*9d20*/  @!P1 LD.E.64 R24, [R20.64] ;  /* 0x0000000814189980 */ /* 0x000764000c101b00 */
.L_x_1347:
[----:B---34-:R-:W-:Y:S05]  /*9d30*/  BSYNC B0 ;  /* 0x0000000000007941 */ /* 0x018fea0003800000 */
.L_x_1346:
[----:B-----5:R-:W-:Y:S01]  /*9d40*/  IMAD.MOV.U32 R2, RZ, RZ, R24 ;  /* 0x000000ffff027224 */ /* 0x020fe200078e0018 */
[----:B------:R-:W-:Y:S01]  /*9d50*/  MOV R0, R25 ;  /* 0x0000001900007202 */ /* 0x000fe20000000f00 */
[----:B------:R-:W-:Y:S01]  /*9d60*/  IMAD.MOV.U32 R4, RZ, RZ, R62 ;  /* 0x000000ffff047224 */ /* 0x000fe200078e003e */
[----:B------:R-:W-:-:S04]  /*9d70*/  DEPBAR.LE SB0, 0x1 ;  /* 0x000080400000791a */ /* 0x000fc80000000000 */
[----:B------:R-:W-:Y:S01]  /*9d80*/  PRMT R84, R0, 0x5410, R2 ;  /* 0x0000541000547816 */ /* 0x000fe20000000002 */
[----:B------:R-:W-:Y:S01]  /*9d90*/  IMAD.MOV.U32 R2, RZ, RZ, R52 ;  /* 0x000000ffff027224 */ /* 0x000fe200078e0034 */
[----:B------:R-:W-:Y:S01]  /*9da0*/  MOV R0, R53 ;  /* 0x0000003500007202 */ /* 0x000fe20000000f00 */
[----:B------:R-:W-:Y:S01]  /*9db0*/  IMAD.MOV.U32 R3, RZ, RZ, R63 ;  /* 0x000000ffff037224 */ /* 0x000fe200078e003f */
[----:B------:R-:W-:Y:S02]  /*9dc0*/  BSSY B1, `(.L_x_1348) ;  /* 0x000014d000017945 */ /* 0x000fe40003800000 */
[----:B------:R-:W-:Y:S01]  /*9dd0*/  PRMT R79, R0, 0x5410, R2 ;  /* 0x00005410004f7816 */ /* 0x000fe20000000002 */
[----:B------:R-:W-:Y:S01]  /*9de0*/  IMAD.MOV.U32 R2, RZ, RZ, R30 ;  /* 0x000000ffff027224 */ /* 0x000fe200078e001e */
[----:B------:R-:W-:Y:S02]  /*9df0*/  MOV R0, R31 ;  /* 0x0000001f00007202 */ /* 0x000fe40000000f00 */
[----:B------:R-:W-:Y:S01]  /*9e00*/  PRMT R86, R3, 0x5410, R4 ;  /* 0x0000541003567816 */ /* 0x000fe20000000004 */
[----:B------:R-:W-:Y:S01]  /*9e10*/  IMAD.MOV.U32 R4, RZ, RZ, R28 ;  /* 0x000000ffff047224 */ /* 0x000fe200078e001c */
[----:B------:R-:W-:Y:S01]  /*9e20*/  PRMT R72, R0, 0x5410, R2 ;  /* 0x0000541000487816 */ /* 0x000fe20000000002 */
[----:B------:R-:W-:-:S02]  /*9e30*/  IMAD.MOV.U32 R3, RZ, RZ, R29 ;  /* 0x000000ffff037224 */ /* 0x000fc400078e001d */
        /* <DEDUP_REMOVED lines=9> */
[----:B------:R-:W-:Y:S01]  /*9ed0*/  IMAD.IADD R3, R36, 0x1, -R239 ;  /* 0x0000000124037824 */ /* 0x000fe200078e0aef */
[----:B------:R-:W-:Y:S01]  /*9ee0*/  PRMT R82, R0, 0x5410, R2 ;  /* 0x0000541000527816 */ /* 0x000fe20000000002 */
[----:B------:R-:W-:Y:S01]  /*9ef0*/  IMAD.MOV.U32 R2, RZ, RZ, R26 ;  /* 0x000000ffff027224 */ /* 0x000fe200078e001a */
[----:B------:R-:W-:-:S02]  /*9f00*/  MOV R0, R27 ;  /* 0x0000001b00007202 */ /* 0x000fc40000000f00 */
[----:B------:R-:W-:Y:S02]  /*9f10*/  IMNMX R36, R3, 0x80, PT ;  /* 0x0000008003247817 */ /* 0x000fe40003800200 */
[----:B------:R-:W-:Y:S01]  /*9f20*/  PRMT R80, R0, 0x5410, R2 ;  /* 0x0000541000507816 */ /* 0x000fe20000000002 */
[----:B------:R-:W-:Y:S01]  /*9f30*/  IMAD.MOV.U32 R2, RZ, RZ, R54 ;  /* 0x000000ffff027224 */ /* 0x000fe200078e0036 */
[----:B------:R-:W-:Y:S01]  /*9f40*/  MOV R0, R55 ;  /* 0x0000003700007202 */ /* 0x000fe20000000f00 */
[----:B------:R-:W-:Y:S01]  /*9f50*/  BAR.SYNC.DEFER_BLOCKING 0x0 ;  /* 0x0000000000007b1d */ /* 0x000fe20000010000 */
[----:B------:R-:W-:Y:S02]  /*9f60*/  ISETP.GE.AND P0, PT, R215, R36, PT ;  /* 0x00000024d700720c */ /* 0x000fe40003f06270 */
[----:B------:R-:W-:Y:S01]  /*9f70*/  PRMT R78, R0, 0x5410, R2 ;  /* 0x00005410004e7816 */ /* 0x000fe20000000002 */
[----:B------:R-:W-:Y:S02]  /*9f80*/  IMAD.MOV.U32 R2, RZ, RZ, R48 ;  /* 0x000000ffff027224 */ /* 0x000fe400078e0030 */
[----:B------:R-:W-:-:S05]  /*9f90*/  IMAD.MOV.U32 R0, RZ, RZ, R49 ;  /* 0x000000ffff007224 */ /* 0x000fca00078e0031 */
[----:B------:R-:W-:Y:S01]  /*9fa0*/  PRMT R76, R0, 0x5410, R2 ;  /* 0x00005410004c7816 */ /* 0x000fe20000000002 */
[----:B------:R-:W-:Y:S01]  /*9fb0*/  IMAD.MOV.U32 R0, RZ, RZ, R43 ;  /* 0x000000ffff007224 */ /* 0x000fe200078e002b */
[----:B------:R-:W-:-:S04]  /*9fc0*/  MOV R2, R42 ;  /* 0x0000002a00027202 */ /* 0x000fc80000000f00 */
[----:B------:R-:W-:Y:S01]  /*9fd0*/  PRMT R71, R0, 0x5410, R2 ;  /* 0x0000541000477816 */ /* 0x000fe20000000002 */
[----:B------:R-:W-:Y:S05]  /*9fe0*/  @P0 BRA `(.L_x_1349) ;  /* 0x000012a000000947 */ /* 0x000fea0003800000 */
[----:B------:R-:W-:Y:S01]  /*9ff0*/  ISETP.GE.AND P0, PT, R140, c[0x0][0x27c], PT ;  /* 0x00009f008c007a0c */ /* 0x000fe20003f06270 */
[----:B------:R-:W-:-:S12]  /*a000*/  BSSY B0, `(.L_x_1350) ;  /* 0x0000030000007945 */ /* 0x000fd80003800000 */
[----:B------:R-:W-:Y:S05]  /*a010*/  @P0 BRA `(.L_x_1351) ;  /* 0x000002e000000947 */ /* 0x000fea0003800000 */
[----:B------:R-:W1:Y:S01]  /*a020*/  LDS.128 R20, [R209+0xc000] ;  /* 0x00c00000d1147984 */ /* 0x000e620000000c00 */
[----:B------:R-:W-:Y:S02]  /*a030*/  SHF.R.U32.HI R0, RZ, 0x10, R7 ;  /* 0x00000010ff007819 */ /* 0x000fe40000011607 */
[----:B------:R-:W-:Y:S02]  /*a040*/  SHF.R.U32.HI R2, RZ, 0x10, R11 ;  /* 0x00000010ff027819 */ /* 0x000fe4000001160b */
[----:B------:R-:W-:Y:S02]  /*a050*/  PRMT R0, R37, 0x5410, R0 ;  /* 0x0000541025007816 */ /* 0x000fe40000000000 */
[----:B------:R-:W-:Y:S02]  /*a060*/  PRMT R2, R60, 0x5410, R2 ;  /* 0x000054103c027816 */ /* 0x000fe40000000002 */
[----:B------:R-:W-:Y:S01]  /*a070*/  SHF.R.U64 R6, R6, 0x10, R7 ;  /* 0x0000001006067819 */ /* 0x000fe20000001207 */
[C---:B------:R-:W-:Y:S01]  /*a080*/  IMAD.U32 R18, R0.reuse, 0x10000, RZ ;  /* 0x0001000000127824 */ /* 0x040fe200078e00ff */
[----:B------:R-:W-:Y:S01]  /*a090*/  LOP3.LUT R7, R0, 0xffff0000, RZ, 0xc0, !PT ;  /* 0xffff000000077812 */ /* 0x000fe200078ec0ff */
[----:B------:R-:W-:Y:S01]  /*a0a0*/  IMAD.U32 R19, R2, 0x10000, RZ ;  /* 0x0001000002137824 */ /* 0x000fe200078e00ff */
[C---:B-1----:R-:W-:Y:S01]  /*a0b0*/  LOP3.LUT R3, R22.reuse, 0xffff0000, RZ, 0xc0, !PT ;  /* 0xffff000016037812 */ /* 0x042fe200078ec0ff */
[----:B------:R-:W-:Y:S01]  /*a0c0*/  IMAD.U32 R0, R23, 0x10000, RZ ;  /* 0x0001000017007824 */ /* 0x000fe200078e00ff */
[----:B------:R-:W-:-:S03]  /*a0d0*/  SHF.L.U32 R4, R22, 0x10, RZ ;  /* 0x0000001016047819 */ /* 0x000fc600000006ff */
[CC--:B------:R-:W-:Y:S02]  /*a0e0*/  FMUL.FTZ R5, R3.reuse, R18.reuse ;  /* 0x0000001203057220 */ /* 0x0c0fe40000410000 */
[-C--:B------:R-:W-:Y:S02]  /*a0f0*/  FMUL.FTZ R3, R3, R19.reuse ;  /* 0x0000001303037220 */ /* 0x080fe40000410000 */
[----:B------:R-:W-:Y:S01]  /*a100*/  FFMA.FTZ R19, R4, R19, -R5 ;  /* 0x0000001304137223 */ /* 0x000fe20000010805 */
[----:B------:R-:W-:Y:S01]  /*a110*/  LOP3.LUT R5, R2, 0xffff0000, RZ, 0xc0, !PT ;  /* 0xffff000002057812 */ /* 0x000fe200078ec0ff */
[----:B------:R-:W-:Y:S01]  /*a120*/  FFMA.FTZ R18, R4, R18, R3 ;  /* 0x0000001204127223 */ /* 0x000fe20000010003 */
[----:B------:R-:W-:Y:S02]  /*a130*/  LOP3.LUT R2, R23, 0xffff0000, RZ, 0xc0, !PT ;  /* 0xffff000017027812 */ /* 0x000fe400078ec0ff */
[----:B------:R-:W-:-:S03]  /*a140*/  SHF.R.U64 R4, R10, 0x10, R11 ;  /* 0x000000100a047819 */ /* 0x000fc6000000120b */
[C---:B------:R-:W-:Y:S02]  /*a150*/  FMUL.FTZ R3, R2.reuse, R7 ;  /* 0x0000000702037220 */ /* 0x040fe40000410000 */
[-C--:B------:R-:W-:Y:S02]  /*a160*/  FMUL.FTZ R2, R2, R5.reuse ;  /* 0x0000000502027220 */ /* 0x080fe40000410000 */
[----:B------:R-:W-:Y:S01]  /*a170*/  FFMA.FTZ R10, R0, R5, -R3 ;  /* 0x00000005000a7223 */ /* 0x000fe20000010803 */
[----:B------:R-:W-:Y:S01]  /*a180*/  LOP3.LUT R3, R20, 0xffff0000, RZ, 0xc0, !PT ;  /* 0xffff000014037812 */ /* 0x000fe200078ec0ff */
[----:B------:R-:W-:Y:S01]  /*a190*/  FFMA.FTZ R7, R0, R7, R2 ;  /* 0x0000000700077223 */ /* 0x000fe20000010002 */
[----:B------:R-:W-:Y:S02]  /*a1a0*/  PRMT R0, R37, 0x5432, R6 ;  /* 0x0000543225007816 */ /* 0x000fe40000000006 */
[----:B------:R-:W-:Y:S01]  /*a1b0*/  PRMT R2, R60, 0x5432, R4 ;  /* 0x000054323c027816 */ /* 0x000fe20000000004 */
[----:B------:R-:W-:Y:S01]  /*a1c0*/  IMAD.U32 R4, R20, 0x10000, RZ ;  /* 0x0001000014047824 */ /* 0x000fe200078e00ff */
[----:B------:R-:W-:Y:S01]  /*a1d0*/  F2FP.BF16.PACK_AB R7, R7, R10 ;  /* 0x0000000a0707723e */ /* 0x000fe200000010ff */
        /* <DEDUP_REMOVED lines=8> */
[C---:B------:R-:W-:Y:S02]  /*a260*/  LOP3.LUT R2, R21.reuse, 0xffff0000, RZ, 0xc0, !PT ;  /* 0xffff000015027812 */ /* 0x040fe400078ec0ff */
[----:B------:R-:W-:-:S02]  /*a270*/  SHF.L.U32 R0, R21, 0x10, RZ ;  /* 0x0000001015007819 */ /* 0x000fc400000006ff */
[----:B------:R-:W-:Y:S01]  /*a280*/  F2FP.BF16.PACK_AB R4, R4, R5 ;  /* 0x000000050404723e */ /* 0x000fe200000010ff */
[CC--:B------:R-:W-:Y:S02]  /*a290*/  FMUL.FTZ R3, R2.reuse, R6.reuse ;  /* 0x0000000602037220 */ /* 0x0c0fe40000410000 */
[-C--:B------:R-:W-:Y:S02]  /*a2a0*/  FMUL.FTZ R2, R2, R11.reuse ;  /* 0x0000000b02027220 */ /* 0x080fe40000410000 */
[C---:B------:R-:W-:Y:S02]  /*a2b0*/  FFMA.FTZ R3, R0.reuse, R11, -R3 ;  /* 0x0000000b00037223 */ /* 0x040fe40000010803 */
[----:B------:R-:W-:Y:S01]  /*a2c0*/  FFMA.FTZ R2, R0, R6, R2 ;  /* 0x0000000600027223 */ /* 0x000fe20000010002 */
[----:B------:R-:W-:-:S04]  /*a2d0*/  F2FP.BF16.PACK_AB R6, R18, R19 ;  /* 0x000000131206723e */ /* 0x000fc800000010ff */
[----:B------:R-:W-:-:S05]  /*a2e0*/  F2FP.BF16.PACK_AB R5, R2, R3 ;  /* 0x000000030205723e */ /* 0x000fca00000010ff */
[----:B------:R1:W-:Y:S02]  /*a2f0*/  STS.128 [R209+0xc000], R4 ;  /* 0x00c00004d1007388 */ /* 0x0003e40000000c00 */
.L_x_1351:
[----:B------:R-:W-:Y:S05]  /*a300*/  BSYNC B0 ;  /* 0x0000000000007941 */ /* 0x000fea0003800000 */
.L_x_1350:
[----:B------:R-:W-:Y:S01]  /*a310*/  ISETP.GE.AND P0, PT, R145, c[0x0][0x27c], PT ;  /* 0x00009f0091007a0c */ /* 0x000fe20003f06270 */
[----:B------:R-:W-:-:S12]  /*a320*/  BSSY B0, `(.L_x_1352) ;  /* 0x0000030000007945 */ /* 0x000fd80003800000 */
[----:B------:R-:W-:Y:S05]  /*a330*/  @P0 BRA `(.L_x_1353) ;  /* 0x000002e000000947 */ /* 0x000fea0003800000 */
[----:B-1----:R-:W1:Y:S01]  /*a340*/  LDS.128 R4, [R210+0xc000] ;  /* 0x00c00000d2047984 */ /* 0x002e620000000c00 */
[----:B------:R-:W-:Y:S02]  /*a350*/  SHF.R.U32.HI R0, RZ, 0x10, R9 ;  /* 0x00000010ff007819 */ /* 0x000fe40000011609 */
[----:B------:R-:W-:Y:S02]  /*a360*/  SHF.R.U32.HI R2, RZ, 0x10, R13 ;  /* 0x00000010ff027819 */ /* 0x000fe4000001160d */
[C---:B------:R-:W-:Y:S02]  /*a370*/  PRMT R0, R61.reuse, 0x5410, R0 ;  /* 0x000054103d007816 */ /* 0x040fe40000000000 */
[----:B------:R-:W-:-:S03]  /*a380*/  PRMT R2, R61, 0x5432, R2 ;  /* 0x000054323d027816 */ /* 0x000fc60000000002 */
[----:B------:R-:W-:Y:S02]  /*a390*/  IMAD.U32 R19, R0, 0x10000, RZ ;  /* 0x0001000000137824 */ /* 0x000fe400078e00ff */
[----:B------:R-:W-:Y:S01]  /*a3a0*/  IMAD.U32 R11, R2, 0x10000, RZ ;  /* 0x00010000020b7824 */ /* 0x000fe200078e00ff */
[C---:B-1----:R-:W-:Y:S02]  /*a3b0*/  LOP3.LUT R3, R6.reuse, 0xffff0000, RZ, 0xc0, !PT ;  /* 0xffff000006037812 */ /* 0x042fe400078ec0ff */
[----:B------:R-:W-:-:S03]  /*a3c0*/  SHF.L.U32 R6, R6, 0x10, RZ ;  /* 0x0000001006067819 */ /* 0x000fc600000006ff */
[C---:B------:R-:W-:Y:S02]  /*a3d0*/  FMUL.FTZ R10, R3.reuse, R19 ;  /* 0x00000013030a7220 */ /* 0x040fe40000410000 */
[-C--:B------:R-:W-:Y:S02]  /*a3e0*/  FMUL.FTZ R3, R3, R11.reuse ;  /* 0x0000000b03037220 */ /* 0x080fe40000410000 */
[----:B------:R-:W-:Y:S01]  /*a3f0*/  FFMA.FTZ R18, R6, R11, -R10 ;  /* 0x0000000b06127223 */ /* 0x000fe2000001080a */
[----:B------:R-:W-:Y:S01]  /*a400*/  SHF.R.U64 R10, R12, 0x10, R13 ;  /* 0x000000100c0a7819 */ /* 0x000fe2000000120d */
[----:B------:R-:W-:Y:S01]  /*a410*/  FFMA.FTZ R11, R6, R19, R3 ;  /* 0x00000013060b7223 */ /* 0x000fe20000010003 */
[----:B------:R-:W-:Y:S02]  /*a420*/  SHF.R.U64 R6, R8, 0x10, R9 ;  /* 0x0000001008067819 */ /* 0x000fe40000001209 */
[----:B------:R-:W-:Y:S02]  /*a430*/  LOP3.LUT R9, R2, 0xffff0000, RZ, 0xc0, !PT ;  /* 0xffff000002097812 */ /* 0x000fe400078ec0ff */
[----:B------:R-:W-:Y:S01]  /*a440*/  LOP3.LUT R8, R0, 0xffff0000, RZ, 0xc0, !PT ;  /* 0xffff000000087812 */ /* 0x000fe200078ec0ff */
[C---:B------:R-:W-:Y:S01]  /*a450*/  IMAD.U32 R0, R7.reuse, 0x10000, RZ ;  /* 0x0001000007007824 */ /* 0x040fe200078e00ff */
[----:B------:R-:W-:-:S05]  /*a460*/  LOP3.LUT R2, R7, 0xffff0000, RZ, 0xc0, !PT ;  /* 0xffff000007027812 */ /* 0x000fca00078ec0ff */
[CC--:B------:R-:W-:Y:S02]  /*a470*/  FMUL.FTZ R3, R2.reuse, R8.reuse ;  /* 0x0000000802037220 */ /* 0x0c0fe40000410000 */
[-C--:B------:R-:W-:Y:S02]  /*a480*/  FMUL.FTZ R2, R2, R9.reuse ;  /* 0x0000000902027220 */ /* 0x080fe40000410000 */
[----:B------:R-:W-:Y:S01]  /*a490*/  FFMA.FTZ R9, R0, R9, -R3 ;  /* 0x0000000900097223 */ /* 0x000fe20000010803 */
[----:B------:R-:W-:Y:S01]  /*a4a0*/  LOP3.LUT R3, R4, 0xffff0000, RZ, 0xc0, !PT ;  /* 0xffff000004037812 */ /* 0x000fe200078ec0ff */
[----:B------:R-:W-:Y:S01]  /*a4b0*/  FFMA.FTZ R7, R0, R8, R2 ;  /* 0x0000000800077223 */ /* 0x000fe20000010002 */
[----:B------:R-:W-:Y:S01]  /*a4c0*/  PRMT R0, R64, 0x5410, R6 ;  /* 0x0000541040007816 */ /* 0x000fe20000000006 */
[----:B------:R-:W-:Y:S01]  /*a4d0*/  IMAD.U32 R4, R4, 0x10000, RZ ;  /* 0x0001000004047824 */ /* 0x000fe200078e00ff */
[----:B------:R-:W-:Y:S02]  /*a4e0*/  PRMT R2, R64, 0x5432, R10 ;  /* 0x0000543240027816 */ /* 0x000fe4000000000a */
[----:B------:R-:W-:Y:S01]  /*a4f0*/  F2FP.BF16.PACK_AB R7, R7, R9 ;  /* 0x000000090707723e */ /* 0x000fe200000010ff */
[----:B------:R-:W-:Y:S01]  /*a500*/  IMAD.U32 R10, R0, 0x10000, RZ ;  /* 0x00010000000a7824 */ /* 0x000fe200078e00ff */
[----:B------:R-:W-:-:S03]  /*a510*/  SHF.L.U32 R8, R2, 0x10, RZ ;  /* 0x0000001002087819 */ /* 0x000fc600000006ff */
[C---:B------:R-:W-:Y:S02]  /*a520*/  FMUL.FTZ R6, R3.reuse, R10 ;  /* 0x0000000a03067220 */ /* 0x040fe40000410000 */
        /* <DEDUP_REMOVED lines=8> */
[C---:B------:R-:W-:Y:S02]  /*a5b0*/  FMUL.FTZ R3, R2.reuse, R6 ;  /* 0x0000000602037220 */ /* 0x040fe40000410000 */
[-C--:B------:R-:W-:Y:S02]  /*a5c0*/  FMUL.FTZ R2, R2, R10.reuse ;  /* 0x0000000a02027220 */ /* 0x080fe40000410000 */
[C---:B------:R-:W-:Y:S02]  /*a5d0*/  FFMA.FTZ R3, R0.reuse, R10, -R3 ;  /* 0x0000000a00037223 */ /* 0x040fe40000010803 */
[----:B------:R-:W-:Y:S01]  /*a5e0*/  FFMA.FTZ R2, R0, R6, R2 ;  /* 0x0000000600027223 */ /* 0x000fe20000010002 */
[----:B------:R-:W-:-:S04]  /*a5f0*/  F2FP.BF16.PACK_AB R6, R11, R18 ;  /* 0x000000120b06723e */ /* 0x000fc800000010ff */
[----:B------:R-:W-:-:S05]  /*a600*/  F2FP.BF16.PACK_AB R5, R2, R3 ;  /* 0x000000030205723e */ /* 0x000fca00000010ff */
[----:B------:R1:W-:Y:S02]  /*a610*/  STS.128 [R210+0xc000], R4 ;  /* 0x00c00004d2007388 */ /* 0x0003e40000000c00 */
.L_x_1353:
[----:B------:R-:W-:Y:S05]  /*a620*/  BSYNC B0 ;  /* 0x0000000000007941 */ /* 0x000fea0003800000 */
.L_x_1352:
[----:B------:R-:W-:Y:S01]  /*a630*/  ISETP.GE.AND P0, PT, R142, c[0x0][0x27c], PT ;  /* 0x00009f008e007a0c */ /* 0x000fe20003f06270 */
[----:B------:R-:W-:-:S12]  /*a640*/  BSSY B0, `(.L_x_1354) ;  /* 0x0000030000007945 */ /* 0x000fd80003800000 */
[----:B------:R-:W-:Y:S05]  /*a650*/  @P0 BRA `(.L_x_1355) ;  /* 0x000002e000000947 */ /* 0x000fea0003800000 */
[----:B-1----:R-:W1:Y:S01]  /*a660*/  LDS.128 R4, [R209+0x10000] ;  /* 0x01000000d1047984 */ /* 0x002e620000000c00 */
[----:B------:R-:W-:Y:S02]  /*a670*/  SHF.R.U32.HI R0, RZ, 0x10, R17 ;  /* 0x00000010ff007819 */ /* 0x000fe40000011611 */
[----:B------:R-:W-:Y:S02]  /*a680*/  SHF.R.U32.HI R2, RZ, 0x10, R15 ;  /* 0x00000010ff027819 */ /* 0x000fe4000001160f */
[----:B------:R-:W-:Y:S02]  /*a690*/  PRMT R8, R66, 0x5410, R0 ;  /* 0x0000541042087816 */ /* 0x000fe40000000000 */
[----:B------:R-:W-:Y:S02]  /*a6a0*/  PRMT R0, R65, 0x5410, R2 ;  /* 0x0000541041007816 */ /* 0x000fe40000000002 */
[----:B------:R-:W-:Y:S02]  /*a6b0*/  SHF.R.U64 R3, R16, 0x10, R17 ;  /* 0x0000001010037819 */ /* 0x000fe40000001211 */
[----:B------:R-:W-:Y:S01]  /*a6c0*/  SHF.L.U32 R13, R8, 0x10, RZ ;  /* 0x00000010080d7819 */ /* 0x000fe200000006ff */
[----:B------:R-:W-:Y:S01]  /*a6d0*/  IMAD.U32 R12, R0, 0x10000, RZ ;  /* 0x00010000000c7824 */ /* 0x000fe200078e00ff */
[----:B------:R-:W-:-:S02]  /*a6e0*/  PRMT R10, R66, 0x5432, R3 ;  /* 0x00005432420a7816 */ /* 0x000fc40000000003 */
[----:B------:R-:W-:Y:S02]  /*a6f0*/  SHF.R.U64 R9, R14, 0x10, R15 ;  /* 0x000000100e097819 */ /* 0x000fe4000000120f */
[----:B------:R-:W-:Y:S02]  /*a700*/  LOP3.LUT R14, R0, 0xffff0000, RZ, 0xc0, !PT ;  /* 0xffff0000000e7812 */ /* 0x000fe400078ec0ff */
[----:B------:R-:W-:Y:S02]  /*a710*/  LOP3.LUT R8, R8, 0xffff0000, RZ, 0xc0, !PT ;  /* 0xffff000008087812 */ /* 0x000fe400078ec0ff */
[----:B------:R-:W-:-:S05]  /*a720*/  PRMT R9, R65, 0x5432, R9 ;  /* 0x0000543241097816 */ /* 0x000fca0000000009 */
[C---:B------:R-:W-:Y:S01]  /*a730*/  IMAD.U32 R15, R9.reuse, 0x10000, RZ ;  /* 0x00010000090f7824 */ /* 0x040fe200078e00ff */
[----:B------:R-:W-:Y:S02]  /*a740*/  LOP3.LUT R9, R9, 0xffff0000, RZ, 0xc0, !PT ;  /* 0xffff000009097812 */ /* 0x000fe400078ec0ff */
[C---:B-1----:R-:W-:Y:S01]  /*a750*/  LOP3.LUT R2, R6.reuse, 0xffff0000, RZ, 0xc0, !PT ;  /* 0xffff000006027812 */ /* 0x042fe200078ec0ff */
[----:B------:R-:W-:Y:S01]  /*a760*/  IMAD.U32 R3, R6, 0x10000, RZ ;  /* 0x0001000006037824 */ /* 0x000fe200078e00ff */
[----:B------:R-:W-:Y:S01]  /*a770*/  LOP3.LUT R0, R5, 0xffff0000, RZ, 0xc0, !PT ;  /* 0xffff000005007812 */ /* 0x000fe200078ec0ff */
[C---:B------:R-:W-:Y:S01]  /*a780*/  IMAD.U32 R11, R7.reuse, 0x10000, RZ ;  /* 0x00010000070b7824 */ /* 0x040fe200078e00ff */
[----:B------:R-:W-:Y:S01]  /*a790*/  LOP3.LUT R7, R7, 0xffff0000, RZ, 0xc0, !PT ;  /* 0xffff000007077812 */ /* 0x000fe200078ec0ff */
[C---:B------:R-:W-:Y:S02]  /*a7a0*/  FMUL.FTZ R6, R2.reuse, R12 ;  /* 0x0000000c02067220 */ /* 0x040fe40000410000 */
[----:B------:R-:W-:-:S02]  /*a7b0*/  FMUL.FTZ R2, R2, R13 ;  /* 0x0000000d02027220 */ /* 0x000fc40000410000 */
[C---:B------:R-:W-:Y:S02]  /*a7c0*/  FFMA.FTZ R13, R3.reuse, R13, -R6 ;  /* 0x0000000d030d7223 */ /* 0x040fe40000010806 */
[----:B------:R-:W-:Y:S01]  /*a7d0*/  FFMA.FTZ R12, R3, R12, R2 ;  /* 0x0000000c030c7223 */ /* 0x000fe20000010002 */
[C---:B------:R-:W-:Y:S01]  /*a7e0*/  LOP3.LUT R3, R4.reuse, 0xffff0000, RZ, 0xc0, !PT ;  /* 0xffff000004037812 */ /* 0x040fe200078ec0ff */
[----:B------:R-:W-:Y:S01]  /*a7f0*/  IMAD.U32 R6, R4, 0x10000, RZ ;  /* 0x0001000004067824 */ /* 0x000fe200078e00ff */
[----:B------:R-:W-:Y:S01]  /*a800*/  SHF.L.U32 R2, R5, 0x10, RZ ;  /* 0x0000001005027819 */ /* 0x000fe200000006ff */
[C---:B------:R-:W-:Y:S02]  /*a810*/  FMUL.FTZ R4, R7.reuse, R14 ;  /* 0x0000000e07047220 */ /* 0x040fe40000410000 */
[-C--:B------:R-:W-:Y:S02]  /*a820*/  FMUL.FTZ R7, R7, R8.reuse ;  /* 0x0000000807077220 */ /* 0x080fe40000410000 */
[----:B------:R-:W-:-:S02]  /*a830*/  FFMA.FTZ R8, R11, R8, -R4 ;  /* 0x000000080b087223 */ /* 0x000fc40000010804 */
[----:B------:R-:W-:Y:S01]  /*a840*/  FFMA.FTZ R7, R11, R14, R7 ;  /* 0x0000000e0b077223 */ /* 0x000fe20000010007 */
[C---:B------:R-:W-:Y:S01]  /*a850*/  SHF.L.U32 R11, R10.reuse, 0x10, RZ ;  /* 0x000000100a0b7819 */ /* 0x040fe200000006ff */
[----:B------:R-:W-:Y:S01]  /*a860*/  FMUL.FTZ R5, R3, R15 ;  /* 0x0000000f03057220 */ /* 0x000fe20000410000 */
[----:B------:R-:W-:Y:S02]  /*a870*/  LOP3.LUT R10, R10, 0xffff0000, RZ, 0xc0, !PT ;  /* 0xffff00000a0a7812 */ /* 0x000fe400078ec0ff */
[----:B------:R-:W-:Y:S01]  /*a880*/  F2FP.BF16.PACK_AB R7, R7, R8 ;  /* 0x000000080707723e */ /* 0x000fe200000010ff */
[----:B------:R-:W-:Y:S02]  /*a890*/  FMUL.FTZ R4, R3, R11 ;  /* 0x0000000b03047220 */ /* 0x000fe40000410000 */
[C---:B------:R-:W-:Y:S02]  /*a8a0*/  FMUL.FTZ R3, R0.reuse, R9 ;  /* 0x0000000900037220 */ /* 0x040fe40000410000 */
[----:B------:R-:W-:-:S02]  /*a8b0*/  FMUL.FTZ R0, R0, R10 ;  /* 0x0000000a00007220 */ /* 0x000fc40000410000 */
[C---:B------:R-:W-:Y:S02]  /*a8c0*/  FFMA.FTZ R5, R6.reuse, R11, -R5 ;  /* 0x0000000b06057223 */ /* 0x040fe40000010805 */
[----:B------:R-:W-:Y:S01]  /*a8d0*/  FFMA.FTZ R4, R6, R15, R4 ;  /* 0x0000000f06047223 */ /* 0x000fe20000010004 */
[----:B------:R-:W-:Y:S01]  /*a8e0*/  F2FP.BF16.PACK_AB R6, R12, R13 ;  /* 0x0000000d0c06723e */ /* 0x000fe200000010ff */
[C---:B------:R-:W-:Y:S02]  /*a8f0*/  FFMA.FTZ R3, R2.reuse, R10, -R3 ;  /* 0x0000000a02037223 */ /* 0x040fe40000010803 */
[----:B------:R-:W-:Y:S01]  /*a900*/  FFMA.FTZ R0, R2, R9, R0 ;  /* 0x0000000902007223 */ /* 0x000fe20000010000 */
[----:B------:R-:W-:-:S04]  /*a910*/  F2FP.BF16.PACK_AB R4, R4, R5 ;  /* 0x000000050404723e */ /* 0x000fc800000010ff */
[----:B------:R-:W-:-:S05]  /*a920*/  F2FP.BF16.PACK_AB R5, R0, R3 ;  /* 0x000000030005723e */ /* 0x000fca00000010ff */
[----:B------:R1:W-:Y:S02]  /*a930*/  STS.128 [R209+0x10000], R4 ;  /* 0x01000004d1007388 */ /* 0x0003e40000000c00 */
.L_x_1355:
[----:B------:R-:W-:Y:S05]  /*a940*/  BSYNC B0 ;  /* 0x0000000000007941 */ /* 0x000fea0003800000 */
.L_x_1354:
[----:B------:R-:W-:Y:S01]  /*a950*/  ISETP.GE.AND P0, PT, R144, c[0x0][0x27c], PT ;  /* 0x00009f0090007a0c */ /* 0x000fe20003f06270 */
[----:B------:R-:W-:-:S12]  /*a960*/  BSSY B0, `(.L_x_1356) ;  /* 0x0000030000007945 */ /* 0x000fd80003800000 */
[----:B------:R-:W-:Y:S05]  /*a970*/  @P0 BRA `(.L_x_1357) ;  /* 0x000002e000000947 */ /* 0x000fea0003800000 */
[----:B-1----:R-:W1:Y:S01]  /*a980*/  LDS.128 R4, [R210+0x10000] ;  /* 0x01000000d2047984 */ /* 0x002e620000000c00 */
[--C-:B------:R-:W-:Y:S02]  /*a990*/  SHF.R.U64 R0, R32, 0x10, R33.reuse ;  /* 0x0000001020007819 */ /* 0x100fe40000001221 */
[----:B------:R-:W-:Y:S02]  /*a9a0*/  SHF.R.U32.HI R2, RZ, 0x10, R33 ;  /* 0x00000010ff027819 */ /* 0x000fe40000011621 */
[----:B------:R-:W-:Y:S02]  /*a9b0*/  SHF.R.U32.HI R9, RZ, 0x10, R35 ;  /* 0x00000010ff097819 */ /* 0x000fe40000011623 */
[C---:B------:R-:W-:Y:S02]  /*a9c0*/  PRMT R11, R68.reuse, 0x5432, R0 ;  /* 0x00005432440b7816 */ /* 0x040fe40000000000 */
[----:B------:R-:W-:Y:S02]  /*a9d0*/  PRMT R8, R68, 0x5410, R2 ;  /* 0x0000541044087816 */ /* 0x000fe40000000002 */
[----:B------:R-:W-:-:S02]  /*a9e0*/  PRMT R0, R67, 0x5410, R9 ;  /* 0x0000541043007816 */ /* 0x000fc40000000009 */
[----:B------:R-:W-:Y:S01]  /*a9f0*/  SHF.R.U64 R3, R34, 0x10, R35 ;  /* 0x0000001022037819 */ /* 0x000fe20000001223 */
[----:B------:R-:W-:Y:S01]  /*aa00*/  IMAD.U32 R14, R8, 0x10000, RZ ;  /* 0x00010000080e7824 */ /* 0x000fe200078e00ff */
[C---:B------:R-:W-:Y:S01]  /*aa10*/  LOP3.LUT R17, R0.reuse, 0xffff0000, RZ, 0xc0, !PT ;  /* 0xffff000000117812 */ /* 0x040fe200078ec0ff */
[----:B------:R-:W-:Y:S01]  /*aa20*/  IMAD.U32 R15, R0, 0x10000, RZ ;  /* 0x00010000000f7824 */ /* 0x000fe200078e00ff */
[----:B------:R-:W-:Y:S02]  /*aa30*/  PRMT R10, R67, 0x5432, R3 ;  /* 0x00005432430a7816 */ /* 0x000fe40000000003 */
[----:B------:R-:W-:Y:S02]  /*aa40*/  LOP3.LUT R16, R8, 0xffff0000, RZ, 0xc0, !PT ;  /* 0xffff000008107812 */ /* 0x000fe400078ec0ff */
[C---:B-1----:R-:W-:Y:S01]  /*aa50*/  LOP3.LUT R9, R6.reuse, 0xffff0000, RZ, 0xc0, !PT ;  /* 0xffff000006097812 */ /* 0x042fe200078ec0ff */
[C---:B------:R-:W-:Y:S01]  /*aa60*/  IMAD.U32 R12, R7.reuse, 0x10000, RZ ;  /* 0x00010000070c7824 */ /* 0x040fe200078e00ff */
[----:B------:R-:W-:Y:S01]  /*aa70*/  LOP3.LUT R2, R7, 0xffff0000, RZ, 0xc0, !PT ;  /* 0xffff000007027812 */ /* 0x000fe200078ec0ff */
[----:B------:R-:W-:Y:S01]  /*aa80*/  IMAD.U32 R13, R6, 0x10000, RZ ;  /* 0x00010000060d7824 */ /* 0x000fe200078e00ff */
[C---:B------:R-:W-:Y:S01]  /*aa90*/  SHF.L.U32 R6, R4.reuse, 0x10, RZ ;  /* 0x0000001004067819 */ /* 0x040fe200000006ff */
[----:B------:R-:W-:Y:S01]  /*aaa0*/  FMUL.FTZ R7, R9, R14 ;  /* 0x0000000e09077220 */ /* 0x000fe20000410000 */
[----:B------:R-:W-:Y:S01]  /*aab0*/  SHF.L.U32 R3, R5, 0x10, RZ ;  /* 0x0000001005037819 */ /* 0x000fe200000006ff */
[-C--:B------:R-:W-:Y:S01]  /*aac0*/  FMUL.FTZ R8, R9, R15.reuse ;  /* 0x0000000f09087220 */ /* 0x080fe20000410000 */
[----:B------:R-:W-:Y:S01]  /*aad0*/  LOP3.LUT R0, R5, 0xffff0000, RZ, 0xc0, !PT ;  /* 0xffff000005007812 */ /* 0x000fe200078ec0ff */
[----:B------:R-:W-:Y:S01]  /*aae0*/  FFMA.FTZ R9, R13, R15, R7 ;  /* 0x0000000f0d097223 */ /* 0x000fe20000010007 */
[----:B------:R-:W-:Y:S01]  /*aaf0*/  LOP3.LUT R4, R4, 0xffff0000, RZ, 0xc0, !PT ;  /* 0xffff000004047812 */ /* 0x000fe200078ec0ff */
[----:B------:R-:W-:-:S02]  /*ab00*/  FMUL.FTZ R5, R2, R17 ;  /* 0x0000001102057220 */ /* 0x000fc40000410000 */
[----:B------:R-:W-:Y:S01]  /*ab10*/  FFMA.FTZ R14, R13, R14, -R8 ;  /* 0x0000000e0d0e7223 */ /* 0x000fe20000010808 */
[C---:B------:R-:W-:Y:S01]  /*ab20*/  SHF.L.U32 R13, R11.reuse, 0x10, RZ ;  /* 0x000000100b0d7819 */ /* 0x040fe200000006ff */
[C---:B------:R-:W-:Y:S01]  /*ab30*/  IMAD.U32 R15, R10.reuse, 0x10000, RZ ;  /* 0x000100000a0f7824 */ /* 0x040fe200078e00ff */
[----:B------:R-:W-:Y:S01]  /*ab40*/  LOP3.LUT R10, R10, 0xffff0000, RZ, 0xc0, !PT ;  /* 0xffff00000a0a7812 */ /* 0x000fe200078ec0ff */
[-C--:B------:R-:W-:Y:S01]  /*ab50*/  FMUL.FTZ R2, R2, R16.reuse ;  /* 0x0000001002027220 */ /* 0x080fe20000410000 */
[----:B------:R-:W-:Y:S01]  /*ab60*/  LOP3.LUT R11, R11, 0xffff0000, RZ, 0xc0, !PT ;  /* 0xffff00000b0b7812 */ /* 0x000fe200078ec0ff */
[C---:B------:R-:W-:Y:S02]  /*ab70*/  FFMA.FTZ R8, R12.reuse, R16, -R5 ;  /* 0x000000100c087223 */ /* 0x040fe40000010805 */
[----:B------:R-:W-:Y:S02]  /*ab80*/  FFMA.FTZ R7, R12, R17, R2 ;  /* 0x000000110c077223 */ /* 0x000fe40000010002 */
[----:B------:R-:W-:-:S02]  /*ab90*/  FMUL.FTZ R5, R4, R15 ;  /* 0x0000000f04057220 */ /* 0x000fc40000410000 */
[----:B------:R-:W-:Y:S01]  /*aba0*/  FMUL.FTZ R4, R4, R13 ;  /* 0x0000000d04047220 */ /* 0x000fe20000410000 */
[----:B------:R-:W-:Y:S01]  /*abb0*/  F2FP.BF16.PACK_AB R7, R7, R8 ;  /* 0x000000080707723e */ /* 0x000fe200000010ff */
[C---:B------:R-:W-:Y:S02]  /*abc0*/  FMUL.FTZ R2, R0.reuse, R10 ;  /* 0x0000000a00027220 */ /* 0x040fe40000410000 */
[----:B------:R-:W-:Y:S02]  /*abd0*/  FMUL.FTZ R0, R0, R11 ;  /* 0x0000000b00007220 */ /* 0x000fe40000410000 */
[C---:B------:R-:W-:Y:S02]  /*abe0*/  FFMA.FTZ R5, R6.reuse, R13, -R5 ;  /* 0x0000000d06057223 */ /* 0x040fe40000010805 */
[----:B------:R-:W-:Y:S01]  /*abf0*/  FFMA.FTZ R4, R6, R15, R4 ;  /* 0x0000000f06047223 */ /* 0x000fe20000010004 */
[----:B------:R-:W-:Y:S01]  /*ac00*/  F2FP.BF16.PACK_AB R6, R9, R14 ;  /* 0x0000000e0906723e */ /* 0x000fe200000010ff */
[----:B------:R-:W-:-:S02]  /*ac10*/  FFMA.FTZ R2, R3, R11, -R2 ;  /* 0x0000000b03027223 */ /* 0x000fc40000010802 */
[----:B------:R-:W-:Y:S01]  /*ac20*/  FFMA.FTZ R0, R3, R10, R0 ;  /* 0x0000000a03007223 */ /* 0x000fe20000010000 */
[----:B------:R-:W-:-:S04]  /*ac30*/  F2FP.BF16.PACK_AB R4, R4, R5 ;  /* 0x000000050404723e */ /* 0x000fc800000010ff */
[----:B------:R-:W-:-:S05]  /*ac40*/  F2FP.BF16.PACK_AB R5, R0, R2 ;  /* 0x000000020005723e */ /* 0x000fca00000010ff */
[----:B------:R1:W-:Y:S02]  /*ac50*/  STS.128 [R210+0x10000], R4 ;  /* 0x01000004d2007388 */ /* 0x0003e40000000c00 */
.L_x_1357:
[----:B------:R-:W-:Y:S05]  /*ac60*/  BSYNC B0 ;  /* 0x0000000000007941 */ /* 0x000fea0003800000 */
.L_x_1356:
        /* <DEDUP_REMOVED lines=49> */
.L_x_1359:
[----:B------:R-:W-:Y:S05]  /*af80*/  BSYNC B0 ;  /* 0x0000000000007941 */ /* 0x000fea0003800000 */
.L_x_1358:
[----:B------:R-:W-:-:S13]  /*af90*/  ISETP.GE.AND P0, PT, R143, c[0x0][0x27c], PT ;  /* 0x00009f008f007a0c */ /* 0x000fda0003f06270 */
        /* <DEDUP_REMOVED lines=47> */
.L_x_1349:
[----:B------:R-:W-:Y:S05]  /*b290*/  BSYNC B1 ;  /* 0x0000000000017941 */ /* 0x000fea0003800000 */
.L_x_1348:
[----:B------:R-:W-:-:S04]  /*b2a0*/  IADD3 R0, R215, 0x40, RZ ;  /* 0x00000040d7007810 */ /* 0x000fc80007ffe0ff */
[----:B------:R-:W-:-:S13]  /*b2b0*/  ISETP.GE.AND P0, PT, R0, R36, PT ;  /* 0x000000240000720c */ /* 0x000fda0003f06270 */
[----:B------:R-:W-:Y:S05]  /*b2c0*/  @P0 BRA `(.L_x_1360) ;  /* 0x000048b000000947 */ /* 0x000fea0003800000 */
        /* <DEDUP_REMOVED lines=49> */
.L_x_1362:
[----:B------:R-:W-:Y:S05]  /*b5e0*/  BSYNC B0 ;  /* 0x0000000000007941 */ /* 0x000fea0003800000 */
.L_x_1361:
        /* <DEDUP_REMOVED lines=49> */
.L_x_1364:
[----:B------:R-:W-:Y:S05]  /*b900*/  BSYNC B0 ;  /* 0x0000000000007941 */ /* 0x000fea0003800000 */
.L_x_1363:
        /* <DEDUP_REMOVED lines=49> */
.L_x_1366:
[----:B------:R-:W-:Y:S05]  /*bc20*/  BSYNC B0 ;  /* 0x0000000000007941 */ /* 0x000fea0003800000 */
.L_x_1365:
        /* <DEDUP_REMOVED lines=49> */
.L_x_1368:
[----:B------:R-:W-:Y:S05]  /*bf40*/  BSYNC B0 ;  /* 0x0000000000007941 */ /* 0x000fea0003800000 */
.L_x_1367:
        /* <DEDUP_REMOVED lines=49> */
.L_x_1370:
[----:B------:R-:W-:Y:S05]  /*c260*/  BSYNC B0 ;  /* 0x0000000000007941 */ /* 0x000fea0003800000 */
.L_x_1369:
        /* <DEDUP_REMOVED lines=49> */
.L_x_1343:
[----:B------:R-:W-:Y:S01]  /*c580*/  IMAD.MOV.U32 R3, RZ, RZ, c[0x0][0x2c4] ;  /* 0x0000b100ff037624 */ /* 0x000fe200078e00ff */
[----:B------:R-:W-:Y:S01]  /*c590*/  BSSY B0, `(.L_x_1371) ;  /* 0x0000048000007945 */ /* 0x000fe20003800000 */
[----:B------:R-:W-:Y:S01]  /*c5a0*/  IMAD.MOV.U32 R5, RZ, RZ, R7 ;  /* 0x000000ffff057224 */ /* 0x000fe200078e0007 */
[----:B------:R-:W-:Y:S01]  /*c5b0*/  MOV R7, R6 ;  /* 0x0000000600077202 */ /* 0x000fe20000000f00 */
[----:B------:R-:W-:Y:S01]  /*c5c0*/  IMAD.MOV.U32 R6, RZ, RZ, R2 ;  /* 0x000000ffff067224 */ /* 0x000fe200078e0002 */
[----:B------:R-:W-:Y:S01]  /*c5d0*/  ISETP.NE.AND P0, PT, R3, 0x1, PT ;  /* 0x000000010300780c */ /* 0x000fe20003f05270 */
        /* <DEDUP_REMOVED lines=9> */
[----:B------:R-:W-:-:S03]  /*c670*/  CS2R R12, SRZ ;  /* 0x00000000000c7805 */ /* 0x000fc6000001ff00 */
[----:B------:R-:W-:-:S05]  /*c680*/  @P0 IMAD.HI.U32 R3, R0, c[0x0][0x2c8], RZ ;  /* 0x0000b20000030a27 */ /* 0x000fca00078e00ff */
[----:B------:R-:W-:-:S04]  /*c690*/  @P0 SHF.R.U32.HI R0, RZ, c[0x0][0x2cc], R3 ;  /* 0x0000b300ff000a19 */ /* 0x000fc80000011603 */
[----:B------:R-:W-:Y:S01]  /*c6a0*/  SHF.R.S32.HI R3, RZ, 0x1f, R0 ;  /* 0x0000001fff037819 */ /* 0x000fe20000011400 */
[----:B------:R-:W-:-:S04]  /*c6b0*/  IMAD.WIDE.U32 R4, R0, c[0x0][0x280], R4 ;  /* 0x0000a00000047a25 */ /* 0x000fc800078e0004 */
[C---:B------:R-:W-:Y:S01]  /*c6c0*/  IMAD R9, R3.reuse, c[0x0][0x280], RZ ;  /* 0x0000a00003097a24 */ /* 0x040fe200078e02ff */
[----:B------:R-:W-:Y:S01]  /*c6d0*/  LEA R28, P1, R4, c[0x0][0x270], 0x1 ;  /* 0x00009c00041c7a11 */ /* 0x000fe200078208ff */
[----:B------:R-:W-:Y:S02]  /*c6e0*/  IMAD R8, R3, c[0x0][0x290], RZ ;  /* 0x0000a40003087a24 */ /* 0x000fe400078e02ff */
[C---:B------:R-:W-:Y:S02]  /*c6f0*/  IMAD.WIDE.U32 R2, R0.reuse, c[0x0][0x290], R6 ;  /* 0x0000a40000027a25 */ /* 0x040fe400078e0006 */
[----:B------:R1:W2:Y:S02]  /*c700*/  SHFL.IDX PT, R20, R28, RZ, 0x1c1f ;  /* 0x001c1fff1c147589 */ /* 0x0002a400000e0000 */
[----:B------:R-:W-:Y:S01]  /*c710*/  IMAD R6, R0, c[0x0][0x284], R9 ;  /* 0x0000a10000067a24 */ /* 0x000fe200078e0209 */
[----:B------:R-:W-:Y:S01]  /*c720*/  LEA R29, P0, R2, c[0x0][0x288], 0x1 ;  /* 0x0000a200021d7a11 */ /* 0x000fe200078008ff */
[----:B------:R-:W-:-:S02]  /*c730*/  IMAD R0, R0, c[0x0][0x294], R8 ;  /* 0x0000a50000007a24 */ /* 0x000fc400078e0208 */
[----:B------:R-:W-:Y:S01]  /*c740*/  CS2R R8, SRZ ;  /* 0x0000000000087805 */ /* 0x000fe2000001ff00 */
[----:B------:R-:W-:Y:S02]  /*c750*/  IADD3 R6, R5, R6, RZ ;  /* 0x0000000605067210 */ /* 0x000fe40007ffe0ff */
[----:B------:R-:W-:Y:S02]  /*c760*/  IADD3 R0, R3, R0, RZ ;  /* 0x0000000003007210 */ /* 0x000fe40007ffe0ff */
[----:B------:R-:W-:Y:S02]  /*c770*/  LEA.HI.X R27, R4, c[0x0][0x274], R6, 0x1, P1 ;  /* 0x00009d00041b7a11 */ /* 0x000fe400008f0c06 */
[----:B------:R-:W-:Y:S01]  /*c780*/  LEA.HI.X R26, R2, c[0x0][0x28c], R0, 0x1, P0 ;  /* 0x0000a300021a7a11 */ /* 0x000fe200000f0c00 */
[----:B------:R-:W-:Y:S01]  /*c790*/  CS2R R6, SRZ ;  /* 0x0000000000067805 */ /* 0x000fe2000001ff00 */
[----:B------:R-:W-:Y:S01]  /*c7a0*/  ISETP.GE.AND P0, PT, R30, R36, PT ;  /* 0x000000241e00720c */ /* 0x000fe20003f06270 */
[----:B------:R1:W3:Y:S01]  /*c7b0*/  SHFL.IDX PT, R2, R29, RZ, 0x1c1f ;  /* 0x001c1fff1d027589 */ /* 0x0002e200000e0000 */
[----:B------:R-:W-:-:S03]  /*c7c0*/  CS2R R4, SRZ ;  /* 0x0000000000047805 */ /* 0x000fc6000001ff00 */
[----:B------:R1:W4:Y:S04]  /*c7d0*/  SHFL.IDX PT, R21, R27, RZ, 0x1c1f ;  /* 0x001c1fff1b157589 */ /* 0x00032800000e0000 */
[----:B------:R1:W1:Y:S04]  /*c7e0*/  SHFL.IDX PT, R3, R26, RZ, 0x1c1f ;  /* 0x001c1fff1a037589 */ /* 0x00026800000e0000 */
[----:B------:R-:W-:Y:S05]  /*c7f0*/  @P0 BRA `(.L_x_1372) ;  /* 0x0000021000000947 */ /* 0x000fea0003800000 */
[----:B--2---:R-:W-:Y:S01]  /*c800*/  ISETP.GE.AND P0, PT, R102, c[0x0][0x27c], PT ;  /* 0x00009f0066007a0c */ /* 0x004fe20003f06270 */
[----:B------:R-:W-:Y:S01]  /*c810*/  CS2R R10, SRZ ;  /* 0x00000000000a7805 */ /* 0x000fe2000001ff00 */
[----:B------:R-:W-:Y:S01]  /*c820*/  ISETP.GE.AND P1, PT, R105, c[0x0][0x27c], PT ;  /* 0x00009f0069007a0c */ /* 0x000fe20003f26270 */
[----:B------:R-:W-:Y:S01]  /*c830*/  CS2R R8, SRZ ;  /* 0x0000000000087805 */ /* 0x000fe2000001ff00 */
[----:B------:R-:W-:Y:S01]  /*c840*/  ISETP.GE.AND P2, PT, R106, c[0x0][0x27c], PT ;  /* 0x00009f006a007a0c */ /* 0x000fe20003f46270 */
[----:B------:R-:W-:Y:S01]  /*c850*/  CS2R R6, SRZ ;  /* 0x0000000000067805 */ /* 0x000fe2000001ff00 */
[----:B------:R-:W-:Y:S01]  /*c860*/  CS2R R4, SRZ ;  /* 0x0000000000047805 */ /* 0x000fe2000001ff00 */
[----:B------:R-:W-:Y:S01]  /*c870*/  CS2R R46, SRZ ;  /* 0x00000000002e7805 */ /* 0x000fe2000001ff00 */
[----:B------:R-:W-:-:S05]  /*c880*/  CS2R R44, SRZ ;  /* 0x00000000002c7805 */ /* 0x000fca000001ff00 */
[C---:B------:R-:W-:Y:S01]  /*c890*/  @!P0 IMAD.SHL.U32 R0, R102.reuse, 0x2, RZ ;  /* 0x0000000266008824 */ /* 0x040fe200078e00ff */
[----:B------:R-:W-:-:S03]  /*c8a0*/  @!P0 SHF.L.U64.HI R13, R102, 0x1, R103 ;  /* 0x00000001660d8819 */ /* 0x000fc60000010267 */
[----:B------:R-:W-:Y:S01]  /*c8b0*/  @!P2 IMAD.SHL.U32 R12, R225, 0x8, RZ ;  /* 0x00000008e10ca824 */ /* 0x000fe200078e00ff */
[----:B------:R-:W-:-:S03]  /*c8c0*/  @!P0 IADD3 R24, P3, R20, R0, RZ ;  /* 0x0000000014188210 */ /* 0x000fc60007f7e0ff */
[----:B----4-:R-:W-:Y:S01]  /*c8d0*/  @!P2 IMAD.WIDE R18, R12, 0x2, R20 ;  /* 0x000000020c12a825 */ /* 0x010fe200078e0214 */
[----:B------:R-:W-:Y:S02]  /*c8e0*/  @!P0 IADD3.X R25, R21, R13, RZ, P3, !PT ;  /* 0x0000000d15198210 */ /* 0x000fe40001ffe4ff */
[----:B---3--:R-:W-:Y:S01]  /*c8f0*/  @!P0 IADD3 R22, P3, R2, R0, RZ ;  /* 0x0000000002168210 */ /* 0x008fe20007f7e0ff */
[----:B-1----:R-:W-:Y:S01]  /*c900*/  @!P2 IMAD.WIDE R16, R12, 0x2, R2 ;  /* 0x000000020c10a825 */ /* 0x002fe200078e0202 */
[----:B------:R-:W-:Y:S01]  /*c910*/  @!P1 SHF.L.U32 R0, R224, 0x3, RZ ;  /* 0x00000003e0009819 */ /* 0x000fe200000006ff */
[----:B------:R1:W5:Y:S01]  /*c920*/  @!P2 LD.E.128 R8, [R18.64] ;  /* 0x000000081208a980 */ /* 0x000362000c101d00 */
[----:B------:R-:W-:Y:S01]  /*c930*/  CS2R R42, SRZ ;  /* 0x00000000002a7805 */ /* 0x000fe2000001ff00 */
[----:B------:R-:W-:Y:S02]  /*c940*/  @!P0 IMAD.X R23, R3, 0x1, R13, P3 ;  /* 0x0000000103178824 */ /* 0x000fe400018e060d */
[C---:B------:R-:W-:Y:S01]  /*c950*/  @!P1 IMAD.WIDE R14, R0.reuse, 0x2, R20 ;  /* 0x00000002000e9825 */ /* 0x040fe200078e0214 */
[----:B------:R2:W5:Y:S01]  /*c960*/  @!P2 LD.E.128 R4, [R16.64] ;  /* 0x000000081004a980 */ /* 0x000562000c101d00 */
[----:B------:R-:W-:Y:S01]  /*c970*/  CS2R R40, SRZ ;  /* 0x0000000000287805 */ /* 0x000fe2000001ff00 */
[----:B------:R-:W-:Y:S01]  /*c980*/  CS2R R12, SRZ ;  /* 0x00000000000c7805 */ /* 0x000fe2000001ff00 */
[----:B------:R-:W-:Y:S01]  /*c990*/  @!P1 IMAD.WIDE R20, R0, 0x2, R2 ;  /* 0x0000000200149825 */ /* 0x000fe200078e0202 */
[----:B------:R3:W5:Y:S04]  /*c9a0*/  @!P1 LD.E.128 R44, [R14.64] ;  /* 0x000000080e2c9980 */ /* 0x000768000c101d00 */
[----:B------:R4:W5:Y:S01]  /*c9b0*/  @!P1 LD.E.128 R40, [R20.64] ;  /* 0x0000000814289980 */ /* 0x000962000c101d00 */
[----:B-1----:R-:W-:Y:S01]  /*c9c0*/  CS2R R18, SRZ ;  /* 0x0000000000127805 */ /* 0x002fe2000001ff00 */
[----:B--2---:R-:W-:Y:S01]  /*c9d0*/  CS2R R16, SRZ ;  /* 0x0000000000107805 */ /* 0x004fe2000001ff00 */
[----:B---3--:R-:W-:-:S05]  /*c9e0*/  CS2R R14, SRZ ;  /* 0x00000000000e7805 */ /* 0x008fca000001ff00 */
[----:B------:R4:W5:Y:S04]  /*c9f0*/  @!P0 LD.E.128 R16, [R24.64] ;  /* 0x0000000818108980 */ /* 0x000968000c101d00 */
[----:B------:R4:W5:Y:S02]  /*ca00*/  @!P0 LD.E.128 R12, [R22.64] ;  /* 0x00000008160c8980 */ /* 0x000964000c101d00 */
.L_x_1372:
[----:B--2---:R-:W-:Y:S05]  /*ca10*/  BSYNC B0 ;  /* 0x0000000000007941 */ /* 0x004fea0003800000 */
.L_x_1371:
[----:B------:R-:W-:Y:S01]  /*ca20*/  IADD3 R0, R30, 0x40, RZ ;  /* 0x000000401e007810 */ /* 0x000fe20007ffe0ff */
[----:B---3-5:R-:W-:Y:S01]  /*ca30*/  IMAD.MOV.U32 R2, RZ, RZ, R44 ;  /* 0x000000ffff027224 */ /* 0x028fe200078e002c */
[----:B----4-:R-:W-:Y:S01]  /*ca40*/  MOV R23, R15 ;  /* 0x0000000f00177202 */ /* 0x010fe20000000f00 */
[----:B------:R-:W-:Y:S01]  /*ca50*/  IMAD.MOV.U32 R20, RZ, RZ, R46 ;  /* 0x000000ffff147224 */ /* 0x000fe200078e002e */
[----:B------:R-:W-:Y:S01]  /*ca60*/  ISETP.GE.AND P0, PT, R0, R36, PT ;  /* 0x000000240000720c */ /* 0x000fe20003f06270 */
[----:B------:R-:W-:Y:S01]  /*ca70*/  IMAD.MOV.U32 R0, RZ, RZ, R45 ;  /* 0x000000ffff007224 */ /* 0x000fe200078e002d */
[----:B------:R2:W3:Y:S01]  /*ca80*/  SHFL.IDX PT, R21, R27, 0x1, 0x1c1f ;  /* 0x003c1f001b157f89 */ /* 0x0004e200000e0000 */
[----:B-1----:R-:W-:Y:S01]  /*ca90*/  IMAD.MOV.U32 R3, RZ, RZ, R47 ;  /* 0x000000ffff037224 */ /* 0x002fe200078e002f */
        /* <DEDUP_REMOVED lines=37> */
[----:B------:R2:W1:Y:S01]  /*ccf0*/  SHFL.IDX PT, R2, R29, 0x1, 0x1c1f ;  /* 0x003c1f001d027f89 */ /* 0x00046200000e0000 */
[----:B------:R-:W-:Y:S01]  /*cd00*/  PRMT R72, R3, 0x7610, R72 ;  /* 0x0000761003487816 */ /* 0x000fe20000000048 */
[----:B------:R-:W-:Y:S01]  /*cd10*/  CS2R R62, SRZ ;  /* 0x00000000003e7805 */ /* 0x000fe2000001ff00 */
[----:B------:R-:W-:Y:S01]  /*cd20*/  PRMT R37, R0, 0x5410, R22 ;  /* 0x0000541000257816 */ /* 0x000fe20000000016 */
[----:B------:R2:W4:Y:S01]  /*cd30*/  SHFL.IDX PT, R20, R28, 0x1, 0x1c1f ;  /* 0x003c1f001c147f89 */ /* 0x00052200000e0000 */
[----:B------:R-:W-:Y:S01]  /*cd40*/  CS2R R60, SRZ ;  /* 0x00000000003c7805 */ /* 0x000fe2000001ff00 */
[----:B------:R-:W-:Y:S01]  /*cd50*/  CS2R R58, SRZ ;  /* 0x00000000003a7805 */ /* 0x000fe2000001ff00 */
[----:B------:R-:W-:Y:S01]  /*cd60*/  CS2R R56, SRZ ;  /* 0x0000000000387805 */ /* 0x000fe2000001ff00 */
[----:B------:R2:W1:Y:S01]  /*cd70*/  SHFL.IDX PT, R3, R26, 0x1, 0x1c1f ;  /* 0x003c1f001a037f89 */ /* 0x00046200000e0000 */
[----:B------:R-:W-:Y:S01]  /*cd80*/  CS2R R50, SRZ ;  /* 0x0000000000327805 */ /* 0x000fe2000001ff00 */
[----:B------:R-:W-:Y:S01]  /*cd90*/  CS2R R48, SRZ ;  /* 0x0000000000307805 */ /* 0x000fe2000001ff00 */
[----:B------:R-:W-:Y:S05]  /*cda0*/  @P0 BRA `(.L_x_1374) ;  /* 0x0000021000000947 */ /* 0x000fea0003800000 */
[----:B---3--:R-:W-:Y:S01]  /*cdb0*/  ISETP.GE.AND P0, PT, R102, c[0x0][0x27c], PT ;  /* 0x00009f0066007a0c */ /* 0x008fe20003f06270 */
        /* <DEDUP_REMOVED lines=9> */
[----:B--2---:R-:W-:Y:S01]  /*ce50*/  @!P0 SHF.L.U64.HI R26, R102, 0x1, R103 ;  /* 0x00000001661a8819 */ /* 0x004fe20000010267 */
[----:B------:R-:W-:-:S03]  /*ce60*/  @!P2 IMAD.SHL.U32 R23, R225, 0x8, RZ ;  /* 0x00000008e117a824 */ /* 0x000fc600078e00ff */
[----:B----4-:R-:W-:Y:S01]  /*ce70*/  @!P0 IADD3 R24, P3, R20, R0, RZ ;  /* 0x0000000014188210 */ /* 0x010fe20007f7e0ff */
[----:B------:R-:W-:-:S03]  /*ce80*/  @!P2 IMAD.WIDE R32, R23, 0x2, R20 ;  /* 0x000000021720a825 */ /* 0x000fc600078e0214 */
[----:B------:R-:W-:Y:S01]  /*ce90*/  @!P0 IADD3.X R25, R21, R26, RZ, P3, !PT ;  /* 0x0000001a15198210 */ /* 0x000fe20001ffe4ff */
[----:B-1----:R-:W-:Y:S01]  /*cea0*/  @!P2 IMAD.WIDE R30, R23, 0x2, R2 ;  /* 0x00000002171ea825 */ /* 0x002fe200078e0202 */
[----:B------:R-:W-:Y:S01]  /*ceb0*/  @!P0 IADD3 R22, P3, R2, R0, RZ ;  /* 0x0000000002168210 */ /* 0x000fe20007f7e0ff */
[----:B------:R1:W5:Y:S01]  /*cec0*/  @!P2 LD.E.128 R52, [R32.64] ;  /* 0x000000082034a980 */ /* 0x000362000c101d00 */
[----:B------:R-:W-:Y:S01]  /*ced0*/  @!P1 SHF.L.U32 R0, R224, 0x3, RZ ;  /* 0x00000003e0009819 */ /* 0x000fe200000006ff */
[----:B------:R-:W-:Y:S01]  /*cee0*/  CS2R R62, SRZ ;  /* 0x00000000003e7805 */ /* 0x000fe2000001ff00 */
[----:B------:R-:W-:Y:S01]  /*cef0*/  CS2R R60, SRZ ;  /* 0x00000000003c7805 */ /* 0x000fe2000001ff00 */
[----:B------:R-:W-:Y:S01]  /*cf00*/  CS2R R34, SRZ ;  /* 0x0000000000227805 */ /* 0x000fe2000001ff00 */
[----:B------:R-:W-:Y:S01]  /*cf10*/  CS2R R50, SRZ ;  /* 0x0000000000327805 */ /* 0x000fe2000001ff00 */
[C---:B------:R-:W-:Y:S01]  /*cf20*/  @!P1 IMAD.WIDE R28, R0.reuse, 0x2, R20 ;  /* 0x00000002001c9825 */ /* 0x040fe200078e0214 */
[----:B------:R-:W-:Y:S01]  /*cf30*/  CS2R R48, SRZ ;  /* 0x0000000000307805 */ /* 0x000fe2000001ff00 */
[----:B------:R2:W5:Y:S02]  /*cf40*/  @!P2 LD.E.128 R56, [R30.64] ;  /* 0x000000081e38a980 */ /* 0x000564000c101d00 */
[----:B------:R-:W-:-:S02]  /*cf50*/  @!P1 IMAD.WIDE R20, R0, 0x2, R2 ;  /* 0x0000000200149825 */ /* 0x000fc400078e0202 */
[----:B------:R2:W5:Y:S02]  /*cf60*/  @!P1 LD.E.128 R64, [R28.64] ;  /* 0x000000081c409980 */ /* 0x000564000c101d00 */
[----:B------:R-:W-:Y:S02]  /*cf70*/  @!P0 IMAD.X R23, R3, 0x1, R26, P3 ;  /* 0x0000000103178824 */ /* 0x000fe400018e061a */
[----:B------:R2:W5:Y:S04]  /*cf80*/  @!P1 LD.E.128 R60, [R20.64] ;  /* 0x00000008143c9980 */ /* 0x000568000c101d00 */
[----:B------:R2:W5:Y:S01]  /*cf90*/  @!P0 LD.E.128 R48, [R22.64] ;  /* 0x0000000816308980 */ /* 0x000562000c101d00 */
[----:B-1----:R-:W-:-:S06]  /*cfa0*/  CS2R R32, SRZ ;  /* 0x0000000000207805 */ /* 0x002fcc000001ff00 */
[----:B------:R2:W5:Y:S02]  /*cfb0*/  @!P0 LD.E.128 R32, [R24.64] ;  /* 0x0000000818208980 */ /* 0x000564000c101d00 */
.L_x_1374:
[----:B---3--:R-:W-:Y:S05]  /*cfc0*/  BSYNC B0 ;  /* 0x0000000000007941 */ /* 0x008fea0003800000 */
.L_x_1373:
[----:B-1---5:R-:W-:Y:S01]  /*cfd0*/  IMAD.MOV.U32 R2, RZ, RZ, R64 ;  /* 0x000000ffff027224 */ /* 0x022fe200078e0040 */
[----:B------:R-:W-:Y:S01]  /*cfe0*/  MOV R0, R65 ;  /* 0x0000004100007202 */ /* 0x000fe20000000f00 */
[----:B--2-4-:R-:W-:Y:S01]  /*cff0*/  IMAD.MOV.U32 R20, RZ, RZ, R66 ;  /* 0x000000ffff147224 */ /* 0x014fe200078e0042 */
        /* <DEDUP_REMOVED lines=43> */
[----:B------:R-:W2:Y:S01]  /*d2b0*/  LDL R97, [R1+0x4c] ;  /* 0x00004c0001617983 */ /* 0x000ea20000100800 */
[----:B------:R-:W-:Y:S01]  /*d2c0*/  IMAD.MOV.U32 R2, RZ, RZ, c[0x0][0x27c] ;  /* 0x00009f00ff027624 */ /* 0x000fe200078e00ff */
[----:B------:R-:W-:Y:S02]  /*d2d0*/  SHF.R.U64 R12, R12, 0x10, R13 ;  /* 0x000000100c0c7819 */ /* 0x000fe4000000120d */
[----:B------:R-:W-:Y:S02]  /*d2e0*/  SHF.R.U64 R16, R16, 0x10, R17 ;  /* 0x0000001010107819 */ /* 0x000fe40000001211 */
[----:B------:R-:W-:Y:S02]  /*d2f0*/  LEA.HI R2, R2, R243, RZ, 0x1d ;  /* 0x000000f302027211 */ /* 0x000fe400078fe8ff */
[----:B------:R-:W-:Y:S02]  /*d300*/  SHF.R.U32.HI R3, RZ, 0x10, R13 ;  /* 0x00000010ff037819 */ /* 0x000fe4000001160d */
[----:B------:R-:W-:-:S02]  /*d310*/  SHF.R.S32.HI R0, RZ, 0x1f, R2 ;  /* 0x0000001fff007819 */ /* 0x000fc40000011402 */
[----:B------:R-:W-:Y:S02]  /*d320*/  SHF.R.U64 R18, R18, 0x10, R19 ;  /* 0x0000001012127819 */ /* 0x000fe40000001213 */
[----:B------:R-:W-:Y:S01]  /*d330*/  LEA.HI R0, R0, R2, RZ, 0x3 ;  /* 0x0000000200007211 */ /* 0x000fe200078f18ff */
[----:B------:R-:W-:Y:S01]  /*d340*/  IMAD.SHL.U32 R2, R2, 0x8, RZ ;  /* 0x0000000802027824 */ /* 0x000fe200078e00ff */
[----:B------:R-:W-:Y:S02]  /*d350*/  PRMT R13, R37, 0x5432, R12 ;  /* 0x00005432250d7816 */ /* 0x000fe4000000000c */
[--C-:B------:R-:W-:Y:S01]  /*d360*/  SHF.R.U64 R14, R14, 0x10, R15.reuse ;  /* 0x000000100e0e7819 */ /* 0x100fe2000000120f */
[----:B------:R-:W-:Y:S01]  /*d370*/  IMAD.SHL.U32 R0, R0, 0x400, RZ ;  /* 0x0000040000007824 */ /* 0x000fe200078e00ff */
[----:B------:R-:W-:Y:S02]  /*d380*/  LOP3.LUT R2, R226, 0x38, R2, 0xf8, !PT ;  /* 0x00000038e2027812 */ /* 0x000fe400078ef802 */
[----:B------:R-:W-:-:S02]  /*d390*/  SHF.R.U32.HI R29, RZ, 0x10, R15 ;  /* 0x00000010ff1d7819 */ /* 0x000fc4000001160f */
[----:B------:R-:W-:Y:S02]  /*d3a0*/  LOP3.LUT R2, R2, R227, RZ, 0x3c, !PT ;  /* 0x000000e302027212 */ /* 0x000fe400078e3cff */
[----:B------:R-:W-:Y:S02]  /*d3b0*/  LOP3.LUT R0, R0, 0x7fffe000, RZ, 0xc0, !PT ;  /* 0x7fffe00000007812 */ /* 0x000fe400078ec0ff */
[----:B------:R-:W-:Y:S02]  /*d3c0*/  PRMT R15, R37, 0x5410, R3 ;  /* 0x00005410250f7816 */ /* 0x000fe40000000003 */
[----:B------:R-:W-:Y:S02]  /*d3d0*/  IADD3 R0, R2, R0, R228 ;  /* 0x0000000002007210 */ /* 0x000fe40007ffe0e4 */
[----:B------:R-:W-:Y:S01]  /*d3e0*/  SHF.R.U32.HI R2, RZ, 0x10, R19 ;  /* 0x00000010ff027819 */ /* 0x000fe20000011613 */
[----:B------:R-:W-:Y:S01]  /*d3f0*/  IMAD.U32 R31, R15, 0x10000, RZ ;  /* 0x000100000f1f7824 */ /* 0x000fe200078e00ff */
[----:B------:R-:W-:Y:S01]  /*d400*/  PRMT R19, R39, 0x5432, R18 ;  /* 0x0000543227137816 */ /* 0x000fe20000000012 */
[----:B------:R-:W-:Y:S01]  /*d410*/  IMAD.SHL.U32 R30, R0, 0x2, RZ ;  /* 0x00000002001e7824 */ /* 0x000fe200078e00ff */
[----:B------:R-:W-:Y:S01]  /*d420*/  SHF.R.U32.HI R0, RZ, 0x10, R17 ;  /* 0x00000010ff007819 */ /* 0x000fe20000011611 */
[----:B------:R-:W-:Y:S01]  /*d430*/  IMAD.U32 R18, R13, 0x10000, RZ ;  /* 0x000100000d127824 */ /* 0x000fe200078e00ff */
[----:B------:R-:W-:-:S02]  /*d440*/  PRMT R17, R38, 0x5432, R16 ;  /* 0x0000543226117816 */ /* 0x000fc40000000010 */
[----:B------:R-:W1:Y:S01]  /*d450*/  LDS.128 R20, [R30+0xc100] ;  /* 0x00c100001e147984 */ /* 0x000e620000000c00 */
[----:B------:R-:W-:Y:S02]  /*d460*/  PRMT R16, R38, 0x5410, R0 ;  /* 0x0000541026107816 */ /* 0x000fe40000000000 */
[----:B------:R-:W-:Y:S01]  /*d470*/  IMAD.U32 R12, R17, 0x10000, RZ ;  /* 0x00010000110c7824 */ /* 0x000fe200078e00ff */
[----:B------:R-:W-:Y:S02]  /*d480*/  PRMT R28, R39, 0x5410, R2 ;  /* 0x00005410271c7816 */ /* 0x000fe40000000002 */
[----:B------:R-:W-:Y:S02]  /*d490*/  LOP3.LUT R17, R17, 0xffff0000, RZ, 0xc0, !PT ;  /* 0xffff000011117812 */ /* 0x000fe400078ec0ff */
[----:B------:R-:W-:Y:S02]  /*d4a0*/  LOP3.LUT R15, R15, 0xffff0000, RZ, 0xc0, !PT ;  /* 0xffff00000f0f7812 */ /* 0x000fe400078ec0ff */
[----:B------:R-:W-:-:S02]  /*d4b0*/  PRMT R14, R68, 0x5432, R14 ;  /* 0x00005432440e7816 */ /* 0x000fc4000000000e */
[----:B-1----:R-:W-:-:S05]  /*d4c0*/  SHF.L.U32 R0, R20, 0x10, RZ ;  /* 0x0000001014007819 */ /* 0x002fca00000006ff */
[C---:B------:R-:W-:Y:S02]  /*d4d0*/  FMUL.FTZ R3, R0.reuse, R18 ;  /* 0x0000001200037220 */ /* 0x040fe40000410000 */
[----:B------:R-:W-:Y:S01]  /*d4e0*/  FMUL.FTZ R0, R0, R12 ;  /* 0x0000000c00007220 */ /* 0x000fe20000410000 */
[----:B--2---:R-:W1:Y:S02]  /*d4f0*/  LDS.128 R24, [R97] ;  /* 0x0000000061187984 */ /* 0x004e640000000c00 */
[----:B-1----:R-:W-:-:S04]  /*d500*/  IMAD.U32 R2, R24, 0x10000, RZ ;  /* 0x0001000018027824 */ /* 0x002fc800078e00ff */
[C---:B------:R-:W-:Y:S01]  /*d510*/  FFMA.FTZ R38, R2.reuse, R18, R0 ;  /* 0x0000001202267223 */ /* 0x040fe20000010000 */
[----:B------:R-:W-:Y:S01]  /*d520*/  SHF.L.U32 R0, R21, 0x10, RZ ;  /* 0x0000001015007819 */ /* 0x000fe200000006ff */
[----:B------:R-:W-:Y:S01]  /*d530*/  FFMA.FTZ R39, R2, R12, -R3 ;  /* 0x0000000c02277223 */ /* 0x000fe20000010803 */
[----:B------:R-:W-:Y:S01]  /*d540*/  PRMT R18, R68, 0x5410, R29 ;  /* 0x0000541044127816 */ /* 0x000fe2000000001d */
[----:B------:R-:W-:Y:S02]  /*d550*/  IMAD.U32 R12, R16, 0x10000, RZ ;  /* 0x00010000100c7824 */ /* 0x000fe400078e00ff */
[C---:B------:R-:W-:Y:S02]  /*d560*/  FMUL.FTZ R3, R0.reuse, R31 ;  /* 0x0000001f00037220 */ /* 0x040fe40000410000 */
[----:B------:R-:W-:Y:S02]  /*d570*/  IMAD.U32 R2, R25, 0x10000, RZ ;  /* 0x0001000019027824 */ /* 0x000fe400078e00ff */
[----:B------:R-:W-:-:S02]  /*d580*/  FMUL.FTZ R0, R0, R12 ;  /* 0x0000000c00007220 */ /* 0x000fc40000410000 */
[C---:B------:R-:W-:Y:S02]  /*d590*/  FFMA.FTZ R37, R2.reuse, R12, -R3 ;  /* 0x0000000c02257223 */ /* 0x040fe40000010803 */
[----:B------:R-:W-:Y:S01]  /*d5a0*/  FFMA.FTZ R31, R2, R31, R0 ;  /* 0x0000001f021f7223 */ /* 0x000fe20000010000 */
[----:B------:R-:W-:Y:S01]  /*d5b0*/  SHF.L.U32 R0, R23, 0x10, RZ ;  /* 0x0000001017007819 */ /* 0x000fe200000006ff */
[C---:B------:R-:W-:Y:S01]  /*d5c0*/  IMAD.U32 R29, R18.reuse, 0x10000, RZ ;  /* 0x00010000121d7824 */ /* 0x040fe200078e00ff */
[----:B------:R-:W-:Y:S01]  /*d5d0*/  LOP3.LUT R18, R18, 0xffff0000, RZ, 0xc0, !PT ;  /* 0xffff000012127812 */ /* 0x000fe200078ec0ff */
[----:B------:R-:W-:Y:S02]  /*d5e0*/  IMAD.U32 R12, R28, 0x10000, RZ ;  /* 0x000100001c0c7824 */ /* 0x000fe400078e00ff */
[----:B------:R-:W-:Y:S02]  /*d5f0*/  IMAD.U32 R2, R27, 0x10000, RZ ;  /* 0x000100001b027824 */ /* 0x000fe400078e00ff */
[----:B------:R-:W-:-:S02]  /*d600*/  FMUL.FTZ R3, R0, R29 ;  /* 0x0000001d00037220 */ /* 0x000fc40000410000 */
[-C--:B------:R-:W-:Y:S02]  /*d610*/  FMUL.FTZ R0, R0, R12.reuse ;  /* 0x0000000c00007220 */ /* 0x080fe40000410000 */
[C---:B------:R-:W-:Y:S01]  /*d620*/  FFMA.FTZ R36, R2.reuse, R12, -R3 ;  /* 0x0000000c02247223 */ /* 0x040fe20000010803 */
[----:B------:R-:W-:Y:S01]  /*d630*/  LOP3.LUT R3, R25, 0xffff0000, RZ, 0xc0, !PT ;  /* 0xffff000019037812 */ /* 0x000fe200078ec0ff */
[----:B------:R-:W-:Y:S01]  /*d640*/  FFMA.FTZ R29, R2, R29, R0 ;  /* 0x0000001d021d7223 */ /* 0x000fe20000010000 */
[----:B------:R-:W-:Y:S02]  /*d650*/  LOP3.LUT R25, R13, 0xffff0000, RZ, 0xc0, !PT ;  /* 0xffff00000d197812 */ /* 0x000fe400078ec0ff */
[----:B------:R-:W-:Y:S02]  /*d660*/  LOP3.LUT R2, R20, 0xffff0000, RZ, 0xc0, !PT ;  /* 0xffff000014027812 */ /* 0x000fe400078ec0ff */
[----:B------:R-:W-:Y:S02]  /*d670*/  LOP3.LUT R12, R24, 0xffff0000, RZ, 0xc0, !PT ;  /* 0xffff0000180c7812 */ /* 0x000fe400078ec0ff */
[----:B------:R-:W-:Y:S01]  /*d680*/  LOP3.LUT R0, R21, 0xffff0000, RZ, 0xc0, !PT ;  /* 0xffff000015007812 */ /* 0x000fe200078ec0ff */
[----:B------:R-:W-:-:S02]  /*d690*/  FMUL.FTZ R13, R2, R25 ;  /* 0x00000019020d7220 */ /* 0x000fc40000410000 */
[-C--:B------:R-:W-:Y:S02]  /*d6a0*/  FMUL.FTZ R2, R2, R17.reuse ;  /* 0x0000001102027220 */ /* 0x080fe40000410000 */
[----:B------:R-:W-:Y:S01]  /*d6b0*/  FFMA.FTZ R24, R12, R17, -R13 ;  /* 0x000000110c187223 */ /* 0x000fe2000001080d */
[----:B------:R-:W-:Y:S01]  /*d6c0*/  LOP3.LUT R13, R16, 0xffff0000, RZ, 0xc0, !PT ;  /* 0xffff0000100d7812 */ /* 0x000fe200078ec0ff */
[----:B------:R-:W-:Y:S02]  /*d6d0*/  FFMA.FTZ R12, R12, R25, R2 ;  /* 0x000000190c0c7223 */ /* 0x000fe40000010002 */
[C---:B------:R-:W-:Y:S02]  /*d6e0*/  FMUL.FTZ R2, R0.reuse, R15 ;  /* 0x0000000f00027220 */ /* 0x040fe40000410000 */
[-C--:B------:R-:W-:Y:S01]  /*d6f0*/  FMUL.FTZ R0, R0, R13.reuse ;  /* 0x0000000d00007220 */ /* 0x080fe20000410000 */
[----:B------:R-:W-:Y:S01]  /*d700*/  F2FP.BF16.PACK_AB R12, R12, R38 ;  /* 0x000000260c0c723e */ /* 0x000fe200000010ff */
[----:B------:R-:W-:-:S02]  /*d710*/  FFMA.FTZ R17, R3, R13, -R2 ;  /* 0x0000000d03117223 */ /* 0x000fc40000010802 */
[----:B------:R-:W-:Y:S01]  /*d720*/  FFMA.FTZ R13, R3, R15, R0 ;  /* 0x0000000f030d7223 */ /* 0x000fe20000010000 */
[----:B------:R-:W-:Y:S01]  /*d730*/  SHF.L.U32 R0, R22, 0x10, RZ ;  /* 0x0000001016007819 */ /* 0x000fe200000006ff */
[----:B------:R-:W-:Y:S01]  /*d740*/  IMAD.U32 R16, R14, 0x10000, RZ ;  /* 0x000100000e107824 */ /* 0x000fe200078e00ff */
[----:B------:R-:W-:Y:S01]  /*d750*/  F2FP.BF16.PACK_AB R17, R17, R37 ;  /* 0x000000251111723e */ /* 0x000fe200000010ff */
[----:B------:R-:W-:Y:S01]  /*d760*/  IMAD.U32 R15, R19, 0x10000, RZ ;  /* 0x00010000130f7824 */ /* 0x000fe200078e00ff */
[----:B------:R-:W-:Y:S01]  /*d770*/  F2FP.BF16.PACK_AB R13, R13, R31 ;  /* 0x0000001f0d0d723e */ /* 0x000fe200000010ff */
[----:B------:R-:W-:Y:S02]  /*d780*/  FMUL.FTZ R3, R0, R16 ;  /* 0x0000001000037220 */ /* 0x000fe40000410000 */
[----:B------:R-:W-:Y:S02]  /*d790*/  IMAD.U32 R2, R26, 0x10000, RZ ;  /* 0x000100001a027824 */ /* 0x000fe400078e00ff */
[----:B------:R-:W-:-:S02]  /*d7a0*/  FMUL.FTZ R0, R0, R15 ;  /* 0x0000000f00007220 */ /* 0x000fc40000410000 */
[C---:B------:R-:W-:Y:S02]  /*d7b0*/  FFMA.FTZ R21, R2.reuse, R15, -R3 ;  /* 0x0000000f02157223 */ /* 0x040fe40000010803 */
[----:B------:R-:W-:Y:S01]  /*d7c0*/  FFMA.FTZ R20, R2, R16, R0 ;  /* 0x0000001002147223 */ /* 0x000fe20000010000 */
[----:B------:R-:W-:Y:S02]  /*d7d0*/  LOP3.LUT R16, R14, 0xffff0000, RZ, 0xc0, !PT ;  /* 0xffff00000e107812 */ /* 0x000fe400078ec0ff */
[----:B------:R-:W-:Y:S02]  /*d7e0*/  LOP3.LUT R0, R22, 0xffff0000, RZ, 0xc0, !PT ;  /* 0xffff000016007812 */ /* 0x000fe400078ec0ff */
[----:B------:R-:W-:Y:S02]  /*d7f0*/  LOP3.LUT R14, R19, 0xffff0000, RZ, 0xc0, !PT ;  /* 0xffff0000130e7812 */ /* 0x000fe400078ec0ff */
[----:B------:R-:W-:Y:S01]  /*d800*/  LOP3.LUT R2, R26, 0xffff0000, RZ, 0xc0, !PT ;  /* 0xffff00001a027812 */ /* 0x000fe200078ec0ff */
[----:B------:R-:W-:-:S02]  /*d810*/  FMUL.FTZ R3, R0, R16 ;  /* 0x0000001000037220 */ /* 0x000fc40000410000 */
[-C--:B------:R-:W-:Y:S02]  /*d820*/  FMUL.FTZ R0, R0, R14.reuse ;  /* 0x0000000e00007220 */ /* 0x080fe40000410000 */
[C---:B------:R-:W-:Y:S02]  /*d830*/  FFMA.FTZ R15, R2.reuse, R14, -R3 ;  /* 0x0000000e020f7223 */ /* 0x040fe40000010803 */
[----:B------:R-:W-:Y:S01]  /*d840*/  FFMA.FTZ R14, R2, R16, R0 ;  /* 0x00000010020e7223 */ /* 0x000fe20000010000 */
[----:B------:R-:W-:Y:S02]  /*d850*/  LOP3.LUT R2, R23, 0xffff0000, RZ, 0xc0, !PT ;  /* 0xffff000017027812 */ /* 0x000fe400078ec0ff */
[----:B------:R-:W-:Y:S02]  /*d860*/  LOP3.LUT R16, R28, 0xffff0000, RZ, 0xc0, !PT ;  /* 0xffff00001c107812 */ /* 0x000fe400078ec0ff */
[----:B------:R-:W-:Y:S01]  /*d870*/  LOP3.LUT R0, R27, 0xffff0000, RZ, 0xc0, !PT ;  /* 0xffff00001b007812 */ /* 0x000fe200078ec0ff */
[----:B------:R-:W-:Y:S01]  /*d880*/  FMUL.FTZ R3, R2, R18 ;  /* 0x0000001202037220 */ /* 0x000fe20000410000 */
[----:B------:R-:W-:Y:S01]  /*d890*/  F2FP.BF16.PACK_AB R14, R14, R20 ;  /* 0x000000140e0e723e */ /* 0x000fe200000010ff */
[----:B------:R-:W-:-:S02]  /*d8a0*/  FMUL.FTZ R2, R2, R16 ;  /* 0x0000001002027220 */ /* 0x000fc40000410000 */
[----:B------:R-:W-:Y:S01]  /*d8b0*/  FFMA.FTZ R3, R0, R16, -R3 ;  /* 0x0000001000037223 */ /* 0x000fe20000010803 */
[----:B------:R-:W-:Y:S01]  /*d8c0*/  F2FP.BF16.PACK_AB R16, R24, R39 ;  /* 0x000000271810723e */ /* 0x000fe200000010ff */
[----:B------:R-:W-:Y:S01]  /*d8d0*/  FFMA.FTZ R2, R0, R18, R2 ;  /* 0x0000001200027223 */ /* 0x000fe20000010002 */
[----:B------:R-:W-:Y:S02]  /*d8e0*/  F2FP.BF16.PACK_AB R18, R15, R21 ;  /* 0x000000150f12723e */ /* 0x000fe400000010ff */
[----:B------:R-:W-:Y:S02]  /*d8f0*/  F2FP.BF16.PACK_AB R19, R3, R36 ;  /* 0x000000240313723e */ /* 0x000fe400000010ff */
[----:B------:R-:W-:-:S03]  /*d900*/  F2FP.BF16.PACK_AB R15, R2, R29 ;  /* 0x0000001d020f723e */ /* 0x000fc600000010ff */
[----:B------:R1:W-:Y:S04]  /*d910*/  STS.128 [R97], R16 ;  /* 0x0000001061007388 */ /* 0x0003e80000000c00 */
[----:B------:R1:W-:Y:S02]  /*d920*/  STS.128 [R30+0xc100], R12 ;  /* 0x00c1000c1e007388 */ /* 0x0003e40000000c00 */
.L_x_1378:
[----:B------:R-:W-:Y:S05]  /*d930*/  BSYNC B0 ;  /* 0x0000000000007941 */ /* 0x000fea0003800000 */
.L_x_1377:
[----:B------:R-:W-:Y:S01]  /*d940*/  ISETP.GE.AND P0, PT, R106, c[0x0][0x27c], PT ;  /* 0x00009f006a007a0c */ /* 0x000fe20003f06270 */
[----:B------:R-:W-:-:S12]  /*d950*/  BSSY B0, `(.L_x_1379) ;  /* 0x000006a000007945 */ /* 0x000fd80003800000 */
[----:B------:R-:W-:Y:S05]  /*d960*/  @P0 BRA `(.L_x_1380) ;  /* 0x0000068000000947 */ /* 0x000fea0003800000 */
[----:B-1----:R-:W2:Y:S01]  /*d970*/  LDL R30, [R1+0x48] ;  /* 0x00004800011e7983 */ /* 0x002ea20000100800 */
[----:B------:R-:W-:Y:S01]  /*d980*/  IMAD.MOV.U32 R0, RZ, RZ, c[0x0][0x27c] ;  /* 0x00009f00ff007624 */ /* 0x000fe200078e00ff */
[----:B------:R-:W-:-:S04]  /*d990*/  SHF.R.U64 R6, R6, 0x10, R7 ;  /* 0x0000001006067819 */ /* 0x000fc80000001207 */
[----:B------:R-:W-:-:S04]  /*d9a0*/  LEA.HI R0, R0, R225, RZ, 0x1d ;  /* 0x000000e100007211 */ /* 0x000fc800078fe8ff */
[----:B------:R-:W-:Y:S01]  /*d9b0*/  SHF.R.S32.HI R2, RZ, 0x1f, R0 ;  /* 0x0000001fff027819 */ /* 0x000fe20000011400 */
[----:B------:R-:W-:-:S03]  /*d9c0*/  IMAD.SHL.U32 R3, R0, 0x8, RZ ;  /* 0x0000000800037824 */ /* 0x000fc600078e00ff */
[----:B------:R-:W-:Y:S02]  /*d9d0*/  LEA.HI R0, R2, R0, RZ, 0x3 ;  /* 0x0000000002007211 */ /* 0x000fe400078f18ff */
[----:B------:R-:W-:Y:S02]  /*d9e0*/  LOP3.LUT R2, R226, 0x38, R3, 0xf8, !PT ;  /* 0x00000038e2027812 */ /* 0x000fe400078ef803 */
[----:B------:R-:W-:Y:S01]  /*d9f0*/  SHF.R.U64 R3, R4, 0x10, R5 ;  /* 0x0000001004037819 */ /* 0x000fe20000001205 */
[----:B------:R-:W-:Y:S01]  /*da00*/  IMAD.SHL.U32 R0, R0, 0x400, RZ ;  /* 0x0000040000007824 */ /* 0x000fe200078e00ff */
[----:B------:R-:W-:Y:S02]  /*da10*/  LOP3.LUT R2, R2, R227, RZ, 0x3c, !PT ;  /* 0x000000e302027212 */ /* 0x000fe400078e3cff */
[----:B------:R-:W-:Y:S02]  /*da20*/  PRMT R3, R70, 0x5410, R3 ;  /* 0x0000541046037816 */ /* 0x000fe40000000003 */
[----:B------:R-:W-:-:S03]  /*da30*/  LOP3.LUT R0, R0, 0x7fffe000, RZ, 0xc0, !PT ;  /* 0x7fffe00000007812 */ /* 0x000fc600078ec0ff */
[----:B------:R-:W-:Y:S01]  /*da40*/  IMAD.U32 R20, R3, 0x10000, RZ ;  /* 0x0001000003147824 */ /* 0x000fe200078e00ff */
[----:B------:R-:W-:-:S05]  /*da50*/  IADD3 R0, R2, R0, R228 ;  /* 0x0000000002007210 */ /* 0x000fca0007ffe0e4 */
[----:B------:R-:W-:Y:S01]  /*da60*/  IMAD.SHL.U32 R22, R0, 0x2, RZ ;  /* 0x0000000200167824 */ /* 0x000fe200078e00ff */
[--C-:B------:R-:W-:Y:S02]  /*da70*/  SHF.R.U64 R0, R8, 0x10, R9.reuse ;  /* 0x0000001008007819 */ /* 0x100fe40000001209 */
[----:B------:R-:W-:Y:S02]  /*da80*/  SHF.R.U32.HI R8, RZ, 0x10, R9 ;  /* 0x00000010ff087819 */ /* 0x000fe40000011609 */
[----:B------:R-:W1:Y:S01]  /*da90*/  LDS.128 R12, [R22+0xc100] ;  /* 0x00c10000160c7984 */ /* 0x000e620000000c00 */
[C---:B------:R-:W-:Y:S02]  /*daa0*/  PRMT R4, R71.reuse, 0x5410, R0 ;  /* 0x0000541047047816 */ /* 0x040fe40000000000 */
[----:B------:R-:W-:Y:S02]  /*dab0*/  SHF.R.U32.HI R9, RZ, 0x10, R5 ;  /* 0x00000010ff097819 */ /* 0x000fe40000011605 */
[----:B------:R-:W-:Y:S01]  /*dac0*/  PRMT R8, R71, 0x5432, R8 ;  /* 0x0000543247087816 */ /* 0x000fe20000000008 */
[----:B------:R-:W-:Y:S01]  /*dad0*/  IMAD.U32 R21, R4, 0x10000, RZ ;  /* 0x0001000004157824 */ /* 0x000fe200078e00ff */
[----:B-1----:R-:W-:-:S05]  /*dae0*/  SHF.L.U32 R0, R12, 0x10, RZ ;  /* 0x000000100c007819 */ /* 0x002fca00000006ff */
[C---:B------:R-:W-:Y:S02]  /*daf0*/  FMUL.FTZ R5, R0.reuse, R20 ;  /* 0x0000001400057220 */ /* 0x040fe40000410000 */
[----:B------:R-:W-:Y:S01]  /*db00*/  FMUL.FTZ R0, R0, R21 ;  /* 0x0000001500007220 */ /* 0x000fe20000410000 */
[----:B--2---:R-:W1:Y:S02]  /*db10*/  LDS.128 R16, [R30] ;  /* 0x000000001e107984 */ /* 0x004e640000000c00 */
[----:B-1----:R-:W-:-:S04]  /*db20*/  IMAD.U32 R2, R16, 0x10000, RZ ;  /* 0x0001000010027824 */ /* 0x002fc800078e00ff */
[----:B------:R-:W-:Y:S01]  /*db30*/  FFMA.FTZ R29, R2, R21, -R5 ;  /* 0x00000015021d7223 */ /* 0x000fe20000010805 */
[----:B------:R-:W-:Y:S01]  /*db40*/  PRMT R5, R70, 0x5432, R9 ;  /* 0x0000543246057816 */ /* 0x000fe20000000009 */
[----:B------:R-:W-:Y:S01]  /*db50*/  FFMA.FTZ R27, R2, R20, R0 ;  /* 0x00000014021b7223 */ /* 0x000fe20000010000 */
[----:B------:R-:W-:Y:S01]  /*db60*/  SHF.L.U32 R0, R13, 0x10, RZ ;  /* 0x000000100d007819 */ /* 0x000fe200000006ff */
[----:B------:R-:W-:Y:S02]  /*db70*/  IMAD.U32 R20, R8, 0x10000, RZ ;  /* 0x0001000008147824 */ /* 0x000fe400078e00ff */
[----:B------:R-:W-:Y:S02]  /*db80*/  IMAD.U32 R21, R5, 0x10000, RZ ;  /* 0x0001000005157824 */ /* 0x000fe400078e00ff */
[----:B------:R-:W-:Y:S02]  /*db90*/  IMAD.U32 R2, R17, 0x10000, RZ ;  /* 0x0001000011027824 */ /* 0x000fe400078e00ff */
[----:B------:R-:W-:-:S02]  /*dba0*/  FMUL.FTZ R9, R0, R21 ;  /* 0x0000001500097220 */ /* 0x000fc40000410000 */
[-C--:B------:R-:W-:Y:S02]  /*dbb0*/  FMUL.FTZ R0, R0, R20.reuse ;  /* 0x0000001400007220 */ /* 0x080fe40000410000 */
[C---:B------:R-:W-:Y:S02]  /*dbc0*/  FFMA.FTZ R26, R2.reuse, R20, -R9 ;  /* 0x00000014021a7223 */ /* 0x040fe40000010809 */
[----:B------:R-:W-:Y:S01]  /*dbd0*/  FFMA.FTZ R25, R2, R21, R0 ;  /* 0x0000001502197223 */ /* 0x000fe20000010000 */
[----:B------:R-:W-:Y:S02]  /*dbe0*/  SHF.R.U32.HI R2, RZ, 0x10, R7 ;  /* 0x00000010ff027819 */ /* 0x000fe40000011607 */
[----:B------:R-:W-:Y:S02]  /*dbf0*/  SHF.R.U32.HI R0, RZ, 0x10, R11 ;  /* 0x00000010ff007819 */ /* 0x000fe4000001160b */
[C---:B------:R-:W-:Y:S01]  /*dc00*/  PRMT R9, R72.reuse, 0x5410, R2 ;  /* 0x0000541048097816 */ /* 0x040fe20000000002 */
[----:B------:R-:W-:Y:S01]  /*dc10*/  IMAD.U32 R2, R19, 0x10000, RZ ;  /* 0x0001000013027824 */ /* 0x000fe200078e00ff */
[----:B------:R-:W-:-:S02]  /*dc20*/  PRMT R20, R72, 0x5432, R0 ;  /* 0x0000543248147816 */ /* 0x000fc40000000000 */
[----:B------:R-:W-:Y:S01]  /*dc30*/  SHF.L.U32 R0, R15, 0x10, RZ ;  /* 0x000000100f007819 */ /* 0x000fe200000006ff */
[----:B------:R-:W-:Y:S01]  /*dc40*/  IMAD.U32 R28, R9, 0x10000, RZ ;  /* 0x00010000091c7824 */ /* 0x000fe200078e00ff */
[----:B------:R-:W-:Y:S01]  /*dc50*/  LOP3.LUT R7, R5, 0xffff0000, RZ, 0xc0, !PT ;  /* 0xffff000005077812 */ /* 0x000fe200078ec0ff */
[----:B------:R-:W-:Y:S01]  /*dc60*/  IMAD.U32 R23, R20, 0x10000, RZ ;  /* 0x0001000014177824 */ /* 0x000fe200078e00ff */
[----:B------:R-:W-:Y:S01]  /*dc70*/  LOP3.LUT R5, R8, 0xffff0000, RZ, 0xc0, !PT ;  /* 0xffff000008057812 */ /* 0x000fe200078ec0ff */
[CC--:B------:R-:W-:Y:S02]  /*dc80*/  FMUL.FTZ R21, R0.reuse, R28.reuse ;  /* 0x0000001c00157220 */ /* 0x0c0fe40000410000 */
[-C--:B------:R-:W-:Y:S02]  /*dc90*/  FMUL.FTZ R0, R0, R23.reuse ;  /* 0x0000001700007220 */ /* 0x080fe40000410000 */
[----:B------:R-:W-:Y:S01]  /*dca0*/  FFMA.FTZ R24, R2, R23, -R21 ;  /* 0x0000001702187223 */ /* 0x000fe20000010815 */
[----:B------:R-:W-:Y:S01]  /*dcb0*/  LOP3.LUT R21, R4, 0xffff0000, RZ, 0xc0, !PT ;  /* 0xffff000004157812 */ /* 0x000fe200078ec0ff */
[----:B------:R-:W-:Y:S01]  /*dcc0*/  FFMA.FTZ R23, R2, R28, R0 ;  /* 0x0000001c02177223 */ /* 0x000fe20000010000 */
[----:B------:R-:W-:-:S02]  /*dcd0*/  LOP3.LUT R4, R3, 0xffff0000, RZ, 0xc0, !PT ;  /* 0xffff000003047812 */ /* 0x000fc400078ec0ff */
[----:B------:R-:W-:Y:S02]  /*dce0*/  LOP3.LUT R0, R12, 0xffff0000, RZ, 0xc0, !PT ;  /* 0xffff00000c007812 */ /* 0x000fe400078ec0ff */
[----:B------:R-:W-:-:S03]  /*dcf0*/  LOP3.LUT R2, R16, 0xffff0000, RZ, 0xc0, !PT ;  /* 0xffff000010027812 */ /* 0x000fc600078ec0ff */
[CC--:B------:R-:W-:Y:S02]  /*dd00*/  FMUL.FTZ R3, R0.reuse, R4.reuse ;  /* 0x0000000400037220 */ /* 0x0c0fe40000410000 */
[-C--:B------:R-:W-:Y:S02]  /*dd10*/  FMUL.FTZ R0, R0, R21.reuse ;  /* 0x0000001500007220 */ /* 0x080fe40000410000 */
[C---:B------:R-:W-:Y:S02]  /*dd20*/  FFMA.FTZ R21, R2.reuse, R21, -R3 ;  /* 0x0000001502157223 */ /* 0x040fe40000010803 */
[----:B------:R-:W-:Y:S01]  /*dd30*/  FFMA.FTZ R16, R2, R4, R0 ;  /* 0x0000000402107223 */ /* 0x000fe20000010000 */
[----:B------:R-:W-:Y:S02]  /*dd40*/  LOP3.LUT R2, R13, 0xffff0000, RZ, 0xc0, !PT ;  /* 0xffff00000d027812 */ /* 0x000fe400078ec0ff */
[----:B------:R-:W-:Y:S02]  /*dd50*/  LOP3.LUT R0, R17, 0xffff0000, RZ, 0xc0, !PT ;  /* 0xffff000011007812 */ /* 0x000fe400078ec0ff */
[----:B------:R-:W-:Y:S01]  /*dd60*/  SHF.R.U64 R4, R10, 0x10, R11 ;  /* 0x000000100a047819 */ /* 0x000fe2000000120b */
[C---:B------:R-:W-:Y:S01]  /*dd70*/  FMUL.FTZ R3, R2.reuse, R7 ;  /* 0x0000000702037220 */ /* 0x040fe20000410000 */
[----:B------:R-:W-:Y:S01]  /*dd80*/  F2FP.BF16.PACK_AB R8, R21, R29 ;  /* 0x0000001d1508723e */ /* 0x000fe200000010ff */
[----:B------:R-:W-:-:S02]  /*dd90*/  FMUL.FTZ R2, R2, R5 ;  /* 0x0000000502027220 */ /* 0x000fc40000410000 */
[----:B------:R-:W-:Y:S01]  /*dda0*/  FFMA.FTZ R13, R0, R5, -R3 ;  /* 0x00000005000d7223 */ /* 0x000fe20000010803 */
[----:B------:R-:W-:Y:S01]  /*ddb0*/  SHF.L.U32 R3, R14, 0x10, RZ ;  /* 0x000000100e037819 */ /* 0x000fe200000006ff */
[----:B------:R-:W-:Y:S01]  /*ddc0*/  FFMA.FTZ R12, R0, R7, R2 ;  /* 0x00000007000c7223 */ /* 0x000fe20000010002 */
[C---:B------:R-:W-:Y:S02]  /*ddd0*/  PRMT R0, R74.reuse, 0x5410, R6 ;  /* 0x000054104a007816 */ /* 0x040fe40000000006 */
[----:B------:R-:W-:Y:S01]  /*dde0*/  PRMT R2, R74, 0x5432, R4 ;  /* 0x000054324a027816 */ /* 0x000fe20000000004 */
[----:B------:R-:W-:Y:S02]  /*ddf0*/  IMAD.U32 R4, R18, 0x10000, RZ ;  /* 0x0001000012047824 */ /* 0x000fe400078e00ff */
[----:B------:R-:W-:Y:S02]  /*de00*/  IMAD.U32 R7, R0, 0x10000, RZ ;  /* 0x0001000000077824 */ /* 0x000fe400078e00ff */
[----:B------:R-:W-:-:S02]  /*de10*/  IMAD.U32 R6, R2, 0x10000, RZ ;  /* 0x0001000002067824 */ /* 0x000fc400078e00ff */
[CC--:B------:R-:W-:Y:S02]  /*de20*/  FMUL.FTZ R5, R3.reuse, R7.reuse ;  /* 0x0000000703057220 */ /* 0x0c0fe40000410000 */
[-C--:B------:R-:W-:Y:S02]  /*de30*/  FMUL.FTZ R3, R3, R6.reuse ;  /* 0x0000000603037220 */ /* 0x080fe40000410000 */
[----:B------:R-:W-:Y:S01]  /*de40*/  FFMA.FTZ R10, R4, R6, -R5 ;  /* 0x00000006040a7223 */ /* 0x000fe20000010805 */
[----:B------:R-:W-:Y:S01]  /*de50*/  LOP3.LUT R6, R0, 0xffff0000, RZ, 0xc0, !PT ;  /* 0xffff000000067812 */ /* 0x000fe200078ec0ff */
[----:B------:R-:W-:Y:S01]  /*de60*/  FFMA.FTZ R11, R4, R7, R3 ;  /* 0x00000007040b7223 */ /* 0x000fe20000010003 */
[----:B------:R-:W-:Y:S02]  /*de70*/  LOP3.LUT R0, R14, 0xffff0000, RZ, 0xc0, !PT ;  /* 0xffff00000e007812 */ /* 0x000fe400078ec0ff */
[----:B------:R-:W-:Y:S02]  /*de80*/  LOP3.LUT R7, R2, 0xffff0000, RZ, 0xc0, !PT ;  /* 0xffff000002077812 */ /* 0x000fe400078ec0ff */
[----:B------:R-:W-:Y:S01]  /*de90*/  LOP3.LUT R2, R18, 0xffff0000, RZ, 0xc0, !PT ;  /* 0xffff000012027812 */ /* 0x000fe200078ec0ff */
[C---:B------:R-:W-:Y:S01]  /*dea0*/  FMUL.FTZ R3, R0.reuse, R6 ;  /* 0x0000000600037220 */ /* 0x040fe20000410000 */
[----:B------:R-:W-:Y:S01]  /*deb0*/  LOP3.LUT R5, R9, 0xffff0000, RZ, 0xc0, !PT ;  /* 0xffff000009057812 */ /* 0x000fe200078ec0ff */
[-C--:B------:R-:W-:Y:S01]  /*dec0*/  FMUL.FTZ R0, R0, R7.reuse ;  /* 0x0000000700007220 */ /* 0x080fe20000410000 */
[----:B------:R-:W-:Y:S01]  /*ded0*/  LOP3.LUT R4, R20, 0xffff0000, RZ, 0xc0, !PT ;  /* 0xffff000014047812 */ /* 0x000fe200078ec0ff */
[C---:B------:R-:W-:Y:S01]  /*dee0*/  FFMA.FTZ R7, R2.reuse, R7, -R3 ;  /* 0x0000000702077223 */ /* 0x040fe20000010803 */
[----:B------:R-:W-:Y:S01]  /*def0*/  F2FP.BF16.PACK_AB R9, R13, R26 ;  /* 0x0000001a0d09723e */ /* 0x000fe200000010ff */
[----:B------:R-:W-:Y:S01]  /*df00*/  FFMA.FTZ R6, R2, R6, R0 ;  /* 0x0000000602067223 */ /* 0x000fe20000010000 */
[----:B------:R-:W-:-:S02]  /*df10*/  LOP3.LUT R2, R15, 0xffff0000, RZ, 0xc0, !PT ;  /* 0xffff00000f027812 */ /* 0x000fc400078ec0ff */
[----:B------:R-:W-:Y:S02]  /*df20*/  LOP3.LUT R0, R19, 0xffff0000, RZ, 0xc0, !PT ;  /* 0xffff000013007812 */ /* 0x000fe400078ec0ff */
[----:B------:R-:W-:Y:S01]  /*df30*/  F2FP.BF16.PACK_AB R6, R6, R11 ;  /* 0x0000000b0606723e */ /* 0x000fe200000010ff */
[C---:B------:R-:W-:Y:S01]  /*df40*/  FMUL.FTZ R3, R2.reuse, R5 ;  /* 0x0000000502037220 */ /* 0x040fe20000410000 */
[----:B------:R-:W-:Y:S01]  /*df50*/  F2FP.BF16.PACK_AB R10, R7, R10 ;  /* 0x0000000a070a723e */ /* 0x000fe200000010ff */
[-C--:B------:R-:W-:Y:S02]  /*df60*/  FMUL.FTZ R2, R2, R4.reuse ;  /* 0x0000000402027220 */ /* 0x080fe40000410000 */
[----:B------:R-:W-:Y:S01]  /*df70*/  FFMA.FTZ R3, R0, R4, -R3 ;  /* 0x0000000400037223 */ /* 0x000fe20000010803 */
[----:B------:R-:W-:Y:S01]  /*df80*/  F2FP.BF16.PACK_AB R4, R16, R27 ;  /* 0x0000001b1004723e */ /* 0x000fe200000010ff */
[----:B------:R-:W-:Y:S01]  /*df90*/  FFMA.FTZ R2, R0, R5, R2 ;  /* 0x0000000500027223 */ /* 0x000fe20000010002 */
[----:B------:R-:W-:-:S02]  /*dfa0*/  F2FP.BF16.PACK_AB R5, R12, R25 ;  /* 0x000000190c05723e */ /* 0x000fc400000010ff */
[----:B------:R-:W-:Y:S02]  /*dfb0*/  F2FP.BF16.PACK_AB R11, R3, R24 ;  /* 0x00000018030b723e */ /* 0x000fe400000010ff */
[----:B------:R-:W-:-:S03]  /*dfc0*/  F2FP.BF16.PACK_AB R7, R2, R23 ;  /* 0x000000170207723e */ /* 0x000fc600000010ff */
[----:B------:R1:W-:Y:S04]  /*dfd0*/  STS.128 [R30], R8 ;  /* 0x000000081e007388 */ /* 0x0003e80000000c00 */
[----:B------:R1:W-:Y:S02]  /*dfe0*/  STS.128 [R22+0xc100], R4 ;  /* 0x00c1000416007388 */ /* 0x0003e40000000c00 */
.L_x_1380:
[----:B------:R-:W-:Y:S05]  /*dff0*/  BSYNC B0 ;  /* 0x0000000000007941 */ /* 0x000fea0003800000 */
.L_x_1379:
[----:B------:R-:W-:-:S13]  /*e000*/  ISETP.GE.AND P0, PT, R105, c[0x0][0x27c], PT ;  /* 0x00009f0069007a0c */ /* 0x000fda0003f06270 */
[----:B------:R-:W-:Y:S05]  /*e010*/  @P0 BRA `(.L_x_1376) ;  /* 0x0000068000000947 */ /* 0x000fea0003800000 */
[----:B------:R-:W2:Y:S01]  /*e020*/  LDL R38, [R1+0x40] ;  /* 0x0000400001267983 */ /* 0x000ea20000100800 */
[----:B------:R-:W-:Y:S01]  /*e030*/  IMAD.MOV.U32 R0, RZ, RZ, c[0x0][0x27c] ;  /* 0x00009f00ff007624 */ /* 0x000fe200078e00ff */
[----:B-1----:R-:W-:Y:S02]  /*e040*/  SHF.R.U64 R13, R40, 0x10, R41 ;  /* 0x00000010280d7819 */ /* 0x002fe40000001229 */
[----:B------:R-:W-:Y:S02]  /*e050*/  SHF.R.U64 R14, R42, 0x10, R43 ;  /* 0x000000102a0e7819 */ /* 0x000fe4000000122b */
[----:B------:R-:W-:Y:S02]  /*e060*/  LEA.HI R0, R0, R224, RZ, 0x1d ;  /* 0x000000e000007211 */ /* 0x000fe400078fe8ff */
[----:B------:R-:W-:Y:S02]  /*e070*/  PRMT R16, R75, 0x5432, R13 ;  /* 0x000054324b107816 */ /* 0x000fe4000000000d */
[----:B------:R-:W-:Y:S01]  /*e080*/  SHF.R.S32.HI R2, RZ, 0x1f, R0 ;  /* 0x0000001fff027819 */ /* 0x000fe20000011400 */
[----:B------:R-:W-:Y:S01]  /*e090*/  IMAD.SHL.U32 R3, R0, 0x8, RZ ;  /* 0x0000000800037824 */ /* 0x000fe200078e00ff */
[----:B------:R-:W-:Y:S01]  /*e0a0*/  SHF.R.U32.HI R19, RZ, 0x10, R43 ;  /* 0x00000010ff137819 */ /* 0x000fe2000001162b */
[----:B------:R-:W-:Y:S01]  /*e0b0*/  IMAD.U32 R29, R16, 0x10000, RZ ;  /* 0x00010000101d7824 */ /* 0x000fe200078e00ff */
[----:B------:R-:W-:-:S02]  /*e0c0*/  LEA.HI R0, R2, R0, RZ, 0x3 ;  /* 0x0000000002007211 */ /* 0x000fc400078f18ff */
[----:B------:R-:W-:Y:S02]  /*e0d0*/  LOP3.LUT R2, R226, 0x38, R3, 0xf8, !PT ;  /* 0x00000038e2027812 */ /* 0x000fe400078ef803 */
[----:B------:R-:W-:Y:S01]  /*e0e0*/  SHF.R.U64 R3, R46, 0x10, R47 ;  /* 0x000000102e037819 */ /* 0x000fe2000000122f */
[----:B------:R-:W-:Y:S01]  /*e0f0*/  IMAD.SHL.U32 R0, R0, 0x400, RZ ;  /* 0x0000040000007824 */ /* 0x000fe200078e00ff */
[----:B------:R-:W-:Y:S02]  /*e100*/  LOP3.LUT R2, R2, R227, RZ, 0x3c, !PT ;  /* 0x000000e302027212 */ /* 0x000fe400078e3cff */
[----:B------:R-:W-:Y:S02]  /*e110*/  SHF.R.U32.HI R15, RZ, 0x10, R41 ;  /* 0x00000010ff0f7819 */ /* 0x000fe40000011629 */
[----:B------:R-:W-:Y:S02]  /*e120*/  LOP3.LUT R0, R0, 0x7fffe000, RZ, 0xc0, !PT ;  /* 0x7fffe00000007812 */ /* 0x000fe400078ec0ff */
[----:B------:R-:W-:-:S02]  /*e130*/  PRMT R23, R76, 0x5432, R14 ;  /* 0x000054324c177816 */ /* 0x000fc4000000000e */
[----:B------:R-:W-:Y:S02]  /*e140*/  IADD3 R0, R2, R0, R228 ;  /* 0x0000000002007210 */ /* 0x000fe40007ffe0e4 */
[----:B------:R-:W-:Y:S02]  /*e150*/  SHF.R.U32.HI R2, RZ, 0x10, R45 ;  /* 0x00000010ff027819 */ /* 0x000fe4000001162d */
[----:B------:R-:W-:Y:S01]  /*e160*/  PRMT R22, R76, 0x5410, R19 ;  /* 0x000054104c167816 */ /* 0x000fe20000000013 */
[----:B------:R-:W-:Y:S01]  /*e170*/  IMAD.SHL.U32 R28, R0, 0x2, RZ ;  /* 0x00000002001c7824 */ /* 0x000fe200078e00ff */
[----:B------:R-:W-:Y:S02]  /*e180*/  SHF.R.U64 R0, R44, 0x10, R45 ;  /* 0x000000102c007819 */ /* 0x000fe4000000122d */
[----:B------:R-:W-:Y:S01]  /*e190*/  SHF.R.U32.HI R12, RZ, 0x10, R47 ;  /* 0x00000010ff0c7819 */ /* 0x000fe2000001162f */
[----:B------:R-:W-:Y:S01]  /*e1a0*/  IMAD.U32 R31, R22, 0x10000, RZ ;  /* 0x00010000161f7824 */ /* 0x000fe200078e00ff */
[----:B------:R-:W1:Y:S01]  /*e1b0*/  LDS.128 R4, [R28+0xc100] ;  /* 0x00c100001c047984 */ /* 0x000e620000000c00 */
[----:B------:R-:W-:-:S02]  /*e1c0*/  PRMT R18, R77, 0x5432, R0 ;  /* 0x000054324d127816 */ /* 0x000fc40000000000 */
[----:B------:R-:W-:Y:S02]  /*e1d0*/  PRMT R25, R78, 0x5432, R3 ;  /* 0x000054324e197816 */ /* 0x000fe40000000003 */
[----:B------:R-:W-:Y:S01]  /*e1e0*/  PRMT R15, R75, 0x5410, R15 ;  /* 0x000054104b0f7816 */ /* 0x000fe2000000000f */
[----:B------:R-:W-:Y:S01]  /*e1f0*/  IMAD.U32 R30, R18, 0x10000, RZ ;  /* 0x00010000121e7824 */ /* 0x000fe200078e00ff */
[----:B------:R-:W-:Y:S02]  /*e200*/  PRMT R17, R77, 0x5410, R2 ;  /* 0x000054104d117816 */ /* 0x000fe40000000002 */
[----:B------:R-:W-:Y:S01]  /*e210*/  PRMT R24, R78, 0x5410, R12 ;  /* 0x000054104e187816 */ /* 0x000fe2000000000c */
[C---:B------:R-:W-:Y:S01]  /*e220*/  IMAD.U32 R36, R15.reuse, 0x10000, RZ ;  /* 0x000100000f247824 */ /* 0x040fe200078e00ff */
[----:B------:R-:W-:Y:S02]  /*e230*/  LOP3.LUT R37, R16, 0xffff0000, RZ, 0xc0, !PT ;  /* 0xffff000010257812 */ /* 0x000fe400078ec0ff */
[----:B------:R-:W-:-:S02]  /*e240*/  LOP3.LUT R15, R15, 0xffff0000, RZ, 0xc0, !PT ;  /* 0xffff00000f0f7812 */ /* 0x000fc400078ec0ff */
[----:B-1----:R-:W-:Y:S01]  /*e250*/  LOP3.LUT R3, R6, 0xffff0000, RZ, 0xc0, !PT ;  /* 0xffff000006037812 */ /* 0x002fe200078ec0ff */
[C---:B------:R-:W-:Y:S01]  /*e260*/  IMAD.U32 R2, R7.reuse, 0x10000, RZ ;  /* 0x0001000007027824 */ /* 0x040fe200078e00ff */
[----:B------:R-:W-:Y:S01]  /*e270*/  LOP3.LUT R0, R7, 0xffff0000, RZ, 0xc0, !PT ;  /* 0xffff000007007812 */ /* 0x000fe200078ec0ff */
[----:B--2---:R-:W1:Y:S02]  /*e280*/  LDS.128 R8, [R38] ;  /* 0x0000000026087984 */ /* 0x004e640000000c00 */
[C---:B-1----:R-:W-:Y:S01]  /*e290*/  IMAD.U32 R13, R10.reuse, 0x10000, RZ ;  /* 0x000100000a0d7824 */ /* 0x042fe200078e00ff */
[----:B------:R-:W-:Y:S01]  /*e2a0*/  LOP3.LUT R26, R10, 0xffff0000, RZ, 0xc0, !PT ;  /* 0xffff00000a1a7812 */ /* 0x000fe200078ec0ff */
[----:B------:R-:W-:Y:S01]  /*e2b0*/  IMAD.U32 R10, R4, 0x10000, RZ ;  /* 0x00010000040a7824 */ /* 0x000fe200078e00ff */
[C---:B------:R-:W-:Y:S01]  /*e2c0*/  SHF.L.U32 R19, R9.reuse, 0x10, RZ ;  /* 0x0000001009137819 */ /* 0x040fe200000006ff */
[----:B------:R-:W-:Y:S01]  /*e2d0*/  IMAD.U32 R21, R8, 0x10000, RZ ;  /* 0x0001000008157824 */ /* 0x000fe200078e00ff */
[----:B------:R-:W-:Y:S01]  /*e2e0*/  LOP3.LUT R14, R9, 0xffff0000, RZ, 0xc0, !PT ;  /* 0xffff0000090e7812 */ /* 0x000fe200078ec0ff */
[-C--:B------:R-:W-:Y:S01]  /*e2f0*/  FMUL.FTZ R27, R10, R29.reuse ;  /* 0x0000001d0a1b7220 */ /* 0x080fe20000410000 */
[----:B------:R-:W-:Y:S01]  /*e300*/  LOP3.LUT R9, R4, 0xffff0000, RZ, 0xc0, !PT ;  /* 0xffff000004097812 */ /* 0x000fe200078ec0ff */
[----:B------:R-:W-:Y:S01]  /*e310*/  IMAD.U32 R12, R11, 0x10000, RZ ;  /* 0x000100000b0c7824 */ /* 0x000fe200078e00ff */
[----:B------:R-:W-:Y:S01]  /*e320*/  SHF.L.U32 R4, R6, 0x10, RZ ;  /* 0x0000001006047819 */ /* 0x000fe200000006ff */
[-C--:B------:R-:W-:Y:S01]  /*e330*/  FMUL.FTZ R6, R10, R30.reuse ;  /* 0x0000001e0a067220 */ /* 0x080fe20000410000 */
[----:B------:R-:W-:Y:S01]  /*e340*/  LOP3.LUT R20, R8, 0xffff0000, RZ, 0xc0, !PT ;  /* 0xffff000008147812 */ /* 0x000fe200078ec0ff */
[----:B------:R-:W-:Y:S01]  /*e350*/  FFMA.FTZ R30, R21, R30, -R27 ;  /* 0x0000001e151e7223 */ /* 0x000fe2000001081b */
[----:B------:R-:W-:Y:S01]  /*e360*/  SHF.L.U32 R8, R5, 0x10, RZ ;  /* 0x0000001005087819 */ /* 0x000fe200000006ff */
[----:B------:R-:W-:Y:S01]  /*e370*/  FFMA.FTZ R29, R21, R29, R6 ;  /* 0x0000001d151d7223 */ /* 0x000fe20000010006 */
[----:B------:R-:W-:Y:S01]  /*e380*/  SHF.L.U32 R21, R24, 0x10, RZ ;  /* 0x0000001018157819 */ /* 0x000fe200000006ff */
[----:B------:R-:W-:Y:S01]  /*e390*/  IMAD.U32 R27, R17, 0x10000, RZ ;  /* 0x00010000111b7824 */ /* 0x000fe200078e00ff */
[----:B------:R-:W-:Y:S01]  /*e3a0*/  LOP3.LUT R5, R5, 0xffff0000, RZ, 0xc0, !PT ;  /* 0xffff000005057812 */ /* 0x000fe200078ec0ff */
[C---:B------:R-:W-:Y:S01]  /*e3b0*/  FMUL.FTZ R10, R8.reuse, R36 ;  /* 0x00000024080a7220 */ /* 0x040fe20000410000 */
[----:B------:R-:W-:Y:S01]  /*e3c0*/  LOP3.LUT R17, R17, 0xffff0000, RZ, 0xc0, !PT ;  /* 0xffff000011117812 */ /* 0x000fe200078ec0ff */
[----:B------:R-:W-:Y:S01]  /*e3d0*/  FMUL.FTZ R7, R8, R27 ;  /* 0x0000001b08077220 */ /* 0x000fe20000410000 */
[----:B------:R-:W-:Y:S01]  /*e3e0*/  LOP3.LUT R11, R11, 0xffff0000, RZ, 0xc0, !PT ;  /* 0xffff00000b0b7812 */ /* 0x000fe200078ec0ff */
[----:B------:R-:W-:-:S02]  /*e3f0*/  FMUL.FTZ R6, R2, R31 ;  /* 0x0000001f02067220 */ /* 0x000fc40000410000 */
[----:B------:R-:W-:Y:S02]  /*e400*/  FMUL.FTZ R2, R2, R21 ;  /* 0x0000001502027220 */ /* 0x000fe40000410000 */
[C---:B------:R-:W-:Y:S02]  /*e410*/  FFMA.FTZ R27, R19.reuse, R27, -R10 ;  /* 0x0000001b131b7223 */ /* 0x040fe4000001080a */
[----:B------:R-:W-:Y:S01]  /*e420*/  FFMA.FTZ R19, R19, R36, R7 ;  /* 0x0000002413137223 */ /* 0x000fe20000010007 */
[----:B------:R-:W-:Y:S01]  /*e430*/  LOP3.LUT R7, R18, 0xffff0000, RZ, 0xc0, !PT ;  /* 0xffff000012077812 */ /* 0x000fe200078ec0ff */
[C---:B------:R-:W-:Y:S02]  /*e440*/  FFMA.FTZ R16, R12.reuse, R31, R2 ;  /* 0x0000001f0c107223 */ /* 0x040fe40000010002 */
[----:B------:R-:W-:Y:S02]  /*e450*/  FMUL.FTZ R2, R9, R37 ;  /* 0x0000002509027220 */ /* 0x000fe40000410000 */
[----:B------:R-:W-:-:S02]  /*e460*/  FFMA.FTZ R21, R12, R21, -R6 ;  /* 0x000000150c157223 */ /* 0x000fc40000010806 */
[-C--:B------:R-:W-:Y:S02]  /*e470*/  FMUL.FTZ R6, R9, R7.reuse ;  /* 0x0000000709067220 */ /* 0x080fe40000410000 */
[----:B------:R-:W-:Y:S02]  /*e480*/  FFMA.FTZ R8, R20, R7, -R2 ;  /* 0x0000000714087223 */ /* 0x000fe40000010802 */
[----:B------:R-:W-:Y:S02]  /*e490*/  IMAD.U32 R18, R23, 0x10000, RZ ;  /* 0x0001000017127824 */ /* 0x000fe400078e00ff */
[C---:B------:R-:W-:Y:S01]  /*e4a0*/  FMUL.FTZ R7, R5.reuse, R15 ;  /* 0x0000000f05077220 */ /* 0x040fe20000410000 */
[----:B------:R-:W-:Y:S01]  /*e4b0*/  F2FP.BF16.PACK_AB R8, R8, R30 ;  /* 0x0000001e0808723e */ /* 0x000fe200000010ff */
[----:B------:R-:W-:Y:S02]  /*e4c0*/  FMUL.FTZ R2, R5, R17 ;  /* 0x0000001105027220 */ /* 0x000fe40000410000 */
[----:B------:R-:W-:-:S02]  /*e4d0*/  IMAD.U32 R10, R25, 0x10000, RZ ;  /* 0x00010000190a7824 */ /* 0x000fc400078e00ff */
[----:B------:R-:W-:Y:S02]  /*e4e0*/  FMUL.FTZ R5, R4, R18 ;  /* 0x0000001204057220 */ /* 0x000fe40000410000 */
[C---:B------:R-:W-:Y:S01]  /*e4f0*/  FFMA.FTZ R9, R14.reuse, R17, -R7 ;  /* 0x000000110e097223 */ /* 0x040fe20000010807 */
[----:B------:R-:W-:Y:S01]  /*e500*/  LOP3.LUT R17, R23, 0xffff0000, RZ, 0xc0, !PT ;  /* 0xffff000017117812 */ /* 0x000fe200078ec0ff */
[----:B------:R-:W-:Y:S01]  /*e510*/  FFMA.FTZ R14, R14, R15, R2 ;  /* 0x0000000f0e0e7223 */ /* 0x000fe20000010002 */
[----:B------:R-:W-:Y:S01]  /*e520*/  LOP3.LUT R15, R22, 0xffff0000, RZ, 0xc0, !PT ;  /* 0xffff0000160f7812 */ /* 0x000fe200078ec0ff */
[----:B------:R-:W-:Y:S01]  /*e530*/  FFMA.FTZ R12, R20, R37, R6 ;  /* 0x00000025140c7223 */ /* 0x000fe20000010006 */
[----:B------:R-:W-:Y:S01]  /*e540*/  LOP3.LUT R6, R25, 0xffff0000, RZ, 0xc0, !PT ;  /* 0xffff000019067812 */ /* 0x000fe200078ec0ff */
[-C--:B------:R-:W-:Y:S01]  /*e550*/  FMUL.FTZ R2, R4, R10.reuse ;  /* 0x0000000a04027220 */ /* 0x080fe20000410000 */
[----:B------:R-:W-:Y:S01]  /*e560*/  F2FP.BF16.PACK_AB R9, R9, R27 ;  /* 0x0000001b0909723e */ /* 0x000fe200000010ff */
[C---:B------:R-:W-:Y:S01]  /*e570*/  FFMA.FTZ R10, R13.reuse, R10, -R5 ;  /* 0x0000000a0d0a7223 */ /* 0x040fe20000010805 */
[----:B------:R-:W-:Y:S01]  /*e580*/  LOP3.LUT R5, R24, 0xffff0000, RZ, 0xc0, !PT ;  /* 0xffff000018057812 */ /* 0x000fe200078ec0ff */
[----:B------:R-:W-:-:S02]  /*e590*/  FFMA.FTZ R7, R13, R18, R2 ;  /* 0x000000120d077223 */ /* 0x000fc40000010002 */
[C---:B------:R-:W-:Y:S02]  /*e5a0*/  FMUL.FTZ R4, R3.reuse, R17 ;  /* 0x0000001103047220 */ /* 0x040fe40000410000 */
[-C--:B------:R-:W-:Y:S02]  /*e5b0*/  FMUL.FTZ R3, R3, R6.reuse ;  /* 0x0000000603037220 */ /* 0x080fe40000410000 */
[C---:B------:R-:W-:Y:S02]  /*e5c0*/  FMUL.FTZ R2, R0.reuse, R15 ;  /* 0x0000000f00027220 */ /* 0x040fe40000410000 */
[----:B------:R-:W-:Y:S02]  /*e5d0*/  FMUL.FTZ R0, R0, R5 ;  /* 0x0000000500007220 */ /* 0x000fe40000410000 */
[----:B------:R-:W-:Y:S01]  /*e5e0*/  FFMA.FTZ R6, R26, R6, -R4 ;  /* 0x000000061a067223 */ /* 0x000fe20000010804 */
[----:B------:R-:W-:Y:S01]  /*e5f0*/  F2FP.BF16.PACK_AB R4, R12, R29 ;  /* 0x0000001d0c04723e */ /* 0x000fe200000010ff */
[----:B------:R-:W-:-:S02]  /*e600*/  FFMA.FTZ R3, R26, R17, R3 ;  /* 0x000000111a037223 */ /* 0x000fc40000010003 */
[C---:B------:R-:W-:Y:S01]  /*e610*/  FFMA.FTZ R2, R11.reuse, R5, -R2 ;  /* 0x000000050b027223 */ /* 0x040fe20000010802 */
[----:B------:R-:W-:Y:S01]  /*e620*/  F2FP.BF16.PACK_AB R10, R6, R10 ;  /* 0x0000000a060a723e */ /* 0x000fe200000010ff */
[----:B------:R-:W-:Y:S01]  /*e630*/  FFMA.FTZ R0, R11, R15, R0 ;  /* 0x0000000f0b007223 */ /* 0x000fe20000010000 */
[----:B------:R-:W-:Y:S02]  /*e640*/  F2FP.BF16.PACK_AB R6, R3, R7 ;  /* 0x000000070306723e */ /* 0x000fe400000010ff */
[----:B------:R-:W-:Y:S02]  /*e650*/  F2FP.BF16.PACK_AB R11, R2, R21 ;  /* 0x00000015020b723e */ /* 0x000fe400000010ff */
[----:B------:R-:W-:Y:S02]  /*e660*/  F2FP.BF16.PACK_AB R5, R14, R19 ;  /* 0x000000130e05723e */ /* 0x000fe400000010ff */
[----:B------:R-:W-:Y:S01]  /*e670*/  F2FP.BF16.PACK_AB R7, R0, R16 ;  /* 0x000000100007723e */ /* 0x000fe200000010ff */
[----:B------:R1:W-:Y:S04]  /*e680*/  STS.128 [R38], R8 ;  /* 0x0000000826007388 */ /* 0x0003e80000000c00 */
[----:B------:R1:W-:Y:S02]  /*e690*/  STS.128 [R28+0xc100], R4 ;  /* 0x00c100041c007388 */ /* 0x0003e40000000c00 */
.L_x_1376:
[----:B------:R-:W-:Y:S05]  /*e6a0*/  BSYNC B1 ;  /* 0x0000000000017941 */ /* 0x000fea0003800000 */
.L_x_1375:
[----:B------:R-:W-:-:S04]  /*e6b0*/  IADD3 R0, R215, 0x40, RZ ;  /* 0x00000040d7007810 */ /* 0x000fc80007ffe0ff */
[----:B------:R-:W-:-:S13]  /*e6c0*/  ISETP.GE.AND P0, PT, R0, R69, PT ;  /* 0x000000450000720c */ /* 0x000fda0003f06270 */
[----:B------:R-:W-:Y:S05]  /*e6d0*/  @P0 BRA `(.L_x_1360) ;  /* 0x000014a000000947 */ /* 0x000fea0003800000 */
[----:B------:R2:W5:Y:S01]  /*e6e0*/  LDL R36, [R1+0x24] ;  /* 0x0000240001247983 */ /* 0x0005620000100800 */
[----:B------:R-:W-:Y:S01]  /*e6f0*/  ISETP.GE.AND P0, PT, R102, c[0x0][0x27c], PT ;  /* 0x00009f0066007a0c */ /* 0x000fe20003f06270 */
[----:B------:R-:W-:Y:S01]  /*e700*/  BSSY B0, `(.L_x_1381) ;  /* 0x0000071000007945 */ /* 0x000fe20003800000 */
[C---:B------:R-:W-:Y:S02]  /*e710*/  IADD3 R37, R215.reuse, 0x40, RZ ;  /* 0x00000040d7257810 */ /* 0x040fe40007ffe0ff */
[----:B-1----:R-:W-:-:S03]  /*e720*/  IADD3 R38, R215, 0x40, RZ ;  /* 0x00000040d7267810 */ /* 0x002fc60007ffe0ff */
[----:B------:R-:W-:Y:S02]  /*e730*/  IMAD.SHL.U32 R37, R37, 0x40, RZ ;  /* 0x0000004025257824 */ /* 0x000fe400078e00ff */
[----:B------:R-:W-:-:S03]  /*e740*/  IMAD.SHL.U32 R38, R38, 0x40, RZ ;  /* 0x0000004026267824 */ /* 0x000fc600078e00ff */
[----:B------:R-:W-:Y:S02]  /*e750*/  LOP3.LUT R37, R37, 0x1c0, RZ, 0xc0, !PT ;  /* 0x000001c025257812 */ /* 0x000fe400078ec0ff */
[----:B------:R-:W-:Y:S02]  /*e760*/  LOP3.LUT R38, R38, 0x1c0, RZ, 0xc0, !PT ;  /* 0x000001c026267812 */ /* 0x000fe400078ec0ff */
[----:B------:R-:W-:Y:S01]  /*e770*/  SHF.R.U32.HI R37, RZ, 0x3, R37 ;  /* 0x00000003ff257819 */ /* 0x000fe20000011625 */
[----:B------:R-:W-:Y:S05]  /*e780*/  @P0 BRA `(.L_x_1382) ;  /* 0x0000068000000947 */ /* 0x000fea0003800000 */
[----:B------:R-:W3:Y:S01]  /*e790*/  LDL R39, [R1+0x50] ;  /* 0x0000500001277983 */ /* 0x000ee20000100800 */
[----:B------:R-:W-:Y:S01]  /*e7a0*/  IMAD.MOV.U32 R0, RZ, RZ, c[0x0][0x27c] ;  /* 0x00009f00ff007624 */ /* 0x000fe200078e00ff */
[----:B------:R-:W-:Y:S02]  /*e7b0*/  SHF.R.U64 R13, R48, 0x10, R49 ;  /* 0x00000010300d7819 */ /* 0x000fe40000001231 */
[----:B------:R-:W-:Y:S02]  /*e7c0*/  SHF.R.U64 R14, R50, 0x10, R51 ;  /* 0x00000010320e7819 */ /* 0x000fe40000001233 */
[----:B------:R-:W-:-:S02]  /*e7d0*/  LEA.HI R0, R0, R243, RZ, 0x1d ;  /* 0x000000f300007211 */ /* 0x000fc400078fe8ff */
[----:B------:R-:W-:Y:S02]  /*e7e0*/  PRMT R16, R79, 0x5432, R13 ;  /* 0x000054324f107816 */ /* 0x000fe4000000000d */
[----:B------:R-:W-:Y:S01]  /*e7f0*/  SHF.R.S32.HI R3, RZ, 0x1f, R0 ;  /* 0x0000001fff037819 */ /* 0x000fe20000011400 */
[----:B------:R-:W-:Y:S01]  /*e800*/  IMAD.SHL.U32 R2, R0, 0x8, RZ ;  /* 0x0000000800027824 */ /* 0x000fe200078e00ff */
[----:B------:R-:W-:Y:S01]  /*e810*/  SHF.R.U32.HI R19, RZ, 0x10, R51 ;  /* 0x00000010ff137819 */ /* 0x000fe20000011633 */
[----:B------:R-:W-:Y:S01]  /*e820*/  IMAD.U32 R29, R16, 0x10000, RZ ;  /* 0x00010000101d7824 */ /* 0x000fe200078e00ff */
[----:B------:R-:W-:Y:S02]  /*e830*/  LEA.HI R0, R3, R0, RZ, 0x3 ;  /* 0x0000000003007211 */ /* 0x000fe400078f18ff */
[----:B------:R-:W-:Y:S02]  /*e840*/  LOP3.LUT R2, R38, 0x38, R2, 0xf8, !PT ;  /* 0x0000003826027812 */ /* 0x000fe400078ef802 */
[----:B------:R-:W-:Y:S01]  /*e850*/  SHF.R.U64 R3, R34, 0x10, R35 ;  /* 0x0000001022037819 */ /* 0x000fe20000001223 */
[----:B------:R-:W-:Y:S01]  /*e860*/  IMAD.SHL.U32 R0, R0, 0x400, RZ ;  /* 0x0000040000007824 */ /* 0x000fe200078e00ff */
[----:B------:R-:W-:-:S02]  /*e870*/  LOP3.LUT R2, R2, R37, RZ, 0x3c, !PT ;  /* 0x0000002502027212 */ /* 0x000fc400078e3cff */
[----:B------:R-:W-:Y:S02]  /*e880*/  SHF.R.U32.HI R15, RZ, 0x10, R49 ;  /* 0x00000010ff0f7819 */ /* 0x000fe40000011631 */
[----:B------:R-:W-:Y:S02]  /*e890*/  LOP3.LUT R0, R0, 0x7fffe000, RZ, 0xc0, !PT ;  /* 0x7fffe00000007812 */ /* 0x000fe400078ec0ff */
[----:B------:R-:W-:Y:S02]  /*e8a0*/  PRMT R23, R80, 0x5432, R14 ;  /* 0x0000543250177816 */ /* 0x000fe4000000000e */
[----:B-----5:R-:W-:Y:S02]  /*e8b0*/  IADD3 R0, R2, R0, R36 ;  /* 0x0000000002007210 */ /* 0x020fe40007ffe024 */
[----:B------:R-:W-:Y:S02]  /*e8c0*/  SHF.R.U32.HI R2, RZ, 0x10, R33 ;  /* 0x00000010ff027819 */ /* 0x000fe40000011621 */
[----:B------:R-:W-:Y:S01]  /*e8d0*/  PRMT R22, R80, 0x5410, R19 ;  /* 0x0000541050167816 */ /* 0x000fe20000000013 */
[----:B------:R-:W-:Y:S01]  /*e8e0*/  IMAD.SHL.U32 R28, R0, 0x2, RZ ;  /* 0x00000002001c7824 */ /* 0x000fe200078e00ff */
[----:B------:R-:W-:-:S02]  /*e8f0*/  SHF.R.U64 R0, R32, 0x10, R33 ;  /* 0x0000001020007819 */ /* 0x000fc40000001221 */
[----:B------:R-:W-:Y:S01]  /*e900*/  SHF.R.U32.HI R12, RZ, 0x10, R35 ;  /* 0x00000010ff0c7819 */ /* 0x000fe20000011623 */
[----:B------:R-:W-:Y:S01]  /*e910*/  IMAD.U32 R31, R22, 0x10000, RZ ;  /* 0x00010000161f7824 */ /* 0x000fe200078e00ff */
[----:B------:R-:W1:Y:S01]  /*e920*/  LDS.128 R4, [R28+0xc100] ;  /* 0x00c100001c047984 */ /* 0x000e620000000c00 */
[----:B------:R-:W-:Y:S02]  /*e930*/  PRMT R18, R81, 0x5432, R0 ;  /* 0x0000543251127816 */ /* 0x000fe40000000000 */
[----:B------:R-:W-:Y:S02]  /*e940*/  PRMT R25, R82, 0x5432, R3 ;  /* 0x0000543252197816 */ /* 0x000fe40000000003 */
[----:B------:R-:W-:Y:S01]  /*e950*/  PRMT R15, R79, 0x5410, R15 ;  /* 0x000054104f0f7816 */ /* 0x000fe2000000000f */
[----:B------:R-:W-:Y:S01]  /*e960*/  IMAD.U32 R30, R18, 0x10000, RZ ;  /* 0x00010000121e7824 */ /* 0x000fe200078e00ff */
[----:B------:R-:W-:Y:S02]  /*e970*/  PRMT R17, R81, 0x5410, R2 ;  /* 0x0000541051117816 */ /* 0x000fe40000000002 */
[----:B------:R-:W-:Y:S01]  /*e980*/  PRMT R24, R82, 0x5410, R12 ;  /* 0x0000541052187816 */ /* 0x000fe2000000000c */
[----:B------:R-:W-:Y:S01]  /*e990*/  IMAD.U32 R32, R15, 0x10000, RZ ;  /* 0x000100000f207824 */ /* 0x000fe200078e00ff */
[----:B------:R-:W-:-:S02]  /*e9a0*/  LOP3.LUT R33, R16, 0xffff0000, RZ, 0xc0, !PT ;  /* 0xffff000010217812 */ /* 0x000fc400078ec0ff */
[----:B------:R-:W-:Y:S02]  /*e9b0*/  LOP3.LUT R15, R15, 0xffff0000, RZ, 0xc0, !PT ;  /* 0xffff00000f0f7812 */ /* 0x000fe400078ec0ff */
[----:B-1----:R-:W-:Y:S01]  /*e9c0*/  LOP3.LUT R3, R6, 0xffff0000, RZ, 0xc0, !PT ;  /* 0xffff000006037812 */ /* 0x002fe200078ec0ff */
[C---:B------:R-:W-:Y:S01]  /*e9d0*/  IMAD.U32 R2, R7.reuse, 0x10000, RZ ;  /* 0x0001000007027824 */ /* 0x040fe200078e00ff */
[----:B------:R-:W-:Y:S01]  /*e9e0*/  LOP3.LUT R0, R7, 0xffff0000, RZ, 0xc0, !PT ;  /* 0xffff000007007812 */ /* 0x000fe200078ec0ff */
[----:B---3--:R-:W1:Y:S02]  /*e9f0*/  LDS.128 R8, [R39] ;  /* 0x0000000027087984 */ /* 0x008e640000000c00 */
        /* <DEDUP_REMOVED lines=65> */
.L_x_1382:
[----:B------:R-:W-:Y:S05]  /*ee10*/  BSYNC B0 ;  /* 0x0000000000007941 */ /* 0x000fea0003800000 */
.L_x_1381:
[----:B------:R-:W-:Y:S01]  /*ee20*/  ISETP.GE.AND P0, PT, R106, c[0x0][0x27c], PT ;  /* 0x00009f006a007a0c */ /* 0x000fe20003f06270 */
[----:B------:R-:W-:-:S12]  /*ee30*/  BSSY B0, `(.L_x_1383) ;  /* 0x000006a000007945 */ /* 0x000fd80003800000 */
[----:B------:R-:W-:Y:S05]  /*ee40*/  @P0 BRA `(.L_x_1384) ;  /* 0x0000068000000947 */ /* 0x000fea0003800000 */
[----:B------:R-:W3:Y:S01]  /*ee50*/  LDL R34, [R1+0x44] ;  /* 0x0000440001227983 */ /* 0x000ee20000100800 */
[----:B------:R-:W-:Y:S01]  /*ee60*/  IMAD.MOV.U32 R0, RZ, RZ, c[0x0][0x27c] ;  /* 0x00009f00ff007624 */ /* 0x000fe200078e00ff */
[----:B------:R-:W-:Y:S02]  /*ee70*/  SHF.R.U64 R13, R56, 0x10, R57 ;  /* 0x00000010380d7819 */ /* 0x000fe40000001239 */
        /* <DEDUP_REMOVED lines=15> */
[----:B-----5:R-:W-:Y:S02]  /*ef70*/  IADD3 R0, R2, R0, R36 ;  /* 0x0000000002007210 */ /* 0x020fe40007ffe024 */
[----:B------:R-:W-:Y:S02]  /*ef80*/  SHF.R.U32.HI R2, RZ, 0x10, R53 ;  /* 0x00000010ff027819 */ /* 0x000fe40000011635 */
[----:B------:R-:W-:Y:S01]  /*ef90*/  PRMT R22, R85, 0x5410, R19 ;  /* 0x0000541055167816 */ /* 0x000fe20000000013 */
[----:B-1----:R-:W-:Y:S01]  /*efa0*/  IMAD.SHL.U32 R28, R0, 0x2, RZ ;  /* 0x00000002001c7824 */ /* 0x002fe200078e00ff */
[----:B------:R-:W-:Y:S02]  /*efb0*/  SHF.R.U64 R0, R52, 0x10, R53 ;  /* 0x0000001034007819 */ /* 0x000fe40000001235 */
[----:B------:R-:W-:Y:S01]  /*efc0*/  SHF.R.U32.HI R12, RZ, 0x10, R55 ;  /* 0x00000010ff0c7819 */ /* 0x000fe20000011637 */
[----:B------:R-:W-:Y:S01]  /*efd0*/  IMAD.U32 R31, R22, 0x10000, RZ ;  /* 0x00010000161f7824 */ /* 0x000fe200078e00ff */
[----:B------:R-:W1:Y:S01]  /*efe0*/  LDS.128 R4, [R28+0xc100] ;  /* 0x00c100001c047984 */ /* 0x000e620000000c00 */
[----:B------:R-:W-:-:S02]  /*eff0*/  PRMT R18, R86, 0x5432, R0 ;  /* 0x0000543256127816 */ /* 0x000fc40000000000 */
[C---:B------:R-:W-:Y:S02]  /*f000*/  PRMT R25, R87.reuse, 0x5432, R3 ;  /* 0x0000543257197816 */ /* 0x040fe40000000003 */
        /* <DEDUP_REMOVED lines=76> */
.L_x_1384:
[----:B------:R-:W-:Y:S05]  /*f4d0*/  BSYNC B0 ;  /* 0x0000000000007941 */ /* 0x000fea0003800000 */
.L_x_1383:
[----:B------:R-:W-:-:S13]  /*f4e0*/  ISETP.GE.AND P0, PT, R105, c[0x0][0x27c], PT ;  /* 0x00009f0069007a0c */ /* 0x000fda0003f06270 */
[----:B------:R-:W-:Y:S05]  /*f4f0*/  @P0 BRA `(.L_x_1360) ;  /* 0x0000068000000947 */ /* 0x000fea0003800000 */
[----:B-1----:R-:W3:Y:S01]  /*f500*/  LDL R34, [R1+0x3c] ;  /* 0x00003c0001227983 */ /* 0x002ee20000100800 */
        /* <DEDUP_REMOVED lines=103> */
.L_x_1360:
[----:B------:R-:W-:Y:S05]  /*fb80*/  BSYNC B2 ;  /* 0x0000000000027941 */ /* 0x000fea0003800000 */
.L_x_1342:
[----:B------:R-:W-:Y:S01]  /*fb90*/  IMAD R0, R93, c[0x0][0x208], RZ ;  /* 0x000082005d007a24 */ /* 0x000fe200078e02ff */
[----:B------:R-:W-:-:S04]  /*fba0*/  DEPBAR.LE SB0, 0x0 ;  /* 0x000080000000791a */ /* 0x000fc80000000000 */
[C---:B------:R-:W-:Y:S01]  /*fbb0*/  IMAD.WIDE.U32 R2, R197.reuse, c[0x0][0x208], RZ ;  /* 0x00008200c5027a25 */ /* 0x040fe200078e00ff */
[----:B------:R-:W-:Y:S01]  /*fbc0*/  BAR.SYNC.DEFER_BLOCKING 0x0 ;  /* 0x0000000000007b1d */ /* 0x000fe20000010000 */
[C---:B------:R-:W-:Y:S02]  /*fbd0*/  SHF.L.U32 R84, R202.reuse, 0x1, RZ ;  /* 0x00000001ca547819 */ /* 0x040fe400000006ff */
[----:B------:R-:W-:Y:S01]  /*fbe0*/  IMAD R0, R197, c[0x0][0x20c], R0 ;  /* 0x00008300c5007a24 */ /* 0x000fe200078e0200 */
[----:B------:R-:W-:Y:S01]  /*fbf0*/  SHF.L.U64.HI R87, R202, 0x1, R203 ;  /* 0x00000001ca577819 */ /* 0x000fe200000102cb */
[----:B------:R-:W-:Y:S01]  /*fc00*/  IMAD.WIDE.U32 R222, R83, c[0x0][0x210], RZ ;  /* 0x0000840053de7a25 */ /* 0x000fe200078e00ff */
[----:B------:R-:W-:Y:S01]  /*fc10*/  SHF.L.U32 R85, R205, 0x1, RZ ;  /* 0x00000001cd557819 */ /* 0x000fe200000006ff */
[----:B------:R-:W-:Y:S01]  /*fc20*/  BSSY B0, `(.L_x_1385) ;  /* 0x0000157000007945 */ /* 0x000fe20003800000 */
[----:B------:R-:W-:Y:S01]  /*fc30*/  IADD3 R3, R3, R0, RZ ;  /* 0x0000000003037210 */ /* 0x000fe20007ffe0ff */
[----:B------:R-:W-:Y:S01]  /*fc40*/  IMAD R0, R94, c[0x0][0x218], RZ ;  /* 0x000086005e007a24 */ /* 0x000fe200078e02ff */
[----:B------:R-:W-:Y:S01]  /*fc50*/  SHF.L.U64.HI R88, R205, 0x1, R219 ;  /* 0x00000001cd587819 */ /* 0x000fe200000102db */
[----:B------:R-:W-:Y:S01]  /*fc60*/  IMAD R221, R83, c[0x0][0x214], R223 ;  /* 0x0000850053dd7a24 */ /* 0x000fe200078e02df */
[----:B------:R-:W-:Y:S01]  /*fc70*/  SHF.L.U32 R86, R206, 0x1, RZ ;  /* 0x00000001ce567819 */ /* 0x000fe200000006ff */
[----:B------:R-:W-:Y:S01]  /*fc80*/  IMAD.WIDE.U32 R2, R195, c[0x0][0x218], R2 ;  /* 0x00008600c3027a25 */ /* 0x000fe200078e0002 */
[----:B------:R-:W-:-:S02]  /*fc90*/  ISETP.GE.AND P4, PT, R202, c[0x0][0x1d4], PT ;  /* 0x00007500ca007a0c */ /* 0x000fc40003f86270 */
[----:B------:R-:W-:Y:S01]  /*fca0*/  SHF.L.U64.HI R89, R206, 0x1, R218 ;  /* 0x00000001ce597819 */ /* 0x000fe200000102da */
[----:B-12---:R-:W-:Y:S01]  /*fcb0*/  IMAD R8, R195, c[0x0][0x21c], R0 ;  /* 0x00008700c3087a24 */ /* 0x006fe200078e0200 */
[----:B------:R-:W-:Y:S02]  /*fcc0*/  IADD3 R0, P0, R2, R222, RZ ;  /* 0x000000de02007210 */ /* 0x000fe40007f1e0ff */
[----:B------:R-:W-:Y:S02]  /*fcd0*/  ISETP.LT.OR P3, PT, R73, 0x1, P4 ;  /* 0x000000014900780c */ /* 0x000fe40002761670 */
[----:B------:R-:W-:Y:S02]  /*fce0*/  IADD3.X R3, R221, R3, R8, P0, !PT ;  /* 0x00000003dd037210 */ /* 0x000fe400007fe408 */
[C---:B------:R-:W-:Y:S01]  /*fcf0*/  LEA R2, P0, R0.reuse, c[0x0][0x1f8], 0x1 ;  /* 0x00007e0000027a11 */ /* 0x040fe200078008ff */
[----:B------:R-:W-:Y:S03]  /*fd00*/  LDSM.16.M88.4 R4, [R177] ;  /* 0x00000000b104783b */ /* 0x000fe60000000200 */
[----:B------:R-:W-:Y:S01]  /*fd10*/  LEA.HI.X R9, R0, c[0x0][0x1fc], R3, 0x1, P0 ;  /* 0x00007f0000097a11 */ /* 0x000fe200000f0c03 */
[----:B------:R-:W-:Y:S04]  /*fd20*/  LDSM.16.M88.4 R12, [R146] ;  /* 0x00000000920c783b */ /* 0x000fe80000000200 */
[----:B------:R-:W1:Y:S04]  /*fd30*/  SHFL.IDX PT, R3, R2, RZ, 0x181f ;  /* 0x00181fff02037589 */ /* 0x000e6800000e0000 */
[----:B------:R-:W2:Y:S04]  /*fd40*/  SHFL.IDX PT, R8, R9, RZ, 0x181f ;  /* 0x00181fff09087589 */ /* 0x000ea800000e0000 */
[----:B------:R-:W3:Y:S04]  /*fd50*/  SHFL.IDX PT, R0, R2, 0x1, 0x181f ;  /* 0x00381f0002007f89 */ /* 0x000ee800000e0000 */
[----:B------:R-:W4:Y:S04]  /*fd60*/  SHFL.IDX PT, R2, R9, 0x1, 0x181f ;  /* 0x00381f0009027f89 */ /* 0x000f2800000e0000 */
[----:B------:R-:W4:Y:S04]  /*fd70*/  LDSM.16.M88.4 R28, [R146+0x800] ;  /* 0x00080000921c783b */ /* 0x000f280000000200 */
[----:B------:R-:W4:Y:S01]  /*fd80*/  LDSM.16.M88.4 R24, [R146+0x1000] ;  /* 0x001000009218783b */ /* 0x000f220000000200 */
[----:B-1----:R-:W-:-:S03]  /*fd90*/  IADD3 R22, P1, R3, R84, RZ ;  /* 0x0000005403167210 */ /* 0x002fc60007f3e0ff */
[----:B------:R-:W1:Y:S01]  /*fda0*/  LDSM.16.M88.4 R44, [R146+0x1800] ;  /* 0x00180000922c783b */ /* 0x000e620000000200 */
[C---:B------:R-:W-:Y:S02]  /*fdb0*/  IADD3 R20, P0, R3.reuse, R85, RZ ;  /* 0x0000005503147210 */ /* 0x040fe40007f1e0ff */
[----:B--2---:R-:W-:Y:S01]  /*fdc0*/  IADD3.X R23, R8, R87, RZ, P1, !PT ;  /* 0x0000005708177210 */ /* 0x004fe20000ffe4ff */
[----:B-----5:R-:W-:Y:S01]  /*fdd0*/  LDSM.16.M88.4 R36, [R181] ;  /* 0x00000000b524783b */ /* 0x020fe20000000200 */
[----:B------:R-:W-:Y:S02]  /*fde0*/  IADD3 R18, P2, R3, R86, RZ ;  /* 0x0000005603127210 */ /* 0x000fe40007f5e0ff */
[----:B---3--:R-:W-:Y:S01]  /*fdf0*/  IADD3 R10, P1, R0, R85, RZ ;  /* 0x00000055000a7210 */ /* 0x008fe20007f3e0ff */
[----:B------:R-:W-:Y:S01]  /*fe00*/  LDSM.16.M88.4 R32, [R192] ;  /* 0x00000000c020783b */ /* 0x000fe20000000200 */
[-C--:B------:R-:W-:Y:S02]  /*fe10*/  IADD3.X R21, R8, R88.reuse, RZ, P0, !PT ;  /* 0x0000005808157210 */ /* 0x080fe400007fe4ff */
[----:B----4-:R-:W-:Y:S01]  /*fe20*/  IADD3.X R11, R2, R88, RZ, P1, !PT ;  /* 0x00000058020b7210 */ /* 0x010fe20000ffe4ff */
[----:B------:R-:W-:Y:S01]  /*fe30*/  HMMA.16816.F32.BF16 R56, R4, R12, RZ ;  /* 0x0000000c0438723c */ /* 0x000fe200000418ff */
[----:B------:R-:W-:Y:S01]  /*fe40*/  ISETP.GE.AND P1, PT, R205, c[0x0][0x1d4], PT ;  /* 0x00007500cd007a0c */ /* 0x000fe20003f26270 */
[----:B------:R-:W-:Y:S01]  /*fe50*/  LDSM.16.M88.4 R60, [R191] ;  /* 0x00000000bf3c783b */ /* 0x000fe20000000200 */
[----:B------:R-:W-:-:S02]  /*fe60*/  IADD3 R16, P0, R0, R84, RZ ;  /* 0x0000005400107210 */ /* 0x000fc40007f1e0ff */
[----:B------:R-:W-:Y:S01]  /*fe70*/  IADD3.X R19, R8, R89, RZ, P2, !PT ;  /* 0x0000005908137210 */ /* 0x000fe200017fe4ff */
[----:B------:R-:W-:Y:S01]  /*fe80*/  LDSM.16.M88.4 R68, [R190] ;  /* 0x00000000be44783b */ /* 0x000fe20000000200 */
[C---:B------:R-:W-:Y:S01]  /*fe90*/  ISETP.LT.OR P2, PT, R73.reuse, 0x1, P1 ;  /* 0x000000014900780c */ /* 0x040fe20000f41670 */
[----:B------:R-:W-:Y:S01]  /*fea0*/  HMMA.16816.F32.BF16 R52, R4, R14, RZ ;  /* 0x0000000e0434723c */ /* 0x000fe200000418ff */
[----:B------:R-:W-:Y:S01]  /*feb0*/  IADD3.X R17, R2, R87, RZ, P0, !PT ;  /* 0x0000005702117210 */ /* 0x000fe200007fe4ff */
[----:B------:R-:W2:Y:S01]  /*fec0*/  LDSM.16.M88.4 R12, [R178] ;  /* 0x00000000b20c783b */ /* 0x000ea20000000200 */
[----:B------:R-:W-:Y:S02]  /*fed0*/  IADD3 R8, P0, R0, R86, RZ ;  /* 0x0000005600087210 */ /* 0x000fe40007f1e0ff */
[----:B------:R-:W-:Y:S01]  /*fee0*/  ISETP.LT.OR P1, PT, R73, 0x21, P1 ;  /* 0x000000214900780c */ /* 0x000fe20000f21670 */
[----:B------:R-:W-:Y:S01]  /*fef0*/  @!PT LDS RZ, [RZ] ;  /* 0x00000000fffff984 */ /* 0x000fe20000000800 */
[----:B------:R-:W-:Y:S01]  /*ff00*/  @!PT LDS RZ, [RZ] ;  /* 0x00000000fffff984 */ /* 0x000fe20000000800 */
[----:B------:R-:W-:Y:S01]  /*ff10*/  @!PT LDS RZ, [RZ] ;  /* 0x00000000fffff984 */ /* 0x000fe20000000800 */
[----:B------:R1:W-:Y:S01]  /*ff20*/  LDGSTS.E.BYPASS.LTC128B.128 [R193+0x100], [R22.64], !P3 ;  /* 0x0010000016c17fae */ /* 0x0003e2000d901d48 */
[----:B------:R-:W-:-:S02]  /*ff30*/  IADD3.X R9, R2, R89, RZ, P0, !PT ;  /* 0x0000005902097210 */ /* 0x000fc400007fe4ff */
[----:B------:R-:W-:Y:S01]  /*ff40*/  ISETP.GE.AND P0, PT, R206, c[0x0][0x1d4], PT ;  /* 0x00007500ce007a0c */ /* 0x000fe20003f06270 */
[C---:B------:R-:W-:Y:S02]  /*ff50*/  HMMA.16816.F32.BF16 R48, R4.reuse, R28, RZ ;  /* 0x0000001c0430723c */ /* 0x040fe400000418ff */
[----:B------:R1:W-:Y:S01]  /*ff60*/  LDGSTS.E.BYPASS.LTC128B.128 [R193+0x2100], [R20.64], !P2 ;  /* 0x0210000014c17fae */ /* 0x0003e2000d101d48 */
[C---:B------:R-:W-:Y:S02]  /*ff70*/  ISETP.LT.OR P3, PT, R73.reuse, 0x1, P0 ;  /* 0x000000014900780c */ /* 0x040fe40000761670 */
[C---:B------:R-:W-:Y:S02]  /*ff80*/  ISETP.LT.OR P2, PT, R73.reuse, 0x21, P4 ;  /* 0x000000214900780c */ /* 0x040fe40002741670 */
[----:B------:R-:W-:Y:S01]  /*ff90*/  ISETP.LT.OR P0, PT, R73, 0x21, P0 ;  /* 0x000000214900780c */ /* 0x000fe20000701670 */
[C---:B------:R-:W-:Y:S08]  /*ffa0*/  HMMA.16816.F32.BF16 R40, R4.reuse, R30, RZ ;  /* 0x0000001e0428723c */ /* 0x040ff000000418ff */
[----:B------:R3:W-:Y:S01]  /*ffb0*/  LDGSTS.E.BYPASS.LTC128B.128 [R193+0x4100], [R18.64], !P3 ;  /* 0x0410000012c17fae */ /* 0x0007e2000d901d48 */
[C---:B------:R-:W-:Y:S03]  /*ffc0*/  HMMA.16816.F32.BF16 R28, R4.reuse, R24, RZ ;  /* 0x00000018041c723c */ /* 0x040fe600000418ff */
[----:B------:R3:W-:Y:S04]  /*ffd0*/  LDGSTS.E.BYPASS.LTC128B.128 [R193+0x1100], [R16.64], !P2 ;  /* 0x0110000010c17fae */ /* 0x0007e8000d101d48 */
[----:B------:R4:W-:Y:S01]  /*ffe0*/  LDGSTS.E.BYPASS.LTC128B.128 [R193+0x3100], [R10.64], !P1 ;  /* 0x031000000ac17fae */ /* 0x0009e2000c901d48 */
[----:B------:R-:W-:Y:S03]  /*fff0*/  HMMA.16816.F32.BF16 R24, R4, R26, RZ ;  /* 0x0000001a0418723c */ /* 0x000fe600000418ff */
[----:B------:R4:W-:Y:S01]  /*10000*/  LDGSTS.E.BYPASS.LTC128B.128 [R193+0x5100], [R8.64], !P0 ;  /* 0x0510000008c17fae */ /* 0x0009e2000c101d48 */
[----:B------:R-:W-:-:S03]  /*10010*/  ISETP.GT.AND P0, PT, R92, R214, PT ;  /* 0x000000d65c00720c */ /* 0x000fc60003f04270 */
[----:B------:R-:W-:Y:S01]  /*10020*/  LDSM.16.M88.4 R72, [R176] ;  /* 0x00000000b048783b */ /* 0x000fe20000000200 */
[C---:B-1----:R-:W-:Y:S03]  /*10030*/  HMMA.16816.F32.BF16 R20, R4.reuse, R44, RZ ;  /* 0x0000002c0414723c */ /* 0x042fe600000418ff */
[----:B------:R-:W-:Y:S04]  /*10040*/  LDSM.16.M88.4 R76, [R176+0x800] ;  /* 0x00080000b04c783b */ /* 0x000fe80000000200 */
[----:B------:R-:W-:Y:S01]  /*10050*/  LDSM.16.M88.4 R80, [R146+0x3800] ;  /* 0x003800009250783b */ /* 0x000fe20000000200 */
[----:B------:R-:W-:Y:S03]  /*10060*/  HMMA.16816.F32.BF16 R4, R4, R46, RZ ;  /* 0x0000002e0404723c */ /* 0x000fe600000418ff */
[----:B------:R-:W0:Y:S05]  /*10070*/  LDGDEPBAR ;  /* 0x00000000000079af */ /* 0x000e2a0000000000 */
[C---:B--2---:R-:W-:Y:S01]  /*10080*/  HMMA.16816.F32.BF16 R64, R12.reuse, R36, R56 ;  /* 0x000000240c40723c */ /* 0x044fe20000041838 */
[----:B----4-:R-:W1:Y:S07]  /*10090*/  LDSM.16.M88.4 R8, [R180] ;  /* 0x00000000b408783b */ /* 0x010e6e0000000200 */
[C---:B---3--:R-:W-:Y:S08]  /*100a0*/  HMMA.16816.F32.BF16 R16, R12.reuse, R38, R52 ;  /* 0x000000260c10723c */ /* 0x048ff00000041834 */
[C---:B------:R-:W-:Y:S08]  /*100b0*/  HMMA.16816.F32.BF16 R56, R12.reuse, R32, R48 ;  /* 0x000000200c38723c */ /* 0x040ff00000041830 */
[C---:B------:R-:W-:Y:S01]  /*100c0*/  HMMA.16816.F32.BF16 R52, R12.reuse, R34, R40 ;  /* 0x000000220c34723c */ /* 0x040fe20000041828 */
[----:B------:R-:W2:Y:S04]  /*100d0*/  LDSM.16.M88.4 R40, [R176+0x1000] ;  /* 0x00100000b028783b */ /* 0x000ea80000000200 */
[----:B------:R-:W-:Y:S03]  /*100e0*/  LDSM.16.M88.4 R32, [R176+0x1800] ;  /* 0x00180000b020783b */ /* 0x000fe60000000200 */
[C---:B------:R-:W-:Y:S08]  /*100f0*/  HMMA.16816.F32.BF16 R48, R12.reuse, R60, R28 ;  /* 0x0000003c0c30723c */ /* 0x040ff0000004181c */
[C---:B------:R-:W-:Y:S01]  /*10100*/  HMMA.16816.F32.BF16 R44, R12.reuse, R62, R24 ;  /* 0x0000003e0c2c723c */ /* 0x040fe20000041818 */
[----:B------:R-:W-:Y:S07]  /*10110*/  LDSM.16.M88.4 R24, [R173] ;  /* 0x00000000ad18783b */ /* 0x000fee0000000200 */
[C---:B------:R-:W-:Y:S01]  /*10120*/  HMMA.16816.F32.BF16 R28, R12.reuse, R70, R4 ;  /* 0x000000460c1c723c */ /* 0x040fe20000041804 */
[----:B------:R-:W3:Y:S07]  /*10130*/  LDSM.16.M88.4 R4, [R179] ;  /* 0x00000000b304783b */ /* 0x000eee0000000200 */
[----:B------:R-:W-:Y:S01]  /*10140*/  HMMA.16816.F32.BF16 R36, R12, R68, R20 ;  /* 0x000000440c24723c */ /* 0x000fe20000041814 */
[----:B------:R-:W4:Y:S07]  /*10150*/  LDSM.16.M88.4 R68, [R173+0x800] ;  /* 0x00080000ad44783b */ /* 0x000f2e0000000200 */
[C---:B-1----:R-:W-:Y:S08]  /*10160*/  HMMA.16816.F32.BF16 R20, R8.reuse, R72, R64 ;  /* 0x000000480814723c */ /* 0x042ff00000041840 */
[C---:B------:R-:W-:Y:S01]  /*10170*/  HMMA.16816.F32.BF16 R16, R8.reuse, R74, R16 ;  /* 0x0000004a0810723c */ /* 0x040fe20000041810 */
[----:B------:R-:W1:Y:S07]  /*10180*/  LDSM.16.M88.4 R72, [R173+0x1000] ;  /* 0x00100000ad48783b */ /* 0x000e6e0000000200 */
[C---:B------:R-:W-:Y:S08]  /*10190*/  HMMA.16816.F32.BF16 R12, R8.reuse, R76, R56 ;  /* 0x0000004c080c723c */ /* 0x040ff00000041838 */
[C---:B------:R-:W-:Y:S01]  /*101a0*/  HMMA.16816.F32.BF16 R64, R8.reuse, R78, R52 ;  /* 0x0000004e0840723c */ /* 0x040fe20000041834 */
[----:B------:R-:W1:Y:S07]  /*101b0*/  LDSM.16.M88.4 R76, [R173+0x1800] ;  /* 0x00180000ad4c783b */ /* 0x000e6e0000000200 */
[C---:B--2---:R-:W-:Y:S08]  /*101c0*/  HMMA.16816.F32.BF16 R60, R8.reuse, R40, R48 ;  /* 0x00000028083c723c */ /* 0x044ff00000041830 */
[----:B------:R-:W-:Y:S08]  /*101d0*/  HMMA.16816.F32.BF16 R56, R8, R42, R44 ;  /* 0x0000002a0838723c */ /* 0x000ff0000004182c */
[C---:B---3--:R-:W-:Y:S08]  /*101e0*/  HMMA.16816.F32.BF16 R44, R4.reuse, R24, R20 ;  /* 0x00000018042c723c */ /* 0x048ff00000041814 */
[----:B------:R-:W-:Y:S08]  /*101f0*/  HMMA.16816.F32.BF16 R40, R4, R26, R16 ;  /* 0x0000001a0428723c */ /* 0x000ff00000041810 */
[----:B------:R-:W-:Y:S01]  /*10200*/  HMMA.16816.F32.BF16 R52, R8, R32, R36 ;  /* 0x000000200834723c */ /* 0x000fe20000041824 */
[----:B------:R-:W-:Y:S07]  /*10210*/  LDSM.16.M88.4 R36, [R146+0x2000] ;  /* 0x002000009224783b */ /* 0x000fee0000000200 */
[----:B----4-:R-:W-:Y:S01]  /*10220*/  HMMA.16816.F32.BF16 R24, R4, R68, R12 ;  /* 0x000000440418723c */ /* 0x010fe2000004180c */
[----:B------:R-:W2:Y:S07]  /*10230*/  LDSM.16.M88.4 R12, [R177+0x4000] ;  /* 0x00400000b10c783b */ /* 0x000eae0000000200 */
[----:B------:R-:W-:Y:S01]  /*10240*/  HMMA.16816.F32.BF16 R48, R8, R34, R28 ;  /* 0x000000220830723c */ /* 0x000fe2000004181c */
[----:B------:R-:W3:Y:S04]  /*10250*/  LDSM.16.M88.4 R32, [R146+0x2800] ;  /* 0x002800009220783b */ /* 0x000ee80000000200 */
[----:B------:R-:W4:Y:S03]  /*10260*/  LDSM.16.M88.4 R28, [R146+0x3000] ;  /* 0x00300000921c783b */ /* 0x000f260000000200 */
[C---:B------:R-:W-:Y:S01]  /*10270*/  HMMA.16816.F32.BF16 R20, R4.reuse, R70, R64 ;  /* 0x000000460414723c */ /* 0x040fe20000041840 */
[----:B------:R-:W-:Y:S04]  /*10280*/  LDSM.16.M88.4 R64, [R189] ;  /* 0x00000000bd40783b */ /* 0x000fe80000000200 */
[----:B------:R-:W-:Y:S03]  /*10290*/  LDSM.16.M88.4 R68, [R188] ;  /* 0x00000000bc44783b */ /* 0x000fe60000000200 */
[C---:B-1----:R-:W-:Y:S08]  /*102a0*/  HMMA.16816.F32.BF16 R16, R4.reuse, R72, R60 ;  /* 0x000000480410723c */ /* 0x042ff0000004183c */
[C---:B------:R-:W-:Y:S01]  /*102b0*/  HMMA.16816.F32.BF16 R8, R4.reuse, R74, R56 ;  /* 0x0000004a0408723c */ /* 0x040fe20000041838 */
[----:B------:R-:W-:Y:S07]  /*102c0*/  LDSM.16.M88.4 R72, [R176+0x3000] ;  /* 0x00300000b048783b */ /* 0x000fee0000000200 */
[C---:B------:R-:W-:Y:S08]  /*102d0*/  HMMA.16816.F32.BF16 R52, R4.reuse, R76, R52 ;  /* 0x0000004c0434723c */ /* 0x040ff00000041834 */
[----:B------:R-:W-:Y:S01]  /*102e0*/  HMMA.16816.F32.BF16 R60, R4, R78, R48 ;  /* 0x0000004e043c723c */ /* 0x000fe20000041830 */
[----:B------:R-:W1:Y:S04]  /*102f0*/  LDSM.16.M88.4 R4, [R178+0x4000] ;  /* 0x00400000b204783b */ /* 0x000e680000000200 */
[----:B------:R-:W-:Y:S03]  /*10300*/  LDSM.16.M88.4 R76, [R176+0x2000] ;  /* 0x00200000b04c783b */ /* 0x000fe60000000200 */
[C---:B--2---:R-:W-:Y:S08]  /*10310*/  HMMA.16816.F32.BF16 R56, R12.reuse, R36, R44 ;  /* 0x000000240c38723c */ /* 0x044ff0000004182c */
[C---:B------:R-:W-:Y:S08]  /*10320*/  HMMA.16816.F32.BF16 R48, R12.reuse, R38, R40 ;  /* 0x000000260c30723c */ /* 0x040ff00000041828 */
[C---:B---3--:R-:W-:Y:S08]  /*10330*/  HMMA.16816.F32.BF16 R44, R12.reuse, R32, R24 ;  /* 0x000000200c2c723c */ /* 0x048ff00000041818 */
[C---:B------:R-:W-:Y:S01]  /*10340*/  HMMA.16816.F32.BF16 R40, R12.reuse, R34, R20 ;  /* 0x000000220c28723c */ /* 0x040fe20000041814 */
[----:B------:R-:W2:Y:S07]  /*10350*/  LDSM.16.M88.4 R32, [R187] ;  /* 0x00000000bb20783b */ /* 0x000eae0000000200 */
[C---:B----4-:R-:W-:Y:S08]  /*10360*/  HMMA.16816.F32.BF16 R36, R12.reuse, R28, R16 ;  /* 0x0000001c0c24723c */ /* 0x050ff00000041810 */
[C---:B------:R-:W-:Y:S01]  /*10370*/  HMMA.16816.F32.BF16 R24, R12.reuse, R30, R8 ;  /* 0x0000001e0c18723c */ /* 0x040fe20000041808 */
[----:B------:R-:W3:Y:S04]  /*10380*/  LDSM.16.M88.4 R28, [R186] ;  /* 0x00000000ba1c783b */ /* 0x000ee80000000200 */
[----:B------:R-:W4:Y:S03]  /*10390*/  LDSM.16.M88.4 R8, [R180+0x4000] ;  /* 0x00400000b408783b */ /* 0x000f260000000200 */
[C---:B------:R-:W-:Y:S08]  /*103a0*/  HMMA.16816.F32.BF16 R20, R12.reuse, R80, R52 ;  /* 0x000000500c14723c */ /* 0x040ff00000041834 */
[----:B------:R-:W-:Y:S01]  /*103b0*/  HMMA.16816.F32.BF16 R16, R12, R82, R60 ;  /* 0x000000520c10723c */ /* 0x000fe2000004183c */
[----:B------:R-:W-:Y:S07]  /*103c0*/  LDSM.16.M88.4 R80, [R176+0x3800] ;  /* 0x00380000b050783b */ /* 0x000fee0000000200 */
[C---:B-1----:R-:W-:Y:S08]  /*103d0*/  HMMA.16816.F32.BF16 R12, R4.reuse, R64, R56 ;  /* 0x00000040040c723c */ /* 0x042ff00000041838 */
[C---:B------:R-:W-:Y:S01]  /*103e0*/  HMMA.16816.F32.BF16 R60, R4.reuse, R66, R48 ;  /* 0x00000042043c723c */ /* 0x040fe20000041830 */
[----:B------:R-:W1:Y:S07]  /*103f0*/  LDSM.16.M88.4 R64, [R176+0x2800] ;  /* 0x00280000b040783b */ /* 0x000e6e0000000200 */
[C---:B------:R-:W-:Y:S08]  /*10400*/  HMMA.16816.F32.BF16 R56, R4.reuse, R68, R44 ;  /* 0x000000440438723c */ /* 0x040ff0000004182c */
[C---:B------:R-:W-:Y:S01]  /*10410*/  HMMA.16816.F32.BF16 R48, R4.reuse, R70, R40 ;  /* 0x000000460430723c */ /* 0x040fe20000041828 */
[----:B------:R-:W-:Y:S07]  /*10420*/  LDSM.16.M88.4 R68, [R173+0x2800] ;  /* 0x00280000ad44783b */ /* 0x000fee0000000200 */
[C---:B--2---:R-:W-:Y:S08]  /*10430*/  HMMA.16816.F32.BF16 R52, R4.reuse, R32, R36 ;  /* 0x000000200434723c */ /* 0x044ff00000041824 */
[C---:B------:R-:W-:Y:S01]  /*10440*/  HMMA.16816.F32.BF16 R44, R4.reuse, R34, R24 ;  /* 0x00000022042c723c */ /* 0x040fe20000041818 */
[----:B------:R-:W-:Y:S07]  /*10450*/  LDSM.16.M88.4 R24, [R173+0x2000] ;  /* 0x00200000ad18783b */ /* 0x000fee0000000200 */
[C---:B---3--:R-:W-:Y:S08]  /*10460*/  HMMA.16816.F32.BF16 R40, R4.reuse, R28, R20 ;  /* 0x0000001c0428723c */ /* 0x048ff00000041814 */
[----:B------:R-:W-:Y:S01]  /*10470*/  HMMA.16816.F32.BF16 R36, R4, R30, R16 ;  /* 0x0000001e0424723c */ /* 0x000fe20000041810 */
[----:B------:R-:W2:Y:S04]  /*10480*/  LDSM.16.M88.4 R4, [R179+0x4000] ;  /* 0x00400000b304783b */ /* 0x000ea80000000200 */
[----:B------:R-:W-:Y:S03]  /*10490*/  LDSM.16.M88.4 R16, [R177+0x8000] ;  /* 0x00800000b110783b */ /* 0x000fe60000000200 */
[C---:B----4-:R-:W-:Y:S08]  /*104a0*/  HMMA.16816.F32.BF16 R20, R8.reuse, R76, R12 ;  /* 0x0000004c0814723c */ /* 0x050ff0000004180c */
[C---:B------:R-:W-:Y:S01]  /*104b0*/  HMMA.16816.F32.BF16 R12, R8.reuse, R78, R60 ;  /* 0x0000004e080c723c */ /* 0x040fe2000004183c */
[----:B------:R-:W3:Y:S04]  /*104c0*/  LDSM.16.M88.4 R76, [R173+0x3000] ;  /* 0x00300000ad4c783b */ /* 0x000ee80000000200 */
[----:B------:R-:W-:Y:S03]  /*104d0*/  LDSM.16.M88.4 R60, [R173+0x3800] ;  /* 0x00380000ad3c783b */ /* 0x000fe60000000200 */
[C---:B-1----:R-:W-:Y:S08]  /*104e0*/  HMMA.16816.F32.BF16 R32, R8.reuse, R64, R56 ;  /* 0x000000400820723c */ /* 0x042ff00000041838 */
[C---:B------:R-:W-:Y:S01]  /*104f0*/  HMMA.16816.F32.BF16 R28, R8.reuse, R66, R48 ;  /* 0x00000042081c723c */ /* 0x040fe20000041830 */
[----:B------:R-:W1:Y:S07]  /*10500*/  LDSM.16.M88.4 R64, [R146+0x4000] ;  /* 0x004000009240783b */ /* 0x000e6e0000000200 */
[C---:B------:R-:W-:Y:S08]  /*10510*/  HMMA.16816.F32.BF16 R52, R8.reuse, R72, R52 ;  /* 0x000000480834723c */ /* 0x040ff00000041834 */
[----:B------:R-:W-:Y:S08]  /*10520*/  HMMA.16816.F32.BF16 R48, R8, R82, R36 ;  /* 0x000000520830723c */ /* 0x000ff00000041824 */
[----:B--2---:R-:W-:Y:S08]  /*10530*/  HMMA.16816.F32.BF16 R36, R4, R24, R20 ;  /* 0x000000180424723c */ /* 0x004ff00000041814 */
[C---:B------:R-:W-:Y:S08]  /*10540*/  HMMA.16816.F32.BF16 R72, R8.reuse, R74, R44 ;  /* 0x0000004a0848723c */ /* 0x040ff0000004182c */
[----:B------:R-:W-:Y:S01]  /*10550*/  HMMA.16816.F32.BF16 R56, R8, R80, R40 ;  /* 0x000000500838723c */ /* 0x000fe20000041828 */
[----:B------:R-:W-:Y:S07]  /*10560*/  LDSM.16.M88.4 R40, [R185] ;  /* 0x00000000b928783b */ /* 0x000fee0000000200 */
[C---:B------:R-:W-:Y:S01]  /*10570*/  HMMA.16816.F32.BF16 R44, R4.reuse, R68, R32 ;  /* 0x00000044042c723c */ /* 0x040fe20000041820 */
[----:B------:R-:W2:Y:S07]  /*10580*/  LDSM.16.M88.4 R32, [R146+0x4800] ;  /* 0x004800009220783b */ /* 0x000eae0000000200 */
[C---:B------:R-:W-:Y:S01]  /*10590*/  HMMA.16816.F32.BF16 R8, R4.reuse, R26, R12 ;  /* 0x0000001a0408723c */ /* 0x040fe2000004180c */
[----:B------:R-:W4:Y:S07]  /*105a0*/  LDSM.16.M88.4 R12, [R178+0x8000] ;  /* 0x00800000b20c783b */ /* 0x000f2e0000000200 */
[C---:B---3--:R-:W-:Y:S01]  /*105b0*/  HMMA.16816.F32.BF16 R20, R4.reuse, R76, R52 ;  /* 0x0000004c0414723c */ /* 0x048fe20000041834 */
[----:B------:R-:W3:Y:S07]  /*105c0*/  LDSM.16.M88.4 R52, [R146+0x5000] ;  /* 0x005000009234783b */ /* 0x000eee0000000200 */
[----:B------:R-:W-:Y:S08]  /*105d0*/  HMMA.16816.F32.BF16 R28, R4, R70, R28 ;  /* 0x00000046041c723c */ /* 0x000ff0000004181c */
[----:B-1----:R-:W-:Y:S01]  /*105e0*/  HMMA.16816.F32.BF16 R24, R16, R64, R36 ;  /* 0x000000401018723c */ /* 0x002fe20000041824 */
[----:B------:R-:W-:Y:S07]  /*105f0*/  LDSM.16.M88.4 R36, [R176+0x4000] ;  /* 0x00400000b024783b */ /* 0x000fee0000000200 */
[C---:B------:R-:W-:Y:S08]  /*10600*/  HMMA.16816.F32.BF16 R72, R4.reuse, R78, R72 ;  /* 0x0000004e0448723c */ /* 0x040ff00000041848 */
[C---:B------:R-:W-:Y:S08]  /*10610*/  HMMA.16816.F32.BF16 R76, R4.reuse, R60, R56 ;  /* 0x0000003c044c723c */ /* 0x040ff00000041838 */
[----:B------:R-:W-:Y:S01]  /*10620*/  HMMA.16816.F32.BF16 R80, R4, R62, R48 ;  /* 0x0000003e0450723c */ /* 0x000fe20000041830 */
[----:B------:R-:W-:Y:S04]  /*10630*/  LDSM.16.M88.4 R48, [R183] ;  /* 0x00000000b730783b */ /* 0x000fe80000000200 */
[----:B------:R-:W-:Y:S03]  /*10640*/  LDSM.16.M88.4 R60, [R146+0x5800] ;  /* 0x00580000923c783b */ /* 0x000fe60000000200 */
[C---:B------:R-:W-:Y:S01]  /*10650*/  HMMA.16816.F32.BF16 R4, R16.reuse, R66, R8 ;  /* 0x000000421004723c */ /* 0x040fe20000041808 */
[----:B------:R-:W1:Y:S07]  /*10660*/  LDSM.16.M88.4 R8, [R180+0x8000] ;  /* 0x00800000b408783b */ /* 0x000e6e0000000200 */
[C---:B--2---:R-:W-:Y:S08]  /*10670*/  HMMA.16816.F32.BF16 R44, R16.reuse, R32, R44 ;  /* 0x00000020102c723c */ /* 0x044ff0000004182c */
[----:B------:R-:W-:Y:S01]  /*10680*/  HMMA.16816.F32.BF16 R56, R16, R34, R28 ;  /* 0x000000221038723c */ /* 0x000fe2000004181c */
[----:B------:R-:W2:Y:S07]  /*10690*/  LDSM.16.M88.4 R32, [R184] ;  /* 0x00000000b820783b */ /* 0x000eae0000000200 */
[----:B----4-:R-:W-:Y:S08]  /*106a0*/  HMMA.16816.F32.BF16 R24, R12, R40, R24 ;  /* 0x000000280c18723c */ /* 0x010ff00000041818 */
[----:B---3--:R-:W-:Y:S08]  /*106b0*/  HMMA.16816.F32.BF16 R68, R16, R52, R20 ;  /* 0x000000341044723c */ /* 0x008ff00000041814 */
[----:B------:R-:W-:Y:S01]  /*106c0*/  HMMA.16816.F32.BF16 R20, R12, R42, R4 ;  /* 0x0000002a0c14723c */ /* 0x000fe20000041804 */
[----:B------:R-:W-:Y:S04]  /*106d0*/  LDSM.16.M88.4 R4, [R179+0x8000] ;  /* 0x00800000b304783b */ /* 0x000fe80000000200 */
[----:B------:R-:W3:Y:S03]  /*106e0*/  LDSM.16.M88.4 R40, [R173+0x4000] ;  /* 0x00400000ad28783b */ /* 0x000ee60000000200 */
[----:B------:R-:W-:Y:S01]  /*106f0*/  HMMA.16816.F32.BF16 R64, R16, R54, R72 ;  /* 0x000000361040723c */ /* 0x000fe20000041848 */
[----:B------:R-:W4:Y:S07]  /*10700*/  LDSM.16.M88.4 R52, [R176+0x4800] ;  /* 0x00480000b034783b */ /* 0x000f2e0000000200 */
[----:B-1----:R-:W-:Y:S08]  /*10710*/  HMMA.16816.F32.BF16 R24, R8, R36, R24 ;  /* 0x000000240818723c */ /* 0x002ff00000041818 */
[----:B--2---:R-:W-:Y:S01]  /*10720*/  HMMA.16816.F32.BF16 R28, R12, R32, R44 ;  /* 0x000000200c1c723c */ /* 0x004fe2000004182c */
[----:B------:R-:W1:Y:S07]  /*10730*/  LDSM.16.M88.4 R44, [R173+0x4800] ;  /* 0x00480000ad2c783b */ /* 0x000e6e0000000200 */
[----:B------:R-:W-:Y:S08]  /*10740*/  HMMA.16816.F32.BF16 R20, R8, R38, R20 ;  /* 0x000000260814723c */ /* 0x000ff00000041814 */
[----:B------:R-:W-:Y:S08]  /*10750*/  HMMA.16816.F32.BF16 R76, R16, R60, R76 ;  /* 0x0000003c104c723c */ /* 0x000ff0000004184c */
[----:B---3--:R-:W-:Y:S08]  /*10760*/  HMMA.16816.F32.BF16 R36, R4, R40, R24 ;  /* 0x000000280424723c */ /* 0x008ff00000041818 */
[----:B------:R-:W-:Y:S01]  /*10770*/  HMMA.16816.F32.BF16 R24, R12, R34, R56 ;  /* 0x000000220c18723c */ /* 0x000fe20000041838 */
[----:B------:R-:W2:Y:S07]  /*10780*/  LDSM.16.M88.4 R56, [R176+0x5000] ;  /* 0x00500000b038783b */ /* 0x000eae0000000200 */
[----:B----4-:R-:W-:Y:S08]  /*10790*/  HMMA.16816.F32.BF16 R32, R8, R52, R28 ;  /* 0x000000340820723c */ /* 0x010ff0000004181c */
[----:B------:R-:W-:Y:S01]  /*107a0*/  HMMA.16816.F32.BF16 R20, R4, R42, R20 ;  /* 0x0000002a0414723c */ /* 0x000fe20000041814 */
[----:B------:R-:W-:-:S04]  /*107b0*/  FMUL.FTZ R0, R36, c[0x0][0x320] ;  /* 0x0000c80024007a20 */ /* 0x000fc80000410000 */
[----:B------:R3:W4:Y:S03]  /*107c0*/  MUFU.TANH R73, R0 ;  /* 0x0000000000497308 */ /* 0x0007260000002400 */
[----:B------:R-:W-:Y:S08]  /*107d0*/  HMMA.16816.F32.BF16 R28, R12, R48, R68 ;  /* 0x000000300c1c723c */ /* 0x000ff00000041844 */
[----:B------:R-:W-:Y:S01]  /*107e0*/  HMMA.16816.F32.BF16 R24, R8, R54, R24 ;  /* 0x000000360818723c */ /* 0x000fe20000041818 */
[----:B------:R-:W2:Y:S01]  /*107f0*/  LDSM.16.M88.4 R52, [R182] ;  /* 0x00000000b634783b */ /* 0x000ea20000000200 */
[----:B---3--:R-:W-:-:S06]  /*10800*/  FMUL.FTZ R0, R37, c[0x0][0x320] ;  /* 0x0000c80025007a20 */ /* 0x008fcc0000410000 */
[----:B------:R-:W-:Y:S01]  /*10810*/  HMMA.16816.F32.BF16 R40, R12, R50, R64 ;  /* 0x000000320c28723c */ /* 0x000fe20000041840 */
[----:B------:R3:W2:Y:S01]  /*10820*/  MUFU.TANH R72, R0 ;  /* 0x0000000000487308 */ /* 0x0006a20000002400 */
[----:B------:R-:W-:Y:S06]  /*10830*/  LDSM.16.M88.4 R48, [R173+0x5000] ;  /* 0x00500000ad30783b */ /* 0x000fec0000000200 */
[C---:B-1----:R-:W-:Y:S08]  /*10840*/  HMMA.16816.F32.BF16 R32, R4.reuse, R44, R32 ;  /* 0x0000002c0420723c */ /* 0x042ff00000041820 */
[----:B------:R-:W-:Y:S01]  /*10850*/  HMMA.16816.F32.BF16 R24, R4, R46, R24 ;  /* 0x0000002e0418723c */ /* 0x000fe20000041818 */
[----:B---3--:R-:W-:Y:S01]  /*10860*/  FMUL.FTZ R0, R38, c[0x0][0x320] ;  /* 0x0000c80026007a20 */ /* 0x008fe20000410000 */
[----:B------:R-:W1:Y:S03]  /*10870*/  LDSM.16.M88.4 R44, [R176+0x5800] ;  /* 0x00580000b02c783b */ /* 0x000e660000000200 */
[----:B------:R3:W1:Y:S03]  /*10880*/  MUFU.TANH R70, R0 ;  /* 0x0000000000467308 */ /* 0x0006660000002400 */
[----:B------:R-:W-:Y:S01]  /*10890*/  HMMA.16816.F32.BF16 R16, R16, R62, R80 ;  /* 0x0000003e1010723c */ /* 0x000fe20000041850 */
[----:B---3--:R-:W-:-:S07]  /*108a0*/  FMUL.FTZ R0, R39, c[0x0][0x320] ;  /* 0x0000c80027007a20 */ /* 0x008fce0000410000 */
[C---:B--2---:R-:W-:Y:S01]  /*108b0*/  HMMA.16816.F32.BF16 R36, R8.reuse, R56, R28 ;  /* 0x000000380824723c */ /* 0x044fe2000004181c */
[----:B------:R2:W3:Y:S07]  /*108c0*/  MUFU.TANH R69, R0 ;  /* 0x0000000000457308 */ /* 0x0004ee0000002400 */
[----:B------:R-:W-:Y:S01]  /*108d0*/  HMMA.16816.F32.BF16 R28, R8, R58, R40 ;  /* 0x0000003a081c723c */ /* 0x000fe20000041828 */
[----:B--2---:R-:W-:-:S04]  /*108e0*/  FMUL.FTZ R0, R20, c[0x0][0x320] ;  /* 0x0000c80014007a20 */ /* 0x004fc80000410000 */
[----:B------:R2:W1:Y:S02]  /*108f0*/  MUFU.TANH R68, R0 ;  /* 0x0000000000447308 */ /* 0x0004640000002400 */
[----:B--2---:R-:W-:-:S06]  /*10900*/  FMUL.FTZ R0, R21, c[0x0][0x320] ;  /* 0x0000c80015007a20 */ /* 0x004fcc0000410000 */
[----:B------:R2:W1:Y:S02]  /*10910*/  MUFU.TANH R60, R0 ;  /* 0x00000000003c7308 */ /* 0x0004640000002400 */
[----:B--2---:R-:W-:-:S06]  /*10920*/  FMUL.FTZ R0, R22, c[0x0][0x320] ;  /* 0x0000c80016007a20 */ /* 0x004fcc0000410000 */
[----:B------:R2:W1:Y:S02]  /*10930*/  MUFU.TANH R64, R0 ;  /* 0x0000000000407308 */ /* 0x0004640000002400 */
[----:B--2---:R-:W-:Y:S02]  /*10940*/  FMUL.FTZ R0, R23, c[0x0][0x320] ;  /* 0x0000c80017007a20 */ /* 0x004fe40000410000 */
[C---:B------:R-:W-:Y:S04]  /*10950*/  HMMA.16816.F32.BF16 R20, R12.reuse, R52, R76 ;  /* 0x000000340c14723c */ /* 0x040fe8000004184c */
[----:B------:R2:W1:Y:S04]  /*10960*/  MUFU.TANH R61, R0 ;  /* 0x00000000003d7308 */ /* 0x0004680000002400 */
[----:B------:R-:W-:Y:S01]  /*10970*/  HMMA.16816.F32.BF16 R12, R12, R54, R16 ;  /* 0x000000360c0c723c */ /* 0x000fe20000041810 */
[----:B--2---:R-:W-:-:S04]  /*10980*/  FMUL.FTZ R0, R32, c[0x0][0x320] ;  /* 0x0000c80020007a20 */ /* 0x004fc80000410000 */
[----:B------:R2:W2:Y:S11]  /*10990*/  MUFU.TANH R57, R0 ;  /* 0x0000000000397308 */ /* 0x0004b60000002400 */
[----:B-1----:R-:W-:Y:S08]  /*109a0*/  HMMA.16816.F32.BF16 R16, R8, R44, R20 ;  /* 0x0000002c0810723c */ /* 0x002ff00000041814 */
[----:B------:R-:W-:Y:S01]  /*109b0*/  HMMA.16816.F32.BF16 R20, R4, R50, R28 ;  /* 0x000000320414723c */ /* 0x000fe2000004181c */
[----:B--2---:R-:W-:-:S07]  /*109c0*/  FMUL.FTZ R0, R33, c[0x0][0x320] ;  /* 0x0000c80021007a20 */ /* 0x004fce0000410000 */
[----:B------:R-:W-:Y:S01]  /*109d0*/  HMMA.16816.F32.BF16 R8, R8, R46, R12 ;  /* 0x0000002e0808723c */ /* 0x000fe2000004180c */
[----:B------:R1:W2:Y:S02]  /*109e0*/  MUFU.TANH R56, R0 ;  /* 0x0000000000387308 */ /* 0x0002a40000002400 */
[----:B-1----:R-:W-:-:S06]  /*109f0*/  FMUL.FTZ R0, R34, c[0x0][0x320] ;  /* 0x0000c80022007a20 */ /* 0x002fcc0000410000 */
[----:B------:R1:W1:Y:S02]  /*10a00*/  MUFU.TANH R53, R0 ;  /* 0x0000000000357308 */ /* 0x0002640000002400 */
[----:B-1----:R-:W-:Y:S02]  /*10a10*/  FMUL.FTZ R0, R35, c[0x0][0x320] ;  /* 0x0000c80023007a20 */ /* 0x002fe40000410000 */
[----:B------:R-:W-:Y:S01]  /*10a20*/  HMMA.16816.F32.BF16 R32, R4, R48, R36 ;  /* 0x000000300420723c */ /* 0x000fe20000041824 */
[----:B------:R-:W1:Y:S03]  /*10a30*/  LDSM.16.M88.4 R36, [R173+0x5800] ;  /* 0x00580000ad24783b */ /* 0x000e660000000200 */
[----:B------:R2:W1:Y:S01]  /*10a40*/  MUFU.TANH R52, R0 ;  /* 0x0000000000347308 */ /* 0x0004620000002400 */
[----:B------:R-:W-:-:S04]  /*10a50*/  DEPBAR.LE SB0, 0x0 ;  /* 0x000080000000791a */ /* 0x000fc80000000000 */
[----:B--2---:R-:W-:-:S04]  /*10a60*/  FMUL.FTZ R0, R24, c[0x0][0x320] ;  /* 0x0000c80018007a20 */ /* 0x004fc80000410000 */
[----:B------:R2:W1:Y:S02]  /*10a70*/  MUFU.TANH R41, R0 ;  /* 0x0000000000297308 */ /* 0x0004640000002400 */
[----:B--2---:R-:W-:Y:S01]  /*10a80*/  FMUL.FTZ R0, R25, c[0x0][0x320] ;  /* 0x0000c80019007a20 */ /* 0x004fe20000410000 */
[C---:B-1----:R-:W-:Y:S05]  /*10a90*/  HMMA.16816.F32.BF16 R12, R4.reuse, R36, R16 ;  /* 0x00000024040c723c */ /* 0x042fea0000041810 */
[----:B------:R1:W2:Y:S03]  /*10aa0*/  MUFU.TANH R40, R0 ;  /* 0x0000000000287308 */ /* 0x0002a60000002400 */
        /* <DEDUP_REMOVED lines=39> */
[----:B--234-:R-:W-:Y:S01]  /*10d20*/  ISETP.NE.AND P5, PT, R96, 0x1, PT ;  /* 0x000000016000780c */ /* 0x01cfe20003fa5270 */
[----:B------:R-:W-:Y:S02]  /*10d30*/  IMAD R2, R92, 0x40, R238 ;  /* 0x000000405c027824 */ /* 0x000fe400078e02ee */
[----:B------:R-:W-:-:S03]  /*10d40*/  IMAD.MOV.U32 R195, RZ, RZ, RZ ;  /* 0x000000ffffc37224 */ /* 0x000fc600078e00ff */
[----:B------:R-:W-:-:S05]  /*10d50*/  IADD3 R2, R2, -0x40, R220 ;  /* 0xffffffc002027810 */ /* 0x000fca0007ffe0dc */
[----:B-1----:R-:W-:Y:S02]  /*10d60*/  IMAD.MOV.U32 R0, RZ, RZ, R2 ;  /* 0x000000ffff007224 */ /* 0x002fe400078e0002 */
[----:B------:R-:W-:-:S05]  /*10d70*/  @P5 IMAD.HI.U32 R3, R2, c[0x0][0x2bc], RZ ;  /* 0x0000af0002035a27 */ /* 0x000fca00078e00ff */
        /* <DEDUP_REMOVED lines=23> */
.L_x_1484:
        /* <DEDUP_REMOVED lines=21> */
.L_x_1485:
        /* <DEDUP_REMOVED lines=21> */
.L_x_1386:
[----:B--234-:R-:W-:Y:S05]  /*11190*/  BSYNC B0 ;  /* 0x0000000000007941 */ /* 0x01cfea0003800000 */
.L_x_1385:
[----:B-1----:R-:W-:Y:S01]  /*111a0*/  IMAD.MOV.U32 R0, RZ, RZ, c[0x0][0x2c4] ;  /* 0x0000b100ff007624 */ /* 0x002fe200078e00ff */
[----:B------:R-:W0:Y:S01]  /*111b0*/  LDGDEPBAR ;  /* 0x00000000000079af */ /* 0x000e220000000000 */
[----:B------:R-:W-:Y:S01]  /*111c0*/  IMAD.MOV.U32 R2, RZ, RZ, 0x1 ;  /* 0x00000001ff027424 */ /* 0x000fe200078e00ff */
[----:B------:R-:W-:-:S02]  /*111d0*/  IADD3 R6, -R242, R95, RZ ;  /* 0x0000005ff2067210 */ /* 0x000fc40007ffe1ff */
[----:B------:R-:W-:Y:S01]  /*111e0*/  ISETP.NE.AND P0, PT, R0, 0x1, PT ;  /* 0x000000010000780c */ /* 0x000fe20003f05270 */
[----:B------:R-:W-:Y:S01]  /*111f0*/  IMAD R2, R92, -0x40, R2 ;  /* 0xffffffc05c027824 */ /* 0x000fe200078e0202 */
[----:B------:R-:W-:-:S05]  /*11200*/  IADD3 R0, R248, R239, RZ ;  /* 0x000000eff8007210 */ /* 0x000fca0007ffe0ff */
[----:B------:R-:W-:-:S06]  /*11210*/  IMAD.MOV.U32 R4, RZ, RZ, R0 ;  /* 0x000000ffff047224 */ /* 0x000fcc00078e0000 */
[----:B------:R-:W-:Y:S01]  /*11220*/  @P0 IMAD.HI.U32 R3, R0, c[0x0][0x2c8], RZ ;  /* 0x0000b20000030a27 */ /* 0x000fe200078e00ff */
[----:B------:R-:W-:-:S04]  /*11230*/  IADD3 R0, -R242, R2, R240 ;  /* 0x00000002f2007210 */ /* 0x000fc80007ffe1f0 */
[----:B------:R-:W-:Y:S02]  /*11240*/  @P0 SHF.R.U32.HI R4, RZ, c[0x0][0x2cc], R3 ;  /* 0x0000b300ff040a19 */ /* 0x000fe40000011603 */
[----:B------:R-:W-:Y:S01]  /*11250*/  IADD3 R5, R0, -R241, RZ ;  /* 0x800000f100057210 */ /* 0x000fe20007ffe0ff */
[----:B------:R-:W-:Y:S05]  /*11260*/  BRA.DIV ~URZ, `(.L_x_1389) ;  /* 0x0000daf27f007947 */ /* 0x000fea000b800000 */
[----:B------:R1:W2:Y:S02]  /*11270*/  SHFL.IDX PT, R0, R4, RZ, 0x1c1f ;  /* 0x001c1fff04007589 */ /* 0x0002a400000e0000 */
.L_x_1486:
[----:B--2---:R-:W-:-:S05]  /*11280*/  IMAD.IADD R0, R5, 0x1, R0 ;  /* 0x0000000105007824 */ /* 0x004fca00078e0200 */
[----:B------:R-:W-:-:S04]  /*11290*/  IMNMX R0, R6, R0, PT ;  /* 0x0000000006007217 */ /* 0x000fc80003800200 */
[C---:B------:R-:W-:Y:S02]  /*112a0*/  ISETP.GT.AND P0, PT, R0.reuse, RZ, PT ;  /* 0x000000ff0000720c */ /* 0x040fe40003f04270 */
[C---:B------:R-:W-:Y:S02]  /*112b0*/  ISETP.GT.AND P2, PT, R0.reuse, 0x1, PT ;  /* 0x000000010000780c */ /* 0x040fe40003f44270 */
[----:B------:R-:W-:Y:S02]  /*112c0*/  FSEL R8, R73, -INF , P0 ;  /* 0xff80000049087808 */ /* 0x000fe40000000000 */
[C---:B------:R-:W-:Y:S02]  /*112d0*/  ISETP.GT.AND P3, PT, R0.reuse, 0x8, PT ;  /* 0x000000080000780c */ /* 0x040fe40003f64270 */
[C---:B------:R-:W-:Y:S02]  /*112e0*/  ISETP.GT.AND P4, PT, R0.reuse, 0x9, PT ;  /* 0x000000090000780c */ /* 0x040fe40003f84270 */
[----:B------:R-:W-:-:S02]  /*112f0*/  ISETP.GT.AND P1, PT, R0, 0x10, PT ;  /* 0x000000100000780c */ /* 0x000fc40003f24270 */
[----:B------:R-:W-:Y:S02]  /*11300*/  ISETP.GT.AND P0, PT, R0, 0x11, PT ;  /* 0x000000110000780c */ /* 0x000fe40003f04270 */
[----:B------:R-:W-:Y:S02]  /*11310*/  FSEL R9, R72, -INF , P2 ;  /* 0xff80000048097808 */ /* 0x000fe40001000000 */
[----:B------:R-:W-:Y:S02]  /*11320*/  FSEL R10, R68, -INF , P3 ;  /* 0xff800000440a7808 */ /* 0x000fe40001800000 */
[----:B------:R-:W-:Y:S02]  /*11330*/  FSEL R11, R60, -INF , P4 ;  /* 0xff8000003c0b7808 */ /* 0x000fe40002000000 */
[----:B------:R-:W-:Y:S02]  /*11340*/  FSEL R14, R57, -INF , P1 ;  /* 0xff800000390e7808 */ /* 0x000fe40000800000 */
[----:B------:R-:W-:-:S02]  /*11350*/  FSEL R15, R56, -INF , P0 ;  /* 0xff800000380f7808 */ /* 0x000fc40000000000 */
[C---:B------:R-:W-:Y:S02]  /*11360*/  ISETP.GT.AND P3, PT, R0.reuse, 0x18, PT ;  /* 0x000000180000780c */ /* 0x040fe40003f64270 */
[C---:B------:R-:W-:Y:S02]  /*11370*/  ISETP.GT.AND P4, PT, R0.reuse, 0x19, PT ;  /* 0x000000190000780c */ /* 0x040fe40003f84270 */
[C---:B------:R-:W-:Y:S02]  /*11380*/  ISETP.GT.AND P2, PT, R0.reuse, 0x20, PT ;  /* 0x000000200000780c */ /* 0x040fe40003f44270 */
[C---:B------:R-:W-:Y:S02]  /*11390*/  ISETP.GT.AND P1, PT, R0.reuse, 0x21, PT ;  /* 0x000000210000780c */ /* 0x040fe40003f24270 */
[----:B------:R-:W-:Y:S02]  /*113a0*/  ISETP.GT.AND P0, PT, R0, 0x28, PT ;  /* 0x000000280000780c */ /* 0x000fe40003f04270 */
[----:B------:R-:W-:-:S02]  /*113b0*/  FSEL R19, R41, -INF , P3 ;  /* 0xff80000029137808 */ /* 0x000fc40001800000 */
[----:B------:R-:W-:Y:S02]  /*113c0*/  FSEL R21, R40, -INF , P4 ;  /* 0xff80000028157808 */ /* 0x000fe40002000000 */
[----:B------:R-:W-:Y:S02]  /*113d0*/  FSEL R83, R28, -INF , P2 ;  /* 0xff8000001c537808 */ /* 0x000fe40001000000 */
[----:B------:R-:W-:Y:S02]  /*113e0*/  FSEL R82, R27, -INF , P1 ;  /* 0xff8000001b527808 */ /* 0x000fe40000800000 */
[----:B------:R-:W-:Y:S02]  /*113f0*/  FSEL R81, R24, -INF , P0 ;  /* 0xff80000018517808 */ /* 0x000fe40000000000 */
[C---:B------:R-:W-:Y:S02]  /*11400*/  ISETP.GT.AND P4, PT, R0.reuse, 0x29, PT ;  /* 0x000000290000780c */ /* 0x040fe40003f84270 */
[----:B------:R-:W-:-:S02]  /*11410*/  ISETP.GT.AND P3, PT, R0, 0x30, PT ;  /* 0x000000300000780c */ /* 0x000fc40003f64270 */
[C---:B------:R-:W-:Y:S02]  /*11420*/  ISETP.GT.AND P2, PT, R0.reuse, 0x31, PT ;  /* 0x000000310000780c */ /* 0x040fe40003f44270 */
[C---:B------:R-:W-:Y:S02]  /*11430*/  ISETP.GT.AND P1, PT, R0.reuse, 0x38, PT ;  /* 0x000000380000780c */ /* 0x040fe40003f24270 */
[----:B------:R-:W-:Y:S02]  /*11440*/  ISETP.GT.AND P0, PT, R0, 0x39, PT ;  /* 0x000000390000780c */ /* 0x000fe40003f04270 */
[----:B------:R-:W-:Y:S02]  /*11450*/  FSEL R80, R20, -INF , P4 ;  /* 0xff80000014507808 */ /* 0x000fe40002000000 */
        /* <DEDUP_REMOVED lines=27> */
[C---:B------:R-:W-:Y:S02]  /*11610*/  ISETP.GT.AND P0, PT, R0.reuse, 0x11, PT ;  /* 0x000000110000780c */ /* 0x040fe40003f04270 */
        /* <DEDUP_REMOVED lines=43> */
[----:B-1----:R-:W1:Y:S01]  /*118d0*/  SHFL.BFLY PT, R4, R2, 0x2, 0x1f ;  /* 0x0c401f0002047f89 */ /* 0x002e6200000e0000 */
[----:B--2---:R-:W-:-:S05]  /*118e0*/  FMNMX.FTZ R0, R3, R0, !PT ;  /* 0x0000000003007209 */ /* 0x004fca0007810000 */
[----:B------:R-:W2:Y:S01]  /*118f0*/  SHFL.BFLY PT, R3, R0, 0x1, 0x1f ;  /* 0x0c201f0000037f89 */ /* 0x000ea200000e0000 */
[----:B-1----:R-:W-:-:S05]  /*11900*/  FMNMX.FTZ R4, R2, R4, !PT ;  /* 0x0000000402047209 */ /* 0x002fca0007810000 */
[----:B------:R1:W3:Y:S01]  /*11910*/  SHFL.BFLY PT, R5, R4, 0x1, 0x1f ;  /* 0x0c201f0004057f89 */ /* 0x0002e200000e0000 */
[----:B--2---:R-:W-:-:S05]  /*11920*/  FMNMX.FTZ R100, R0, R3, !PT ;  /* 0x0000000300647209 */ /* 0x004fca0007810000 */
.L_x_1487:
[C---:B------:R-:W-:Y:S01]  /*11930*/  FMUL.FTZ R2, R100.reuse, c[0x0][0x2d0] ;  /* 0x0000b40064027a20 */ /* 0x040fe20000410000 */
[----:B------:R-:W-:Y:S01]  /*11940*/  FSETP.NEU.FTZ.AND P0, PT, R100, -INF , PT ;  /* 0xff8000006400780b */ /* 0x000fe20003f1d000 */
[----:B------:R-:W-:Y:S01]  /*11950*/  WARPSYNC 0xffffffff ;  /* 0xffffffff00007948 */ /* 0x000fe20003800000 */
[----:B---3--:R-:W-:Y:S01]  /*11960*/  FMNMX.FTZ R16, R5, R4, !PT ;  /* 0x0000000405107209 */ /* 0x008fe20007810000 */
[----:B------:R-:W-:Y:S01]  /*11970*/  LDSM.16.MT88.4 R28, [R172+0x800] ;  /* 0x00080000ac1c783b */ /* 0x000fe20000004200 */
[----:B------:R-:W-:Y:S02]  /*11980*/  FSEL R2, R2, RZ, P0 ;  /* 0x000000ff02027208 */ /* 0x000fe40000000000 */
[----:B------:R-:W-:Y:S01]  /*11990*/  FSETP.NEU.FTZ.AND P0, PT, R16, -INF , PT ;  /* 0xff8000001000780b */ /* 0x000fe20003f1d000 */
[----:B------:R-:W-:Y:S01]  /*119a0*/  LDSM.16.MT88.4 R40, [R174] ;  /* 0x00000000ae28783b */ /* 0x000fe20000004200 */
[----:B------:R-:W-:Y:S01]  /*119b0*/  MOV R104, c[0x0][0x2c4] ;  /* 0x0000b10000687a02 */ /* 0x000fe20000000f00 */
[--C-:B------:R-:W-:Y:S01]  /*119c0*/  FFMA.FTZ R0, R8, c[0x0][0x2d0], -R2.reuse ;  /* 0x0000b40008007a23 */ /* 0x100fe20000010802 */
[----:B------:R-:W-:Y:S01]  /*119d0*/  IADD3 R194, R194, -0x2, RZ ;  /* 0xfffffffec2c27810 */ /* 0x000fe20007ffe0ff */
[----:B------:R-:W-:Y:S01]  /*119e0*/  FFMA.FTZ R3, R11, c[0x0][0x2d0], -R2 ;  /* 0x0000b4000b037a23 */ /* 0x000fe20000010802 */
[----:B------:R-:W-:Y:S01]  /*119f0*/  LDSM.16.MT88.4 R52, [R175] ;  /* 0x00000000af34783b */ /* 0x000fe20000004200 */
[----:B------:R2:W-:Y:S01]  /*11a00*/  MUFU.EX2 R86, R0 ;  /* 0x0000000000567308 */ /* 0x0005e20000000800 */
[----:B------:R-:W-:-:S02]  /*11a10*/  ISETP.NE.AND P1, PT, R104, 0x1, PT ;  /* 0x000000016800780c */ /* 0x000fc40003f25270 */
[----:B------:R-:W-:Y:S04]  /*11a20*/  LDSM.16.MT88.4 R32, [R147+0x800] ;  /* 0x000800009320783b */ /* 0x000fe80000004200 */
[----:B------:R-:W-:Y:S01]  /*11a30*/  LDSM.16.MT88.4 R56, [R175+0x800] ;  /* 0x00080000af38783b */ /* 0x000fe20000004200 */
[----:B------:R3:W-:Y:S03]  /*11a40*/  MUFU.EX2 R90, R3 ;  /* 0x00000003005a7308 */ /* 0x0007e60000000800 */
[----:B------:R-:W-:Y:S04]  /*11a50*/  LDSM.16.MT88.4 R60, [R147+0x2000] ;  /* 0x00200000933c783b */ /* 0x000fe80000004200 */
[----:B------:R-:W-:Y:S01]  /*11a60*/  LDSM.16.MT88.4 R64, [R147+0x2800] ;  /* 0x002800009340783b */ /* 0x000fe20000004200 */
[----:B--2---:R-:W-:-:S04]  /*11a70*/  FFMA.FTZ R0, R9, c[0x0][0x2d0], -R2 ;  /* 0x0000b40009007a23 */ /* 0x004fc80000010802 */
[----:B------:R2:W-:Y:S01]  /*11a80*/  MUFU.EX2 R84, R0 ;  /* 0x0000000000547308 */ /* 0x0005e20000000800 */
[----:B---3--:R-:W-:-:S07]  /*11a90*/  FFMA.FTZ R3, R14, c[0x0][0x2d0], -R2 ;  /* 0x0000b4000e037a23 */ /* 0x008fce0000010802 */
[----:B------:R-:W-:Y:S01]  /*11aa0*/  MUFU.EX2 R95, R3 ;  /* 0x00000003005f7308 */ /* 0x000fe20000000800 */
[----:B--2---:R-:W-:Y:S02]  /*11ab0*/  FFMA.FTZ R0, R10, c[0x0][0x2d0], -R2 ;  /* 0x0000b4000a007a23 */ /* 0x004fe40000010802 */
[----:B------:R-:W-:Y:S05]  /*11ac0*/  LDSM.16.MT88.4 R8, [R147] ;  /* 0x000000009308783b */ /* 0x000fea0000004200 */
[----:B------:R2:W3:Y:S02]  /*11ad0*/  MUFU.EX2 R88, R0 ;  /* 0x0000000000587308 */ /* 0x0004e40000000800 */
[----:B--2---:R-:W-:Y:S01]  /*11ae0*/  FMUL.FTZ R0, R16, c[0x0][0x2d0] ;  /* 0x0000b40010007a20 */ /* 0x004fe20000410000 */
[----:B---3--:R-:W-:-:S04]  /*11af0*/  F2FP.BF16.PACK_AB R14, R90, R88 ;  /* 0x000000585a0e723e */ /* 0x008fc800000010ff */
[----:B------:R-:W-:-:S05]  /*11b00*/  FSEL R0, R0, RZ, P0 ;  /* 0x000000ff00007208 */ /* 0x000fca0000000000 */
[----:B------:R-:W-:-:S04]  /*11b10*/  FFMA.FTZ R3, R6, c[0x0][0x2d0], -R0 ;  /* 0x0000b40006037a23 */ /* 0x000fc80000010800 */
[----:B------:R2:W-:Y:S02]  /*11b20*/  MUFU.EX2 R87, R3 ;  /* 0x0000000300577308 */ /* 0x0005e40000000800 */
[--C-:B--2---:R-:W-:Y:S02]  /*11b30*/  FFMA.FTZ R3, R7, c[0x0][0x2d0], -R0.reuse ;  /* 0x0000b40007037a23 */ /* 0x104fe40000010800 */
[----:B-1----:R-:W1:Y:S04]  /*11b40*/  LDSM.16.MT88.4 R4, [R172] ;  /* 0x00000000ac04783b */ /* 0x002e680000004200 */
[----:B------:R2:W3:Y:S02]  /*11b50*/  MUFU.EX2 R85, R3 ;  /* 0x0000000300557308 */ /* 0x0004e40000000800 */
[----:B--2---:R-:W-:Y:S01]  /*11b60*/  FFMA.FTZ R3, R12, c[0x0][0x2d0], -R0 ;  /* 0x0000b4000c037a23 */ /* 0x004fe20000010800 */
[----:B------:R-:W-:-:S05]  /*11b70*/  F2FP.BF16.PACK_AB R12, R84, R86 ;  /* 0x00000056540c723e */ /* 0x000fca00000010ff */
[----:B------:R2:W-:Y:S02]  /*11b80*/  MUFU.EX2 R89, R3 ;  /* 0x0000000300597308 */ /* 0x0005e40000000800 */
[----:B--2---:R-:W-:Y:S01]  /*11b90*/  FFMA.FTZ R3, R13, c[0x0][0x2d0], -R0 ;  /* 0x0000b4000d037a23 */ /* 0x004fe20000010800 */
[----:B---3--:R-:W-:-:S05]  /*11ba0*/  F2FP.BF16.PACK_AB R13, R85, R87 ;  /* 0x00000057550d723e */ /* 0x008fca00000010ff */
[----:B------:R2:W3:Y:S02]  /*11bb0*/  MUFU.EX2 R92, R3 ;  /* 0x00000003005c7308 */ /* 0x0004e40000000800 */
[----:B--2---:R-:W-:Y:S01]  /*11bc0*/  FFMA.FTZ R3, R15, c[0x0][0x2d0], -R2 ;  /* 0x0000b4000f037a23 */ /* 0x004fe20000010802 */
[----:B---3--:R-:W-:-:S05]  /*11bd0*/  F2FP.BF16.PACK_AB R15, R92, R89 ;  /* 0x000000595c0f723e */ /* 0x008fca00000010ff */
[----:B------:R2:W3:Y:S02]  /*11be0*/  MUFU.EX2 R93, R3 ;  /* 0x00000003005d7308 */ /* 0x0004e40000000800 */
[C---:B-1----:R-:W-:Y:S08]  /*11bf0*/  HMMA.16816.F32.BF16 R24, R12.reuse, R4, RZ ;  /* 0x000000040c18723c */ /* 0x042ff000000418ff */
[----:B------:R-:W-:Y:S01]  /*11c00*/  HMMA.16816.F32.BF16 R44, R12, R8, RZ ;  /* 0x000000080c2c723c */ /* 0x000fe200000418ff */
[----:B--2---:R-:W-:-:S02]  /*11c10*/  FFMA.FTZ R3, R19, c[0x0][0x2d0], -R2 ;  /* 0x0000b40013037a23 */ /* 0x004fc40000010802 */
[----:B------:R-:W-:-:S04]  /*11c20*/  FFMA.FTZ R19, R82, c[0x0][0x2d0], -R2 ;  /* 0x0000b40052137a23 */ /* 0x000fc80000010802 */
[----:B---3--:R-:W-:Y:S01]  /*11c30*/  F2FP.BF16.PACK_AB R8, R93, R95 ;  /* 0x0000005f5d08723e */ /* 0x008fe200000010ff */
[----:B------:R1:W-:Y:S01]  /*11c40*/  MUFU.EX2 R96, R3 ;  /* 0x0000000300607308 */ /* 0x0003e20000000800 */
[----:B------:R-:W-:Y:S01]  /*11c50*/  HMMA.16816.F32.BF16 R36, R12, R10, RZ ;  /* 0x0000000a0c24723c */ /* 0x000fe200000418ff */
[----:B-1----:R-:W-:-:S06]  /*11c60*/  FFMA.FTZ R3, R21, c[0x0][0x2d0], -R2 ;  /* 0x0000b40015037a23 */ /* 0x002fcc0000010802 */
[----:B------:R1:W2:Y:S02]  /*11c70*/  MUFU.EX2 R99, R3 ;  /* 0x0000000300637308 */ /* 0x0002a40000000800 */
[----:B-1----:R-:W-:Y:S01]  /*11c80*/  FFMA.FTZ R3, R18, c[0x0][0x2d0], -R0 ;  /* 0x0000b40012037a23 */ /* 0x002fe20000010800 */
[----:B--2---:R-:W-:Y:S01]  /*11c90*/  F2FP.BF16.PACK_AB R10, R99, R96 ;  /* 0x00000060630a723e */ /* 0x004fe200000010ff */
[----:B------:R-:W-:-:S04]  /*11ca0*/  FFMA.FTZ R18, R81, c[0x0][0x2d0], -R2 ;  /* 0x0000b40051127a23 */ /* 0x000fc80000010802 */
[----:B------:R1:W-:Y:S02]  /*11cb0*/  MUFU.EX2 R94, R3 ;  /* 0x00000003005e7308 */ /* 0x0003e40000000800 */
[----:B-1----:R-:W-:Y:S02]  /*11cc0*/  FFMA.FTZ R3, R17, c[0x0][0x2d0], -R0 ;  /* 0x0000b40011037a23 */ /* 0x002fe40000010800 */
[----:B------:R-:W-:-:S04]  /*11cd0*/  FADD.FTZ R17, R87, R85 ;  /* 0x0000005557117221 */ /* 0x000fc80000010000 */
[----:B------:R1:W2:Y:S01]  /*11ce0*/  MUFU.EX2 R97, R3 ;  /* 0x0000000300617308 */ /* 0x0002a20000000800 */
[----:B------:R-:W-:Y:S02]  /*11cf0*/  FADD.FTZ R17, R89, R17 ;  /* 0x0000001159117221 */ /* 0x000fe40000010000 */
[--C-:B-1----:R-:W-:Y:S01]  /*11d00*/  FFMA.FTZ R3, R20, c[0x0][0x2d0], -R0.reuse ;  /* 0x0000b40014037a23 */ /* 0x102fe20000010800 */
[----:B--2---:R-:W-:Y:S01]  /*11d10*/  F2FP.BF16.PACK_AB R9, R97, R94 ;  /* 0x0000005e6109723e */ /* 0x004fe200000010ff */
[C---:B------:R-:W-:Y:S03]  /*11d20*/  HMMA.16816.F32.BF16 R20, R12.reuse, R6, RZ ;  /* 0x000000060c14723c */ /* 0x040fe600000418ff */
[----:B------:R1:W-:Y:S05]  /*11d30*/  MUFU.EX2 R98, R3 ;  /* 0x0000000300627308 */ /* 0x0003ea0000000800 */
        /* <DEDUP_REMOVED lines=10> */
[----:B------:R-:W-:Y:S02]  /*11de0*/  HMMA.16816.F32.BF16 R120, R8, R30, R20 ;  /* 0x0000001e0878723c */ /* 0x000fe40000041814 */
[----:B------:R-:W-:-:S06]  /*11df0*/  FADD.FTZ R3, R93, R3 ;  /* 0x000000035d037221 */ /* 0x000fcc0000010000 */
[C---:B------:R-:W-:Y:S08]  /*11e00*/  HMMA.16816.F32.BF16 R24, R12.reuse, R40, RZ ;  /* 0x000000280c18723c */ /* 0x040ff000000418ff */
[----:B------:R-:W-:Y:S01]  /*11e10*/  HMMA.16816.F32.BF16 R20, R12, R42, RZ ;  /* 0x0000002a0c14723c */ /* 0x000fe200000418ff */
[----:B------:R-:W2:Y:S07]  /*11e20*/  LDSM.16.MT88.4 R40, [R172+0x2000] ;  /* 0x00200000ac28783b */ /* 0x000eae0000004200 */
[C---:B------:R-:W-:Y:S01]  /*11e30*/  HMMA.16816.F32.BF16 R136, R8.reuse, R32, R44 ;  /* 0x000000200888723c */ /* 0x040fe2000004182c */
[----:B------:R-:W3:Y:S07]  /*11e40*/  LDSM.16.MT88.4 R44, [R175+0x2000] ;  /* 0x00200000af2c783b */ /* 0x000eee0000004200 */
[C---:B------:R-:W-:Y:S01]  /*11e50*/  HMMA.16816.F32.BF16 R128, R8.reuse, R34, R36 ;  /* 0x000000220880723c */ /* 0x040fe20000041824 */
[----:B------:R-:W4:Y:S04]  /*11e60*/  LDSM.16.MT88.4 R32, [R172+0x2800] ;  /* 0x00280000ac20783b */ /* 0x000f280000004200 */
[----:B------:R-:W5:Y:S03]  /*11e70*/  LDSM.16.MT88.4 R36, [R175+0x2800] ;  /* 0x00280000af24783b */ /* 0x000f660000004200 */
[----:B------:R-:W-:Y:S08]  /*11e80*/  HMMA.16816.F32.BF16 R160, R8, R56, R4 ;  /* 0x0000003808a0723c */ /* 0x000ff00000041804 */
[C---:B------:R-:W-:Y:S08]  /*11e90*/  HMMA.16816.F32.BF16 R4, R12.reuse, R60, RZ ;  /* 0x0000003c0c04723c */ /* 0x040ff000000418ff */
        /* <DEDUP_REMOVED lines=9> */
[----:B----4-:R-:W-:Y:S01]  /*11f30*/  HMMA.16816.F32.BF16 R56, R8, R32, R24 ;  /* 0x000000200838723c */ /* 0x010fe20000041818 */
[----:B------:R-:W2:Y:S06]  /*11f40*/  LDSM.16.MT88.4 R24, [R174+0x2800] ;  /* 0x00280000ae18783b */ /* 0x000eac0000004200 */
[--C-:B------:R-:W-:Y:S01]  /*11f50*/  FFMA.FTZ R32, R70, c[0x0][0x2d0], -R0.reuse ;  /* 0x0000b40046207a23 */ /* 0x100fe20000010800 */
[----:B------:R-:W-:Y:S01]  /*11f60*/  HMMA.16816.F32.BF16 R28, R12, R62, RZ ;  /* 0x0000003e0c1c723c */ /* 0x000fe200000418ff */
[----:B------:R-:W-:-:S07]  /*11f70*/  FFMA.FTZ R33, R68, c[0x0][0x2d0], -R0 ;  /* 0x0000b40044217a23 */ /* 0x000fce0000010800 */
[----:B-----5:R-:W-:Y:S07]  /*11f80*/  HMMA.16816.F32.BF16 R124, R8, R36, R4 ;  /* 0x00000024087c723c */ /* 0x020fee0000041804 */
        /* <DEDUP_REMOVED lines=91> */
[----:B------:R-:W-:Y:S01]  /*12540*/  MOV R0, R239 ;  /* 0x000000ef00007202 */ /* 0x000fe20000000f00 */
[----:B------:R-:W-:-:S05]  /*12550*/  @P1 IMAD.HI.U32 R2, R239, c[0x0][0x2c8], RZ ;  /* 0x0000b200ef021a27 */ /* 0x000fca00078e00ff */
[----:B------:R-:W-:-:S04]  /*12560*/  @P1 SHF.R.U32.HI R0, RZ, c[0x0][0x2cc], R2 ;  /* 0x0000b300ff001a19 */ /* 0x000fc80000011602 */
[----:B------:R-:W-:Y:S01]  /*12570*/  IADD3 R0, R0, R240, -R241 ;  /* 0x000000f000007210 */ /* 0x000fe20007ffe8f1 */
[----:B----4-:R-:W-:Y:S03]  /*12580*/  HMMA.16816.F32.BF16 R24, R12, R20, RZ ;  /* 0x000000140c18723c */ /* 0x010fe600000418ff */
[----:B------:R-:W-:-:S04]  /*12590*/  SHF.R.S32.HI R2, RZ, 0x1f, R0 ;  /* 0x0000001fff027819 */ /* 0x000fc80000011400 */
[----:B------:R-:W-:Y:S01]  /*125a0*/  LEA.HI R0, R2, R0, RZ, 0x6 ;  /* 0x0000000002007211 */ /* 0x000fe200078f30ff */
[----:B------:R-:W-:Y:S01]  /*125b0*/  HMMA.16816.F32.BF16 R12, R12, R22, RZ ;  /* 0x000000160c0c723c */ /* 0x000fe200000418ff */
[----:B------:R-:W1:Y:S02]  /*125c0*/  LDSM.16.MT88.4 R20, [R174+0x4800] ;  /* 0x00480000ae14783b */ /* 0x000e640000004200 */
[----:B------:R-:W-:-:S04]  /*125d0*/  SHF.R.S32.HI R0, RZ, 0x6, R0 ;  /* 0x00000006ff007819 */ /* 0x000fc80000011400 */
[----:B------:R-:W-:-:S04]  /*125e0*/  IMNMX R216, R214, R0, !PT ;  /* 0x00000000d6d87217 */ /* 0x000fc80007800200 */
[----:B------:R-:W-:-:S05]  /*125f0*/  ISETP.GE.AND P0, PT, R194, R216, PT ;  /* 0x000000d8c200720c */ /* 0x000fca0003f06270 */
        /* <DEDUP_REMOVED lines=74> */
[----:B------:R-:W-:Y:S01]  /*12aa0*/  @!UPT UIADD3 URZ, URZ, URZ, URZ ;  /* 0x0000003f3f3ff290 */ /* 0x000fe2000fffe03f */
[----:B------:R-:W-:Y:S11]  /*12ab0*/  @!P0 BRA `(.L_x_1391) ;  /* 0x000036b000008947 */ /* 0x000ff60003800000 */
[----:B------:R-:W-:Y:S02]  /*12ac0*/  MOV R104, R16 ;  /* 0x0000001000687202 */ /* 0x000fe40000000f00 */
[----:B------:R-:W-:-:S02]  /*12ad0*/  MOV R101, R100 ;  /* 0x0000006400657202 */ /* 0x000fc40000000f00 */
[----:B------:R-:W-:-:S07]  /*12ae0*/  MOV R196, R194 ;  /* 0x000000c200c47202 */ /* 0x000fce0000000f00 */
.L_x_1402:
        /* <DEDUP_REMOVED lines=20> */
[----:B------:R-:W-:Y:S01]  /*12c30*/  SHF.L.U64.HI R23, R206, 0x1, R218 ;  /* 0x00000001ce177819 */ /* 0x000fe200000102da */
[----:B------:R-:W-:Y:S01]  /*12c40*/  IMAD R0, R0, c[0x0][0x208], RZ ;  /* 0x0000820000007a24 */ /* 0x000fe200078e02ff */
[C---:B------:R-:W-:Y:S01]  /*12c50*/  SHF.L.U64.HI R21, R205.reuse, 0x1, R219 ;  /* 0x00000001cd157819 */ /* 0x040fe200000102db */
[----:B------:R-:W-:Y:S01]  /*12c60*/  IMAD R4, R4, c[0x0][0x218], RZ ;  /* 0x0000860004047a24 */ /* 0x000fe200078e02ff */
[----:B------:R-:W-:Y:S01]  /*12c70*/  SHF.L.U32 R20, R205, 0x1, RZ ;  /* 0x00000001cd147819 */ /* 0x000fe200000006ff */
[----:B------:R-:W-:Y:S01]  /*12c80*/  IMAD R0, R197, c[0x0][0x20c], R0 ;  /* 0x00008300c5007a24 */ /* 0x000fe200078e0200 */
[C---:B------:R-:W-:Y:S01]  /*12c90*/  SHF.L.U64.HI R15, R202.reuse, 0x1, R203 ;  /* 0x00000001ca0f7819 */ /* 0x040fe200000102cb */
[----:B------:R-:W-:Y:S02]  /*12ca0*/  IMAD R4, R195, c[0x0][0x21c], R4 ;  /* 0x00008700c3047a24 */ /* 0x000fe400078e0204 */
[----:B------:R-:W-:Y:S02]  /*12cb0*/  IMAD.IADD R3, R3, 0x1, R0 ;  /* 0x0000000103037824 */ /* 0x000fe400078e0200 */
[----:B------:R-:W-:Y:S02]  /*12cc0*/  IMAD.SHL.U32 R14, R202, 0x2, RZ ;  /* 0x00000002ca0e7824 */ /* 0x000fe400078e00ff */
[----:B------:R-:W-:Y:S05]  /*12cd0*/  IMAD.WIDE.U32 R2, R195, c[0x0][0x218], R2 ;  /* 0x00008600c3027a25 */ /* 0x000fea00078e0002 */
[----:B------:R-:W-:Y:S04]  /*12ce0*/  IADD3 R0, P0, R222, R2, RZ ;  /* 0x00000002de007210 */ /* 0x000fe80007f1e0ff */
[----:B------:R-:W-:Y:S02]  /*12cf0*/  IADD3.X R2, R221, R3, R4, P0, !PT ;  /* 0x00000003dd027210 */ /* 0x000fe400007fe404 */
[C---:B------:R-:W-:Y:S04]  /*12d00*/  LEA R13, P0, R0.reuse, c[0x0][0x1f8], 0x1 ;  /* 0x00007e00000d7a11 */ /* 0x040fe800078008ff */
[----:B------:R-:W-:Y:S01]  /*12d10*/  LEA.HI.X R5, R0, c[0x0][0x1fc], R2, 0x1, P0 ;  /* 0x00007f0000057a11 */ /* 0x000fe200000f0c02 */
[----:B------:R-:W-:-:S06]  /*12d20*/  BRA.DIV ~URZ, `(.L_x_1394) ;  /* 0x0000c6227f007947 */ /* 0x000fcc000b800000 */
[----:B------:R4:W3:Y:S02]  /*12d30*/  SHFL.IDX PT, R4, R5, RZ, 0x181f ;  /* 0x00181fff05047589 */ /* 0x0008e400000e0000 */
.L_x_1488:
[----:B------:R-:W-:-:S05]  /*12d40*/  BRA.DIV ~URZ, `(.L_x_1395) ;  /* 0x0000c6727f007947 */ /* 0x000fca000b800000 */
[----:B------:R-:W5:Y:S01]  /*12d50*/  SHFL.IDX PT, R0, R13, RZ, 0x181f ;  /* 0x00181fff0d007589 */ /* 0x000f6200000e0000 */
[----:B------:R-:W-:Y:S02]  /*12d60*/  ISETP.GE.AND P3, PT, R202, c[0x0][0x1d4], PT ;  /* 0x00007500ca007a0c */ /* 0x000fe40003f66270 */
[----:B------:R-:W-:Y:S04]  /*12d70*/  ISETP.GE.AND P1, PT, R205, c[0x0][0x1d4], PT ;  /* 0x00007500cd007a0c */ /* 0x000fe80003f26270 */
[----:B------:R-:W-:Y:S02]  /*12d80*/  SEL R12, RZ, 0x10, P1 ;  /* 0x00000010ff0c7807 */ /* 0x000fe40000800000 */
[----:B-----5:R-:W-:Y:S05]  /*12d90*/  IADD3 R2, P0, R0, R14, RZ ;  /* 0x0000000e00027210 */ /* 0x020fea0007f1e0ff */
[----:B---3--:R-:W-:Y:S01]  /*12da0*/  IMAD.X R3, R4, 0x1, R15, P0 ;  /* 0x0000000104037824 */ /* 0x008fe200000e060f */
[----:B------:R-:W-:Y:S04]  /*12db0*/  ISETP.GE.AND P0, PT, R206, c[0x0][0x1d4], PT ;  /* 0x00007500ce007a0c */ /* 0x000fe80003f06270 */
[----:B------:R-:W-:Y:S01]  /*12dc0*/  @!PT LDS RZ, [RZ] ;  /* 0x00000000fffff984 */ /* 0x000fe20000000800 */
[----:B------:R-:W-:Y:S01]  /*12dd0*/  @!PT LDS RZ, [RZ] ;  /* 0x00000000fffff984 */ /* 0x000fe20000000800 */
[----:B------:R3:W-:Y:S02]  /*12de0*/  LDGSTS.E.BYPASS.LTC128B.128 [R193+0x100], [R2.64], !P3 ;  /* 0x0010000002c17fae */ /* 0x0007e4000d901d48 */
[----:B---3--:R-:W-:Y:S05]  /*12df0*/  IADD3 R2, P2, R0, R20, RZ ;  /* 0x0000001400027210 */ /* 0x008fea0007f5e0ff */
[----:B------:R-:W-:Y:S01]  /*12e00*/  IMAD.X R3, R4, 0x1, R21, P2 ;  /* 0x0000000104037824 */ /* 0x000fe200010e0615 */
[----:B------:R-:W-:Y:S02]  /*12e10*/  IADD3 R6, P2, R0, R22, RZ ;  /* 0x0000001600067210 */ /* 0x000fe40007f5e0ff */
[----:B------:R-:W3:Y:S03]  /*12e20*/  SHFL.IDX PT, R0, R13, 0x1, 0x181f ;  /* 0x00381f000d007f89 */ /* 0x000ee600000e0000 */
[----:B------:R-:W-:Y:S01]  /*12e30*/  IMAD.X R7, R4, 0x1, R23, P2 ;  /* 0x0000000104077824 */ /* 0x000fe200010e0617 */
[----:B------:R4:W-:Y:S04]  /*12e40*/  LDGSTS.E.BYPASS.LTC128B.128 [R193+0x2100], [R2.64], !P1 ;  /* 0x0210000002c17fae */ /* 0x0009e8000c901d48 */
[----:B------:R5:W-:Y:S04]  /*12e50*/  LDGSTS.E.BYPASS.LTC128B.128 [R193+0x4100], [R6.64], !P0 ;  /* 0x0410000006c17fae */ /* 0x000be8000c101d48 */
[----:B------:R2:W1:Y:S02]  /*12e60*/  SHFL.IDX PT, R4, R5, 0x1, 0x181f ;  /* 0x00381f0005047f89 */ /* 0x00046400000e0000 */
[----:B--2-4-:R-:W-:Y:S02]  /*12e70*/  SEL R5, RZ, 0x10, P3 ;  /* 0x00000010ff057807 */ /* 0x014fe40001800000 */
[----:B-----5:R-:W-:Y:S02]  /*12e80*/  SEL R7, RZ, 0x10, P0 ;  /* 0x00000010ff077807 */ /* 0x020fe40000000000 */
.L_x_1489:
        /* <DEDUP_REMOVED lines=21> */
.L_x_1393:
[----:B------:R-:W-:Y:S05]  /*12fe0*/  BSYNC B0 ;  /* 0x0000000000007941 */ /* 0x000fea0003800000 */
.L_x_1392:
        /* <DEDUP_REMOVED lines=118> */
[----:B------:R-:W1:Y:S07]  /*13750*/  LDSM.16.M88.4 R156, [R182] ;  /* 0x00000000b69c783b */ /* 0x000e6e0000000200 */
[C---:B------:R-:W-:Y:S08]  /*13760*/  HMMA.16816.F32.BF16 R12, R152.reuse, R160, R12 ;  /* 0x000000a0980c723c */ /* 0x040ff0000004180c */
[C---:B------:R-:W-:Y:S01]  /*13770*/  HMMA.16816.F32.BF16 R16, R152.reuse, R162, R16 ;  /* 0x000000a29810723c */ /* 0x040fe20000041810 */
[----:B------:R-:W3:Y:S07]  /*13780*/  LDSM.16.M88.4 R160, [R180+0x8000] ;  /* 0x00800000b4a0783b */ /* 0x000eee0000000200 */
[C---:B--2---:R-:W-:Y:S08]  /*13790*/  HMMA.16816.F32.BF16 R20, R152.reuse, R148, R20 ;  /* 0x000000949814723c */ /* 0x044ff00000041814 */
[C---:B------:R-:W-:Y:S01]  /*137a0*/  HMMA.16816.F32.BF16 R24, R152.reuse, R150, R24 ;  /* 0x000000969818723c */ /* 0x040fe20000041818 */
[----:B------:R-:W2:Y:S07]  /*137b0*/  LDSM.16.M88.4 R148, [R176+0x4800] ;  /* 0x00480000b094783b */ /* 0x000eae0000000200 */
[C---:B-1----:R-:W-:Y:S08]  /*137c0*/  HMMA.16816.F32.BF16 R28, R152.reuse, R156, R28 ;  /* 0x0000009c981c723c */ /* 0x042ff0000004181c */
[----:B------:R-:W-:Y:S01]  /*137d0*/  HMMA.16816.F32.BF16 R32, R152, R158, R32 ;  /* 0x0000009e9820723c */ /* 0x000fe20000041820 */
[----:B------:R-:W1:Y:S07]  /*137e0*/  LDSM.16.M88.4 R152, [R176+0x5000] ;  /* 0x00500000b098783b */ /* 0x000e6e0000000200 */
[C---:B---3--:R-:W-:Y:S01]  /*137f0*/  HMMA.16816.F32.BF16 R4, R160.reuse, R164, R4 ;  /* 0x000000a4a004723c */ /* 0x048fe20000041804 */
[----:B------:R-:W3:Y:S07]  /*13800*/  LDSM.16.M88.4 R156, [R176+0x5800] ;  /* 0x00580000b09c783b */ /* 0x000eee0000000200 */
[C---:B------:R-:W-:Y:S01]  /*13810*/  HMMA.16816.F32.BF16 R8, R160.reuse, R166, R8 ;  /* 0x000000a6a008723c */ /* 0x040fe20000041808 */
[----:B------:R-:W-:Y:S07]  /*13820*/  LDSM.16.M88.4 R164, [R173+0x4000] ;  /* 0x00400000ada4783b */ /* 0x000fee0000000200 */
[C---:B--2---:R-:W-:Y:S08]  /*13830*/  HMMA.16816.F32.BF16 R12, R160.reuse, R148, R12 ;  /* 0x00000094a00c723c */ /* 0x044ff0000004180c */
[C---:B------:R-:W-:Y:S01]  /*13840*/  HMMA.16816.F32.BF16 R16, R160.reuse, R150, R16 ;  /* 0x00000096a010723c */ /* 0x040fe20000041810 */
[----:B------:R-:W2:Y:S07]  /*13850*/  LDSM.16.M88.4 R148, [R179+0x8000] ;  /* 0x00800000b394783b */ /* 0x000eae0000000200 */
[C---:B-1----:R-:W-:Y:S08]  /*13860*/  HMMA.16816.F32.BF16 R20, R160.reuse, R152, R20 ;  /* 0x00000098a014723c */ /* 0x042ff00000041814 */
[C---:B------:R-:W-:Y:S01]  /*13870*/  HMMA.16816.F32.BF16 R24, R160.reuse, R154, R24 ;  /* 0x0000009aa018723c */ /* 0x040fe20000041818 */
[----:B------:R-:W1:Y:S07]  /*13880*/  LDSM.16.M88.4 R152, [R173+0x4800] ;  /* 0x00480000ad98783b */ /* 0x000e6e0000000200 */
[C---:B---3--:R-:W-:Y:S08]  /*13890*/  HMMA.16816.F32.BF16 R28, R160.reuse, R156, R28 ;  /* 0x0000009ca01c723c */ /* 0x048ff0000004181c */
[----:B------:R-:W-:Y:S08]  /*138a0*/  HMMA.16816.F32.BF16 R32, R160, R158, R32 ;  /* 0x0000009ea020723c */ /* 0x000ff00000041820 */
[C---:B--2---:R-:W-:Y:S08]  /*138b0*/  HMMA.16816.F32.BF16 R4, R148.reuse, R164, R4 ;  /* 0x000000a49404723c */ /* 0x044ff00000041804 */
[C---:B------:R-:W-:Y:S08]  /*138c0*/  HMMA.16816.F32.BF16 R8, R148.reuse, R166, R8 ;  /* 0x000000a69408723c */ /* 0x040ff00000041808 */
[C---:B-1----:R-:W-:Y:S08]  /*138d0*/  HMMA.16816.F32.BF16 R12, R148.reuse, R152, R12 ;  /* 0x00000098940c723c */ /* 0x042ff0000004180c */
[----:B------:R-:W-:Y:S01]  /*138e0*/  FMUL.FTZ R0, R4, c[0x0][0x320] ;  /* 0x0000c80004007a20 */ /* 0x000fe20000410000 */
[C---:B------:R-:W-:Y:S03]  /*138f0*/  HMMA.16816.F32.BF16 R16, R148.reuse, R154, R16 ;  /* 0x0000009a9410723c */ /* 0x040fe60000041810 */
[----:B------:R1:W2:Y:S04]  /*13900*/  MUFU.TANH R168, R0 ;  /* 0x0000000000a87308 */ /* 0x0002a80000002400 */
[----:B------:R-:W-:Y:S06]  /*13910*/  FMUL.FTZ R2, R11, c[0x0][0x320] ;  /* 0x0000c8000b027a20 */ /* 0x000fec0000410000 */
[----:B------:R3:W4:Y:S11]  /*13920*/  MUFU.TANH R169, R2 ;  /* 0x0000000200a97308 */ /* 0x0007360000002400 */
[----:B------:R-:W-:Y:S02]  /*13930*/  FMUL.FTZ R3, R18, c[0x0][0x320] ;  /* 0x0000c80012037a20 */ /* 0x000fe40000410000 */
[----:B-1----:R-:W-:Y:S02]  /*13940*/  FMUL.FTZ R0, R5, c[0x0][0x320] ;  /* 0x0000c80005007a20 */ /* 0x002fe40000410000 */
[----:B------:R-:W1:Y:S01]  /*13950*/  MUFU.TANH R162, R3 ;  /* 0x0000000300a27308 */ /* 0x000e620000002400 */
[----:B---3--:R-:W-:Y:S09]  /*13960*/  FMUL.FTZ R2, R19, c[0x0][0x320] ;  /* 0x0000c80013027a20 */ /* 0x008ff20000410000 */
[----:B------:R3:W1:Y:S10]  /*13970*/  MUFU.TANH R167, R0 ;  /* 0x0000000000a77308 */ /* 0x0006740000002400 */
[----:B------:R-:W1:Y:S01]  /*13980*/  MUFU.TANH R161, R2 ;  /* 0x0000000200a17308 */ /* 0x000e620000002400 */
[----:B---3--:R-:W-:Y:S09]  /*13990*/  FMUL.FTZ R0, R6, c[0x0][0x320] ;  /* 0x0000c80006007a20 */ /* 0x008ff20000410000 */
[----:B------:R3:W1:Y:S02]  /*139a0*/  MUFU.TANH R194, R0 ;  /* 0x0000000000c27308 */ /* 0x0006640000002400 */
[----:B---3--:R-:W-:Y:S02]  /*139b0*/  FMUL.FTZ R0, R7, c[0x0][0x320] ;  /* 0x0000c80007007a20 */ /* 0x008fe40000410000 */
[----:B------:R-:W3:Y:S06]  /*139c0*/  LDSM.16.M88.4 R4, [R173+0x5000] ;  /* 0x00500000ad04783b */ /* 0x000eec0000000200 */
[----:B------:R5:W1:Y:S02]  /*139d0*/  MUFU.TANH R171, R0 ;  /* 0x0000000000ab7308 */ /* 0x000a640000002400 */
[----:B-----5:R-:W-:Y:S08]  /*139e0*/  FMUL.FTZ R0, R8, c[0x0][0x320] ;  /* 0x0000c80008007a20 */ /* 0x020ff00000410000 */
[----:B------:R5:W1:Y:S01]  /*139f0*/  MUFU.TANH R166, R0 ;  /* 0x0000000000a67308 */ /* 0x000a620000002400 */
[C---:B---3--:R-:W-:Y:S08]  /*13a00*/  HMMA.16816.F32.BF16 R20, R148.reuse, R4, R20 ;  /* 0x000000049414723c */ /* 0x048ff00000041814 */
[C---:B------:R-:W-:Y:S04]  /*13a10*/  HMMA.16816.F32.BF16 R24, R148.reuse, R6, R24 ;  /* 0x000000069418723c */ /* 0x040fe80000041818 */
[----:B-----5:R-:W-:Y:S04]  /*13a20*/  FMUL.FTZ R0, R9, c[0x0][0x320] ;  /* 0x0000c80009007a20 */ /* 0x020fe80000410000 */
[----:B------:R3:W1:Y:S04]  /*13a30*/  MUFU.TANH R163, R0 ;  /* 0x0000000000a37308 */ /* 0x0006680000002400 */
[----:B---3--:R-:W-:Y:S02]  /*13a40*/  FMUL.FTZ R0, R10, c[0x0][0x320] ;  /* 0x0000c8000a007a20 */ /* 0x008fe40000410000 */
[----:B------:R-:W3:Y:S01]  /*13a50*/  LDSM.16.M88.4 R8, [R173+0x5800] ;  /* 0x00580000ad08783b */ /* 0x000ee20000000200 */
[----:B------:R-:W-:Y:S04]  /*13a60*/  DEPBAR.LE SB0, 0x0 ;  /* 0x000080000000791a */ /* 0x000fe80000000000 */
[----:B------:R5:W1:Y:S03]  /*13a70*/  MUFU.TANH R170, R0 ;  /* 0x0000000000aa7308 */ /* 0x000a660000002400 */
[----:B------:R-:W-:Y:S01]  /*13a80*/  BAR.SYNC.DEFER_BLOCKING 0x0 ;  /* 0x0000000000007b1d */ /* 0x000fe20000010000 */
[----:B-----5:R-:W-:Y:S06]  /*13a90*/  FMUL.FTZ R0, R12, c[0x0][0x320] ;  /* 0x0000c8000c007a20 */ /* 0x020fec0000410000 */
[----:B------:R5:W1:Y:S01]  /*13aa0*/  MUFU.TANH R160, R0 ;  /* 0x0000000000a07308 */ /* 0x000a620000002400 */
[C---:B---3--:R-:W-:Y:S08]  /*13ab0*/  HMMA.16816.F32.BF16 R28, R148.reuse, R8, R28 ;  /* 0x00000008941c723c */ /* 0x048ff0000004181c */
[----:B------:R-:W-:Y:S04]  /*13ac0*/  HMMA.16816.F32.BF16 R32, R148, R10, R32 ;  /* 0x0000000a9420723c */ /* 0x000fe80000041820 */
[----:B-----5:R-:W-:Y:S04]  /*13ad0*/  FMUL.FTZ R0, R13, c[0x0][0x320] ;  /* 0x0000c8000d007a20 */ /* 0x020fe80000410000 */
[----:B------:R3:W1:Y:S04]  /*13ae0*/  MUFU.TANH R159, R0 ;  /* 0x00000000009f7308 */ /* 0x0006680000002400 */
[----:B---3--:R-:W-:Y:S06]  /*13af0*/  FMUL.FTZ R0, R14, c[0x0][0x320] ;  /* 0x0000c8000e007a20 */ /* 0x008fec0000410000 */
[----:B------:R3:W1:Y:S02]  /*13b00*/  MUFU.TANH R165, R0 ;  /* 0x0000000000a57308 */ /* 0x0006640000002400 */
[----:B---3--:R-:W-:Y:S08]  /*13b10*/  FMUL.FTZ R0, R15, c[0x0][0x320] ;  /* 0x0000c8000f007a20 */ /* 0x008ff00000410000 */
        /* <DEDUP_REMOVED lines=36> */
[----:B------:R3:W1:Y:S01]  /*13d60*/  MUFU.TANH R148, R0 ;  /* 0x0000000000947308 */ /* 0x0006620000002400 */
[----:B------:R-:W-:-:S05]  /*13d70*/  @!P0 BRA `(.L_x_1397) ;  /* 0x000004f000008947 */ /* 0x000fca0003800000 */
[----:B--2-4-:R-:W-:Y:S01]  /*13d80*/  IMAD.MOV.U32 R198, RZ, RZ, c[0x0][0x2b8] ;  /* 0x0000ae00ffc67624 */ /* 0x014fe200078e00ff */
[----:B------:R-:W-:Y:S01]  /*13d90*/  ISETP.GT.AND P1, PT, R220, 0x3f, PT ;  /* 0x0000003fdc00780c */ /* 0x000fe20003f24270 */
[----:B------:R-:W-:Y:S01]  /*13da0*/  IMAD R2, R196, 0x40, R238 ;  /* 0x00000040c4027824 */ /* 0x000fe200078e02ee */
[----:B------:R-:W-:Y:S01]  /*13db0*/  SHF.L.U64.HI R14, R206, 0x1, R218 ;  /* 0x00000001ce0e7819 */ /* 0x000fe200000102da */
[----:B------:R-:W-:Y:S01]  /*13dc0*/  IMAD.MOV.U32 R195, RZ, RZ, RZ ;  /* 0x000000ffffc37224 */ /* 0x000fe200078e00ff */
[----:B------:R-:W-:Y:S01]  /*13dd0*/  ISETP.NE.AND P2, PT, R198, 0x1, PT ;  /* 0x00000001c600780c */ /* 0x000fe20003f45270 */
[----:B------:R-:W-:Y:S01]  /*13de0*/  IMAD.SHL.U32 R13, R206, 0x2, RZ ;  /* 0x00000002ce0d7824 */ /* 0x000fe200078e00ff */
[----:B------:R-:W-:Y:S01]  /*13df0*/  IADD3 R2, R2, -0x40, R220 ;  /* 0xffffffc002027810 */ /* 0x000fe20007ffe0dc */
[C---:B------:R-:W-:Y:S01]  /*13e00*/  IMAD.SHL.U32 R11, R205.reuse, 0x2, RZ ;  /* 0x00000002cd0b7824 */ /* 0x040fe200078e00ff */
[----:B------:R-:W-:Y:S01]  /*13e10*/  SHF.L.U64.HI R12, R205, 0x1, R219 ;  /* 0x00000001cd0c7819 */ /* 0x000fe200000102db */
[C---:B------:R-:W-:Y:S01]  /*13e20*/  IMAD.SHL.U32 R9, R202.reuse, 0x2, RZ ;  /* 0x00000002ca097824 */ /* 0x040fe200078e00ff */
[----:B------:R-:W-:Y:S01]  /*13e30*/  SHF.L.U64.HI R10, R202, 0x1, R203 ;  /* 0x00000001ca0a7819 */ /* 0x000fe200000102cb */
[----:B---3--:R-:W-:Y:S06]  /*13e40*/  IMAD.MOV.U32 R0, RZ, RZ, R2 ;  /* 0x000000ffff007224 */ /* 0x008fec00078e0002 */
        /* <DEDUP_REMOVED lines=24> */
.L_x_1490:
        /* <DEDUP_REMOVED lines=21> */
.L_x_1491:
        /* <DEDUP_REMOVED lines=21> */
.L_x_1397:
[----:B--2-4-:R-:W-:Y:S05]  /*14270*/  BSYNC B0 ;  /* 0x0000000000007941 */ /* 0x014fea0003800000 */
.L_x_1396:
[----:B---3--:R-:W-:Y:S01]  /*14280*/  IMAD.MOV.U32 R0, RZ, RZ, c[0x0][0x2c4] ;  /* 0x0000b100ff007624 */ /* 0x008fe200078e00ff */
[----:B------:R-:W0:Y:S01]  /*14290*/  LDGDEPBAR ;  /* 0x00000000000079af */ /* 0x000e220000000000 */
[----:B------:R-:W-:Y:S03]  /*142a0*/  IMAD.IADD R4, R248, 0x1, R239 ;  /* 0x00000001f8047824 */ /* 0x000fe600078e02ef */
[----:B------:R-:W-:Y:S11]  /*142b0*/  ISETP.NE.AND P0, PT, R0, 0x1, PT ;  /* 0x000000010000780c */ /* 0x000ff60003f05270 */
[----:B------:R-:W-:Y:S02]  /*142c0*/  @!UPT UIADD3 URZ, URZ, URZ, URZ ;  /* 0x0000003f3f3ff290 */ /* 0x000fe4000fffe03f */
[----:B------:R-:W-:Y:S05]  /*142d0*/  @P0 IMAD.HI.U32 R0, R4, c[0x0][0x2c8], RZ ;  /* 0x0000b20004000a27 */ /* 0x000fea00078e00ff */
[----:B------:R-:W-:Y:S02]  /*142e0*/  @P0 SHF.R.U32.HI R4, RZ, c[0x0][0x2cc], R0 ;  /* 0x0000b300ff040a19 */ /* 0x000fe40000011600 */
[----:B------:R-:W-:Y:S05]  /*142f0*/  MOV R0, 0x1 ;  /* 0x0000000100007802 */ /* 0x000fea0000000f00 */
[----:B------:R-:W-:Y:S05]  /*14300*/  IMAD R0, R196, -0x40, R0 ;  /* 0xffffffc0c4007824 */ /* 0x000fea00078e0200 */
[----:B------:R-:W-:Y:S04]  /*14310*/  IADD3 R0, R240, R0, -R242 ;  /* 0x00000000f0007210 */ /* 0x000fe80007ffe8f2 */
[----:B------:R-:W-:Y:S01]  /*14320*/  IADD3 R5, R0, -R241, RZ ;  /* 0x800000f100057210 */ /* 0x000fe20007ffe0ff */
[----:B------:R-:W-:-:S05]  /*14330*/  BRA.DIV ~URZ, `(.L_x_1400) ;  /* 0x0000b5527f007947 */ /* 0x000fca000b800000 */
[----:B------:R2:W3:Y:S02]  /*14340*/  SHFL.IDX PT, R0, R4, RZ, 0x1c1f ;  /* 0x001c1fff04007589 */ /* 0x0004e400000e0000 */
.L_x_1492:
[----:B---3--:R-:W-:Y:S05]  /*14350*/  IMAD.IADD R0, R5, 0x1, R0 ;  /* 0x0000000105007824 */ /* 0x008fea00078e0200 */
[C---:B------:R-:W-:Y:S02]  /*14360*/  ISETP.GT.AND P0, PT, R0.reuse, RZ, PT ;  /* 0x000000ff0000720c */ /* 0x040fe40003f04270 */
[C---:B------:R-:W-:Y:S02]  /*14370*/  ISETP.GT.AND P2, PT, R0.reuse, 0x1, PT ;  /* 0x000000010000780c */ /* 0x040fe40003f44270 */
[C---:B------:R-:W-:Y:S02]  /*14380*/  ISETP.GT.AND P3, PT, R0.reuse, 0x8, PT ;  /* 0x000000080000780c */ /* 0x040fe40003f64270 */
[----:B------:R-:W-:Y:S02]  /*14390*/  ISETP.GT.AND P4, PT, R0, 0x9, PT ;  /* 0x000000090000780c */ /* 0x000fe40003f84270 */
[----:B-1----:R-:W-:Y:S02]  /*143a0*/  FSEL R6, R168, -INF , P0 ;  /* 0xff800000a8067808 */ /* 0x002fe40000000000 */
[C---:B------:R-:W-:Y:S02]  /*143b0*/  ISETP.GT.AND P1, PT, R0.reuse, 0x10, PT ;  /* 0x000000100000780c */ /* 0x040fe40003f24270 */
[----:B------:R-:W-:Y:S02]  /*143c0*/  ISETP.GT.AND P0, PT, R0, 0x11, PT ;  /* 0x000000110000780c */ /* 0x000fe40003f04270 */
[----:B------:R-:W-:Y:S02]  /*143d0*/  FSEL R25, R167, -INF , P2 ;  /* 0xff800000a7197808 */ /* 0x000fe40001000000 */
[----:B------:R-:W-:Y:S02]  /*143e0*/  FSEL R24, R166, -INF , P3 ;  /* 0xff800000a6187808 */ /* 0x000fe40001800000 */
[C---:B------:R-:W-:Y:S02]  /*143f0*/  ISETP.GT.AND P3, PT, R0.reuse, 0x18, PT ;  /* 0x000000180000780c */ /* 0x040fe40003f64270 */
[----:B------:R-:W-:Y:S02]  /*14400*/  FSEL R23, R163, -INF , P4 ;  /* 0xff800000a3177808 */ /* 0x000fe40002000000 */
[----:B------:R-:W-:Y:S02]  /*14410*/  ISETP.GT.AND P4, PT, R0, 0x19, PT ;  /* 0x000000190000780c */ /* 0x000fe40003f84270 */
[----:B------:R-:W-:Y:S02]  /*14420*/  FSEL R22, R160, -INF , P1 ;  /* 0xff800000a0167808 */ /* 0x000fe40000800000 */
[C---:B------:R-:W-:Y:S02]  /*14430*/  ISETP.GT.AND P2, PT, R0.reuse, 0x20, PT ;  /* 0x000000200000780c */ /* 0x040fe40003f44270 */
[----:B------:R-:W-:Y:S02]  /*14440*/  FSEL R21, R159, -INF , P0 ;  /* 0xff8000009f157808 */ /* 0x000fe40000000000 */
[C---:B------:R-:W-:Y:S02]  /*14450*/  ISETP.GT.AND P1, PT, R0.reuse, 0x21, PT ;  /* 0x000000210000780c */ /* 0x040fe40003f24270 */
[----:B------:R-:W-:Y:S02]  /*14460*/  ISETP.GT.AND P0, PT, R0, 0x28, PT ;  /* 0x000000280000780c */ /* 0x000fe40003f04270 */
[----:B------:R-:W-:Y:S02]  /*14470*/  FSEL R20, R158, -INF , P3 ;  /* 0xff8000009e147808 */ /* 0x000fe40001800000 */
        /* <DEDUP_REMOVED lines=8> */
[----:B------:R-:W-:Y:S02]  /*14500*/  ISETP.GT.AND P0, PT, R0, 0x39, PT ;  /* 0x000000390000780c */ /* 0x000fe40003f04270 */
[----:B------:R-:W-:Y:S02]  /*14510*/  FSEL R15, R15, -INF , P4 ;  /* 0xff8000000f0f7808 */ /* 0x000fe40002000000 */
[----:B------:R-:W-:Y:S02]  /*14520*/  FSEL R14, R100, -INF , P3 ;  /* 0xff800000640e7808 */ /* 0x000fe40001800000 */
[----:B------:R-:W-:Y:S02]  /*14530*/  FSEL R13, R28, -INF , P2 ;  /* 0xff8000001c0d7808 */ /* 0x000fe40001000000 */
[----:B------:R-:W-:Y:S02]  /*14540*/  FSEL R12, R27, -INF , P1 ;  /* 0xff8000001b0c7808 */ /* 0x000fe40000800000 */
[----:B------:R-:W-:Y:S01]  /*14550*/  FSEL R11, R26, -INF , P0 ;  /* 0xff8000001a0b7808 */ /* 0x000fe20000000000 */
[----:B------:R-:W-:-:S05]  /*14560*/  BRA.DIV ~URZ, `(.L_x_1401) ;  /* 0x0000b3827f007947 */ /* 0x000fca000b800000 */
[----:B------:R-:W1:Y:S02]  /*14570*/  SHFL.IDX PT, R0, R4, 0x1, 0x1c1f ;  /* 0x003c1f0004007f89 */ /* 0x000e6400000e0000 */
[----:B-1----:R-:W-:Y:S05]  /*14580*/  IMAD.IADD R0, R5, 0x1, R0 ;  /* 0x0000000105007824 */ /* 0x002fea00078e0200 */
[C---:B------:R-:W-:Y:S02]  /*14590*/  ISETP.GT.AND P0, PT, R0.reuse, RZ, PT ;  /* 0x000000ff0000720c */ /* 0x040fe40003f04270 */
[C---:B------:R-:W-:Y:S02]  /*145a0*/  ISETP.GT.AND P2, PT, R0.reuse, 0x1, PT ;  /* 0x000000010000780c */ /* 0x040fe40003f44270 */
[C---:B------:R-:W-:Y:S02]  /*145b0*/  ISETP.GT.AND P3, PT, R0.reuse, 0x8, PT ;  /* 0x000000080000780c */ /* 0x040fe40003f64270 */
[----:B------:R-:W-:Y:S02]  /*145c0*/  ISETP.GT.AND P4, PT, R0, 0x9, PT ;  /* 0x000000090000780c */ /* 0x000fe40003f84270 */
[----:B------:R-:W-:Y:S02]  /*145d0*/  FSEL R5, R194, -INF , P0 ;  /* 0xff800000c2057808 */ /* 0x000fe40000000000 */
[C---:B------:R-:W-:Y:S02]  /*145e0*/  ISETP.GT.AND P1, PT, R0.reuse, 0x10, PT ;  /* 0x000000100000780c */ /* 0x040fe40003f24270 */
[----:B------:R-:W-:Y:S02]  /*145f0*/  ISETP.GT.AND P0, PT, R0, 0x11, PT ;  /* 0x000000110000780c */ /* 0x000fe40003f04270 */
[----:B------:R-:W-:Y:S02]  /*14600*/  FSEL R149, R171, -INF , P2 ;  /* 0xff800000ab957808 */ /* 0x000fe40001000000 */
[----:B------:R-:W-:Y:S02]  /*14610*/  FSEL R35, R170, -INF , P3 ;  /* 0xff800000aa237808 */ /* 0x000fe40001800000 */
[C---:B------:R-:W-:Y:S02]  /*14620*/  ISETP.GT.AND P3, PT, R0.reuse, 0x18, PT ;  /* 0x000000180000780c */ /* 0x040fe40003f64270 */
        /* <DEDUP_REMOVED lines=13> */
[C---:B------:R-:W-:Y:S02]  /*14700*/  ISETP.GT.AND P2, PT, R0.reuse, 0x31, PT ;  /* 0x000000310000780c */ /* 0x040fe40003f44270 */
[----:B------:R-:W-:Y:S02]  /*14710*/  FSEL R27, R153, -INF , P0 ;  /* 0xff800000991b7808 */ /* 0x000fe40000000000 */
[C---:B------:R-:W-:Y:S02]  /*14720*/  ISETP.GT.AND P1, PT, R0.reuse, 0x38, PT ;  /* 0x000000380000780c */ /* 0x040fe40003f24270 */
[----:B------:R-:W-:Y:S02]  /*14730*/  ISETP.GT.AND P0, PT, R0, 0x39, PT ;  /* 0x000000390000780c */ /* 0x000fe40003f04270 */
[----:B------:R-:W-:Y:S02]  /*14740*/  FMNMX.FTZ R0, R6, R101, !PT ;  /* 0x0000006506007209 */ /* 0x000fe40007810000 */
[----:B------:R-:W-:Y:S02]  /*14750*/  FSEL R26, R152, -INF , P4 ;  /* 0xff800000981a7808 */ /* 0x000fe40002000000 */
        /* <DEDUP_REMOVED lines=20> */
[----:B-1----:R-:W-:Y:S06]  /*148a0*/  FMNMX.FTZ R0, R2, R0, !PT ;  /* 0x0000000002007209 */ /* 0x002fec0007810000 */
        /* <DEDUP_REMOVED lines=21> */
.L_x_1493:
[C---:B------:R-:W-:Y:S01]  /*14a00*/  FSETP.NEU.FTZ.AND P0, PT, R100.reuse, -INF , PT ;  /* 0xff8000006400780b */ /* 0x040fe20003f1d000 */
[----:B------:R-:W-:Y:S01]  /*14a10*/  FMUL.FTZ R2, R100, c[0x0][0x2d0] ;  /* 0x0000b40064027a20 */ /* 0x000fe20000410000 */
[----:B--2---:R-:W-:Y:S01]  /*14a20*/  FMNMX.FTZ R3, R0, R4, !PT ;  /* 0x0000000400037209 */ /* 0x004fe20007810000 */
[----:B------:R-:W-:Y:S01]  /*14a30*/  WARPSYNC 0xffffffff ;  /* 0xffffffff00007948 */ /* 0x000fe20003800000 */
[----:B------:R-:W-:Y:S02]  /*14a40*/  FSEL R0, R100, RZ, P0 ;  /* 0x000000ff64007208 */ /* 0x000fe40000000000 */
[----:B------:R-:W-:Y:S02]  /*14a50*/  FSEL R2, R2, RZ, P0 ;  /* 0x000000ff02027208 */ /* 0x000fe40000000000 */
[----:B------:R-:W-:Y:S01]  /*14a60*/  FSETP.NEU.FTZ.AND P0, PT, R3, -INF , PT ;  /* 0xff8000000300780b */ /* 0x000fe20003f1d000 */
[----:B------:R-:W-:Y:S02]  /*14a70*/  FADD.FTZ R0, -R0, R101 ;  /* 0x0000006500007221 */ /* 0x000fe40000010100 */
[--C-:B------:R-:W-:Y:S02]  /*14a80*/  FFMA.FTZ R6, R6, c[0x0][0x2d0], -R2.reuse ;  /* 0x0000b40006067a23 */ /* 0x100fe40000010802 */
[----:B------:R-:W-:Y:S02]  /*14a90*/  FMUL.FTZ R0, R0, c[0x0][0x2d0] ;  /* 0x0000b40000007a20 */ /* 0x000fe40000410000 */
[--C-:B-1----:R-:W-:Y:S02]  /*14aa0*/  FFMA.FTZ R4, R25, c[0x0][0x2d0], -R2.reuse ;  /* 0x0000b40019047a23 */ /* 0x102fe40000010802 */
        /* <DEDUP_REMOVED lines=22> */
[----:B------:R-:W-:Y:S02]  /*14c10*/  FMUL.FTZ R17, R0, R125 ;  /* 0x0000007d00117220 */ /* 0x000fe40000410000 */
[----:B------:R-:W-:Y:S01]  /*14c20*/  FADD.FTZ R11, R4, R2 ;  /* 0x00000002040b7221 */ /* 0x000fe20000010000 */
[C---:B------:R-:W-:Y:S01]  /*14c30*/  FSEL R2, R3.reuse, RZ, P0 ;  /* 0x000000ff03027208 */ /* 0x040fe20000000000 */
[----:B------:R-:W-:Y:S02]  /*14c40*/  FMUL.FTZ R4, R3, c[0x0][0x2d0] ;  /* 0x0000b40003047a20 */ /* 0x000fe40000410000 */
[----:B------:R-:W-:Y:S02]  /*14c50*/  FMUL.FTZ R16, R0, R124 ;  /* 0x0000007c00107220 */ /* 0x000fe40000410000 */
[----:B------:R-:W-:Y:S01]  /*14c60*/  FADD.FTZ R2, -R2, R104 ;  /* 0x0000006802027221 */ /* 0x000fe20000010100 */
[----:B------:R-:W-:Y:S01]  /*14c70*/  FSEL R4, R4, RZ, P0 ;  /* 0x000000ff04047208 */ /* 0x000fe20000000000 */
[----:B------:R-:W-:Y:S01]  /*14c80*/  FMUL.FTZ R21, R0, R121 ;  /* 0x0000007900157220 */ /* 0x000fe20000410000 */
[----:B------:R-:W-:Y:S01]  /*14c90*/  MUFU.EX2 R124, R171 ;  /* 0x000000ab007c7308 */ /* 0x000fe20000000800 */
[----:B------:R-:W-:Y:S01]  /*14ca0*/  FMUL.FTZ R2, R2, c[0x0][0x2d0] ;  /* 0x0000b40002027a20 */ /* 0x000fe20000410000 */
[----:B------:R-:W-:Y:S01]  /*14cb0*/  ISETP.GT.AND P0, PT, R196, R216, PT ;  /* 0x000000d8c400720c */ /* 0x000fe20003f04270 */
[--C-:B------:R-:W-:Y:S02]  /*14cc0*/  FFMA.FTZ R101, R35, c[0x0][0x2d0], -R4.reuse ;  /* 0x0000b40023657a23 */ /* 0x100fe40000010804 */
[--C-:B------:R-:W-:Y:S02]  /*14cd0*/  FFMA.FTZ R104, R34, c[0x0][0x2d0], -R4.reuse ;  /* 0x0000b40022687a23 */ /* 0x100fe40000010804 */
[--C-:B------:R-:W-:Y:S02]  /*14ce0*/  FFMA.FTZ R154, R33, c[0x0][0x2d0], -R4.reuse ;  /* 0x0000b400219a7a23 */ /* 0x100fe40000010804 */
[----:B------:R-:W-:Y:S01]  /*14cf0*/  FMUL.FTZ R33, R0, R109 ;  /* 0x0000006d00217220 */ /* 0x000fe20000410000 */
[----:B------:R-:W1:Y:S01]  /*14d00*/  MUFU.EX2 R2, R2 ;  /* 0x0000000200027308 */ /* 0x000e620000000800 */
[--C-:B------:R-:W-:Y:S02]  /*14d10*/  FFMA.FTZ R153, R32, c[0x0][0x2d0], -R4.reuse ;  /* 0x0000b40020997a23 */ /* 0x100fe40000010804 */
[----:B------:R-:W-:Y:S02]  /*14d20*/  FMUL.FTZ R32, R0, R108 ;  /* 0x0000006c00207220 */ /* 0x000fe40000410000 */
        /* <DEDUP_REMOVED lines=12> */
[C---:B-1----:R-:W-:Y:S02]  /*14df0*/  FMUL.FTZ R34, R2.reuse, R110 ;  /* 0x0000006e02227220 */ /* 0x042fe40000410000 */
[C---:B------:R-:W-:Y:S02]  /*14e00*/  FMUL.FTZ R35, R2.reuse, R111 ;  /* 0x0000006f02237220 */ /* 0x040fe40000410000 */
[----:B------:R-:W1:Y:S01]  /*14e10*/  LDSM.16.MT88.4 R108, [R147] ;  /* 0x00000000936c783b */ /* 0x000e620000004200 */
[----:B------:R-:W-:Y:S01]  /*14e20*/  FMUL.FTZ R18, R2, R126 ;  /* 0x0000007e02127220 */ /* 0x000fe20000410000 */
[----:B------:R-:W3:Y:S01]  /*14e30*/  MUFU.EX2 R6, R6 ;  /* 0x0000000600067308 */ /* 0x000ee20000000800 */
[--C-:B------:R-:W-:Y:S02]  /*14e40*/  FFMA.FTZ R170, R9, c[0x0][0x2d0], -R4.reuse ;  /* 0x0000b40009aa7a23 */ /* 0x100fe40000010804 */
[----:B------:R-:W-:Y:S02]  /*14e50*/  FFMA.FTZ R198, R8, c[0x0][0x2d0], -R4 ;  /* 0x0000b40008c67a23 */ /* 0x000fe40000010804 */
[----:B------:R-:W-:Y:S02]  /*14e60*/  FADD.FTZ R4, R13, R11 ;  /* 0x0000000b0d047221 */ /* 0x000fe40000010000 */
[----:B------:R-:W-:Y:S02]  /*14e70*/  FMUL.FTZ R8, R0, R132 ;  /* 0x0000008400087220 */ /* 0x000fe40000410000 */
[----:B------:R-:W-:Y:S01]  /*14e80*/  FADD.FTZ R152, R12, R4 ;  /* 0x000000040c987221 */ /* 0x000fe20000010000 */
[----:B------:R-:W4:Y:S01]  /*14e90*/  MUFU.EX2 R126, R104 ;  /* 0x00000068007e7308 */ /* 0x000f220000000800 */
[----:B------:R-:W-:Y:S02]  /*14ea0*/  FMUL.FTZ R4, R0, R136 ;  /* 0x0000008800047220 */ /* 0x000fe40000410000 */
[----:B--2---:R-:W-:Y:S02]  /*14eb0*/  FFMA.FTZ R5, R2, R204, R7 ;  /* 0x000000cc02057223 */ /* 0x004fe40000010007 */
[----:B------:R-:W-:Y:S02]  /*14ec0*/  FMUL.FTZ R9, R0, R133 ;  /* 0x0000008500097220 */ /* 0x000fe40000410000 */
[C---:B------:R-:W-:Y:S02]  /*14ed0*/  FMUL.FTZ R10, R2.reuse, R134 ;  /* 0x00000086020a7220 */ /* 0x040fe40000410000 */
[----:B------:R-:W-:Y:S01]  /*14ee0*/  FMUL.FTZ R11, R2, R135 ;  /* 0x00000087020b7220 */ /* 0x000fe20000410000 */
[----:B------:R-:W-:Y:S01]  /*14ef0*/  MUFU.EX2 R104, R157 ;  /* 0x0000009d00687308 */ /* 0x000fe20000000800 */
[C---:B------:R-:W-:Y:S01]  /*14f00*/  FMUL.FTZ R12, R0.reuse, R128 ;  /* 0x00000080000c7220 */ /* 0x040fe20000410000 */
[----:B------:R-:W-:Y:S01]  /*14f10*/  LDSM.16.MT88.4 R132, [R147+0x1800] ;  /* 0x001800009384783b */ /* 0x000fe20000004200 */
[----:B------:R-:W-:Y:S01]  /*14f20*/  FMUL.FTZ R13, R0, R129 ;  /* 0x00000081000d7220 */ /* 0x000fe20000410000 */
[C---:B---3--:R-:W-:Y:S01]  /*14f30*/  F2FP.BF16.PACK_AB R149, R6.reuse, R7 ;  /* 0x000000070695723e */ /* 0x048fe200000010ff */
[----:B------:R-:W-:Y:S02]  /*14f40*/  FADD.FTZ R204, R6, R5 ;  /* 0x0000000506cc7221 */ /* 0x000fe40000010000 */
[----:B------:R-:W-:Y:S02]  /*14f50*/  FMUL.FTZ R5, R0, R137 ;  /* 0x0000008900057220 */ /* 0x000fe40000410000 */
[C---:B------:R-:W-:Y:S01]  /*14f60*/  FMUL.FTZ R6, R2.reuse, R138 ;  /* 0x0000008a02067220 */ /* 0x040fe20000410000 */
[----:B------:R-:W-:Y:S01]  /*14f70*/  MUFU.EX2 R157, R162 ;  /* 0x000000a2009d7308 */ /* 0x000fe20000000800 */
[C---:B------:R-:W-:Y:S02]  /*14f80*/  FMUL.FTZ R7, R2.reuse, R139 ;  /* 0x0000008b02077220 */ /* 0x040fe40000410000 */
[----:B------:R-:W-:Y:S01]  /*14f90*/  FMUL.FTZ R14, R2, R130 ;  /* 0x00000082020e7220 */ /* 0x000fe20000410000 */
[----:B----4-:R-:W-:Y:S01]  /*14fa0*/  F2FP.BF16.PACK_AB R151, R126, R125 ;  /* 0x0000007d7e97723e */ /* 0x010fe200000010ff */
[C---:B------:R-:W-:Y:S02]  /*14fb0*/  FMUL.FTZ R19, R2.reuse, R127 ;  /* 0x0000007f02137220 */ /* 0x040fe40000410000 */
[C---:B------:R-:W-:Y:S02]  /*14fc0*/  FMUL.FTZ R22, R2.reuse, R122 ;  /* 0x0000007a02167220 */ /* 0x040fe40000410000 */
[----:B------:R-:W-:Y:S01]  /*14fd0*/  FMUL.FTZ R23, R2, R123 ;  /* 0x0000007b02177220 */ /* 0x000fe20000410000 */
[----:B------:R-:W2:Y:S01]  /*14fe0*/  MUFU.EX2 R101, R160 ;  /* 0x000000a000657308 */ /* 0x000ea20000000800 */
[C---:B-1----:R-:W-:Y:S05]  /*14ff0*/  HMMA.16816.F32.BF16 R4, R148.reuse, R108, R4 ;  /* 0x0000006c9404723c */ /* 0x042fea0000041804 */
[----:B------:R-:W-:Y:S02]  /*15000*/  FMUL.FTZ R25, R0, R117 ;  /* 0x0000007500197220 */ /* 0x000fe40000410000 */
[C---:B------:R-:W-:Y:S01]  /*15010*/  FMUL.FTZ R26, R2.reuse, R118 ;  /* 0x00000076021a7220 */ /* 0x040fe20000410000 */
[C---:B------:R-:W-:Y:S01]  /*15020*/  HMMA.16816.F32.BF16 R8, R148.reuse, R110, R8 ;  /* 0x0000006e9408723c */ /* 0x040fe20000041808 */
[----:B------:R-:W1:Y:S01]  /*15030*/  LDSM.16.MT88.4 R108, [R172] ;  /* 0x00000000ac6c783b */ /* 0x000e620000004200 */
[----:B------:R-:W-:Y:S02]  /*15040*/  MUFU.EX2 R207, R154 ;  /* 0x0000009a00cf7308 */ /* 0x000fe40000000800 */
[C---:B------:R-:W-:Y:S02]  /*15050*/  FMUL.FTZ R15, R2.reuse, R131 ;  /* 0x00000083020f7220 */ /* 0x040fe40000410000 */
[----:B------:R-:W-:Y:S02]  /*15060*/  FMUL.FTZ R27, R2, R119 ;  /* 0x00000077021b7220 */ /* 0x000fe40000410000 */
[C---:B------:R-:W-:Y:S04]  /*15070*/  FMUL.FTZ R28, R0.reuse, R112 ;  /* 0x00000070001c7220 */ /* 0x040fe80000410000 */
[----:B------:R-:W-:Y:S01]  /*15080*/  FMUL.FTZ R29, R0, R113 ;  /* 0x00000071001d7220 */ /* 0x000fe20000410000 */
[----:B------:R-:W-:Y:S01]  /*15090*/  MUFU.EX2 R154, R164 ;  /* 0x000000a4009a7308 */ /* 0x000fe20000000800 */
[C---:B------:R-:W-:Y:S02]  /*150a0*/  FMUL.FTZ R30, R2.reuse, R114 ;  /* 0x00000072021e7220 */ /* 0x040fe40000410000 */
[----:B------:R-:W-:Y:S02]  /*150b0*/  FMUL.FTZ R31, R2, R115 ;  /* 0x00000073021f7220 */ /* 0x000fe40000410000 */
[----:B------:R-:W-:Y:S01]  /*150c0*/  LDSM.16.MT88.4 R112, [R147+0x800] ;  /* 0x000800009370783b */ /* 0x000fe20000004200 */
[C---:B------:R-:W-:Y:S02]  /*150d0*/  FMUL.FTZ R20, R0.reuse, R120 ;  /* 0x0000007800147220 */ /* 0x040fe40000410000 */
[C---:B------:R-:W-:Y:S02]  /*150e0*/  FMUL.FTZ R24, R0.reuse, R116 ;  /* 0x0000007400187220 */ /* 0x040fe40000410000 */
        /* <DEDUP_REMOVED lines=10> */
[C---:B------:R-:W-:Y:S01]  /*15190*/  FMUL.FTZ R44, R0.reuse, R44 ;  /* 0x0000002c002c7220 */ /* 0x040fe20000410000 */
[C---:B-1----:R-:W-:Y:S02]  /*151a0*/  HMMA.16816.F32.BF16 R12, R148.reuse, R108, R12 ;  /* 0x0000006c940c723c */ /* 0x042fe4000004180c */
[----:B------:R-:W-:Y:S01]  /*151b0*/  MUFU.EX2 R160, R153 ;  /* 0x0000009900a07308 */ /* 0x000fe20000000800 */
[----:B------:R-:W-:Y:S02]  /*151c0*/  FMUL.FTZ R45, R0, R45 ;  /* 0x0000002d002d7220 */ /* 0x000fe40000410000 */
[C---:B------:R-:W-:Y:S02]  /*151d0*/  FMUL.FTZ R46, R2.reuse, R46 ;  /* 0x0000002e022e7220 */ /* 0x040fe40000410000 */
[----:B------:R-:W-:Y:S01]  /*151e0*/  FMUL.FTZ R47, R2, R47 ;  /* 0x0000002f022f7220 */ /* 0x000fe20000410000 */
[C---:B------:R-:W-:Y:S01]  /*151f0*/  HMMA.16816.F32.BF16 R16, R148.reuse, R110, R16 ;  /* 0x0000006e9410723c */ /* 0x040fe20000041810 */
[----:B------:R-:W1:Y:S03]  /*15200*/  LDSM.16.MT88.4 R108, [R175] ;  /* 0x00000000af6c783b */ /* 0x000e660000004200 */
[C---:B------:R-:W-:Y:S01]  /*15210*/  FMUL.FTZ R48, R0.reuse, R48 ;  /* 0x0000003000307220 */ /* 0x040fe20000410000 */
[----:B------:R-:W-:Y:S01]  /*15220*/  MUFU.EX2 R158, R156 ;  /* 0x0000009c009e7308 */ /* 0x000fe20000000800 */
[----:B------:R-:W-:Y:S02]  /*15230*/  FMUL.FTZ R49, R0, R49 ;  /* 0x0000003100317220 */ /* 0x000fe40000410000 */
[C---:B------:R-:W-:Y:S04]  /*15240*/  FMUL.FTZ R50, R2.reuse, R50 ;  /* 0x0000003202327220 */ /* 0x040fe80000410000 */
        /* <DEDUP_REMOVED lines=48> */
[C---:B------:R-:W-:Y:S02]  /*15550*/  FMUL.FTZ R91, R2.reuse, R91 ;  /* 0x0000005b025b7220 */ /* 0x040fe40000410000 */
[C---:B------:R-:W-:Y:S04]  /*15560*/  FMUL.FTZ R94, R2.reuse, R94 ;  /* 0x0000005e025e7220 */ /* 0x040fe80000410000 */
[C---:B------:R-:W-:Y:S02]  /*15570*/  FMUL.FTZ R95, R2.reuse, R95 ;  /* 0x0000005f025f7220 */ /* 0x040fe40000410000 */
[C---:B------:R-:W-:Y:S02]  /*15580*/  FMUL.FTZ R98, R2.reuse, R98 ;  /* 0x0000006202627220 */ /* 0x040fe40000410000 */
[----:B------:R-:W-:Y:S02]  /*15590*/  FMUL.FTZ R99, R2, R99 ;  /* 0x0000006302637220 */ /* 0x000fe40000410000 */
[----:B------:R-:W3:Y:S01]  /*155a0*/  MUFU.EX2 R2, R159 ;  /* 0x0000009f00027308 */ /* 0x000ee20000000800 */
[C---:B------:R-:W-:Y:S02]  /*155b0*/  FMUL.FTZ R92, R0.reuse, R92 ;  /* 0x0000005c005c7220 */ /* 0x040fe40000410000 */
[C---:B------:R-:W-:Y:S02]  /*155c0*/  FMUL.FTZ R93, R0.reuse, R93 ;  /* 0x0000005d005d7220 */ /* 0x040fe40000410000 */
[C---:B------:R-:W-:Y:S02]  /*155d0*/  FMUL.FTZ R96, R0.reuse, R96 ;  /* 0x0000006000607220 */ /* 0x040fe40000410000 */
[----:B------:R-:W-:Y:S02]  /*155e0*/  FMUL.FTZ R97, R0, R97 ;  /* 0x0000006100617220 */ /* 0x000fe40000410000 */
[----:B--2---:R-:W-:Y:S01]  /*155f0*/  FADD.FTZ R0, R101, R152 ;  /* 0x0000009865007221 */ /* 0x004fe20000010000 */
[----:B------:R-:W2:Y:S10]  /*15600*/  MUFU.EX2 R159, R155 ;  /* 0x0000009b009f7308 */ /* 0x000eb40000000800 */
[----:B------:R-:W-:Y:S01]  /*15610*/  MUFU.EX2 R155, R163 ;  /* 0x000000a3009b7308 */ /* 0x000fe20000000800 */
[C---:B-1----:R-:W-:Y:S03]  /*15620*/  HMMA.16816.F32.BF16 R36, R148.reuse, R108, R36 ;  /* 0x0000006c9424723c */ /* 0x042fe60000041824 */
[----:B---3--:R-:W-:Y:S04]  /*15630*/  FADD.FTZ R0, R2, R0 ;  /* 0x0000000002007221 */ /* 0x008fe80000010000 */
[----:B------:R-:W-:Y:S01]  /*15640*/  FADD.FTZ R0, R116, R0 ;  /* 0x0000000074007221 */ /* 0x000fe20000010000 */
[C---:B------:R-:W-:Y:S01]  /*15650*/  HMMA.16816.F32.BF16 R40, R148.reuse, R110, R40 ;  /* 0x0000006e9428723c */ /* 0x040fe20000041828 */
[----:B------:R-:W1:Y:S01]  /*15660*/  LDSM.16.MT88.4 R108, [R172+0x2000] ;  /* 0x00200000ac6c783b */ /* 0x000e620000004200 */
[----:B------:R-:W3:Y:S02]  /*15670*/  MUFU.EX2 R152, R170 ;  /* 0x000000aa00987308 */ /* 0x000ee40000000800 */
[----:B------:R-:W-:Y:S04]  /*15680*/  FADD.FTZ R0, R104, R0 ;  /* 0x0000000068007221 */ /* 0x000fe80000010000 */
        /* <DEDUP_REMOVED lines=24> */
[----:B------:R-:W4:Y:S02]  /*15810*/  LDSM.16.MT88.4 R116, [R172+0x800] ;  /* 0x00080000ac74783b */ /* 0x000f240000004200 */
[----:B------:R-:W5:Y:S01]  /*15820*/  MUFU.EX2 R2, R167 ;  /* 0x000000a700027308 */ /* 0x000f620000000800 */
[----:B--2---:R-:W-:Y:S02]  /*15830*/  F2FP.BF16.PACK_AB R111, R158, R159 ;  /* 0x0000009f9e6f723e */ /* 0x004fe400000010ff */
[----:B---3--:R-:W-:Y:S05]  /*15840*/  F2FP.BF16.PACK_AB R149, R152, R153 ;  /* 0x000000999895723e */ /* 0x008fea00000010ff */
[C---:B------:R-:W-:Y:S02]  /*15850*/  HMMA.16816.F32.BF16 R4, R108.reuse, R112, R4 ;  /* 0x000000706c04723c */ /* 0x040fe40000041804 */
[----:B------:R-:W2:Y:S03]  /*15860*/  MUFU.EX2 R104, R165 ;  /* 0x000000a500687308 */ /* 0x000ea60000000800 */
[----:B-1----:R-:W-:Y:S03]  /*15870*/  FADD.FTZ R0, R101, R0 ;  /* 0x0000000065007221 */ /* 0x002fe60000010000 */
[C---:B------:R-:W-:Y:S01]  /*15880*/  HMMA.16816.F32.BF16 R8, R108.reuse, R114, R8 ;  /* 0x000000726c08723c */ /* 0x040fe20000041808 */
[----:B------:R-:W1:Y:S03]  /*15890*/  LDSM.16.MT88.4 R112, [R175+0x800] ;  /* 0x00080000af70783b */ /* 0x000e660000004200 */
[----:B-----5:R-:W-:Y:S04]  /*158a0*/  FADD.FTZ R0, R2, R0 ;  /* 0x0000000002007221 */ /* 0x020fe80000010000 */
[----:B------:R-:W-:Y:S04]  /*158b0*/  FADD.FTZ R0, R120, R0 ;  /* 0x0000000078007221 */ /* 0x000fe80000010000 */
[----:B--2---:R-:W-:Y:S01]  /*158c0*/  FADD.FTZ R0, R104, R0 ;  /* 0x0000000068007221 */ /* 0x004fe20000010000 */
[C---:B----4-:R-:W-:Y:S03]  /*158d0*/  HMMA.16816.F32.BF16 R12, R108.reuse, R116, R12 ;  /* 0x000000746c0c723c */ /* 0x050fe6000004180c */
        /* <DEDUP_REMOVED lines=46> */
[----:B------:R-:W-:Y:S01]  /*15bc0*/  FADD.FTZ R0, R2, R0 ;  /* 0x0000000002007221 */ /* 0x000fe20000010000 */
[----:B------:R-:W-:Y:S01]  /*15bd0*/  IADD3 R194, R196, -0x1, RZ ;  /* 0xffffffffc4c27810 */ /* 0x000fe20007ffe0ff */
[----:B------:R-:W-:Y:S01]  /*15be0*/  FADD.FTZ R2, R125, R204 ;  /* 0x000000cc7d027221 */ /* 0x000fe20000010000 */
[C---:B------:R-:W-:Y:S01]  /*15bf0*/  HMMA.16816.F32.BF16 R16, R108.reuse, R118, R16 ;  /* 0x000000766c10723c */ /* 0x040fe20000041810 */
[----:B------:R-:W2:Y:S03]  /*15c00*/  LDSM.16.MT88.4 R116, [R147+0x3000] ;  /* 0x003000009374783b */ /* 0x000ea60000004200 */
[----:B------:R-:W-:Y:S01]  /*15c10*/  FADD.FTZ R0, R104, R0 ;  /* 0x0000000068007221 */ /* 0x000fe20000010000 */
[C---:B-1----:R-:W-:Y:S02]  /*15c20*/  F2FP.BF16.PACK_AB R150, R101.reuse, R104 ;  /* 0x000000686596723e */ /* 0x042fe400000010ff */
[----:B------:R-:W-:Y:S01]  /*15c30*/  MOV R196, R194 ;  /* 0x000000c200c47202 */ /* 0x000fe20000000f00 */
[C---:B---3--:R-:W-:Y:S04]  /*15c40*/  HMMA.16816.F32.BF16 R20, R108.reuse, R120, R20 ;  /* 0x000000786c14723c */ /* 0x048fe80000041814 */
[----:B------:R-:W-:Y:S01]  /*15c50*/  FADD.FTZ R208, R101, R0 ;  /* 0x0000000065d07221 */ /* 0x000fe20000010000 */
[----:B------:R-:W-:Y:S01]  /*15c60*/  MOV R104, R3 ;  /* 0x0000000300687202 */ /* 0x000fe20000000f00 */
[----:B------:R-:W-:Y:S01]  /*15c70*/  FADD.FTZ R0, R126, R2 ;  /* 0x000000027e007221 */ /* 0x000fe20000010000 */
[----:B------:R-:W-:Y:S01]  /*15c80*/  MUFU.EX2 R101, R198 ;  /* 0x000000c600657308 */ /* 0x000fe20000000800 */
[C---:B------:R-:W-:Y:S01]  /*15c90*/  HMMA.16816.F32.BF16 R24, R108.reuse, R122, R24 ;  /* 0x0000007a6c18723c */ /* 0x040fe20000041818 */
[----:B------:R-:W1:Y:S03]  /*15ca0*/  LDSM.16.MT88.4 R120, [R172+0x3000] ;  /* 0x00300000ac78783b */ /* 0x000e660000004200 */
[----:B------:R-:W-:Y:S04]  /*15cb0*/  FADD.FTZ R0, R207, R0 ;  /* 0x00000000cf007221 */ /* 0x000fe80000010000 */
[C---:B-----5:R-:W-:Y:S01]  /*15cc0*/  HMMA.16816.F32.BF16 R28, R108.reuse, R112, R28 ;  /* 0x000000706c1c723c */ /* 0x060fe2000004181c */
[----:B------:R-:W-:Y:S01]  /*15cd0*/  LDSM.16.MT88.4 R124, [R172+0x1800] ;  /* 0x00180000ac7c783b */ /* 0x000fe20000004200 */
[----:B------:R-:W3:Y:S02]  /*15ce0*/  MUFU.EX2 R2, R201 ;  /* 0x000000c900027308 */ /* 0x000ee40000000800 */
        /* <DEDUP_REMOVED lines=21> */
[----:B------:R-:W-:Y:S01]  /*15e40*/  FADD.FTZ R0, R101, R0 ;  /* 0x0000000065007221 */ /* 0x000fe20000010000 */
[----:B------:R-:W-:Y:S03]  /*15e50*/  MOV R101, R100 ;  /* 0x0000006400657202 */ /* 0x000fe60000000f00 */
[----:B------:R-:W-:Y:S01]  /*15e60*/  FADD.FTZ R204, R2, R0 ;  /* 0x0000000002cc7221 */ /* 0x000fe20000010000 */
[C---:B--2---:R-:W-:Y:S08]  /*15e70*/  HMMA.16816.F32.BF16 R60, R108.reuse, R116, R60 ;  /* 0x000000746c3c723c */ /* 0x044ff0000004183c */
        /* <DEDUP_REMOVED lines=46> */
[----:B------:R-:W-:-:S07]  /*16160*/  @P0 BRA `(.L_x_1402) ;  /* 0xffffc98000000947 */ /* 0x000fce000383ffff */
.L_x_1391:
[----:B------:R-:W-:-:S13]  /*16170*/  ISETP.GE.AND P0, PT, R194, R214, PT ;  /* 0x000000d6c200720c */ /* 0x000fda0003f06270 */
[----:B------:R-:W-:Y:S05]  /*16180*/  @!P0 BRA `(.L_x_1403) ;  /* 0x0000302000008947 */ /* 0x000fea0003800000 */
[----:B------:R-:W-:Y:S02]  /*16190*/  MOV R104, R16 ;  /* 0x0000001000687202 */ /* 0x000fe40000000f00 */
[----:B------:R-:W-:Y:S02]  /*161a0*/  MOV R101, R100 ;  /* 0x0000006400657202 */ /* 0x000fe40000000f00 */
.L_x_1410:
[----:B------:R-:W-:Y:S04]  /*161b0*/  DEPBAR.LE SB0, 0x0 ;  /* 0x000080000000791a */ /* 0x000fe80000000000 */
[----:B------:R-:W-:Y:S01]  /*161c0*/  WARPSYNC 0xffffffff ;  /* 0xffffffff00007948 */ /* 0x000fe20003800000 */
[----:B------:R-:W-:Y:S01]  /*161d0*/  BAR.SYNC.DEFER_BLOCKING 0x0 ;  /* 0x0000000000007b1d */ /* 0x000fe20000010000 */
[----:B------:R-:W-:Y:S01]  /*161e0*/  SHF.R.S32.HI R0, RZ, 0x1f, R197 ;  /* 0x0000001fff007819 */ /* 0x000fe200000114c5 */
[----:B------:R-:W-:Y:S01]  /*161f0*/  IMAD.WIDE.U32 R2, R197, c[0x0][0x208], RZ ;  /* 0x00008200c5027a25 */ /* 0x000fe200078e00ff */
[----:B------:R-:W-:Y:S02]  /*16200*/  SHF.L.U64.HI R30, R206, 0x1, R218 ;  /* 0x00000001ce1e7819 */ /* 0x000fe400000102da */
[C---:B------:R-:W-:Y:S01]  /*16210*/  SHF.L.U64.HI R22, R205.reuse, 0x1, R219 ;  /* 0x00000001cd167819 */ /* 0x040fe200000102db */
[----:B------:R-:W-:Y:S01]  /*16220*/  IMAD R0, R0, c[0x0][0x208], RZ ;  /* 0x0000820000007a24 */ /* 0x000fe200078e02ff */
[----:B------:R-:W-:Y:S01]  /*16230*/  SHF.L.U32 R15, R205, 0x1, RZ ;  /* 0x00000001cd0f7819 */ /* 0x000fe200000006ff */
[----:B------:R-:W-:Y:S01]  /*16240*/  IMAD.SHL.U32 R23, R206, 0x2, RZ ;  /* 0x00000002ce177824 */ /* 0x000fe200078e00ff */
[C---:B------:R-:W-:Y:S01]  /*16250*/  SHF.L.U64.HI R13, R202.reuse, 0x1, R203 ;  /* 0x00000001ca0d7819 */ /* 0x040fe200000102cb */
[----:B------:R-:W-:Y:S02]  /*16260*/  IMAD R0, R197, c[0x0][0x20c], R0 ;  /* 0x00008300c5007a24 */ /* 0x000fe400078e0200 */
[----:B------:R-:W-:Y:S02]  /*16270*/  IMAD.SHL.U32 R12, R202, 0x2, RZ ;  /* 0x00000002ca0c7824 */ /* 0x000fe400078e00ff */
[----:B------:R-:W-:Y:S01]  /*16280*/  IMAD.IADD R3, R3, 0x1, R0 ;  /* 0x0000000103037824 */ /* 0x000fe200078e0200 */
[----:B------:R-:W-:Y:S03]  /*16290*/  SHF.R.S32.HI R0, RZ, 0x1f, R195 ;  /* 0x0000001fff007819 */ /* 0x000fe600000114c3 */
[C---:B------:R-:W-:Y:S04]  /*162a0*/  IMAD.WIDE.U32 R2, R195.reuse, c[0x0][0x218], R2 ;  /* 0x00008600c3027a25 */ /* 0x040fe800078e0002 */
        /* <DEDUP_REMOVED lines=18> */
.L_x_1494:
[----:B------:R-:W5:Y:S01]  /*163d0*/  SHFL.IDX PT, R4, R5, RZ, 0x181f ;  /* 0x00181fff05047589 */ /* 0x000f6200000e0000 */
[----:B------:R-:W-:Y:S01]  /*163e0*/  ISETP.GE.AND P0, PT, R202, c[0x0][0x1d4], PT ;  /* 0x00007500ca007a0c */ /* 0x000fe20003f06270 */
[----:B------:R-:W-:Y:S01]  /*163f0*/  BSSY B0, `(.L_x_1405) ;  /* 0x0000140000007945 */ /* 0x000fe20003800000 */
[----:B------:R-:W-:Y:S02]  /*16400*/  ISETP.GE.AND P5, PT, R205, c[0x0][0x1d4], PT ;  /* 0x00007500cd007a0c */ /* 0x000fe40003fa6270 */
[----:B------:R-:W-:Y:S02]  /*16410*/  SEL R100, RZ, 0x10, P0 ;  /* 0x00000010ff647807 */ /* 0x000fe40000000000 */
[----:B------:R-:W-:Y:S01]  /*16420*/  ISETP.GE.AND P4, PT, R206, c[0x0][0x1d4], PT ;  /* 0x00007500ce007a0c */ /* 0x000fe20003f86270 */
[----:B------:R-:W-:Y:S03]  /*16430*/  SHFL.IDX PT, R3, R7, 0x1, 0x181f ;  /* 0x00381f0007037f89 */ /* 0x000fe600000e0000 */
[----:B------:R-:W-:Y:S05]  /*16440*/  SEL R14, RZ, 0x10, P4 ;  /* 0x00000010ff0e7807 */ /* 0x000fea0002000000 */
[----:B------:R4:W3:Y:S02]  /*16450*/  SHFL.IDX PT, R2, R5, 0x1, 0x181f ;  /* 0x00381f0005027f89 */ /* 0x0008e400000e0000 */
[----:B----4-:R-:W-:Y:S02]  /*16460*/  SEL R5, RZ, 0x10, P5 ;  /* 0x00000010ff057807 */ /* 0x010fe40002800000 */
[----:B-----5:R-:W-:Y:S02]  /*16470*/  IADD3 R6, P1, R4, R12, RZ ;  /* 0x0000000c04067210 */ /* 0x020fe40007f3e0ff */
[C---:B------:R-:W-:Y:S02]  /*16480*/  ISETP.NE.U32.AND P6, PT, R5.reuse, RZ, PT ;  /* 0x000000ff0500720c */ /* 0x040fe40003fc5070 */
[----:B---3--:R-:W-:Y:S02]  /*16490*/  IADD3.X R7, R0, R13, RZ, P1, !PT ;  /* 0x0000000d00077210 */ /* 0x008fe40000ffe4ff */
[----:B------:R-:W-:Y:S03]  /*164a0*/  IADD3 R5, -R5, 0x10, RZ ;  /* 0x0000001005057810 */ /* 0x000fe60007ffe1ff */
[----:B------:R3:W-:Y:S01]  /*164b0*/  LDGSTS.E.BYPASS.LTC128B.128 [R193+0x100], [R6.64], !P0 ;  /* 0x0010000006c17fae */ /* 0x0007e2000c101d48 */
[----:B------:R-:W-:Y:S02]  /*164c0*/  LOP3.LUT R5, R5, 0xf, RZ, 0xc0, !PT ;  /* 0x0000000f05057812 */ /* 0x000fe400078ec0ff */
[----:B---3--:R-:W-:Y:S04]  /*164d0*/  IADD3 R6, -R100, 0x10, RZ ;  /* 0x0000001064067810 */ /* 0x008fe80007ffe1ff */
[----:B------:R-:W-:Y:S04]  /*164e0*/  LOP3.LUT R6, R6, 0xf, RZ, 0xc0, !PT ;  /* 0x0000000f06067812 */ /* 0x000fe800078ec0ff */
[-C--:B------:R-:W-:Y:S02]  /*164f0*/  IADD3 R20, P1, P0, R6, R2.reuse, R12 ;  /* 0x0000000206147210 */ /* 0x080fe4000783e00c */
[----:B------:R-:W-:Y:S02]  /*16500*/  IADD3 R6, -R14, 0x10, RZ ;  /* 0x000000100e067810 */ /* 0x000fe40007ffe1ff */
[----:B------:R-:W-:Y:S02]  /*16510*/  IADD3.X R21, RZ, R3, R13, P1, P0 ;  /* 0x00000003ff157210 */ /* 0x000fe40000fe040d */
[----:B------:R-:W-:Y:S02]  /*16520*/  IADD3 R28, P1, P0, R5, R2, R15 ;  /* 0x00000002051c7210 */ /* 0x000fe4000783e00f */
[----:B------:R-:W-:Y:S02]  /*16530*/  LOP3.LUT R5, R6, 0xf, RZ, 0xc0, !PT ;  /* 0x0000000f06057812 */ /* 0x000fe400078ec0ff */
[C---:B------:R-:W-:Y:S02]  /*16540*/  IADD3 R6, P2, R4.reuse, R15, RZ ;  /* 0x0000000f04067210 */ /* 0x040fe40007f5e0ff */
[----:B------:R-:W-:Y:S02]  /*16550*/  IADD3 R12, P3, R4, R23, RZ ;  /* 0x00000017040c7210 */ /* 0x000fe40007f7e0ff */
[C---:B------:R-:W-:Y:S02]  /*16560*/  IADD3.X R7, R0.reuse, R22, RZ, P2, !PT ;  /* 0x0000001600077210 */ /* 0x040fe400017fe4ff */
[----:B------:R-:W-:Y:S02]  /*16570*/  IADD3.X R13, R0, R30, RZ, P3, !PT ;  /* 0x0000001e000d7210 */ /* 0x000fe40001ffe4ff */
[-C--:B------:R-:W-:Y:S01]  /*16580*/  IADD3.X R29, RZ, R3.reuse, R22, P1, P0 ;  /* 0x00000003ff1d7210 */ /* 0x080fe20000fe0416 */
[----:B------:R3:W-:Y:S01]  /*16590*/  LDGSTS.E.BYPASS.LTC128B.128 [R193+0x2100], [R6.64], !P5 ;  /* 0x0210000006c17fae */ /* 0x0007e2000e901d48 */
[----:B------:R-:W-:Y:S04]  /*165a0*/  IADD3 R2, P1, P0, R5, R2, R23 ;  /* 0x0000000205027210 */ /* 0x000fe8000783e017 */
[----:B------:R-:W-:Y:S02]  /*165b0*/  IADD3.X R3, RZ, R3, R30, P1, P0 ;  /* 0x00000003ff037210 */ /* 0x000fe40000fe041e */
[----:B------:R-:W-:Y:S01]  /*165c0*/  ISETP.NE.U32.AND P1, PT, R100, RZ, PT ;  /* 0x000000ff6400720c */ /* 0x000fe20003f25070 */
[----:B------:R4:W-:Y:S01]  /*165d0*/  LDGSTS.E.BYPASS.LTC128B.128 [R193+0x4100], [R12.64], !P4 ;  /* 0x041000000cc17fae */ /* 0x0009e2000e101d48 */
[----:B------:R-:W-:Y:S11]  /*165e0*/  ISETP.NE.U32.AND P0, PT, R14, RZ, PT ;  /* 0x000000ff0e00720c */ /* 0x000ff60003f05070 */
[----:B------:R5:W-:Y:S01]  /*165f0*/  LDGSTS.E.BYPASS.LTC128B.128.ZFILL [R193+0x1100], [R20.64], P1 ;  /* 0x0110000014c17fae */ /* 0x000be20008941d48 */
[C---:B--23--:R-:W-:Y:S07]  /*16600*/  HMMA.16816.F32.BF16 R4, R32.reuse, R8, RZ ;  /* 0x000000082004723c */ /* 0x04cfee00000418ff */
[----:B------:R2:W-:Y:S01]  /*16610*/  LDGSTS.E.BYPASS.LTC128B.128.ZFILL [R193+0x3100], [R28.64], P6 ;  /* 0x031000001cc17fae */ /* 0x0005e2000b141d48 */
[C---:B------:R-:W-:Y:S07]  /*16620*/  HMMA.16816.F32.BF16 R8, R32.reuse, R10, RZ ;  /* 0x0000000a2008723c */ /* 0x040fee00000418ff */
[----:B------:R3:W-:Y:S01]  /*16630*/  LDGSTS.E.BYPASS.LTC128B.128.ZFILL [R193+0x5100], [R2.64], P0 ;  /* 0x0510000002c17fae */ /* 0x0007e20008141d48 */
[----:B------:R-:W-:Y:S01]  /*16640*/  ISETP.GT.AND P0, PT, R194, R214, PT ;  /* 0x000000d6c200720c */ /* 0x000fe20003f04270 */
[C---:B----4-:R-:W-:Y:S06]  /*16650*/  HMMA.16816.F32.BF16 R12, R32.reuse, R16, RZ ;  /* 0x00000010200c723c */ /* 0x050fec00000418ff */
[----:B------:R-:W0:Y:S02]  /*16660*/  LDGDEPBAR ;  /* 0x00000000000079af */ /* 0x000e240000000000 */
[C---:B------:R-:W-:Y:S08]  /*16670*/  HMMA.16816.F32.BF16 R16, R32.reuse, R18, RZ ;  /* 0x000000122010723c */ /* 0x040ff000000418ff */
[C---:B-1---5:R-:W-:Y:S08]  /*16680*/  HMMA.16816.F32.BF16 R20, R32.reuse, R24, RZ ;  /* 0x000000182014723c */ /* 0x062ff000000418ff */
        /* <DEDUP_REMOVED lines=19> */
[C---:B--2---:R-:W-:Y:S08]  /*167c0*/  HMMA.16816.F32.BF16 R12, R148.reuse, R160, R12 ;  /* 0x000000a0940c723c */ /* 0x044ff0000004180c */
[C---:B------:R-:W-:Y:S01]  /*167d0*/  HMMA.16816.F32.BF16 R16, R148.reuse, R162, R16 ;  /* 0x000000a29410723c */ /* 0x040fe20000041810 */
[----:B------:R-:W-:Y:S07]  /*167e0*/  LDSM.16.M88.4 R160, [R173+0x800] ;  /* 0x00080000ada0783b */ /* 0x000fee0000000200 */
[C---:B----4-:R-:W-:Y:S08]  /*167f0*/  HMMA.16816.F32.BF16 R20, R148.reuse, R152, R20 ;  /* 0x000000989414723c */ /* 0x050ff00000041814 */
[C---:B------:R-:W-:Y:S01]  /*16800*/  HMMA.16816.F32.BF16 R24, R148.reuse, R154, R24 ;  /* 0x0000009a9418723c */ /* 0x040fe20000041818 */
[----:B------:R-:W1:Y:S07]  /*16810*/  LDSM.16.M88.4 R152, [R179] ;  /* 0x00000000b398783b */ /* 0x000e6e0000000200 */
[C---:B------:R-:W-:Y:S08]  /*16820*/  HMMA.16816.F32.BF16 R28, R148.reuse, R164, R28 ;  /* 0x000000a4941c723c */ /* 0x040ff0000004181c */
[----:B------:R-:W-:Y:S01]  /*16830*/  HMMA.16816.F32.BF16 R32, R148, R166, R32 ;  /* 0x000000a69420723c */ /* 0x000fe20000041820 */
[----:B------:R-:W2:Y:S08]  /*16840*/  LDSM.16.M88.4 R148, [R173+0x1000] ;  /* 0x00100000ad94783b */ /* 0x000eb00000000200 */
[----:B------:R-:W4:Y:S01]  /*16850*/  LDSM.16.M88.4 R164, [R173+0x1800] ;  /* 0x00180000ada4783b */ /* 0x000f220000000200 */
        /* <DEDUP_REMOVED lines=83> */
[----:B------:R-:W4:Y:S07]  /*16d90*/  LDSM.16.M88.4 R160, [R180+0x8000] ;  /* 0x00800000b4a0783b */ /* 0x000f2e0000000200 */
[C---:B--2---:R-:W-:Y:S08]  /*16da0*/  HMMA.16816.F32.BF16 R20, R152.reuse, R148, R20 ;  /* 0x000000949814723c */ /* 0x044ff00000041814 */
[C---:B------:R-:W-:Y:S01]  /*16db0*/  HMMA.16816.F32.BF16 R24, R152.reuse, R150, R24 ;  /* 0x000000969818723c */ /* 0x040fe20000041818 */
[----:B------:R-:W2:Y:S07]  /*16dc0*/  LDSM.16.M88.4 R148, [R176+0x4800] ;  /* 0x00480000b094783b */ /* 0x000eae0000000200 */
[C---:B-1----:R-:W-:Y:S08]  /*16dd0*/  HMMA.16816.F32.BF16 R28, R152.reuse, R156, R28 ;  /* 0x0000009c981c723c */ /* 0x042ff0000004181c */
[----:B------:R-:W-:Y:S01]  /*16de0*/  HMMA.16816.F32.BF16 R32, R152, R158, R32 ;  /* 0x0000009e9820723c */ /* 0x000fe20000041820 */
[----:B------:R-:W1:Y:S07]  /*16df0*/  LDSM.16.M88.4 R152, [R176+0x5000] ;  /* 0x00500000b098783b */ /* 0x000e6e0000000200 */
[C---:B----4-:R-:W-:Y:S01]  /*16e00*/  HMMA.16816.F32.BF16 R4, R160.reuse, R164, R4 ;  /* 0x000000a4a004723c */ /* 0x050fe20000041804 */
[----:B------:R-:W4:Y:S07]  /*16e10*/  LDSM.16.M88.4 R156, [R176+0x5800] ;  /* 0x00580000b09c783b */ /* 0x000f2e0000000200 */
        /* <DEDUP_REMOVED lines=8> */
[C---:B----4-:R-:W-:Y:S08]  /*16ea0*/  HMMA.16816.F32.BF16 R28, R160.reuse, R156, R28 ;  /* 0x0000009ca01c723c */ /* 0x050ff0000004181c */
[----:B------:R-:W-:Y:S08]  /*16eb0*/  HMMA.16816.F32.BF16 R32, R160, R158, R32 ;  /* 0x0000009ea020723c */ /* 0x000ff00000041820 */
[C---:B--2---:R-:W-:Y:S08]  /*16ec0*/  HMMA.16816.F32.BF16 R4, R148.reuse, R164, R4 ;  /* 0x000000a49404723c */ /* 0x044ff00000041804 */
[C---:B------:R-:W-:Y:S08]  /*16ed0*/  HMMA.16816.F32.BF16 R8, R148.reuse, R166, R8 ;  /* 0x000000a69408723c */ /* 0x040ff00000041808 */
[C---:B-1----:R-:W-:Y:S08]  /*16ee0*/  HMMA.16816.F32.BF16 R12, R148.reuse, R152, R12 ;  /* 0x00000098940c723c */ /* 0x042ff0000004180c */
[----:B------:R-:W-:Y:S01]  /*16ef0*/  FMUL.FTZ R0, R4, c[0x0][0x320] ;  /* 0x0000c80004007a20 */ /* 0x000fe20000410000 */
[C---:B------:R-:W-:Y:S03]  /*16f00*/  HMMA.16816.F32.BF16 R16, R148.reuse, R154, R16 ;  /* 0x0000009a9410723c */ /* 0x040fe60000041810 */
[----:B------:R1:W2:Y:S04]  /*16f10*/  MUFU.TANH R165, R0 ;  /* 0x0000000000a57308 */ /* 0x0002a80000002400 */
[----:B------:R-:W-:Y:S02]  /*16f20*/  FMUL.FTZ R10, R10, c[0x0][0x320] ;  /* 0x0000c8000a0a7a20 */ /* 0x000fe40000410000 */
[----:B---3--:R-:W-:Y:S04]  /*16f30*/  FMUL.FTZ R3, R11, c[0x0][0x320] ;  /* 0x0000c8000b037a20 */ /* 0x008fe80000410000 */
[----:B------:R-:W3:Y:S02]  /*16f40*/  MUFU.TANH R169, R10 ;  /* 0x0000000a00a97308 */ /* 0x000ee40000002400 */
        /* <DEDUP_REMOVED lines=68> */
[----:B--234-:R-:W-:Y:S01]  /*17390*/  IMAD.MOV.U32 R196, RZ, RZ, c[0x0][0x2b8] ;  /* 0x0000ae00ffc47624 */ /* 0x01cfe200078e00ff */
        /* <DEDUP_REMOVED lines=11> */
[----:B-1----:R-:W-:Y:S06]  /*17450*/  IMAD.MOV.U32 R0, RZ, RZ, R2 ;  /* 0x000000ffff007224 */ /* 0x002fec00078e0002 */
        /* <DEDUP_REMOVED lines=24> */
.L_x_1495:
        /* <DEDUP_REMOVED lines=18> */
.L_x_1496:
        /* <DEDUP_REMOVED lines=15> */
.L_x_1406:
[----:B--234-:R-:W-:Y:S05]  /*177f0*/  BSYNC B0 ;  /* 0x0000000000007941 */ /* 0x01cfea0003800000 */
.L_x_1405:
        /* <DEDUP_REMOVED lines=41> */
.L_x_1497:
        /* <DEDUP_REMOVED lines=370> */
.L_x_1403:
[----:B------:R-:W-:Y:S05]  /*191b0*/  BRA.DIV ~URZ, `(.L_x_1411) ;  /* 0x000070827f007947 */ /* 0x000fea000b800000 */
[----:B------:R1:W2:Y:S02]  /*191c0*/  SHFL.BFLY PT, R0, R208, 0x2, 0x1f ;  /* 0x0c401f00d0007f89 */ /* 0x0002a400000e0000 */
.L_x_1498:
[----:B--2---:R-:W-:Y:S01]  /*191d0*/  FADD.FTZ R5, R0, R208 ;  /* 0x000000d000057221 */ /* 0x004fe20000010000 */
[----:B------:R-:W-:Y:S05]  /*191e0*/  BRA.DIV ~URZ, `(.L_x_1412) ;  /* 0x000070a27f007947 */ /* 0x000fea000b800000 */
[----:B------:R-:W2:Y:S02]  /*191f0*/  SHFL.BFLY PT, R0, R204, 0x2, 0x1f ;  /* 0x0c401f00cc007f89 */ /* 0x000ea400000e0000 */
[----:B--2---:R-:W-:-:S02]  /*19200*/  FADD.FTZ R4, R0, R204 ;  /* 0x000000cc00047221 */ /* 0x004fc40000010000 */
[----:B------:R-:W2:Y:S04]  /*19210*/  SHFL.BFLY PT, R0, R5, 0x1, 0x1f ;  /* 0x0c201f0005007f89 */ /* 0x000ea800000e0000 */
[----:B------:R3:W4:Y:S01]  /*19220*/  SHFL.BFLY PT, R3, R4, 0x1, 0x1f ;  /* 0x0c201f0004037f89 */ /* 0x00072200000e0000 */
[----:B--2---:R-:W-:-:S05]  /*19230*/  FADD.FTZ R5, R5, R0 ;  /* 0x0000000005057221 */ /* 0x004fca0000010000 */
.L_x_1499:
[----:B------:R-:W-:Y:S01]  /*19240*/  FSETP.NE.FTZ.AND P1, PT, R5, RZ, PT ;  /* 0x000000ff0500720b */ /* 0x000fe20003f35000 */
[----:B----4-:R-:W-:Y:S01]  /*19250*/  FADD.FTZ R3, R3, R4 ;  /* 0x0000000403037221 */ /* 0x010fe20000010000 */
[----:B------:R-:W-:Y:S02]  /*19260*/  MOV R2, RZ ;  /* 0x000000ff00027202 */ /* 0x000fe40000000f00 */
[----:B------:R-:W-:Y:S02]  /*19270*/  MOV R15, 0xff800000 ;  /* 0xff800000000f7802 */ /* 0x000fe40000000f00 */
[----:B------:R-:W-:-:S02]  /*19280*/  FSETP.NE.FTZ.AND P0, PT, R3, RZ, PT ;  /* 0x000000ff0300720b */ /* 0x000fc40003f15000 */
[----:B------:R-:W-:-:S05]  /*19290*/  MOV R18, 0xff800000 ;  /* 0xff80000000127802 */ /* 0x000fca0000000f00 */
[----:B------:R-:W2:Y:S08]  /*192a0*/  @P1 MUFU.LG2 R0, R5 ;  /* 0x0000000500001308 */ /* 0x000eb00000000c00 */
[----:B------:R4:W5:Y:S01]  /*192b0*/  @P1 MUFU.RCP R2, R5 ;  /* 0x0000000500021308 */ /* 0x0009620000001000 */
[----:B--23--:R-:W-:Y:S01]  /*192c0*/  @P1 FMUL.FTZ R4, R0, 0.69314718246459960938 ;  /* 0x3f31721800041820 */ /* 0x00cfe20000410000 */
[----:B----4-:R-:W-:Y:S01]  /*192d0*/  @P1 MOV R5, 0x3f317218 ;  /* 0x3f31721800051802 */ /* 0x010fe20000000f00 */
[----:B-----5:R-:W-:-:S02]  /*192e0*/  FMUL.FTZ R34, R2, R116 ;  /* 0x0000007402227220 */ /* 0x020fc40000410000 */
[C---:B------:R-:W-:Y:S02]  /*192f0*/  FMUL.FTZ R35, R2.reuse, R117 ;  /* 0x0000007502237220 */ /* 0x040fe40000410000 */
[----:B------:R-:W-:Y:S01]  /*19300*/  @P1 FMUL.FTZ R0, R5, c[0x0][0x2d0] ;  /* 0x0000b40005001a20 */ /* 0x000fe20000410000 */
[----:B------:R-:W-:Y:S01]  /*19310*/  @P0 MOV R5, 0x3f317218 ;  /* 0x3f31721800050802 */ /* 0x000fe20000000f00 */
[----:B------:R-:W-:Y:S02]  /*19320*/  FMUL.FTZ R101, R2, R113 ;  /* 0x0000007102657220 */ /* 0x000fe40000410000 */
[----:B------:R-:W-:Y:S01]  /*19330*/  @P1 FFMA.FTZ R15, R0, R100, R4 ;  /* 0x00000064000f1223 */ /* 0x000fe20000010004 */
[----:B------:R-:W-:Y:S01]  /*19340*/  MOV R0, RZ ;  /* 0x000000ff00007202 */ /* 0x000fe20000000f00 */
[----:B------:R-:W-:Y:S01]  /*19350*/  @P0 MUFU.LG2 R4, R3 ;  /* 0x0000000300040308 */ /* 0x000fe20000000c00 */
[C---:B------:R-:W-:Y:S02]  /*19360*/  FMUL.FTZ R100, R2.reuse, R112 ;  /* 0x0000007002647220 */ /* 0x040fe40000410000 */
[----:B------:R-:W-:-:S02]  /*19370*/  FMUL.FTZ R116, R2, R88 ;  /* 0x0000005802747220 */ /* 0x000fc40000410000 */
[C---:B------:R-:W-:Y:S02]  /*19380*/  FMUL.FTZ R117, R2.reuse, R89 ;  /* 0x0000005902757220 */ /* 0x040fe40000410000 */
[C---:B------:R-:W-:Y:S01]  /*19390*/  FMUL.FTZ R112, R2.reuse, R68 ;  /* 0x0000004402707220 */ /* 0x040fe20000410000 */
[----:B------:R-:W2:Y:S01]  /*193a0*/  @P0 MUFU.RCP R0, R3 ;  /* 0x0000000300000308 */ /* 0x000ea20000001000 */
[C---:B------:R-:W-:Y:S02]  /*193b0*/  FMUL.FTZ R113, R2.reuse, R69 ;  /* 0x0000004502717220 */ /* 0x040fe40000410000 */
[C---:B------:R-:W-:Y:S02]  /*193c0*/  FMUL.FTZ R24, R2.reuse, R132 ;  /* 0x0000008402187220 */ /* 0x040fe40000410000 */
[C---:B------:R-:W-:Y:S02]  /*193d0*/  FMUL.FTZ R25, R2.reuse, R133 ;  /* 0x0000008502197220 */ /* 0x040fe40000410000 */
[----:B------:R-:W-:-:S02]  /*193e0*/  FMUL.FTZ R68, R2, R72 ;  /* 0x0000004802447220 */ /* 0x000fc40000410000 */
[C---:B------:R-:W-:Y:S02]  /*193f0*/  FMUL.FTZ R69, R2.reuse, R73 ;  /* 0x0000004902457220 */ /* 0x040fe40000410000 */
[C---:B------:R-:W-:Y:S02]  /*19400*/  FMUL.FTZ R20, R2.reuse, R96 ;  /* 0x0000006002147220 */ /* 0x040fe40000410000 */
[C---:B------:R-:W-:Y:S02]  /*19410*/  FMUL.FTZ R21, R2.reuse, R97 ;  /* 0x0000006102157220 */ /* 0x040fe40000410000 */
[----:B------:R-:W-:Y:S02]  /*19420*/  FMUL.FTZ R32, R2, R120 ;  /* 0x0000007802207220 */ /* 0x000fe40000410000 */
[C---:B--2---:R-:W-:Y:S02]  /*19430*/  FMUL.FTZ R88, R0.reuse, R122 ;  /* 0x0000007a00587220 */ /* 0x044fe40000410000 */
[----:B------:R-:W-:-:S02]  /*19440*/  FMUL.FTZ R89, R0, R123 ;  /* 0x0000007b00597220 */ /* 0x000fc40000410000 */
[----:B------:R-:W-:Y:S02]  /*19450*/  @P0 FMUL.FTZ R3, R4, 0.69314718246459960938 ;  /* 0x3f31721804030820 */ /* 0x000fe40000410000 */
[C---:B------:R-:W-:Y:S02]  /*19460*/  FMUL.FTZ R122, R0.reuse, R38 ;  /* 0x00000026007a7220 */ /* 0x040fe40000410000 */
[----:B------:R-:W-:Y:S02]  /*19470*/  FMUL.FTZ R123, R0, R39 ;  /* 0x00000027007b7220 */ /* 0x000fe40000410000 */
[----:B------:R-:W-:Y:S02]  /*19480*/  @P0 FMUL.FTZ R4, R5, c[0x0][0x2d0] ;  /* 0x0000b40005040a20 */ /* 0x000fe40000410000 */
[C---:B------:R-:W-:Y:S02]  /*19490*/  FMUL.FTZ R33, R2.reuse, R121 ;  /* 0x0000007902217220 */ /* 0x040fe40000410000 */
[----:B------:R-:W-:-:S02]  /*194a0*/  FMUL.FTZ R72, R2, R76 ;  /* 0x0000004c02487220 */ /* 0x000fc40000410000 */
[----:B------:R-:W-:Y:S02]  /*194b0*/  FMUL.FTZ R73, R2, R77 ;  /* 0x0000004d02497220 */ /* 0x000fe40000410000 */
[C---:B------:R-:W-:Y:S02]  /*194c0*/  FMUL.FTZ R96, R0.reuse, R110 ;  /* 0x0000006e00607220 */ /* 0x040fe40000410000 */
[C---:B------:R-:W-:Y:S02]  /*194d0*/  FMUL.FTZ R97, R0.reuse, R111 ;  /* 0x0000006f00617220 */ /* 0x040fe40000410000 */
[C---:B------:R-:W-:Y:S02]  /*194e0*/  FMUL.FTZ R38, R0.reuse, R46 ;  /* 0x0000002e00267220 */ /* 0x040fe40000410000 */
[C---:B------:R-:W-:Y:S02]  /*194f0*/  FMUL.FTZ R39, R0.reuse, R47 ;  /* 0x0000002f00277220 */ /* 0x040fe40000410000 */
[----:B------:R-:W-:-:S02]  /*19500*/  FMUL.FTZ R132, R0, R62 ;  /* 0x0000003e00847220 */ /* 0x000fc40000410000 */
[----:B------:R-:W-:Y:S02]  /*19510*/  FMUL.FTZ R133, R0, R63 ;  /* 0x0000003f00857220 */ /* 0x000fe40000410000 */
[C---:B------:R-:W-:Y:S02]  /*19520*/  FMUL.FTZ R30, R2.reuse, R124 ;  /* 0x0000007c021e7220 */ /* 0x040fe40000410000 */
[C---:B------:R-:W-:Y:S02]  /*19530*/  FMUL.FTZ R31, R2.reuse, R125 ;  /* 0x0000007d021f7220 */ /* 0x040fe40000410000 */
[C---:B------:R-:W-:Y:S02]  /*19540*/  FMUL.FTZ R76, R2.reuse, R80 ;  /* 0x00000050024c7220 */ /* 0x040fe40000410000 */
[----:B------:R-:W-:Y:S02]  /*19550*/  FMUL.FTZ R77, R2, R81 ;  /* 0x00000051024d7220 */ /* 0x000fe40000410000 */
        /* <DEDUP_REMOVED lines=41> */
[----:B------:R-:W-:Y:S01]  /*197f0*/  FMUL.FTZ R51, R0, R99 ;  /* 0x0000006300337220 */ /* 0x000fe20000410000 */
[----:B------:R-:W-:Y:S01]  /*19800*/  MOV R0, 0x1 ;  /* 0x0000000100007802 */ /* 0x000fe20000000f00 */
[----:B------:R-:W-:-:S02]  /*19810*/  @P0 FFMA.FTZ R18, R4, R16, R3 ;  /* 0x0000001004120223 */ /* 0x000fc40000010003 */
        /* <DEDUP_REMOVED lines=22> */
.L_x_1328:
        /* <DEDUP_REMOVED lines=17> */
.L_x_1414:
[----:B------:R-:W-:Y:S05]  /*19a90*/  BSYNC B0 ;  /* 0x0000000000007941 */ /* 0x000fea0003800000 */
.L_x_1413:
        /* <DEDUP_REMOVED lines=8> */
[----:B------:R-:W3:Y:S04]  /*19b20*/  LDL R7, [R1+0xc] ;  /* 0x00000c0001077983 */ /* 0x000ee80000100800 */
[----:B------:R-:W3:Y:S04]  /*19b30*/  LDL R6, [R1+0x20] ;  /* 0x0000200001067983 */ /* 0x000ee80000100800 */
[----:B------:R-:W3:Y:S04]  /*19b40*/  LDL R5, [R1+0x18] ;  /* 0x0000180001057983 */ /* 0x000ee80000100800 */
[----:B------:R-:W3:Y:S04]  /*19b50*/  LDL R4, [R1+0x1c] ;  /* 0x00001c0001047983 */ /* 0x000ee80000100800 */
[----:B------:R-:W3:Y:S01]  /*19b60*/  LDL R3, [R1+0x14] ;  /* 0x0000140001037983 */ /* 0x000ee20000100800 */
[----:B------:R-:W-:Y:S01]  /*19b70*/  WARPSYNC 0xffffffff ;  /* 0xffffffff00007948 */ /* 0x000fe20003800000 */
[----:B------:R-:W-:Y:S01]  /*19b80*/  F2FP.BF16.PACK_AB R2, R23, R22 ;  /* 0x000000161702723e */ /* 0x000fe200000010ff */
[----:B------:R-:W-:Y:S01]  /*19b90*/  IMAD.MOV.U32 R14, RZ, RZ, c[0x0][0x388] ;  /* 0x0000e200ff0e7624 */ /* 0x000fe200078e00ff */
[----:B------:R-:W-:Y:S01]  /*19ba0*/  BAR.SYNC.DEFER_BLOCKING 0x1, 0x100 ;  /* 0x0044000000007b1d */ /* 0x000fe20000010000 */
[----:B------:R-:W-:-:S02]  /*19bb0*/  F2FP.BF16.PACK_AB R0, R93, R92 ;  /* 0x0000005c5d00723e */ /* 0x000fc400000010ff */
[----:B------:R-:W-:-:S04]  /*19bc0*/  ISETP.NE.U32.AND P0, PT, RZ, c[0x0][0x508], PT ;  /* 0x00014200ff007a0c */ /* 0x000fc80003f05070 */
[----:B------:R-:W-:Y:S02]  /*19bd0*/  ISETP.NE.AND.EX P1, PT, RZ, c[0x0][0x50c], PT, P0 ;  /* 0x00014300ff007a0c */ /* 0x000fe40003f25300 */
[----:B------:R-:W-:-:S04]  /*19be0*/  ISETP.NE.U32.AND P2, PT, RZ, c[0x0][0x500], PT ;  /* 0x00014000ff007a0c */ /* 0x000fc80003f45070 */
[----:B------:R-:W-:Y:S01]  /*19bf0*/  ISETP.NE.AND.EX P2, PT, RZ, c[0x0][0x504], PT, P2 ;  /* 0x00014100ff007a0c */ /* 0x000fe20003f45320 */
[----:B--2---:R2:W-:Y:S04]  /*19c00*/  STS [R10], R2 ;  /* 0x000000020a007388 */ /* 0x0045e80000000800 */
[----:B------:R1:W-:Y:S01]  /*19c10*/  STS [R10+0x400], R0 ;  /* 0x000400000a007388 */ /* 0x0003e20000000800 */
[----:B--2---:R-:W-:Y:S02]  /*19c20*/  F2FP.BF16.PACK_AB R2, R25, R24 ;  /* 0x000000181902723e */ /* 0x004fe400000010ff */
[----:B-1----:R-:W-:-:S03]  /*19c30*/  F2FP.BF16.PACK_AB R0, R85, R84 ;  /* 0x000000545500723e */ /* 0x002fc600000010ff */
        /* <DEDUP_REMOVED lines=105> */
.L_x_1417:
[----:B------:R-:W2:Y:S01]  /*1a2d0*/  LDL R19, [R1] ;  /* 0x0000000001137983 */ /* 0x000ea20000100800 */
[----:B------:R-:W-:Y:S01]  /*1a2e0*/  IMAD.MOV.U32 R13, RZ, RZ, 0x368 ;  /* 0x00000368ff0d7424 */ /* 0x000fe200078e00ff */
[----:B------:R-:W-:Y:S02]  /*1a2f0*/  ISETP.GT.AND P2, PT, R0, 0x1, PT ;  /* 0x000000010000780c */ /* 0x000fe40003f44270 */
[----:B------:R-:W3:Y:S01]  /*1a300*/  LDL R29, [R1+0x58] ;  /* 0x00005800011d7983 */ /* 0x000ee20000100800 */
[----:B------:R-:W-:-:S02]  /*1a310*/  ISETP.NE.U32.AND P0, PT, RZ, c[0x0][0x500], PT ;  /* 0x00014000ff007a0c */ /* 0x000fc40003f05070 */
[----:B------:R-:W-:Y:S02]  /*1a320*/  SEL R13, R13, 0x328, P2 ;  /* 0x000003280d0d7807 */ /* 0x000fe40001000000 */
[----:B------:R-:W-:Y:S02]  /*1a330*/  ISETP.NE.AND.EX P0, PT, RZ, c[0x0][0x504], PT, P0 ;  /* 0x00014100ff007a0c */ /* 0x000fe40003f05300 */
[----:B------:R-:W4:Y:S01]  /*1a340*/  LDC.64 R6, c[0x0][R13+0x170] ;  /* 0x00005c000d067b82 */ /* 0x000f220000000a00 */
[----:B-1----:R-:W-:Y:S02]  /*1a350*/  LOP3.LUT R5, R246, 0xffff, RZ, 0xc0, !PT ;  /* 0x0000fffff6057812 */ /* 0x002fe400078ec0ff */
[----:B------:R-:W-:Y:S02]  /*1a360*/  SEL R0, R251, RZ, !P0 ;  /* 0x000000fffb007207 */ /* 0x000fe40004000000 */
[----:B------:R-:W-:-:S03]  /*1a370*/  SEL R4, R252, RZ, !P0 ;  /* 0x000000fffc047207 */ /* 0x000fc60004000000 */
[----:B------:R-:W1:Y:S08]  /*1a380*/  LDC.64 R10, c[0x0][R13+0x168] ;  /* 0x00005a000d0a7b82 */ /* 0x000e700000000a00 */
[----:B------:R-:W2:Y:S01]  /*1a390*/  LDC.64 R16, c[0x0][R13+0x178] ;  /* 0x00005e000d107b82 */ /* 0x000ea20000000a00 */
[----:B----4-:R-:W-:-:S04]  /*1a3a0*/  IMAD R3, R7, R0, RZ ;  /* 0x0000000007037224 */ /* 0x010fc800078e02ff */
[C---:B------:R-:W-:Y:S02]  /*1a3b0*/  IMAD R4, R6.reuse, R4, R3 ;  /* 0x0000000406047224 */ /* 0x040fe400078e0203 */
[----:B------:R-:W-:-:S04]  /*1a3c0*/  IMAD.WIDE.U32 R6, R6, R0, RZ ;  /* 0x0000000006067225 */ /* 0x000fc800078e00ff */
[----:B-1----:R-:W-:-:S04]  /*1a3d0*/  IMAD.WIDE.U32 R8, R10, R5, RZ ;  /* 0x000000050a087225 */ /* 0x002fc800078e00ff */
[----:B------:R-:W-:Y:S01]  /*1a3e0*/  IMAD R3, R11, R5, RZ ;  /* 0x000000050b037224 */ /* 0x000fe200078e02ff */
[----:B-----5:R-:W-:Y:S01]  /*1a3f0*/  IADD3 R12, P1, P0, R6, R8, R2 ;  /* 0x00000008060c7210 */ /* 0x020fe2000783e002 */
[----:B------:R-:W-:Y:S01]  /*1a400*/  IMAD.IADD R4, R7, 0x1, R4 ;  /* 0x0000000107047824 */ /* 0x000fe200078e0204 */
[----:B------:R-:W-:Y:S01]  /*1a410*/  SHF.R.S32.HI R8, RZ, 0x1f, R2 ;  /* 0x0000001fff087819 */ /* 0x000fe20000011402 */
[----:B------:R-:W-:Y:S02]  /*1a420*/  IMAD.IADD R9, R9, 0x1, R3 ;  /* 0x0000000109097824 */ /* 0x000fe400078e0203 */
[----:B------:R-:W-:-:S05]  /*1a430*/  IMAD.MOV.U32 R3, RZ, RZ, c[0x0][0x4e8] ;  /* 0x00013a00ff037624 */ /* 0x000fca00078e00ff */
[----:B------:R-:W-:Y:S01]  /*1a440*/  ISETP.NE.AND P3, PT, R3, 0x1, PT ;  /* 0x000000010300780c */ /* 0x000fe20003f65270 */
[----:B------:R-:W-:Y:S01]  /*1a450*/  IMAD.IADD R3, R248, 0x1, R239 ;  /* 0x00000001f8037824 */ /* 0x000fe200078e02ef */
[----:B------:R-:W-:-:S03]  /*1a460*/  IADD3.X R11, R4, R9, R8, P1, P0 ;  /* 0x00000009040b7210 */ /* 0x000fc60000fe0408 */
[----:B------:R-:W-:-:S08]  /*1a470*/  IMAD.MOV.U32 R4, RZ, RZ, R3 ;  /* 0x000000ffff047224 */ /* 0x000fd000078e0003 */
[----:B------:R-:W-:-:S05]  /*1a480*/  @P3 IMAD.HI.U32 R9, R3, c[0x0][0x4ec], RZ ;  /* 0x00013b0003093a27 */ /* 0x000fca00078e00ff */
[----:B------:R-:W-:Y:S01]  /*1a490*/  @P3 SHF.R.U32.HI R4, RZ, c[0x0][0x4f0], R9 ;  /* 0x00013c00ff043a19 */ /* 0x000fe20000011609 */
[----:B------:R-:W1:Y:S01]  /*1a4a0*/  S2R R86, SR_TID.X ;  /* 0x0000000000567919 */ /* 0x000e620000002100 */
[----:B--2---:R-:W-:-:S05]  /*1a4b0*/  SEL R6, R19, RZ, P2 ;  /* 0x000000ff13067207 */ /* 0x004fca0001000000 */
[-C--:B------:R-:W-:Y:S02]  /*1a4c0*/  IMAD R10, R17, R6.reuse, RZ ;  /* 0x00000006110a7224 */ /* 0x080fe400078e02ff */
[----:B------:R-:W-:-:S04]  /*1a4d0*/  IMAD.WIDE.U32 R6, R16, R6, RZ ;  /* 0x0000000610067225 */ /* 0x000fc800078e00ff */
[----:B------:R-:W-:Y:S01]  /*1a4e0*/  IMAD.IADD R10, R7, 0x1, R10 ;  /* 0x00000001070a7824 */ /* 0x000fe200078e020a */
        /* <DEDUP_REMOVED lines=42> */
[----:B------:R-:W-:Y:S01]  /*1a790*/  IADD3 R8, R220, R239, RZ ;  /* 0x000000efdc087210 */ /* 0x000fe20007ffe0ff */
        /* <DEDUP_REMOVED lines=18> */
[----:B--2---:R2:W1:Y:S01]  /*1a8c0*/  LDS.128 R16, [R193+0x8080] ;  /* 0x00808000c1107984 */ /* 0x0044620000000c00 */
        /* <DEDUP_REMOVED lines=10> */
[----:B------:R-:W5:Y:S01]  /*1a970*/  S2R R29, SR_TID.X ;  /* 0x00000000001d7919 */ /* 0x000f620000002100 */
[----:B------:R-:W-:Y:S01]  /*1a980*/  IADD3 R3, R3, R8, RZ ;  /* 0x0000000803037210 */ /* 0x000fe20007ffe0ff */
[----:B------:R-:W-:-:S04]  /*1a990*/  IMAD R5, R5, c[0x0][0x3d8], RZ ;  /* 0x0000f60005057a24 */ /* 0x000fc800078e02ff */
[----:B------:R-:W-:-:S04]  /*1a9a0*/  IMAD.WIDE.U32 R2, R0, c[0x0][0x3d8], R2 ;  /* 0x0000f60000027a25 */ /* 0x000fc800078e0002 */
[----:B------:R-:W-:Y:S01]  /*1a9b0*/  IMAD R0, R0, c[0x0][0x3dc], R5 ;  /* 0x0000f70000007a24 */ /* 0x000fe200078e0205 */
[----:B------:R-:W-:-:S04]  /*1a9c0*/  LEA R7, P0, R2, c[0x0][0x380], 0x1 ;  /* 0x0000e00002077a11 */ /* 0x000fc800078008ff */
[----:B------:R-:W-:-:S04]  /*1a9d0*/  IADD3 R0, R3, R0, RZ ;  /* 0x0000000003007210 */ /* 0x000fc80007ffe0ff */
[----:B------:R-:W-:Y:S02]  /*1a9e0*/  LEA.HI.X R6, R2, c[0x0][0x384], R0, 0x1, P0 ;  /* 0x0000e10002067a11 */ /* 0x000fe400000f0c00 */
[----:B-----5:R-:W-:-:S04]  /*1a9f0*/  SHF.R.S32.HI R14, RZ, 0x1f, R29 ;  /* 0x0000001fff0e7819 */ /* 0x020fc8000001141d */
[----:B------:R-:W-:-:S04]  /*1aa00*/  LEA.HI R14, R14, R29, RZ, 0x3 ;  /* 0x0000001d0e0e7211 */ /* 0x000fc800078f18ff */
[----:B------:R-:W-:-:S04]  /*1aa10*/  SHF.R.S32.HI R14, RZ, 0x3, R14 ;  /* 0x00000003ff0e7819 */ /* 0x000fc8000001140e */
[----:B------:R-:W-:Y:S01]  /*1aa20*/  IADD3 R5, R14, R239, RZ ;  /* 0x000000ef0e057210 */ /* 0x000fe20007ffe0ff */
[----:B------:R-:W-:Y:S05]  /*1aa30*/  BRA.DIV ~URZ, `(.L_x_1419) ;  /* 0x000059427f007947 */ /* 0x000fea000b800000 */
[----:B-1234-:R1:W2:Y:S02]  /*1aa40*/  SHFL.IDX PT, R8, R6, RZ, 0x181f ;  /* 0x00181fff06087589 */ /* 0x01e2a400000e0000 */
.L_x_1500:
[----:B------:R-:W-:Y:S05]  /*1aa50*/  BRA.DIV ~URZ, `(.L_x_1420) ;  /* 0x000059927f007947 */ /* 0x000fea000b800000 */
[----:B------:R3:W4:Y:S02]  /*1aa60*/  SHFL.IDX PT, R0, R7, RZ, 0x181f ;  /* 0x00181fff07007589 */ /* 0x00072400000e0000 */
.L_x_1501:
[----:B------:R-:W-:Y:S01]  /*1aa70*/  ISETP.GE.AND P0, PT, R5, R4, PT ;  /* 0x000000040500720c */ /* 0x000fe20003f06270 */
[----:B------:R-:W-:-:S12]  /*1aa80*/  BSSY B0, `(.L_x_1421) ;  /* 0x000000e000007945 */ /* 0x000fd80003800000 */
        /* <DEDUP_REMOVED lines=10> */
[----:B------:R2:W-:Y:S04]  /*1ab30*/  @!P2 ST.E.128 [R12.64], R24 ;  /* 0x000000180c00a985 */ /* 0x0005e8000c101d08 */
[----:B------:R2:W-:Y:S04]  /*1ab40*/  @!P1 ST.E.128 [R10.64], R20 ;  /* 0x000000140a009985 */ /* 0x0005e8000c101d08 */
[----:B------:R2:W-:Y:S02]  /*1ab50*/  @!P0 ST.E.128 [R2.64], R16 ;  /* 0x0000001002008985 */ /* 0x0005e4000c101d08 */
.L_x_1422:
[----:B------:R-:W-:Y:S05]  /*1ab60*/  BSYNC B0 ;  /* 0x0000000000007941 */ /* 0x000fea0003800000 */
.L_x_1421:
[----:B------:R-:W-:Y:S05]  /*1ab70*/  BRA.DIV ~URZ, `(.L_x_1423) ;  /* 0x000058d27f007947 */ /* 0x000fea000b800000 */
[----:B--2---:R2:W1:Y:S04]  /*1ab80*/  SHFL.IDX PT, R8, R6, 0x1, 0x181f ;  /* 0x00381f0006087f89 */ /* 0x00446800000e0000 */
[----:B----4-:R2:W4:Y:S02]  /*1ab90*/  SHFL.IDX PT, R0, R7, 0x1, 0x181f ;  /* 0x00381f0007007f89 */ /* 0x01052400000e0000 */
.L_x_1502:
        /* <DEDUP_REMOVED lines=13> */
[----:B------:R1:W-:Y:S04]  /*1ac70*/  @!P2 ST.E.128 [R12.64], R40 ;  /* 0x000000280c00a985 */ /* 0x0003e8000c101d08 */
[----:B------:R1:W-:Y:S04]  /*1ac80*/  @!P1 ST.E.128 [R10.64], R36 ;  /* 0x000000240a009985 */ /* 0x0003e8000c101d08 */
[----:B------:R1:W-:Y:S02]  /*1ac90*/  @!P0 ST.E.128 [R2.64], R32 ;  /* 0x0000002002008985 */ /* 0x0003e4000c101d08 */
.L_x_1425:
[----:B------:R-:W-:Y:S05]  /*1aca0*/  BSYNC B0 ;  /* 0x0000000000007941 */ /* 0x000fea0003800000 */
.L_x_1424:
[----:B------:R-:W-:Y:S05]  /*1acb0*/  BRA.DIV ~URZ, `(.L_x_1426) ;  /* 0x000058527f007947 */ /* 0x000fea000b800000 */
[----:B-1----:R1:W2:Y:S02]  /*1acc0*/  SHFL.IDX PT, R8, R6, 0x2, 0x181f ;  /* 0x00581f0006087f89 */ /* 0x0022a400000e0000 */
.L_x_1503:
[----:B------:R-:W-:Y:S05]  /*1acd0*/  BRA.DIV ~URZ, `(.L_x_1427) ;  /* 0x000058a27f007947 */ /* 0x000fea000b800000 */
[----:B----4-:R4:W1:Y:S02]  /*1ace0*/  SHFL.IDX PT, R0, R7, 0x2, 0x181f ;  /* 0x00581f0007007f89 */ /* 0x01086400000e0000 */
.L_x_1504:
        /* <DEDUP_REMOVED lines=16> */
.L_x_1429:
[----:B------:R-:W-:Y:S05]  /*1adf0*/  BSYNC B0 ;  /* 0x0000000000007941 */ /* 0x000fea0003800000 */
.L_x_1428:
[----:B------:R-:W-:Y:S05]  /*1ae00*/  BRA.DIV ~URZ, `(.L_x_1430) ;  /* 0x000057d27f007947 */ /* 0x000fea000b800000 */
[----:B-12---:R-:W1:Y:S04]  /*1ae10*/  SHFL.IDX PT, R6, R6, 0x3, 0x181f ;  /* 0x00781f0006067f89 */ /* 0x006e6800000e0000 */
[----:B------:R2:W3:Y:S02]  /*1ae20*/  SHFL.IDX PT, R0, R7, 0x3, 0x181f ;  /* 0x00781f0007007f89 */ /* 0x0004e400000e0000 */
.L_x_1505:
[----:B------:R-:W-:-:S04]  /*1ae30*/  IADD3 R2, R5, 0x60, RZ ;  /* 0x0000006005027810 */ /* 0x000fc80007ffe0ff */
[----:B------:R-:W-:-:S13]  /*1ae40*/  ISETP.GE.AND P0, PT, R2, R4, PT ;  /* 0x000000040200720c */ /* 0x000fda0003f06270 */
[----:B------:R-:W-:Y:S05]  /*1ae50*/  @P0 BRA `(.L_x_1431) ;  /* 0x0000258000000947 */ /* 0x000fea0003800000 */
[----:B------:R-:W-:Y:S02]  /*1ae60*/  ISETP.GE.AND P1, PT, R202, c[0x0][0x3c8], PT ;  /* 0x0000f200ca007a0c */ /* 0x000fe40003f26270 */
[----:B------:R-:W-:-:S11]  /*1ae70*/  ISETP.GE.AND P0, PT, R205, c[0x0][0x3c8], PT ;  /* 0x0000f200cd007a0c */ /* 0x000fd60003f06270 */
[CC--:B---3--:R-:W-:Y:S02]  /*1ae80*/  @!P1 LEA R4, P3, R202.reuse, R0.reuse, 0x1 ;  /* 0x00000000ca049211 */ /* 0x0c8fe400078608ff */
[C---:B------:R-:W-:Y:S02]  /*1ae90*/  @!P0 LEA R2, P2, R205.reuse, R0, 0x1 ;  /* 0x00000000cd028211 */ /* 0x040fe400078408ff */
[-C--:B-1----:R-:W-:Y:S02]  /*1aea0*/  @!P1 LEA.HI.X R5, R202, R6.reuse, R203, 0x1, P3 ;  /* 0x00000006ca059211 */ /* 0x082fe400018f0ccb */
[----:B------:R-:W-:-:S03]  /*1aeb0*/  @!P0 LEA.HI.X R3, R205, R6, R219, 0x1, P2 ;  /* 0x00000006cd038211 */ /* 0x000fc600010f0cdb */
[----:B------:R1:W-:Y:S04]  /*1aec0*/  @!P1 ST.E.128 [R4.64], R60 ;  /* 0x0000003c04009985 */ /* 0x0003e8000c101d08 */
[----:B------:R1:W-:Y:S01]  /*1aed0*/  @!P0 ST.E.128 [R2.64], R56 ;  /* 0x0000003802008985 */ /* 0x0003e2000c101d08 */
[----:B------:R-:W-:-:S13]  /*1aee0*/  ISETP.GE.AND P0, PT, R206, c[0x0][0x3c8], PT ;  /* 0x0000f200ce007a0c */ /* 0x000fda0003f06270 */
[----:B------:R-:W-:Y:S05]  /*1aef0*/  @P0 BRA `(.L_x_1431) ;  /* 0x000024e000000947 */ /* 0x000fea0003800000 */
[----:B-1----:R-:W-:-:S04]  /*1af00*/  LEA R2, P0, R206, R0, 0x1 ;  /* 0x00000000ce027211 */ /* 0x002fc800078008ff */
[----:B------:R-:W-:-:S05]  /*1af10*/  LEA.HI.X R3, R206, R6, R218, 0x1, P0 ;  /* 0x00000006ce037211 */ /* 0x000fca00000f0cda */
[----:B------:R1:W-:Y:S01]  /*1af20*/  ST.E.128 [R2.64], R64 ;  /* 0x0000004002007985 */ /* 0x0003e2000c101d08 */
[----:B------:R-:W-:Y:S05]  /*1af30*/  BRA `(.L_x_1431) ;  /* 0x000024a000007947 */ /* 0x000fea0003800000 */
.L_x_1418:
[----:B------:R-:W3:Y:S01]  /*1af40*/  LDL.LU R9, [R1] ;  /* 0x0000000001097983 */ /* 0x000ee20000300800 */
        /* <DEDUP_REMOVED lines=13> */
[----:B------:R-:W-:-:S05]  /*1b020*/  @P3 IMAD.HI.U32 R2, R3, c[0x0][0x4ec], RZ ;  /* 0x00013b0003023a27 */ /* 0x000fca00078e00ff */
[----:B------:R-:W-:-:S04]  /*1b030*/  @P3 SHF.R.U32.HI R0, RZ, c[0x0][0x4f0], R2 ;  /* 0x00013c00ff003a19 */ /* 0x000fc80000011602 */
[----:B------:R-:W-:-:S05]  /*1b040*/  SHF.R.S32.HI R2, RZ, 0x1f, R0 ;  /* 0x0000001fff027819 */ /* 0x000fca0000011400 */
[----:B------:R-:W-:-:S04]  /*1b050*/  IMAD R2, R2, c[0x0][0x430], RZ ;  /* 0x00010c0002027a24 */ /* 0x000fc800078e02ff */
[----:B------:R-:W-:Y:S02]  /*1b060*/  IMAD R2, R0, c[0x0][0x434], R2 ;  /* 0x00010d0000027a24 */ /* 0x000fe400078e0202 */
[----:B---3--:R-:W-:-:S04]  /*1b070*/  IMAD.WIDE.U32 R4, R9, c[0x0][0x448], R4 ;  /* 0x0001120009047a25 */ /* 0x008fc800078e0004 */
[----:B------:R-:W-:-:S04]  /*1b080*/  IMAD R5, R9, c[0x0][0x44c], R5 ;  /* 0x0001130009057a24 */ /* 0x000fc800078e0205 */
[C---:B------:R-:W-:Y:S01]  /*1b090*/  IMAD.WIDE.U32 R4, R0.reuse, c[0x0][0x430], R4 ;  /* 0x00010c0000047a25 */ /* 0x040fe200078e0004 */
        /* <DEDUP_REMOVED lines=13> */
.L_x_1506:
[----:B------:R-:W-:Y:S05]  /*1b170*/  BRA.DIV ~URZ, `(.L_x_1433) ;  /* 0x000055927f007947 */ /* 0x000fea000b800000 */
[----:B------:R4:W1:Y:S02]  /*1b180*/  SHFL.IDX PT, R0, R12, RZ, 0x1c1f ;  /* 0x001c1fff0c007589 */ /* 0x00086400000e0000 */
.L_x_1507:
        /* <DEDUP_REMOVED lines=12> */
[C---:B------:R-:W-:Y:S02]  /*1b250*/  IADD3 R14, R242.reuse, 0x20, RZ ;  /* 0x00000020f20e7810 */ /* 0x040fe40007ffe0ff */
[C---:B--2---:R-:W-:Y:S01]  /*1b260*/  IADD3 R10, R242.reuse, 0x30, RZ ;  /* 0x00000030f20a7810 */ /* 0x044fe20007ffe0ff */
[C---:B------:R-:W-:Y:S01]  /*1b270*/  @!P0 IMAD.WIDE R2, R242.reuse, 0x4, R2 ;  /* 0x00000004f2028825 */ /* 0x040fe200078e0202 */
[----:B------:R-:W-:-:S02]  /*1b280*/  IADD3 R15, R242, 0x20, RZ ;  /* 0x00000020f20f7810 */ /* 0x000fc40007ffe0ff */
[C---:B------:R-:W-:Y:S02]  /*1b290*/  IADD3 R11, R242.reuse, 0x28, RZ ;  /* 0x00000028f20b7810 */ /* 0x040fe40007ffe0ff */
[----:B------:R1:W-:Y:S01]  /*1b2a0*/  @!P0 ST.E.64 [R2.64], R22 ;  /* 0x0000001602008985 */ /* 0x0003e2000c101b08 */
[----:B------:R-:W-:Y:S02]  /*1b2b0*/  SHF.R.S32.HI R15, RZ, 0x1f, R15 ;  /* 0x0000001fff0f7819 */ /* 0x000fe4000001140f */
[----:B------:R-:W-:Y:S02]  /*1b2c0*/  SHF.R.S32.HI R11, RZ, 0x1f, R11 ;  /* 0x0000001fff0b7819 */ /* 0x000fe4000001140b */
[C---:B------:R-:W-:Y:S02]  /*1b2d0*/  IADD3 R16, R242.reuse, 0x60, RZ ;  /* 0x00000060f2107810 */ /* 0x040fe40007ffe0ff */
[C---:B------:R-:W-:Y:S02]  /*1b2e0*/  IADD3 R17, R242.reuse, 0x70, RZ ;  /* 0x00000070f2117810 */ /* 0x040fe40007ffe0ff */
[----:B------:R-:W-:-:S02]  /*1b2f0*/  IADD3 R18, R242, 0x60, RZ ;  /* 0x00000060f2127810 */ /* 0x000fc40007ffe0ff */
[----:B------:R-:W-:Y:S02]  /*1b300*/  IADD3 R19, R242, 0xa8, RZ ;  /* 0x000000a8f2137810 */ /* 0x000fe40007ffe0ff */
[----:B------:R-:W-:Y:S02]  /*1b310*/  SHF.R.S32.HI R18, RZ, 0x1f, R18 ;  /* 0x0000001fff127819 */ /* 0x000fe40000011412 */
        /* <DEDUP_REMOVED lines=8> */
[----:B------:R-:W-:-:S02]  /*1b3a0*/  ISETP.GE.AND P3, PT, R9, c[0x0][0x3c8], PT ;  /* 0x0000f20009007a0c */ /* 0x000fc40003f66270 */
        /* <DEDUP_REMOVED lines=10> */
[----:B------:R-:W-:-:S03]  /*1b450*/  @!P3 LEA R6, P0, R9, R0, 0x2 ;  /* 0x000000000906b211 */ /* 0x000fc600078010ff */
[----:B------:R1:W-:Y:S01]  /*1b460*/  @!P1 ST.E.64 [R2.64], R30 ;  /* 0x0000001e02009985 */ /* 0x0003e2000c101b08 */
[----:B------:R-:W-:Y:S02]  /*1b470*/  ISETP.GE.AND P1, PT, R10, c[0x0][0x3c8], PT ;  /* 0x0000f2000a007a0c */ /* 0x000fe40003f26270 */
[----:B------:R-:W-:Y:S02]  /*1b480*/  @!P3 LEA.HI.X R7, R9, R4, R11, 0x2, P0 ;  /* 0x000000040907b211 */ /* 0x000fe400000f140b */
[C---:B------:R-:W-:Y:S02]  /*1b490*/  IADD3 R9, R242.reuse, 0x48, RZ ;  /* 0x00000048f2097810 */ /* 0x040fe40007ffe0ff */
        /* <DEDUP_REMOVED lines=8> */
[----:B------:R-:W-:Y:S01]  /*1b520*/  SHF.R.S32.HI R15, RZ, 0x1f, R15 ;  /* 0x0000001fff0f7819 */ /* 0x000fe2000001140f */
[----:B------:R2:W-:Y:S01]  /*1b530*/  @!P3 ST.E.64 [R6.64], R34 ;  /* 0x000000220600b985 */ /* 0x0005e2000c101b08 */
[----:B------:R-:W-:-:S02]  /*1b540*/  ISETP.GE.AND P3, PT, R9, c[0x0][0x3c8], PT ;  /* 0x0000f20009007a0c */ /* 0x000fc40003f66270 */
[-C--:B-1----:R-:W-:Y:S02]  /*1b550*/  @!P1 LEA R2, P5, R10, R0.reuse, 0x2 ;  /* 0x000000000a029211 */ /* 0x082fe400078a10ff */
[----:B--2---:R-:W-:Y:S02]  /*1b560*/  @!P4 LEA R6, P0, R8, R0, 0x2 ;  /* 0x000000000806c211 */ /* 0x004fe400078010ff */
[-C--:B------:R-:W-:Y:S02]  /*1b570*/  @!P1 LEA.HI.X R3, R10, R4.reuse, R15, 0x2, P5 ;  /* 0x000000040a039211 */ /* 0x080fe400028f140f */
[----:B------:R-:W-:Y:S02]  /*1b580*/  @!P4 LEA.HI.X R7, R8, R4, R11, 0x2, P0 ;  /* 0x000000040807c211 */ /* 0x000fe400000f140b */
[C---:B------:R-:W-:Y:S01]  /*1b590*/  IADD3 R10, R242.reuse, 0x50, RZ ;  /* 0x00000050f20a7810 */ /* 0x040fe20007ffe0ff */
[----:B------:R1:W-:Y:S01]  /*1b5a0*/  @!P1 ST.E.64 [R2.64], R100 ;  /* 0x0000006402009985 */ /* 0x0003e2000c101b08 */
[----:B------:R-:W-:-:S02]  /*1b5b0*/  IADD3 R8, R242, 0x58, RZ ;  /* 0x00000058f2087810 */ /* 0x000fc40007ffe0ff */
[C---:B------:R-:W-:Y:S01]  /*1b5c0*/  IADD3 R15, R242.reuse, 0x40, RZ ;  /* 0x00000040f20f7810 */ /* 0x040fe20007ffe0ff */
[----:B------:R2:W-:Y:S01]  /*1b5d0*/  @!P4 ST.E.64 [R6.64], R108 ;  /* 0x0000006c0600c985 */ /* 0x0005e2000c101b08 */
[----:B------:R-:W-:Y:S02]  /*1b5e0*/  IADD3 R11, R242, 0x48, RZ ;  /* 0x00000048f20b7810 */ /* 0x000fe40007ffe0ff */
[----:B------:R-:W-:Y:S02]  /*1b5f0*/  ISETP.GE.AND P1, PT, R10, c[0x0][0x3c8], PT ;  /* 0x0000f2000a007a0c */ /* 0x000fe40003f26270 */
[----:B------:R-:W-:Y:S02]  /*1b600*/  ISETP.GE.AND P4, PT, R8, c[0x0][0x3c8], PT ;  /* 0x0000f20008007a0c */ /* 0x000fe40003f86270 */
[----:B------:R-:W-:Y:S02]  /*1b610*/  SHF.R.S32.HI R15, RZ, 0x1f, R15 ;  /* 0x0000001fff0f7819 */ /* 0x000fe4000001140f */
[----:B------:R-:W-:-:S02]  /*1b620*/  SHF.R.S32.HI R11, RZ, 0x1f, R11 ;  /* 0x0000001fff0b7819 */ /* 0x000fc4000001140b */
[CC--:B-1----:R-:W-:Y:S02]  /*1b630*/  @!P2 LEA R2, P5, R14.reuse, R0.reuse, 0x2 ;  /* 0x000000000e02a211 */ /* 0x0c2fe400078a10ff */
[C---:B--2---:R-:W-:Y:S02]  /*1b640*/  @!P3 LEA R6, P0, R9.reuse, R0, 0x2 ;  /* 0x000000000906b211 */ /* 0x044fe400078010ff */
[-C--:B------:R-:W-:Y:S02]  /*1b650*/  @!P2 LEA.HI.X R3, R14, R4.reuse, R15, 0x2, P5 ;  /* 0x000000040e03a211 */ /* 0x080fe400028f140f */
[----:B------:R-:W-:Y:S02]  /*1b660*/  @!P3 LEA.HI.X R7, R9, R4, R11, 0x2, P0 ;  /* 0x000000040907b211 */ /* 0x000fe400000f140b */
[C---:B------:R-:W-:Y:S01]  /*1b670*/  IADD3 R11, R242.reuse, 0x68, RZ ;  /* 0x00000068f20b7810 */ /* 0x040fe20007ffe0ff */
[----:B------:R1:W-:Y:S01]  /*1b680*/  @!P2 ST.E.64 [R2.64], R36 ;  /* 0x000000240200a985 */ /* 0x0003e2000c101b08 */
[----:B------:R-:W-:-:S02]  /*1b690*/  IADD3 R14, R242, 0x50, RZ ;  /* 0x00000050f20e7810 */ /* 0x000fc40007ffe0ff */
[----:B------:R-:W-:Y:S01]  /*1b6a0*/  IADD3 R9, R242, 0x58, RZ ;  /* 0x00000058f2097810 */ /* 0x000fe20007ffe0ff */
[----:B------:R2:W-:Y:S01]  /*1b6b0*/  @!P3 ST.E.64 [R6.64], R40 ;  /* 0x000000280600b985 */ /* 0x0005e2000c101b08 */
[----:B------:R-:W-:Y:S02]  /*1b6c0*/  ISETP.GE.AND P2, PT, R16, c[0x0][0x3c8], PT ;  /* 0x0000f20010007a0c */ /* 0x000fe40003f46270 */
[----:B------:R-:W-:Y:S02]  /*1b6d0*/  ISETP.GE.AND P3, PT, R11, c[0x0][0x3c8], PT ;  /* 0x0000f2000b007a0c */ /* 0x000fe40003f66270 */
[----:B------:R-:W-:Y:S02]  /*1b6e0*/  SHF.R.S32.HI R14, RZ, 0x1f, R14 ;  /* 0x0000001fff0e7819 */ /* 0x000fe4000001140e */
[----:B------:R-:W-:Y:S02]  /*1b6f0*/  SHF.R.S32.HI R9, RZ, 0x1f, R9 ;  /* 0x0000001fff097819 */ /* 0x000fe40000011409 */
[----:B------:R-:W-:-:S02]  /*1b700*/  IADD3 R15, R242, 0x80, RZ ;  /* 0x00000080f20f7810 */ /* 0x000fc40007ffe0ff */
[-C--:B-1----:R-:W-:Y:S02]  /*1b710*/  @!P1 LEA R2, P5, R10, R0.reuse, 0x2 ;  /* 0x000000000a029211 */ /* 0x082fe400078a10ff */
[----:B--2---:R-:W-:Y:S02]  /*1b720*/  @!P4 LEA R6, P0, R8, R0, 0x2 ;  /* 0x000000000806c211 */ /* 0x004fe400078010ff */
[-C--:B------:R-:W-:Y:S02]  /*1b730*/  @!P1 LEA.HI.X R3, R10, R4.reuse, R14, 0x2, P5 ;  /* 0x000000040a039211 */ /* 0x080fe400028f140e */
[----:B------:R-:W-:Y:S02]  /*1b740*/  @!P4 LEA.HI.X R7, R8, R4, R9, 0x2, P0 ;  /* 0x000000040807c211 */ /* 0x000fe400000f1409 */
[C---:B------:R-:W-:Y:S01]  /*1b750*/  IADD3 R10, R242.reuse, 0x78, RZ ;  /* 0x00000078f20a7810 */ /* 0x040fe20007ffe0ff */
[----:B------:R1:W-:Y:S01]  /*1b760*/  @!P1 ST.E.64 [R2.64], R44 ;  /* 0x0000002c02009985 */ /* 0x0003e2000c101b08 */
[----:B------:R-:W-:-:S02]  /*1b770*/  IADD3 R14, R242, 0x68, RZ ;  /* 0x00000068f20e7810 */ /* 0x000fc40007ffe0ff */
[----:B------:R-:W-:Y:S01]  /*1b780*/  ISETP.GE.AND P0, PT, R17, c[0x0][0x3c8], PT ;  /* 0x0000f20011007a0c */ /* 0x000fe20003f06270 */
[----:B------:R2:W-:Y:S01]  /*1b790*/  @!P4 ST.E.64 [R6.64], R48 ;  /* 0x000000300600c985 */ /* 0x0005e2000c101b08 */
[----:B------:R-:W-:Y:S02]  /*1b7a0*/  ISETP.GE.AND P4, PT, R10, c[0x0][0x3c8], PT ;  /* 0x0000f2000a007a0c */ /* 0x000fe40003f86270 */
[----:B------:R-:W-:Y:S02]  /*1b7b0*/  SHF.R.S32.HI R14, RZ, 0x1f, R14 ;  /* 0x0000001fff0e7819 */ /* 0x000fe4000001140e */
[----:B------:R-:W-:-:S04]  /*1b7c0*/  @!P3 LEA R8, P1, R11, R0, 0x2 ;  /* 0x000000000b08b211 */ /* 0x000fc800078210ff */
[----:B------:R-:W-:Y:S02]  /*1b7d0*/  @!P3 LEA.HI.X R9, R11, R4, R14, 0x2, P1 ;  /* 0x000000040b09b211 */ /* 0x000fe400008f140e */
[C---:B------:R-:W-:Y:S02]  /*1b7e0*/  IADD3 R14, R242.reuse, 0x88, RZ ;  /* 0x00000088f20e7810 */ /* 0x040fe40007ffe0ff */
[----:B------:R-:W-:Y:S02]  /*1b7f0*/  IADD3 R11, R242, 0x90, RZ ;  /* 0x00000090f20b7810 */ /* 0x000fe40007ffe0ff */
[----:B------:R-:W-:Y:S02]  /*1b800*/  ISETP.GE.AND P1, PT, R14, c[0x0][0x3c8], PT ;  /* 0x0000f2000e007a0c */ /* 0x000fe40003f26270 */
[----:B------:R-:W-:Y:S02]  /*1b810*/  ISETP.GE.AND P6, PT, R11, c[0x0][0x3c8], PT ;  /* 0x0000f2000b007a0c */ /* 0x000fe40003fc6270 */
[----:B-1----:R-:W-:-:S04]  /*1b820*/  @!P2 LEA R2, P5, R16, R0, 0x2 ;  /* 0x000000001002a211 */ /* 0x002fc800078a10ff */
[----:B------:R-:W-:Y:S02]  /*1b830*/  @!P2 LEA.HI.X R3, R16, R4, R18, 0x2, P5 ;  /* 0x000000041003a211 */ /* 0x000fe400028f1412 */
[C---:B------:R-:W-:Y:S02]  /*1b840*/  IADD3 R18, R242.reuse, 0x70, RZ ;  /* 0x00000070f2127810 */ /* 0x040fe40007ffe0ff */
[----:B------:R-:W-:Y:S01]  /*1b850*/  IADD3 R16, R242, 0x78, RZ ;  /* 0x00000078f2107810 */ /* 0x000fe20007ffe0ff */
[----:B------:R1:W-:Y:S01]  /*1b860*/  @!P2 ST.E.64 [R2.64], R52 ;  /* 0x000000340200a985 */ /* 0x0003e2000c101b08 */
[----:B------:R-:W-:Y:S02]  /*1b870*/  ISETP.GE.AND P2, PT, R15, c[0x0][0x3c8], PT ;  /* 0x0000f2000f007a0c */ /* 0x000fe40003f46270 */
[----:B--2---:R-:W-:Y:S01]  /*1b880*/  @!P0 LEA R6, P5, R17, R0, 0x2 ;  /* 0x0000000011068211 */ /* 0x004fe200078a10ff */
[----:B------:R2:W-:Y:S01]  /*1b890*/  @!P3 ST.E.64 [R8.64], R56 ;  /* 0x000000380800b985 */ /* 0x0005e2000c101b08 */
[----:B------:R-:W-:-:S02]  /*1b8a0*/  SHF.R.S32.HI R18, RZ, 0x1f, R18 ;  /* 0x0000001fff127819 */ /* 0x000fc40000011412 */
[----:B------:R-:W-:Y:S02]  /*1b8b0*/  SHF.R.S32.HI R16, RZ, 0x1f, R16 ;  /* 0x0000001fff107819 */ /* 0x000fe40000011410 */
[----:B------:R-:W-:Y:S02]  /*1b8c0*/  @!P0 LEA.HI.X R7, R17, R4, R18, 0x2, P5 ;  /* 0x0000000411078211 */ /* 0x000fe400028f1412 */
[C---:B------:R-:W-:Y:S02]  /*1b8d0*/  IADD3 R17, R242.reuse, 0x80, RZ ;  /* 0x00000080f2117810 */ /* 0x040fe40007ffe0ff */
[----:B------:R-:W-:Y:S01]  /*1b8e0*/  IADD3 R18, R242, 0xa8, RZ ;  /* 0x000000a8f2127810 */ /* 0x000fe20007ffe0ff */
[----:B------:R3:W-:Y:S01]  /*1b8f0*/  @!P0 ST.E.64 [R6.64], R60 ;  /* 0x0000003c06008985 */ /* 0x0007e2000c101b08 */
[----:B------:R-:W-:Y:S02]  /*1b900*/  SHF.R.S32.HI R17, RZ, 0x1f, R17 ;  /* 0x0000001fff117819 */ /* 0x000fe40000011411 */
[----:B-1----:R-:W-:-:S04]  /*1b910*/  @!P4 LEA R2, P3, R10, R0, 0x2 ;  /* 0x000000000a02c211 */ /* 0x002fc800078610ff */
[----:B------:R-:W-:Y:S02]  /*1b920*/  @!P4 LEA.HI.X R3, R10, R4, R16, 0x2, P3 ;  /* 0x000000040a03c211 */ /* 0x000fe400018f1410 */
[C---:B------:R-:W-:Y:S02]  /*1b930*/  IADD3 R16, R242.reuse, 0x88, RZ ;  /* 0x00000088f2107810 */ /* 0x040fe40007ffe0ff */
[----:B------:R-:W-:Y:S01]  /*1b940*/  IADD3 R10, R242, 0x98, RZ ;  /* 0x00000098f20a7810 */ /* 0x000fe20007ffe0ff */
[----:B------:R1:W-:Y:S01]  /*1b950*/  @!P4 ST.E.64 [R2.64], R64 ;  /* 0x000000400200c985 */ /* 0x0003e2000c101b08 */
[----:B------:R-:W-:Y:S02]  /*1b960*/  SHF.R.S32.HI R16, RZ, 0x1f, R16 ;  /* 0x0000001fff107819 */ /* 0x000fe40000011410 */
[----:B--2---:R-:W-:Y:S02]  /*1b970*/  @!P2 LEA R8, P0, R15, R0, 0x2 ;  /* 0x000000000f08a211 */ /* 0x004fe400078010ff */
[----:B------:R-:W-:-:S02]  /*1b980*/  ISETP.GE.AND P5, PT, R10, c[0x0][0x3c8], PT ;  /* 0x0000f2000a007a0c */ /* 0x000fc40003fa6270 */
[----:B------:R-:W-:Y:S02]  /*1b990*/  @!P2 LEA.HI.X R9, R15, R4, R17, 0x2, P0 ;  /* 0x000000040f09a211 */ /* 0x000fe400000f1411 */
[----:B------:R-:W-:Y:S02]  /*1b9a0*/  IADD3 R15, R242, 0xa0, RZ ;  /* 0x000000a0f20f7810 */ /* 0x000fe40007ffe0ff */
[----:B---3--:R-:W-:Y:S01]  /*1b9b0*/  @!P6 LEA R6, P0, R11, R0, 0x2 ;  /* 0x000000000b06e211 */ /* 0x008fe200078010ff */
[----:B------:R-:W-:Y:S01]  /*1b9c0*/  @!P2 ST.E.64 [R8.64], R112 ;  /* 0x000000700800a985 */ /* 0x000fe2000c101b08 */
[----:B------:R-:W-:Y:S02]  /*1b9d0*/  ISETP.GE.AND P4, PT, R15, c[0x0][0x3c8], PT ;  /* 0x0000f2000f007a0c */ /* 0x000fe40003f86270 */
[----:B------:R-:W-:Y:S02]  /*1b9e0*/  ISETP.GE.AND P2, PT, R18, c[0x0][0x3c8], PT ;  /* 0x0000f20012007a0c */ /* 0x000fe40003f46270 */
[----:B------:R-:W-:-:S04]  /*1b9f0*/  IADD3 R17, R242, 0xa0, RZ ;  /* 0x000000a0f2117810 */ /* 0x000fc80007ffe0ff */
[----:B------:R-:W-:Y:S02]  /*1ba00*/  SHF.R.S32.HI R17, RZ, 0x1f, R17 ;  /* 0x0000001fff117819 */ /* 0x000fe40000011411 */
        /* <DEDUP_REMOVED lines=8> */
[C---:B------:R-:W-:Y:S02]  /*1ba90*/  IADD3 R11, R242.reuse, 0x98, RZ ;  /* 0x00000098f20b7810 */ /* 0x040fe40007ffe0ff */
[----:B------:R-:W-:Y:S01]  /*1baa0*/  IADD3 R14, R242, 0xb8, RZ ;  /* 0x000000b8f20e7810 */ /* 0x000fe20007ffe0ff */
[----:B------:R2:W-:Y:S01]  /*1bab0*/  @!P6 ST.E.64 [R6.64], R72 ;  /* 0x000000480600e985 */ /* 0x0005e2000c101b08 */
[----:B------:R-:W-:Y:S02]  /*1bac0*/  SHF.R.S32.HI R11, RZ, 0x1f, R11 ;  /* 0x0000001fff0b7819 */ /* 0x000fe4000001140b */
[----:B------:R-:W-:Y:S02]  /*1bad0*/  ISETP.GE.AND P0, PT, R14, c[0x0][0x3c8], PT ;  /* 0x0000f2000e007a0c */ /* 0x000fe40003f06270 */
[----:B-1----:R-:W-:-:S04]  /*1bae0*/  @!P5 LEA R2, P3, R10, R0, 0x2 ;  /* 0x000000000a02d211 */ /* 0x002fc800078610ff */
[----:B------:R-:W-:Y:S02]  /*1baf0*/  @!P5 LEA.HI.X R3, R10, R4, R11, 0x2, P3 ;  /* 0x000000040a03d211 */ /* 0x000fe400018f140b */
[CC--:B------:R-:W-:Y:S02]  /*1bb00*/  @!P4 LEA R10, P6, R15.reuse, R0.reuse, 0x2 ;  /* 0x000000000f0ac211 */ /* 0x0c0fe400078c10ff */
[----:B------:R-:W-:Y:S01]  /*1bb10*/  @!P2 LEA R8, P3, R18, R0, 0x2 ;  /* 0x000000001208a211 */ /* 0x000fe200078610ff */
[----:B------:R1:W-:Y:S01]  /*1bb20*/  @!P5 ST.E.64 [R2.64], R76 ;  /* 0x0000004c0200d985 */ /* 0x0003e2000c101b08 */
[----:B------:R-:W-:Y:S02]  /*1bb30*/  @!P4 LEA.HI.X R11, R15, R4, R17, 0x2, P6 ;  /* 0x000000040f0bc211 */ /* 0x000fe400030f1411 */
[C---:B------:R-:W-:Y:S02]  /*1bb40*/  IADD3 R17, R242.reuse, 0xb0, RZ ;  /* 0x000000b0f2117810 */ /* 0x040fe40007ffe0ff */
[----:B------:R-:W-:Y:S01]  /*1bb50*/  IADD3 R15, R242, 0xb8, RZ ;  /* 0x000000b8f20f7810 */ /* 0x000fe20007ffe0ff */
[----:B------:R3:W-:Y:S01]  /*1bb60*/  @!P4 ST.E.64 [R10.64], R124 ;  /* 0x0000007c0a00c985 */ /* 0x0007e2000c101b08 */
[----:B--2---:R-:W-:-:S02]  /*1bb70*/  @!P1 LEA R6, P5, R16, R0, 0x2 ;  /* 0x0000000010069211 */ /* 0x004fc400078a10ff */
[----:B------:R-:W-:Y:S02]  /*1bb80*/  SHF.R.S32.HI R17, RZ, 0x1f, R17 ;  /* 0x0000001fff117819 */ /* 0x000fe40000011411 */
        /* <DEDUP_REMOVED lines=8> */
.L_x_1435:
[----:B------:R-:W-:Y:S05]  /*1bc10*/  BSYNC B0 ;  /* 0x0000000000007941 */ /* 0x000fea0003800000 */
.L_x_1434:
[----:B------:R-:W-:Y:S05]  /*1bc20*/  BRA.DIV ~URZ, `(.L_x_1436) ;  /* 0x00004b427f007947 */ /* 0x000fea000b800000 */
[----:B---3--:R3:W2:Y:S04]  /*1bc30*/  SHFL.IDX PT, R4, R5, 0x1, 0x1c1f ;  /* 0x003c1f0005047f89 */ /* 0x0086a800000e0000 */
[----:B-1----:R3:W1:Y:S02]  /*1bc40*/  SHFL.IDX PT, R0, R12, 0x1, 0x1c1f ;  /* 0x003c1f000c007f89 */ /* 0x00266400000e0000 */
.L_x_1508:
[----:B------:R-:W-:-:S13]  /*1bc50*/  ISETP.NE.AND P0, PT, R13, RZ, PT ;  /* 0x000000ff0d00720c */ /* 0x000fda0003f05270 */
[----:B------:R-:W-:Y:S05]  /*1bc60*/  @P0 BRA `(.L_x_1431) ;  /* 0x0000177000000947 */ /* 0x000fea0003800000 */
[C---:B------:R-:W-:Y:S02]  /*1bc70*/  ISETP.GE.AND P4, PT, R242.reuse, c[0x0][0x3c8], PT ;  /* 0x0000f200f2007a0c */ /* 0x040fe40003f86270 */
[C---:B------:R-:W-:Y:S02]  /*1bc80*/  IADD3 R15, R242.reuse, 0x18, RZ ;  /* 0x00000018f20f7810 */ /* 0x040fe40007ffe0ff */
[----:B------:R-:W-:Y:S02]  /*1bc90*/  IADD3 R8, R242, 0x8, RZ ;  /* 0x00000008f2087810 */ /* 0x000fe40007ffe0ff */
[----:B------:R-:W-:Y:S02]  /*1bca0*/  ISETP.GE.AND P1, PT, R15, c[0x0][0x3c8], PT ;  /* 0x0000f2000f007a0c */ /* 0x000fe40003f26270 */
[----:B------:R-:W-:Y:S02]  /*1bcb0*/  ISETP.GE.AND P3, PT, R8, c[0x0][0x3c8], PT ;  /* 0x0000f20008007a0c */ /* 0x000fe40003f66270 */
[----:B---3--:R-:W-:-:S02]  /*1bcc0*/  IADD3 R5, R242, 0x10, RZ ;  /* 0x00000010f2057810 */ /* 0x008fc40007ffe0ff */
[C---:B------:R-:W-:Y:S01]  /*1bcd0*/  IADD3 R9, R242.reuse, 0x8, RZ ;  /* 0x00000008f2097810 */ /* 0x040fe20007ffe0ff */
[----:B-1----:R-:W-:Y:S01]  /*1bce0*/  @!P4 IMAD.MOV.U32 R6, RZ, RZ, R0 ;  /* 0x000000ffff06c224 */ /* 0x002fe200078e0000 */
[----:B------:R-:W-:Y:S01]  /*1bcf0*/  ISETP.GE.AND P2, PT, R5, c[0x0][0x3c8], PT ;  /* 0x0000f20005007a0c */ /* 0x000fe20003f46270 */
[----:B--2---:R-:W-:Y:S01]  /*1bd00*/  @!P4 IMAD.MOV.U32 R7, RZ, RZ, R4 ;  /* 0x000000ffff07c224 */ /* 0x004fe200078e0004 */
        /* <DEDUP_REMOVED lines=33> */
[C---:B------:R-:W-:Y:S01]  /*1bf20*/  IADD3 R15, R242.reuse, 0x48, RZ ;  /* 0x00000048f20f7810 */ /* 0x040fe20007ffe0ff */
[----:B------:R2:W-:Y:S01]  /*1bf30*/  @!P0 ST.E.64 [R2.64], R88 ;  /* 0x0000005802008985 */ /* 0x0005e2000c101b08 */
[C---:B---3--:R-:W-:Y:S02]  /*1bf40*/  @!P5 LEA R8, P0, R11.reuse, R0, 0x2 ;  /* 0x000000000b08d211 */ /* 0x048fe400078010ff */
[----:B------:R-:W-:Y:S02]  /*1bf50*/  SHF.R.S32.HI R12, RZ, 0x1f, R12 ;  /* 0x0000001fff0c7819 */ /* 0x000fe4000001140c */
[C---:B------:R-:W-:Y:S02]  /*1bf60*/  IADD3 R10, R242.reuse, 0x40, RZ ;  /* 0x00000040f20a7810 */ /* 0x040fe40007ffe0ff */
        /* <DEDUP_REMOVED lines=28> */
[C---:B------:R-:W-:Y:S02]  /*1c130*/  IADD3 R12, R242.reuse, 0x50, RZ ;  /* 0x00000050f20c7810 */ /* 0x040fe40007ffe0ff */
        /* <DEDUP_REMOVED lines=14> */
[C---:B-1----:R-:W-:Y:S02]  /*1c220*/  @!P5 LEA R8, P0, R5.reuse, R0, 0x2 ;  /* 0x000000000508d211 */ /* 0x042fe400078010ff */
[----:B------:R-:W-:Y:S02]  /*1c230*/  SHF.R.S32.HI R13, RZ, 0x1f, R13 ;  /* 0x0000001fff0d7819 */ /* 0x000fe4000001140d */
[----:B------:R-:W-:Y:S02]  /*1c240*/  IADD3 R15, R242, 0x60, RZ ;  /* 0x00000060f20f7810 */ /* 0x000fe40007ffe0ff */
[----:B------:R-:W-:Y:S02]  /*1c250*/  ISETP.GE.AND P1, PT, R12, c[0x0][0x3c8], PT ;  /* 0x0000f2000c007a0c */ /* 0x000fe40003f26270 */
[----:B------:R-:W-:-:S02]  /*1c260*/  @!P5 LEA.HI.X R9, R5, R4, R13, 0x2, P0 ;  /* 0x000000040509d211 */ /* 0x000fc400000f140d */
[----:B------:R-:W-:Y:S02]  /*1c270*/  SHF.R.S32.HI R15, RZ, 0x1f, R15 ;  /* 0x0000001fff0f7819 */ /* 0x000fe4000001140f */
[C---:B------:R-:W-:Y:S01]  /*1c280*/  IADD3 R11, R242.reuse, 0x70, RZ ;  /* 0x00000070f20b7810 */ /* 0x040fe20007ffe0ff */
[----:B------:R1:W-:Y:S01]  /*1c290*/  @!P5 ST.E.64 [R8.64], R126 ;  /* 0x0000007e0800d985 */ /* 0x0003e2000c101b08 */
[C---:B------:R-:W-:Y:S02]  /*1c2a0*/  IADD3 R13, R242.reuse, 0x68, RZ ;  /* 0x00000068f20d7810 */ /* 0x040fe40007ffe0ff */
        /* <DEDUP_REMOVED lines=14> */
[C---:B-1----:R-:W-:Y:S02]  /*1c390*/  @!P2 LEA R8, P3, R11.reuse, R0, 0x2 ;  /* 0x000000000b08a211 */ /* 0x042fe400078610ff */
[C---:B------:R-:W-:Y:S02]  /*1c3a0*/  IADD3 R14, R242.reuse, 0x88, RZ ;  /* 0x00000088f20e7810 */ /* 0x040fe40007ffe0ff */
        /* <DEDUP_REMOVED lines=18> */
[----:B------:R-:W-:Y:S01]  /*1c4d0*/  IADD3 R11, R242, 0x90, RZ ;  /* 0x00000090f20b7810 */ /* 0x000fe20007ffe0ff */
        /* <DEDUP_REMOVED lines=9> */
[----:B--2---:R-:W-:Y:S02]  /*1c570*/  @!P4 LEA R2, P6, R10, R0, 0x2 ;  /* 0x000000000a02c211 */ /* 0x004fe400078c10ff */
        /* <DEDUP_REMOVED lines=23> */
[----:B------:R-:W-:Y:S02]  /*1c6f0*/  @!P0 LEA.HI.X R3, R5, R4, R12, 0x2, P4 ;  /* 0x0000000405038211 */ /* 0x000fe400020f140c */
[----:B------:R-:W-:Y:S01]  /*1c700*/  IADD3 R5, R242, 0xb8, RZ ;  /* 0x000000b8f2057810 */ /* 0x000fe20007ffe0ff */
[----:B------:R1:W-:Y:S04]  /*1c710*/  @!P1 ST.E.64 [R6.64], R74 ;  /* 0x0000004a06009985 */ /* 0x0003e8000c101b08 */
[----:B------:R1:W-:Y:S01]  /*1c720*/  @!P0 ST.E.64 [R2.64], R58 ;  /* 0x0000003a02008985 */ /* 0x0003e2000c101b08 */
[----:B------:R-:W-:-:S13]  /*1c730*/  ISETP.GE.AND P0, PT, R5, c[0x0][0x3c8], PT ;  /* 0x0000f20005007a0c */ /* 0x000fda0003f06270 */
[----:B------:R-:W-:Y:S05]  /*1c740*/  @P0 BRA `(.L_x_1431) ;  /* 0x00000c9000000947 */ /* 0x000fea0003800000 */
[----:B------:R-:W-:Y:S02]  /*1c750*/  IADD3 R12, R242, 0xb8, RZ ;  /* 0x000000b8f20c7810 */ /* 0x000fe40007ffe0ff */
[----:B-1----:R-:W-:Y:S02]  /*1c760*/  LEA R2, P0, R5, R0, 0x2 ;  /* 0x0000000005027211 */ /* 0x002fe400078010ff */
[----:B------:R-:W-:-:S04]  /*1c770*/  SHF.R.S32.HI R12, RZ, 0x1f, R12 ;  /* 0x0000001fff0c7819 */ /* 0x000fc8000001140c */
[----:B------:R-:W-:-:S05]  /*1c780*/  LEA.HI.X R3, R5, R4, R12, 0x2, P0 ;  /* 0x0000000405037211 */ /* 0x000fca00000f140c */
[----:B------:R1:W-:Y:S01]  /*1c790*/  ST.E.64 [R2.64], R50 ;  /* 0x0000003202007985 */ /* 0x0003e2000c101b08 */
[----:B------:R-:W-:Y:S05]  /*1c7a0*/  BRA `(.L_x_1431) ;  /* 0x00000c3000007947 */ /* 0x000fea0003800000 */
.L_x_1416:
        /* <DEDUP_REMOVED lines=16> */
[----:B-----5:R3:W4:Y:S04]  /*1c8b0*/  LDG.E R15, [R2.64] ;  /* 0x00000008020f7981 */ /* 0x020728000c1e1900 */
[----:B--23--:R-:W4:Y:S02]  /*1c8c0*/  LDG.E R2, [R2.64+0x4] ;  /* 0x0000040802027981 */ /* 0x00cf24000c1e1900 */
[----:B----4-:R-:W-:Y:S02]  /*1c8d0*/  IADD3 R15, -R15, R2, RZ ;  /* 0x000000020f0f7210 */ /* 0x010fe40007ffe1ff */
.L_x_1437:
        /* <DEDUP_REMOVED lines=12> */
[----:B------:R-:W2:Y:S01]  /*1c9a0*/  LDL.LU R22, [R1] ;  /* 0x0000000001167983 */ /* 0x000ea20000300800 */
[----:B------:R-:W-:Y:S01]  /*1c9b0*/  IMAD.MOV.U32 R2, RZ, RZ, 0x368 ;  /* 0x00000368ff027424 */ /* 0x000fe200078e00ff */
[----:B------:R-:W-:-:S04]  /*1c9c0*/  ISETP.GT.AND P2, PT, R19, 0x1, PT ;  /* 0x000000011300780c */ /* 0x000fc80003f44270 */
[----:B------:R-:W-:-:S04]  /*1c9d0*/  SEL R2, R2, 0x328, P2 ;  /* 0x0000032802027807 */ /* 0x000fc80001000000 */
[----:B------:R3:W4:Y:S08]  /*1c9e0*/  LDC.64 R10, c[0x0][R2+0x170] ;  /* 0x00005c00020a7b82 */ /* 0x0007300000000a00 */
[----:B------:R3:W5:Y:S08]  /*1c9f0*/  LDC.64 R8, c[0x0][R2+0x168] ;  /* 0x00005a0002087b82 */ /* 0x0007700000000a00 */
[----:B------:R3:W1:Y:S08]  /*1ca00*/  LDC.64 R16, c[0x0][R2+0x178] ;  /* 0x00005e0002107b82 */ /* 0x0006700000000a00 */
[----:B------:R3:W1:Y:S02]  /*1ca10*/  LDC.64 R12, c[0x0][R2+0x160] ;  /* 0x00005800020c7b82 */ /* 0x0006640000000a00 */
[----:B---3--:R-:W-:-:S02]  /*1ca20*/  IMAD.MOV.U32 R2, RZ, RZ, c[0x0][0x4e8] ;  /* 0x00013a00ff027624 */ /* 0x008fc400078e00ff */
        /* <DEDUP_REMOVED lines=13> */
[----:B------:R-:W-:-:S03]  /*1cb00*/  IADD3.X R11, R7, R11, R18, P1, P0 ;  /* 0x0000000b070b7210 */ /* 0x000fc60000fe0412 */
[----:B------:R-:W-:-:S05]  /*1cb10*/  IMAD R6, R6, c[0x0][0x4e8], R14 ;  /* 0x00013a0006067a24 */ /* 0x000fca00078e020e */
[----:B------:R-:W-:Y:S02]  /*1cb20*/  SHF.R.S32.HI R7, RZ, 0x1f, R6 ;  /* 0x0000001fff077819 */ /* 0x000fe40000011406 */
[----:B--2---:R-:W-:-:S05]  /*1cb30*/  SEL R5, R22, RZ, P2 ;  /* 0x000000ff16057207 */ /* 0x004fca0001000000 */
[-C--:B-1----:R-:W-:Y:S02]  /*1cb40*/  IMAD R10, R17, R5.reuse, RZ ;  /* 0x00000005110a7224 */ /* 0x082fe400078e02ff */
[----:B------:R-:W-:Y:S01]  /*1cb50*/  IMAD.WIDE.U32 R8, R16, R5, RZ ;  /* 0x0000000510087225 */ /* 0x000fe200078e00ff */
[----:B------:R-:W-:-:S04]  /*1cb60*/  SHF.R.S32.HI R5, RZ, 0x1f, R2 ;  /* 0x0000001fff057819 */ /* 0x000fc80000011402 */
[----:B------:R-:W-:Y:S01]  /*1cb70*/  IADD3 R9, R9, R10, RZ ;  /* 0x0000000a09097210 */ /* 0x000fe20007ffe0ff */
[----:B------:R-:W-:Y:S01]  /*1cb80*/  IMAD.MOV.U32 R10, RZ, RZ, c[0x0][0x4a8] ;  /* 0x00012a00ff0a7624 */ /* 0x000fe200078e00ff */
[----:B------:R-:W-:Y:S01]  /*1cb90*/  IADD3 R8, P1, P0, R2, R21, R8 ;  /* 0x0000001502087210 */ /* 0x000fe2000783e008 */
[----:B------:R-:W-:-:S03]  /*1cba0*/  IMAD R2, R13, R6, RZ ;  /* 0x000000060d027224 */ /* 0x000fc600078e02ff */
[----:B------:R-:W-:Y:S01]  /*1cbb0*/  IADD3.X R9, R5, R11, R9, P1, P0 ;  /* 0x0000000b05097210 */ /* 0x000fe20000fe0409 */
[----:B------:R-:W-:Y:S01]  /*1cbc0*/  IMAD R2, R12, R7, R2 ;  /* 0x000000070c027224 */ /* 0x000fe200078e0202 */
[----:B------:R-:W-:-:S03]  /*1cbd0*/  MOV R5, c[0x0][0x4ac] ;  /* 0x00012b0000057a02 */ /* 0x000fc60000000f00 */
[----:B------:R-:W-:Y:S01]  /*1cbe0*/  IMAD.WIDE.U32 R6, R12, R6, R8 ;  /* 0x000000060c067225 */ /* 0x000fe200078e0008 */
[----:B------:R-:W-:Y:S02]  /*1cbf0*/  SEL R8, R10, c[0x0][0x450], P2 ;  /* 0x000114000a087a07 */ /* 0x000fe40001000000 */
[----:B------:R-:W-:Y:S01]  /*1cc00*/  SEL R5, R5, c[0x0][0x454], P2 ;  /* 0x0001150005057a07 */ /* 0x000fe20001000000 */
[----:B------:R-:W-:Y:S01]  /*1cc10*/  IMAD.IADD R2, R7, 0x1, R2 ;  /* 0x0000000107027824 */ /* 0x000fe200078e0202 */
[----:B------:R-:W-:-:S04]  /*1cc20*/  LEA R8, P0, R6, R8, 0x2 ;  /* 0x0000000806087211 */ /* 0x000fc800078010ff */
[----:B------:R-:W-:Y:S02]  /*1cc30*/  LEA.HI.X R9, R6, R5, R2, 0x2, P0 ;  /* 0x0000000506097211 */ /* 0x000fe400000f1402 */
[----:B------:R-:W-:-:S05]  /*1cc40*/  MOV R2, 0xff800000 ;  /* 0xff80000000027802 */ /* 0x000fca0000000f00 */
[----:B------:R1:W-:Y:S02]  /*1cc50*/  STG.E [R8.64], R2 ;  /* 0x0000000208007986 */ /* 0x0003e4000c101908 */
.L_x_1439:
[----:B------:R-:W-:Y:S05]  /*1cc60*/  BSYNC B0 ;  /* 0x0000000000007941 */ /* 0x000fea0003800000 */
.L_x_1438:
[----:B------:R-:W-:-:S13]  /*1cc70*/  ISETP.GT.AND P0, PT, R19, 0x1, PT ;  /* 0x000000011300780c */ /* 0x000fda0003f04270 */
[----:B------:R-:W-:Y:S05]  /*1cc80*/  @P0 BRA `(.L_x_1431) ;  /* 0x0000075000000947 */ /* 0x000fea0003800000 */
[----:B------:R-:W-:Y:S01]  /*1cc90*/  MOV R5, c[0x0][0x4e8] ;  /* 0x00013a0000057a02 */ /* 0x000fe20000000f00 */
[----:B-1----:R-:W-:Y:S01]  /*1cca0*/  IMAD R2, R18, c[0x0][0x3a0], RZ ;  /* 0x0000e80012027a24 */ /* 0x002fe200078e02ff */
[----:B------:R-:W1:Y:S01]  /*1ccb0*/  S2R R11, SR_TID.X ;  /* 0x00000000000b7919 */ /* 0x000e620000002100 */
[----:B------:R-:W-:Y:S01]  /*1ccc0*/  IMAD.WIDE.U32 R6, R0, c[0x0][0x3a0], RZ ;  /* 0x0000e80000067a25 */ /* 0x000fe200078e00ff */
[----:B------:R-:W-:-:S03]  /*1ccd0*/  ISETP.NE.AND P0, PT, R5, 0x1, PT ;  /* 0x000000010500780c */ /* 0x000fc60003f05270 */
[----:B------:R-:W-:Y:S01]  /*1cce0*/  IMAD R0, R0, c[0x0][0x3a4], R2 ;  /* 0x0000e90000007a24 */ /* 0x000fe200078e0202 */
[----:B------:R-:W-:Y:S01]  /*1ccf0*/  IADD3 R2, R220, R239, RZ ;  /* 0x000000efdc027210 */ /* 0x000fe20007ffe0ff */
        /* <DEDUP_REMOVED lines=8> */
[----:B------:R-:W-:Y:S01]  /*1cd80*/  SHF.R.S32.HI R8, RZ, 0x1f, R0 ;  /* 0x0000001fff087819 */ /* 0x000fe20000011400 */
[----:B------:R-:W-:Y:S01]  /*1cd90*/  IMAD.MOV.U32 R4, RZ, RZ, R6 ;  /* 0x000000ffff047224 */ /* 0x000fe200078e0006 */
[----:B-1----:R-:W-:-:S03]  /*1cda0*/  SHF.R.S32.HI R10, RZ, 0x1f, R11 ;  /* 0x0000001fff0a7819 */ /* 0x002fc6000001140b */
[----:B------:R-:W-:Y:S01]  /*1cdb0*/  IMAD.WIDE.U32 R6, R3, c[0x0][0x3f0], R4 ;  /* 0x0000fc0003067a25 */ /* 0x000fe200078e0004 */
[----:B------:R-:W-:Y:S02]  /*1cdc0*/  IADD3 R4, -R0, RZ, RZ ;  /* 0x000000ff00047210 */ /* 0x000fe40007ffe1ff */
[----:B------:R-:W-:Y:S01]  /*1cdd0*/  LEA.HI R10, R10, R11, RZ, 0x3 ;  /* 0x0000000b0a0a7211 */ /* 0x000fe200078f18ff */
[----:B------:R-:W-:Y:S01]  /*1cde0*/  IMAD R5, R8, c[0x0][0x3e0], RZ ;  /* 0x0000f80008057a24 */ /* 0x000fe200078e02ff */
[----:B------:R-:W-:Y:S01]  /*1cdf0*/  IADD3 R3, R7, R9, RZ ;  /* 0x0000000907037210 */ /* 0x000fe20007ffe0ff */
[----:B------:R-:W-:Y:S01]  /*1ce00*/  IMAD R4, R4, c[0x0][0x4e8], R2 ;  /* 0x00013a0004047a24 */ /* 0x000fe200078e0202 */
[----:B------:R-:W-:Y:S01]  /*1ce10*/  SHF.R.S32.HI R10, RZ, 0x3, R10 ;  /* 0x00000003ff0a7819 */ /* 0x000fe2000001140a */
[----:B------:R-:W-:Y:S02]  /*1ce20*/  IMAD.MOV.U32 R2, RZ, RZ, R6 ;  /* 0x000000ffff027224 */ /* 0x000fe400078e0006 */
[----:B------:R-:W-:-:S02]  /*1ce30*/  IMAD R5, R0, c[0x0][0x3e4], R5 ;  /* 0x0000f90000057a24 */ /* 0x000fc400078e0205 */
[----:B------:R-:W-:Y:S01]  /*1ce40*/  IMAD.WIDE.U32 R2, R0, c[0x0][0x3e0], R2 ;  /* 0x0000f80000027a25 */ /* 0x000fe200078e0002 */
[----:B------:R-:W-:-:S04]  /*1ce50*/  SHF.R.S32.HI R0, RZ, 0x1f, R4 ;  /* 0x0000001fff007819 */ /* 0x000fc80000011404 */
[----:B------:R-:W-:Y:S01]  /*1ce60*/  IADD3 R3, R3, R5, RZ ;  /* 0x0000000503037210 */ /* 0x000fe20007ffe0ff */
[----:B------:R-:W-:-:S04]  /*1ce70*/  IMAD R0, R0, c[0x0][0x3d8], RZ ;  /* 0x0000f60000007a24 */ /* 0x000fc800078e02ff */
[----:B------:R-:W-:-:S04]  /*1ce80*/  IMAD.WIDE.U32 R2, R4, c[0x0][0x3d8], R2 ;  /* 0x0000f60004027a25 */ /* 0x000fc800078e0002 */
[----:B------:R-:W-:Y:S01]  /*1ce90*/  IMAD R4, R4, c[0x0][0x3dc], R0 ;  /* 0x0000f70004047a24 */ /* 0x000fe200078e0200 */
[----:B------:R-:W-:-:S04]  /*1cea0*/  LEA R7, P0, R2, c[0x0][0x380], 0x1 ;  /* 0x0000e00002077a11 */ /* 0x000fc800078008ff */
[----:B------:R-:W-:Y:S02]  /*1ceb0*/  IADD3 R6, R3, R4, RZ ;  /* 0x0000000403067210 */ /* 0x000fe40007ffe0ff */
[----:B------:R-:W-:Y:S02]  /*1cec0*/  IADD3 R4, R10, R239, RZ ;  /* 0x000000ef0a047210 */ /* 0x000fe40007ffe0ff */
[----:B------:R-:W-:Y:S01]  /*1ced0*/  LEA.HI.X R6, R2, c[0x0][0x384], R6, 0x1, P0 ;  /* 0x0000e10002067a11 */ /* 0x000fe200000f0c06 */
[----:B------:R-:W-:Y:S05]  /*1cee0*/  BRA.DIV ~URZ, `(.L_x_1440) ;  /* 0x000039427f007947 */ /* 0x000fea000b800000 */
[----:B------:R1:W2:Y:S02]  /*1cef0*/  SHFL.IDX PT, R8, R6, RZ, 0x181f ;  /* 0x00181fff06087589 */ /* 0x0002a400000e0000 */
.L_x_1509:
[----:B------:R-:W-:Y:S05]  /*1cf00*/  BRA.DIV ~URZ, `(.L_x_1441) ;  /* 0x000039927f007947 */ /* 0x000fea000b800000 */
[----:B------:R3:W4:Y:S02]  /*1cf10*/  SHFL.IDX PT, R0, R7, RZ, 0x181f ;  /* 0x00181fff07007589 */ /* 0x00072400000e0000 */
.L_x_1510:
        /* <DEDUP_REMOVED lines=16> */
.L_x_1443:
[----:B------:R-:W-:Y:S05]  /*1d020*/  BSYNC B0 ;  /* 0x0000000000007941 */ /* 0x000fea0003800000 */
.L_x_1442:
[----:B------:R-:W-:Y:S05]  /*1d030*/  BRA.DIV ~URZ, `(.L_x_1444) ;  /* 0x000038c27f007947 */ /* 0x000fea000b800000 */
[----:B--2---:R2:W1:Y:S04]  /*1d040*/  SHFL.IDX PT, R8, R6, 0x1, 0x181f ;  /* 0x00381f0006087f89 */ /* 0x00446800000e0000 */
[----:B----4-:R2:W4:Y:S02]  /*1d050*/  SHFL.IDX PT, R0, R7, 0x1, 0x181f ;  /* 0x00381f0007007f89 */ /* 0x01052400000e0000 */
.L_x_1511:
        /* <DEDUP_REMOVED lines=16> */
.L_x_1446:
[----:B------:R-:W-:Y:S05]  /*1d160*/  BSYNC B0 ;  /* 0x0000000000007941 */ /* 0x000fea0003800000 */
.L_x_1445:
[----:B------:R-:W-:Y:S05]  /*1d170*/  BRA.DIV ~URZ, `(.L_x_1447) ;  /* 0x000038427f007947 */ /* 0x000fea000b800000 */
[----:B-1----:R1:W2:Y:S02]  /*1d180*/  SHFL.IDX PT, R8, R6, 0x2, 0x181f ;  /* 0x00581f0006087f89 */ /* 0x0022a400000e0000 */
.L_x_1512:
[----:B------:R-:W-:Y:S05]  /*1d190*/  BRA.DIV ~URZ, `(.L_x_1448) ;  /* 0x000038927f007947 */ /* 0x000fea000b800000 */
[----:B----4-:R4:W1:Y:S02]  /*1d1a0*/  SHFL.IDX PT, R0, R7, 0x2, 0x181f ;  /* 0x00581f0007007f89 */ /* 0x01086400000e0000 */
.L_x_1513:
        /* <DEDUP_REMOVED lines=16> */
.L_x_1450:
[----:B------:R-:W-:Y:S05]  /*1d2b0*/  BSYNC B0 ;  /* 0x0000000000007941 */ /* 0x000fea0003800000 */
.L_x_1449:
[----:B------:R-:W-:Y:S05]  /*1d2c0*/  BRA.DIV ~URZ, `(.L_x_1451) ;  /* 0x000037c27f007947 */ /* 0x000fea000b800000 */
[----:B-12---:R-:W1:Y:S04]  /*1d2d0*/  SHFL.IDX PT, R6, R6, 0x3, 0x181f ;  /* 0x00781f0006067f89 */ /* 0x006e6800000e0000 */
[----:B---34-:R-:W2:Y:S02]  /*1d2e0*/  SHFL.IDX PT, R7, R7, 0x3, 0x181f ;  /* 0x00781f0007077f89 */ /* 0x018ea400000e0000 */
.L_x_1514:
[----:B------:R-:W-:-:S04]  /*1d2f0*/  IADD3 R4, R4, 0x60, RZ ;  /* 0x0000006004047810 */ /* 0x000fc80007ffe0ff */
        /* <DEDUP_REMOVED lines=14> */
.L_x_1431:
[----:B------:R-:W-:Y:S05]  /*1d3e0*/  BSYNC B1 ;  /* 0x0000000000017941 */ /* 0x000fea0003800000 */
.L_x_1415:
[----:B-1-3--:R-:W3:Y:S02]  /*1d3f0*/  LDL R0, [R1+0x54] ;  /* 0x0000540001007983 */ /* 0x00aee40000100800 */
[----:B---3--:R-:W-:-:S13]  /*1d400*/  ISETP.NE.AND P0, PT, R0, RZ, PT ;  /* 0x000000ff0000720c */ /* 0x008fda0003f05270 */
[----:B------:R-:W-:Y:S01]  /*1d410*/  @P0 WARPSYNC 0xffffffff ;  /* 0xffffffff00000948 */ /* 0x000fe20003800000 */
[----:B------:R-:W-:Y:S06]  /*1d420*/  @P0 BAR.SYNC.DEFER_BLOCKING 0x5, 0x100 ;  /* 0x0144000000000b1d */ /* 0x000fec0000010000 */
[----:B------:R-:W1:Y:S04]  /*1d430*/  @P0 LDS.128 R244, [0x18100] ;  /* 0x01810000fff40984 */ /* 0x000e680000000c00 */
[----:B------:R-:W-:Y:S06]  /*1d440*/  @P0 BAR.ARV 0x4, 0x100 ;  /* 0x0104000000000b1d */ /* 0x000fec0000002000 */
[----:B------:R-:W-:Y:S05]  /*1d450*/  @P0 BRA `(.L_x_1452) ;  /* 0x00000f6000000947 */ /* 0x000fea0003800000 */
[----:B------:R-:W3:Y:S01]  /*1d460*/  S2R R0, SR_TID.X ;  /* 0x0000000000007919 */ /* 0x000ee20000002100 */
[----:B------:R-:W-:Y:S01]  /*1d470*/  IMAD.MOV.U32 R8, RZ, RZ, RZ ;  /* 0x000000ffff087224 */ /* 0x000fe200078e00ff */
[----:B---3--:R-:W-:-:S04]  /*1d480*/  LOP3.LUT R13, R0, 0x1f, RZ, 0xc0, !PT ;  /* 0x0000001f000d7812 */ /* 0x008fc800078ec0ff */
[----:B------:R-:W-:Y:S01]  /*1d490*/  ISETP.NE.AND P6, PT, R13, 0x1f, PT ;  /* 0x0000001f0d00780c */ /* 0x000fe20003fc5270 */
[----:B------:R-:W-:Y:S10]  /*1d4a0*/  BRA.DIV ~URZ, `(.L_x_1453) ;  /* 0x000036b27f007947 */ /* 0x000ff4000b800000 */
[----:B------:R3:W4:Y:S02]  /*1d4b0*/  SHFL.IDX PT, R9, R28, RZ, 0x1f ;  /* 0x00001fff1c097589 */ /* 0x00072400000e0000 */
.L_x_1515:
[----:B------:R-:W-:Y:S05]  /*1d4c0*/  BRA.DIV ~URZ, `(.L_x_1454) ;  /* 0x000037027f007947 */ /* 0x000fea000b800000 */
[----:B------:R3:W4:Y:S02]  /*1d4d0*/  SHFL.IDX PT, R6, R28, 0x1, 0x1f ;  /* 0x00201f001c067f89 */ /* 0x00072400000e0000 */
.L_x_1516:
[----:B-1----:R-:W-:Y:S02]  /*1d4e0*/  IMAD.IADD R0, R247, 0x1, R13 ;  /* 0x00000001f7007824 */ /* 0x002fe400078e020d */
[----:B--2-4-:R-:W-:-:S03]  /*1d4f0*/  IMAD.MOV.U32 R7, RZ, RZ, RZ ;  /* 0x000000ffff077224 */ /* 0x014fc600078e00ff */
[----:B------:R-:W-:-:S13]  /*1d500*/  ISETP.GE.OR P0, PT, R0, c[0x0][0x53c], !P6 ;  /* 0x00014f0000007a0c */ /* 0x000fda0007706670 */
[----:B------:R-:W-:Y:S01]  /*1d510*/  @!P0 MOV R2, 0x4 ;  /* 0x0000000400028802 */ /* 0x000fe20000000f00 */
[----:B------:R-:W-:-:S04]  /*1d520*/  @!P0 IMAD.MOV.U32 R4, RZ, RZ, 0x4 ;  /* 0x00000004ff048424 */ /* 0x000fc800078e00ff */
[----:B------:R-:W-:-:S04]  /*1d530*/  @!P0 IMAD.WIDE R4, R0, R4, c[0x0][0x580] ;  /* 0x0001600000048625 */ /* 0x000fc800078e0204 */
[----:B------:R-:W-:Y:S01]  /*1d540*/  @!P0 IMAD.WIDE R2, R0, R2, c[0x0][0x578] ;  /* 0x00015e0000028625 */ /* 0x000fe200078e0202 */
[----:B------:R-:W2:Y:S04]  /*1d550*/  @!P0 LDG.E R7, [R4.64] ;  /* 0x0000000804078981 */ /* 0x000ea8000c1e1900 */
[----:B------:R-:W2:Y:S01]  /*1d560*/  @!P0 LDG.E R8, [R2.64] ;  /* 0x0000000802088981 */ /* 0x000ea2000c1e1900 */
[C---:B------:R-:W-:Y:S02]  /*1d570*/  ISETP.GE.U32.AND P4, PT, R13.reuse, 0x10, PT ;  /* 0x000000100d00780c */ /* 0x040fe40003f86070 */
[C---:B------:R-:W-:Y:S02]  /*1d580*/  ISETP.GE.U32.AND P3, PT, R13.reuse, 0x8, PT ;  /* 0x000000080d00780c */ /* 0x040fe40003f66070 */
[----:B------:R-:W-:-:S02]  /*1d590*/  ISETP.GE.U32.AND P2, PT, R13, 0x4, PT ;  /* 0x000000040d00780c */ /* 0x000fc40003f46070 */
[C---:B------:R-:W-:Y:S02]  /*1d5a0*/  ISETP.GE.U32.AND P1, PT, R13.reuse, 0x2, PT ;  /* 0x000000020d00780c */ /* 0x040fe40003f26070 */
[----:B------:R-:W-:Y:S02]  /*1d5b0*/  ISETP.NE.AND P5, PT, R13, RZ, PT ;  /* 0x000000ff0d00720c */ /* 0x000fe40003fa5270 */
[----:B------:R-:W-:Y:S01]  /*1d5c0*/  MOV R12, RZ ;  /* 0x000000ff000c7202 */ /* 0x000fe20000000f00 */
[----:B--2---:R-:W-:Y:S01]  /*1d5d0*/  IMAD R0, R8, R7, RZ ;  /* 0x0000000708007224 */ /* 0x004fe200078e02ff */
[----:B------:R-:W-:Y:S07]  /*1d5e0*/  BRA.DIV ~URZ, `(.L_x_1455) ;  /* 0x000036527f007947 */ /* 0x000fee000b800000 */
[----:B------:R1:W2:Y:S02]  /*1d5f0*/  SHFL.UP PT, R4, R0, 0x1, RZ ;  /* 0x0420000000047989 */ /* 0x0002a400000e00ff */
.L_x_1517:
        /* <DEDUP_REMOVED lines=16> */
.L_x_1518:
[----:B--2---:R-:W-:Y:S01]  /*1d700*/  IMAD R0, R0, c[0x0][0x538], RZ ;  /* 0x00014e0000007a24 */ /* 0x004fe200078e02ff */
[----:B------:R-:W-:Y:S04]  /*1d710*/  BSSY B1, `(.L_x_1457) ;  /* 0x00000c5000017945 */ /* 0x000fe80003800000 */
[----:B------:R-:W-:-:S04]  /*1d720*/  IADD3 R6, R0, R6, RZ ;  /* 0x0000000600067210 */ /* 0x000fc80007ffe0ff */
[----:B------:R-:W-:-:S13]  /*1d730*/  ISETP.GT.AND P0, PT, R6, R9, PT ;  /* 0x000000090600720c */ /* 0x000fda0003f04270 */
[----:B------:R-:W-:Y:S05]  /*1d740*/  @P0 BRA `(.L_x_1458) ;  /* 0x0000025000000947 */ /* 0x000fea0003800000 */
.L_x_1462:
        /* <DEDUP_REMOVED lines=17> */
.L_x_1519:
        /* <DEDUP_REMOVED lines=16> */
.L_x_1520:
[----:B--2---:R-:W-:-:S05]  /*1d960*/  IMAD R0, R0, c[0x0][0x538], RZ ;  /* 0x00014e0000007a24 */ /* 0x004fca00078e02ff */
[----:B------:R-:W-:-:S04]  /*1d970*/  IADD3 R6, R0, R6, RZ ;  /* 0x0000000600067210 */ /* 0x000fc80007ffe0ff */
[----:B------:R-:W-:-:S13]  /*1d980*/  ISETP.GT.AND P0, PT, R6, R9, PT ;  /* 0x000000090600720c */ /* 0x000fda0003f04270 */
[----:B-1-3--:R-:W-:Y:S05]  /*1d990*/  @!P0 BRA `(.L_x_1462) ;  /* 0xfffffdb000008947 */ /* 0x00afea000383ffff */
.L_x_1458:
[----:B------:R-:W-:-:S05]  /*1d9a0*/  IADD3 R11, -R0, R6, RZ ;  /* 0x00000006000b7210 */ /* 0x000fca0007ffe1ff */
[----:B------:R-:W-:-:S05]  /*1d9b0*/  IMAD R0, R4, c[0x0][0x538], R11 ;  /* 0x00014e0004007a24 */ /* 0x000fca00078e020b */
[----:B------:R-:W-:Y:S01]  /*1d9c0*/  ISETP.GT.AND P0, PT, R0, R9, PT ;  /* 0x000000090000720c */ /* 0x000fe20003f04270 */
[----:B------:R-:W-:-:S12]  /*1d9d0*/  BRA.DIV ~URZ, `(.L_x_1463) ;  /* 0x000036327f007947 */ /* 0x000fd8000b800000 */
[----:B------:R-:W-:-:S04]  /*1d9e0*/  VOTE.ANY R10, PT, !P0 ;  /* 0x00000000000a7806 */ /* 0x000fc800040e0100 */
.L_x_1521:
[----:B------:R-:W2:Y:S02]  /*1d9f0*/  POPC R6, R10 ;  /* 0x0000000a00067309 */ /* 0x000ea40000000000 */
[----:B--2---:R-:W-:Y:S01]  /*1da00*/  IADD3 R247, R6, R247, RZ ;  /* 0x000000f706f77210 */ /* 0x004fe20007ffe0ff */
[----:B------:R-:W-:Y:S05]  /*1da10*/  BRA.DIV ~URZ, `(.L_x_1464) ;  /* 0x000036427f007947 */ /* 0x000fea000b800000 */
[----:B------:R2:W4:Y:S04]  /*1da20*/  SHFL.IDX PT, R7, R7, R6, 0x1f ;  /* 0x00001f0607077589 */ /* 0x00052800000e0000 */
[----:B------:R2:W1:Y:S02]  /*1da30*/  SHFL.IDX PT, R5, R8, R6, 0x1f ;  /* 0x00001f0608057589 */ /* 0x00046400000e0000 */
.L_x_1522:
[----:B------:R-:W-:Y:S01]  /*1da40*/  ISETP.NE.AND P0, PT, R10, RZ, PT ;  /* 0x000000ff0a00720c */ /* 0x000fe20003f05270 */
[----:B------:R-:W-:-:S12]  /*1da50*/  BSSY B0, `(.L_x_1465) ;  /* 0x0000005000007945 */ /* 0x000fd80003800000 */
[----:B------:R-:W-:Y:S05]  /*1da60*/  @!P0 BRA `(.L_x_1466) ;  /* 0x0000003000008947 */ /* 0x000fea0003800000 */
[----:B--2---:R-:W-:Y:S01]  /*1da70*/  IADD3 R6, R6, -0x1, RZ ;  /* 0xffffffff06067810 */ /* 0x004fe20007ffe0ff */
[----:B------:R-:W-:Y:S05]  /*1da80*/  BRA.DIV ~URZ, `(.L_x_1467) ;  /* 0x000036a27f007947 */ /* 0x000fea000b800000 */
[----:B------:R2:W3:Y:S02]  /*1da90*/  SHFL.IDX PT, R12, R4, R6, 0x1f ;  /* 0x00001f06040c7589 */ /* 0x0004e400000e0000 */
.L_x_1466:
[----:B------:R-:W-:Y:S05]  /*1daa0*/  BSYNC B0 ;  /* 0x0000000000007941 */ /* 0x000fea0003800000 */
.L_x_1465:
[----:B-1----:R-:W-:Y:S01]  /*1dab0*/  ISETP.NE.AND P0, PT, R5, 0x1, PT ;  /* 0x000000010500780c */ /* 0x002fe20003f05270 */
[----:B---3--:R-:W-:Y:S01]  /*1dac0*/  IMAD R244, R12, c[0x0][0x538], R11 ;  /* 0x00014e000cf47a24 */ /* 0x008fe200078e020b */
[----:B------:R-:W-:Y:S04]  /*1dad0*/  BSSY B0, `(.L_x_1468) ;  /* 0x0000081000007945 */ /* 0x000fe80003800000 */
[----:B------:R-:W-:-:S07]  /*1dae0*/  IADD3 R3, -R244, R9, RZ ;  /* 0x00000009f4037210 */ /* 0x000fce0007ffe1ff */
[----:B------:R-:W-:Y:S05]  /*1daf0*/  @!P0 BRA `(.L_x_1469) ;  /* 0x000003e000008947 */ /* 0x000fea0003800000 */
[-C--:B----4-:R-:W-:Y:S01]  /*1db00*/  IABS R2, R7.reuse ;  /* 0x0000000700027213 */ /* 0x090fe20000000000 */
[----:B--2---:R-:W-:Y:S01]  /*1db10*/  IMAD.MOV.U32 R8, RZ, RZ, RZ ;  /* 0x000000ffff087224 */ /* 0x004fe200078e00ff */
[----:B------:R-:W-:Y:S02]  /*1db20*/  IABS R10, R7 ;  /* 0x00000007000a7213 */ /* 0x000fe40000000000 */
[----:B------:R-:W1:Y:S08]  /*1db30*/  I2F.RP R0, R2 ;  /* 0x0000000200007306 */ /* 0x000e700000209400 */
[----:B-1----:R-:W1:Y:S02]  /*1db40*/  MUFU.RCP R0, R0 ;  /* 0x0000000000007308 */ /* 0x002e640000001000 */
[----:B-1----:R-:W-:-:S06]  /*1db50*/  IADD3 R0, R0, 0xffffffe, RZ ;  /* 0x0ffffffe00007810 */ /* 0x002fcc0007ffe0ff */
[----:B------:R-:W1:Y:S02]  /*1db60*/  F2I.FTZ.U32.TRUNC.NTZ R9, R0 ;  /* 0x0000000000097305 */ /* 0x000e64000021f000 */
[----:B-1----:R-:W-:Y:S01]  /*1db70*/  IMAD.MOV R4, RZ, RZ, -R9 ;  /* 0x000000ffff047224 */ /* 0x002fe200078e0a09 */
[----:B------:R-:W-:-:S03]  /*1db80*/  IABS R0, R5 ;  /* 0x0000000500007213 */ /* 0x000fc60000000000 */
[----:B------:R-:W-:Y:S02]  /*1db90*/  IMAD.MOV.U32 R6, RZ, RZ, R4 ;  /* 0x000000ffff067224 */ /* 0x000fe400078e0004 */
[----:B------:R-:W-:Y:S01]  /*1dba0*/  IMAD.MOV.U32 R4, RZ, RZ, R0 ;  /* 0x000000ffff047224 */ /* 0x000fe200078e0000 */
[----:B------:R-:W-:Y:S01]  /*1dbb0*/  IABS R0, R3 ;  /* 0x0000000300007213 */ /* 0x000fe20000000000 */
[----:B------:R-:W-:Y:S02]  /*1dbc0*/  IMAD R6, R6, R2, RZ ;  /* 0x0000000206067224 */ /* 0x000fe400078e02ff */
[----:B------:R-:W1:Y:S02]  /*1dbd0*/  I2F.RP R11, R4 ;  /* 0x00000004000b7306 */ /* 0x000e640000209400 */
[----:B------:R-:W-:Y:S01]  /*1dbe0*/  IMAD.HI.U32 R9, R9, R6, R8 ;  /* 0x0000000609097227 */ /* 0x000fe200078e0008 */
[----:B------:R-:W-:-:S03]  /*1dbf0*/  MOV R6, R0 ;  /* 0x0000000000067202 */ /* 0x000fc60000000f00 */
[----:B------:R-:W-:-:S04]  /*1dc00*/  IMAD.MOV R0, RZ, RZ, -R10 ;  /* 0x000000ffff007224 */ /* 0x000fc800078e0a0a */
[----:B------:R-:W-:Y:S02]  /*1dc10*/  IMAD.MOV.U32 R8, RZ, RZ, R0 ;  /* 0x000000ffff087224 */ /* 0x000fe400078e0000 */
[----:B------:R-:W-:-:S04]  /*1dc20*/  IMAD.HI.U32 R0, R9, R6, RZ ;  /* 0x0000000609007227 */ /* 0x000fc800078e00ff */
[----:B------:R-:W-:Y:S02]  /*1dc30*/  IMAD R6, R0, R8, R6 ;  /* 0x0000000800067224 */ /* 0x000fe400078e0206 */
[----:B-1----:R-:W1:Y:S03]  /*1dc40*/  MUFU.RCP R8, R11 ;  /* 0x0000000b00087308 */ /* 0x002e660000001000 */
[----:B------:R-:W-:Y:S02]  /*1dc50*/  ISETP.GT.U32.AND P0, PT, R2, R6, PT ;  /* 0x000000060200720c */ /* 0x000fe40003f04070 */
[----:B-1----:R-:W-:-:S11]  /*1dc60*/  IADD3 R8, R8, 0xffffffe, RZ ;  /* 0x0ffffffe08087810 */ /* 0x002fd60007ffe0ff */
[----:B------:R-:W-:Y:S01]  /*1dc70*/  @!P0 IMAD.IADD R6, R6, 0x1, -R2 ;  /* 0x0000000106068824 */ /* 0x000fe200078e0a02 */
[----:B------:R-:W-:Y:S01]  /*1dc80*/  @!P0 IADD3 R0, R0, 0x1, RZ ;  /* 0x0000000100008810 */ /* 0x000fe20007ffe0ff */
[----:B------:R-:W1:Y:S01]  /*1dc90*/  F2I.FTZ.U32.TRUNC.NTZ R9, R8 ;  /* 0x0000000800097305 */ /* 0x000e62000021f000 */
[----:B------:R-:W-:Y:S02]  /*1dca0*/  ISETP.NE.AND P0, PT, R7, RZ, PT ;  /* 0x000000ff0700720c */ /* 0x000fe40003f05270 */
[----:B------:R-:W-:Y:S02]  /*1dcb0*/  ISETP.GE.U32.AND P2, PT, R6, R2, PT ;  /* 0x000000020600720c */ /* 0x000fe40003f46070 */
[----:B------:R-:W-:-:S04]  /*1dcc0*/  LOP3.LUT R2, R3, R7, RZ, 0x3c, !PT ;  /* 0x0000000703027212 */ /* 0x000fc800078e3cff */
[----:B------:R-:W-:-:S07]  /*1dcd0*/  ISETP.GE.AND P1, PT, R2, RZ, PT ;  /* 0x000000ff0200720c */ /* 0x000fce0003f26270 */
[----:B------:R-:W-:Y:S02]  /*1dce0*/  @P2 IADD3 R0, R0, 0x1, RZ ;  /* 0x0000000100002810 */ /* 0x000fe40007ffe0ff */
[----:B-1----:R-:W-:Y:S02]  /*1dcf0*/  IADD3 R2, RZ, -R9, RZ ;  /* 0x80000009ff027210 */ /* 0x002fe40007ffe0ff */
[----:B------:R-:W-:Y:S02]  /*1dd00*/  MOV R8, RZ ;  /* 0x000000ff00087202 */ /* 0x000fe40000000f00 */
[----:B------:R-:W-:Y:S01]  /*1dd10*/  @!P1 IMAD.MOV R0, RZ, RZ, -R0 ;  /* 0x000000ffff009224 */ /* 0x000fe200078e0a00 */
[----:B------:R-:W-:Y:S01]  /*1dd20*/  @!P0 LOP3.LUT R0, RZ, R7, RZ, 0x33, !PT ;  /* 0x00000007ff008212 */ /* 0x000fe200078e33ff */
[----:B------:R-:W-:Y:S01]  /*1dd30*/  IMAD.MOV.U32 R6, RZ, RZ, R2 ;  /* 0x000000ffff067224 */ /* 0x000fe200078e0002 */
[----:B------:R-:W-:Y:S02]  /*1dd40*/  IABS R2, R5 ;  /* 0x0000000500027213 */ /* 0x000fe40000000000 */
[----:B------:R-:W-:Y:S01]  /*1dd50*/  IABS R11, R0 ;  /* 0x00000000000b7213 */ /* 0x000fe20000000000 */
[----:B------:R-:W-:-:S02]  /*1dd60*/  IMAD R6, R6, R4, RZ ;  /* 0x0000000406067224 */ /* 0x000fc400078e02ff */
        /* <DEDUP_REMOVED lines=10> */
[----:B------:R-:W-:Y:S01]  /*1de10*/  ISETP.GE.U32.AND P2, PT, R6, R4, PT ;  /* 0x000000040600720c */ /* 0x000fe20003f46070 */
[----:B------:R-:W-:Y:S01]  /*1de20*/  IMAD.MOV R6, RZ, RZ, -R0 ;  /* 0x000000ffff067224 */ /* 0x000fe200078e0a00 */
        /* <DEDUP_REMOVED lines=11> */
.L_x_1469:
[----:B--2---:R-:W-:-:S04]  /*1dee0*/  IMAD.MOV.U32 R4, RZ, RZ, 0x4 ;  /* 0x00000004ff047424 */ /* 0x004fc800078e00ff */
[----:B------:R-:W-:-:S05]  /*1def0*/  IMAD.WIDE R4, R247, R4, c[0x0][0x590] ;  /* 0x00016400f7047625 */ /* 0x000fca00078e0204 */
[----:B------:R1:W2:Y:S01]  /*1df00*/  LDG.E R6, [R4.64] ;  /* 0x0000000804067981 */ /* 0x0002a2000c1e1900 */
[----:B------:R-:W-:Y:S01]  /*1df10*/  IABS R2, R3 ;  /* 0x0000000300027213 */ /* 0x000fe20000000000 */
[----:B-1----:R-:W-:Y:S02]  /*1df20*/  IMAD.MOV.U32 R4, RZ, RZ, RZ ;  /* 0x000000ffff047224 */ /* 0x002fe400078e00ff */
[----:B--2-4-:R-:W-:-:S05]  /*1df30*/  IMAD R11, R6, R7, RZ ;  /* 0x00000007060b7224 */ /* 0x014fca00078e02ff */
        /* <DEDUP_REMOVED lines=8> */
[----:B------:R-:W-:-:S04]  /*1dfc0*/  IMAD R0, R0, R8, RZ ;  /* 0x0000000800007224 */ /* 0x000fc800078e02ff */
[----:B------:R-:W-:-:S04]  /*1dfd0*/  IMAD.HI.U32 R0, R5, R0, R4 ;  /* 0x0000000005007227 */ /* 0x000fc800078e0004 */
[----:B------:R-:W-:Y:S02]  /*1dfe0*/  IMAD.MOV R4, RZ, RZ, -R9 ;  /* 0x000000ffff047224 */ /* 0x000fe400078e0a09 */
[----:B------:R-:W-:-:S04]  /*1dff0*/  IMAD.HI.U32 R0, R0, R2, RZ ;  /* 0x0000000200007227 */ /* 0x000fc800078e00ff */
[----:B------:R-:W-:-:S05]  /*1e000*/  IMAD R2, R0, R4, R2 ;  /* 0x0000000400027224 */ /* 0x000fca00078e0202 */
[----:B------:R-:W-:-:S13]  /*1e010*/  ISETP.GT.U32.AND P0, PT, R8, R2, PT ;  /* 0x000000020800720c */ /* 0x000fda0003f04070 */
[-C--:B------:R-:W-:Y:S02]  /*1e020*/  @!P0 IADD3 R2, R2, -R8.reuse, RZ ;  /* 0x8000000802028210 */ /* 0x080fe40007ffe0ff */
[----:B------:R-:W-:Y:S02]  /*1e030*/  @!P0 IADD3 R0, R0, 0x1, RZ ;  /* 0x0000000100008810 */ /* 0x000fe40007ffe0ff */
[----:B------:R-:W-:Y:S01]  /*1e040*/  ISETP.GE.U32.AND P2, PT, R2, R8, PT ;  /* 0x000000080200720c */ /* 0x000fe20003f46070 */
[----:B------:R-:W-:Y:S01]  /*1e050*/  IMAD.MOV.U32 R8, RZ, RZ, RZ ;  /* 0x000000ffff087224 */ /* 0x000fe200078e00ff */
[----:B------:R-:W-:Y:S02]  /*1e060*/  LOP3.LUT R2, R3, R11, RZ, 0x3c, !PT ;  /* 0x0000000b03027212 */ /* 0x000fe400078e3cff */
[----:B------:R-:W-:Y:S02]  /*1e070*/  ISETP.NE.AND P0, PT, R11, RZ, PT ;  /* 0x000000ff0b00720c */ /* 0x000fe40003f05270 */
[----:B------:R-:W-:-:S07]  /*1e080*/  ISETP.GE.AND P1, PT, R2, RZ, PT ;  /* 0x000000ff0200720c */ /* 0x000fce0003f26270 */
[----:B------:R-:W-:-:S05]  /*1e090*/  @P2 IADD3 R0, R0, 0x1, RZ ;  /* 0x0000000100002810 */ /* 0x000fca0007ffe0ff */
[----:B------:R-:W-:-:S04]  /*1e0a0*/  IMAD.MOV.U32 R2, RZ, RZ, R0 ;  /* 0x000000ffff027224 */ /* 0x000fc800078e0000 */
[----:B------:R-:W-:Y:S01]  /*1e0b0*/  @!P1 IMAD.MOV R2, RZ, RZ, -R2 ;  /* 0x000000ffff029224 */ /* 0x000fe200078e0a02 */
[----:B------:R-:W-:-:S05]  /*1e0c0*/  @!P0 LOP3.LUT R2, RZ, R11, RZ, 0x33, !PT ;  /* 0x0000000bff028212 */ /* 0x000fca00078e33ff */
[----:B------:R-:W-:Y:S02]  /*1e0d0*/  IMAD R10, R6, R2, RZ ;  /* 0x00000002060a7224 */ /* 0x000fe400078e02ff */
[----:B------:R-:W-:-:S03]  /*1e0e0*/  IMAD.MOV R2, RZ, RZ, -R2 ;  /* 0x000000ffff027224 */ /* 0x000fc600078e0a02 */
[----:B------:R-:W-:-:S04]  /*1e0f0*/  IADD3 R0, -R10, c[0x0][0x538], RZ ;  /* 0x00014e000a007a10 */ /* 0x000fc80007ffe1ff */
[----:B------:R-:W-:-:S04]  /*1e100*/  IMNMX R0, R6, R0, PT ;  /* 0x0000000006007217 */ /* 0x000fc80003800200 */
[----:B------:R-:W-:-:S04]  /*1e110*/  IABS R4, R0 ;  /* 0x0000000000047213 */ /* 0x000fc80000000000 */
[----:B------:R-:W1:Y:S08]  /*1e120*/  I2F.RP R5, R4 ;  /* 0x0000000400057306 */ /* 0x000e700000209400 */
[----:B-1----:R-:W1:Y:S02]  /*1e130*/  MUFU.RCP R5, R5 ;  /* 0x0000000500057308 */ /* 0x002e640000001000 */
[----:B-1----:R-:W-:-:S06]  /*1e140*/  IADD3 R5, R5, 0xffffffe, RZ ;  /* 0x0ffffffe05057810 */ /* 0x002fcc0007ffe0ff */
[----:B------:R-:W1:Y:S02]  /*1e150*/  F2I.FTZ.U32.TRUNC.NTZ R9, R5 ;  /* 0x0000000500097305 */ /* 0x000e64000021f000 */
[----:B-1----:R-:W-:Y:S02]  /*1e160*/  IMAD.MOV R6, RZ, RZ, -R9 ;  /* 0x000000ffff067224 */ /* 0x002fe400078e0a09 */
[----:B------:R-:W-:-:S03]  /*1e170*/  IMAD R5, R11, R2, R3 ;  /* 0x000000020b057224 */ /* 0x000fc600078e0203 */
[----:B------:R-:W-:Y:S02]  /*1e180*/  MOV R2, R6 ;  /* 0x0000000600027202 */ /* 0x000fe40000000f00 */
[----:B------:R-:W-:Y:S02]  /*1e190*/  IABS R6, R0 ;  /* 0x0000000000067213 */ /* 0x000fe40000000000 */
[----:B------:R-:W-:Y:S01]  /*1e1a0*/  IABS R3, R5 ;  /* 0x0000000500037213 */ /* 0x000fe20000000000 */
        /* <DEDUP_REMOVED lines=19> */
.L_x_1470:
[----:B------:R-:W-:Y:S05]  /*1e2e0*/  BSYNC B0 ;  /* 0x0000000000007941 */ /* 0x000fea0003800000 */
.L_x_1468:
[----:B------:R-:W-:-:S04]  /*1e2f0*/  LOP3.LUT R2, RZ, R2, RZ, 0x33, !PT ;  /* 0x00000002ff027212 */ /* 0x000fc800078e33ff */
[----:B------:R-:W-:Y:S01]  /*1e300*/  IADD3 R245, R2, R7, RZ ;  /* 0x0000000702f57210 */ /* 0x000fe20007ffe0ff */
[----:B------:R-:W-:Y:S05]  /*1e310*/  BRA `(.L_x_1471) ;  /* 0x0000004000007947 */ /* 0x000fea0003800000 */
.L_x_1459:
[----:B------:R-:W-:Y:S01]  /*1e320*/  IMAD.MOV.U32 R244, RZ, RZ, R9 ;  /* 0x000000fffff47224 */ /* 0x000fe200078e0009 */
[----:B------:R-:W-:Y:S01]  /*1e330*/  MOV R246, RZ ;  /* 0x000000ff00f67202 */ /* 0x000fe20000000f00 */
[----:B------:R-:W-:Y:S01]  /*1e340*/  IMAD.MOV.U32 R245, RZ, RZ, RZ ;  /* 0x000000fffff57224 */ /* 0x000fe200078e00ff */
[----:B------:R-:W-:Y:S02]  /*1e350*/  MOV R247, c[0x0][0x53c] ;  /* 0x00014f0000f77a02 */ /* 0x000fe40000000f00 */
.L_x_1471:
[----:B------:R-:W-:Y:S05]  /*1e360*/  BSYNC B1 ;  /* 0x0000000000017941 */ /* 0x000fea0003800000 */
.L_x_1457:
[----:B------:R-:W-:Y:S01]  /*1e370*/  WARPSYNC 0xffffffff ;  /* 0xffffffff00007948 */ /* 0x000fe20003800000 */
[----:B------:R-:W-:Y:S01]  /*1e380*/  BAR.SYNC.DEFER_BLOCKING 0x4, 0x100 ;  /* 0x0104000000007b1d */ /* 0x000fe20000010000 */
[----:B------:R-:W-:-:S13]  /*1e390*/  ISETP.NE.AND P0, PT, R13, RZ, PT ;  /* 0x000000ff0d00720c */ /* 0x000fda0003f05270 */
[----:B------:R2:W-:Y:S04]  /*1e3a0*/  @!P0 STS.128 [0x18100], R244 ;  /* 0x018100f4ff008388 */ /* 0x0005e80000000c00 */
[----:B------:R-:W-:Y:S06]  /*1e3b0*/  BAR.ARV 0x5, 0x100 ;  /* 0x0144000000007b1d */ /* 0x000fec0000002000 */
.L_x_1452:
[----:B-1----:R-:W-:-:S13]  /*1e3c0*/  ISETP.GE.AND P0, PT, R247, c[0x0][0x53c], PT ;  /* 0x00014f00f7007a0c */ /* 0x002fda0003f06270 */
[----:B--234-:R-:W-:Y:S01]  /*1e3d0*/  @P0 CALL.REL.NOINC `(.L_x_1472) ;  /* 0x0000001000000944 */ /* 0x01cfe20003c00000 */
[----:B------:R-:W-:Y:S05]  /*1e3e0*/  BRA `(.L_x_1473) ;  /* 0xfffe3cc000007947 */ /* 0x000fea000383ffff */
.L_x_1472:
[----:B------:R-:W-:Y:S05]  /*1e3f0*/  EXIT ;  /* 0x000000000000794d */ /* 0x000fea0003800000 */
.L_x_1283:
[----:B------:R-:W-:Y:S01]  /*1e400*/  IMAD.MOV.U32 R0, RZ, RZ, R5 ;  /* 0x000000ffff007224 */ /* 0x000fe200078e0005 */
[----:B------:R-:W-:Y:S02]  /*1e410*/  MOV R3, 0x1 ;  /* 0x0000000100037802 */ /* 0x000fe40000000f00 */
[----:B------:R-:W-:Y:S02]  /*1e420*/  MOV R2, 0x1e440 ;  /* 0x0001e44000027802 */ /* 0x000fe40000000f00 */
[----:B--2---:R-:W-:Y:S05]  /*1e430*/  CALL.REL.NOINC `($__internal_24_$__cuda_sm70_shflsync_up_p) ;  /* 0x00002e1000007944 */ /* 0x004fea0003c00000 */
[----:B------:R-:W-:Y:S01]  /*1e440*/  MOV R0, R4 ;  /* 0x0000000400007202 */ /* 0x000fe20000000f00 */
[----:B------:R-:W-:Y:S05]  /*1e450*/  BRA `(.L_x_1474) ;  /* 0xfffe1fe000007947 */ /* 0x000fea000383ffff */
.L_x_1284:
[----:B------:R-:W-:Y:S01]  /*1e460*/  IMAD.MOV.U32 R0, RZ, RZ, R5 ;  /* 0x000000ffff007224 */ /* 0x000fe200078e0005 */
[----:B------:R-:W-:Y:S02]  /*1e470*/  MOV R3, 0x2 ;  /* 0x0000000200037802 */ /* 0x000fe40000000f00 */
[----:B------:R-:W-:Y:S02]  /*1e480*/  MOV R2, 0x1e4a0 ;  /* 0x0001e4a000027802 */ /* 0x000fe40000000f00 */
[----:B--2---:R-:W-:Y:S05]  /*1e490*/  CALL.REL.NOINC `($__internal_24_$__cuda_sm70_shflsync_up_p) ;  /* 0x00002db000007944 */ /* 0x004fea0003c00000 */
[----:B------:R-:W-:Y:S01]  /*1e4a0*/  SEL R4, R4, RZ, P4 ;  /* 0x000000ff04047207 */ /* 0x000fe20002000000 */
[----:B------:R-:W-:Y:S01]  /*1e4b0*/  IMAD.MOV.U32 R3, RZ, RZ, 0x4 ;  /* 0x00000004ff037424 */ /* 0x000fe200078e00ff */
[----:B------:R-:W-:-:S03]  /*1e4c0*/  MOV R2, 0x1e4f0 ;  /* 0x0001e4f000027802 */ /* 0x000fc60000000f00 */
[----:B------:R-:W-:Y:S02]  /*1e4d0*/  IMAD.IADD R0, R5, 0x1, R4 ;  /* 0x0000000105007824 */ /* 0x000fe400078e0204 */
[----:B------:R-:W-:Y:S05]  /*1e4e0*/  CALL.REL.NOINC `($__internal_24_$__cuda_sm70_shflsync_up_p) ;  /* 0x00002d6000007944 */ /* 0x000fea0003c00000 */
        /* <DEDUP_REMOVED lines=10> */
[----:B------:R-:W-:Y:S02]  /*1e590*/  SEL R4, R4, RZ, P1 ;  /* 0x000000ff04047207 */ /* 0x000fe40000800000 */
[----:B------:R-:W-:Y:S02]  /*1e5a0*/  MOV R3, 0x1f ;  /* 0x0000001f00037802 */ /* 0x000fe40000000f00 */
[----:B------:R-:W-:Y:S01]  /*1e5b0*/  MOV R2, 0x1e600 ;  /* 0x0001e60000027802 */ /* 0x000fe20000000f00 */
[----:B------:R-:W-:Y:S02]  /*1e5c0*/  IMAD.IADD R4, R0, 0x1, R4 ;  /* 0x0000000100047824 */ /* 0x000fe400078e0204 */
[----:B------:R-:W-:Y:S02]  /*1e5d0*/  IMAD.MOV.U32 R0, RZ, RZ, 0x1f ;  /* 0x0000001fff007424 */ /* 0x000fe400078e00ff */
[----:B------:R-:W-:Y:S02]  /*1e5e0*/  IMAD.MOV.U32 R29, RZ, RZ, R4 ;  /* 0x000000ffff1d7224 */ /* 0x000fe400078e0004 */
[----:B------:R-:W-:Y:S05]  /*1e5f0*/  CALL.REL.NOINC `($__internal_23_$__cuda_sm70_shflsync_idx_p) ;  /* 0x00002c0000007944 */ /* 0x000fea0003c00000 */
[----:B------:R-:W-:Y:S05]  /*1e600*/  BRA `(.L_x_1475) ;  /* 0xfffe1f3000007947 */ /* 0x000fea000383ffff */
.L_x_1286:
[----:B------:R-:W-:Y:S02]  /*1e610*/  SEL R0, RZ, 0x1, P0 ;  /* 0x00000001ff007807 */ /* 0x000fe40000000000 */
[----:B------:R-:W-:-:S02]  /*1e620*/  MOV R2, 0x1e640 ;  /* 0x0001e64000027802 */ /* 0x000fc40000000f00 */
[----:B--2---:R-:W-:Y:S05]  /*1e630*/  CALL.REL.NOINC `($__internal_25_$__cuda_sm70_votesync_ballot) ;  /* 0x00002c7000007944 */ /* 0x004fea0003c00000 */
[----:B------:R-:W-:Y:S01]  /*1e640*/  MOV R10, R0 ;  /* 0x00000000000a7202 */ /* 0x000fe20000000f00 */
[----:B------:R-:W-:Y:S05]  /*1e650*/  BRA `(.L_x_1476) ;  /* 0xfffe1f7000007947 */ /* 0x000fea000383ffff */
.L_x_1287:
[----:B------:R-:W-:Y:S01]  /*1e660*/  IMAD.MOV.U32 R29, RZ, RZ, R9 ;  /* 0x000000ffff1d7224 */ /* 0x000fe200078e0009 */
[----:B------:R-:W-:Y:S01]  /*1e670*/  MOV R0, R5 ;  /* 0x0000000500007202 */ /* 0x000fe20000000f00 */
[----:B------:R-:W-:Y:S01]  /*1e680*/  IMAD.MOV.U32 R3, RZ, RZ, 0x1f ;  /* 0x0000001fff037424 */ /* 0x000fe200078e00ff */
[----:B------:R-:W-:-:S02]  /*1e690*/  MOV R2, 0x1e6b0 ;  /* 0x0001e6b000027802 */ /* 0x000fc40000000f00 */
[----:B------:R-:W-:Y:S05]  /*1e6a0*/  CALL.REL.NOINC `($__internal_23_$__cuda_sm70_shflsync_idx_p) ;  /* 0x00002b5000007944 */ /* 0x000fea0003c00000 */
[----:B------:R-:W-:Y:S01]  /*1e6b0*/  IMAD.MOV.U32 R12, RZ, RZ, R0 ;  /* 0x000000ffff0c7224 */ /* 0x000fe200078e0000 */
[----:B------:R-:W-:Y:S01]  /*1e6c0*/  MOV R29, R8 ;  /* 0x00000008001d7202 */ /* 0x000fe20000000f00 */
[----:B------:R-:W-:Y:S01]  /*1e6d0*/  IMAD.MOV.U32 R6, RZ, RZ, RZ ;  /* 0x000000ffff067224 */ /* 0x000fe200078e00ff */
[----:B------:R-:W-:Y:S01]  /*1e6e0*/  MOV R0, R5 ;  /* 0x0000000500007202 */ /* 0x000fe20000000f00 */
[----:B------:R-:W-:Y:S01]  /*1e6f0*/  IMAD.MOV.U32 R3, RZ, RZ, 0x1f ;  /* 0x0000001fff037424 */ /* 0x000fe200078e00ff */
[----:B------:R-:W-:-:S02]  /*1e700*/  MOV R2, 0x1e720 ;  /* 0x0001e72000027802 */ /* 0x000fc40000000f00 */
[----:B------:R-:W-:Y:S05]  /*1e710*/  CALL.REL.NOINC `($__internal_23_$__cuda_sm70_shflsync_idx_p) ;  /* 0x00002ae000007944 */ /* 0x000fea0003c00000 */
[----:B------:R-:W-:Y:S01]  /*1e720*/  MOV R9, R0 ;  /* 0x0000000000097202 */ /* 0x000fe20000000f00 */
[----:B------:R-:W-:Y:S05]  /*1e730*/  BRA `(.L_x_1477) ;  /* 0xfffe1ef000007947 */ /* 0x000fea000383ffff */
.L_x_1290:
[----:B------:R-:W-:Y:S01]  /*1e740*/  IMAD.MOV.U32 R29, RZ, RZ, R4 ;  /* 0x000000ffff1d7224 */ /* 0x000fe200078e0004 */
[----:B------:R-:W-:-:S02]  /*1e750*/  MOV R3, 0x1f ;  /* 0x0000001f00037802 */ /* 0x000fc40000000f00 */
[----:B------:R-:W-:Y:S02]  /*1e760*/  MOV R2, 0x1e780 ;  /* 0x0001e78000027802 */ /* 0x000fe40000000f00 */
[----:B-123--:R-:W-:Y:S05]  /*1e770*/  CALL.REL.NOINC `($__internal_23_$__cuda_sm70_shflsync_idx_p) ;  /* 0x00002a8000007944 */ /* 0x00efea0003c00000 */
[----:B------:R-:W-:Y:S01]  /*1e780*/  MOV R6, R0 ;  /* 0x0000000000067202 */ /* 0x000fe20000000f00 */
[----:B------:R-:W-:Y:S05]  /*1e790*/  BRA `(.L_x_1289) ;  /* 0xfffe1ef000007947 */ /* 0x000fea000383ffff */
.L_x_1329:
[----:B------:R-:W-:Y:S01]  /*1e7a0*/  IMAD.MOV.U32 R29, RZ, RZ, R5 ;  /* 0x000000ffff1d7224 */ /* 0x000fe200078e0005 */
[----:B------:R-:W-:Y:S01]  /*1e7b0*/  MOV R0, RZ ;  /* 0x000000ff00007202 */ /* 0x000fe20000000f00 */
[----:B------:R-:W-:Y:S01]  /*1e7c0*/  IMAD.MOV.U32 R3, RZ, RZ, 0x181f ;  /* 0x0000181fff037424 */ /* 0x000fe200078e00ff */
[----:B------:R-:W-:Y:S02]  /*1e7d0*/  MOV R2, 0x1e7f0 ;  /* 0x0001e7f000027802 */ /* 0x000fe40000000f00 */
[----:B-----5:R-:W-:Y:S05]  /*1e7e0*/  CALL.REL.NOINC `($__internal_23_$__cuda_sm70_shflsync_idx_p) ;  /* 0x00002a1000007944 */ /* 0x020fea0003c00000 */
[----:B------:R-:W-:Y:S01]  /*1e7f0*/  MOV R6, R0 ;  /* 0x0000000000067202 */ /* 0x000fe20000000f00 */
[----:B------:R-:W-:Y:S05]  /*1e800*/  BRA `(.L_x_1478) ;  /* 0xfffe9bd000007947 */ /* 0x000fea000383ffff */
.L_x_1330:
[----:B------:R-:W-:Y:S01]  /*1e810*/  IMAD.MOV.U32 R29, RZ, RZ, R7 ;  /* 0x000000ffff1d7224 */ /* 0x000fe200078e0007 */
[----:B------:R-:W-:Y:S01]  /*1e820*/  MOV R0, RZ ;  /* 0x000000ff00007202 */ /* 0x000fe20000000f00 */
[----:B------:R-:W-:Y:S01]  /*1e830*/  IMAD.MOV.U32 R3, RZ, RZ, 0x181f ;  /* 0x0000181fff037424 */ /* 0x000fe200078e00ff */
[----:B------:R-:W-:Y:S02]  /*1e840*/  MOV R2, 0x1e860 ;  /* 0x0001e86000027802 */ /* 0x000fe40000000f00 */
[----:B-12--5:R-:W-:Y:S05]  /*1e850*/  CALL.REL.NOINC `($__internal_23_$__cuda_sm70_shflsync_idx_p) ;  /* 0x000029a000007944 */ /* 0x026fea0003c00000 */
[----:B------:R-:W-:Y:S05]  /*1e860*/  BRA `(.L_x_1479) ;  /* 0xfffe9b9000007947 */ /* 0x000fea000383ffff */
.L_x_1333:
[----:B------:R-:W-:Y:S01]  /*1e870*/  IMAD.MOV.U32 R29, RZ, RZ, R5 ;  /* 0x000000ffff1d7224 */ /* 0x000fe200078e0005 */
[----:B----4-:R-:W-:Y:S01]  /*1e880*/  MOV R0, 0x1 ;  /* 0x0000000100007802 */ /* 0x010fe20000000f00 */
[----:B--2---:R-:W-:Y:S01]  /*1e890*/  IMAD.MOV.U32 R3, RZ, RZ, 0x181f ;  /* 0x0000181fff037424 */ /* 0x004fe200078e00ff */
[----:B------:R-:W-:-:S02]  /*1e8a0*/  MOV R2, 0x1e8c0 ;  /* 0x0001e8c000027802 */ /* 0x000fc40000000f00 */
[----:B-1-3-5:R-:W-:Y:S05]  /*1e8b0*/  CALL.REL.NOINC `($__internal_23_$__cuda_sm70_shflsync_idx_p) ;  /* 0x0000294000007944 */ /* 0x02afea0003c00000 */
[----:B------:R-:W-:Y:S01]  /*1e8c0*/  IMAD.MOV.U32 R6, RZ, RZ, R0 ;  /* 0x000000ffff067224 */ /* 0x000fe200078e0000 */
[----:B------:R-:W-:Y:S01]  /*1e8d0*/  MOV R0, 0x1 ;  /* 0x0000000100007802 */ /* 0x000fe20000000f00 */
[----:B------:R-:W-:Y:S01]  /*1e8e0*/  IMAD.MOV.U32 R29, RZ, RZ, R7 ;  /* 0x000000ffff1d7224 */ /* 0x000fe200078e0007 */
[----:B------:R-:W-:-:S02]  /*1e8f0*/  MOV R3, 0x181f ;  /* 0x0000181f00037802 */ /* 0x000fc40000000f00 */
[----:B------:R-:W-:Y:S02]  /*1e900*/  MOV R2, 0x1e920 ;  /* 0x0001e92000027802 */ /* 0x000fe40000000f00 */
[----:B------:R-:W-:Y:S05]  /*1e910*/  CALL.REL.NOINC `($__internal_23_$__cuda_sm70_shflsync_idx_p) ;  /* 0x000028e000007944 */ /* 0x000fea0003c00000 */
[----:B------:R-:W-:Y:S05]  /*1e920*/  BRA `(.L_x_1480) ;  /* 0xfffe9c1000007947 */ /* 0x000fea000383ffff */
.L_x_1336:
[----:B------:R-:W-:Y:S01]  /*1e930*/  IMAD.MOV.U32 R29, RZ, RZ, R5 ;  /* 0x000000ffff1d7224 */ /* 0x000fe200078e0005 */
[----:B----4-:R-:W-:Y:S01]  /*1e940*/  MOV R0, 0x2 ;  /* 0x0000000200007802 */ /* 0x010fe20000000f00 */
[----:B-1----:R-:W-:Y:S01]  /*1e950*/  IMAD.MOV.U32 R3, RZ, RZ, 0x181f ;  /* 0x0000181fff037424 */ /* 0x002fe200078e00ff */
[----:B------:R-:W-:Y:S02]  /*1e960*/  MOV R2, 0x1e980 ;  /* 0x0001e98000027802 */ /* 0x000fe40000000f00 */
[----:B--23-5:R-:W-:Y:S05]  /*1e970*/  CALL.REL.NOINC `($__internal_23_$__cuda_sm70_shflsync_idx_p) ;  /* 0x0000288000007944 */ /* 0x02cfea0003c00000 */
[----:B------:R-:W-:Y:S01]  /*1e980*/  MOV R6, R0 ;  /* 0x0000000000067202 */ /* 0x000fe20000000f00 */
[----:B------:R-:W-:Y:S05]  /*1e990*/  BRA `(.L_x_1481) ;  /* 0xfffe9cd000007947 */ /* 0x000fea000383ffff */
.L_x_1337:
[----:B------:R-:W-:Y:S01]  /*1e9a0*/  IMAD.MOV.U32 R29, RZ, RZ, R7 ;  /* 0x000000ffff1d7224 */ /* 0x000fe200078e0007 */
[----:B----4-:R-:W-:Y:S01]  /*1e9b0*/  MOV R0, 0x2 ;  /* 0x0000000200007802 */ /* 0x010fe20000000f00 */
[----:B------:R-:W-:Y:S01]  /*1e9c0*/  IMAD.MOV.U32 R3, RZ, RZ, 0x181f ;  /* 0x0000181fff037424 */ /* 0x000fe200078e00ff */
[----:B------:R-:W-:Y:S02]  /*1e9d0*/  MOV R2, 0x1e9f0 ;  /* 0x0001e9f000027802 */ /* 0x000fe40000000f00 */
[----:B-123-5:R-:W-:Y:S05]  /*1e9e0*/  CALL.REL.NOINC `($__internal_23_$__cuda_sm70_shflsync_idx_p) ;  /* 0x0000281000007944 */ /* 0x02efea0003c00000 */
[----:B------:R-:W-:Y:S05]  /*1e9f0*/  BRA `(.L_x_1482) ;  /* 0xfffe9c9000007947 */ /* 0x000fea000383ffff */
.L_x_1340:
[----:B------:R-:W-:Y:S01]  /*1ea00*/  IMAD.MOV.U32 R29, RZ, RZ, R5 ;  /* 0x000000ffff1d7224 */ /* 0x000fe200078e0005 */
[----:B-1----:R-:W-:Y:S01]  /*1ea10*/  MOV R0, 0x3 ;  /* 0x0000000300007802 */ /* 0x002fe20000000f00 */
[----:B------:R-:W-:Y:S01]  /*1ea20*/  IMAD.MOV.U32 R3, RZ, RZ, 0x181f ;  /* 0x0000181fff037424 */ /* 0x000fe200078e00ff */
[----:B------:R-:W-:-:S02]  /*1ea30*/  MOV R2, 0x1ea50 ;  /* 0x0001ea5000027802 */ /* 0x000fc40000000f00 */
[----:B--2345:R-:W-:Y:S05]  /*1ea40*/  CALL.REL.NOINC `($__internal_23_$__cuda_sm70_shflsync_idx_p) ;  /* 0x000027b000007944 */ /* 0x03cfea0003c00000 */
[----:B------:R-:W-:Y:S01]  /*1ea50*/  IMAD.MOV.U32 R5, RZ, RZ, R0 ;  /* 0x000000ffff057224 */ /* 0x000fe200078e0000 */
[----:B------:R-:W-:Y:S01]  /*1ea60*/  MOV R0, 0x3 ;  /* 0x0000000300007802 */ /* 0x000fe20000000f00 */
[----:B------:R-:W-:Y:S01]  /*1ea70*/  IMAD.MOV.U32 R29, RZ, RZ, R7 ;  /* 0x000000ffff1d7224 */ /* 0x000fe200078e0007 */
[----:B------:R-:W-:-:S02]  /*1ea80*/  MOV R3, 0x181f ;  /* 0x0000181f00037802 */ /* 0x000fc40000000f00 */
[----:B------:R-:W-:Y:S02]  /*1ea90*/  MOV R2, 0x1eab0 ;  /* 0x0001eab000027802 */ /* 0x000fe40000000f00 */
[----:B------:R-:W-:Y:S05]  /*1eaa0*/  CALL.REL.NOINC `($__internal_23_$__cuda_sm70_shflsync_idx_p) ;  /* 0x0000275000007944 */ /* 0x000fea0003c00000 */
[----:B------:R-:W-:Y:S05]  /*1eab0*/  BRA `(.L_x_1483) ;  /* 0xfffe9d1000007947 */ /* 0x000fea000383ffff */
.L_x_1387:
[----:B------:R-:W-:Y:S01]  /*1eac0*/  IMAD.MOV.U32 R29, RZ, RZ, R5 ;  /* 0x000000ffff1d7224 */ /* 0x000fe200078e0005 */
[----:B------:R-:W-:Y:S01]  /*1ead0*/  MOV R0, RZ ;  /* 0x000000ff00007202 */ /* 0x000fe20000000f00 */
[----:B------:R-:W-:Y:S01]  /*1eae0*/  IMAD.MOV.U32 R3, RZ, RZ, 0x181f ;  /* 0x0000181fff037424 */ /* 0x000fe200078e00ff */
[----:B------:R-:W-:Y:S02]  /*1eaf0*/  MOV R2, 0x1eb10 ;  /* 0x0001eb1000027802 */ /* 0x000fe40000000f00 */
[----:B------:R-:W-:Y:S05]  /*1eb00*/  CALL.REL.NOINC `($__internal_23_$__cuda_sm70_shflsync_idx_p) ;  /* 0x000026f000007944 */ /* 0x000fea0003c00000 */
[----:B------:R-:W-:Y:S01]  /*1eb10*/  MOV R4, R0 ;  /* 0x0000000000047202 */ /* 0x000fe20000000f00 */
[----:B------:R-:W-:Y:S05]  /*1eb20*/  BRA `(.L_x_1484) ;  /* 0xffff23c000007947 */ /* 0x000fea000383ffff */
.L_x_1388:
[----:B------:R-:W-:Y:S01]  /*1eb30*/  IMAD.MOV.U32 R29, RZ, RZ, R12 ;  /* 0x000000ffff1d7224 */ /* 0x000fe200078e000c */
[----:B------:R-:W-:Y:S01]  /*1eb40*/  MOV R0, RZ ;  /* 0x000000ff00007202 */ /* 0x000fe20000000f00 */
[----:B------:R-:W-:Y:S01]  /*1eb50*/  IMAD.MOV.U32 R3, RZ, RZ, 0x181f ;  /* 0x0000181fff037424 */ /* 0x000fe200078e00ff */
[----:B------:R-:W-:Y:S02]  /*1eb60*/  MOV R2, 0x1eb80 ;  /* 0x0001eb8000027802 */ /* 0x000fe40000000f00 */
[----:B-12---:R-:W-:Y:S05]  /*1eb70*/  CALL.REL.NOINC `($__internal_23_$__cuda_sm70_shflsync_idx_p) ;  /* 0x0000268000007944 */ /* 0x006fea0003c00000 */
[----:B------:R-:W-:Y:S01]  /*1eb80*/  ISETP.GE.AND P2, PT, R202, c[0x0][0x1d4], PT ;  /* 0x00007500ca007a0c */ /* 0x000fe20003f46270 */
[----:B------:R-:W-:Y:S01]  /*1eb90*/  IMAD.MOV.U32 R29, RZ, RZ, R5 ;  /* 0x000000ffff1d7224 */ /* 0x000fe200078e0005 */
[----:B------:R-:W-:Y:S02]  /*1eba0*/  IADD3 R2, P0, R0, R84, RZ ;  /* 0x0000005400027210 */ /* 0x000fe40007f1e0ff */
[----:B------:R-:W-:-:S02]  /*1ebb0*/  ISETP.GE.AND P1, PT, R205, c[0x0][0x1d4], PT ;  /* 0x00007500cd007a0c */ /* 0x000fc40003f26270 */
[----:B------:R-:W-:Y:S01]  /*1ebc0*/  SEL R11, RZ, 0x10, P2 ;  /* 0x00000010ff0b7807 */ /* 0x000fe20001000000 */
[----:B------:R-:W-:Y:S01]  /*1ebd0*/  IMAD.X R3, R4, 0x1, R87, P0 ;  /* 0x0000000104037824 */ /* 0x000fe200000e0657 */
[----:B------:R-:W-:-:S05]  /*1ebe0*/  SEL R10, RZ, 0x10, P1 ;  /* 0x00000010ff0a7807 */ /* 0x000fca0000800000 */
[----:B------:R-:W-:Y:S01]  /*1ebf0*/  @!PT LDS RZ, [RZ] ;  /* 0x00000000fffff984 */ /* 0x000fe20000000800 */
[----:B------:R-:W-:Y:S01]  /*1ec00*/  @!PT LDS RZ, [RZ] ;  /* 0x00000000fffff984 */ /* 0x000fe20000000800 */
[----:B------:R-:W-:Y:S01]  /*1ec10*/  @!PT LDS RZ, [RZ] ;  /* 0x00000000fffff984 */ /* 0x000fe20000000800 */
[----:B------:R1:W-:Y:S02]  /*1ec20*/  LDGSTS.E.BYPASS.LTC128B.128 [R193+0x6100], [R2.64], !P2 ;  /* 0x0610000002c17fae */ /* 0x0003e4000d101d48 */
[----:B-1----:R-:W-:-:S05]  /*1ec30*/  IADD3 R2, P0, R0, R85, RZ ;  /* 0x0000005500027210 */ /* 0x002fca0007f1e0ff */
[----:B------:R-:W-:Y:S01]  /*1ec40*/  IMAD.X R3, R4, 0x1, R88, P0 ;  /* 0x0000000104037824 */ /* 0x000fe200000e0658 */
[----:B------:R-:W-:-:S04]  /*1ec50*/  ISETP.GE.AND P0, PT, R206, c[0x0][0x1d4], PT ;  /* 0x00007500ce007a0c */ /* 0x000fc80003f06270 */
[----:B------:R1:W-:Y:S01]  /*1ec60*/  LDGSTS.E.BYPASS.LTC128B.128 [R193+0x8100], [R2.64], !P1 ;  /* 0x0810000002c17fae */ /* 0x0003e2000c901d48 */
[----:B------:R-:W-:Y:S02]  /*1ec70*/  SEL R5, RZ, 0x10, P0 ;  /* 0x00000010ff057807 */ /* 0x000fe40000000000 */
[----:B-1----:R-:W-:Y:S01]  /*1ec80*/  IADD3 R2, P3, R0, R86, RZ ;  /* 0x0000005600027210 */ /* 0x002fe20007f7e0ff */
[----:B------:R-:W-:-:S04]  /*1ec90*/  IMAD.MOV.U32 R0, RZ, RZ, 0x1 ;  /* 0x00000001ff007424 */ /* 0x000fc800078e00ff */
[----:B------:R-:W-:-:S05]  /*1eca0*/  IMAD.X R3, R4, 0x1, R89, P3 ;  /* 0x0000000104037824 */ /* 0x000fca00018e0659 */
[----:B------:R1:W-:Y:S02]  /*1ecb0*/  LDGSTS.E.BYPASS.LTC128B.128 [R193+0xa100], [R2.64], !P0 ;  /* 0x0a10000002c17fae */ /* 0x0003e4000c101d48 */
[----:B-1----:R-:W-:Y:S01]  /*1ecc0*/  IMAD.MOV.U32 R3, RZ, RZ, 0x181f ;  /* 0x0000181fff037424 */ /* 0x002fe200078e00ff */
[----:B------:R-:W-:Y:S02]  /*1ecd0*/  MOV R2, 0x1ecf0 ;  /* 0x0001ecf000027802 */ /* 0x000fe40000000f00 */
[----:B------:R-:W-:Y:S05]  /*1ece0*/  CALL.REL.NOINC `($__internal_23_$__cuda_sm70_shflsync_idx_p) ;  /* 0x0000251000007944 */ /* 0x000fea0003c00000 */
[----:B------:R-:W-:Y:S01]  /*1ecf0*/  IMAD.MOV.U32 R4, RZ, RZ, R0 ;  /* 0x000000ffff047224 */ /* 0x000fe200078e0000 */
[----:B------:R-:W-:Y:S01]  /*1ed00*/  MOV R0, 0x1 ;  /* 0x0000000100007802 */ /* 0x000fe20000000f00 */
[----:B------:R-:W-:Y:S01]  /*1ed10*/  IMAD.MOV.U32 R29, RZ, RZ, R12 ;  /* 0x000000ffff1d7224 */ /* 0x000fe200078e000c */
[----:B------:R-:W-:Y:S02]  /*1ed20*/  MOV R3, 0x181f ;  /* 0x0000181f00037802 */ /* 0x000fe40000000f00 */
[----:B------:R-:W-:Y:S02]  /*1ed30*/  MOV R2, 0x1ed50 ;  /* 0x0001ed5000027802 */ /* 0x000fe40000000f00 */
[----:B------:R-:W-:Y:S05]  /*1ed40*/  CALL.REL.NOINC `($__internal_23_$__cuda_sm70_shflsync_idx_p) ;  /* 0x000024b000007944 */ /* 0x000fea0003c00000 */
[----:B------:R-:W-:Y:S05]  /*1ed50*/  BRA `(.L_x_1485) ;  /* 0xffff22e000007947 */ /* 0x000fea000383ffff */
.L_x_1389:
[----:B------:R-:W-:Y:S01]  /*1ed60*/  IMAD.MOV.U32 R29, RZ, RZ, R4 ;  /* 0x000000ffff1d7224 */ /* 0x000fe200078e0004 */
[----:B------:R-:W-:Y:S01]  /*1ed70*/  MOV R0, RZ ;  /* 0x000000ff00007202 */ /* 0x000fe20000000f00 */
[----:B------:R-:W-:Y:S01]  /*1ed80*/  IMAD.MOV.U32 R3, RZ, RZ, 0x1c1f ;  /* 0x00001c1fff037424 */ /* 0x000fe200078e00ff */
[----:B------:R-:W-:-:S02]  /*1ed90*/  MOV R2, 0x1edb0 ;  /* 0x0001edb000027802 */ /* 0x000fc40000000f00 */
[----:B------:R-:W-:Y:S05]  /*1eda0*/  CALL.REL.NOINC `($__internal_23_$__cuda_sm70_shflsync_idx_p) ;  /* 0x0000245000007944 */ /* 0x000fea0003c00000 */
[----:B------:R-:W-:Y:S05]  /*1edb0*/  BRA `(.L_x_1486) ;  /* 0xffff24c000007947 */ /* 0x000fea000383ffff */
.L_x_1390:
[----:B------:R-:W-:Y:S01]  /*1edc0*/  IMAD.MOV.U32 R29, RZ, RZ, R4 ;  /* 0x000000ffff1d7224 */ /* 0x000fe200078e0004 */
[----:B------:R-:W-:Y:S01]  /*1edd0*/  MOV R0, 0x1 ;  /* 0x0000000100007802 */ /* 0x000fe20000000f00 */
[----:B------:R-:W-:Y:S01]  /*1ede0*/  IMAD.MOV.U32 R3, RZ, RZ, 0x1c1f ;  /* 0x00001c1fff037424 */ /* 0x000fe200078e00ff */
[----:B------:R-:W-:-:S02]  /*1edf0*/  MOV R2, 0x1ee10 ;  /* 0x0001ee1000027802 */ /* 0x000fc40000000f00 */
[----:B-1----:R-:W-:Y:S05]  /*1ee00*/  CALL.REL.NOINC `($__internal_23_$__cuda_sm70_shflsync_idx_p) ;  /* 0x000023f000007944 */ /* 0x002fea0003c00000 */
[----:B------:R-:W-:Y:S01]  /*1ee10*/  IMAD.IADD R0, R5, 0x1, R0 ;  /* 0x0000000105007824 */ /* 0x000fe200078e0200 */
[----:B------:R-:W-:-:S04]  /*1ee20*/  FMNMX.FTZ R3, R8, R9, !PT ;  /* 0x0000000908037209 */ /* 0x000fc80007810000 */
[----:B------:R-:W-:Y:S02]  /*1ee30*/  IMNMX R0, R6, R0, PT ;  /* 0x0000000006007217 */ /* 0x000fe40003800200 */
[----:B------:R-:W-:Y:S02]  /*1ee40*/  FMNMX.FTZ R3, R10, R3, !PT ;  /* 0x000000030a037209 */ /* 0x000fe40007810000 */
[C---:B------:R-:W-:Y:S02]  /*1ee50*/  ISETP.GT.AND P0, PT, R0.reuse, RZ, PT ;  /* 0x000000ff0000720c */ /* 0x040fe40003f04270 */
[----:B------:R-:W-:Y:S02]  /*1ee60*/  ISETP.GT.AND P2, PT, R0, 0x1, PT ;  /* 0x000000010000780c */ /* 0x000fe40003f44270 */
[----:B------:R-:W-:Y:S02]  /*1ee70*/  FSEL R6, R70, -INF , P0 ;  /* 0xff80000046067808 */ /* 0x000fe40000000000 */
        /* <DEDUP_REMOVED lines=24> */
[----:B------:R-:W-:-:S02]  /*1f000*/  FMNMX.FTZ R0, R6, R7, !PT ;  /* 0x0000000706007209 */ /* 0x000fc40007810000 */
[----:B------:R-:W-:Y:S02]  /*1f010*/  FMNMX.FTZ R3, R11, R3, !PT ;  /* 0x000000030b037209 */ /* 0x000fe40007810000 */
[----:B------:R-:W-:Y:S02]  /*1f020*/  FMNMX.FTZ R0, R12, R0, !PT ;  /* 0x000000000c007209 */ /* 0x000fe40007810000 */
[----:B------:R-:W-:Y:S02]  /*1f030*/  FMNMX.FTZ R3, R14, R3, !PT ;  /* 0x000000030e037209 */ /* 0x000fe40007810000 */
[----:B------:R-:W-:Y:S02]  /*1f040*/  FMNMX.FTZ R0, R13, R0, !PT ;  /* 0x000000000d007209 */ /* 0x000fe40007810000 */
[----:B------:R-:W-:Y:S02]  /*1f050*/  FMNMX.FTZ R3, R15, R3, !PT ;  /* 0x000000030f037209 */ /* 0x000fe40007810000 */
        /* <DEDUP_REMOVED lines=9> */
[----:B------:R-:W-:Y:S02]  /*1f0f0*/  FSEL R72, R30, -INF , P4 ;  /* 0xff8000001e487808 */ /* 0x000fe40002000000 */
[----:B------:R-:W-:Y:S02]  /*1f100*/  FMNMX.FTZ R2, R74, R0, !PT ;  /* 0x000000004a027209 */ /* 0x000fe40007810000 */
[----:B------:R-:W-:Y:S02]  /*1f110*/  FMNMX.FTZ R0, R81, R3, !PT ;  /* 0x0000000351007209 */ /* 0x000fe40007810000 */
[----:B------:R-:W-:-:S02]  /*1f120*/  FMNMX.FTZ R2, R73, R2, !PT ;  /* 0x0000000249027209 */ /* 0x000fc40007810000 */
[----:B------:R-:W-:Y:S02]  /*1f130*/  FMNMX.FTZ R0, R80, R0, !PT ;  /* 0x0000000050007209 */ /* 0x000fe40007810000 */
[----:B------:R-:W-:Y:S02]  /*1f140*/  FSEL R71, R26, -INF , P3 ;  /* 0xff8000001a477808 */ /* 0x000fe40001800000 */
[----:B------:R-:W-:Y:S02]  /*1f150*/  FMNMX.FTZ R0, R79, R0, !PT ;  /* 0x000000004f007209 */ /* 0x000fe40007810000 */
[----:B------:R-:W-:Y:S02]  /*1f160*/  FMNMX.FTZ R5, R72, R2, !PT ;  /* 0x0000000248057209 */ /* 0x000fe40007810000 */
[----:B------:R-:W-:Y:S02]  /*1f170*/  FMNMX.FTZ R0, R78, R0, !PT ;  /* 0x000000004e007209 */ /* 0x000fe40007810000 */
[----:B------:R-:W-:-:S02]  /*1f180*/  FSEL R70, R25, -INF , P2 ;  /* 0xff80000019467808 */ /* 0x000fc40001000000 */
[----:B------:R-:W-:Y:S02]  /*1f190*/  FMNMX.FTZ R5, R71, R5, !PT ;  /* 0x0000000547057209 */ /* 0x000fe40007810000 */
[----:B------:R-:W-:Y:S02]  /*1f1a0*/  FMNMX.FTZ R0, R77, R0, !PT ;  /* 0x000000004d007209 */ /* 0x000fe40007810000 */
[----:B------:R-:W-:Y:S02]  /*1f1b0*/  FSEL R69, R23, -INF , P1 ;  /* 0xff80000017457808 */ /* 0x000fe40000800000 */
[----:B------:R-:W-:Y:S02]  /*1f1c0*/  FMNMX.FTZ R5, R70, R5, !PT ;  /* 0x0000000546057209 */ /* 0x000fe40007810000 */
[----:B------:R-:W-:Y:S01]  /*1f1d0*/  FMNMX.FTZ R100, R76, R0, !PT ;  /* 0x000000004c647209 */ /* 0x000fe20007810000 */
[----:B------:R-:W-:Y:S01]  /*1f1e0*/  IMAD.MOV.U32 R0, RZ, RZ, 0x2 ;  /* 0x00000002ff007424 */ /* 0x000fe200078e00ff */
[----:B------:R-:W-:-:S02]  /*1f1f0*/  FSEL R68, R22, -INF , P0 ;  /* 0xff80000016447808 */ /* 0x000fc40000000000 */
[----:B------:R-:W-:Y:S01]  /*1f200*/  FMNMX.FTZ R5, R69, R5, !PT ;  /* 0x0000000545057209 */ /* 0x000fe20007810000 */
[----:B------:R-:W-:Y:S01]  /*1f210*/  IMAD.MOV.U32 R4, RZ, RZ, R100 ;  /* 0x000000ffff047224 */ /* 0x000fe200078e0064 */
[----:B------:R-:W-:Y:S02]  /*1f220*/  MOV R2, 0x1f250 ;  /* 0x0001f25000027802 */ /* 0x000fe40000000f00 */
[----:B------:R-:W-:Y:S02]  /*1f230*/  FMNMX.FTZ R5, R68, R5, !PT ;  /* 0x0000000544057209 */ /* 0x000fe40007810000 */
[----:B------:R-:W-:Y:S05]  /*1f240*/  CALL.REL.NOINC `($__internal_22_$__cuda_sm70_shflsync_bfly_p) ;  /* 0x00001f5000007944 */ /* 0x000fea0003c00000 */
[----:B------:R-:W-:Y:S01]  /*1f250*/  FMNMX.FTZ R100, R100, R0, !PT ;  /* 0x0000000064647209 */ /* 0x000fe20007810000 */
[----:B------:R-:W-:Y:S01]  /*1f260*/  IMAD.MOV.U32 R0, RZ, RZ, 0x1 ;  /* 0x00000001ff007424 */ /* 0x000fe200078e00ff */
[----:B------:R-:W-:-:S03]  /*1f270*/  MOV R2, 0x1f2a0 ;  /* 0x0001f2a000027802 */ /* 0x000fc60000000f00 */
[----:B------:R-:W-:Y:S02]  /*1f280*/  IMAD.MOV.U32 R4, RZ, RZ, R100 ;  /* 0x000000ffff047224 */ /* 0x000fe400078e0064 */
[----:B------:R-:W-:Y:S05]  /*1f290*/  CALL.REL.NOINC `($__internal_22_$__cuda_sm70_shflsync_bfly_p) ;  /* 0x00001f0000007944 */ /* 0x000fea0003c00000 */
[----:B------:R-:W-:Y:S01]  /*1f2a0*/  FMNMX.FTZ R100, R100, R0, !PT ;  /* 0x0000000064647209 */ /* 0x000fe20007810000 */
[----:B------:R-:W-:Y:S01]  /*1f2b0*/  IMAD.MOV.U32 R4, RZ, RZ, R5 ;  /* 0x000000ffff047224 */ /* 0x000fe200078e0005 */
[----:B------:R-:W-:Y:S01]  /*1f2c0*/  MOV R2, 0x1f2f0 ;  /* 0x0001f2f000027802 */ /* 0x000fe20000000f00 */
[----:B------:R-:W-:Y:S02]  /*1f2d0*/  IMAD.MOV.U32 R0, RZ, RZ, 0x2 ;  /* 0x00000002ff007424 */ /* 0x000fe400078e00ff */
[----:B------:R-:W-:Y:S05]  /*1f2e0*/  CALL.REL.NOINC `($__internal_22_$__cuda_sm70_shflsync_bfly_p) ;  /* 0x00001eb000007944 */ /* 0x000fea0003c00000 */
[----:B------:R-:W-:Y:S01]  /*1f2f0*/  FMNMX.FTZ R4, R5, R0, !PT ;  /* 0x0000000005047209 */ /* 0x000fe20007810000 */
[----:B------:R-:W-:Y:S01]  /*1f300*/  IMAD.MOV.U32 R0, RZ, RZ, 0x1 ;  /* 0x00000001ff007424 */ /* 0x000fe200078e00ff */
[----:B------:R-:W-:Y:S02]  /*1f310*/  MOV R2, 0x1f330 ;  /* 0x0001f33000027802 */ /* 0x000fe40000000f00 */
[----:B------:R-:W-:Y:S05]  /*1f320*/  CALL.REL.NOINC `($__internal_22_$__cuda_sm70_shflsync_bfly_p) ;  /* 0x00001e7000007944 */ /* 0x000fea0003c00000 */
[----:B------:R-:W-:Y:S01]  /*1f330*/  MOV R5, R0 ;  /* 0x0000000000057202 */ /* 0x000fe20000000f00 */
[----:B------:R-:W-:Y:S05]  /*1f340*/  BRA `(.L_x_1487) ;  /* 0xffff25e000007947 */ /* 0x000fea000383ffff */
.L_x_1394:
[----:B------:R-:W-:Y:S01]  /*1f350*/  MOV R0, RZ ;  /* 0x000000ff00007202 */ /* 0x000fe20000000f00 */
[----:B------:R-:W-:Y:S01]  /*1f360*/  IMAD.MOV.U32 R29, RZ, RZ, R5 ;  /* 0x000000ffff1d7224 */ /* 0x000fe200078e0005 */
[----:B------:R-:W-:Y:S01]  /*1f370*/  MOV R2, 0x1f3a0 ;  /* 0x0001f3a000027802 */ /* 0x000fe20000000f00 */
[----:B------:R-:W-:Y:S02]  /*1f380*/  IMAD.MOV.U32 R3, RZ, RZ, 0x181f ;  /* 0x0000181fff037424 */ /* 0x000fe400078e00ff */
[----:B-1234-:R-:W-:Y:S05]  /*1f390*/  CALL.REL.NOINC `($__internal_23_$__cuda_sm70_shflsync_idx_p) ;  /* 0x00001e6000007944 */ /* 0x01efea0003c00000 */
[----:B------:R-:W-:Y:S01]  /*1f3a0*/  MOV R4, R0 ;  /* 0x0000000000047202 */ /* 0x000fe20000000f00 */
[----:B------:R-:W-:-:S05]  /*1f3b0*/  BRA `(.L_x_1488) ;  /* 0xffff398000007947 */ /* 0x000fca000383ffff */
.L_x_1395:
[----:B------:R-:W-:Y:S01]  /*1f3c0*/  MOV R0, RZ ;  /* 0x000000ff00007202 */ /* 0x000fe20000000f00 */
[----:B------:R-:W-:Y:S01]  /*1f3d0*/  IMAD.MOV.U32 R29, RZ, RZ, R13 ;  /* 0x000000ffff1d7224 */ /* 0x000fe200078e000d */
[----:B------:R-:W-:Y:S01]  /*1f3e0*/  MOV R2, 0x1f410 ;  /* 0x0001f41000027802 */ /* 0x000fe20000000f00 */
[----:B------:R-:W-:Y:S02]  /*1f3f0*/  IMAD.MOV.U32 R3, RZ, RZ, 0x181f ;  /* 0x0000181fff037424 */ /* 0x000fe400078e00ff */
[----:B-1234-:R-:W-:Y:S05]  /*1f400*/  CALL.REL.NOINC `($__internal_23_$__cuda_sm70_shflsync_idx_p) ;  /* 0x00001df000007944 */ /* 0x01efea0003c00000 */
[----:B------:R-:W-:Y:S01]  /*1f410*/  ISETP.GE.AND P2, PT, R202, c[0x0][0x1d4], PT ;  /* 0x00007500ca007a0c */ /* 0x000fe20003f46270 */
[----:B------:R-:W-:Y:S01]  /*1f420*/  IMAD.MOV.U32 R29, RZ, RZ, R5 ;  /* 0x000000ffff1d7224 */ /* 0x000fe200078e0005 */
[C---:B------:R-:W-:Y:S02]  /*1f430*/  IADD3 R2, P0, R0.reuse, R14, RZ ;  /* 0x0000000e00027210 */ /* 0x040fe40007f1e0ff */
[----:B------:R-:W-:Y:S02]  /*1f440*/  ISETP.GE.AND P1, PT, R205, c[0x0][0x1d4], PT ;  /* 0x00007500cd007a0c */ /* 0x000fe40003f26270 */
[----:B------:R-:W-:Y:S01]  /*1f450*/  IADD3 R6, P3, R0, R20, RZ ;  /* 0x0000001400067210 */ /* 0x000fe20007f7e0ff */
[----:B------:R-:W-:Y:S01]  /*1f460*/  IMAD.X R3, R4, 0x1, R15, P0 ;  /* 0x0000000104037824 */ /* 0x000fe200000e060f */
[----:B------:R-:W-:Y:S02]  /*1f470*/  ISETP.GE.AND P0, PT, R206, c[0x0][0x1d4], PT ;  /* 0x00007500ce007a0c */ /* 0x000fe40003f06270 */
[----:B------:R-:W-:Y:S01]  /*1f480*/  SEL R5, RZ, 0x10, P2 ;  /* 0x00000010ff057807 */ /* 0x000fe20001000000 */
[----:B------:R-:W-:Y:S01]  /*1f490*/  IMAD.X R7, R4, 0x1, R21, P3 ;  /* 0x0000000104077824 */ /* 0x000fe200018e0615 */
[----:B------:R-:W-:Y:S01]  /*1f4a0*/  SEL R12, RZ, 0x10, P1 ;  /* 0x00000010ff0c7807 */ /* 0x000fe20000800000 */
        /* <DEDUP_REMOVED lines=8> */
[----:B------:R-:W-:Y:S05]  /*1f530*/  IMAD.X R3, R4, 0x1, R23, P3 ;  /* 0x0000000104037824 */ /* 0x000fea00018e0617 */
[----:B------:R1:W-:Y:S02]  /*1f540*/  LDGSTS.E.BYPASS.LTC128B.128 [R193+0x4100], [R2.64], !P0 ;  /* 0x0410000002c17fae */ /* 0x0003e4000c101d48 */
[----:B-1----:R-:W-:Y:S01]  /*1f550*/  MOV R2, 0x1f580 ;  /* 0x0001f58000027802 */ /* 0x002fe20000000f00 */
[----:B------:R-:W-:Y:S02]  /*1f560*/  IMAD.MOV.U32 R3, RZ, RZ, 0x181f ;  /* 0x0000181fff037424 */ /* 0x000fe400078e00ff */
[----:B------:R-:W-:Y:S05]  /*1f570*/  CALL.REL.NOINC `($__internal_23_$__cuda_sm70_shflsync_idx_p) ;  /* 0x00001c8000007944 */ /* 0x000fea0003c00000 */
[----:B------:R-:W-:Y:S01]  /*1f580*/  MOV R3, 0x181f ;  /* 0x0000181f00037802 */ /* 0x000fe20000000f00 */
[----:B------:R-:W-:Y:S01]  /*1f590*/  IMAD.MOV.U32 R4, RZ, RZ, R0 ;  /* 0x000000ffff047224 */ /* 0x000fe200078e0000 */
[----:B------:R-:W-:Y:S01]  /*1f5a0*/  MOV R0, 0x1 ;  /* 0x0000000100007802 */ /* 0x000fe20000000f00 */
[----:B------:R-:W-:Y:S01]  /*1f5b0*/  IMAD.MOV.U32 R29, RZ, RZ, R13 ;  /* 0x000000ffff1d7224 */ /* 0x000fe200078e000d */
[----:B------:R-:W-:Y:S02]  /*1f5c0*/  MOV R2, 0x1f5e0 ;  /* 0x0001f5e000027802 */ /* 0x000fe40000000f00 */
[----:B------:R-:W-:Y:S05]  /*1f5d0*/  CALL.REL.NOINC `($__internal_23_$__cuda_sm70_shflsync_idx_p) ;  /* 0x00001c2000007944 */ /* 0x000fea0003c00000 */
[----:B------:R-:W-:-:S05]  /*1f5e0*/  BRA `(.L_x_1489) ;  /* 0xffff38a000007947 */ /* 0x000fca000383ffff */
.L_x_1398:
[----:B------:R-:W-:Y:S01]  /*1f5f0*/  MOV R0, RZ ;  /* 0x000000ff00007202 */ /* 0x000fe20000000f00 */
[----:B------:R-:W-:Y:S01]  /*1f600*/  IMAD.MOV.U32 R29, RZ, RZ, R5 ;  /* 0x000000ffff1d7224 */ /* 0x000fe200078e0005 */
[----:B------:R-:W-:Y:S01]  /*1f610*/  MOV R2, 0x1f640 ;  /* 0x0001f64000027802 */ /* 0x000fe20000000f00 */
[----:B------:R-:W-:Y:S02]  /*1f620*/  IMAD.MOV.U32 R3, RZ, RZ, 0x181f ;  /* 0x0000181fff037424 */ /* 0x000fe400078e00ff */
[----:B-1----:R-:W-:Y:S05]  /*1f630*/  CALL.REL.NOINC `($__internal_23_$__cuda_sm70_shflsync_idx_p) ;  /* 0x00001bc000007944 */ /* 0x002fea0003c00000 */
[----:B------:R-:W-:Y:S01]  /*1f640*/  MOV R4, R0 ;  /* 0x0000000000047202 */ /* 0x000fe20000000f00 */
[----:B------:R-:W-:-:S05]  /*1f650*/  BRA `(.L_x_1490) ;  /* 0xffff497000007947 */ /* 0x000fca000383ffff */
.L_x_1399:
[----:B------:R-:W-:Y:S01]  /*1f660*/  MOV R0, RZ ;  /* 0x000000ff00007202 */ /* 0x000fe20000000f00 */
[----:B------:R-:W-:Y:S01]  /*1f670*/  IMAD.MOV.U32 R29, RZ, RZ, R8 ;  /* 0x000000ffff1d7224 */ /* 0x000fe200078e0008 */
[----:B------:R-:W-:Y:S01]  /*1f680*/  MOV R2, 0x1f6b0 ;  /* 0x0001f6b000027802 */ /* 0x000fe20000000f00 */
[----:B------:R-:W-:Y:S02]  /*1f690*/  IMAD.MOV.U32 R3, RZ, RZ, 0x181f ;  /* 0x0000181fff037424 */ /* 0x000fe400078e00ff */
[----:B-123--:R-:W-:Y:S05]  /*1f6a0*/  CALL.REL.NOINC `($__internal_23_$__cuda_sm70_shflsync_idx_p) ;  /* 0x00001b5000007944 */ /* 0x00efea0003c00000 */
        /* <DEDUP_REMOVED lines=30> */
.L_x_1400:
[----:B------:R-:W-:Y:S01]  /*1f890*/  MOV R0, RZ ;  /* 0x000000ff00007202 */ /* 0x000fe20000000f00 */
[----:B------:R-:W-:Y:S01]  /*1f8a0*/  IMAD.MOV.U32 R29, RZ, RZ, R4 ;  /* 0x000000ffff1d7224 */ /* 0x000fe200078e0004 */
[----:B-1----:R-:W-:Y:S01]  /*1f8b0*/  MOV R2, 0x1f8e0 ;  /* 0x0001f8e000027802 */ /* 0x002fe20000000f00 */
[----:B------:R-:W-:Y:S02]  /*1f8c0*/  IMAD.MOV.U32 R3, RZ, RZ, 0x1c1f ;  /* 0x00001c1fff037424 */ /* 0x000fe400078e00ff */
[----:B------:R-:W-:Y:S05]  /*1f8d0*/  CALL.REL.NOINC `($__internal_23_$__cuda_sm70_shflsync_idx_p) ;  /* 0x0000192000007944 */ /* 0x000fea0003c00000 */
[----:B------:R-:W-:-:S05]  /*1f8e0*/  BRA `(.L_x_1492) ;  /* 0xffff4a6000007947 */ /* 0x000fca000383ffff */
.L_x_1401:
[----:B------:R-:W-:Y:S01]  /*1f8f0*/  MOV R0, 0x1 ;  /* 0x0000000100007802 */ /* 0x000fe20000000f00 */
[----:B------:R-:W-:Y:S01]  /*1f900*/  IMAD.MOV.U32 R29, RZ, RZ, R4 ;  /* 0x000000ffff1d7224 */ /* 0x000fe200078e0004 */
[----:B------:R-:W-:Y:S01]  /*1f910*/  MOV R2, 0x1f940 ;  /* 0x0001f94000027802 */ /* 0x000fe20000000f00 */
[----:B------:R-:W-:Y:S02]  /*1f920*/  IMAD.MOV.U32 R3, RZ, RZ, 0x1c1f ;  /* 0x00001c1fff037424 */ /* 0x000fe400078e00ff */
[----:B--2---:R-:W-:Y:S05]  /*1f930*/  CALL.REL.NOINC `($__internal_23_$__cuda_sm70_shflsync_idx_p) ;  /* 0x000018c000007944 */ /* 0x004fea0003c00000 */
[----:B------:R-:W-:Y:S05]  /*1f940*/  IMAD.IADD R0, R5, 0x1, R0 ;  /* 0x0000000105007824 */ /* 0x000fea00078e0200 */
        /* <DEDUP_REMOVED lines=66> */
[----:B------:R-:W-:Y:S05]  /*1fd70*/  CALL.REL.NOINC `($__internal_22_$__cuda_sm70_shflsync_bfly_p) ;  /* 0x0000142000007944 */ /* 0x000fea0003c00000 */
[----:B------:R-:W-:Y:S01]  /*1fd80*/  FMNMX.FTZ R4, R4, R0, !PT ;  /* 0x0000000004047209 */ /* 0x000fe20007810000 */
[----:B------:R-:W-:Y:S01]  /*1fd90*/  IMAD.MOV.U32 R0, RZ, RZ, 0x1 ;  /* 0x00000001ff007424 */ /* 0x000fe200078e00ff */
[----:B------:R-:W-:Y:S02]  /*1fda0*/  MOV R2, 0x1fdc0 ;  /* 0x0001fdc000027802 */ /* 0x000fe40000000f00 */
        /* <DEDUP_REMOVED lines=10> */
[----:B------:R-:W-:-:S05]  /*1fe50*/  BRA `(.L_x_1493) ;  /* 0xffff4ba000007947 */ /* 0x000fca000383ffff */
.L_x_1404:
[----:B------:R-:W-:Y:S01]  /*1fe60*/  MOV R0, RZ ;  /* 0x000000ff00007202 */ /* 0x000fe20000000f00 */
[----:B------:R-:W-:Y:S01]  /*1fe70*/  IMAD.MOV.U32 R29, RZ, RZ, R7 ;  /* 0x000000ffff1d7224 */ /* 0x000fe200078e0007 */
[----:B------:R-:W-:Y:S01]  /*1fe80*/  MOV R2, 0x1feb0 ;  /* 0x0001feb000027802 */ /* 0x000fe20000000f00 */
[----:B------:R-:W-:Y:S02]  /*1fe90*/  IMAD.MOV.U32 R3, RZ, RZ, 0x181f ;  /* 0x0000181fff037424 */ /* 0x000fe400078e00ff */
[----:B-1234-:R-:W-:Y:S05]  /*1fea0*/  CALL.REL.NOINC `($__internal_23_$__cuda_sm70_shflsync_idx_p) ;  /* 0x0000135000007944 */ /* 0x01efea0003c00000 */
[----:B------:R-:W-:-:S05]  /*1feb0*/  BRA `(.L_x_1494) ;  /* 0xffff651000007947 */ /* 0x000fca000383ffff */
.L_x_1407:
[----:B------:R-:W-:Y:S01]  /*1fec0*/  MOV R0, RZ ;  /* 0x000000ff00007202 */ /* 0x000fe20000000f00 */
[----:B------:R-:W-:Y:S01]  /*1fed0*/  IMAD.MOV.U32 R29, RZ, RZ, R5 ;  /* 0x000000ffff1d7224 */ /* 0x000fe200078e0005 */
[----:B------:R-:W-:Y:S01]  /*1fee0*/  MOV R2, 0x1ff10 ;  /* 0x0001ff1000027802 */ /* 0x000fe20000000f00 */
[----:B------:R-:W-:Y:S02]  /*1fef0*/  IMAD.MOV.U32 R3, RZ, RZ, 0x181f ;  /* 0x0000181fff037424 */ /* 0x000fe400078e00ff */
[----:B------:R-:W-:Y:S05]  /*1ff00*/  CALL.REL.NOINC `($__internal_23_$__cuda_sm70_shflsync_idx_p) ;  /* 0x000012f000007944 */ /* 0x000fea0003c00000 */
[----:B------:R-:W-:Y:S01]  /*1ff10*/  MOV R4, R0 ;  /* 0x0000000000047202 */ /* 0x000fe20000000f00 */
[----:B------:R-:W-:-:S05]  /*1ff20*/  BRA `(.L_x_1495) ;  /* 0xffff76b000007947 */ /* 0x000fca000383ffff */
.L_x_1408:
[----:B------:R-:W-:Y:S01]  /*1ff30*/  MOV R0, RZ ;  /* 0x000000ff00007202 */ /* 0x000fe20000000f00 */
[----:B------:R-:W-:Y:S01]  /*1ff40*/  IMAD.MOV.U32 R29, RZ, RZ, R8 ;  /* 0x000000ffff1d7224 */ /* 0x000fe200078e0008 */
[----:B------:R-:W-:Y:S01]  /*1ff50*/  MOV R2, 0x1ff80 ;  /* 0x0001ff8000027802 */ /* 0x000fe20000000f00 */
[----:B------:R-:W-:Y:S02]  /*1ff60*/  IMAD.MOV.U32 R3, RZ, RZ, 0x181f ;  /* 0x0000181fff037424 */ /* 0x000fe400078e00ff */
[----:B-12---:R-:W-:Y:S05]  /*1ff70*/  CALL.REL.NOINC `($__internal_23_$__cuda_sm70_shflsync_idx_p) ;  /* 0x0000128000007944 */ /* 0x006fea0003c00000 */
        /* <DEDUP_REMOVED lines=19> */
[----:B--2---:R-:W-:Y:S05]  /*200b0*/  CALL.REL.NOINC `($__internal_23_$__cuda_sm70_shflsync_idx_p) ;  /* 0x0000114000007944 */ /* 0x004fea0003c00000 */
[----:B------:R-:W-:Y:S01]  /*200c0*/  MOV R3, 0x181f ;  /* 0x0000181f00037802 */ /* 0x000fe20000000f00 */
[----:B------:R-:W-:Y:S01]  /*200d0*/  IMAD.MOV.U32 R4, RZ, RZ, R0 ;  /* 0x000000ffff047224 */ /* 0x000fe200078e0000 */
[----:B------:R-:W-:Y:S01]  /*200e0*/  MOV R0, 0x1 ;  /* 0x0000000100007802 */ /* 0x000fe20000000f00 */
[----:B------:R-:W-:Y:S01]  /*200f0*/  IMAD.MOV.U32 R29, RZ, RZ, R8 ;  /* 0x000000ffff1d7224 */ /* 0x000fe200078e0008 */
[----:B------:R-:W-:Y:S02]  /*20100*/  MOV R2, 0x20120 ;  /* 0x0002012000027802 */ /* 0x000fe40000000f00 */
[----:B------:R-:W-:Y:S05]  /*20110*/  CALL.REL.NOINC `($__internal_23_$__cuda_sm70_shflsync_idx_p) ;  /* 0x000010e000007944 */ /* 0x000fea0003c00000 */
[----:B------:R-:W-:-:S05]  /*20120*/  BRA `(.L_x_1496) ;  /* 0xffff75d000007947 */ /* 0x000fca000383ffff */
.L_x_1409:
[----:B------:R-:W-:Y:S02]  /*20130*/  MOV R0, 0x2 ;  /* 0x0000000200007802 */ /* 0x000fe40000000f00 */
        /* <DEDUP_REMOVED lines=16> */
.L_x_1411:
[----:B------:R-:W-:Y:S01]  /*20240*/  IMAD.MOV.U32 R4, RZ, RZ, R208 ;  /* 0x000000ffff047224 */ /* 0x000fe200078e00d0 */
[----:B------:R-:W-:-:S02]  /*20250*/  MOV R0, 0x2 ;  /* 0x0000000200007802 */ /* 0x000fc40000000f00 */
[----:B------:R-:W-:Y:S02]  /*20260*/  MOV R2, 0x20280 ;  /* 0x0002028000027802 */ /* 0x000fe40000000f00 */
[----:B------:R-:W-:Y:S05]  /*20270*/  CALL.REL.NOINC `($__internal_22_$__cuda_sm70_shflsync_bfly_p) ;  /* 0x00000f2000007944 */ /* 0x000fea0003c00000 */
[----:B------:R-:W-:Y:S05]  /*20280*/  BRA `(.L_x_1498) ;  /* 0xffff8f4000007947 */ /* 0x000fea000383ffff */
.L_x_1412:
[----:B------:R-:W-:Y:S01]  /*20290*/  IMAD.MOV.U32 R4, RZ, RZ, R5 ;  /* 0x000000ffff047224 */ /* 0x000fe200078e0005 */
[----:B------:R-:W-:Y:S02]  /*202a0*/  MOV R0, 0x1 ;  /* 0x0000000100007802 */ /* 0x000fe40000000f00 */
[----:B------:R-:W-:Y:S02]  /*202b0*/  MOV R2, 0x202d0 ;  /* 0x000202d000027802 */ /* 0x000fe40000000f00 */
[----:B-1----:R-:W-:Y:S05]  /*202c0*/  CALL.REL.NOINC `($__internal_22_$__cuda_sm70_shflsync_bfly_p) ;  /* 0x00000ed000007944 */ /* 0x002fea0003c00000 */
[----:B------:R-:W-:Y:S01]  /*202d0*/  FADD.FTZ R5, R5, R0 ;  /* 0x0000000005057221 */ /* 0x000fe20000010000 */
[----:B------:R-:W-:Y:S02]  /*202e0*/  MOV R4, R204 ;  /* 0x000000cc00047202 */ /* 0x000fe40000000f00 */
[----:B------:R-:W-:Y:S02]  /*202f0*/  MOV R0, 0x2 ;  /* 0x0000000200007802 */ /* 0x000fe40000000f00 */
[----:B------:R-:W-:Y:S02]  /*20300*/  MOV R2, 0x20320 ;  /* 0x0002032000027802 */ /* 0x000fe40000000f00 */
[----:B------:R-:W-:Y:S05]  /*20310*/  CALL.REL.NOINC `($__internal_22_$__cuda_sm70_shflsync_bfly_p) ;  /* 0x00000e8000007944 */ /* 0x000fea0003c00000 */
[----:B------:R-:W-:Y:S01]  /*20320*/  FADD.FTZ R4, R204, R0 ;  /* 0x00000000cc047221 */ /* 0x000fe20000010000 */
[----:B------:R-:W-:Y:S02]  /*20330*/  MOV R0, 0x1 ;  /* 0x0000000100007802 */ /* 0x000fe40000000f00 */
[----:B------:R-:W-:-:S02]  /*20340*/  MOV R2, 0x20360 ;  /* 0x0002036000027802 */ /* 0x000fc40000000f00 */
[----:B------:R-:W-:Y:S05]  /*20350*/  CALL.REL.NOINC `($__internal_22_$__cuda_sm70_shflsync_bfly_p) ;  /* 0x00000e4000007944 */ /* 0x000fea0003c00000 */
[----:B------:R-:W-:Y:S01]  /*20360*/  MOV R3, R0 ;  /* 0x0000000000037202 */ /* 0x000fe20000000f00 */
[----:B------:R-:W-:Y:S05]  /*20370*/  BRA `(.L_x_1499) ;  /* 0xffff8ec000007947 */ /* 0x000fea000383ffff */
.L_x_1419:
[----:B-1234-:R-:W-:Y:S01]  /*20380*/  IMAD.MOV.U32 R29, RZ, RZ, R6 ;  /* 0x000000ffff1d7224 */ /* 0x01efe200078e0006 */
[----:B------:R-:W-:Y:S01]  /*20390*/  MOV R0, RZ ;  /* 0x000000ff00007202 */ /* 0x000fe20000000f00 */
[----:B------:R-:W-:Y:S01]  /*203a0*/  IMAD.MOV.U32 R3, RZ, RZ, 0x181f ;  /* 0x0000181fff037424 */ /* 0x000fe200078e00ff */
[----:B------:R-:W-:-:S02]  /*203b0*/  MOV R2, 0x203d0 ;  /* 0x000203d000027802 */ /* 0x000fc40000000f00 */
[----:B------:R-:W-:Y:S05]  /*203c0*/  CALL.REL.NOINC `($__internal_23_$__cuda_sm70_shflsync_idx_p) ;  /* 0x00000e3000007944 */ /* 0x000fea0003c00000 */
[----:B------:R-:W-:Y:S01]  /*203d0*/  MOV R8, R0 ;  /* 0x0000000000087202 */ /* 0x000fe20000000f00 */
[----:B------:R-:W-:Y:S05]  /*203e0*/  BRA `(.L_x_1500) ;  /* 0xffffa66000007947 */ /* 0x000fea000383ffff */
.L_x_1420:
[----:B------:R-:W-:Y:S01]  /*203f0*/  IMAD.MOV.U32 R29, RZ, RZ, R7 ;  /* 0x000000ffff1d7224 */ /* 0x000fe200078e0007 */
[----:B------:R-:W-:Y:S01]  /*20400*/  MOV R0, RZ ;  /* 0x000000ff00007202 */ /* 0x000fe20000000f00 */
[----:B------:R-:W-:Y:S01]  /*20410*/  IMAD.MOV.U32 R3, RZ, RZ, 0x181f ;  /* 0x0000181fff037424 */ /* 0x000fe200078e00ff */
[----:B------:R-:W-:-:S02]  /*20420*/  MOV R2, 0x20440 ;  /* 0x0002044000027802 */ /* 0x000fc40000000f00 */
[----:B-12---:R-:W-:Y:S05]  /*20430*/  CALL.REL.NOINC `($__internal_23_$__cuda_sm70_shflsync_idx_p) ;  /* 0x00000dc000007944 */ /* 0x006fea0003c00000 */
[----:B------:R-:W-:Y:S05]  /*20440*/  BRA `(.L_x_1501) ;  /* 0xffffa62000007947 */ /* 0x000fea000383ffff */
.L_x_1423:
[----:B------:R-:W-:Y:S01]  /*20450*/  IMAD.MOV.U32 R29, RZ, RZ, R6 ;  /* 0x000000ffff1d7224 */ /* 0x000fe200078e0006 */
[----:B----4-:R-:W-:Y:S01]  /*20460*/  MOV R0, 0x1 ;  /* 0x0000000100007802 */ /* 0x010fe20000000f00 */
[----:B--2---:R-:W-:Y:S01]  /*20470*/  IMAD.MOV.U32 R3, RZ, RZ, 0x181f ;  /* 0x0000181fff037424 */ /* 0x004fe200078e00ff */
[----:B------:R-:W-:-:S02]  /*20480*/  MOV R2, 0x204a0 ;  /* 0x000204a000027802 */ /* 0x000fc40000000f00 */
[----:B-1-3--:R-:W-:Y:S05]  /*20490*/  CALL.REL.NOINC `($__internal_23_$__cuda_sm70_shflsync_idx_p) ;  /* 0x00000d6000007944 */ /* 0x00afea0003c00000 */
[----:B------:R-:W-:Y:S01]  /*204a0*/  IMAD.MOV.U32 R8, RZ, RZ, R0 ;  /* 0x000000ffff087224 */ /* 0x000fe200078e0000 */
[----:B------:R-:W-:Y:S01]  /*204b0*/  MOV R0, 0x1 ;  /* 0x0000000100007802 */ /* 0x000fe20000000f00 */
[----:B------:R-:W-:Y:S01]  /*204c0*/  IMAD.MOV.U32 R29, RZ, RZ, R7 ;  /* 0x000000ffff1d7224 */ /* 0x000fe200078e0007 */
[----:B------:R-:W-:-:S02]  /*204d0*/  MOV R3, 0x181f ;  /* 0x0000181f00037802 */ /* 0x000fc40000000f00 */
[----:B------:R-:W-:Y:S02]  /*204e0*/  MOV R2, 0x20500 ;  /* 0x0002050000027802 */ /* 0x000fe40000000f00 */
[----:B------:R-:W-:Y:S05]  /*204f0*/  CALL.REL.NOINC `($__internal_23_$__cuda_sm70_shflsync_idx_p) ;  /* 0x00000d0000007944 */ /* 0x000fea0003c00000 */
[----:B------:R-:W-:Y:S05]  /*20500*/  BRA `(.L_x_1502) ;  /* 0xffffa69000007947 */ /* 0x000fea000383ffff */
.L_x_1426:
[----:B------:R-:W-:Y:S01]  /*20510*/  IMAD.MOV.U32 R29, RZ, RZ, R6 ;  /* 0x000000ffff1d7224 */ /* 0x000fe200078e0006 */
[----:B----4-:R-:W-:Y:S01]  /*20520*/  MOV R0, 0x2 ;  /* 0x0000000200007802 */ /* 0x010fe20000000f00 */
[----:B-1----:R-:W-:Y:S01]  /*20530*/  IMAD.MOV.U32 R3, RZ, RZ, 0x181f ;  /* 0x0000181fff037424 */ /* 0x002fe200078e00ff */
[----:B------:R-:W-:Y:S02]  /*20540*/  MOV R2, 0x20560 ;  /* 0x0002056000027802 */ /* 0x000fe40000000f00 */
[----:B--23--:R-:W-:Y:S05]  /*20550*/  CALL.REL.NOINC `($__internal_23_$__cuda_sm70_shflsync_idx_p) ;  /* 0x00000ca000007944 */ /* 0x00cfea0003c00000 */
[----:B------:R-:W-:Y:S01]  /*20560*/  MOV R8, R0 ;  /* 0x0000000000087202 */ /* 0x000fe20000000f00 */
[----:B------:R-:W-:Y:S05]  /*20570*/  BRA `(.L_x_1503) ;  /* 0xffffa75000007947 */ /* 0x000fea000383ffff */
.L_x_1427:
[----:B------:R-:W-:Y:S01]  /*20580*/  IMAD.MOV.U32 R29, RZ, RZ, R7 ;  /* 0x000000ffff1d7224 */ /* 0x000fe200078e0007 */
[----:B----4-:R-:W-:Y:S01]  /*20590*/  MOV R0, 0x2 ;  /* 0x0000000200007802 */ /* 0x010fe20000000f00 */
[----:B------:R-:W-:Y:S01]  /*205a0*/  IMAD.MOV.U32 R3, RZ, RZ, 0x181f ;  /* 0x0000181fff037424 */ /* 0x000fe200078e00ff */
[----:B------:R-:W-:Y:S02]  /*205b0*/  MOV R2, 0x205d0 ;  /* 0x000205d000027802 */ /* 0x000fe40000000f00 */
[----:B-123--:R-:W-:Y:S05]  /*205c0*/  CALL.REL.NOINC `($__internal_23_$__cuda_sm70_shflsync_idx_p) ;  /* 0x00000c3000007944 */ /* 0x00efea0003c00000 */
[----:B------:R-:W-:Y:S05]  /*205d0*/  BRA `(.L_x_1504) ;  /* 0xffffa71000007947 */ /* 0x000fea000383ffff */
.L_x_1430:
[----:B------:R-:W-:Y:S01]  /*205e0*/  IMAD.MOV.U32 R29, RZ, RZ, R6 ;  /* 0x000000ffff1d7224 */ /* 0x000fe200078e0006 */
[----:B-1----:R-:W-:Y:S01]  /*205f0*/  MOV R0, 0x3 ;  /* 0x0000000300007802 */ /* 0x002fe20000000f00 */
[----:B------:R-:W-:Y:S01]  /*20600*/  IMAD.MOV.U32 R3, RZ, RZ, 0x181f ;  /* 0x0000181fff037424 */ /* 0x000fe200078e00ff */
[----:B------:R-:W-:-:S02]  /*20610*/  MOV R2, 0x20630 ;  /* 0x0002063000027802 */ /* 0x000fc40000000f00 */
[----:B--234-:R-:W-:Y:S05]  /*20620*/  CALL.REL.NOINC `($__internal_23_$__cuda_sm70_shflsync_idx_p) ;  /* 0x00000bd000007944 */ /* 0x01cfea0003c00000 */
[----:B------:R-:W-:Y:S01]  /*20630*/  IMAD.MOV.U32 R6, RZ, RZ, R0 ;  /* 0x000000ffff067224 */ /* 0x000fe200078e0000 */
[----:B------:R-:W-:Y:S01]  /*20640*/  MOV R0, 0x3 ;  /* 0x0000000300007802 */ /* 0x000fe20000000f00 */
[----:B------:R-:W-:Y:S01]  /*20650*/  IMAD.MOV.U32 R29, RZ, RZ, R7 ;  /* 0x000000ffff1d7224 */ /* 0x000fe200078e0007 */
[----:B------:R-:W-:-:S02]  /*20660*/  MOV R3, 0x181f ;  /* 0x0000181f00037802 */ /* 0x000fc40000000f00 */
[----:B------:R-:W-:Y:S02]  /*20670*/  MOV R2, 0x20690 ;  /* 0x0002069000027802 */ /* 0x000fe40000000f00 */
[----:B------:R-:W-:Y:S05]  /*20680*/  CALL.REL.NOINC `($__internal_23_$__cuda_sm70_shflsync_idx_p) ;  /* 0x00000b7000007944 */ /* 0x000fea0003c00000 */
[----:B------:R-:W-:Y:S05]  /*20690*/  BRA `(.L_x_1505) ;  /* 0xffffa79000007947 */ /* 0x000fea000383ffff */
.L_x_1432:
[----:B------:R-:W-:Y:S01]  /*206a0*/  IMAD.MOV.U32 R29, RZ, RZ, R5 ;  /* 0x000000ffff1d7224 */ /* 0x000fe200078e0005 */
[----:B------:R-:W-:Y:S01]  /*206b0*/  MOV R0, RZ ;  /* 0x000000ff00007202 */ /* 0x000fe20000000f00 */
[----:B------:R-:W-:Y:S01]  /*206c0*/  IMAD.MOV.U32 R3, RZ, RZ, 0x1c1f ;  /* 0x00001c1fff037424 */ /* 0x000fe200078e00ff */
[----:B------:R-:W-:Y:S02]  /*206d0*/  MOV R2, 0x206f0 ;  /* 0x000206f000027802 */ /* 0x000fe40000000f00 */
[----:B--2---:R-:W-:Y:S05]  /*206e0*/  CALL.REL.NOINC `($__internal_23_$__cuda_sm70_shflsync_idx_p) ;  /* 0x00000b1000007944 */ /* 0x004fea0003c00000 */
[----:B------:R-:W-:Y:S01]  /*206f0*/  MOV R4, R0 ;  /* 0x0000000000047202 */ /* 0x000fe20000000f00 */
[----:B------:R-:W-:Y:S05]  /*20700*/  BRA `(.L_x_1506) ;  /* 0xffffaa6000007947 */ /* 0x000fea000383ffff */
.L_x_1433:
[----:B------:R-:W-:Y:S01]  /*20710*/  IMAD.MOV.U32 R29, RZ, RZ, R12 ;  /* 0x000000ffff1d7224 */ /* 0x000fe200078e000c */
[----:B------:R-:W-:Y:S01]  /*20720*/  MOV R0, RZ ;  /* 0x000000ff00007202 */ /* 0x000fe20000000f00 */
[----:B------:R-:W-:Y:S01]  /*20730*/  IMAD.MOV.U32 R3, RZ, RZ, 0x1c1f ;  /* 0x00001c1fff037424 */ /* 0x000fe200078e00ff */
[----:B------:R-:W-:Y:S02]  /*20740*/  MOV R2, 0x20760 ;  /* 0x0002076000027802 */ /* 0x000fe40000000f00 */
[----:B-123--:R-:W-:Y:S05]  /*20750*/  CALL.REL.NOINC `($__internal_23_$__cuda_sm70_shflsync_idx_p) ;  /* 0x00000aa000007944 */ /* 0x00efea0003c00000 */
[----:B------:R-:W-:Y:S05]  /*20760*/  BRA `(.L_x_1507) ;  /* 0xffffaa2000007947 */ /* 0x000fea000383ffff */
.L_x_1436:
[----:B------:R-:W-:Y:S01]  /*20770*/  IMAD.MOV.U32 R29, RZ, RZ, R5 ;  /* 0x000000ffff1d7224 */ /* 0x000fe200078e0005 */
[----:B-1----:R-:W-:Y:S01]  /*20780*/  MOV R0, 0x1 ;  /* 0x0000000100007802 */ /* 0x002fe20000000f00 */
[----:B---3--:R-:W-:Y:S01]  /*20790*/  IMAD.MOV.U32 R3, RZ, RZ, 0x1c1f ;  /* 0x00001c1fff037424 */ /* 0x008fe200078e00ff */
[----:B------:R-:W-:-:S02]  /*207a0*/  MOV R2, 0x207c0 ;  /* 0x000207c000027802 */ /* 0x000fc40000000f00 */
[----:B--2-4-:R-:W-:Y:S05]  /*207b0*/  CALL.REL.NOINC `($__internal_23_$__cuda_sm70_shflsync_idx_p) ;  /* 0x00000a4000007944 */ /* 0x014fea0003c00000 */
[----:B------:R-:W-:Y:S01]  /*207c0*/  IMAD.MOV.U32 R4, RZ, RZ, R0 ;  /* 0x000000ffff047224 */ /* 0x000fe200078e0000 */
[----:B------:R-:W-:Y:S01]  /*207d0*/  MOV R0, 0x1 ;  /* 0x0000000100007802 */ /* 0x000fe20000000f00 */
[----:B------:R-:W-:Y:S01]  /*207e0*/  IMAD.MOV.U32 R29, RZ, RZ, R12 ;  /* 0x000000ffff1d7224 */ /* 0x000fe200078e000c */
[----:B------:R-:W-:-:S02]  /*207f0*/  MOV R3, 0x1c1f ;  /* 0x00001c1f00037802 */ /* 0x000fc40000000f00 */
[----:B------:R-:W-:Y:S02]  /*20800*/  MOV R2, 0x20820 ;  /* 0x0002082000027802 */ /* 0x000fe40000000f00 */
[----:B------:R-:W-:Y:S05]  /*20810*/  CALL.REL.NOINC `($__internal_23_$__cuda_sm70_shflsync_idx_p) ;  /* 0x000009e000007944 */ /* 0x000fea0003c00000 */
[----:B------:R-:W-:Y:S05]  /*20820*/  BRA `(.L_x_1508) ;  /* 0xffffb42000007947 */ /* 0x000fea000383ffff */
.L_x_1440:
[----:B------:R-:W-:Y:S01]  /*20830*/  IMAD.MOV.U32 R29, RZ, RZ, R6 ;  /* 0x000000ffff1d7224 */ /* 0x000fe200078e0006 */
[----:B------:R-:W-:Y:S01]  /*20840*/  MOV R0, RZ ;  /* 0x000000ff00007202 */ /* 0x000fe20000000f00 */
[----:B------:R-:W-:Y:S01]  /*20850*/  IMAD.MOV.U32 R3, RZ, RZ, 0x181f ;  /* 0x0000181fff037424 */ /* 0x000fe200078e00ff */
[----:B------:R-:W-:Y:S02]  /*20860*/  MOV R2, 0x20880 ;  /* 0x0002088000027802 */ /* 0x000fe40000000f00 */
[----:B------:R-:W-:Y:S05]  /*20870*/  CALL.REL.NOINC `($__internal_23_$__cuda_sm70_shflsync_idx_p) ;  /* 0x0000098000007944 */ /* 0x000fea0003c00000 */
[----:B------:R-:W-:Y:S01]  /*20880*/  MOV R8, R0 ;  /* 0x0000000000087202 */ /* 0x000fe20000000f00 */
[----:B------:R-:W-:Y:S05]  /*20890*/  BRA `(.L_x_1509) ;  /* 0xffffc66000007947 */ /* 0x000fea000383ffff */
.L_x_1441:
[----:B------:R-:W-:Y:S01]  /*208a0*/  IMAD.MOV.U32 R29, RZ, RZ, R7 ;  /* 0x000000ffff1d7224 */ /* 0x000fe200078e0007 */
[----:B------:R-:W-:Y:S01]  /*208b0*/  MOV R0, RZ ;  /* 0x000000ff00007202 */ /* 0x000fe20000000f00 */
[----:B------:R-:W-:Y:S01]  /*208c0*/  IMAD.MOV.U32 R3, RZ, RZ, 0x181f ;  /* 0x0000181fff037424 */ /* 0x000fe200078e00ff */
[----:B------:R-:W-:Y:S02]  /*208d0*/  MOV R2, 0x208f0 ;  /* 0x000208f000027802 */ /* 0x000fe40000000f00 */
[----:B-12---:R-:W-:Y:S05]  /*208e0*/  CALL.REL.NOINC `($__internal_23_$__cuda_sm70_shflsync_idx_p) ;  /* 0x0000091000007944 */ /* 0x006fea0003c00000 */
[----:B------:R-:W-:Y:S05]  /*208f0*/  BRA `(.L_x_1510) ;  /* 0xffffc62000007947 */ /* 0x000fea000383ffff */
.L_x_1444:
        /* <DEDUP_REMOVED lines=12> */
.L_x_1447:
[----:B------:R-:W-:Y:S01]  /*209c0*/  IMAD.MOV.U32 R29, RZ, RZ, R6 ;  /* 0x000000ffff1d7224 */ /* 0x000fe200078e0006 */
[----:B----4-:R-:W-:Y:S01]  /*209d0*/  MOV R0, 0x2 ;  /* 0x0000000200007802 */ /* 0x010fe20000000f00 */
[----:B-1----:R-:W-:Y:S01]  /*209e0*/  IMAD.MOV.U32 R3, RZ, RZ, 0x181f ;  /* 0x0000181fff037424 */ /* 0x002fe200078e00ff */
[----:B------:R-:W-:Y:S02]  /*209f0*/  MOV R2, 0x20a10 ;  /* 0x00020a1000027802 */ /* 0x000fe40000000f00 */
[----:B--23--:R-:W-:Y:S05]  /*20a00*/  CALL.REL.NOINC `($__internal_23_$__cuda_sm70_shflsync_idx_p) ;  /* 0x000007f000007944 */ /* 0x00cfea0003c00000 */
[----:B------:R-:W-:Y:S01]  /*20a10*/  MOV R8, R0 ;  /* 0x0000000000087202 */ /* 0x000fe20000000f00 */
[----:B------:R-:W-:Y:S05]  /*20a20*/  BRA `(.L_x_1512) ;  /* 0xffffc76000007947 */ /* 0x000fea000383ffff */
.L_x_1448:
[----:B------:R-:W-:Y:S01]  /*20a30*/  IMAD.MOV.U32 R29, RZ, RZ, R7 ;  /* 0x000000ffff1d7224 */ /* 0x000fe200078e0007 */
[----:B----4-:R-:W-:Y:S01]  /*20a40*/  MOV R0, 0x2 ;  /* 0x0000000200007802 */ /* 0x010fe20000000f00 */
[----:B------:R-:W-:Y:S01]  /*20a50*/  IMAD.MOV.U32 R3, RZ, RZ, 0x181f ;  /* 0x0000181fff037424 */ /* 0x000fe200078e00ff */
[----:B------:R-:W-:Y:S02]  /*20a60*/  MOV R2, 0x20a80 ;  /* 0x00020a8000027802 */ /* 0x000fe40000000f00 */
[----:B-123--:R-:W-:Y:S05]  /*20a70*/  CALL.REL.NOINC `($__internal_23_$__cuda_sm70_shflsync_idx_p) ;  /* 0x0000078000007944 */ /* 0x00efea0003c00000 */
[----:B------:R-:W-:Y:S05]  /*20a80*/  BRA `(.L_x_1513) ;  /* 0xffffc72000007947 */ /* 0x000fea000383ffff */
.L_x_1451:
        /* <DEDUP_REMOVED lines=11> */
[----:B------:R-:W-:Y:S01]  /*20b40*/  MOV R7, R0 ;  /* 0x0000000000077202 */ /* 0x000fe20000000f00 */
[----:B------:R-:W-:Y:S05]  /*20b50*/  BRA `(.L_x_1514) ;  /* 0xffffc79000007947 */ /* 0x000fea000383ffff */
.L_x_1453:
[----:B------:R-:W-:Y:S01]  /*20b60*/  IMAD.MOV.U32 R29, RZ, RZ, R28 ;  /* 0x000000ffff1d7224 */ /* 0x000fe200078e001c */
[----:B------:R-:W-:Y:S01]  /*20b70*/  MOV R0, RZ ;  /* 0x000000ff00007202 */ /* 0x000fe20000000f00 */
[----:B------:R-:W-:Y:S01]  /*20b80*/  IMAD.MOV.U32 R3, RZ, RZ, 0x1f ;  /* 0x0000001fff037424 */ /* 0x000fe200078e00ff */
[----:B------:R-:W-:Y:S02]  /*20b90*/  MOV R2, 0x20bb0 ;  /* 0x00020bb000027802 */ /* 0x000fe40000000f00 */
[----:B-12-4-:R-:W-:Y:S05]  /*20ba0*/  CALL.REL.NOINC `($__internal_23_$__cuda_sm70_shflsync_idx_p) ;  /* 0x0000065000007944 */ /* 0x016fea0003c00000 */
[----:B------:R-:W-:Y:S01]  /*20bb0*/  MOV R9, R0 ;  /* 0x0000000000097202 */ /* 0x000fe20000000f00 */
[----:B------:R-:W-:Y:S05]  /*20bc0*/  BRA `(.L_x_1515) ;  /* 0xffffc8f000007947 */ /* 0x000fea000383ffff */
.L_x_1454:
[----:B------:R-:W-:Y:S01]  /*20bd0*/  IMAD.MOV.U32 R29, RZ, RZ, R28 ;  /* 0x000000ffff1d7224 */ /* 0x000fe200078e001c */
[----:B------:R-:W-:Y:S01]  /*20be0*/  MOV R0, 0x1 ;  /* 0x0000000100007802 */ /* 0x000fe20000000f00 */
[----:B------:R-:W-:Y:S01]  /*20bf0*/  IMAD.MOV.U32 R3, RZ, RZ, 0x1f ;  /* 0x0000001fff037424 */ /* 0x000fe200078e00ff */
[----:B------:R-:W-:Y:S02]  /*20c00*/  MOV R2, 0x20c20 ;  /* 0x00020c2000027802 */ /* 0x000fe40000000f00 */
[----:B-1234-:R-:W-:Y:S05]  /*20c10*/  CALL.REL.NOINC `($__internal_23_$__cuda_sm70_shflsync_idx_p) ;  /* 0x000005e000007944 */ /* 0x01efea0003c00000 */
[----:B------:R-:W-:Y:S01]  /*20c20*/  MOV R6, R0 ;  /* 0x0000000000067202 */ /* 0x000fe20000000f00 */
[----:B------:R-:W-:Y:S05]  /*20c30*/  BRA `(.L_x_1516) ;  /* 0xffffc8a000007947 */ /* 0x000fea000383ffff */
.L_x_1455:
[----:B------:R-:W-:Y:S02]  /*20c40*/  MOV R3, 0x1 ;  /* 0x0000000100037802 */ /* 0x000fe40000000f00 */
[----:B------:R-:W-:-:S02]  /*20c50*/  MOV R2, 0x20c70 ;  /* 0x00020c7000027802 */ /* 0x000fc40000000f00 */
[----:B---3--:R-:W-:Y:S05]  /*20c60*/  CALL.REL.NOINC `($__internal_24_$__cuda_sm70_shflsync_up_p) ;  /* 0x000005e000007944 */ /* 0x008fea0003c00000 */
[----:B------:R-:W-:Y:S05]  /*20c70*/  BRA `(.L_x_1517) ;  /* 0xffffc98000007947 */ /* 0x000fea000383ffff */
.L_x_1456:
[----:B------:R-:W-:Y:S02]  /*20c80*/  MOV R3, 0x2 ;  /* 0x0000000200037802 */ /* 0x000fe40000000f00 */
[----:B------:R-:W-:-:S02]  /*20c90*/  MOV R2, 0x20cb0 ;  /* 0x00020cb000027802 */ /* 0x000fc40000000f00 */
[----:B---3--:R-:W-:Y:S05]  /*20ca0*/  CALL.REL.NOINC `($__internal_24_$__cuda_sm70_shflsync_up_p) ;  /* 0x000005a000007944 */ /* 0x008fea0003c00000 */
        /* <DEDUP_REMOVED lines=23> */
.L_x_1460:
[----:B------:R-:W-:Y:S02]  /*20e20*/  MOV R3, 0x1 ;  /* 0x0000000100037802 */ /* 0x000fe40000000f00 */
[----:B------:R-:W-:-:S02]  /*20e30*/  MOV R2, 0x20e50 ;  /* 0x00020e5000027802 */ /* 0x000fc40000000f00 */
[----:B---3--:R-:W-:Y:S05]  /*20e40*/  CALL.REL.NOINC `($__internal_24_$__cuda_sm70_shflsync_up_p) ;  /* 0x0000040000007944 */ /* 0x008fea0003c00000 */
[----:B------:R-:W-:Y:S01]  /*20e50*/  MOV R2, R4 ;  /* 0x0000000400027202 */ /* 0x000fe20000000f00 */
[----:B------:R-:W-:Y:S05]  /*20e60*/  BRA `(.L_x_1519) ;  /* 0xffffc9f000007947 */ /* 0x000fea000383ffff */
.L_x_1461:
        /* <DEDUP_REMOVED lines=26> */
.L_x_1463:
[----:B------:R-:W-:Y:S02]  /*21010*/  SEL R0, RZ, 0x1, P0 ;  /* 0x00000001ff007807 */ /* 0x000fe40000000000 */
[----:B------:R-:W-:-:S02]  /*21020*/  MOV R2, 0x21040 ;  /* 0x0002104000027802 */ /* 0x000fc40000000f00 */
[----:B-1-3--:R-:W-:Y:S05]  /*21030*/  CALL.REL.NOINC `($__internal_25_$__cuda_sm70_votesync_ballot) ;  /* 0x0000027000007944 */ /* 0x00afea0003c00000 */
[----:B------:R-:W-:Y:S01]  /*21040*/  MOV R10, R0 ;  /* 0x00000000000a7202 */ /* 0x000fe20000000f00 */
[----:B------:R-:W-:Y:S05]  /*21050*/  BRA `(.L_x_1521) ;  /* 0xffffc99000007947 */ /* 0x000fea000383ffff */
.L_x_1464:
[----:B------:R-:W-:Y:S01]  /*21060*/  IMAD.MOV.U32 R29, RZ, RZ, R7 ;  /* 0x000000ffff1d7224 */ /* 0x000fe200078e0007 */
[----:B------:R-:W-:Y:S01]  /*21070*/  MOV R0, R6 ;  /* 0x0000000600007202 */ /* 0x000fe20000000f00 */
[----:B------:R-:W-:Y:S01]  /*21080*/  IMAD.MOV.U32 R3, RZ, RZ, 0x1f ;  /* 0x0000001fff037424 */ /* 0x000fe200078e00ff */
[----:B------:R-:W-:-:S02]  /*21090*/  MOV R2, 0x210b0 ;  /* 0x000210b000027802 */ /* 0x000fc40000000f00 */
[----:B-1-3--:R-:W-:Y:S05]  /*210a0*/  CALL.REL.NOINC `($__internal_23_$__cuda_sm70_shflsync_idx_p) ;  /* 0x0000015000007944 */ /* 0x00afea0003c00000 */
[----:B------:R-:W-:Y:S01]  /*210b0*/  IMAD.MOV.U32 R7, RZ, RZ, R0 ;  /* 0x000000ffff077224 */ /* 0x000fe200078e0000 */
[----:B------:R-:W-:Y:S01]  /*210c0*/  MOV R0, R6 ;  /* 0x0000000600007202 */ /* 0x000fe20000000f00 */
[----:B------:R-:W-:Y:S01]  /*210d0*/  IMAD.MOV.U32 R29, RZ, RZ, R8 ;  /* 0x000000ffff1d7224 */ /* 0x000fe200078e0008 */
[----:B------:R-:W-:-:S02]  /*210e0*/  MOV R3, 0x1f ;  /* 0x0000001f00037802 */ /* 0x000fc40000000f00 */
[----:B------:R-:W-:Y:S02]  /*210f0*/  MOV R2, 0x21110 ;  /* 0x0002111000027802 */ /* 0x000fe40000000f00 */
[----:B------:R-:W-:Y:S05]  /*21100*/  CALL.REL.NOINC `($__internal_23_$__cuda_sm70_shflsync_idx_p) ;  /* 0x000000f000007944 */ /* 0x000fea0003c00000 */
[----:B------:R-:W-:Y:S01]  /*21110*/  MOV R5, R0 ;  /* 0x0000000000057202 */ /* 0x000fe20000000f00 */
[----:B------:R-:W-:Y:S05]  /*21120*/  BRA `(.L_x_1522) ;  /* 0xffffc91000007947 */ /* 0x000fea000383ffff */
.L_x_1467:
[----:B------:R-:W-:Y:S01]  /*21130*/  IMAD.MOV.U32 R29, RZ, RZ, R4 ;  /* 0x000000ffff1d7224 */ /* 0x000fe200078e0004 */
[----:B------:R-:W-:Y:S01]  /*21140*/  MOV R0, R6 ;  /* 0x0000000600007202 */ /* 0x000fe20000000f00 */
[----:B------:R-:W-:Y:S01]  /*21150*/  IMAD.MOV.U32 R3, RZ, RZ, 0x1f ;  /* 0x0000001fff037424 */ /* 0x000fe200078e00ff */
[----:B------:R-:W-:Y:S02]  /*21160*/  MOV R2, 0x21180 ;  /* 0x0002118000027802 */ /* 0x000fe40000000f00 */
[----:B-1-34-:R-:W-:Y:S05]  /*21170*/  CALL.REL.NOINC `($__internal_23_$__cuda_sm70_shflsync_idx_p) ;  /* 0x0000008000007944 */ /* 0x01afea0003c00000 */
[----:B------:R-:W-:Y:S01]  /*21180*/  MOV R12, R0 ;  /* 0x00000000000c7202 */ /* 0x000fe20000000f00 */
[----:B------:R-:W-:Y:S05]  /*21190*/  BRA `(.L_x_1466) ;  /* 0xffffc90000007947 */ /* 0x000fea000383ffff */
        .weak           $__internal_22_$__cuda_sm70_shflsync_bfly_p
        .type           $__internal_22_$__cuda_sm70_shflsync_bfly_p,@function
        .size           $__internal_22_$__cuda_sm70_shflsync_bfly_p,($__internal_23_$__cuda_sm70_shflsync_idx_p - $__internal_22_$__cuda_sm70_shflsync_bfly_p)
$__internal_22_$__cuda_sm70_shflsync_bfly_p:
[----:B------:R-:W-:Y:S02]  /*211a0*/  MOV R150, 0xffffffff ;  /* 0xffffffff00967802 */ /* 0x000fe40000000f00 */
[----:B------:R-:W-:Y:S02]  /*211b0*/  MOV R3, 0x1f ;  /* 0x0000001f00037802 */ /* 0x000fe40000000f00 */
[----:B------:R-:W-:Y:S04]  /*211c0*/  WARPSYNC R150 ;  /* 0x0000009600007348 */ /* 0x000fe80003800000 */
[----:B------:R1:W2:Y:S02]  /*211d0*/  SHFL.BFLY PT, R0, R4, R0, R3 ;  /* 0x0c00000004007389 */ /* 0x0002a400000e0003 */
[----:B-1----:R-:W-:-:S04]  /*211e0*/  MOV R3, 0x0 ;  /* 0x0000000000037802 */ /* 0x002fc80000000f00 */
[----:B--2---:R-:W-:Y:S05]  /*211f0*/  RET.REL.NODEC R2 `(_ZN7cutlass13device_kernelIN5flash19enable_sm80_to_sm89INS1_16FlashAttnFwdSm80INS1_25CollectiveMainloopFwdSm80ILi8ELi1ELb0EN4cute5tupleIJNS5_1CILi128EEENS7_ILi64EEENS7_ILi192EEEEEELi192ENS_10bfloat16_tEfNS_4arch4Sm80ELb1ELb0ELb1ELb1ELb1ELb1ELb1ELb1EEENS1_21CollectiveEpilogueFwdINS6_IJS8_SA_S9_EEENS6_IJNS7_ILi1EEESI_SI_EEESC_SE_Li256ELb1ELb1ELb1ELb0EEENS1_36VarlenDynamicPersistentTileSchedulerILi128ELi64ELi256ELi256ELb1ELb1ELb0ELb1ELb1ELb1EEEEEEEEEvNT_6ParamsE) ;  /* 0xfffdee0002007950 */ /* 0x004fea0003c3ffff */
        .weak           $__internal_23_$__cuda_sm70_shflsync_idx_p
        .type           $__internal_23_$__cuda_sm70_shflsync_idx_p,@function
        .size           $__internal_23_$__cuda_sm70_shflsync_idx_p,($__internal_24_$__cuda_sm70_shflsync_up_p - $__internal_23_$__cuda_sm70_shflsync_idx_p)
$__internal_23_$__cuda_sm70_shflsync_idx_p:
[----:B------:R-:W-:-:S04]  /*21200*/  MOV R198, 0xffffffff ;  /* 0xffffffff00c67802 */ /* 0x000fc80000000f00 */
[----:B------:R-:W-:Y:S04]  /*21210*/  WARPSYNC R198 ;  /* 0x000000c600007348 */ /* 0x000fe80003800000 */
[----:B------:R1:W2:Y:S02]  /*21220*/  SHFL.IDX PT, R0, R29, R0, R3 ;  /* 0x000000001d007389 */ /* 0x0002a400000e0003 */
[----:B-1----:R-:W-:-:S04]  /*21230*/  MOV R3, 0x0 ;  /* 0x0000000000037802 */ /* 0x002fc80000000f00 */
[----:B--2---:R-:W-:Y:S05]  /*21240*/  RET.REL.NODEC R2 `(_ZN7cutlass13device_kernelIN5flash19enable_sm80_to_sm89INS1_16FlashAttnFwdSm80INS1_25CollectiveMainloopFwdSm80ILi8ELi1ELb0EN4cute5tupleIJNS5_1CILi128EEENS7_ILi64EEENS7_ILi192EEEEEELi192ENS_10bfloat16_tEfNS_4arch4Sm80ELb1ELb0ELb1ELb1ELb1ELb1ELb1ELb1EEENS1_21CollectiveEpilogueFwdINS6_IJS8_SA_S9_EEENS6_IJNS7_ILi1EEESI_SI_EEESC_SE_Li256ELb1ELb1ELb1ELb0EEENS1_36VarlenDynamicPersistentTileSchedulerILi128ELi64ELi256ELi256ELb1ELb1ELb0ELb1ELb1ELb1EEEEEEEEEvNT_6ParamsE) ;  /* 0xfffdedb002007950 */ /* 0x004fea0003c3ffff */
        .weak           $__internal_24_$__cuda_sm70_shflsync_up_p
        .type           $__internal_24_$__cuda_sm70_shflsync_up_p,@function
        .size           $__internal_24_$__cuda_sm70_shflsync_up_p,($__internal_25_$__cuda_sm70_votesync_ballot - $__internal_24_$__cuda_sm70_shflsync_up_p)
$__internal_24_$__cuda_sm70_shflsync_up_p:
[----:B------:R-:W-:Y:S02]  /*21250*/  MOV R4, RZ ;  /* 0x000000ff00047202 */ /* 0x000fe40000000f00 */
[----:B------:R-:W-:-:S04]  /*21260*/  MOV R10, 0xffffffff ;  /* 0xffffffff000a7802 */ /* 0x000fc80000000f00 */
[----:B------:R-:W-:Y:S04]  /*21270*/  WARPSYNC R10 ;  /* 0x0000000a00007348 */ /* 0x000fe80003800000 */
[----:B------:R1:W2:Y:S02]  /*21280*/  SHFL.UP PT, R4, R0, R3, R4 ;  /* 0x0400000300047389 */ /* 0x0002a400000e0004 */
[----:B-1----:R-:W-:-:S04]  /*21290*/  MOV R3, 0x0 ;  /* 0x0000000000037802 */ /* 0x002fc80000000f00 */
[----:B--2---:R-:W-:Y:S05]  /*212a0*/  RET.REL.NODEC R2 `(_ZN7cutlass13device_kernelIN5flash19enable_sm80_to_sm89INS1_16FlashAttnFwdSm80INS1_25CollectiveMainloopFwdSm80ILi8ELi1ELb0EN4cute5tupleIJNS5_1CILi128EEENS7_ILi64EEENS7_ILi192EEEEEELi192ENS_10bfloat16_tEfNS_4arch4Sm80ELb1ELb0ELb1ELb1ELb1ELb1ELb1ELb1EEENS1_21CollectiveEpilogueFwdINS6_IJS8_SA_S9_EEENS6_IJNS7_ILi1EEESI_SI_EEESC_SE_Li256ELb1ELb1ELb1ELb0EEENS1_36VarlenDynamicPersistentTileSchedulerILi128ELi64ELi256ELi256ELb1ELb1ELb0ELb1ELb1ELb1EEEEEEEEEvNT_6ParamsE) ;  /* 0xfffded5002007950 */ /* 0x004fea0003c3ffff */
        .weak           $__internal_25_$__cuda_sm70_votesync_ballot
        .type           $__internal_25_$__cuda_sm70_votesync_ballot,@function
        .size           $__internal_25_$__cuda_sm70_votesync_ballot,(.L_x_3136 - $__internal_25_$__cuda_sm70_votesync_ballot)
$__internal_25_$__cuda_sm70_votesync_ballot:
[----:B------:R-:W-:Y:S01]  /*212b0*/  ISETP.NE.U32.AND P0, PT, R0, 0x1, PT ;  /* 0x000000010000780c */ /* 0x000fe20003f05070 */
[----:B------:R-:W-:-:S04]  /*212c0*/  IMAD.MOV.U32 R3, RZ, RZ, -0x1 ;  /* 0xffffffffff037424 */ /* 0x000fc800078e00ff */
[----:B------:R-:W-:Y:S08]  /*212d0*/  WARPSYNC R3 ;  /* 0x0000000300007348 */ /* 0x000ff00003800000 */
[----:B------:R-:W-:-:S04]  /*212e0*/  VOTE.ANY R0, PT, !P0 ;  /* 0x0000000000007806 */ /* 0x000fc800040e0100 */
[----:B------:R-:W-:Y:S01]  /*212f0*/  LOP3.LUT R0, R0, R3, RZ, 0xc0, !PT ;  /* 0x0000000300007212 */ /* 0x000fe200078ec0ff */
[----:B------:R-:W-:-:S04]  /*21300*/  IMAD.MOV.U32 R3, RZ, RZ, 0x0 ;  /* 0x00000000ff037424 */ /* 0x000fc800078e00ff */
[----:B------:R-:W-:Y:S05]  /*21310*/  RET.REL.NODEC R2 `(_ZN7cutlass13device_kernelIN5flash19enable_sm80_to_sm89INS1_16FlashAttnFwdSm80INS1_25CollectiveMainloopFwdSm80ILi8ELi1ELb0EN4cute5tupleIJNS5_1CILi128EEENS7_ILi64EEENS7_ILi192EEEEEELi192ENS_10bfloat16_tEfNS_4arch4Sm80ELb1ELb0ELb1ELb1ELb1ELb1ELb1ELb1EEENS1_21CollectiveEpilogueFwdINS6_IJS8_SA_S9_EEENS6_IJNS7_ILi1EEESI_SI_EEESC_SE_Li256ELb1ELb1ELb1ELb0EEENS1_36VarlenDynamicPersistentTileSchedulerILi128ELi64ELi256ELi256ELb1ELb1ELb0ELb1ELb1ELb1EEEEEEEEEvNT_6ParamsE) ;  /* 0xfffdece002007950 */ /* 0x000fea0003c3ffff */
.L_x_1523:
        /* <DEDUP_REMOVED lines=14> */
.L_x_3136:


//--------------------- .text._ZN7cutlass13device_kernelIN5flash19enable_sm80_to_sm89INS1_16FlashAttnFwdSm80INS1_25CollectiveMainloopFwdSm80ILi8ELi2ELb0EN4cute5tupleIJNS5_1CILi128EEENS7_ILi64EEENS7_ILi192EEEEEELi192ENS_10bfloat16_tEfNS_4arch4Sm80ELb0ELb0ELb1ELb0ELb1ELb0ELb1ELb1EEENS1_21CollectiveEpilogueFwdINS6_IJS8_SA_S9_EEENS6_IJNS7_ILi1EEESI_SI_EEESC_SE_Li256ELb0ELb1ELb1ELb0EEENS1_19SingleTileSchedulerILb0ELb1ELb1ELi128EEEEEEEEEvNT_6ParamsE --------------------------
	.section	.text._ZN7cutlass13device_kernelIN5flash19enable_sm80_to_sm89INS1_16FlashAttnFwdSm80INS1_25CollectiveMainloopFwdSm80ILi8ELi2ELb0EN4cute5tupleIJNS5_1CILi128EEENS7_ILi64EEENS7_ILi192EEEEEELi192ENS_10bfloat16_tEfNS_4arch4Sm80ELb0ELb0ELb1ELb0ELb1ELb0ELb1ELb1EEENS1_21CollectiveEpilogueFwdINS6_IJS8_SA_S9_EEENS6_IJNS7_ILi1EEESI_SI_EEESC_SE_Li256ELb0ELb1ELb1ELb0EEENS1_19SingleTileSchedulerILb0ELb1ELb1ELi128EEEEEEEEEvNT_6ParamsE,"ax",@progbits
	.sectioninfo	@"SHI_REGISTERS=242"
	.align	128
.text._ZN7cutlass13device_kernelIN5flash19enable_sm80_to_sm89INS1_16FlashAttnFwdSm80INS1_25CollectiveMainloopFwdSm80ILi8ELi2ELb0EN4cute5tupleIJNS5_1CILi128EEENS7_ILi64EEENS7_ILi192EEEEEELi192ENS_10bfloat16_tEfNS_4arch4Sm80ELb0ELb0ELb1ELb0ELb1ELb0ELb1ELb1EEENS1_21CollectiveEpilogueFwdINS6_IJS8_SA_S9_EEENS6_IJNS7_ILi1EEESI_SI_EEESC_SE_Li256ELb0ELb1ELb1ELb0EEENS1_19SingleTileSchedulerILb0ELb1ELb1ELi128EEEEEEEEEvNT_6ParamsE:
        .type           _ZN7cutlass13device_kernelIN5flash19enable_sm80_to_sm89INS1_16FlashAttnFwdSm80INS1_25CollectiveMainloopFwdSm80ILi8ELi2ELb0EN4cute5tupleIJNS5_1CILi128EEENS7_ILi64EEENS7_ILi192EEEEEELi192ENS_10bfloat16_tEfNS_4arch4Sm80ELb0ELb0ELb1ELb0ELb1ELb0ELb1ELb1EEENS1_21CollectiveEpilogueFwdINS6_IJS8_SA_S9_EEENS6_IJNS7_ILi1EEESI_SI_EEESC_SE_Li256ELb0ELb1ELb1ELb0EEENS1_19SingleTileSchedulerILb0ELb1ELb1ELi128EEEEEEEEEvNT_6ParamsE,@function
        .size           _ZN7cutlass13device_kernelIN5flash19enable_sm80_to_sm89INS1_16FlashAttnFwdSm80INS1_25CollectiveMainloopFwdSm80ILi8ELi2ELb0EN4cute5tupleIJNS5_1CILi128EEENS7_ILi64EEENS7_ILi192EEEEEELi192ENS_10bfloat16_tEfNS_4arch4Sm80ELb0ELb0ELb1ELb0ELb1ELb0ELb1ELb1EEENS1_21CollectiveEpilogueFwdINS6_IJS8_SA_S9_EEENS6_IJNS7_ILi1EEESI_SI_EEESC_SE_Li256ELb0ELb1ELb1ELb0EEENS1_19SingleTileSchedulerILb0ELb1ELb1ELi128EEEEEEEEEvNT_6ParamsE,(.L_x_3141 - _ZN7cutlass13device_kernelIN5flash19enable_sm80_to_sm89INS1_16FlashAttnFwdSm80INS1_25CollectiveMainloopFwdSm80ILi8ELi2ELb0EN4cute5tupleIJNS5_1CILi128EEENS7_ILi64EEENS7_ILi192EEEEEELi192ENS_10bfloat16_tEfNS_4arch4Sm80ELb0ELb0ELb1ELb0ELb1ELb0ELb1ELb1EEENS1_21CollectiveEpilogueFwdINS6_IJS8_SA_S9_EEENS6_IJNS7_ILi1EEESI_SI_EEESC_SE_Li256ELb0ELb1ELb1ELb0EEENS1_19SingleTileSchedulerILb0ELb1ELb1ELi128EEEEEEEEEvNT_6ParamsE)
        .other          _ZN7cutlass13device_kernelIN5flash19enable_sm80_to_sm89INS1_16FlashAttnFwdSm80INS1_25CollectiveMainloopFwdSm80ILi8ELi2ELb0EN4cute5tupleIJNS5_1CILi128EEENS7_ILi64EEENS7_ILi192EEEEEELi192ENS_10bfloat16_tEfNS_4arch4Sm80ELb0ELb0ELb1ELb0ELb1ELb0ELb1ELb1EEENS1_21CollectiveEpilogueFwdINS6_IJS8_SA_S9_EEENS6_IJNS7_ILi1EEESI_SI_EEESC_SE_Li256ELb0ELb1ELb1ELb0EEENS1_19SingleTileSchedulerILb0ELb1ELb1ELi128EEEEEEEEEvNT_6ParamsE,@"STO_CUDA_ENTRY STV_DEFAULT"
_ZN7cutlass13device_kernelIN5flash19enable_sm80_to_sm89INS1_16FlashAttnFwdSm80INS1_25CollectiveMainloopFwdSm80ILi8ELi2ELb0EN4cute5tupleIJNS5_1CILi128EEENS7_ILi64EEENS7_ILi192EEEEEELi192ENS_10bfloat16_tEfNS_4arch4Sm80ELb0ELb0ELb1ELb0ELb1ELb0ELb1ELb1EEENS1_21CollectiveEpilogueFwdINS6_IJS8_SA_S9_EEENS6_IJNS7_ILi1EEESI_SI_EEESC_SE_Li256ELb0ELb1ELb1ELb0EEENS1_19SingleTileSchedulerILb0ELb1ELb1ELi128EEEEEEEEEvNT_6ParamsE:
[----:B------:R-:W-:Y:S02]  /*0000*/  MOV R1, c[0x0][0x28] ;  /* 0x00000a0000017a02 */ /* 0x000fe40000000f00 */
[----:B------:R-:W1:Y:S04]  /*0010*/  S2R R6, SR_TID.X ;  /* 0x0000000000067919 */ /* 0x000e680000002100 */
[----:B------:R-:W2:Y:S04]  /*0020*/  S2R R3, SR_CTAID.Y ;  /* 0x0000000000037919 */ /* 0x000ea80000002600 */
[----:B------:R-:W3:Y:S01]  /*0030*/  S2R R0, SR_CTAID.Z ;  /* 0x0000000000007919 */ /* 0x000ee20000002700 */
[----:B-1----:R-:W-:-:S06]  /*0040*/  SHF.R.U32.HI R2, RZ, 0x5, R6 ;  /* 0x00000005ff027819 */ /* 0x002fcc0000011606 */
[----:B------:R-:W1:Y:S02]  /*0050*/  SHFL.IDX PT, R2, R2, RZ, 0x1f ;  /* 0x00001fff02027589 */ /* 0x000e6400000e0000 */
[----:B-1----:R-:W-:-:S13]  /*0060*/  ISETP.NE.AND P0, PT, R2, RZ, PT ;  /* 0x000000ff0200720c */ /* 0x002fda0003f05270 */
[----:B------:R-:W-:Y:S05]  /*0070*/  @!P0 BRA `(.L_x_1524) ;  /* 0x0000007000008947 */ /* 0x000fea0003800000 */
[----:B--23--:R-:W-:Y:S01]  /*0080*/  IMAD.MOV.U32 R2, RZ, RZ, c[0x0][0x550] ;  /* 0x00015400ff027624 */ /* 0x00cfe200078e00ff */
[----:B------:R-:W-:-:S04]  /*0090*/  MOV R204, R3 ;  /* 0x0000000300cc7202 */ /* 0x000fc80000000f00 */
[----:B------:R-:W-:-:S13]  /*00a0*/  ISETP.NE.AND P0, PT, R2, 0x1, PT ;  /* 0x000000010200780c */ /* 0x000fda0003f05270 */
[----:B------:R-:W-:Y:S05]  /*00b0*/  @!P0 BRA `(.L_x_1525) ;  /* 0x0000008000008947 */ /* 0x000fea0003800000 */
[----:B------:R-:W-:-:S05]  /*00c0*/  IMAD.HI.U32 R204, R3, c[0x0][0x554], RZ ;  /* 0x0001550003cc7a27 */ /* 0x000fca00078e00ff */
[----:B------:R-:W-:Y:S01]  /*00d0*/  SHF.R.U32.HI R204, RZ, c[0x0][0x558], R204 ;  /* 0x00015600ffcc7a19 */ /* 0x000fe200000116cc */
[----:B------:R-:W-:Y:S05]  /*00e0*/  BRA `(.L_x_1525) ;  /* 0x0000005000007947 */ /* 0x000fea0003800000 */
.L_x_1524:
[----:B--23--:R-:W-:Y:S01]  /*00f0*/  IMAD.MOV.U32 R2, RZ, RZ, c[0x0][0x550] ;  /* 0x00015400ff027624 */ /* 0x00cfe200078e00ff */
[----:B------:R-:W-:-:S04]  /*0100*/  MOV R204, R3 ;  /* 0x0000000300cc7202 */ /* 0x000fc80000000f00 */
[----:B------:R-:W-:-:S13]  /*0110*/  ISETP.NE.AND P0, PT, R2, 0x1, PT ;  /* 0x000000010200780c */ /* 0x000fda0003f05270 */
[----:B------:R-:W-:-:S05]  /*0120*/  @P0 IMAD.HI.U32 R2, R3, c[0x0][0x554], RZ ;  /* 0x0001550003020a27 */ /* 0x000fca00078e00ff */
[----:B------:R-:W-:Y:S02]  /*0130*/  @P0 SHF.R.U32.HI R204, RZ, c[0x0][0x558], R2 ;  /* 0x00015600ffcc0a19 */ /* 0x000fe40000011602 */
.L_x_1525:
[----:B------:R-:W-:Y:S02]  /*0140*/  ISETP.GE.AND P0, PT, R0, RZ, PT ;  /* 0x000000ff0000720c */ /* 0x000fe40003f06270 */
[----:B------:R-:W-:-:S05]  /*0150*/  IADD3 R2, -R204, RZ, RZ ;  /* 0x000000ffcc027210 */ /* 0x000fca0007ffe1ff */
[----:B------:R-:W-:-:S06]  /*0160*/  IMAD R5, R2, c[0x0][0x550], R3 ;  /* 0x0001540002057a24 */ /* 0x000fcc00078e0203 */
[----:B------:R-:W-:Y:S05]  /*0170*/  @!P0 EXIT ;  /* 0x000000000000894d */ /* 0x000fea0003800000 */
[----:B------:R-:W-:Y:S01]  /*0180*/  ISETP.NE.U32.AND P0, PT, RZ, c[0x0][0x370], PT ;  /* 0x0000dc00ff007a0c */ /* 0x000fe20003f05070 */
[----:B------:R-:W-:Y:S01]  /*0190*/  IMAD.MOV.U32 R203, RZ, RZ, RZ ;  /* 0x000000ffffcb7224 */ /* 0x000fe200078e00ff */
[----:B------:R-:W-:Y:S02]  /*01a0*/  ULDC.64 UR6, c[0x0][0x118] ;  /* 0x0000460000067ab9 */ /* 0x000fe40000000a00 */
[----:B------:R-:W-:-:S13]  /*01b0*/  ISETP.NE.AND.EX P0, PT, RZ, c[0x0][0x374], PT, P0 ;  /* 0x0000dd00ff007a0c */ /* 0x000fda0003f05300 */
[----:B------:R-:W-:-:S04]  /*01c0*/  @P0 IMAD.MOV.U32 R3, RZ, RZ, 0x4 ;  /* 0x00000004ff030424 */ /* 0x000fc800078e00ff */
[----:B------:R-:W-:-:S04]  /*01d0*/  @P0 IMAD.WIDE R8, R0, R3, c[0x0][0x370] ;  /* 0x0000dc0000080625 */ /* 0x000fc800078e0203 */
[----:B------:R-:W-:Y:S01]  /*01e0*/  IMAD.MOV.U32 R3, RZ, RZ, c[0x0][0x2ac] ;  /* 0x0000ab00ff037624 */ /* 0x000fe200078e00ff */
[----:B------:R1:W5:Y:S01]  /*01f0*/  @P0 LDG.E R203, [R8.64] ;  /* 0x0000000608cb0981 */ /* 0x000362000c1e1900 */
[----:B------:R-:W-:Y:S02]  /*0200*/  IMAD.MOV.U32 R7, RZ, RZ, RZ ;  /* 0x000000ffff077224 */ /* 0x000fe400078e00ff */
[----:B------:R-:W-:-:S05]  /*0210*/  IMAD R3, R3, c[0x0][0x1d0], RZ ;  /* 0x0000740003037a24 */ /* 0x000fca00078e02ff */
[C---:B------:R-:W-:Y:S02]  /*0220*/  ISETP.GE.AND P0, PT, R3.reuse, 0x1, PT ;  /* 0x000000010300780c */ /* 0x040fe40003f06270 */
[----:B------:R-:W-:-:S04]  /*0230*/  IADD3 R2, R3, 0x3f, RZ ;  /* 0x0000003f03027810 */ /* 0x000fc80007ffe0ff */
[----:B------:R-:W-:-:S04]  /*0240*/  SHF.R.S32.HI R147, RZ, 0x1f, R2 ;  /* 0x0000001fff937819 */ /* 0x000fc80000011402 */
[----:B------:R-:W-:-:S04]  /*0250*/  LEA.HI R147, R147, R2, RZ, 0x6 ;  /* 0x0000000293937211 */ /* 0x000fc800078f30ff */
[----:B------:R-:W-:Y:S01]  /*0260*/  SHF.R.S32.HI R147, RZ, 0x6, R147 ;  /* 0x00000006ff937819 */ /* 0x000fe20000011493 */
[----:B------:R-:W-:Y:S05]  /*0270*/  @!P0 BRA `(.L_x_1526) ;  /* 0x000001c000008947 */ /* 0x000fea0003800000 */
[----:B-1----:R-:W-:-:S04]  /*0280*/  SHF.R.U32.HI R8, RZ, 0x10, R5 ;  /* 0x00000010ff087819 */ /* 0x002fc80000011605 */
[----:B------:R-:W-:-:S04]  /*0290*/  ISETP.NE.AND P0, PT, R8, RZ, PT ;  /* 0x000000ff0800720c */ /* 0x000fc80003f05270 */
[----:B------:R-:W-:-:S04]  /*02a0*/  SEL R8, R8, c[0x0][0x338], P0 ;  /* 0x0000ce0008087a07 */ /* 0x000fc80000000000 */
[-C--:B------:R-:W-:Y:S02]  /*02b0*/  IABS R9, R8.reuse ;  /* 0x0000000800097213 */ /* 0x080fe40000000000 */
[----:B------:R-:W-:Y:S02]  /*02c0*/  IADD3 R11, R147, -0x1, R8 ;  /* 0xffffffff930b7810 */ /* 0x000fe40007ffe008 */
[----:B------:R-:W1:Y:S01]  /*02d0*/  I2F.RP R10, R9 ;  /* 0x00000009000a7306 */ /* 0x000e620000209400 */
[----:B------:R-:W-:-:S05]  /*02e0*/  IABS R2, R8 ;  /* 0x0000000800027213 */ /* 0x000fca0000000000 */
[----:B------:R-:W-:Y:S02]  /*02f0*/  IMAD.MOV R2, RZ, RZ, -R2 ;  /* 0x000000ffff027224 */ /* 0x000fe400078e0a02 */
[----:B-1----:R-:W1:Y:S02]  /*0300*/  MUFU.RCP R12, R10 ;  /* 0x0000000a000c7308 */ /* 0x002e640000001000 */
[----:B-1----:R-:W-:-:S06]  /*0310*/  IADD3 R12, R12, 0xffffffe, RZ ;  /* 0x0ffffffe0c0c7810 */ /* 0x002fcc0007ffe0ff */
[----:B------:R-:W1:Y:S02]  /*0320*/  F2I.FTZ.U32.TRUNC.NTZ R13, R12 ;  /* 0x0000000c000d7305 */ /* 0x000e64000021f000 */
[--C-:B-1----:R-:W-:Y:S02]  /*0330*/  IMAD.MOV R4, RZ, RZ, -R13.reuse ;  /* 0x000000ffff047224 */ /* 0x102fe400078e0a0d */
[----:B------:R-:W-:Y:S02]  /*0340*/  IMAD.MOV.U32 R12, RZ, RZ, RZ ;  /* 0x000000ffff0c7224 */ /* 0x000fe400078e00ff */
[----:B------:R-:W-:Y:S01]  /*0350*/  IMAD R7, R4, R9, RZ ;  /* 0x0000000904077224 */ /* 0x000fe200078e02ff */
[----:B------:R-:W-:Y:S02]  /*0360*/  IABS R4, R11 ;  /* 0x0000000b00047213 */ /* 0x000fe40000000000 */
[----:B------:R-:W-:Y:S01]  /*0370*/  LOP3.LUT R11, R11, R8, RZ, 0x3c, !PT ;  /* 0x000000080b0b7212 */ /* 0x000fe200078e3cff */
[----:B------:R-:W-:-:S03]  /*0380*/  IMAD.HI.U32 R7, R13, R7, R12 ;  /* 0x000000070d077227 */ /* 0x000fc600078e000c */
[----:B------:R-:W-:-:S03]  /*0390*/  ISETP.GE.AND P1, PT, R11, RZ, PT ;  /* 0x000000ff0b00720c */ /* 0x000fc60003f26270 */
        /* <DEDUP_REMOVED lines=10> */
.L_x_1526:
[----:B------:R-:W-:Y:S01]  /*0440*/  LOP3.LUT R196, R5, 0xffff, RZ, 0xc0, !PT ;  /* 0x0000ffff05c47812 */ /* 0x000fe200078ec0ff */
[----:B------:R-:W-:Y:S01]  /*0450*/  IMAD.MOV.U32 R5, RZ, RZ, RZ ;  /* 0x000000ffff057224 */ /* 0x000fe200078e00ff */
[----:B------:R-:W-:Y:S01]  /*0460*/  PLOP3.LUT P2, PT, PT, PT, PT, 0x80, 0x0 ;  /* 0x000000000000781c */ /* 0x000fe20003f4f070 */
[----:B------:R-:W-:Y:S01]  /*0470*/  CS2R R96, SRZ ;  /* 0x0000000000607805 */ /* 0x000fe2000001ff00 */
[----:B------:R-:W-:Y:S01]  /*0480*/  CS2R R94, SRZ ;  /* 0x00000000005e7805 */ /* 0x000fe2000001ff00 */
[----:B------:R-:W-:Y:S01]  /*0490*/  IMAD R196, R196, R7, RZ ;  /* 0x00000007c4c47224 */ /* 0x000fe200078e02ff */
[----:B------:R-:W-:Y:S01]  /*04a0*/  CS2R R92, SRZ ;  /* 0x00000000005c7805 */ /* 0x000fe2000001ff00 */
        /* <DEDUP_REMOVED lines=8> */
[----:B------:R-:W-:Y:S01]  /*0530*/  IMAD.MOV.U32 R2, RZ, RZ, RZ ;  /* 0x000000ffff027224 */ /* 0x000fe200078e00ff */
        /* <DEDUP_REMOVED lines=43> */
[----:B------:R-:W-:-:S04]  /*07f0*/  @P2 IMAD.MOV.U32 R5, RZ, RZ, 0x4 ;  /* 0x00000004ff052424 */ /* 0x000fc800078e00ff */
[----:B------:R-:W-:-:S06]  /*0800*/  @P2 IMAD.WIDE R210, R0, R5, c[0x0][0x340] ;  /* 0x0000d00000d22625 */ /* 0x000fcc00078e0205 */
[----:B------:R2:W5:Y:S01]  /*0810*/  @P2 LDG.E R210, [R210.64] ;  /* 0x00000006d2d22981 */ /* 0x000562000c1e1900 */
[----:B------:R-:W-:Y:S01]  /*0820*/  SHF.R.S32.HI R11, RZ, 0x1f, R6 ;  /* 0x0000001fff0b7819 */ /* 0x000fe20000011406 */
[----:B------:R-:W-:Y:S01]  /*0830*/  IMAD.MOV.U32 R2, RZ, RZ, c[0x0][0x2c4] ;  /* 0x0000b100ff027624 */ /* 0x000fe200078e00ff */
[----:B------:R-:W-:Y:S01]  /*0840*/  SHF.R.S32.HI R7, RZ, 0x1f, R204 ;  /* 0x0000001fff077819 */ /* 0x000fe200000114cc */
[----:B-1----:R-:W1:Y:S01]  /*0850*/  S2R R9, SR_CTAID.X ;  /* 0x0000000000097919 */ /* 0x002e620000002500 */
[-C--:B------:R-:W-:Y:S01]  /*0860*/  LEA.HI R4, R11, R6.reuse, RZ, 0x3 ;  /* 0x000000060b047211 */ /* 0x080fe200078f18ff */
[----:B------:R-:W-:Y:S01]  /*0870*/  IMAD.WIDE.U32 R14, R204, c[0x0][0x1b8], RZ ;  /* 0x00006e00cc0e7a25 */ /* 0x000fe200078e00ff */
[----:B------:R-:W-:Y:S01]  /*0880*/  ISETP.NE.AND P0, PT, R2, 0x1, PT ;  /* 0x000000010200780c */ /* 0x000fe20003f05270 */
[----:B------:R-:W-:Y:S01]  /*0890*/  ULDC UR5, c[0x0][0x2c4] ;  /* 0x0000b10000057ab9 */ /* 0x000fe20000000800 */
[----:B------:R-:W-:Y:S01]  /*08a0*/  LOP3.LUT R5, R4, 0xfffffff8, RZ, 0xc0, !PT ;  /* 0xfffffff804057812 */ /* 0x000fe200078ec0ff */
[----:B------:R-:W-:Y:S01]  /*08b0*/  IMAD R7, R7, c[0x0][0x1b8], RZ ;  /* 0x00006e0007077a24 */ /* 0x000fe200078e02ff */
[----:B------:R-:W-:Y:S01]  /*08c0*/  SHF.R.S32.HI R4, RZ, 0x3, R4 ;  /* 0x00000003ff047819 */ /* 0x000fe20000011404 */
[----:B------:R-:W-:Y:S01]  /*08d0*/  ULDC UR4, c[0x0][0x168] ;  /* 0x00005a0000047ab9 */ /* 0x000fe20000000800 */
[----:B------:R-:W-:Y:S01]  /*08e0*/  LEA.HI R18, R11, R6, RZ, 0x6 ;  /* 0x000000060b127211 */ /* 0x000fe200078f30ff */
[----:B------:R-:W-:Y:S01]  /*08f0*/  IMAD.IADD R8, R6, 0x1, -R5 ;  /* 0x0000000106087824 */ /* 0x000fe200078e0a05 */
[----:B------:R-:W-:Y:S01]  /*0900*/  SHF.R.S32.HI R5, RZ, 0x1f, R0 ;  /* 0x0000001fff057819 */ /* 0x000fe20000011400 */
[----:B------:R-:W-:Y:S01]  /*0910*/  IMAD R7, R204, c[0x0][0x1bc], R7 ;  /* 0x00006f00cc077a24 */ /* 0x000fe200078e0207 */
[----:B------:R-:W-:Y:S01]  /*0920*/  UIMAD UR4, UR5, UR4, URZ ;  /* 0x00000004050472a4 */ /* 0x000fe2000f8e023f */
[----:B------:R-:W-:Y:S01]  /*0930*/  IMAD R202, R8, 0x20, R4 ;  /* 0x0000002008ca7824 */ /* 0x000fe200078e0204 */
[----:B------:R-:W-:Y:S01]  /*0940*/  BSSY B0, `(.L_x_1528) ;  /* 0x0000041000007945 */ /* 0x000fe20003800000 */
[----:B------:R-:W-:-:S02]  /*0950*/  IMAD.IADD R15, R15, 0x1, R7 ;  /* 0x000000010f0f7824 */ /* 0x000fc400078e0207 */
[----:B------:R-:W-:Y:S02]  /*0960*/  IMAD R5, R5, c[0x0][0x1c0], RZ ;  /* 0x0000700005057a24 */ /* 0x000fe400078e02ff */
[----:B------:R-:W-:-:S04]  /*0970*/  IMAD.WIDE.U32 R14, R0, c[0x0][0x1c0], R14 ;  /* 0x00007000000e7a25 */ /* 0x000fc800078e000e */
[C---:B-1----:R-:W-:Y:S01]  /*0980*/  IMAD R13, R9.reuse, 0x80, R202 ;  /* 0x00000080090d7824 */ /* 0x042fe200078e02ca */
[----:B------:R-:W-:Y:S01]  /*0990*/  LEA R9, R9, R4, 0x7 ;  /* 0x0000000409097211 */ /* 0x000fe200078e38ff */
[----:B------:R-:W-:Y:S02]  /*09a0*/  IMAD R5, R0, c[0x0][0x1c4], R5 ;  /* 0x0000710000057a24 */ /* 0x000fe400078e0205 */
[----:B------:R-:W-:Y:S01]  /*09b0*/  @P0 IMAD.HI.U32 R2, R13, c[0x0][0x2c8], RZ ;  /* 0x0000b2000d020a27 */ /* 0x000fe200078e00ff */
[----:B------:R-:W-:-:S03]  /*09c0*/  ISETP.GE.AND P1, PT, R9, UR4, PT ;  /* 0x0000000409007c0c */ /* 0x000fc6000bf26270 */
[----:B------:R-:W-:Y:S01]  /*09d0*/  IMAD.MOV.U32 R10, RZ, RZ, R13 ;  /* 0x000000ffff0a7224 */ /* 0x000fe200078e000d */
[----:B------:R-:W-:Y:S01]  /*09e0*/  @P0 SHF.R.U32.HI R10, RZ, c[0x0][0x2cc], R2 ;  /* 0x0000b300ff0a0a19 */ /* 0x000fe20000011602 */
[----:B------:R-:W-:Y:S02]  /*09f0*/  IMAD.IADD R15, R15, 0x1, R5 ;  /* 0x000000010f0f7824 */ /* 0x000fe400078e0205 */
[----:B------:R-:W-:Y:S01]  /*0a00*/  IMAD.SHL.U32 R16, R4, 0x40, RZ ;  /* 0x0000004004107824 */ /* 0x000fe200078e00ff */
[--C-:B------:R-:W-:Y:S01]  /*0a10*/  SHF.R.S32.HI R7, RZ, 0x1f, R10.reuse ;  /* 0x0000001fff077819 */ /* 0x100fe2000001140a */
[----:B------:R-:W-:Y:S02]  /*0a20*/  IMAD.MOV R2, RZ, RZ, -R10 ;  /* 0x000000ffff027224 */ /* 0x000fe400078e0a0a */
[----:B------:R-:W-:Y:S01]  /*0a30*/  IMAD.WIDE.U32 R14, R10, c[0x0][0x1b0], R14 ;  /* 0x00006c000a0e7a25 */ /* 0x000fe200078e000e */
[----:B------:R-:W-:-:S03]  /*0a40*/  LOP3.LUT R16, R16, 0x1c0, RZ, 0xc0, !PT ;  /* 0x000001c010107812 */ /* 0x000fc600078ec0ff */
[----:B------:R-:W-:Y:S02]  /*0a50*/  IMAD R7, R7, c[0x0][0x1b0], RZ ;  /* 0x00006c0007077a24 */ /* 0x000fe400078e02ff */
[----:B------:R-:W-:Y:S02]  /*0a60*/  IMAD R2, R2, c[0x0][0x2c4], R13 ;  /* 0x0000b10002027a24 */ /* 0x000fe400078e020d */
[----:B------:R-:W-:Y:S01]  /*0a70*/  IMAD R7, R10, c[0x0][0x1b4], R7 ;  /* 0x00006d000a077a24 */ /* 0x000fe200078e0207 */
[----:B------:R-:W-:Y:S01]  /*0a80*/  LEA.HI R10, R11, R6, RZ, 0x4 ;  /* 0x000000060b0a7211 */ /* 0x000fe200078f20ff */
[----:B------:R-:W-:Y:S01]  /*0a90*/  IMAD.SHL.U32 R149, R8, 0x8, RZ ;  /* 0x0000000808957824 */ /* 0x000fe200078e00ff */
[----:B------:R-:W-:Y:S01]  /*0aa0*/  SHF.R.S32.HI R5, RZ, 0x1f, R2 ;  /* 0x0000001fff057819 */ /* 0x000fe20000011402 */
[----:B------:R-:W-:Y:S01]  /*0ab0*/  IMAD.SHL.U32 R18, R18, 0x8, RZ ;  /* 0x0000000812127824 */ /* 0x000fe200078e00ff */
[----:B------:R-:W-:Y:S02]  /*0ac0*/  IADD3 R15, R15, R7, RZ ;  /* 0x000000070f0f7210 */ /* 0x000fe40007ffe0ff */
[----:B------:R-:W-:Y:S01]  /*0ad0*/  LOP3.LUT R201, R16, 0x38, R149, 0xf8, !PT ;  /* 0x0000003810c97812 */ /* 0x000fe200078ef895 */
[----:B------:R-:W-:Y:S01]  /*0ae0*/  IMAD R5, R5, c[0x0][0x1a8], RZ ;  /* 0x00006a0005057a24 */ /* 0x000fe200078e02ff */
[----:B------:R-:W-:Y:S01]  /*0af0*/  ISETP.GE.AND P5, PT, R149, c[0x0][0x198], PT ;  /* 0x0000660095007a0c */ /* 0x000fe20003fa6270 */
[----:B------:R-:W-:-:S04]  /*0b00*/  IMAD.WIDE.U32 R12, R2, c[0x0][0x1a8], R14 ;  /* 0x00006a00020c7a25 */ /* 0x000fc800078e000e */
[----:B------:R-:W-:Y:S01]  /*0b10*/  IMAD R5, R2, c[0x0][0x1ac], R5 ;  /* 0x00006b0002057a24 */ /* 0x000fe200078e0205 */
[----:B------:R-:W-:-:S03]  /*0b20*/  LEA R14, P0, R12, c[0x0][0x160], 0x1 ;  /* 0x000058000c0e7a11 */ /* 0x000fc600078008ff */
[----:B------:R-:W-:Y:S01]  /*0b30*/  IMAD.IADD R5, R13, 0x1, R5 ;  /* 0x000000010d057824 */ /* 0x000fe200078e0205 */
[----:B------:R-:W-:-:S04]  /*0b40*/  IADD3 R13, R149, 0x40, RZ ;  /* 0x00000040950d7810 */ /* 0x000fc80007ffe0ff */
[----:B------:R-:W-:Y:S02]  /*0b50*/  LEA.HI.X R2, R12, c[0x0][0x164], R5, 0x1, P0 ;  /* 0x000059000c027a11 */ /* 0x000fe400000f0c05 */
[----:B------:R-:W-:Y:S02]  /*0b60*/  LOP3.LUT R5, R10, 0xfffffff0, RZ, 0xc0, !PT ;  /* 0xfffffff00a057812 */ /* 0x000fe400078ec0ff */
[----:B------:R-:W-:Y:S01]  /*0b70*/  SHF.R.U32.HI R12, RZ, 0x3, R16 ;  /* 0x00000003ff0c7819 */ /* 0x000fe20000011610 */
[----:B------:R2:W1:Y:S01]  /*0b80*/  SHFL.IDX PT, R17, R2, RZ, 0x181f ;  /* 0x00181fff02117589 */ /* 0x00046200000e0000 */
[----:B------:R-:W-:Y:S01]  /*0b90*/  LOP3.LUT P0, RZ, R8, 0x2, RZ, 0xc0, !PT ;  /* 0x0000000208ff7812 */ /* 0x000fe2000780c0ff */
[----:B------:R-:W-:Y:S01]  /*0ba0*/  IMAD.IADD R20, R6, 0x1, -R5 ;  /* 0x0000000106147824 */ /* 0x000fe200078e0a05 */
[----:B------:R-:W-:Y:S01]  /*0bb0*/  LOP3.LUT R201, R201, R12, RZ, 0x3c, !PT ;  /* 0x0000000cc9c97212 */ /* 0x000fe200078e3cff */
[----:B------:R2:W3:Y:S01]  /*0bc0*/  SHFL.IDX PT, R16, R14, RZ, 0x181f ;  /* 0x00181fff0e107589 */ /* 0x0004e200000e0000 */
[----:B------:R-:W-:-:S02]  /*0bd0*/  IADD3 R12, R149, 0x80, RZ ;  /* 0x00000080950c7810 */ /* 0x000fc40007ffe0ff */
[----:B------:R-:W-:Y:S02]  /*0be0*/  SHF.R.S32.HI R7, RZ, 0x1f, R20 ;  /* 0x0000001fff077819 */ /* 0x000fe40000011414 */
[----:B------:R-:W-:Y:S02]  /*0bf0*/  ISETP.GE.AND P4, PT, R13, c[0x0][0x198], PT ;  /* 0x000066000d007a0c */ /* 0x000fe40003f86270 */
[----:B------:R-:W-:Y:S02]  /*0c00*/  LEA.HI R7, R7, R20, RZ, 0x3 ;  /* 0x0000001407077211 */ /* 0x000fe400078f18ff */
[----:B------:R-:W-:Y:S02]  /*0c10*/  ISETP.GE.AND P3, PT, R12, c[0x0][0x198], PT ;  /* 0x000066000c007a0c */ /* 0x000fe40003f66270 */
[----:B------:R-:W-:Y:S02]  /*0c20*/  LOP3.LUT R5, R7, 0xfffffff8, RZ, 0xc0, !PT ;  /* 0xfffffff807057812 */ /* 0x000fe400078ec0ff */
[----:B------:R-:W-:-:S03]  /*0c30*/  LOP3.LUT R201, R201, 0xfffffe00, R18, 0xf8, !PT ;  /* 0xfffffe00c9c97812 */ /* 0x000fc600078ef812 */
[----:B------:R-:W-:Y:S02]  /*0c40*/  IMAD.IADD R5, R20, 0x1, -R5 ;  /* 0x0000000114057824 */ /* 0x000fe400078e0a05 */
[----:B------:R-:W-:Y:S01]  /*0c50*/  @!P2 IMAD.MOV.U32 R210, RZ, RZ, R0 ;  /* 0x000000ffffd2a224 */ /* 0x000fe200078e0000 */
        /* <DEDUP_REMOVED lines=15> */
.L_x_1529:
[----:B-123--:R-:W-:Y:S05]  /*0d50*/  BSYNC B0 ;  /* 0x0000000000007941 */ /* 0x00efea0003800000 */
.L_x_1528:
        /* <DEDUP_REMOVED lines=20> */
.L_x_1531:
[----:B------:R-:W-:Y:S05]  /*0ea0*/  BSYNC B0 ;  /* 0x0000000000007941 */ /* 0x000fea0003800000 */
.L_x_1530:
[----:B------:R-:W-:Y:S01]  /*0eb0*/  IADD3 R0, R9, 0x40, RZ ;  /* 0x0000004009007810 */ /* 0x000fe20007ffe0ff */
[----:B--2---:R2:W4:Y:S01]  /*0ec0*/  SHFL.IDX PT, R19, R2, 0x2, 0x181f ;  /* 0x00581f0002137f89 */ /* 0x00452200000e0000 */
        /* <DEDUP_REMOVED lines=18> */
.L_x_1533:
[----:B------:R-:W-:Y:S05]  /*0ff0*/  BSYNC B0 ;  /* 0x0000000000007941 */ /* 0x000fea0003800000 */
.L_x_1532:
[----:B------:R-:W-:Y:S01]  /*1000*/  IMAD.MOV.U32 R197, RZ, RZ, c[0x0][0x2b8] ;  /* 0x0000ae00ffc57624 */ /* 0x000fe200078e00ff */
[----:B------:R-:W-:Y:S01]  /*1010*/  IADD3 R0, R147, -0x1, RZ ;  /* 0xffffffff93007810 */ /* 0x000fe20007ffe0ff */
[----:B---3--:R3:W-:Y:S01]  /*1020*/  SHFL.IDX PT, R22, R14, 0x3, 0x181f ;  /* 0x00781f000e167f89 */ /* 0x0087e200000e0000 */
[----:B------:R-:W-:Y:S01]  /*1030*/  IADD3 R9, R9, 0x60, RZ ;  /* 0x0000006009097810 */ /* 0x000fe20007ffe0ff */
[----:B------:R-:W-:Y:S01]  /*1040*/  IMAD.MOV.U32 R199, RZ, RZ, RZ ;  /* 0x000000ffffc77224 */ /* 0x000fe200078e00ff */
[----:B------:R-:W-:Y:S01]  /*1050*/  ISETP.NE.AND P6, PT, R197, 0x1, PT ;  /* 0x00000001c500780c */ /* 0x000fe20003fc5270 */
[----:B------:R1:W2:Y:S01]  /*1060*/  SHFL.IDX PT, R23, R2, 0x3, 0x181f ;  /* 0x00781f0002177f89 */ /* 0x0002a200000e0000 */
[----:B------:R-:W-:Y:S01]  /*1070*/  IMAD R200, R0, 0x40, R202 ;  /* 0x0000004000c87824 */ /* 0x000fe200078e02ca */
[----:B------:R-:W-:Y:S01]  /*1080*/  ISETP.GE.AND P1, PT, R9, UR4, PT ;  /* 0x0000000409007c0c */ /* 0x000fe2000bf26270 */
[----:B------:R-:W-:Y:S01]  /*1090*/  IMAD.SHL.U32 R9, R201, 0x2, RZ ;  /* 0x00000002c9097824 */ /* 0x000fe200078e00ff */
[----:B------:R-:W-:-:S02]  /*10a0*/  SHF.R.S32.HI R134, RZ, 0x1f, R13 ;  /* 0x0000001fff867819 */ /* 0x000fc4000001140d */
[C---:B------:R-:W-:Y:S01]  /*10b0*/  ISETP.GE.AND P2, PT, R200.reuse, R3, PT ;  /* 0x00000003c800720c */ /* 0x040fe20003f46270 */
[----:B-----5:R-:W-:Y:S01]  /*10c0*/  IMAD.IADD R200, R200, 0x1, R203 ;  /* 0x00000001c8c87824 */ /* 0x020fe200078e02cb */
[----:B------:R-:W-:Y:S02]  /*10d0*/  SHF.R.S32.HI R15, RZ, 0x1f, R12 ;  /* 0x0000001fff0f7819 */ /* 0x000fe4000001140c */
[----:B------:R-:W-:Y:S02]  /*10e0*/  LEA.HI R134, R134, R13, RZ, 0x3 ;  /* 0x0000000d86867211 */ /* 0x000fe400078f18ff */
[----:B------:R-:W-:Y:S02]  /*10f0*/  SHF.R.S32.HI R195, RZ, 0x1f, R210 ;  /* 0x0000001fffc37819 */ /* 0x000fe400000114d2 */
[----:B------:R-:W-:Y:S02]  /*1100*/  LOP3.LUT R134, R134, 0xfffffff8, RZ, 0xc0, !PT ;  /* 0xfffffff886867812 */ /* 0x000fe400078ec0ff */
[----:B------:R-:W-:Y:S01]  /*1110*/  ISETP.GT.OR P2, PT, R202, 0x3f, P2 ;  /* 0x0000003fca00780c */ /* 0x000fe20001744670 */
[----:B------:R-:W-:-:S02]  /*1120*/  IMAD R195, R195, c[0x0][0x2b0], RZ ;  /* 0x0000ac00c3c37a24 */ /* 0x000fc400078e02ff */
[----:B-123--:R-:W-:Y:S02]  /*1130*/  IMAD.MOV.U32 R14, RZ, RZ, R200 ;  /* 0x000000ffff0e7224 */ /* 0x00efe400078e00c8 */
[----:B------:R-:W-:Y:S01]  /*1140*/  IMAD R195, R210, c[0x0][0x2b4], R195 ;  /* 0x0000ad00d2c37a24 */ /* 0x000fe200078e02c3 */
[----:B------:R-:W-:Y:S01]  /*1150*/  P2R R2, PR, RZ, 0x40 ;  /* 0x00000040ff027803 */ /* 0x000fe20000000000 */
[----:B------:R-:W-:-:S04]  /*1160*/  @!P1 IMAD.WIDE R24, R149, 0x2, R22 ;  /* 0x0000000295189825 */ /* 0x000fc800078e0216 */
[----:B------:R-:W-:Y:S01]  /*1170*/  @P6 IMAD.HI.U32 R2, R200, c[0x0][0x2bc], RZ ;  /* 0x0000af00c8026a27 */ /* 0x000fe200078e00ff */
[----:B------:R-:W-:Y:S01]  /*1180*/  @!PT LDS RZ, [RZ] ;  /* 0x00000000fffff984 */ /* 0x000fe20000000800 */
[----:B------:R1:W-:Y:S03]  /*1190*/  @!P1 LDGSTS.E.BYPASS.LTC128B.128 [R9+0x1b100], [R24.64], !P5 ;  /* 0x1b10000018099fae */ /* 0x0003e6000e901d46 */
[----:B----4-:R-:W-:Y:S01]  /*11a0*/  @!P1 IMAD.WIDE R18, R134, 0x2, R22 ;  /* 0x0000000286129825 */ /* 0x010fe200078e0216 */
[----:B------:R-:W-:Y:S02]  /*11b0*/  @P6 SHF.R.U32.HI R14, RZ, c[0x0][0x2c0], R2 ;  /* 0x0000b000ff0e6a19 */ /* 0x000fe40000011602 */
[----:B------:R-:W-:Y:S01]  /*11c0*/  LEA.HI R2, R15, R12, RZ, 0x3 ;  /* 0x0000000c0f027211 */ /* 0x000fe200078f18ff */
[----:B------:R-:W-:Y:S01]  /*11d0*/  IMAD.WIDE.U32 R210, R210, c[0x0][0x2b0], RZ ;  /* 0x0000ac00d2d27a25 */ /* 0x000fe200078e00ff */
[----:B------:R2:W-:Y:S02]  /*11e0*/  @!P1 LDGSTS.E.BYPASS.LTC128B.128 [R9+0x1f100], [R18.64], !P4 ;  /* 0x1f10000012099fae */ /* 0x0005e4000e101d46 */
[----:B------:R-:W-:Y:S01]  /*11f0*/  LOP3.LUT R2, R2, 0xfffffff8, RZ, 0xc0, !PT ;  /* 0xfffffff802027812 */ /* 0x000fe200078ec0ff */
[----:B------:R-:W-:Y:S01]  /*1200*/  IMAD.IADD R195, R211, 0x1, R195 ;  /* 0x00000001d3c37824 */ /* 0x000fe200078e02c3 */
[----:B------:R-:W-:-:S03]  /*1210*/  @!P2 IADD3 R16, P5, R14, R210, RZ ;  /* 0x000000d20e10a210 */ /* 0x000fc60007fbe0ff */
[----:B------:R-:W-:Y:S01]  /*1220*/  @!P1 IMAD.WIDE R22, R2, 0x2, R22 ;  /* 0x0000000202169825 */ /* 0x000fe200078e0216 */
[----:B------:R-:W-:Y:S02]  /*1230*/  @!P2 LEA.HI.X.SX32 R15, R14, R195, 0x1, P5 ;  /* 0x000000c30e0fa211 */ /* 0x000fe400028f0eff */
[C---:B------:R-:W-:Y:S02]  /*1240*/  @!P2 LEA R20, P4, R16.reuse, c[0x0][0x2a0], 0x2 ;  /* 0x0000a8001014aa11 */ /* 0x040fe400078810ff */
[----:B------:R3:W-:Y:S02]  /*1250*/  @!P1 LDGSTS.E.BYPASS.LTC128B.128 [R9+0x23100], [R22.64], !P3 ;  /* 0x2310000016099fae */ /* 0x0007e4000d901d46 */
[----:B------:R-:W-:Y:S02]  /*1260*/  @!P2 LEA.HI.X R21, R16, c[0x0][0x2a4], R15, 0x2, P4 ;  /* 0x0000a9001015aa11 */ /* 0x000fe400020f140f */
[----:B------:R-:W0:Y:S04]  /*1270*/  LDGDEPBAR ;  /* 0x00000000000079af */ /* 0x000e280000000000 */
[----:B------:R-:W-:Y:S06]  /*1280*/  BAR.SYNC.DEFER_BLOCKING 0x0 ;  /* 0x0000000000007b1d */ /* 0x000fec0000010000 */
[----:B------:R4:W3:Y:S01]  /*1290*/  @!P2 LDG.E R199, [R20.64] ;  /* 0x0000000614c7a981 */ /* 0x0008e2000c1e1900 */
[----:B------:R-:W-:Y:S01]  /*12a0*/  IMAD.MOV R15, RZ, RZ, -R14 ;  /* 0x000000ffff0f7224 */ /* 0x000fe200078e0a0e */
[----:B------:R-:W-:Y:S01]  /*12b0*/  SHF.R.S32.HI R193, RZ, 0x1f, R204 ;  /* 0x0000001fffc17819 */ /* 0x000fe200000114cc */
[----:B------:R-:W-:Y:S01]  /*12c0*/  IMAD.WIDE.U32 R208, R204, c[0x0][0x1e8], RZ ;  /* 0x00007a00ccd07a25 */ /* 0x000fe200078e00ff */
[----:B------:R-:W-:-:S02]  /*12d0*/  ISETP.GE.AND P5, PT, R149, c[0x0][0x1d4], PT ;  /* 0x0000750095007a0c */ /* 0x000fc40003fa6270 */
[----:B------:R-:W-:Y:S01]  /*12e0*/  ISETP.GE.AND P4, PT, R13, c[0x0][0x1d4], PT ;  /* 0x000075000d007a0c */ /* 0x000fe20003f86270 */
[----:B------:R-:W-:Y:S01]  /*12f0*/  IMAD R200, R15, c[0x0][0x2b8], R200 ;  /* 0x0000ae000fc87a24 */ /* 0x000fe200078e02c8 */
[----:B------:R-:W-:Y:S01]  /*1300*/  ISETP.GE.AND P6, PT, R12, c[0x0][0x1d4], PT ;  /* 0x000075000c007a0c */ /* 0x000fe20003fc6270 */
[----:B------:R-:W-:Y:S01]  /*1310*/  IMAD.WIDE.U32 R206, R204, c[0x0][0x210], RZ ;  /* 0x00008400ccce7a25 */ /* 0x000fe200078e00ff */
[----:B------:R-:W-:Y:S02]  /*1320*/  ISETP.GE.AND P3, PT, R149, c[0x0][0x1d4], PT ;  /* 0x0000750095007a0c */ /* 0x000fe40003f66270 */
[----:B------:R-:W-:Y:S01]  /*1330*/  SHF.R.S32.HI R17, RZ, 0x1f, R200 ;  /* 0x0000001fff117819 */ /* 0x000fe200000114c8 */
[C---:B------:R-:W-:Y:S01]  /*1340*/  IMAD.WIDE.U32 R14, R200.reuse, c[0x0][0x1e0], RZ ;  /* 0x00007800c80e7a25 */ /* 0x040fe200078e00ff */
[----:B------:R-:W-:Y:S02]  /*1350*/  SHF.R.S32.HI R144, RZ, 0x1f, R149 ;  /* 0x0000001fff907819 */ /* 0x000fe40000011495 */
[----:B------:R-:W-:Y:S01]  /*1360*/  SEL R146, RZ, 0x10, P6 ;  /* 0x00000010ff927807 */ /* 0x000fe20003000000 */
[----:B--2---:R-:W-:Y:S01]  /*1370*/  IMAD R19, R17, c[0x0][0x1e0], RZ ;  /* 0x0000780011137a24 */ /* 0x004fe200078e02ff */
[----:B------:R-:W-:Y:S01]  /*1380*/  IADD3 R198, R9, 0x100, RZ ;  /* 0x0000010009c67810 */ /* 0x000fe20007ffe0ff */
[----:B------:R-:W-:Y:S01]  /*1390*/  IMAD R17, R17, c[0x0][0x208], RZ ;  /* 0x0000820011117a24 */ /* 0x000fe200078e02ff */
[----:B------:R-:W-:Y:S01]  /*13a0*/  SHF.R.S32.HI R145, RZ, 0x1f, R134 ;  /* 0x0000001fff917819 */ /* 0x000fe20000011486 */
[C---:B------:R-:W-:Y:S01]  /*13b0*/  IMAD R18, R200.reuse, c[0x0][0x1e4], R19 ;  /* 0x00007900c8127a24 */ /* 0x040fe200078e0213 */
[----:B------:R-:W-:Y:S01]  /*13c0*/  SHF.R.S32.HI R133, RZ, 0x1f, R2 ;  /* 0x0000001fff857819 */ /* 0x000fe20000011402 */
[----:B------:R-:W-:-:S02]  /*13d0*/  IMAD R26, R200, c[0x0][0x20c], R17 ;  /* 0x00008300c81a7a24 */ /* 0x000fc400078e0211 */
[----:B------:R-:W-:Y:S02]  /*13e0*/  IMAD.IADD R19, R15, 0x1, R18 ;  /* 0x000000010f137824 */ /* 0x000fe400078e0212 */
[----:B------:R-:W-:Y:S02]  /*13f0*/  IMAD R15, R193, c[0x0][0x1e8], RZ ;  /* 0x00007a00c10f7a24 */ /* 0x000fe400078e02ff */
[----:B------:R-:W-:Y:S02]  /*1400*/  IMAD.MOV.U32 R18, RZ, RZ, R14 ;  /* 0x000000ffff127224 */ /* 0x000fe400078e000e */
[----:B------:R-:W-:Y:S02]  /*1410*/  IMAD R15, R204, c[0x0][0x1ec], R15 ;  /* 0x00007b00cc0f7a24 */ /* 0x000fe400078e020f */
[----:B----4-:R-:W-:-:S04]  /*1420*/  IMAD.WIDE.U32 R20, R200, c[0x0][0x208], RZ ;  /* 0x00008200c8147a25 */ /* 0x010fc800078e00ff */
[----:B------:R-:W-:Y:S02]  /*1430*/  IMAD.IADD R194, R209, 0x1, R15 ;  /* 0x00000001d1c27824 */ /* 0x000fe400078e020f */
[----:B------:R-:W-:Y:S02]  /*1440*/  IMAD.IADD R27, R21, 0x1, R26 ;  /* 0x00000001151b7824 */ /* 0x000fe400078e021a */
[----:B------:R-:W-:Y:S02]  /*1450*/  IMAD.MOV.U32 R26, RZ, RZ, R20 ;  /* 0x000000ffff1a7224 */ /* 0x000fe400078e0014 */
[----:B------:R-:W-:Y:S02]  /*1460*/  IMAD R193, R193, c[0x0][0x210], RZ ;  /* 0x00008400c1c17a24 */ /* 0x000fe400078e02ff */
[----:B------:R-:W-:Y:S02]  /*1470*/  IMAD R3, R0, -0x40, R3 ;  /* 0xffffffc000037824 */ /* 0x000fe400078e0203 */
[----:B------:R-:W-:-:S02]  /*1480*/  IMAD R193, R204, c[0x0][0x214], R193 ;  /* 0x00008500ccc17a24 */ /* 0x000fc400078e02c1 */
[----:B------:R-:W-:-:S04]  /*1490*/  IMAD.WIDE R212, R149, 0x2, RZ ;  /* 0x0000000295d47825 */ /* 0x000fc800078e02ff */
[----:B------:R-:W-:Y:S02]  /*14a0*/  IMAD.IADD R193, R207, 0x1, R193 ;  /* 0x00000001cfc17824 */ /* 0x000fe400078e02c1 */
[----:B------:R-:W-:Y:S01]  /*14b0*/  IMAD.MOV.U32 R189, RZ, RZ, 0x10 ;  /* 0x00000010ffbd7424 */ /* 0x000fe200078e00ff */
[----:B---3--:R-:W-:Y:S01]  /*14c0*/  SHF.R.S32.HI R16, RZ, 0x1f, R199 ;  /* 0x0000001fff107819 */ /* 0x008fe200000114c7 */
[----:B------:R-:W-:-:S04]  /*14d0*/  IMAD.WIDE.U32 R18, R199, c[0x0][0x1f0], R18 ;  /* 0x00007c00c7127a25 */ /* 0x000fc800078e0012 */
[----:B------:R-:W-:Y:S01]  /*14e0*/  IMAD R14, R16, c[0x0][0x1f0], RZ ;  /* 0x00007c00100e7a24 */ /* 0x000fe200078e02ff */
[----:B------:R-:W-:Y:S01]  /*14f0*/  IADD3 R15, P1, R208, R18, RZ ;  /* 0x00000012d00f7210 */ /* 0x000fe20007f3e0ff */
[----:B------:R-:W-:Y:S02]  /*1500*/  IMAD R16, R16, c[0x0][0x218], RZ ;  /* 0x0000860010107a24 */ /* 0x000fe400078e02ff */
[C---:B------:R-:W-:Y:S02]  /*1510*/  IMAD R17, R199.reuse, c[0x0][0x1f4], R14 ;  /* 0x00007d00c7117a24 */ /* 0x040fe400078e020e */
[----:B------:R-:W-:-:S03]  /*1520*/  IMAD.WIDE.U32 R26, R199, c[0x0][0x218], R26 ;  /* 0x00008600c71a7a25 */ /* 0x000fc600078e001a */
[----:B------:R-:W-:Y:S01]  /*1530*/  IADD3.X R18, R194, R19, R17, P1, !PT ;  /* 0x00000013c2127210 */ /* 0x000fe20000ffe411 */
[----:B------:R-:W-:Y:S01]  /*1540*/  IMAD R16, R199, c[0x0][0x21c], R16 ;  /* 0x00008700c7107a24 */ /* 0x000fe200078e0210 */
[----:B-1----:R-:W-:Y:S01]  /*1550*/  LEA R24, P1, R15, c[0x0][0x1c8], 0x1 ;  /* 0x000072000f187a11 */ /* 0x002fe200078208ff */
[----:B------:R-:W-:-:S03]  /*1560*/  IMAD.IADD R14, R3, 0x1, -R4 ;  /* 0x00000001030e7824 */ /* 0x000fc600078e0a04 */
[----:B------:R-:W-:Y:S01]  /*1570*/  LEA.HI.X R18, R15, c[0x0][0x1cc], R18, 0x1, P1 ;  /* 0x000073000f127a11 */ /* 0x000fe200008f0c12 */
[----:B------:R-:W-:Y:S01]  /*1580*/  SHFL.IDX PT, R22, R24, RZ, 0x181f ;  /* 0x00181fff18167589 */ /* 0x000fe200000e0000 */
[----:B------:R-:W-:Y:S02]  /*1590*/  IADD3 R15, P1, R206, R26, RZ ;  /* 0x0000001ace0f7210 */ /* 0x000fe40007f3e0ff */
[C---:B------:R-:W-:Y:S01]  /*15a0*/  ISETP.GE.AND P2, PT, R14.reuse, 0x1, PT ;  /* 0x000000010e00780c */ /* 0x040fe20003f46270 */
[----:B------:R-:W1:Y:S01]  /*15b0*/  SHFL.IDX PT, R23, R18, RZ, 0x181f ;  /* 0x00181fff12177589 */ /* 0x000e6200000e0000 */
[----:B------:R-:W-:Y:S02]  /*15c0*/  IADD3.X R26, R193, R27, R16, P1, !PT ;  /* 0x0000001bc11a7210 */ /* 0x000fe40000ffe410 */
[C---:B------:R-:W-:Y:S01]  /*15d0*/  LEA R16, P1, R15.reuse, c[0x0][0x1f8], 0x1 ;  /* 0x00007e000f107a11 */ /* 0x040fe200078208ff */
[----:B------:R-:W-:Y:S03]  /*15e0*/  SHFL.IDX PT, R20, R24, 0x1, 0x181f ;  /* 0x00381f0018147f89 */ /* 0x000fe600000e0000 */
[----:B------:R-:W-:Y:S01]  /*15f0*/  LEA.HI.X R15, R15, c[0x0][0x1fc], R26, 0x1, P1 ;  /* 0x00007f000f0f7a11 */ /* 0x000fe200008f0c1a */
[----:B------:R-:W2:Y:S01]  /*1600*/  SHFL.IDX PT, R21, R18, 0x1, 0x181f ;  /* 0x00381f0012157f89 */ /* 0x000ea200000e0000 */
[----:B------:R-:W-:-:S03]  /*1610*/  ISETP.GT.AND P1, PT, R14, 0x20, PT ;  /* 0x000000200e00780c */ /* 0x000fc60003f24270 */
[----:B------:R-:W3:Y:S04]  /*1620*/  SHFL.IDX PT, R17, R16, RZ, 0x181f ;  /* 0x00181fff10117589 */ /* 0x000ee800000e0000 */
[----:B------:R-:W4:Y:S04]  /*1630*/  SHFL.IDX PT, R19, R15, RZ, 0x181f ;  /* 0x00181fff0f137589 */ /* 0x000f2800000e0000 */
[----:B------:R-:W-:Y:S01]  /*1640*/  SHFL.IDX PT, R15, R15, 0x1, 0x181f ;  /* 0x00381f000f0f7f89 */ /* 0x000fe200000e0000 */
[----:B-1----:R-:W-:-:S04]  /*1650*/  @P2 IMAD.WIDE R34, R149, 0x2, R22 ;  /* 0x0000000295222825 */ /* 0x002fc800078e0216 */
[--C-:B------:R-:W-:Y:S01]  /*1660*/  @P2 IMAD.WIDE R32, R134, 0x2, R22.reuse ;  /* 0x0000000286202825 */ /* 0x100fe200078e0216 */
[----:B------:R1:W-:Y:S03]  /*1670*/  @P2 LDGSTS.E.BYPASS.LTC128B.128 [R9+0xc100], [R34.64], !P5 ;  /* 0x0c10000022092fae */ /* 0x0003e6000e901d46 */
[----:B------:R-:W-:Y:S01]  /*1680*/  @P2 IMAD.WIDE R26, R2, 0x2, R22 ;  /* 0x00000002021a2825 */ /* 0x000fe200078e0216 */
[----:B------:R1:W-:Y:S03]  /*1690*/  @P2 LDGSTS.E.BYPASS.LTC128B.128 [R9+0xe100], [R32.64], !P4 ;  /* 0x0e10000020092fae */ /* 0x0003e6000e101d46 */
[----:B--2---:R-:W-:Y:S01]  /*16a0*/  @P1 IMAD.WIDE R24, R149, 0x2, R20 ;  /* 0x0000000295181825 */ /* 0x004fe200078e0214 */
[----:B------:R2:W-:Y:S01]  /*16b0*/  @P2 LDGSTS.E.BYPASS.LTC128B.128 [R9+0x10100], [R26.64], !P6 ;  /* 0x101000001a092fae */ /* 0x0005e2000f101d46 */
[----:B---3--:R-:W-:-:S02]  /*16c0*/  IADD3 R30, P2, R17, R212, RZ ;  /* 0x000000d4111e7210 */ /* 0x008fc40007f5e0ff */
[--C-:B------:R-:W-:Y:S01]  /*16d0*/  @P1 IMAD.WIDE R22, R134, 0x2, R20.reuse ;  /* 0x0000000286161825 */ /* 0x100fe200078e0214 */
[----:B------:R3:W-:Y:S03]  /*16e0*/  @P1 LDGSTS.E.BYPASS.LTC128B.128 [R9+0xd100], [R24.64], !P5 ;  /* 0x0d10000018091fae */ /* 0x0007e6000e901d46 */
[----:B------:R-:W-:Y:S01]  /*16f0*/  @P1 IMAD.WIDE R28, R2, 0x2, R20 ;  /* 0x00000002021c1825 */ /* 0x000fe200078e0214 */
[----:B------:R2:W-:Y:S03]  /*1700*/  @P1 LDGSTS.E.BYPASS.LTC128B.128 [R9+0xf100], [R22.64], !P4 ;  /* 0x0f10000016091fae */ /* 0x0005e6000e101d46 */
[----:B----4-:R-:W-:Y:S01]  /*1710*/  IMAD.X R31, R19, 0x1, R213, P2 ;  /* 0x00000001131f7824 */ /* 0x010fe200010e06d5 */
[----:B------:R4:W-:Y:S01]  /*1720*/  @P1 LDGSTS.E.BYPASS.LTC128B.128 [R9+0x11100], [R28.64], !P6 ;  /* 0x111000001c091fae */ /* 0x0009e2000f101d46 */
[----:B------:R-:W-:-:S02]  /*1730*/  ISETP.LT.OR P1, PT, R14, 0x1, P3 ;  /* 0x000000010e00780c */ /* 0x000fc40001f21670 */
[----:B------:R-:W-:Y:S01]  /*1740*/  ISETP.GE.AND P3, PT, R13, c[0x0][0x1d4], PT ;  /* 0x000075000d007a0c */ /* 0x000fe20003f66270 */
[----:B------:R-:W4:Y:S04]  /*1750*/  SHFL.IDX PT, R21, R16, 0x1, 0x181f ;  /* 0x00381f0010157f89 */ /* 0x000f2800000e0000 */
[----:B------:R-:W0:Y:S01]  /*1760*/  LDGDEPBAR ;  /* 0x00000000000079af */ /* 0x000e220000000000 */
[----:B-1----:R-:W-:-:S05]  /*1770*/  IMAD.WIDE R32, R134, 0x2, RZ ;  /* 0x0000000286207825 */ /* 0x002fca00078e02ff */
[----:B------:R1:W-:Y:S01]  /*1780*/  LDGSTS.E.BYPASS.LTC128B.128 [R9+0x100], [R30.64], !P1 ;  /* 0x001000001e097fae */ /* 0x0003e2000c901d46 */
[----:B---3--:R-:W-:Y:S01]  /*1790*/  IMAD.WIDE R24, R2, 0x2, RZ ;  /* 0x0000000202187825 */ /* 0x008fe200078e02ff */
[----:B--2---:R-:W-:-:S05]  /*17a0*/  IADD3 R22, P1, R17, R32, RZ ;  /* 0x0000002011167210 */ /* 0x004fca0007f3e0ff */
[----:B------:R-:W-:Y:S01]  /*17b0*/  IMAD.X R23, R19, 0x1, R33, P1 ;  /* 0x0000000113177824 */ /* 0x000fe200008e0621 */
[----:B------:R-:W-:-:S05]  /*17c0*/  IADD3 R18, P1, R17, R24, RZ ;  /* 0x0000001811127210 */ /* 0x000fca0007f3e0ff */
[----:B------:R-:W-:Y:S01]  /*17d0*/  IMAD.X R19, R19, 0x1, R25, P1 ;  /* 0x0000000113137824 */ /* 0x000fe200008e0619 */
[----:B----4-:R-:W-:-:S05]  /*17e0*/  IADD3 R26, P1, R32, R21, RZ ;  /* 0x00000015201a7210 */ /* 0x010fca0007f3e0ff */
[----:B------:R-:W-:Y:S01]  /*17f0*/  IMAD.X R27, R33, 0x1, R15, P1 ;  /* 0x00000001211b7824 */ /* 0x000fe200008e060f */
[----:B------:R-:W-:-:S05]  /*1800*/  IADD3 R16, P1, R24, R21, RZ ;  /* 0x0000001518107210 */ /* 0x000fca0007f3e0ff */
[----:B------:R-:W-:Y:S01]  /*1810*/  IMAD.X R17, R25, 0x1, R15, P1 ;  /* 0x0000000119117824 */ /* 0x000fe200008e060f */
[----:B------:R-:W-:-:S13]  /*1820*/  ISETP.LT.OR P1, PT, R14, 0x1, P3 ;  /* 0x000000010e00780c */ /* 0x000fda0001f21670 */
[----:B------:R1:W-:Y:S01]  /*1830*/  LDGSTS.E.BYPASS.LTC128B.128 [R9+0x2100], [R22.64], !P1 ;  /* 0x0210000016097fae */ /* 0x0003e2000c901d46 */
[----:B------:R-:W-:-:S04]  /*1840*/  ISETP.GE.AND P1, PT, R12, c[0x0][0x1d4], PT ;  /* 0x000075000c007a0c */ /* 0x000fc80003f26270 */
[C---:B------:R-:W-:Y:S02]  /*1850*/  ISETP.LT.OR P2, PT, R14.reuse, 0x1, P1 ;  /* 0x000000010e00780c */ /* 0x040fe40000f41670 */
[----:B------:R-:W-:-:S11]  /*1860*/  ISETP.LT.OR P1, PT, R14, 0x21, P1 ;  /* 0x000000210e00780c */ /* 0x000fd60000f21670 */
[----:B------:R1:W-:Y:S01]  /*1870*/  LDGSTS.E.BYPASS.LTC128B.128 [R9+0x4100], [R18.64], !P2 ;  /* 0x0410000012097fae */ /* 0x0003e2000d101d46 */
[----:B------:R-:W-:-:S05]  /*1880*/  IADD3 R12, P2, R212, R21, RZ ;  /* 0x00000015d40c7210 */ /* 0x000fca0007f5e0ff */
[----:B------:R-:W-:Y:S01]  /*1890*/  IMAD.X R13, R213, 0x1, R15, P2 ;  /* 0x00000001d50d7824 */ /* 0x000fe200010e060f */
[----:B------:R-:W-:-:S04]  /*18a0*/  ISETP.GE.AND P2, PT, R149, c[0x0][0x1d4], PT ;  /* 0x0000750095007a0c */ /* 0x000fc80003f46270 */
[----:B------:R-:W-:-:S13]  /*18b0*/  ISETP.LT.OR P2, PT, R14, 0x21, P2 ;  /* 0x000000210e00780c */ /* 0x000fda0001741670 */
[----:B------:R1:W-:Y:S01]  /*18c0*/  LDGSTS.E.BYPASS.LTC128B.128 [R9+0x1100], [R12.64], !P2 ;  /* 0x011000000c097fae */ /* 0x0003e2000d101d46 */
[----:B------:R-:W-:Y:S02]  /*18d0*/  ISETP.LT.OR P2, PT, R14, 0x21, P3 ;  /* 0x000000210e00780c */ /* 0x000fe40001f41670 */
[----:B------:R-:W-:-:S11]  /*18e0*/  ISETP.GT.AND P3, PT, R202, 0x3f, PT ;  /* 0x0000003fca00780c */ /* 0x000fd60003f64270 */
[----:B------:R1:W-:Y:S01]  /*18f0*/  LDGSTS.E.BYPASS.LTC128B.128 [R9+0x3100], [R26.64], !P2 ;  /* 0x031000001a097fae */ /* 0x0003e2000d101d46 */
[----:B------:R-:W-:-:S03]  /*1900*/  ISETP.GT.AND P2, PT, R0, R196, PT ;  /* 0x000000c40000720c */ /* 0x000fc60003f44270 */
[----:B------:R1:W-:Y:S01]  /*1910*/  LDGSTS.E.BYPASS.LTC128B.128 [R9+0x5100], [R16.64], !P1 ;  /* 0x0510000010097fae */ /* 0x0003e2000c901d46 */
[----:B------:R-:W-:Y:S02]  /*1920*/  LOP3.LUT P1, RZ, R5, 0x2, RZ, 0xc0, !PT ;  /* 0x0000000205ff7812 */ /* 0x000fe4000782c0ff */
[----:B------:R-:W-:Y:S01]  /*1930*/  P2R R24, PR, RZ, 0x4 ;  /* 0x00000004ff187803 */ /* 0x000fe20000000000 */
[----:B------:R-:W0:Y:S01]  /*1940*/  LDGDEPBAR ;  /* 0x00000000000079af */ /* 0x000e220000000000 */
[----:B------:R-:W-:-:S05]  /*1950*/  SEL R189, R189, 0xfffffff0, !P1 ;  /* 0xfffffff0bdbd7807 */ /* 0x000fca0004800000 */
[----:B------:R-:W-:Y:S05]  /*1960*/  @!P2 BRA `(.L_x_1534) ;  /* 0x000004200000a947 */ /* 0x000fea0003800000 */
[----:B------:R-:W-:Y:S01]  /*1970*/  ISETP.NE.AND P2, PT, R197, 0x1, PT ;  /* 0x00000001c500780c */ /* 0x000fe20003f45270 */
[----:B-1----:R-:W-:Y:S02]  /*1980*/  IMAD R13, R0, 0x40, R203 ;  /* 0x00000040000d7824 */ /* 0x002fe400078e02cb */
[----:B------:R-:W-:-:S03]  /*1990*/  IMAD.MOV.U32 R199, RZ, RZ, RZ ;  /* 0x000000ffffc77224 */ /* 0x000fc600078e00ff */
[----:B------:R-:W-:-:S05]  /*19a0*/  IADD3 R200, R13, -0x40, R202 ;  /* 0xffffffc00dc87810 */ /* 0x000fca0007ffe0ca */
[----:B------:R-:W-:Y:S02]  /*19b0*/  IMAD.MOV.U32 R0, RZ, RZ, R200 ;  /* 0x000000ffff007224 */ /* 0x000fe400078e00c8 */
[----:B------:R-:W-:-:S05]  /*19c0*/  @P2 IMAD.HI.U32 R12, R200, c[0x0][0x2bc], RZ ;  /* 0x0000af00c80c2a27 */ /* 0x000fca00078e00ff */
[----:B------:R-:W-:-:S04]  /*19d0*/  @P2 SHF.R.U32.HI R0, RZ, c[0x0][0x2c0], R12 ;  /* 0x0000b000ff002a19 */ /* 0x000fc8000001160c */
[----:B------:R-:W-:-:S04]  /*19e0*/  @!P3 IADD3 R13, P1, R0, R210, RZ ;  /* 0x000000d2000db210 */ /* 0x000fc80007f3e0ff */
[----:B------:R-:W-:Y:S02]  /*19f0*/  @!P3 LEA.HI.X.SX32 R12, R0, R195, 0x1, P1 ;  /* 0x000000c3000cb211 */ /* 0x000fe400008f0eff */
[----:B------:R-:W-:-:S04]  /*1a00*/  @!P3 LEA R16, P1, R13, c[0x0][0x2a0], 0x2 ;  /* 0x0000a8000d10ba11 */ /* 0x000fc800078210ff */
[----:B------:R-:W-:-:S05]  /*1a10*/  @!P3 LEA.HI.X R17, R13, c[0x0][0x2a4], R12, 0x2, P1 ;  /* 0x0000a9000d11ba11 */ /* 0x000fca00008f140c */
[----:B------:R1:W2:Y:S01]  /*1a20*/  @!P3 LDG.E R199, [R16.64] ;  /* 0x0000000610c7b981 */ /* 0x0002a2000c1e1900 */
[----:B------:R-:W-:Y:S01]  /*1a30*/  IMAD.MOV R13, RZ, RZ, -R0 ;  /* 0x000000ffff0d7224 */ /* 0x000fe200078e0a00 */
[----:B------:R-:W-:Y:S02]  /*1a40*/  SHF.L.U64.HI R18, R149, 0x1, R144 ;  /* 0x0000000195127819 */ /* 0x000fe40000010290 */
[----:B------:R-:W-:Y:S01]  /*1a50*/  IADD3 R21, -R146, 0x10, RZ ;  /* 0x0000001092157810 */ /* 0x000fe20007ffe1ff */
[----:B------:R-:W-:-:S03]  /*1a60*/  IMAD R200, R13, c[0x0][0x2b8], R200 ;  /* 0x0000ae000dc87a24 */ /* 0x000fc600078e02c8 */
[----:B------:R-:W-:Y:S01]  /*1a70*/  LOP3.LUT R21, R21, 0xf, RZ, 0xc0, !PT ;  /* 0x0000000f15157812 */ /* 0x000fe200078ec0ff */
[----:B------:R-:W-:Y:S01]  /*1a80*/  IMAD.WIDE.U32 R14, R200, c[0x0][0x1e0], RZ ;  /* 0x00007800c80e7a25 */ /* 0x000fe200078e00ff */
[----:B------:R-:W-:-:S05]  /*1a90*/  SHF.R.S32.HI R0, RZ, 0x1f, R200 ;  /* 0x0000001fff007819 */ /* 0x000fca00000114c8 */
[----:B------:R-:W-:-:S04]  /*1aa0*/  IMAD R13, R0, c[0x0][0x1e0], RZ ;  /* 0x00007800000d7a24 */ /* 0x000fc800078e02ff */
[----:B------:R-:W-:-:S04]  /*1ab0*/  IMAD R0, R200, c[0x0][0x1e4], R13 ;  /* 0x00007900c8007a24 */ /* 0x000fc800078e020d */
[----:B------:R-:W-:Y:S01]  /*1ac0*/  IMAD.IADD R15, R15, 0x1, R0 ;  /* 0x000000010f0f7824 */ /* 0x000fe200078e0200 */
[----:B-1----:R-:W-:Y:S01]  /*1ad0*/  SEL R16, RZ, 0x10, P5 ;  /* 0x00000010ff107807 */ /* 0x002fe20002800000 */
[----:B------:R-:W-:-:S03]  /*1ae0*/  IMAD.SHL.U32 R17, R149, 0x2, RZ ;  /* 0x0000000295117824 */ /* 0x000fc600078e00ff */
[----:B------:R-:W-:-:S04]  /*1af0*/  IADD3 R28, -R16, 0x10, RZ ;  /* 0x00000010101c7810 */ /* 0x000fc80007ffe1ff */
[----:B------:R-:W-:Y:S02]  /*1b00*/  LOP3.LUT R28, R28, 0xf, RZ, 0xc0, !PT ;  /* 0x0000000f1c1c7812 */ /* 0x000fe400078ec0ff */
[----:B--2---:R-:W-:Y:S01]  /*1b10*/  SHF.R.S32.HI R0, RZ, 0x1f, R199 ;  /* 0x0000001fff007819 */ /* 0x004fe200000114c7 */
[----:B------:R-:W-:Y:S01]  /*1b20*/  IMAD.WIDE.U32 R12, R199, c[0x0][0x1f0], R14 ;  /* 0x00007c00c70c7a25 */ /* 0x000fe200078e000e */
[----:B------:R-:W-:-:S03]  /*1b30*/  SHF.L.U64.HI R15, R134, 0x1, R145 ;  /* 0x00000001860f7819 */ /* 0x000fc60000010291 */
[----:B------:R-:W-:Y:S02]  /*1b40*/  IMAD R0, R0, c[0x0][0x1f0], RZ ;  /* 0x00007c0000007a24 */ /* 0x000fe400078e02ff */
[----:B------:R-:W-:Y:S02]  /*1b50*/  IMAD.SHL.U32 R14, R134, 0x2, RZ ;  /* 0x00000002860e7824 */ /* 0x000fe400078e00ff */
[----:B------:R-:W-:Y:S01]  /*1b60*/  IMAD R19, R199, c[0x0][0x1f4], R0 ;  /* 0x00007d00c7137a24 */ /* 0x000fe200078e0200 */
[----:B------:R-:W-:Y:S02]  /*1b70*/  IADD3 R0, P1, R208, R12, RZ ;  /* 0x0000000cd0007210 */ /* 0x000fe40007f3e0ff */
[----:B------:R-:W-:Y:S02]  /*1b80*/  SHF.L.U64.HI R12, R2, 0x1, R133 ;  /* 0x00000001020c7819 */ /* 0x000fe40000010285 */
[----:B------:R-:W-:Y:S02]  /*1b90*/  IADD3.X R19, R194, R13, R19, P1, !PT ;  /* 0x0000000dc2137210 */ /* 0x000fe40000ffe413 */
[----:B------:R-:W-:-:S02]  /*1ba0*/  LEA R20, P1, R0, c[0x0][0x1c8], 0x1 ;  /* 0x0000720000147a11 */ /* 0x000fc400078208ff */
[----:B------:R-:W-:Y:S02]  /*1bb0*/  SEL R13, RZ, 0x10, P4 ;  /* 0x00000010ff0d7807 */ /* 0x000fe40002000000 */
[----:B------:R-:W-:Y:S01]  /*1bc0*/  LEA.HI.X R19, R0, c[0x0][0x1cc], R19, 0x1, P1 ;  /* 0x0000730000137a11 */ /* 0x000fe200008f0c13 */
[----:B------:R-:W1:Y:S01]  /*1bd0*/  SHFL.IDX PT, R22, R20, 0x1, 0x181f ;  /* 0x00381f0014167f89 */ /* 0x000e6200000e0000 */
[----:B------:R-:W-:Y:S01]  /*1be0*/  IADD3 R27, -R13, 0x10, RZ ;  /* 0x000000100d1b7810 */ /* 0x000fe20007ffe1ff */
[----:B------:R-:W-:Y:S02]  /*1bf0*/  IMAD.SHL.U32 R0, R2, 0x2, RZ ;  /* 0x0000000202007824 */ /* 0x000fe400078e00ff */
[----:B------:R-:W2:Y:S01]  /*1c00*/  SHFL.IDX PT, R23, R19, 0x1, 0x181f ;  /* 0x00381f0013177f89 */ /* 0x000ea200000e0000 */
[----:B------:R-:W-:-:S03]  /*1c10*/  LOP3.LUT R27, R27, 0xf, RZ, 0xc0, !PT ;  /* 0x0000000f1b1b7812 */ /* 0x000fc600078ec0ff */
[----:B------:R-:W-:Y:S01]  /*1c20*/  SHFL.IDX PT, R19, R19, RZ, 0x181f ;  /* 0x00181fff13137589 */ /* 0x000fe200000e0000 */
[----:B-1----:R-:W-:-:S04]  /*1c30*/  IADD3 R28, P2, P1, R28, R22, R17 ;  /* 0x000000161c1c7210 */ /* 0x002fc8000795e011 */
[----:B--2---:R-:W-:Y:S02]  /*1c40*/  IADD3.X R29, RZ, R23, R18, P2, P1 ;  /* 0x00000017ff1d7210 */ /* 0x004fe400017e2412 */
[----:B------:R-:W-:-:S04]  /*1c50*/  IADD3 R26, P2, P1, R27, R22, R14 ;  /* 0x000000161b1a7210 */ /* 0x000fc8000795e00e */
[-C--:B------:R-:W-:Y:S02]  /*1c60*/  IADD3.X R27, RZ, R23.reuse, R15, P2, P1 ;  /* 0x00000017ff1b7210 */ /* 0x080fe400017e240f */
[----:B------:R-:W-:Y:S02]  /*1c70*/  IADD3 R22, P2, P1, R21, R22, R0 ;  /* 0x0000001615167210 */ /* 0x000fe4000795e000 */
[----:B------:R-:W1:Y:S02]  /*1c80*/  SHFL.IDX PT, R21, R20, RZ, 0x181f ;  /* 0x00181fff14157589 */ /* 0x000e6400000e0000 */
[----:B------:R-:W-:Y:S02]  /*1c90*/  IADD3.X R23, RZ, R23, R12, P2, P1 ;  /* 0x00000017ff177210 */ /* 0x000fe400017e240c */
[----:B-1----:R-:W-:-:S05]  /*1ca0*/  IADD3 R30, P1, R21, R17, RZ ;  /* 0x00000011151e7210 */ /* 0x002fca0007f3e0ff */
[----:B------:R-:W-:Y:S01]  /*1cb0*/  IMAD.X R31, R19, 0x1, R18, P1 ;  /* 0x00000001131f7824 */ /* 0x000fe200008e0612 */
[----:B------:R-:W-:-:S04]  /*1cc0*/  IADD3 R14, P1, R21, R14, RZ ;  /* 0x0000000e150e7210 */ /* 0x000fc80007f3e0ff */
[----:B------:R1:W-:Y:S01]  /*1cd0*/  LDGSTS.E.BYPASS.LTC128B.128 [R9+0x12100], [R30.64], !P5 ;  /* 0x121000001e097fae */ /* 0x0003e2000e901d46 */
[----:B------:R-:W-:Y:S01]  /*1ce0*/  IMAD.X R15, R19, 0x1, R15, P1 ;  /* 0x00000001130f7824 */ /* 0x000fe200008e060f */
[----:B------:R-:W-:-:S04]  /*1cf0*/  IADD3 R32, P1, R21, R0, RZ ;  /* 0x0000000015207210 */ /* 0x000fc80007f3e0ff */
[----:B------:R1:W-:Y:S01]  /*1d00*/  LDGSTS.E.BYPASS.LTC128B.128 [R9+0x14100], [R14.64], !P4 ;  /* 0x141000000e097fae */ /* 0x0003e2000e101d46 */
[----:B------:R-:W-:Y:S01]  /*1d10*/  IMAD.X R33, R19, 0x1, R12, P1 ;  /* 0x0000000113217824 */ /* 0x000fe200008e060c */
[----:B------:R-:W-:-:S04]  /*1d20*/  ISETP.NE.U32.AND P1, PT, R16, RZ, PT ;  /* 0x000000ff1000720c */ /* 0x000fc80003f25070 */
[----:B------:R1:W-:Y:S09]  /*1d30*/  LDGSTS.E.BYPASS.LTC128B.128 [R9+0x16100], [R32.64], !P6 ;  /* 0x1610000020097fae */ /* 0x0003f2000f101d46 */
[----:B------:R1:W-:Y:S01]  /*1d40*/  LDGSTS.E.BYPASS.LTC128B.128.ZFILL [R9+0x13100], [R28.64], P1 ;  /* 0x131000001c097fae */ /* 0x0003e20008941d46 */
[----:B------:R-:W-:-:S13]  /*1d50*/  ISETP.NE.U32.AND P1, PT, R13, RZ, PT ;  /* 0x000000ff0d00720c */ /* 0x000fda0003f25070 */
[----:B------:R1:W-:Y:S01]  /*1d60*/  LDGSTS.E.BYPASS.LTC128B.128.ZFILL [R9+0x15100], [R26.64], P1 ;  /* 0x151000001a097fae */ /* 0x0003e20008941d46 */
[----:B------:R-:W-:-:S13]  /*1d70*/  ISETP.NE.U32.AND P1, PT, R146, RZ, PT ;  /* 0x000000ff9200720c */ /* 0x000fda0003f25070 */
[----:B------:R1:W-:Y:S02]  /*1d80*/  LDGSTS.E.BYPASS.LTC128B.128.ZFILL [R9+0x17100], [R22.64], P1 ;  /* 0x1710000016097fae */ /* 0x0003e40008941d46 */
.L_x_1534:
[----:B------:R-:W0:Y:S01]  /*1d90*/  LDGDEPBAR ;  /* 0x00000000000079af */ /* 0x000e220000000000 */
[----:B-1----:R-:W-:Y:S01]  /*1da0*/  SHF.R.S32.HI R13, RZ, 0x4, R10 ;  /* 0x00000004ff0d7819 */ /* 0x002fe2000001140a */
[----:B------:R-:W-:Y:S01]  /*1db0*/  IMAD.SHL.U32 R0, R8, 0x40, RZ ;  /* 0x0000004008007824 */ /* 0x000fe200078e00ff */
[----:B------:R-:W-:Y:S01]  /*1dc0*/  LEA.HI R96, R11, R6, RZ, 0x5 ;  /* 0x000000060b607211 */ /* 0x000fe200078f28ff */
[----:B------:R-:W-:Y:S01]  /*1dd0*/  IMAD.SHL.U32 R4, R4, 0x8, RZ ;  /* 0x0000000804047824 */ /* 0x000fe200078e00ff */
[----:B------:R-:W-:Y:S01]  /*1de0*/  LEA.HI R12, R10, R13, RZ, 0x1 ;  /* 0x0000000d0a0c7211 */ /* 0x000fe200078f08ff */
[----:B------:R-:W-:Y:S01]  /*1df0*/  IMAD.SHL.U32 R10, R5, 0x40, RZ ;  /* 0x00000040050a7824 */ /* 0x000fe200078e00ff */
[----:B------:R-:W-:Y:S01]  /*1e00*/  LOP3.LUT R15, R0, 0x1c0, RZ, 0xc0, !PT ;  /* 0x000001c0000f7812 */ /* 0x000fe200078ec0ff */
[----:B------:R-:W-:Y:S01]  /*1e10*/  IMAD.SHL.U32 R7, R7, 0x40, RZ ;  /* 0x0000004007077824 */ /* 0x000fe200078e00ff */
[----:B------:R-:W-:Y:S01]  /*1e20*/  LOP3.LUT R12, R12, 0xfffffffe, RZ, 0xc0, !PT ;  /* 0xfffffffe0c0c7812 */ /* 0x000fe200078ec0ff */
[----:B------:R-:W-:Y:S01]  /*1e30*/  IMAD.SHL.U32 R0, R96, 0x20, RZ ;  /* 0x0000002060007824 */ /* 0x000fe200078e00ff */
[----:B------:R-:W-:Y:S01]  /*1e40*/  LOP3.LUT R4, R15, 0x8, R4, 0xf8, !PT ;  /* 0x000000080f047812 */ /* 0x000fe200078ef804 */
[----:B------:R-:W-:Y:S01]  /*1e50*/  IMAD.MOV.U32 R11, RZ, RZ, 0x20 ;  /* 0x00000020ff0b7424 */ /* 0x000fe200078e00ff */
[----:B------:R-:W-:Y:S01]  /*1e60*/  SHF.R.U32.HI R15, RZ, 0x3, R15 ;  /* 0x00000003ff0f7819 */ /* 0x000fe2000001160f */
[----:B------:R-:W-:Y:S01]  /*1e70*/  IMAD.IADD R12, R13, 0x1, -R12 ;  /* 0x000000010d0c7824 */ /* 0x000fe200078e0a0c */
[----:B------:R-:W-:Y:S01]  /*1e80*/  LOP3.LUT R10, R10, 0x1c0, RZ, 0xc0, !PT ;  /* 0x000001c00a0a7812 */ /* 0x000fe200078ec0ff */
[----:B------:R-:W-:Y:S01]  /*1e90*/  IMAD.SHL.U32 R189, R189, 0x2, RZ ;  /* 0x00000002bdbd7824 */ /* 0x000fe200078e00ff */
[----:B------:R-:W-:Y:S01]  /*1ea0*/  LOP3.LUT R15, R4, R15, RZ, 0x3c, !PT ;  /* 0x0000000f040f7212 */ /* 0x000fe200078e3cff */
[----:B------:R-:W-:Y:S01]  /*1eb0*/  IMAD.SHL.U32 R13, R12, 0x8, RZ ;  /* 0x000000080c0d7824 */ /* 0x000fe200078e00ff */
[----:B------:R-:W-:-:S02]  /*1ec0*/  LOP3.LUT R7, R7, 0xfffffe00, RZ, 0xc0, !PT ;  /* 0xfffffe0007077812 */ /* 0x000fc400078ec0ff */
[----:B------:R-:W-:Y:S01]  /*1ed0*/  LOP3.LUT R0, R0, 0x7ffffc00, RZ, 0xc0, !PT ;  /* 0x7ffffc0000007812 */ /* 0x000fe200078ec0ff */
[----:B------:R-:W-:Y:S01]  /*1ee0*/  IMAD R190, R12, 0x200, R15 ;  /* 0x000002000cbe7824 */ /* 0x000fe200078e020f */
[----:B------:R-:W-:Y:S01]  /*1ef0*/  LOP3.LUT R4, R10, 0x8, R13, 0xf8, !PT ;  /* 0x000000080a047812 */ /* 0x000fe200078ef80d */
[----:B------:R-:W-:-:S04]  /*1f00*/  DEPBAR.LE SB0, 0x3 ;  /* 0x000080c00000791a */ /* 0x000fc80000000000 */
[----:B------:R-:W-:-:S04]  /*1f10*/  DEPBAR.LE SB0, 0x2 ;  /* 0x000080800000791a */ /* 0x000fc80000000000 */
[----:B------:R-:W-:Y:S01]  /*1f20*/  SHF.R.U32.HI R13, RZ, 0x3, R10 ;  /* 0x00000003ff0d7819 */ /* 0x000fe2000001160a */
[----:B------:R-:W-:Y:S01]  /*1f30*/  IMAD.SHL.U32 R190, R190, 0x2, RZ ;  /* 0x00000002bebe7824 */ /* 0x000fe200078e00ff */
[----:B------:R-:W-:Y:S01]  /*1f40*/  BAR.SYNC.DEFER_BLOCKING 0x0 ;  /* 0x0000000000007b1d */ /* 0x000fe20000010000 */
[----:B------:R-:W-:Y:S02]  /*1f50*/  ISETP.NE.AND P1, PT, R24, RZ, PT ;  /* 0x000000ff1800720c */ /* 0x000fe40003f25270 */
[----:B------:R-:W-:Y:S02]  /*1f60*/  LOP3.LUT R4, R4, R13, RZ, 0x3c, !PT ;  /* 0x0000000d04047212 */ /* 0x000fe400078e3cff */
[----:B------:R-:W-:Y:S02]  /*1f70*/  SEL R11, R11, 0xffffffe0, !P0 ;  /* 0xffffffe00b0b7807 */ /* 0x000fe40004000000 */
[----:B------:R-:W-:-:S03]  /*1f80*/  IADD3 R0, R4, R7, R0 ;  /* 0x0000000704007210 */ /* 0x000fc60007ffe000 */
[----:B------:R-:W-:Y:S01]  /*1f90*/  IMAD.IADD R98, R190, 0x1, R11 ;  /* 0x00000001be627824 */ /* 0x000fe200078e020b */
[C---:B------:R-:W-:Y:S01]  /*1fa0*/  LEA R192, R0.reuse, 0x18100, 0x1 ;  /* 0x0001810000c07811 */ /* 0x040fe200078e08ff */
[----:B------:R-:W-:-:S04]  /*1fb0*/  IMAD.SHL.U32 R48, R0, 0x2, RZ ;  /* 0x0000000200307824 */ /* 0x000fc800078e00ff */
[----:B------:R-:W-:Y:S01]  /*1fc0*/  IMAD.IADD R188, R192, 0x1, R189 ;  /* 0x00000001c0bc7824 */ /* 0x000fe200078e02bd */
[----:B------:R1:W2:Y:S04]  /*1fd0*/  LDSM.16.M88.4 R16, [R190+0xc100] ;  /* 0x00c10000be10783b */ /* 0x0002a80000000200 */
[----:B------:R1:W3:Y:S04]  /*1fe0*/  LDSM.16.M88.4 R44, [R190+0xc900] ;  /* 0x00c90000be2c783b */ /* 0x0002e80000000200 */
[----:B------:R1:W4:Y:S04]  /*1ff0*/  LDSM.16.M88.4 R60, [R190+0xd100] ;  /* 0x00d10000be3c783b */ /* 0x0003280000000200 */
[----:B------:R1:W1:Y:S04]  /*2000*/  LDSM.16.M88.4 R68, [R190+0xd900] ;  /* 0x00d90000be44783b */ /* 0x0002680000000200 */
[----:B------:R1:W1:Y:S04]  /*2010*/  LDSM.16.M88.4 R24, [R98+0xc100] ;  /* 0x00c100006218783b */ /* 0x0002680000000200 */
[----:B------:R1:W1:Y:S04]  /*2020*/  LDSM.16.M88.4 R12, [R98+0xc900] ;  /* 0x00c90000620c783b */ /* 0x0002680000000200 */
[----:B------:R1:W1:Y:S04]  /*2030*/  LDSM.16.M88.4 R28, [R98+0xd100] ;  /* 0x00d10000621c783b */ /* 0x0002680000000200 */
[----:B------:R1:W1:Y:S04]  /*2040*/  LDSM.16.M88.4 R72, [R98+0xd900] ;  /* 0x00d900006248783b */ /* 0x0002680000000200 */
[----:B------:R-:W1:Y:S04]  /*2050*/  LDSM.16.M88.4 R48, [R48+0x18100] ;  /* 0x018100003030783b */ /* 0x000e680000000200 */
[----:B------:R1:W1:Y:S01]  /*2060*/  LDSM.16.M88.4 R76, [R188] ;  /* 0x00000000bc4c783b */ /* 0x0002620000000200 */
[----:B------:R-:W-:Y:S05]  /*2070*/  @!P1 BRA `(.L_x_1535) ;  /* 0x0000034000009947 */ /* 0x000fea0003800000 */
[----:B------:R-:W-:Y:S01]  /*2080*/  SHF.R.S32.HI R0, RZ, 0x1f, R200 ;  /* 0x0000001fff007819 */ /* 0x000fe200000114c8 */
[----:B------:R-:W-:Y:S01]  /*2090*/  IMAD.WIDE.U32 R20, R200, c[0x0][0x208], RZ ;  /* 0x00008200c8147a25 */ /* 0x000fe200078e00ff */
[----:B------:R-:W-:-:S02]  /*20a0*/  SEL R22, RZ, 0x10, P5 ;  /* 0x00000010ff167807 */ /* 0x000fc40002800000 */
[C---:B------:R-:W-:Y:S01]  /*20b0*/  SHF.L.U64.HI R32, R149.reuse, 0x1, R144 ;  /* 0x0000000195207819 */ /* 0x040fe20000010290 */
[----:B------:R-:W-:Y:S01]  /*20c0*/  IMAD R11, R0, c[0x0][0x208], RZ ;  /* 0x00008200000b7a24 */ /* 0x000fe200078e02ff */
[----:B------:R-:W-:Y:S01]  /*20d0*/  SHF.R.S32.HI R0, RZ, 0x1f, R199 ;  /* 0x0000001fff007819 */ /* 0x000fe200000114c7 */
[----:B------:R-:W-:Y:S01]  /*20e0*/  IMAD.SHL.U32 R23, R149, 0x2, RZ ;  /* 0x0000000295177824 */ /* 0x000fe200078e00ff */
[----:B------:R-:W-:Y:S01]  /*20f0*/  IADD3 R40, -R22, 0x10, RZ ;  /* 0x0000001016287810 */ /* 0x000fe20007ffe1ff */
[----:B------:R-:W-:Y:S01]  /*2100*/  IMAD R10, R200, c[0x0][0x20c], R11 ;  /* 0x00008300c80a7a24 */ /* 0x000fe200078e020b */
[----:B------:R-:W-:Y:S01]  /*2110*/  SEL R11, RZ, 0x10, P4 ;  /* 0x00000010ff0b7807 */ /* 0x000fe20002000000 */
[----:B------:R-:W-:Y:S01]  /*2120*/  IMAD R0, R0, c[0x0][0x218], RZ ;  /* 0x0000860000007a24 */ /* 0x000fe200078e02ff */
[----:B------:R-:W-:Y:S01]  /*2130*/  LOP3.LUT R40, R40, 0xf, RZ, 0xc0, !PT ;  /* 0x0000000f28287812 */ /* 0x000fe200078ec0ff */
[----:B------:R-:W-:Y:S01]  /*2140*/  IMAD.IADD R21, R21, 0x1, R10 ;  /* 0x0000000115157824 */ /* 0x000fe200078e020a */
[----:B------:R-:W-:Y:S01]  /*2150*/  IADD3 R39, -R11, 0x10, RZ ;  /* 0x000000100b277810 */ /* 0x000fe20007ffe1ff */
[C---:B------:R-:W-:Y:S01]  /*2160*/  IMAD R10, R199.reuse, c[0x0][0x21c], R0 ;  /* 0x00008700c70a7a24 */ /* 0x040fe200078e0200 */
[----:B------:R-:W-:Y:S01]  /*2170*/  IADD3 R35, -R146, 0x10, RZ ;  /* 0x0000001092237810 */ /* 0x000fe20007ffe1ff */
[----:B------:R-:W-:Y:S01]  /*2180*/  IMAD.WIDE.U32 R20, R199, c[0x0][0x218], R20 ;  /* 0x00008600c7147a25 */ /* 0x000fe200078e0014 */
[----:B------:R-:W-:-:S02]  /*2190*/  LOP3.LUT R39, R39, 0xf, RZ, 0xc0, !PT ;  /* 0x0000000f27277812 */ /* 0x000fc400078ec0ff */
[----:B------:R-:W-:Y:S02]  /*21a0*/  LOP3.LUT R35, R35, 0xf, RZ, 0xc0, !PT ;  /* 0x0000000f23237812 */ /* 0x000fe400078ec0ff */
[----:B------:R-:W-:Y:S01]  /*21b0*/  IADD3 R0, P1, R206, R20, RZ ;  /* 0x00000014ce007210 */ /* 0x000fe20007f3e0ff */
[----:B------:R-:W-:-:S03]  /*21c0*/  IMAD.SHL.U32 R20, R134, 0x2, RZ ;  /* 0x0000000286147824 */ /* 0x000fc600078e00ff */
[----:B------:R-:W-:Y:S02]  /*21d0*/  IADD3.X R33, R193, R21, R10, P1, !PT ;  /* 0x00000015c1217210 */ /* 0x000fe40000ffe40a */
[----:B------:R-:W-:Y:S02]  /*21e0*/  LEA R34, P1, R0, c[0x0][0x1f8], 0x1 ;  /* 0x00007e0000227a11 */ /* 0x000fe400078208ff */
[----:B------:R-:W-:Y:S02]  /*21f0*/  SHF.L.U64.HI R21, R134, 0x1, R145 ;  /* 0x0000000186157819 */ /* 0x000fe40000010291 */
[----:B------:R-:W-:Y:S01]  /*2200*/  LEA.HI.X R33, R0, c[0x0][0x1fc], R33, 0x1, P1 ;  /* 0x00007f0000217a11 */ /* 0x000fe200008f0c21 */
[----:B------:R-:W5:Y:S01]  /*2210*/  SHFL.IDX PT, R36, R34, 0x1, 0x181f ;  /* 0x00381f0022247f89 */ /* 0x000f6200000e0000 */
[C---:B------:R-:W-:Y:S01]  /*2220*/  IMAD.SHL.U32 R0, R2.reuse, 0x2, RZ ;  /* 0x0000000202007824 */ /* 0x040fe200078e00ff */
[----:B------:R-:W-:Y:S02]  /*2230*/  SHF.L.U64.HI R10, R2, 0x1, R133 ;  /* 0x00000001020a7819 */ /* 0x000fe40000010285 */
[----:B------:R-:W4:Y:S04]  /*2240*/  SHFL.IDX PT, R37, R33, 0x1, 0x181f ;  /* 0x00381f0021257f89 */ /* 0x000f2800000e0000 */
[----:B------:R-:W-:Y:S01]  /*2250*/  SHFL.IDX PT, R33, R33, RZ, 0x181f ;  /* 0x00181fff21217589 */ /* 0x000fe200000e0000 */
[----:B-----5:R-:W-:-:S04]  /*2260*/  IADD3 R40, P2, P1, R40, R36, R23 ;  /* 0x0000002428287210 */ /* 0x020fc8000795e017 */
[----:B----4-:R-:W-:Y:S02]  /*2270*/  IADD3.X R41, RZ, R37, R32, P2, P1 ;  /* 0x00000025ff297210 */ /* 0x010fe400017e2420 */
[----:B------:R-:W-:-:S04]  /*2280*/  IADD3 R38, P2, P1, R39, R36, R20 ;  /* 0x0000002427267210 */ /* 0x000fc8000795e014 */
[-C--:B------:R-:W-:Y:S02]  /*2290*/  IADD3.X R39, RZ, R37.reuse, R21, P2, P1 ;  /* 0x00000025ff277210 */ /* 0x080fe400017e2415 */
[----:B------:R-:W-:Y:S02]  /*22a0*/  IADD3 R36, P2, P1, R35, R36, R0 ;  /* 0x0000002423247210 */ /* 0x000fe4000795e000 */
[----:B------:R-:W4:Y:S02]  /*22b0*/  SHFL.IDX PT, R35, R34, RZ, 0x181f ;  /* 0x00181fff22237589 */ /* 0x000f2400000e0000 */
[----:B------:R-:W-:Y:S02]  /*22c0*/  IADD3.X R37, RZ, R37, R10, P2, P1 ;  /* 0x00000025ff257210 */ /* 0x000fe400017e240a */
[----:B----4-:R-:W-:-:S05]  /*22d0*/  IADD3 R42, P1, R35, R23, RZ ;  /* 0x00000017232a7210 */ /* 0x010fca0007f3e0ff */
        /* <DEDUP_REMOVED lines=14> */
.L_x_1535:
[----:B------:R-:W-:Y:S01]  /*23c0*/  IMAD.MOV.U32 R0, RZ, RZ, 0x40 ;  /* 0x00000040ff007424 */ /* 0x000fe200078e00ff */
[----:B------:R-:W-:Y:S01]  /*23d0*/  LOP3.LUT P1, RZ, R5, 0x4, RZ, 0xc0, !PT ;  /* 0x0000000405ff7812 */ /* 0x000fe2000782c0ff */
[C---:B-12-4-:R-:W-:Y:S01]  /*23e0*/  HMMA.16816.F32.BF16 R20, R48.reuse, R16, RZ ;  /* 0x000000103014723c */ /* 0x056fe200000418ff */
[----:B------:R-:W-:Y:S01]  /*23f0*/  LDSM.16.M88.4 R84, [R190+0x10900] ;  /* 0x01090000be54783b */ /* 0x000fe20000000200 */
[----:B------:R-:W-:Y:S01]  /*2400*/  IMAD.IADD R184, R7, 0x1, R4 ;  /* 0x0000000107b87824 */ /* 0x000fe200078e0204 */
[----:B------:R-:W-:Y:S02]  /*2410*/  SEL R5, R0, 0xffffffc0, !P1 ;  /* 0xffffffc000057807 */ /* 0x000fe40004800000 */
[----:B------:R-:W-:Y:S01]  /*2420*/  LOP3.LUT P1, RZ, R8, 0x4, RZ, 0xc0, !PT ;  /* 0x0000000408ff7812 */ /* 0x000fe2000782c0ff */
[----:B------:R-:W0:Y:S01]  /*2430*/  LDGDEPBAR ;  /* 0x00000000000079af */ /* 0x000e220000000000 */
[----:B------:R-:W-:Y:S01]  /*2440*/  IMAD.SHL.U32 R184, R184, 0x2, RZ ;  /* 0x00000002b8b87824 */ /* 0x000fe200078e00ff */
[----:B------:R-:W-:Y:S01]  /*2450*/  HMMA.16816.F32.BF16 R16, R48, R18, RZ ;  /* 0x000000123010723c */ /* 0x000fe200000418ff */
[----:B------:R-:W-:Y:S01]  /*2460*/  SEL R187, R0, 0xffffffc0, !P1 ;  /* 0xffffffc000bb7807 */ /* 0x000fe20004800000 */
[----:B------:R-:W-:-:S02]  /*2470*/  IMAD.IADD R186, R192, 0x1, R5 ;  /* 0x00000001c0ba7824 */ /* 0x000fc400078e0205 */
[----:B------:R-:W-:Y:S02]  /*2480*/  IMAD.IADD R185, R188, 0x1, R5 ;  /* 0x00000001bcb97824 */ /* 0x000fe400078e0205 */
[----:B------:R-:W-:Y:S01]  /*2490*/  IMAD.IADD R97, R190, 0x1, R187 ;  /* 0x00000001be617824 */ /* 0x000fe200078e02bb */
[----:B------:R-:W-:Y:S01]  /*24a0*/  LDSM.16.M88.4 R52, [R186] ;  /* 0x00000000ba34783b */ /* 0x000fe20000000200 */
[C---:B---3--:R-:W-:Y:S01]  /*24b0*/  HMMA.16816.F32.BF16 R32, R48.reuse, R44, RZ ;  /* 0x0000002c3020723c */ /* 0x048fe200000418ff */
[----:B------:R-:W-:Y:S02]  /*24c0*/  IMAD.IADD R0, R187, 0x1, R98 ;  /* 0x00000001bb007824 */ /* 0x000fe400078e0262 */
[----:B------:R-:W1:Y:S01]  /*24d0*/  LDSM.16.M88.4 R36, [R97+0xc100] ;  /* 0x00c100006124783b */ /* 0x000e620000000200 */
[--C-:B------:R-:W-:Y:S02]  /*24e0*/  IMAD.IADD R135, R5, 0x1, R184.reuse ;  /* 0x0000000105877824 */ /* 0x100fe400078e02b8 */
[C---:B------:R-:W-:Y:S01]  /*24f0*/  IMAD.IADD R172, R189.reuse, 0x1, R184 ;  /* 0x00000001bdac7824 */ /* 0x040fe200078e02b8 */
[----:B------:R-:W2:Y:S01]  /*2500*/  LDSM.16.M88.4 R8, [R97+0xc900] ;  /* 0x00c900006108783b */ /* 0x000ea20000000200 */
[----:B------:R-:W-:Y:S01]  /*2510*/  HMMA.16816.F32.BF16 R44, R48, R46, RZ ;  /* 0x0000002e302c723c */ /* 0x000fe200000418ff */
[----:B------:R-:W-:-:S02]  /*2520*/  IMAD.IADD R162, R189, 0x1, R135 ;  /* 0x00000001bda27824 */ /* 0x000fc400078e0287 */
[----:B------:R-:W-:Y:S01]  /*2530*/  LDSM.16.M88.4 R40, [R97+0xd100] ;  /* 0x00d100006128783b */ /* 0x000fe20000000200 */
[----:B------:R-:W-:-:S03]  /*2540*/  IMAD.IADD R5, R5, 0x1, R172 ;  /* 0x0000000105057824 */ /* 0x000fc600078e02ac */
[----:B------:R-:W-:Y:S01]  /*2550*/  LDSM.16.M88.4 R80, [R97+0xd900] ;  /* 0x00d900006150783b */ /* 0x000fe20000000200 */
[C---:B------:R-:W-:Y:S03]  /*2560*/  HMMA.16816.F32.BF16 R20, R76.reuse, R24, R20 ;  /* 0x000000184c14723c */ /* 0x040fe60000041814 */
[----:B------:R-:W-:Y:S04]  /*2570*/  LDSM.16.M88.4 R92, [R0+0xe900] ;  /* 0x00e90000005c783b */ /* 0x000fe80000000200 */
[----:B------:R-:W-:Y:S01]  /*2580*/  LDSM.16.M88.4 R88, [R97+0xf900] ;  /* 0x00f900006158783b */ /* 0x000fe20000000200 */
[----:B------:R-:W-:Y:S03]  /*2590*/  HMMA.16816.F32.BF16 R16, R76, R26, R16 ;  /* 0x0000001a4c10723c */ /* 0x000fe60000041810 */
[----:B------:R-:W-:Y:S05]  /*25a0*/  LDSM.16.M88.4 R24, [R0+0xc100] ;  /* 0x00c100000018783b */ /* 0x000fea0000000200 */
[C---:B------:R-:W-:Y:S08]  /*25b0*/  HMMA.16816.F32.BF16 R64, R48.reuse, R60, RZ ;  /* 0x0000003c3040723c */ /* 0x040ff000000418ff */
[C---:B------:R-:W-:Y:S08]  /*25c0*/  HMMA.16816.F32.BF16 R60, R48.reuse, R62, RZ ;  /* 0x0000003e303c723c */ /* 0x040ff000000418ff */
[C---:B------:R-:W-:Y:S08]  /*25d0*/  HMMA.16816.F32.BF16 R56, R48.reuse, R68, RZ ;  /* 0x000000443038723c */ /* 0x040ff000000418ff */
[----:B------:R-:W-:Y:S01]  /*25e0*/  HMMA.16816.F32.BF16 R48, R48, R70, RZ ;  /* 0x000000463030723c */ /* 0x000fe200000418ff */
[----:B------:R-:W3:Y:S07]  /*25f0*/  LDSM.16.M88.4 R68, [R185] ;  /* 0x00000000b944783b */ /* 0x000eee0000000200 */
[C---:B------:R-:W-:Y:S08]  /*2600*/  HMMA.16816.F32.BF16 R32, R76.reuse, R12, R32 ;  /* 0x0000000c4c20723c */ /* 0x040ff00000041820 */
[----:B------:R-:W-:Y:S01]  /*2610*/  HMMA.16816.F32.BF16 R44, R76, R14, R44 ;  /* 0x0000000e4c2c723c */ /* 0x000fe2000004182c */
[----:B------:R-:W4:Y:S07]  /*2620*/  LDSM.16.M88.4 R12, [R0+0xc900] ;  /* 0x00c90000000c783b */ /* 0x000f2e0000000200 */
[C---:B-1----:R-:W-:Y:S08]  /*2630*/  HMMA.16816.F32.BF16 R20, R52.reuse, R36, R20 ;  /* 0x000000243414723c */ /* 0x042ff00000041814 */
[----:B------:R-:W-:Y:S01]  /*2640*/  HMMA.16816.F32.BF16 R16, R52, R38, R16 ;  /* 0x000000263410723c */ /* 0x000fe20000041810 */
[----:B------:R-:W-:Y:S07]  /*2650*/  LDSM.16.M88.4 R36, [R190+0xe100] ;  /* 0x00e10000be24783b */ /* 0x000fee0000000200 */
[C---:B------:R-:W-:Y:S08]  /*2660*/  HMMA.16816.F32.BF16 R64, R76.reuse, R28, R64 ;  /* 0x0000001c4c40723c */ /* 0x040ff00000041840 */
[C---:B------:R-:W-:Y:S01]  /*2670*/  HMMA.16816.F32.BF16 R60, R76.reuse, R30, R60 ;  /* 0x0000001e4c3c723c */ /* 0x040fe2000004183c */
[----:B------:R-:W-:Y:S07]  /*2680*/  LDSM.16.M88.4 R28, [R0+0xd100] ;  /* 0x00d10000001c783b */ /* 0x000fee0000000200 */
[C---:B------:R-:W-:Y:S08]  /*2690*/  HMMA.16816.F32.BF16 R56, R76.reuse, R72, R56 ;  /* 0x000000484c38723c */ /* 0x040ff00000041838 */
[----:B------:R-:W-:Y:S01]  /*26a0*/  HMMA.16816.F32.BF16 R76, R76, R74, R48 ;  /* 0x0000004a4c4c723c */ /* 0x000fe20000041830 */
[----:B------:R-:W1:Y:S04]  /*26b0*/  LDSM.16.M88.4 R48, [R192+0x4000] ;  /* 0x00400000c030783b */ /* 0x000e680000000200 */
[----:B------:R-:W-:Y:S03]  /*26c0*/  LDSM.16.M88.4 R72, [R0+0xd900] ;  /* 0x00d900000048783b */ /* 0x000fe60000000200 */
[C---:B--2---:R-:W-:Y:S08]  /*26d0*/  HMMA.16816.F32.BF16 R32, R52.reuse, R8, R32 ;  /* 0x000000083420723c */ /* 0x044ff00000041820 */
[----:B------:R-:W-:Y:S01]  /*26e0*/  HMMA.16816.F32.BF16 R44, R52, R10, R44 ;  /* 0x0000000a342c723c */ /* 0x000fe2000004182c */
[----:B------:R-:W2:Y:S07]  /*26f0*/  LDSM.16.M88.4 R8, [R190+0xe900] ;  /* 0x00e90000be08783b */ /* 0x000eae0000000200 */
[C---:B---3--:R-:W-:Y:S08]  /*2700*/  HMMA.16816.F32.BF16 R20, R68.reuse, R24, R20 ;  /* 0x000000184414723c */ /* 0x048ff00000041814 */
[----:B------:R-:W-:Y:S01]  /*2710*/  HMMA.16816.F32.BF16 R16, R68, R26, R16 ;  /* 0x0000001a4410723c */ /* 0x000fe20000041810 */
[----:B------:R-:W-:Y:S07]  /*2720*/  LDSM.16.M88.4 R24, [R98+0xe100] ;  /* 0x00e100006218783b */ /* 0x000fee0000000200 */
[C---:B------:R-:W-:Y:S08]  /*2730*/  HMMA.16816.F32.BF16 R64, R52.reuse, R40, R64 ;  /* 0x000000283440723c */ /* 0x040ff00000041840 */
[----:B------:R-:W-:Y:S01]  /*2740*/  HMMA.16816.F32.BF16 R60, R52, R42, R60 ;  /* 0x0000002a343c723c */ /* 0x000fe2000004183c */
[----:B------:R-:W-:Y:S07]  /*2750*/  LDSM.16.M88.4 R40, [R190+0xf100] ;  /* 0x00f10000be28783b */ /* 0x000fee0000000200 */
[C---:B----4-:R-:W-:Y:S08]  /*2760*/  HMMA.16816.F32.BF16 R32, R68.reuse, R12, R32 ;  /* 0x0000000c4420723c */ /* 0x050ff00000041820 */
[----:B------:R-:W-:Y:S01]  /*2770*/  HMMA.16816.F32.BF16 R44, R68, R14, R44 ;  /* 0x0000000e442c723c */ /* 0x000fe2000004182c */
[----:B------:R-:W3:Y:S07]  /*2780*/  LDSM.16.M88.4 R12, [R188+0x4000] ;  /* 0x00400000bc0c783b */ /* 0x000eee0000000200 */
[C---:B------:R-:W-:Y:S08]  /*2790*/  HMMA.16816.F32.BF16 R56, R52.reuse, R80, R56 ;  /* 0x000000503438723c */ /* 0x040ff00000041838 */
[----:B------:R-:W-:Y:S01]  /*27a0*/  HMMA.16816.F32.BF16 R76, R52, R82, R76 ;  /* 0x00000052344c723c */ /* 0x000fe2000004184c */
[----:B------:R-:W4:Y:S04]  /*27b0*/  LDSM.16.M88.4 R52, [R190+0xf900] ;  /* 0x00f90000be34783b */ /* 0x000f280000000200 */
[----:B------:R-:W-:Y:S03]  /*27c0*/  LDSM.16.M88.4 R80, [R186+0x4000] ;  /* 0x00400000ba50783b */ /* 0x000fe60000000200 */
[C---:B-1----:R-:W-:Y:S08]  /*27d0*/  HMMA.16816.F32.BF16 R20, R48.reuse, R36, R20 ;  /* 0x000000243014723c */ /* 0x042ff00000041814 */
[----:B------:R-:W-:Y:S01]  /*27e0*/  HMMA.16816.F32.BF16 R16, R48, R38, R16 ;  /* 0x000000263010723c */ /* 0x000fe20000041810 */
[----:B------:R-:W-:Y:S07]  /*27f0*/  LDSM.16.M88.4 R36, [R97+0xe100] ;  /* 0x00e100006124783b */ /* 0x000fee0000000200 */
[C---:B------:R-:W-:Y:S08]  /*2800*/  HMMA.16816.F32.BF16 R64, R68.reuse, R28, R64 ;  /* 0x0000001c4440723c */ /* 0x040ff00000041840 */
[----:B------:R-:W-:Y:S01]  /*2810*/  HMMA.16816.F32.BF16 R60, R68, R30, R60 ;  /* 0x0000001e443c723c */ /* 0x000fe2000004183c */
[----:B------:R-:W1:Y:S07]  /*2820*/  LDSM.16.M88.4 R28, [R98+0xe900] ;  /* 0x00e90000621c783b */ /* 0x000e6e0000000200 */
[C---:B--2---:R-:W-:Y:S08]  /*2830*/  HMMA.16816.F32.BF16 R32, R48.reuse, R8, R32 ;  /* 0x000000083020723c */ /* 0x044ff00000041820 */
[----:B------:R-:W-:Y:S01]  /*2840*/  HMMA.16816.F32.BF16 R44, R48, R10, R44 ;  /* 0x0000000a302c723c */ /* 0x000fe2000004182c */
[----:B------:R-:W2:Y:S07]  /*2850*/  LDSM.16.M88.4 R8, [R98+0xf100] ;  /* 0x00f100006208783b */ /* 0x000eae0000000200 */
[C---:B------:R-:W-:Y:S08]  /*2860*/  HMMA.16816.F32.BF16 R56, R68.reuse, R72, R56 ;  /* 0x000000484438723c */ /* 0x040ff00000041838 */
[----:B------:R-:W-:Y:S01]  /*2870*/  HMMA.16816.F32.BF16 R76, R68, R74, R76 ;  /* 0x0000004a444c723c */ /* 0x000fe2000004184c */
[----:B------:R-:W-:Y:S04]  /*2880*/  LDSM.16.M88.4 R72, [R185+0x4000] ;  /* 0x00400000b948783b */ /* 0x000fe80000000200 */
[----:B------:R-:W-:Y:S03]  /*2890*/  LDSM.16.M88.4 R68, [R0+0xf100] ;  /* 0x00f100000044783b */ /* 0x000fe60000000200 */
[C---:B---3--:R-:W-:Y:S08]  /*28a0*/  HMMA.16816.F32.BF16 R20, R12.reuse, R24, R20 ;  /* 0x000000180c14723c */ /* 0x048ff00000041814 */
[----:B------:R-:W-:Y:S01]  /*28b0*/  HMMA.16816.F32.BF16 R16, R12, R26, R16 ;  /* 0x0000001a0c10723c */ /* 0x000fe20000041810 */
[----:B------:R-:W-:Y:S07]  /*28c0*/  LDSM.16.M88.4 R24, [R0+0xe100] ;  /* 0x00e100000018783b */ /* 0x000fee0000000200 */
[C---:B------:R-:W-:Y:S08]  /*28d0*/  HMMA.16816.F32.BF16 R64, R48.reuse, R40, R64 ;  /* 0x000000283040723c */ /* 0x040ff00000041840 */
[C---:B------:R-:W-:Y:S01]  /*28e0*/  HMMA.16816.F32.BF16 R60, R48.reuse, R42, R60 ;  /* 0x0000002a303c723c */ /* 0x040fe2000004183c */
[----:B------:R-:W3:Y:S07]  /*28f0*/  LDSM.16.M88.4 R40, [R98+0xf900] ;  /* 0x00f900006228783b */ /* 0x000eee0000000200 */
[C---:B----4-:R-:W-:Y:S08]  /*2900*/  HMMA.16816.F32.BF16 R56, R48.reuse, R52, R56 ;  /* 0x000000343038723c */ /* 0x050ff00000041838 */
[----:B------:R-:W-:Y:S01]  /*2910*/  HMMA.16816.F32.BF16 R76, R48, R54, R76 ;  /* 0x00000036304c723c */ /* 0x000fe2000004184c */
[----:B------:R-:W-:Y:S04]  /*2920*/  LDSM.16.M88.4 R52, [R192+0x8000] ;  /* 0x00800000c034783b */ /* 0x000fe80000000200 */
[----:B------:R-:W-:Y:S03]  /*2930*/  LDSM.16.M88.4 R48, [R98+0x10100] ;  /* 0x010100006230783b */ /* 0x000fe60000000200 */
[C---:B-1----:R-:W-:Y:S08]  /*2940*/  HMMA.16816.F32.BF16 R32, R12.reuse, R28, R32 ;  /* 0x0000001c0c20723c */ /* 0x042ff00000041820 */
[----:B------:R-:W-:Y:S01]  /*2950*/  HMMA.16816.F32.BF16 R44, R12, R30, R44 ;  /* 0x0000001e0c2c723c */ /* 0x000fe2000004182c */
[----:B------:R-:W1:Y:S07]  /*2960*/  LDSM.16.M88.4 R28, [R97+0xe900] ;  /* 0x00e90000611c783b */ /* 0x000e6e0000000200 */
[C---:B------:R-:W-:Y:S08]  /*2970*/  HMMA.16816.F32.BF16 R20, R80.reuse, R36, R20 ;  /* 0x000000245014723c */ /* 0x040ff00000041814 */
[----:B------:R-:W-:Y:S01]  /*2980*/  HMMA.16816.F32.BF16 R16, R80, R38, R16 ;  /* 0x000000265010723c */ /* 0x000fe20000041810 */
[----:B------:R-:W-:Y:S07]  /*2990*/  LDSM.16.M88.4 R36, [R98+0x10900] ;  /* 0x010900006224783b */ /* 0x000fee0000000200 */
[C---:B--2---:R-:W-:Y:S08]  /*29a0*/  HMMA.16816.F32.BF16 R64, R12.reuse, R8, R64 ;  /* 0x000000080c40723c */ /* 0x044ff00000041840 */
[C---:B------:R-:W-:Y:S01]  /*29b0*/  HMMA.16816.F32.BF16 R60, R12.reuse, R10, R60 ;  /* 0x0000000a0c3c723c */ /* 0x040fe2000004183c */
[----:B------:R-:W2:Y:S07]  /*29c0*/  LDSM.16.M88.4 R8, [R190+0x10100] ;  /* 0x01010000be08783b */ /* 0x000eae0000000200 */
[C---:B---3--:R-:W-:Y:S08]  /*29d0*/  HMMA.16816.F32.BF16 R56, R12.reuse, R40, R56 ;  /* 0x000000280c38723c */ /* 0x048ff00000041838 */
[----:B------:R-:W-:Y:S01]  /*29e0*/  HMMA.16816.F32.BF16 R76, R12, R42, R76 ;  /* 0x0000002a0c4c723c */ /* 0x000fe2000004184c */
[----:B------:R-:W3:Y:S04]  /*29f0*/  LDSM.16.M88.4 R12, [R97+0xf100] ;  /* 0x00f10000610c783b */ /* 0x000ee80000000200 */
[----:B------:R-:W4:Y:S03]  /*2a00*/  LDSM.16.M88.4 R40, [R188+0x8000] ;  /* 0x00800000bc28783b */ /* 0x000f260000000200 */
[C---:B------:R-:W-:Y:S08]  /*2a10*/  HMMA.16816.F32.BF16 R20, R72.reuse, R24, R20 ;  /* 0x000000184814723c */ /* 0x040ff00000041814 */
[----:B------:R-:W-:Y:S01]  /*2a20*/  HMMA.16816.F32.BF16 R16, R72, R26, R16 ;  /* 0x0000001a4810723c */ /* 0x000fe20000041810 */
[----:B------:R-:W-:Y:S07]  /*2a30*/  LDSM.16.M88.4 R24, [R97+0x10100] ;  /* 0x010100006118783b */ /* 0x000fee0000000200 */
[C---:B-1----:R-:W-:Y:S08]  /*2a40*/  HMMA.16816.F32.BF16 R32, R80.reuse, R28, R32 ;  /* 0x0000001c5020723c */ /* 0x042ff00000041820 */
[----:B------:R-:W-:Y:S01]  /*2a50*/  HMMA.16816.F32.BF16 R44, R80, R30, R44 ;  /* 0x0000001e502c723c */ /* 0x000fe2000004182c */
[----:B------:R-:W1:Y:S07]  /*2a60*/  LDSM.16.M88.4 R28, [R186+0x8000] ;  /* 0x00800000ba1c783b */ /* 0x000e6e0000000200 */
[C---:B--2---:R-:W-:Y:S08]  /*2a70*/  HMMA.16816.F32.BF16 R20, R52.reuse, R8, R20 ;  /* 0x000000083414723c */ /* 0x044ff00000041814 */
[----:B------:R-:W-:Y:S01]  /*2a80*/  HMMA.16816.F32.BF16 R16, R52, R10, R16 ;  /* 0x0000000a3410723c */ /* 0x000fe20000041810 */
[----:B------:R-:W-:Y:S07]  /*2a90*/  LDSM.16.M88.4 R8, [R0+0x10100] ;  /* 0x010100000008783b */ /* 0x000fee0000000200 */
[C---:B---3--:R-:W-:Y:S08]  /*2aa0*/  HMMA.16816.F32.BF16 R64, R80.reuse, R12, R64 ;  /* 0x0000000c5040723c */ /* 0x048ff00000041840 */
[----:B------:R-:W-:Y:S01]  /*2ab0*/  HMMA.16816.F32.BF16 R60, R80, R14, R60 ;  /* 0x0000000e503c723c */ /* 0x000fe2000004183c */
[----:B------:R-:W-:Y:S07]  /*2ac0*/  LDSM.16.M88.4 R12, [R185+0x8000] ;  /* 0x00800000b90c783b */ /* 0x000fee0000000200 */
[C---:B------:R-:W-:Y:S08]  /*2ad0*/  HMMA.16816.F32.BF16 R32, R72.reuse, R92, R32 ;  /* 0x0000005c4820723c */ /* 0x040ff00000041820 */
[----:B------:R-:W-:Y:S08]  /*2ae0*/  HMMA.16816.F32.BF16 R44, R72, R94, R44 ;  /* 0x0000005e482c723c */ /* 0x000ff0000004182c */
[C---:B----4-:R-:W-:Y:S08]  /*2af0*/  HMMA.16816.F32.BF16 R20, R40.reuse, R48, R20 ;  /* 0x000000302814723c */ /* 0x050ff00000041814 */
[----:B------:R-:W-:Y:S01]  /*2b00*/  HMMA.16816.F32.BF16 R16, R40, R50, R16 ;  /* 0x000000322810723c */ /* 0x000fe20000041810 */
[----:B------:R-:W2:Y:S07]  /*2b10*/  LDSM.16.M88.4 R48, [R190+0x11100] ;  /* 0x01110000be30783b */ /* 0x000eae0000000200 */
[----:B------:R-:W-:Y:S08]  /*2b20*/  HMMA.16816.F32.BF16 R64, R72, R68, R64 ;  /* 0x000000444840723c */ /* 0x000ff00000041840 */
[C---:B------:R-:W-:Y:S08]  /*2b30*/  HMMA.16816.F32.BF16 R32, R52.reuse, R84, R32 ;  /* 0x000000543420723c */ /* 0x040ff00000041820 */
[----:B------:R-:W-:Y:S01]  /*2b40*/  HMMA.16816.F32.BF16 R44, R52, R86, R44 ;  /* 0x00000056342c723c */ /* 0x000fe2000004182c */
[----:B------:R-:W3:Y:S07]  /*2b50*/  LDSM.16.M88.4 R84, [R0+0xf900] ;  /* 0x00f900000054783b */ /* 0x000eee0000000200 */
[----:B------:R-:W-:Y:S01]  /*2b60*/  HMMA.16816.F32.BF16 R68, R72, R70, R60 ;  /* 0x000000464844723c */ /* 0x000fe2000004183c */
[----:B------:R-:W-:Y:S07]  /*2b70*/  LDSM.16.M88.4 R60, [R0+0x10900] ;  /* 0x01090000003c783b */ /* 0x000fee0000000200 */
[C---:B-1----:R-:W-:Y:S08]  /*2b80*/  HMMA.16816.F32.BF16 R20, R28.reuse, R24, R20 ;  /* 0x000000181c14723c */ /* 0x042ff00000041814 */
[----:B------:R-:W-:Y:S01]  /*2b90*/  HMMA.16816.F32.BF16 R16, R28, R26, R16 ;  /* 0x0000001a1c10723c */ /* 0x000fe20000041810 */
[----:B------:R-:W1:Y:S07]  /*2ba0*/  LDSM.16.M88.4 R24, [R98+0x11100] ;  /* 0x011100006218783b */ /* 0x000e6e0000000200 */
[C---:B------:R-:W-:Y:S08]  /*2bb0*/  HMMA.16816.F32.BF16 R56, R80.reuse, R88, R56 ;  /* 0x000000585038723c */ /* 0x040ff00000041838 */
[----:B------:R-:W-:Y:S01]  /*2bc0*/  HMMA.16816.F32.BF16 R80, R80, R90, R76 ;  /* 0x0000005a5050723c */ /* 0x000fe2000004184c */
[----:B------:R-:W4:Y:S07]  /*2bd0*/  LDSM.16.M88.4 R76, [R97+0x10900] ;  /* 0x01090000614c783b */ /* 0x000f2e0000000200 */
[----:B------:R-:W-:Y:S08]  /*2be0*/  HMMA.16816.F32.BF16 R32, R40, R36, R32 ;  /* 0x000000242820723c */ /* 0x000ff00000041820 */
[----:B--2---:R-:W-:Y:S08]  /*2bf0*/  HMMA.16816.F32.BF16 R64, R52, R48, R64 ;  /* 0x000000303440723c */ /* 0x004ff00000041840 */
[----:B------:R-:W-:Y:S01]  /*2c00*/  HMMA.16816.F32.BF16 R44, R40, R38, R44 ;  /* 0x00000026282c723c */ /* 0x000fe2000004182c */
[----:B------:R-:W2:Y:S07]  /*2c10*/  LDSM.16.M88.4 R36, [R190+0x11900] ;  /* 0x01190000be24783b */ /* 0x000eae0000000200 */
[----:B------:R-:W-:Y:S08]  /*2c20*/  HMMA.16816.F32.BF16 R68, R52, R50, R68 ;  /* 0x000000323444723c */ /* 0x000ff00000041844 */
[----:B---3--:R-:W-:Y:S08]  /*2c30*/  HMMA.16816.F32.BF16 R56, R72, R84, R56 ;  /* 0x000000544838723c */ /* 0x008ff00000041838 */
[----:B------:R-:W-:Y:S08]  /*2c40*/  HMMA.16816.F32.BF16 R16, R12, R10, R16 ;  /* 0x0000000a0c10723c */ /* 0x000ff00000041810 */
[C---:B-1----:R-:W-:Y:S08]  /*2c50*/  HMMA.16816.F32.BF16 R64, R40.reuse, R24, R64 ;  /* 0x000000182840723c */ /* 0x042ff00000041840 */
[----:B------:R-:W-:Y:S01]  /*2c60*/  HMMA.16816.F32.BF16 R68, R40, R26, R68 ;  /* 0x0000001a2844723c */ /* 0x000fe20000041844 */
[----:B------:R-:W1:Y:S07]  /*2c70*/  LDSM.16.M88.4 R24, [R98+0x11900] ;  /* 0x011900006218783b */ /* 0x000e6e0000000200 */
[----:B------:R-:W-:Y:S01]  /*2c80*/  HMMA.16816.F32.BF16 R80, R72, R86, R80 ;  /* 0x000000564850723c */ /* 0x000fe20000041850 */
[----:B------:R-:W-:-:S02]  /*2c90*/  FMUL.FTZ R16, R16, c[0x0][0x320] ;  /* 0x0000c80010107a20 */ /* 0x000fc40000410000 */
[----:B------:R-:W-:Y:S02]  /*2ca0*/  FMUL.FTZ R17, R17, c[0x0][0x320] ;  /* 0x0000c80011117a20 */ /* 0x000fe40000410000 */
[----:B------:R-:W-:-:S03]  /*2cb0*/  FMUL.FTZ R18, R18, c[0x0][0x320] ;  /* 0x0000c80012127a20 */ /* 0x000fc60000410000 */
[----:B------:R-:W-:Y:S01]  /*2cc0*/  HMMA.16816.F32.BF16 R20, R12, R8, R20 ;  /* 0x000000080c14723c */ /* 0x000fe20000041814 */
[----:B------:R-:W3:Y:S07]  /*2cd0*/  LDSM.16.M88.4 R8, [R97+0x11100] ;  /* 0x011100006108783b */ /* 0x000eee0000000200 */
[----:B----4-:R-:W-:Y:S01]  /*2ce0*/  HMMA.16816.F32.BF16 R32, R28, R76, R32 ;  /* 0x0000004c1c20723c */ /* 0x010fe20000041820 */
[----:B------:R-:W-:Y:S06]  /*2cf0*/  MUFU.TANH R76, R18 ;  /* 0x00000012004c7308 */ /* 0x000fec0000002400 */
[----:B------:R-:W-:Y:S01]  /*2d00*/  FMUL.FTZ R77, R19, c[0x0][0x320] ;  /* 0x0000c800134d7a20 */ /* 0x000fe20000410000 */
[C---:B--2---:R-:W-:Y:S05]  /*2d10*/  HMMA.16816.F32.BF16 R56, R52.reuse, R36, R56 ;  /* 0x000000243438723c */ /* 0x044fea0000041838 */
[----:B------:R-:W-:Y:S03]  /*2d20*/  MUFU.TANH R77, R77 ;  /* 0x0000004d004d7308 */ /* 0x000fe60000002400 */
[----:B------:R-:W-:Y:S01]  /*2d30*/  HMMA.16816.F32.BF16 R80, R52, R38, R80 ;  /* 0x000000263450723c */ /* 0x000fe20000041850 */
[----:B------:R-:W-:-:S02]  /*2d40*/  FMUL.FTZ R20, R20, c[0x0][0x320] ;  /* 0x0000c80014147a20 */ /* 0x000fc40000410000 */
[----:B------:R-:W-:Y:S02]  /*2d50*/  FMUL.FTZ R21, R21, c[0x0][0x320] ;  /* 0x0000c80015157a20 */ /* 0x000fe40000410000 */
[----:B------:R-:W-:Y:S01]  /*2d60*/  MUFU.TANH R48, R20 ;  /* 0x0000001400307308 */ /* 0x000fe20000002400 */
[----:B------:R-:W-:Y:S02]  /*2d70*/  FMUL.FTZ R50, R22, c[0x0][0x320] ;  /* 0x0000c80016327a20 */ /* 0x000fe40000410000 */
[----:B------:R-:W-:Y:S01]  /*2d80*/  HMMA.16816.F32.BF16 R32, R12, R60, R32 ;  /* 0x0000003c0c20723c */ /* 0x000fe20000041820 */
[----:B------:R-:W-:-:S04]  /*2d90*/  FMUL.FTZ R51, R23, c[0x0][0x320] ;  /* 0x0000c80017337a20 */ /* 0x000fc80000410000 */
[----:B------:R-:W-:Y:S03]  /*2da0*/  MUFU.TANH R60, R16 ;  /* 0x00000010003c7308 */ /* 0x000fe60000002400 */
[----:B------:R-:W-:Y:S05]  /*2db0*/  HMMA.16816.F32.BF16 R44, R28, R78, R44 ;  /* 0x0000004e1c2c723c */ /* 0x000fea000004182c */
[----:B------:R2:W-:Y:S03]  /*2dc0*/  MUFU.TANH R61, R17 ;  /* 0x00000011003d7308 */ /* 0x0005e60000002400 */
[C---:B-1----:R-:W-:Y:S05]  /*2dd0*/  HMMA.16816.F32.BF16 R56, R40.reuse, R24, R56 ;  /* 0x000000182838723c */ /* 0x042fea0000041838 */
[----:B------:R1:W-:Y:S02]  /*2de0*/  MUFU.TANH R49, R21 ;  /* 0x0000001500317308 */ /* 0x0003e40000002400 */
[----:B------:R-:W-:Y:S01]  /*2df0*/  LOP3.LUT R25, R96, 0xffffffe0, RZ, 0xc0, !PT ;  /* 0xffffffe060197812 */ /* 0x000fe200078ec0ff */
[----:B------:R-:W-:Y:S01]  /*2e00*/  HMMA.16816.F32.BF16 R80, R40, R26, R80 ;  /* 0x0000001a2850723c */ /* 0x000fe20000041850 */
[----:B------:R-:W-:-:S02]  /*2e10*/  FMUL.FTZ R32, R32, c[0x0][0x320] ;  /* 0x0000c80020207a20 */ /* 0x000fc40000410000 */
[----:B------:R-:W-:Y:S01]  /*2e20*/  FMUL.FTZ R34, R34, c[0x0][0x320] ;  /* 0x0000c80022227a20 */ /* 0x000fe20000410000 */
[----:B--2---:R-:W2:Y:S01]  /*2e30*/  LDSM.16.M88.4 R16, [R97+0x11900] ;  /* 0x011900006110783b */ /* 0x004ea20000000200 */
[----:B------:R-:W-:Y:S01]  /*2e40*/  IMAD.IADD R25, R6, 0x1, -R25 ;  /* 0x0000000106197824 */ /* 0x000fe200078e0a19 */
[----:B------:R-:W4:Y:S02]  /*2e50*/  MUFU.TANH R50, R50 ;  /* 0x0000003200327308 */ /* 0x000f240000002400 */
[C---:B---3--:R-:W-:Y:S01]  /*2e60*/  HMMA.16816.F32.BF16 R64, R28.reuse, R8, R64 ;  /* 0x000000081c40723c */ /* 0x048fe20000041840 */
[----:B------:R-:W-:Y:S01]  /*2e70*/  FMUL.FTZ R33, R33, c[0x0][0x320] ;  /* 0x0000c80021217a20 */ /* 0x000fe20000410000 */
[----:B------:R-:W-:Y:S01]  /*2e80*/  SHF.R.S32.HI R6, RZ, 0x1f, R25 ;  /* 0x0000001fff067819 */ /* 0x000fe20000011419 */
[----:B------:R-:W-:Y:S01]  /*2e90*/  FMUL.FTZ R35, R35, c[0x0][0x320] ;  /* 0x0000c80023237a20 */ /* 0x000fe20000410000 */
[----:B-1----:R-:W1:Y:S02]  /*2ea0*/  LDSM.16.M88.4 R20, [R0+0x11100] ;  /* 0x011100000014783b */ /* 0x002e640000000200 */
[----:B------:R-:W3:Y:S02]  /*2eb0*/  MUFU.TANH R51, R51 ;  /* 0x0000003300337308 */ /* 0x000ee40000002400 */
[----:B------:R-:W-:Y:S01]  /*2ec0*/  HMMA.16816.F32.BF16 R68, R28, R10, R68 ;  /* 0x0000000a1c44723c */ /* 0x000fe20000041844 */
[----:B------:R5:W1:Y:S01]  /*2ed0*/  LDSM.16.M88.4 R8, [R0+0x11900] ;  /* 0x011900000008783b */ /* 0x000a620000000200 */
[----:B------:R-:W-:-:S04]  /*2ee0*/  DEPBAR.LE SB0, 0x2 ;  /* 0x000080800000791a */ /* 0x000fc80000000000 */
[----:B------:R-:W-:Y:S02]  /*2ef0*/  BAR.SYNC.DEFER_BLOCKING 0x0 ;  /* 0x0000000000007b1d */ /* 0x000fe40000010000 */
[----:B------:R-:W-:Y:S04]  /*2f00*/  HMMA.16816.F32.BF16 R44, R12, R62, R44 ;  /* 0x0000003e0c2c723c */ /* 0x000fe8000004182c */
[----:B------:R-:W-:Y:S08]  /*2f10*/  MUFU.TANH R32, R32 ;  /* 0x0000002000207308 */ /* 0x000ff00000002400 */
[----:B------:R-:W1:Y:S01]  /*2f20*/  MUFU.TANH R34, R34 ;  /* 0x0000002200227308 */ /* 0x000e620000002400 */
[----:B-----5:R-:W-:-:S04]  /*2f30*/  LEA.HI R0, R6, R25, RZ, 0x2 ;  /* 0x0000001906007211 */ /* 0x020fc800078f10ff */
[----:B------:R-:W-:Y:S01]  /*2f40*/  LOP3.LUT R0, R0, 0x7ffffffc, RZ, 0xc0, !PT ;  /* 0x7ffffffc00007812 */ /* 0x000fe200078ec0ff */
[C---:B--2---:R-:W-:Y:S02]  /*2f50*/  HMMA.16816.F32.BF16 R56, R28.reuse, R16, R56 ;  /* 0x000000101c38723c */ /* 0x044fe40000041838 */
[----:B------:R-:W-:Y:S01]  /*2f60*/  MUFU.TANH R33, R33 ;  /* 0x0000002100217308 */ /* 0x000fe20000002400 */
[----:B------:R-:W-:Y:S03]  /*2f70*/  LDSM.16.MT88.4 R40, [R184+0x2100] ;  /* 0x00210000b828783b */ /* 0x000fe60000004200 */
[----:B------:R-:W-:Y:S02]  /*2f80*/  FMUL.FTZ R24, R46, c[0x0][0x320] ;  /* 0x0000c8002e187a20 */ /* 0x000fe40000410000 */
[----:B------:R-:W-:Y:S01]  /*2f90*/  IMAD.IADD R0, R25, 0x1, -R0 ;  /* 0x0000000119007824 */ /* 0x000fe200078e0a00 */
[----:B------:R-:W-:Y:S01]  /*2fa0*/  LDSM.16.MT88.4 R124, [R184+0x100] ;  /* 0x00010000b87c783b */ /* 0x000fe20000004200 */
[----:B------:R-:W-:Y:S01]  /*2fb0*/  FMUL.FTZ R47, R47, c[0x0][0x320] ;  /* 0x0000c8002f2f7a20 */ /* 0x000fe20000410000 */
[----:B------:R-:W-:Y:S01]  /*2fc0*/  HMMA.16816.F32.BF16 R80, R28, R18, R80 ;  /* 0x000000121c50723c */ /* 0x000fe20000041850 */
[----:B------:R-:W-:Y:S01]  /*2fd0*/  IMAD R3, R0, -0x2, R3 ;  /* 0xfffffffe00037824 */ /* 0x000fe200078e0203 */
[----:B------:R-:W2:Y:S01]  /*2fe0*/  MUFU.TANH R35, R35 ;  /* 0x0000002300237308 */ /* 0x000ea20000002400 */
[----:B------:R-:W-:Y:S03]  /*2ff0*/  LDSM.16.MT88.4 R116, [R172+0x100] ;  /* 0x00010000ac74783b */ /* 0x000fe60000004200 */
[----:B------:R-:W-:Y:S01]  /*3000*/  ISETP.GT.AND P1, PT, R3, RZ, PT ;  /* 0x000000ff0300720c */ /* 0x000fe20003f24270 */
[----:B------:R-:W-:Y:S01]  /*3010*/  LDSM.16.MT88.4 R108, [R135+0x100] ;  /* 0x00010000876c783b */ /* 0x000fe20000004200 */
[C---:B-1----:R-:W-:Y:S02]  /*3020*/  HMMA.16816.F32.BF16 R64, R12.reuse, R20, R64 ;  /* 0x000000140c40723c */ /* 0x042fe40000041840 */
[----:B----4-:R-:W-:Y:S01]  /*3030*/  FSEL R50, R50, -INF , P1 ;  /* 0xff80000032327808 */ /* 0x010fe20000800000 */
[----:B------:R-:W1:Y:S01]  /*3040*/  MUFU.TANH R24, R24 ;  /* 0x0000001800187308 */ /* 0x000e620000002400 */
[----:B------:R-:W-:Y:S03]  /*3050*/  LDSM.16.MT88.4 R100, [R5+0x100] ;  /* 0x000100000564783b */ /* 0x000fe60000004200 */
[----:B------:R-:W-:Y:S01]  /*3060*/  FMUL.FTZ R20, R44, c[0x0][0x320] ;  /* 0x0000c8002c147a20 */ /* 0x000fe20000410000 */
[C---:B------:R-:W-:Y:S01]  /*3070*/  HMMA.16816.F32.BF16 R68, R12.reuse, R22, R68 ;  /* 0x000000160c44723c */ /* 0x040fe20000041844 */
[----:B------:R-:W-:Y:S01]  /*3080*/  FMUL.FTZ R21, R45, c[0x0][0x320] ;  /* 0x0000c8002d157a20 */ /* 0x000fe20000410000 */
[----:B------:R-:W-:Y:S01]  /*3090*/  LDSM.16.MT88.4 R72, [R184+0x4100] ;  /* 0x00410000b848783b */ /* 0x000fe20000004200 */
[----:B------:R-:W-:Y:S03]  /*30a0*/  MUFU.TANH R22, R47 ;  /* 0x0000002f00167308 */ /* 0x000fe60000002400 */
[----:B------:R-:W-:Y:S01]  /*30b0*/  LDSM.16.MT88.4 R88, [R135+0x4100] ;  /* 0x004100008758783b */ /* 0x000fe20000004200 */
[----:B------:R-:W-:Y:S01]  /*30c0*/  FSEL R23, R48, -INF , P1 ;  /* 0xff80000030177808 */ /* 0x000fe20000800000 */
[C---:B------:R-:W-:Y:S01]  /*30d0*/  HMMA.16816.F32.BF16 R56, R12.reuse, R8, R56 ;  /* 0x000000080c38723c */ /* 0x040fe20000041838 */
[----:B------:R-:W-:Y:S01]  /*30e0*/  ISETP.GT.AND P1, PT, R3, 0x1, PT ;  /* 0x000000010300780c */ /* 0x000fe20003f24270 */
[----:B------:R-:W-:Y:S01]  /*30f0*/  LDSM.16.MT88.4 R136, [R172+0x900] ;  /* 0x00090000ac88783b */ /* 0x000fe20000004200 */
[----:B------:R-:W4:Y:S02]  /*3100*/  MUFU.TANH R20, R20 ;  /* 0x0000001400147308 */ /* 0x000f240000002400 */
[----:B---3--:R-:W-:Y:S01]  /*3110*/  FSEL R26, R51, -INF , P1 ;  /* 0xff800000331a7808 */ /* 0x008fe20000800000 */
[----:B------:R-:W-:Y:S01]  /*3120*/  LDSM.16.MT88.4 R28, [R162+0x900] ;  /* 0x00090000a21c783b */ /* 0x000fe20000004200 */
[----:B------:R-:W-:Y:S01]  /*3130*/  FSEL R49, R49, -INF , P1 ;  /* 0xff80000031317808 */ /* 0x000fe20000800000 */
[----:B------:R-:W-:Y:S01]  /*3140*/  HMMA.16816.F32.BF16 R8, R12, R10, R80 ;  /* 0x0000000a0c08723c */ /* 0x000fe20000041850 */
[----:B------:R-:W-:Y:S01]  /*3150*/  ISETP.GT.AND P1, PT, R3, 0x8, PT ;  /* 0x000000080300780c */ /* 0x000fe20003f24270 */
[----:B------:R-:W-:Y:S01]  /*3160*/  FMUL.FTZ R64, R64, c[0x0][0x320] ;  /* 0x0000c80040407a20 */ /* 0x000fe20000410000 */
[----:B------:R-:W3:Y:S01]  /*3170*/  MUFU.TANH R21, R21 ;  /* 0x0000001500157308 */ /* 0x000ee20000002400 */
[----:B------:R-:W-:Y:S01]  /*3180*/  FMUL.FTZ R66, R66, c[0x0][0x320] ;  /* 0x0000c80042427a20 */ /* 0x000fe20000410000 */
[----:B------:R-:W-:Y:S01]  /*3190*/  FSEL R76, R76, -INF , P1 ;  /* 0xff8000004c4c7808 */ /* 0x000fe20000800000 */
[----:B------:R-:W-:Y:S01]  /*31a0*/  FMUL.FTZ R65, R65, c[0x0][0x320] ;  /* 0x0000c80041417a20 */ /* 0x000fe20000410000 */
[----:B------:R-:W-:Y:S01]  /*31b0*/  FSEL R25, R60, -INF , P1 ;  /* 0xff8000003c197808 */ /* 0x000fe20000800000 */
[----:B------:R-:W-:Y:S01]  /*31c0*/  FMUL.FTZ R67, R67, c[0x0][0x320] ;  /* 0x0000c80043437a20 */ /* 0x000fe20000410000 */
[----:B------:R-:W-:Y:S01]  /*31d0*/  ISETP.GT.AND P1, PT, R3, 0x9, PT ;  /* 0x000000090300780c */ /* 0x000fe20003f24270 */
[----:B------:R-:W-:Y:S01]  /*31e0*/  FMUL.FTZ R68, R68, c[0x0][0x320] ;  /* 0x0000c80044447a20 */ /* 0x000fe20000410000 */
[----:B------:R-:W-:Y:S01]  /*31f0*/  MUFU.TANH R175, R64 ;  /* 0x0000004000af7308 */ /* 0x000fe20000002400 */
[----:B------:R-:W-:Y:S01]  /*3200*/  FMUL.FTZ R70, R70, c[0x0][0x320] ;  /* 0x0000c80046467a20 */ /* 0x000fe20000410000 */
[----:B------:R-:W-:Y:S01]  /*3210*/  FSEL R6, R77, -INF , P1 ;  /* 0xff8000004d067808 */ /* 0x000fe20000800000 */
[----:B------:R-:W-:Y:S01]  /*3220*/  FMUL.FTZ R69, R69, c[0x0][0x320] ;  /* 0x0000c80045457a20 */ /* 0x000fe20000410000 */
[----:B------:R-:W-:Y:S01]  /*3230*/  FSEL R61, R61, -INF , P1 ;  /* 0xff8000003d3d7808 */ /* 0x000fe20000800000 */
[----:B------:R-:W-:Y:S01]  /*3240*/  FMUL.FTZ R71, R71, c[0x0][0x320] ;  /* 0x0000c80047477a20 */ /* 0x000fe20000410000 */
[----:B------:R-:W-:Y:S01]  /*3250*/  ISETP.GT.AND P1, PT, R3, 0x10, PT ;  /* 0x000000100300780c */ /* 0x000fe20003f24270 */
[----:B------:R-:W-:Y:S01]  /*3260*/  FMUL.FTZ R56, R56, c[0x0][0x320] ;  /* 0x0000c80038387a20 */ /* 0x000fe20000410000 */
[----:B------:R-:W5:Y:S01]  /*3270*/  MUFU.TANH R170, R66 ;  /* 0x0000004200aa7308 */ /* 0x000f620000002400 */
[----:B------:R-:W-:Y:S01]  /*3280*/  FMNMX.FTZ R14, R23, R49, !PT ;  /* 0x00000031170e7209 */ /* 0x000fe20007810000 */
[----:B------:R-:W-:Y:S01]  /*3290*/  FMUL.FTZ R58, R58, c[0x0][0x320] ;  /* 0x0000c8003a3a7a20 */ /* 0x000fe20000410000 */
[----:B------:R-:W-:Y:S01]  /*32a0*/  FSEL R18, R34, -INF , P1 ;  /* 0xff80000022127808 */ /* 0x000fe20000800000 */
[----:B------:R-:W-:Y:S01]  /*32b0*/  FMUL.FTZ R57, R57, c[0x0][0x320] ;  /* 0x0000c80039397a20 */ /* 0x000fe20000410000 */
[----:B------:R-:W-:Y:S01]  /*32c0*/  FSEL R19, R32, -INF , P1 ;  /* 0xff80000020137808 */ /* 0x000fe20000800000 */
[----:B------:R-:W-:Y:S01]  /*32d0*/  FMUL.FTZ R141, R9, c[0x0][0x320] ;  /* 0x0000c800098d7a20 */ /* 0x000fe20000410000 */
[----:B------:R-:W-:Y:S01]  /*32e0*/  ISETP.GT.AND P1, PT, R3, 0x11, PT ;  /* 0x000000110300780c */ /* 0x000fe20003f24270 */
[----:B------:R-:W-:Y:S01]  /*32f0*/  MUFU.TANH R167, R65 ;  /* 0x0000004100a77308 */ /* 0x000fe20000002400 */
[----:B------:R-:W-:Y:S01]  /*3300*/  FMNMX.FTZ R14, R25, R14, !PT ;  /* 0x0000000e190e7209 */ /* 0x000fe20007810000 */
[----:B------:R-:W-:Y:S01]  /*3310*/  FMUL.FTZ R59, R59, c[0x0][0x320] ;  /* 0x0000c8003b3b7a20 */ /* 0x000fe20000410000 */
[----:B--2---:R-:W-:Y:S01]  /*3320*/  FSEL R16, R35, -INF , P1 ;  /* 0xff80000023107808 */ /* 0x004fe20000800000 */
[----:B------:R-:W-:Y:S01]  /*3330*/  FMUL.FTZ R143, R8, c[0x0][0x320] ;  /* 0x0000c800088f7a20 */ /* 0x000fe20000410000 */
[----:B------:R-:W-:Y:S01]  /*3340*/  FSEL R17, R33, -INF , P1 ;  /* 0xff80000021117808 */ /* 0x000fe20000800000 */
[----:B------:R-:W-:Y:S01]  /*3350*/  FMUL.FTZ R10, R10, c[0x0][0x320] ;  /* 0x0000c8000a0a7a20 */ /* 0x000fe20000410000 */
[----:B------:R-:W-:Y:S01]  /*3360*/  ISETP.GT.AND P1, PT, R3, 0x18, PT ;  /* 0x000000180300780c */ /* 0x000fe20003f24270 */
[----:B------:R2:W2:Y:S01]  /*3370*/  MUFU.TANH R182, R67 ;  /* 0x0000004300b67308 */ /* 0x0004a20000002400 */
[----:B------:R-:W-:Y:S01]  /*3380*/  FMNMX.FTZ R9, R50, R26, !PT ;  /* 0x0000001a32097209 */ /* 0x000fe20007810000 */
[----:B------:R-:W-:Y:S01]  /*3390*/  LDSM.16.MT88.4 R80, [R172+0x4100] ;  /* 0x00410000ac50783b */ /* 0x000fe20000004200 */
[----:B-1----:R-:W-:-:S02]  /*33a0*/  FSEL R12, R24, -INF , P1 ;  /* 0xff800000180c7808 */ /* 0x002fc40000800000 */
[----:B----4-:R-:W-:Y:S01]  /*33b0*/  FSEL R15, R20, -INF , P1 ;  /* 0xff800000140f7808 */ /* 0x010fe20000800000 */
[----:B------:R-:W-:Y:S01]  /*33c0*/  LDSM.16.MT88.4 R32, [R135+0x900] ;  /* 0x000900008720783b */ /* 0x000fe20000004200 */
[----:B------:R-:W-:Y:S01]  /*33d0*/  ISETP.GT.AND P1, PT, R3, 0x19, PT ;  /* 0x000000190300780c */ /* 0x000fe20003f24270 */
[----:B------:R-:W-:Y:S01]  /*33e0*/  MUFU.TANH R173, R68 ;  /* 0x0000004400ad7308 */ /* 0x000fe20000002400 */
[----:B------:R-:W-:Y:S02]  /*33f0*/  FMNMX.FTZ R14, R61, R14, !PT ;  /* 0x0000000e3d0e7209 */ /* 0x000fe40007810000 */
[----:B------:R-:W-:Y:S02]  /*3400*/  FSEL R0, R22, -INF , P1 ;  /* 0xff80000016007808 */ /* 0x000fe40000800000 */
[----:B---3--:R-:W-:Y:S02]  /*3410*/  FSEL R13, R21, -INF , P1 ;  /* 0xff800000150d7808 */ /* 0x008fe40000800000 */
[----:B------:R-:W-:Y:S01]  /*3420*/  ISETP.GT.AND P1, PT, R3, 0x20, PT ;  /* 0x000000200300780c */ /* 0x000fe20003f24270 */
[----:B------:R-:W1:Y:S01]  /*3430*/  MUFU.TANH R174, R70 ;  /* 0x0000004600ae7308 */ /* 0x000e620000002400 */
[----:B------:R-:W-:Y:S01]  /*3440*/  FMNMX.FTZ R9, R76, R9, !PT ;  /* 0x000000094c097209 */ /* 0x000fe20007810000 */
[----:B--2---:R-:W-:Y:S01]  /*3450*/  LDSM.16.MT88.4 R64, [R162+0x2100] ;  /* 0x00210000a240783b */ /* 0x004fe20000004200 */
[----:B-----5:R-:W-:-:S02]  /*3460*/  FSEL R170, R170, -INF , P1 ;  /* 0xff800000aaaa7808 */ /* 0x020fc40000800000 */
[----:B------:R-:W-:Y:S02]  /*3470*/  FSEL R175, R175, -INF , P1 ;  /* 0xff800000afaf7808 */ /* 0x000fe40000800000 */
[----:B------:R-:W-:Y:S01]  /*3480*/  ISETP.GT.AND P1, PT, R3, 0x21, PT ;  /* 0x000000210300780c */ /* 0x000fe20003f24270 */
[----:B------:R-:W2:Y:S01]  /*3490*/  MUFU.TANH R169, R69 ;  /* 0x0000004500a97308 */ /* 0x000ea20000002400 */
[----:B------:R-:W-:Y:S01]  /*34a0*/  FMNMX.FTZ R8, R19, R14, !PT ;  /* 0x0000000e13087209 */ /* 0x000fe20007810000 */
[----:B------:R-:W-:Y:S01]  /*34b0*/  FMUL.FTZ R14, R11, c[0x0][0x320] ;  /* 0x0000c8000b0e7a20 */ /* 0x000fe20000410000 */
[----:B------:R-:W-:Y:S02]  /*34c0*/  FSEL R182, R182, -INF , P1 ;  /* 0xff800000b6b67808 */ /* 0x000fe40000800000 */
[----:B------:R-:W-:Y:S02]  /*34d0*/  FSEL R167, R167, -INF , P1 ;  /* 0xff800000a7a77808 */ /* 0x000fe40000800000 */
[----:B------:R-:W-:Y:S01]  /*34e0*/  ISETP.GT.AND P1, PT, R3, 0x28, PT ;  /* 0x000000280300780c */ /* 0x000fe20003f24270 */
[----:B------:R-:W3:Y:S01]  /*34f0*/  MUFU.TANH R180, R71 ;  /* 0x0000004700b47308 */ /* 0x000ee20000002400 */
[----:B------:R-:W-:-:S02]  /*3500*/  FMNMX.FTZ R9, R6, R9, !PT ;  /* 0x0000000906097209 */ /* 0x000fc40007810000 */
[----:B-1----:R-:W-:Y:S02]  /*3510*/  FSEL R174, R174, -INF , P1 ;  /* 0xff800000aeae7808 */ /* 0x002fe40000800000 */
[----:B------:R-:W-:Y:S02]  /*3520*/  FSEL R173, R173, -INF , P1 ;  /* 0xff800000adad7808 */ /* 0x000fe40000800000 */
[----:B------:R-:W-:Y:S01]  /*3530*/  ISETP.GT.AND P1, PT, R3, 0x29, PT ;  /* 0x000000290300780c */ /* 0x000fe20003f24270 */
[----:B------:R-:W1:Y:S01]  /*3540*/  MUFU.TANH R179, R56 ;  /* 0x0000003800b37308 */ /* 0x000e620000002400 */
[----:B------:R-:W-:Y:S02]  /*3550*/  FMNMX.FTZ R8, R17, R8, !PT ;  /* 0x0000000811087209 */ /* 0x000fe40007810000 */
[----:B--2---:R-:W-:Y:S02]  /*3560*/  FSEL R169, R169, -INF , P1 ;  /* 0xff800000a9a97808 */ /* 0x004fe40000800000 */
[----:B------:R-:W-:-:S02]  /*3570*/  FMNMX.FTZ R9, R18, R9, !PT ;  /* 0x0000000912097209 */ /* 0x000fc40007810000 */
[----:B------:R-:W-:Y:S01]  /*3580*/  FMNMX.FTZ R8, R15, R8, !PT ;  /* 0x000000080f087209 */ /* 0x000fe20007810000 */
[----:B------:R-:W2:Y:S01]  /*3590*/  MUFU.TANH R176, R58 ;  /* 0x0000003a00b07308 */ /* 0x000ea20000002400 */
[----:B---3--:R-:W-:Y:S02]  /*35a0*/  FSEL R180, R180, -INF , P1 ;  /* 0xff800000b4b47808 */ /* 0x008fe40000800000 */
[----:B------:R-:W-:Y:S02]  /*35b0*/  ISETP.GT.AND P1, PT, R3, 0x30, PT ;  /* 0x000000300300780c */ /* 0x000fe40003f24270 */
[----:B------:R-:W-:Y:S02]  /*35c0*/  FMNMX.FTZ R9, R16, R9, !PT ;  /* 0x0000000910097209 */ /* 0x000fe40007810000 */
[----:B------:R-:W-:Y:S01]  /*35d0*/  FMNMX.FTZ R8, R13, R8, !PT ;  /* 0x000000080d087209 */ /* 0x000fe20007810000 */
[----:B------:R-:W3:Y:S01]  /*35e0*/  MUFU.TANH R177, R57 ;  /* 0x0000003900b17308 */ /* 0x000ee20000002400 */
[----:B-1----:R-:W-:-:S02]  /*35f0*/  FSEL R179, R179, -INF , P1 ;  /* 0xff800000b3b37808 */ /* 0x002fc40000800000 */
[----:B------:R-:W-:Y:S02]  /*3600*/  FMNMX.FTZ R9, R12, R9, !PT ;  /* 0x000000090c097209 */ /* 0x000fe40007810000 */
[----:B------:R-:W-:Y:S02]  /*3610*/  FMNMX.FTZ R8, R175, R8, !PT ;  /* 0x00000008af087209 */ /* 0x000fe40007810000 */
[----:B------:R-:W-:Y:S01]  /*3620*/  FMNMX.FTZ R9, R0, R9, !PT ;  /* 0x0000000900097209 */ /* 0x000fe20007810000 */
[----:B------:R-:W1:Y:S01]  /*3630*/  MUFU.TANH R142, R59 ;  /* 0x0000003b008e7308 */ /* 0x000e620000002400 */
[----:B--2---:R-:W-:Y:S02]  /*3640*/  FSEL R176, R176, -INF , P1 ;  /* 0xff800000b0b07808 */ /* 0x004fe40000800000 */
[----:B------:R-:W-:Y:S02]  /*3650*/  ISETP.GT.AND P1, PT, R3, 0x31, PT ;  /* 0x000000310300780c */ /* 0x000fe40003f24270 */
[----:B------:R-:W-:-:S03]  /*3660*/  FMNMX.FTZ R8, R167, R8, !PT ;  /* 0x00000008a7087209 */ /* 0x000fc60007810000 */
[----:B------:R-:W2:Y:S01]  /*3670*/  MUFU.TANH R143, R143 ;  /* 0x0000008f008f7308 */ /* 0x000ea20000002400 */
[----:B---3--:R-:W-:Y:S02]  /*3680*/  FSEL R177, R177, -INF , P1 ;  /* 0xff800000b1b17808 */ /* 0x008fe40000800000 */
[----:B------:R-:W-:-:S04]  /*3690*/  FMNMX.FTZ R8, R173, R8, !PT ;  /* 0x00000008ad087209 */ /* 0x000fc80007810000 */
[----:B------:R-:W-:Y:S01]  /*36a0*/  FMNMX.FTZ R8, R169, R8, !PT ;  /* 0x00000008a9087209 */ /* 0x000fe20007810000 */
[----:B------:R-:W3:Y:S01]  /*36b0*/  MUFU.TANH R140, R10 ;  /* 0x0000000a008c7308 */ /* 0x000ee20000002400 */
[----:B-1----:R-:W-:Y:S01]  /*36c0*/  FSEL R142, R142, -INF , P1 ;  /* 0xff8000008e8e7808 */ /* 0x002fe20000800000 */
[----:B------:R-:W-:Y:S01]  /*36d0*/  LDSM.16.MT88.4 R56, [R135+0x2100] ;  /* 0x002100008738783b */ /* 0x000fe20000004200 */
[----:B------:R-:W-:Y:S02]  /*36e0*/  ISETP.GT.AND P1, PT, R3, 0x38, PT ;  /* 0x000000380300780c */ /* 0x000fe40003f24270 */
[----:B------:R-:W-:Y:S02]  /*36f0*/  FMNMX.FTZ R8, R179, R8, !PT ;  /* 0x00000008b3087209 */ /* 0x000fe40007810000 */
[----:B--2---:R-:W-:Y:S01]  /*3700*/  FSEL R143, R143, -INF , P1 ;  /* 0xff8000008f8f7808 */ /* 0x004fe20000800000 */
[----:B------:R-:W1:Y:S01]  /*3710*/  MUFU.TANH R141, R141 ;  /* 0x0000008d008d7308 */ /* 0x000e620000002400 */
[----:B------:R-:W-:-:S04]  /*3720*/  FMNMX.FTZ R8, R177, R8, !PT ;  /* 0x00000008b1087209 */ /* 0x000fc80007810000 */
[----:B------:R-:W-:Y:S02]  /*3730*/  FMNMX.FTZ R8, R143, R8, !PT ;  /* 0x000000088f087209 */ /* 0x000fe40007810000 */
[----:B---3--:R-:W-:Y:S01]  /*3740*/  FSEL R140, R140, -INF , P1 ;  /* 0xff8000008c8c7808 */ /* 0x008fe20000800000 */
[----:B------:R-:W2:Y:S01]  /*3750*/  MUFU.TANH R168, R14 ;  /* 0x0000000e00a87308 */ /* 0x000ea20000002400 */
[----:B------:R-:W-:Y:S02]  /*3760*/  ISETP.GT.AND P1, PT, R3, 0x39, PT ;  /* 0x000000390300780c */ /* 0x000fe40003f24270 */
[----:B------:R-:W-:-:S04]  /*3770*/  FMNMX.FTZ R3, R170, R9, !PT ;  /* 0x00000009aa037209 */ /* 0x000fc80007810000 */
[----:B------:R-:W-:Y:S02]  /*3780*/  FMNMX.FTZ R3, R182, R3, !PT ;  /* 0x00000003b6037209 */ /* 0x000fe40007810000 */
[----:B-1----:R-:W-:Y:S02]  /*3790*/  FSEL R141, R141, -INF , P1 ;  /* 0xff8000008d8d7808 */ /* 0x002fe40000800000 */
[----:B------:R-:W-:Y:S02]  /*37a0*/  FMNMX.FTZ R3, R174, R3, !PT ;  /* 0x00000003ae037209 */ /* 0x000fe40007810000 */
[----:B------:R-:W-:Y:S02]  /*37b0*/  FMNMX.FTZ R11, R141, R8, !PT ;  /* 0x000000088d0b7209 */ /* 0x000fe40007810000 */
[----:B------:R-:W-:Y:S02]  /*37c0*/  FMNMX.FTZ R3, R180, R3, !PT ;  /* 0x00000003b4037209 */ /* 0x000fe40007810000 */
[----:B--2---:R-:W-:Y:S01]  /*37d0*/  FSEL R168, R168, -INF , P1 ;  /* 0xff800000a8a87808 */ /* 0x004fe20000800000 */
[----:B------:R-:W1:Y:S01]  /*37e0*/  SHFL.BFLY PT, R8, R11, 0x2, 0x1f ;  /* 0x0c401f000b087f89 */ /* 0x000e6200000e0000 */
[----:B------:R-:W-:-:S04]  /*37f0*/  FMNMX.FTZ R3, R176, R3, !PT ;  /* 0x00000003b0037209 */ /* 0x000fc80007810000 */
[----:B------:R-:W-:-:S04]  /*3800*/  FMNMX.FTZ R3, R142, R3, !PT ;  /* 0x000000038e037209 */ /* 0x000fc80007810000 */
[----:B------:R-:W-:-:S04]  /*3810*/  FMNMX.FTZ R3, R140, R3, !PT ;  /* 0x000000038c037209 */ /* 0x000fc80007810000 */
        /* <DEDUP_REMOVED lines=8> */
[----:B------:R-:W-:-:S05]  /*38a0*/  FMUL.FTZ R178, R132, c[0x0][0x2d0] ;  /* 0x0000b40084b27a20 */ /* 0x000fca0000410000 */
[----:B------:R-:W-:-:S05]  /*38b0*/  FSEL R178, R178, RZ, P1 ;  /* 0x000000ffb2b27208 */ /* 0x000fca0000800000 */
[--C-:B------:R-:W-:Y:S02]  /*38c0*/  FFMA.FTZ R161, R23, c[0x0][0x2d0], -R178.reuse ;  /* 0x0000b40017a17a23 */ /* 0x100fe400000108b2 */
[--C-:B------:R-:W-:Y:S01]  /*38d0*/  FFMA.FTZ R158, R49, c[0x0][0x2d0], -R178.reuse ;  /* 0x0000b400319e7a23 */ /* 0x100fe200000108b2 */
[----:B--2---:R-:W-:Y:S01]  /*38e0*/  FMNMX.FTZ R3, R8, R3, !PT ;  /* 0x0000000308037209 */ /* 0x004fe20007810000 */
[--C-:B------:R-:W-:Y:S01]  /*38f0*/  FFMA.FTZ R159, R25, c[0x0][0x2d0], -R178.reuse ;  /* 0x0000b400199f7a23 */ /* 0x100fe200000108b2 */
[----:B------:R-:W-:Y:S01]  /*3900*/  LDSM.16.MT88.4 R8, [R184+0x2900] ;  /* 0x00290000b808783b */ /* 0x000fe20000004200 */
[--C-:B------:R-:W-:Y:S01]  /*3910*/  FFMA.FTZ R154, R61, c[0x0][0x2d0], -R178.reuse ;  /* 0x0000b4003d9a7a23 */ /* 0x100fe200000108b2 */
[C---:B------:R-:W-:Y:S01]  /*3920*/  FSETP.NEU.FTZ.AND P1, PT, R3.reuse, -INF , PT ;  /* 0xff8000000300780b */ /* 0x040fe20003f3d000 */
[----:B------:R-:W-:Y:S01]  /*3930*/  FMUL.FTZ R171, R3, c[0x0][0x2d0] ;  /* 0x0000b40003ab7a20 */ /* 0x000fe20000410000 */
[----:B------:R-:W-:Y:S01]  /*3940*/  MUFU.EX2 R161, R161 ;  /* 0x000000a100a17308 */ /* 0x000fe20000000800 */
[--C-:B------:R-:W-:Y:S01]  /*3950*/  FFMA.FTZ R157, R19, c[0x0][0x2d0], -R178.reuse ;  /* 0x0000b400139d7a23 */ /* 0x100fe200000108b2 */
[----:B------:R-:W-:Y:S01]  /*3960*/  LDSM.16.MT88.4 R20, [R184+0x900] ;  /* 0x00090000b814783b */ /* 0x000fe20000004200 */
[--C-:B------:R-:W-:Y:S01]  /*3970*/  FFMA.FTZ R152, R17, c[0x0][0x2d0], -R178.reuse ;  /* 0x0000b40011987a23 */ /* 0x100fe200000108b2 */
[----:B------:R-:W-:Y:S01]  /*3980*/  FSEL R171, R171, RZ, P1 ;  /* 0x000000ffabab7208 */ /* 0x000fe20000800000 */
[----:B------:R-:W-:-:S02]  /*3990*/  FFMA.FTZ R153, R15, c[0x0][0x2d0], -R178 ;  /* 0x0000b4000f997a23 */ /* 0x000fc400000108b2 */
[----:B------:R-:W-:Y:S01]  /*39a0*/  FFMA.FTZ R148, R13, c[0x0][0x2d0], -R178 ;  /* 0x0000b4000d947a23 */ /* 0x000fe200000108b2 */
[----:B------:R-:W1:Y:S01]  /*39b0*/  MUFU.EX2 R158, R158 ;  /* 0x0000009e009e7308 */ /* 0x000e620000000800 */
[--C-:B------:R-:W-:Y:S02]  /*39c0*/  FFMA.FTZ R163, R50, c[0x0][0x2d0], -R171.reuse ;  /* 0x0000b40032a37a23 */ /* 0x100fe400000108ab */
[--C-:B------:R-:W-:Y:S01]  /*39d0*/  FFMA.FTZ R160, R26, c[0x0][0x2d0], -R171.reuse ;  /* 0x0000b4001aa07a23 */ /* 0x100fe200000108ab */
[----:B------:R-:W2:Y:S01]  /*39e0*/  LDSM.16.MT88.4 R48, [R172+0x2100] ;  /* 0x00210000ac30783b */ /* 0x000ea20000004200 */
[--C-:B------:R-:W-:Y:S02]  /*39f0*/  FFMA.FTZ R165, R76, c[0x0][0x2d0], -R171.reuse ;  /* 0x0000b4004ca57a23 */ /* 0x100fe400000108ab */
[--C-:B------:R-:W-:Y:S01]  /*3a00*/  FFMA.FTZ R156, R6, c[0x0][0x2d0], -R171.reuse ;  /* 0x0000b400069c7a23 */ /* 0x100fe200000108ab */
[----:B------:R-:W-:Y:S01]  /*3a10*/  MUFU.EX2 R159, R159 ;  /* 0x0000009f009f7308 */ /* 0x000fe20000000800 */
[----:B------:R-:W3:Y:S01]  /*3a20*/  LDSM.16.MT88.4 R4, [R5+0x4100] ;  /* 0x004100000504783b */ /* 0x000ee20000004200 */
[----:B------:R-:W-:-:S02]  /*3a30*/  FFMA.FTZ R155, R18, c[0x0][0x2d0], -R171 ;  /* 0x0000b400129b7a23 */ /* 0x000fc400000108ab */
[--C-:B------:R-:W-:Y:S01]  /*3a40*/  FFMA.FTZ R150, R16, c[0x0][0x2d0], -R171.reuse ;  /* 0x0000b40010967a23 */ /* 0x100fe200000108ab */
[----:B------:R-:W-:Y:S01]  /*3a50*/  LDSM.16.MT88.4 R24, [R172+0x2900] ;  /* 0x00290000ac18783b */ /* 0x000fe20000004200 */
[--C-:B------:R-:W-:Y:S02]  /*3a60*/  FFMA.FTZ R151, R12, c[0x0][0x2d0], -R171.reuse ;  /* 0x0000b4000c977a23 */ /* 0x100fe400000108ab */
[----:B------:R-:W4:Y:S01]  /*3a70*/  MUFU.EX2 R154, R154 ;  /* 0x0000009a009a7308 */ /* 0x000f220000000800 */
[----:B------:R-:W5:Y:S01]  /*3a80*/  LDSM.16.MT88.4 R16, [R135+0x2900] ;  /* 0x002900008710783b */ /* 0x000f620000004200 */
[----:B-1----:R-:W-:Y:S01]  /*3a90*/  F2FP.BF16.PACK_AB R96, R158, R161 ;  /* 0x000000a19e60723e */ /* 0x002fe200000010ff */
[----:B------:R-:W-:Y:S02]  /*3aa0*/  FFMA.FTZ R0, R0, c[0x0][0x2d0], -R171 ;  /* 0x0000b40000007a23 */ /* 0x000fe400000108ab */
[----:B------:R-:W1:Y:S01]  /*3ab0*/  LDSM.16.MT88.4 R12, [R162+0x2900] ;  /* 0x00290000a20c783b */ /* 0x000e620000004200 */
[----:B------:R-:W-:-:S02]  /*3ac0*/  FFMA.FTZ R164, R175, c[0x0][0x2d0], -R178 ;  /* 0x0000b400afa47a23 */ /* 0x000fc400000108b2 */
[----:B------:R-:W-:Y:S01]  /*3ad0*/  MUFU.EX2 R163, R163 ;  /* 0x000000a300a37308 */ /* 0x000fe20000000800 */
[--C-:B------:R-:W-:Y:S02]  /*3ae0*/  FFMA.FTZ R166, R173, c[0x0][0x2d0], -R178.reuse ;  /* 0x0000b400ada67a23 */ /* 0x100fe400000108b2 */
[--C-:B------:R-:W-:Y:S02]  /*3af0*/  FFMA.FTZ R167, R167, c[0x0][0x2d0], -R178.reuse ;  /* 0x0000b400a7a77a23 */ /* 0x100fe400000108b2 */
[----:B------:R-:W-:Y:S02]  /*3b00*/  FFMA.FTZ R169, R169, c[0x0][0x2d0], -R178 ;  /* 0x0000b400a9a97a23 */ /* 0x000fe400000108b2 */
[--C-:B------:R-:W-:Y:S01]  /*3b10*/  FFMA.FTZ R170, R170, c[0x0][0x2d0], -R171.reuse ;  /* 0x0000b400aaaa7a23 */ /* 0x100fe200000108ab */
[----:B------:R-:W2:Y:S01]  /*3b20*/  MUFU.EX2 R160, R160 ;  /* 0x000000a000a07308 */ /* 0x000ea20000000800 */
[----:B----4-:R-:W-:Y:S01]  /*3b30*/  F2FP.BF16.PACK_AB R98, R154, R159 ;  /* 0x0000009f9a62723e */ /* 0x010fe200000010ff */
[----:B------:R-:W-:-:S02]  /*3b40*/  FFMA.FTZ R173, R182, c[0x0][0x2d0], -R171 ;  /* 0x0000b400b6ad7a23 */ /* 0x000fc400000108ab */
[--C-:B------:R-:W-:Y:S02]  /*3b50*/  FFMA.FTZ R174, R174, c[0x0][0x2d0], -R171.reuse ;  /* 0x0000b400aeae7a23 */ /* 0x100fe400000108ab */
[--C-:B------:R-:W-:Y:S02]  /*3b60*/  FFMA.FTZ R175, R180, c[0x0][0x2d0], -R171.reuse ;  /* 0x0000b400b4af7a23 */ /* 0x100fe400000108ab */
[----:B------:R-:W-:Y:S01]  /*3b70*/  MUFU.EX2 R165, R165 ;  /* 0x000000a500a57308 */ /* 0x000fe20000000800 */
[--C-:B------:R-:W-:Y:S02]  /*3b80*/  FFMA.FTZ R180, R177, c[0x0][0x2d0], -R178.reuse ;  /* 0x0000b400b1b47a23 */ /* 0x100fe400000108b2 */
[--C-:B------:R-:W-:Y:S02]  /*3b90*/  FFMA.FTZ R179, R179, c[0x0][0x2d0], -R178.reuse ;  /* 0x0000b400b3b37a23 */ /* 0x100fe400000108b2 */
[--C-:B------:R-:W-:Y:S02]  /*3ba0*/  FFMA.FTZ R177, R143, c[0x0][0x2d0], -R178.reuse ;  /* 0x0000b4008fb17a23 */ /* 0x100fe400000108b2 */
[----:B------:R-:W-:Y:S01]  /*3bb0*/  FFMA.FTZ R178, R141, c[0x0][0x2d0], -R178 ;  /* 0x0000b4008db27a23 */ /* 0x000fe200000108b2 */
[----:B------:R-:W4:Y:S01]  /*3bc0*/  MUFU.EX2 R156, R156 ;  /* 0x0000009c009c7308 */ /* 0x000f220000000800 */
[----:B--2---:R-:W-:Y:S01]  /*3bd0*/  F2FP.BF16.PACK_AB R97, R160, R163 ;  /* 0x000000a3a061723e */ /* 0x004fe200000010ff */
[----:B------:R-:W-:-:S02]  /*3be0*/  FFMA.FTZ R176, R176, c[0x0][0x2d0], -R171 ;  /* 0x0000b400b0b07a23 */ /* 0x000fc400000108ab */
[--C-:B------:R-:W-:Y:S02]  /*3bf0*/  FFMA.FTZ R181, R142, c[0x0][0x2d0], -R171.reuse ;  /* 0x0000b4008eb57a23 */ /* 0x100fe400000108ab */
[--C-:B------:R-:W-:Y:S02]  /*3c00*/  FFMA.FTZ R182, R140, c[0x0][0x2d0], -R171.reuse ;  /* 0x0000b4008cb67a23 */ /* 0x100fe400000108ab */
[----:B------:R-:W-:Y:S01]  /*3c10*/  MUFU.EX2 R157, R157 ;  /* 0x0000009d009d7308 */ /* 0x000fe20000000800 */
[----:B------:R-:W-:Y:S01]  /*3c20*/  FFMA.FTZ R221, R168, c[0x0][0x2d0], -R171 ;  /* 0x0000b400a8dd7a23 */ /* 0x000fe200000108ab */
[----:B------:R-:W-:Y:S01]  /*3c30*/  LDSM.16.MT88.4 R140, [R172+0x3900] ;  /* 0x00390000ac8c783b */ /* 0x000fe20000004200 */
[----:B------:R-:W-:Y:S02]  /*3c40*/  FADD.FTZ R158, R161, R158 ;  /* 0x0000009ea19e7221 */ /* 0x000fe40000010000 */
[----:B------:R-:W-:Y:S02]  /*3c50*/  FADD.FTZ R160, R163, R160 ;  /* 0x000000a0a3a07221 */ /* 0x000fe40000010000 */
[----:B------:R-:W-:Y:S01]  /*3c60*/  FADD.FTZ R159, R159, R158 ;  /* 0x0000009e9f9f7221 */ /* 0x000fe20000010000 */
[----:B----4-:R-:W-:Y:S01]  /*3c70*/  F2FP.BF16.PACK_AB R99, R156, R165 ;  /* 0x000000a59c63723e */ /* 0x010fe200000010ff */
[----:B------:R-:W2:Y:S01]  /*3c80*/  MUFU.EX2 R152, R152 ;  /* 0x0000009800987308 */ /* 0x000ea20000000800 */
        /* <DEDUP_REMOVED lines=10> */
[----:B------:R-:W4:Y:S06]  /*3d30*/  MUFU.EX2 R150, R150 ;  /* 0x0000009600967308 */ /* 0x000f2c0000000800 */
        /* <DEDUP_REMOVED lines=11> */
[----:B------:R-:W-:Y:S06]  /*3df0*/  MUFU.EX2 R169, R169 ;  /* 0x000000a900a97308 */ /* 0x000fec0000000800 */
        /* <DEDUP_REMOVED lines=24> */
[C---:B---3--:R-:W-:Y:S07]  /*3f80*/  HMMA.16816.F32.BF16 R92, R96.reuse, R4, RZ ;  /* 0x00000004605c723c */ /* 0x048fee00000418ff */
[----:B--2---:R-:W-:Y:S01]  /*3f90*/  F2FP.BF16.PACK_AB R4, R152, R157 ;  /* 0x0000009d9804723e */ /* 0x004fe200000010ff */
[----:B------:R-:W-:Y:S01]  /*3fa0*/  HMMA.16816.F32.BF16 R96, R96, R6, RZ ;  /* 0x000000066060723c */ /* 0x000fe200000418ff */
[----:B----4-:R-:W-:Y:S01]  /*3fb0*/  F2FP.BF16.PACK_AB R5, R150, R155 ;  /* 0x0000009b9605723e */ /* 0x010fe200000010ff */
[----:B------:R-:W-:-:S02]  /*3fc0*/  FADD.FTZ R157, R157, R154 ;  /* 0x0000009a9d9d7221 */ /* 0x000fc40000010000 */
[----:B------:R-:W-:Y:S02]  /*3fd0*/  FADD.FTZ R155, R155, R156 ;  /* 0x0000009c9b9b7221 */ /* 0x000fe40000010000 */
[----:B------:R-:W-:Y:S01]  /*3fe0*/  FADD.FTZ R152, R152, R157 ;  /* 0x0000009d98987221 */ /* 0x000fe20000010000 */
[----:B------:R-:W-:Y:S01]  /*3ff0*/  F2FP.BF16.PACK_AB R6, R148, R153 ;  /* 0x000000999406723e */ /* 0x000fe200000010ff */
[----:B------:R-:W-:Y:S01]  /*4000*/  FADD.FTZ R150, R150, R155 ;  /* 0x0000009b96967221 */ /* 0x000fe20000010000 */
[----:B-1----:R-:W-:Y:S01]  /*4010*/  F2FP.BF16.PACK_AB R7, R0, R151 ;  /* 0x000000970007723e */ /* 0x002fe200000010ff */
[----:B------:R-:W-:Y:S02]  /*4020*/  FADD.FTZ R153, R153, R152 ;  /* 0x0000009899997221 */ /* 0x000fe40000010000 */
[----:B------:R-:W-:Y:S02]  /*4030*/  FADD.FTZ R151, R151, R150 ;  /* 0x0000009697977221 */ /* 0x000fe40000010000 */
[----:B------:R-:W-:-:S02]  /*4040*/  FADD.FTZ R153, R148, R153 ;  /* 0x0000009994997221 */ /* 0x000fc40000010000 */
[----:B------:R-:W-:Y:S01]  /*4050*/  HMMA.16816.F32.BF16 R36, R4, R8, R36 ;  /* 0x000000080424723c */ /* 0x000fe20000041824 */
[----:B------:R-:W-:-:S07]  /*4060*/  FADD.FTZ R151, R0, R151 ;  /* 0x0000009700977221 */ /* 0x000fce0000010000 */
[C---:B------:R-:W-:Y:S01]  /*4070*/  HMMA.16816.F32.BF16 R40, R4.reuse, R10, R40 ;  /* 0x0000000a0428723c */ /* 0x040fe20000041828 */
[----:B------:R-:W1:Y:S07]  /*4080*/  LDSM.16.MT88.4 R8, [R172+0x4900] ;  /* 0x00490000ac08783b */ /* 0x000e6e0000004200 */
[C---:B-----5:R-:W-:Y:S08]  /*4090*/  HMMA.16816.F32.BF16 R52, R4.reuse, R16, R52 ;  /* 0x000000100434723c */ /* 0x060ff00000041834 */
[C---:B------:R-:W-:Y:S01]  /*40a0*/  HMMA.16816.F32.BF16 R56, R4.reuse, R18, R56 ;  /* 0x000000120438723c */ /* 0x040fe20000041838 */
[----:B------:R-:W2:Y:S07]  /*40b0*/  LDSM.16.MT88.4 R16, [R135+0x4900] ;  /* 0x004900008710783b */ /* 0x000eae0000004200 */
[C---:B------:R-:W-:Y:S08]  /*40c0*/  HMMA.16816.F32.BF16 R128, R4.reuse, R20, R128 ;  /* 0x000000140480723c */ /* 0x040ff00000041880 */
[C---:B------:R-:W-:Y:S01]  /*40d0*/  HMMA.16816.F32.BF16 R124, R4.reuse, R22, R124 ;  /* 0x00000016047c723c */ /* 0x040fe2000004187c */
[----:B------:R-:W3:Y:S07]  /*40e0*/  LDSM.16.MT88.4 R20, [R184+0x4900] ;  /* 0x00490000b814783b */ /* 0x000eee0000004200 */
[C---:B------:R-:W-:Y:S08]  /*40f0*/  HMMA.16816.F32.BF16 R60, R4.reuse, R12, R60 ;  /* 0x0000000c043c723c */ /* 0x040ff0000004183c */
[C---:B------:R-:W-:Y:S01]  /*4100*/  HMMA.16816.F32.BF16 R64, R4.reuse, R14, R64 ;  /* 0x0000000e0440723c */ /* 0x040fe20000041840 */
[----:B------:R-:W4:Y:S07]  /*4110*/  LDSM.16.MT88.4 R12, [R162+0x4900] ;  /* 0x00490000a20c783b */ /* 0x000f2e0000004200 */
        /* <DEDUP_REMOVED lines=20> */
[----:B------:R-:W-:Y:S07]  /*4260*/  LDSM.16.MT88.4 R20, [R184+0x5100] ;  /* 0x00510000b814783b */ /* 0x000fee0000004200 */
[C---:B----4-:R-:W-:Y:S08]  /*4270*/  HMMA.16816.F32.BF16 R92, R4.reuse, R12, R92 ;  /* 0x0000000c045c723c */ /* 0x050ff0000004185c */
[----:B------:R-:W-:Y:S01]  /*4280*/  HMMA.16816.F32.BF16 R96, R4, R14, R96 ;  /* 0x0000000e0460723c */ /* 0x000fe20000041860 */
[----:B------:R-:W3:Y:S06]  /*4290*/  LDSM.16.MT88.4 R12, [R184+0x3100] ;  /* 0x00310000b80c783b */ /* 0x000eec0000004200 */
[----:B------:R-:W-:Y:S01]  /*42a0*/  F2FP.BF16.PACK_AB R4, R167, R164 ;  /* 0x000000a4a704723e */ /* 0x000fe200000010ff */
[----:B------:R-:W-:Y:S01]  /*42b0*/  FADD.FTZ R164, R164, R153 ;  /* 0x00000099a4a47221 */ /* 0x000fe20000010000 */
[----:B------:R-:W-:Y:S01]  /*42c0*/  F2FP.BF16.PACK_AB R5, R173, R170 ;  /* 0x000000aaad05723e */ /* 0x000fe200000010ff */
[----:B------:R-:W-:Y:S01]  /*42d0*/  FADD.FTZ R170, R170, R151 ;  /* 0x00000097aaaa7221 */ /* 0x000fe20000010000 */
[----:B------:R-:W-:Y:S01]  /*42e0*/  F2FP.BF16.PACK_AB R6, R169, R166 ;  /* 0x000000a6a906723e */ /* 0x000fe200000010ff */
[----:B------:R-:W-:Y:S01]  /*42f0*/  FADD.FTZ R167, R167, R164 ;  /* 0x000000a4a7a77221 */ /* 0x000fe20000010000 */
[----:B------:R-:W-:Y:S01]  /*4300*/  F2FP.BF16.PACK_AB R7, R175, R174 ;  /* 0x000000aeaf07723e */ /* 0x000fe200000010ff */
[----:B------:R-:W-:-:S02]  /*4310*/  FADD.FTZ R173, R173, R170 ;  /* 0x000000aaadad7221 */ /* 0x000fc40000010000 */
[----:B------:R-:W-:Y:S02]  /*4320*/  FADD.FTZ R166, R166, R167 ;  /* 0x000000a7a6a67221 */ /* 0x000fe40000010000 */
[----:B------:R-:W-:Y:S02]  /*4330*/  FADD.FTZ R174, R174, R173 ;  /* 0x000000adaeae7221 */ /* 0x000fe40000010000 */
[----:B-1----:R-:W-:Y:S01]  /*4340*/  HMMA.16816.F32.BF16 R128, R4, R8, R128 ;  /* 0x000000080480723c */ /* 0x002fe20000041880 */
[----:B------:R-:W-:Y:S02]  /*4350*/  FADD.FTZ R166, R169, R166 ;  /* 0x000000a6a9a67221 */ /* 0x000fe40000010000 */
[----:B------:R-:W-:-:S05]  /*4360*/  FADD.FTZ R175, R175, R174 ;  /* 0x000000aeafaf7221 */ /* 0x000fca0000010000 */
        /* <DEDUP_REMOVED lines=34> */
[----:B------:R-:W2:Y:S06]  /*4590*/  LDSM.16.MT88.4 R20, [R135+0x3900] ;  /* 0x003900008714783b */ /* 0x000eac0000004200 */
        /* <DEDUP_REMOVED lines=10> */
[----:B---3--:R-:W-:Y:S01]  /*4640*/  HMMA.16816.F32.BF16 R120, R4, R12, R120 ;  /* 0x0000000c0478723c */ /* 0x008fe20000041878 */
[----:B------:R-:W-:Y:S02]  /*4650*/  FADD.FTZ R223, R178, R177 ;  /* 0x000000b1b2df7221 */ /* 0x000fe40000010000 */
[----:B------:R-:W-:-:S05]  /*4660*/  FADD.FTZ R221, R221, R182 ;  /* 0x000000b6dddd7221 */ /* 0x000fca0000010000 */
        /* <DEDUP_REMOVED lines=8> */
[C---:B------:R-:W-:Y:S08]  /*46f0*/  HMMA.16816.F32.BF16 R44, R4.reuse, R140, R44 ;  /* 0x0000008c042c723c */ /* 0x040ff0000004182c */
[C---:B------:R-:W-:Y:S08]  /*4700*/  HMMA.16816.F32.BF16 R48, R4.reuse, R142, R48 ;  /* 0x0000008e0430723c */ /* 0x040ff00000041830 */
        /* <DEDUP_REMOVED lines=10> */
[C---:B---3--:R-:W-:Y:S08]  /*47b0*/  HMMA.16816.F32.BF16 R68, R4.reuse, R12, R68 ;  /* 0x0000000c0444723c */ /* 0x048ff00000041844 */
[C---:B------:R-:W-:Y:S08]  /*47c0*/  HMMA.16816.F32.BF16 R72, R4.reuse, R14, R72 ;  /* 0x0000000e0448723c */ /* 0x040ff00000041848 */
[C---:B-1----:R-:W-:Y:S08]  /*47d0*/  HMMA.16816.F32.BF16 R84, R4.reuse, R8, R84 ;  /* 0x000000080454723c */ /* 0x042ff00000041854 */
[C---:B------:R-:W-:Y:S08]  /*47e0*/  HMMA.16816.F32.BF16 R88, R4.reuse, R10, R88 ;  /* 0x0000000a0458723c */ /* 0x040ff00000041858 */
[C---:B--2---:R-:W-:Y:S08]  /*47f0*/  HMMA.16816.F32.BF16 R92, R4.reuse, R16, R92 ;  /* 0x00000010045c723c */ /* 0x044ff0000004185c */
[----:B------:R-:W-:Y:S07]  /*4800*/  HMMA.16816.F32.BF16 R96, R4, R18, R96 ;  /* 0x000000120460723c */ /* 0x000fee0000041860 */
[----:B------:R-:W-:-:S04]  /*4810*/  IADD3 R5, R147, -0x3, RZ ;  /* 0xfffffffd93057810 */ /* 0x000fc80007ffe0ff */
[----:B------:R-:W-:-:S13]  /*4820*/  ISETP.GE.AND P1, PT, R5, R196, PT ;  /* 0x000000c40500720c */ /* 0x000fda0003f26270 */
[----:B------:R-:W-:Y:S05]  /*4830*/  @!P1 BRA `(.L_x_1536) ;  /* 0x0000044000009947 */ /* 0x000fea0003800000 */
[----:B------:R-:W-:Y:S01]  /*4840*/  IADD3 R0, R147, -0x1, RZ ;  /* 0xffffffff93007810 */ /* 0x000fe20007ffe0ff */
[----:B------:R-:W-:Y:S01]  /*4850*/  IMAD.MOV.U32 R199, RZ, RZ, RZ ;  /* 0x000000ffffc77224 */ /* 0x000fe200078e00ff */
[----:B------:R-:W-:-:S03]  /*4860*/  ISETP.NE.AND P2, PT, R197, 0x1, PT ;  /* 0x00000001c500780c */ /* 0x000fc60003f45270 */
[----:B------:R-:W-:-:S05]  /*4870*/  IMAD R5, R0, 0x40, R203 ;  /* 0x0000004000057824 */ /* 0x000fca00078e02cb */
[----:B------:R-:W-:-:S05]  /*4880*/  IADD3 R200, R5, -0x80, R202 ;  /* 0xffffff8005c87810 */ /* 0x000fca0007ffe0ca */
[----:B------:R-:W-:-:S04]  /*4890*/  @P2 IMAD.HI.U32 R4, R200, c[0x0][0x2bc], RZ ;  /* 0x0000af00c8042a27 */ /* 0x000fc800078e00ff */
[----:B------:R-:W-:Y:S01]  /*48a0*/  IMAD.MOV.U32 R0, RZ, RZ, R200 ;  /* 0x000000ffff007224 */ /* 0x000fe200078e00c8 */
[----:B------:R-:W-:-:S04]  /*48b0*/  @P2 SHF.R.U32.HI R0, RZ, c[0x0][0x2c0], R4 ;  /* 0x0000b000ff002a19 */ /* 0x000fc80000011604 */
[----:B------:R-:W-:-:S04]  /*48c0*/  @!P3 IADD3 R5, P1, R0, R210, RZ ;  /* 0x000000d20005b210 */ /* 0x000fc80007f3e0ff */
[----:B------:R-:W-:Y:S02]  /*48d0*/  @!P3 LEA.HI.X.SX32 R4, R0, R195, 0x1, P1 ;  /* 0x000000c30004b211 */ /* 0x000fe400008f0eff */
[----:B------:R-:W-:-:S04]  /*48e0*/  @!P3 LEA R8, P1, R5, c[0x0][0x2a0], 0x2 ;  /* 0x0000a8000508ba11 */ /* 0x000fc800078210ff */
[----:B------:R-:W-:-:S05]  /*48f0*/  @!P3 LEA.HI.X R9, R5, c[0x0][0x2a4], R4, 0x2, P1 ;  /* 0x0000a9000509ba11 */ /* 0x000fca00008f1404 */
[----:B------:R1:W2:Y:S01]  /*4900*/  @!P3 LDG.E R199, [R8.64] ;  /* 0x0000000608c7b981 */ /* 0x0002a2000c1e1900 */
[----:B------:R-:W-:Y:S01]  /*4910*/  IMAD.MOV R5, RZ, RZ, -R0 ;  /* 0x000000ffff057224 */ /* 0x000fe200078e0a00 */
[----:B------:R-:W-:Y:S01]  /*4920*/  SEL R11, RZ, 0x10, P4 ;  /* 0x00000010ff0b7807 */ /* 0x000fe20002000000 */
[C---:B------:R-:W-:Y:S01]  /*4930*/  IMAD.SHL.U32 R4, R149.reuse, 0x2, RZ ;  /* 0x0000000295047824 */ /* 0x040fe200078e00ff */
[----:B------:R-:W-:Y:S01]  /*4940*/  SHF.L.U64.HI R149, R149, 0x1, R144 ;  /* 0x0000000195957819 */ /* 0x000fe20000010290 */
[----:B------:R-:W-:Y:S01]  /*4950*/  IMAD R200, R5, c[0x0][0x2b8], R200 ;  /* 0x0000ae0005c87a24 */ /* 0x000fe200078e02c8 */
[----:B------:R-:W-:Y:S01]  /*4960*/  IADD3 R16, -R11, 0x10, RZ ;  /* 0x000000100b107810 */ /* 0x000fe20007ffe1ff */
[----:B------:R-:W-:Y:S01]  /*4970*/  IMAD.SHL.U32 R12, R134, 0x2, RZ ;  /* 0x00000002860c7824 */ /* 0x000fe200078e00ff */
[----:B------:R-:W-:Y:S01]  /*4980*/  IADD3 R14, -R146, 0x10, RZ ;  /* 0x00000010920e7810 */ /* 0x000fe20007ffe1ff */
[----:B------:R-:W-:Y:S01]  /*4990*/  IMAD.WIDE.U32 R6, R200, c[0x0][0x1e0], RZ ;  /* 0x00007800c8067a25 */ /* 0x000fe200078e00ff */
[----:B------:R-:W-:-:S02]  /*49a0*/  SHF.R.S32.HI R5, RZ, 0x1f, R200 ;  /* 0x0000001fff057819 */ /* 0x000fc400000114c8 */
[----:B------:R-:W-:Y:S01]  /*49b0*/  LOP3.LUT R16, R16, 0xf, RZ, 0xc0, !PT ;  /* 0x0000000f10107812 */ /* 0x000fe200078ec0ff */
[----:B------:R-:W-:Y:S01]  /*49c0*/  IMAD.SHL.U32 R10, R2, 0x2, RZ ;  /* 0x00000002020a7824 */ /* 0x000fe200078e00ff */
[----:B------:R-:W-:Y:S01]  /*49d0*/  SHF.L.U64.HI R13, R134, 0x1, R145 ;  /* 0x00000001860d7819 */ /* 0x000fe20000010291 */
[----:B------:R-:W-:Y:S01]  /*49e0*/  IMAD R5, R5, c[0x0][0x1e0], RZ ;  /* 0x0000780005057a24 */ /* 0x000fe200078e02ff */
[----:B------:R-:W-:-:S03]  /*49f0*/  LOP3.LUT R14, R14, 0xf, RZ, 0xc0, !PT ;  /* 0x0000000f0e0e7812 */ /* 0x000fc600078ec0ff */
[----:B------:R-:W-:-:S04]  /*4a00*/  IMAD R0, R200, c[0x0][0x1e4], R5 ;  /* 0x00007900c8007a24 */ /* 0x000fc800078e0205 */
[----:B------:R-:W-:Y:S01]  /*4a10*/  IMAD.IADD R7, R7, 0x1, R0 ;  /* 0x0000000107077824 */ /* 0x000fe200078e0200 */
[----:B-1----:R-:W-:Y:S02]  /*4a20*/  SHF.L.U64.HI R9, R2, 0x1, R133 ;  /* 0x0000000102097819 */ /* 0x002fe40000010285 */
[----:B--2---:R-:W-:Y:S01]  /*4a30*/  SHF.R.S32.HI R0, RZ, 0x1f, R199 ;  /* 0x0000001fff007819 */ /* 0x004fe200000114c7 */
[----:B------:R-:W-:-:S04]  /*4a40*/  IMAD.WIDE.U32 R6, R199, c[0x0][0x1f0], R6 ;  /* 0x00007c00c7067a25 */ /* 0x000fc800078e0006 */
[----:B------:R-:W-:-:S04]  /*4a50*/  IMAD R0, R0, c[0x0][0x1f0], RZ ;  /* 0x00007c0000007a24 */ /* 0x000fc800078e02ff */
[----:B------:R-:W-:Y:S01]  /*4a60*/  IMAD R5, R199, c[0x0][0x1f4], R0 ;  /* 0x00007d00c7057a24 */ /* 0x000fe200078e0200 */
[----:B------:R-:W-:-:S04]  /*4a70*/  IADD3 R0, P1, R208, R6, RZ ;  /* 0x00000006d0007210 */ /* 0x000fc80007f3e0ff */
[----:B------:R-:W-:Y:S02]  /*4a80*/  IADD3.X R5, R194, R7, R5, P1, !PT ;  /* 0x00000007c2057210 */ /* 0x000fe40000ffe405 */
[----:B------:R-:W-:-:S04]  /*4a90*/  LEA R6, P1, R0, c[0x0][0x1c8], 0x1 ;  /* 0x0000720000067a11 */ /* 0x000fc800078208ff */
[----:B------:R-:W-:Y:S01]  /*4aa0*/  LEA.HI.X R5, R0, c[0x0][0x1cc], R5, 0x1, P1 ;  /* 0x0000730000057a11 */ /* 0x000fe200008f0c05 */
[----:B------:R-:W1:Y:S01]  /*4ab0*/  SHFL.IDX PT, R7, R6, 0x1, 0x181f ;  /* 0x00381f0006077f89 */ /* 0x000e6200000e0000 */
[----:B------:R-:W-:-:S03]  /*4ac0*/  SEL R0, RZ, 0x10, P5 ;  /* 0x00000010ff007807 */ /* 0x000fc60002800000 */
[----:B------:R-:W2:Y:S01]  /*4ad0*/  SHFL.IDX PT, R8, R5, 0x1, 0x181f ;  /* 0x00381f0005087f89 */ /* 0x000ea200000e0000 */
[----:B------:R-:W-:-:S04]  /*4ae0*/  IADD3 R18, -R0, 0x10, RZ ;  /* 0x0000001000127810 */ /* 0x000fc80007ffe1ff */
[----:B------:R-:W-:-:S04]  /*4af0*/  LOP3.LUT R18, R18, 0xf, RZ, 0xc0, !PT ;  /* 0x0000000f12127812 */ /* 0x000fc800078ec0ff */
[----:B-1----:R-:W-:-:S04]  /*4b00*/  IADD3 R18, P2, P1, R18, R7, R4 ;  /* 0x0000000712127210 */ /* 0x002fc8000795e004 */
[----:B--2---:R-:W-:Y:S02]  /*4b10*/  IADD3.X R19, RZ, R8, R149, P2, P1 ;  /* 0x00000008ff137210 */ /* 0x004fe400017e2495 */
[----:B------:R-:W-:-:S04]  /*4b20*/  IADD3 R16, P2, P1, R16, R7, R12 ;  /* 0x0000000710107210 */ /* 0x000fc8000795e00c */
[-C--:B------:R-:W-:Y:S02]  /*4b30*/  IADD3.X R17, RZ, R8.reuse, R13, P2, P1 ;  /* 0x00000008ff117210 */ /* 0x080fe400017e240d */
[----:B------:R-:W-:Y:S02]  /*4b40*/  IADD3 R14, P2, P1, R14, R7, R10 ;  /* 0x000000070e0e7210 */ /* 0x000fe4000795e00a */
[----:B------:R-:W1:Y:S02]  /*4b50*/  SHFL.IDX PT, R7, R6, RZ, 0x181f ;  /* 0x00181fff06077589 */ /* 0x000e6400000e0000 */
[----:B------:R-:W-:Y:S02]  /*4b60*/  IADD3.X R15, RZ, R8, R9, P2, P1 ;  /* 0x00000008ff0f7210 */ /* 0x000fe400017e2409 */
[----:B------:R-:W2:Y:S01]  /*4b70*/  SHFL.IDX PT, R8, R5, RZ, 0x181f ;  /* 0x00181fff05087589 */ /* 0x000ea200000e0000 */
[----:B-1----:R-:W-:-:S05]  /*4b80*/  IADD3 R20, P1, R7, R4, RZ ;  /* 0x0000000407147210 */ /* 0x002fca0007f3e0ff */
[----:B--2---:R-:W-:Y:S01]  /*4b90*/  IMAD.X R21, R8, 0x1, R149, P1 ;  /* 0x0000000108157824 */ /* 0x004fe200008e0695 */
[----:B------:R-:W-:-:S05]  /*4ba0*/  IADD3 R12, P1, R7, R12, RZ ;  /* 0x0000000c070c7210 */ /* 0x000fca0007f3e0ff */
[----:B------:R-:W-:Y:S01]  /*4bb0*/  IMAD.X R13, R8, 0x1, R13, P1 ;  /* 0x00000001080d7824 */ /* 0x000fe200008e060d */
[----:B------:R-:W-:Y:S01]  /*4bc0*/  IADD3 R22, P1, R7, R10, RZ ;  /* 0x0000000a07167210 */ /* 0x000fe20007f3e0ff */
[----:B------:R-:W-:-:S04]  /*4bd0*/  IMAD.SHL.U32 R7, R201, 0x2, RZ ;  /* 0x00000002c9077824 */ /* 0x000fc800078e00ff */
[----:B------:R-:W-:Y:S01]  /*4be0*/  IMAD.X R23, R8, 0x1, R9, P1 ;  /* 0x0000000108177824 */ /* 0x000fe200008e0609 */
[----:B------:R-:W-:Y:S01]  /*4bf0*/  ISETP.NE.U32.AND P1, PT, R0, RZ, PT ;  /* 0x000000ff0000720c */ /* 0x000fe20003f25070 */
[----:B------:R1:W-:Y:S04]  /*4c00*/  LDGSTS.E.BYPASS.LTC128B.128 [R7+0xc100], [R20.64], !P5 ;  /* 0x0c10000014077fae */ /* 0x0003e8000e901d46 */
[----:B------:R1:W-:Y:S04]  /*4c10*/  LDGSTS.E.BYPASS.LTC128B.128 [R7+0xe100], [R12.64], !P4 ;  /* 0x0e1000000c077fae */ /* 0x0003e8000e101d46 */
[----:B------:R1:W-:Y:S04]  /*4c20*/  LDGSTS.E.BYPASS.LTC128B.128 [R7+0x10100], [R22.64], !P6 ;  /* 0x1010000016077fae */ /* 0x0003e8000f101d46 */
[----:B------:R1:W-:Y:S01]  /*4c30*/  LDGSTS.E.BYPASS.LTC128B.128.ZFILL [R7+0xd100], [R18.64], P1 ;  /* 0x0d10000012077fae */ /* 0x0003e20008941d46 */
[----:B------:R-:W-:-:S13]  /*4c40*/  ISETP.NE.U32.AND P1, PT, R11, RZ, PT ;  /* 0x000000ff0b00720c */ /* 0x000fda0003f25070 */
[----:B------:R1:W-:Y:S01]  /*4c50*/  LDGSTS.E.BYPASS.LTC128B.128.ZFILL [R7+0xf100], [R16.64], P1 ;  /* 0x0f10000010077fae */ /* 0x0003e20008941d46 */
[----:B------:R-:W-:-:S13]  /*4c60*/  ISETP.NE.U32.AND P1, PT, R146, RZ, PT ;  /* 0x000000ff9200720c */ /* 0x000fda0003f25070 */
[----:B------:R1:W-:Y:S02]  /*4c70*/  LDGSTS.E.BYPASS.LTC128B.128.ZFILL [R7+0x11100], [R14.64], P1 ;  /* 0x111000000e077fae */ /* 0x0003e40008941d46 */
.L_x_1536:
[----:B------:R-:W-:Y:S01]  /*4c80*/  IADD3 R219, R147, -0x2, RZ ;  /* 0xfffffffe93db7810 */ /* 0x000fe20007ffe0ff */
[----:B------:R-:W0:Y:S03]  /*4c90*/  LDGDEPBAR ;  /* 0x00000000000079af */ /* 0x000e260000000000 */
[----:B------:R-:W-:-:S13]  /*4ca0*/  ISETP.GE.AND P1, PT, R219, R196, PT ;  /* 0x000000c4db00720c */ /* 0x000fda0003f26270 */
[----:B------:R-:W-:Y:S05]  /*4cb0*/  @!P1 BRA `(.L_x_1537) ;  /* 0x0000305000009947 */ /* 0x000fea0003800000 */
[C---:B------:R-:W-:Y:S01]  /*4cc0*/  SHF.L.U64.HI R216, R134.reuse, 0x1, R145 ;  /* 0x0000000186d87819 */ /* 0x040fe20000010291 */
[----:B------:R-:W-:Y:S01]  /*4cd0*/  IMAD.SHL.U32 R215, R134, 0x2, RZ ;  /* 0x0000000286d77824 */ /* 0x000fe200078e00ff */
[----:B------:R-:W-:Y:S01]  /*4ce0*/  MOV R134, 0x20 ;  /* 0x0000002000867802 */ /* 0x000fe20000000f00 */
[C---:B------:R-:W-:Y:S01]  /*4cf0*/  IMAD.SHL.U32 R205, R2.reuse, 0x2, RZ ;  /* 0x0000000202cd7824 */ /* 0x040fe200078e00ff */
[----:B------:R-:W-:Y:S01]  /*4d00*/  SHF.L.U64.HI R214, R2, 0x1, R133 ;  /* 0x0000000102d67819 */ /* 0x000fe20000010285 */
[----:B------:R-:W-:Y:S01]  /*4d10*/  IMAD.MOV.U32 R0, RZ, RZ, R3 ;  /* 0x000000ffff007224 */ /* 0x000fe200078e0003 */
[----:B------:R-:W-:Y:S01]  /*4d20*/  MOV R133, R132 ;  /* 0x0000008400857202 */ /* 0x000fe20000000f00 */
[----:B------:R-:W-:Y:S01]  /*4d30*/  IMAD.MOV.U32 R217, RZ, RZ, RZ ;  /* 0x000000ffffd97224 */ /* 0x000fe200078e00ff */
[----:B------:R-:W-:Y:S01]  /*4d40*/  SEL R134, R134, 0xffffffe0, !P0 ;  /* 0xffffffe086867807 */ /* 0x000fe20004000000 */
[----:B------:R-:W-:Y:S02]  /*4d50*/  UMOV UR5, 0x1 ;  /* 0x0000000100057882 */ /* 0x000fe40000000000 */
.L_x_1540:
[----:B------:R-:W-:Y:S04]  /*4d60*/  DEPBAR.LE SB0, 0x2 ;  /* 0x000080800000791a */ /* 0x000fe80000000000 */
[----:B------:R-:W-:Y:S01]  /*4d70*/  BAR.SYNC.DEFER_BLOCKING 0x0 ;  /* 0x0000000000007b1d */ /* 0x000fe20000010000 */
[----:B------:R-:W-:Y:S01]  /*4d80*/  UIMAD UR4, UR5, 0x6000, URZ ;  /* 0x00006000050478a4 */ /* 0x000fe2000f8e023f */
[----:B------:R-:W-:Y:S05]  /*4d90*/  ISETP.GE.AND P0, PT, R196, R219, PT ;  /* 0x000000dbc400720c */ /* 0x000fea0003f06270 */
[----:B------:R-:W-:Y:S05]  /*4da0*/  IADD3 R180, R190, UR4, RZ ;  /* 0x00000004beb47c10 */ /* 0x000fea000fffe0ff */
[----:B------:R-:W-:Y:S01]  /*4db0*/  IMAD.IADD R132, R134, 0x1, R180 ;  /* 0x0000000186847824 */ /* 0x000fe200078e02b4 */
[----:B------:R2:W3:Y:S04]  /*4dc0*/  LDSM.16.M88.4 R136, [R192] ;  /* 0x00000000c088783b */ /* 0x0004e80000000200 */
[----:B------:R2:W4:Y:S04]  /*4dd0*/  LDSM.16.M88.4 R140, [R190+UR4+0xc100] ;  /* 0x00c10004be8c783b */ /* 0x0005280008000200 */
[----:B-1----:R2:W1:Y:S04]  /*4de0*/  LDSM.16.M88.4 R144, [R190+UR4+0xc900] ;  /* 0x00c90004be90783b */ /* 0x0024680008000200 */
[----:B------:R2:W1:Y:S04]  /*4df0*/  LDSM.16.M88.4 R148, [R190+UR4+0xd100] ;  /* 0x00d10004be94783b */ /* 0x0004680008000200 */
[----:B------:R2:W1:Y:S04]  /*4e00*/  LDSM.16.M88.4 R152, [R190+UR4+0xd900] ;  /* 0x00d90004be98783b */ /* 0x0004680008000200 */
[----:B------:R2:W1:Y:S04]  /*4e10*/  LDSM.16.M88.4 R156, [R188] ;  /* 0x00000000bc9c783b */ /* 0x0004680000000200 */
[----:B------:R2:W1:Y:S04]  /*4e20*/  LDSM.16.M88.4 R160, [R132+0xc100] ;  /* 0x00c1000084a0783b */ /* 0x0004680000000200 */
[----:B------:R2:W1:Y:S04]  /*4e30*/  LDSM.16.M88.4 R164, [R132+0xc900] ;  /* 0x00c9000084a4783b */ /* 0x0004680000000200 */
[----:B------:R2:W1:Y:S04]  /*4e40*/  LDSM.16.M88.4 R168, [R132+0xd100] ;  /* 0x00d1000084a8783b */ /* 0x0004680000000200 */
[----:B------:R2:W1:Y:S01]  /*4e50*/  LDSM.16.M88.4 R172, [R132+0xd900] ;  /* 0x00d9000084ac783b */ /* 0x0004620000000200 */
[----:B------:R-:W-:-:S05]  /*4e60*/  @P0 BRA `(.L_x_1538) ;  /* 0x0000030000000947 */ /* 0x000fca0003800000 */
[----:B------:R-:W-:Y:S01]  /*4e70*/  SHF.R.S32.HI R3, RZ, 0x1f, R200 ;  /* 0x0000001fff037819 */ /* 0x000fe200000114c8 */
[----:B------:R-:W-:Y:S01]  /*4e80*/  IMAD.WIDE.U32 R4, R200, c[0x0][0x208], RZ ;  /* 0x00008200c8047a25 */ /* 0x000fe200078e00ff */
[----:B------:R-:W-:Y:S03]  /*4e90*/  SHF.R.S32.HI R2, RZ, 0x1f, R199 ;  /* 0x0000001fff027819 */ /* 0x000fe600000114c7 */
[----:B------:R-:W-:Y:S02]  /*4ea0*/  IMAD R3, R3, c[0x0][0x208], RZ ;  /* 0x0000820003037a24 */ /* 0x000fe400078e02ff */
[----:B------:R-:W-:Y:S02]  /*4eb0*/  IMAD R2, R2, c[0x0][0x218], RZ ;  /* 0x0000860002027a24 */ /* 0x000fe400078e02ff */
[----:B------:R-:W-:Y:S02]  /*4ec0*/  IMAD R3, R200, c[0x0][0x20c], R3 ;  /* 0x00008300c8037a24 */ /* 0x000fe400078e0203 */
[----:B------:R-:W-:Y:S02]  /*4ed0*/  IMAD R2, R199, c[0x0][0x21c], R2 ;  /* 0x00008700c7027a24 */ /* 0x000fe400078e0202 */
[----:B------:R-:W-:Y:S04]  /*4ee0*/  IMAD.IADD R5, R5, 0x1, R3 ;  /* 0x0000000105057824 */ /* 0x000fe800078e0203 */
[----:B------:R-:W-:Y:S05]  /*4ef0*/  IMAD.WIDE.U32 R4, R199, c[0x0][0x218], R4 ;  /* 0x00008600c7047a25 */ /* 0x000fea00078e0004 */
[----:B------:R-:W-:Y:S02]  /*4f00*/  IADD3 R3, P0, R206, R4, RZ ;  /* 0x00000004ce037210 */ /* 0x000fe40007f1e0ff */
[----:B------:R-:W-:Y:S02]  /*4f10*/  SEL R4, RZ, 0x10, P5 ;  /* 0x00000010ff047807 */ /* 0x000fe40002800000 */
[----:B------:R-:W-:Y:S02]  /*4f20*/  IADD3.X R2, R193, R5, R2, P0, !PT ;  /* 0x00000005c1027210 */ /* 0x000fe400007fe402 */
[C---:B-1----:R-:W-:Y:S02]  /*4f30*/  LEA R14, P0, R3.reuse, c[0x0][0x1f8], 0x1 ;  /* 0x00007e00030e7a11 */ /* 0x042fe400078008ff */
[C---:B------:R-:W-:Y:S02]  /*4f40*/  IADD3 R5, -R4.reuse, 0x10, RZ ;  /* 0x0000001004057810 */ /* 0x040fe40007ffe1ff */
[----:B------:R-:W-:Y:S01]  /*4f50*/  LEA.HI.X R10, R3, c[0x0][0x1fc], R2, 0x1, P0 ;  /* 0x00007f00030a7a11 */ /* 0x000fe200000f0c02 */
[----:B------:R-:W1:Y:S01]  /*4f60*/  SHFL.IDX PT, R7, R14, 0x1, 0x181f ;  /* 0x00381f000e077f89 */ /* 0x000e6200000e0000 */
[----:B------:R-:W-:Y:S02]  /*4f70*/  SEL R3, RZ, 0x10, P4 ;  /* 0x00000010ff037807 */ /* 0x000fe40002000000 */
[----:B------:R-:W-:Y:S01]  /*4f80*/  ISETP.NE.U32.AND P2, PT, R4, RZ, PT ;  /* 0x000000ff0400720c */ /* 0x000fe20003f45070 */
[----:B------:R-:W5:Y:S01]  /*4f90*/  SHFL.IDX PT, R9, R10, 0x1, 0x181f ;  /* 0x00381f000a097f89 */ /* 0x000f6200000e0000 */
[----:B------:R-:W-:Y:S02]  /*4fa0*/  LOP3.LUT R5, R5, 0xf, RZ, 0xc0, !PT ;  /* 0x0000000f05057812 */ /* 0x000fe400078ec0ff */
[----:B------:R-:W-:Y:S01]  /*4fb0*/  SEL R2, RZ, 0x10, P6 ;  /* 0x00000010ff027807 */ /* 0x000fe20003000000 */
[----:B------:R2:W4:Y:S01]  /*4fc0*/  SHFL.IDX PT, R8, R14, RZ, 0x181f ;  /* 0x00181fff0e087589 */ /* 0x00052200000e0000 */
[----:B------:R-:W-:Y:S03]  /*4fd0*/  IADD3 R6, -R3, 0x10, RZ ;  /* 0x0000001003067810 */ /* 0x000fe60007ffe1ff */
[----:B------:R-:W3:Y:S01]  /*4fe0*/  SHFL.IDX PT, R11, R10, RZ, 0x181f ;  /* 0x00181fff0a0b7589 */ /* 0x000ee200000e0000 */
[----:B------:R-:W-:Y:S02]  /*4ff0*/  LOP3.LUT R6, R6, 0xf, RZ, 0xc0, !PT ;  /* 0x0000000f06067812 */ /* 0x000fe400078ec0ff */
[----:B-1----:R-:W-:Y:S02]  /*5000*/  IADD3 R12, P1, P0, R5, R7, R212 ;  /* 0x00000007050c7210 */ /* 0x002fe4000783e0d4 */
[----:B------:R-:W-:Y:S02]  /*5010*/  IADD3 R5, -R2, 0x10, RZ ;  /* 0x0000001002057810 */ /* 0x000fe40007ffe1ff */
[----:B-----5:R-:W-:Y:S02]  /*5020*/  IADD3.X R13, RZ, R9, R213, P1, P0 ;  /* 0x00000009ff0d7210 */ /* 0x020fe40000fe04d5 */
[----:B--2---:R-:W-:Y:S02]  /*5030*/  IADD3 R14, P1, P0, R6, R7, R215 ;  /* 0x00000007060e7210 */ /* 0x004fe4000783e0d7 */
[----:B------:R-:W-:Y:S01]  /*5040*/  LOP3.LUT R6, R5, 0xf, RZ, 0xc0, !PT ;  /* 0x0000000f05067812 */ /* 0x000fe200078ec0ff */
[----:B------:R-:W-:Y:S01]  /*5050*/  IMAD R5, R217, 0x6000, R198 ;  /* 0x00006000d9057824 */ /* 0x000fe200078e02c6 */
[----:B------:R-:W-:Y:S02]  /*5060*/  IADD3.X R15, RZ, R9, R216, P1, P0 ;  /* 0x00000009ff0f7210 */ /* 0x000fe40000fe04d8 */
[----:B------:R-:W-:Y:S04]  /*5070*/  IADD3 R6, P1, P0, R6, R7, R205 ;  /* 0x0000000706067210 */ /* 0x000fe8000783e0cd */
[----:B------:R-:W-:Y:S02]  /*5080*/  IADD3.X R7, RZ, R9, R214, P1, P0 ;  /* 0x00000009ff077210 */ /* 0x000fe40000fe04d6 */
[----:B----4-:R-:W-:Y:S02]  /*5090*/  IADD3 R18, P1, R212, R8, RZ ;  /* 0x00000008d4127210 */ /* 0x010fe40007f3e0ff */
[C---:B------:R-:W-:Y:S03]  /*50a0*/  IADD3 R16, P0, R8.reuse, R215, RZ ;  /* 0x000000d708107210 */ /* 0x040fe60007f1e0ff */
[----:B---3--:R-:W-:Y:S01]  /*50b0*/  IMAD.X R19, R213, 0x1, R11, P1 ;  /* 0x00000001d5137824 */ /* 0x008fe200008e060b */
[----:B------:R-:W-:Y:S01]  /*50c0*/  ISETP.NE.U32.AND P1, PT, R3, RZ, PT ;  /* 0x000000ff0300720c */ /* 0x000fe20003f25070 */
[C---:B------:R-:W-:Y:S01]  /*50d0*/  IMAD.X R17, R11.reuse, 0x1, R216, P0 ;  /* 0x000000010b117824 */ /* 0x040fe200000e06d8 */
[----:B------:R-:W-:Y:S02]  /*50e0*/  IADD3 R8, P0, R8, R205, RZ ;  /* 0x000000cd08087210 */ /* 0x000fe40007f1e0ff */
[----:B------:R1:W-:Y:S03]  /*50f0*/  LDGSTS.E.BYPASS.LTC128B.128 [R5], [R18.64], !P5 ;  /* 0x0000000012057fae */ /* 0x0003e6000e901d46 */
[----:B------:R-:W-:Y:S01]  /*5100*/  IMAD.X R9, R11, 0x1, R214, P0 ;  /* 0x000000010b097824 */ /* 0x000fe200000e06d6 */
[----:B------:R1:W-:Y:S01]  /*5110*/  LDGSTS.E.BYPASS.LTC128B.128 [R5+0x2000], [R16.64], !P4 ;  /* 0x0200000010057fae */ /* 0x0003e2000e101d46 */
[----:B------:R-:W-:Y:S03]  /*5120*/  ISETP.NE.U32.AND P0, PT, R2, RZ, PT ;  /* 0x000000ff0200720c */ /* 0x000fe60003f05070 */
[----:B------:R1:W-:Y:S04]  /*5130*/  LDGSTS.E.BYPASS.LTC128B.128 [R5+0x4000], [R8.64], !P6 ;  /* 0x0400000008057fae */ /* 0x0003e8000f101d46 */
[----:B------:R1:W-:Y:S04]  /*5140*/  LDGSTS.E.BYPASS.LTC128B.128.ZFILL [R5+0x1000], [R12.64], P2 ;  /* 0x010000000c057fae */ /* 0x0003e80009141d46 */
[----:B------:R1:W-:Y:S04]  /*5150*/  LDGSTS.E.BYPASS.LTC128B.128.ZFILL [R5+0x3000], [R14.64], P1 ;  /* 0x030000000e057fae */ /* 0x0003e80008941d46 */
[----:B------:R1:W-:Y:S02]  /*5160*/  LDGSTS.E.BYPASS.LTC128B.128.ZFILL [R5+0x5000], [R6.64], P0 ;  /* 0x0500000006057fae */ /* 0x0003e40008141d46 */
.L_x_1538:
[C---:B-1-34-:R-:W-:Y:S01]  /*5170*/  HMMA.16816.F32.BF16 R4, R136.reuse, R140, RZ ;  /* 0x0000008c8804723c */ /* 0x05afe200000418ff */
[----:B------:R-:W0:Y:S02]  /*5180*/  LDGDEPBAR ;  /* 0x00000000000079af */ /* 0x000e240000000000 */
[----:B------:R-:W-:Y:S02]  /*5190*/  ISETP.GE.AND P1, PT, R217, 0x1, PT ;  /* 0x00000001d900780c */ /* 0x000fe40003f26270 */
[C---:B------:R-:W-:Y:S02]  /*51a0*/  IADD3 R191, R187.reuse, R180, RZ ;  /* 0x000000b4bbbf7210 */ /* 0x040fe40007ffe0ff */
[----:B------:R-:W-:Y:S01]  /*51b0*/  IADD3 R2, R187, R132, RZ ;  /* 0x00000084bb027210 */ /* 0x000fe20007ffe0ff */
[C---:B------:R-:W-:Y:S01]  /*51c0*/  HMMA.16816.F32.BF16 R8, R136.reuse, R142, RZ ;  /* 0x0000008e8808723c */ /* 0x040fe200000418ff */
[----:B------:R-:W-:Y:S03]  /*51d0*/  LDSM.16.M88.4 R140, [R186] ;  /* 0x00000000ba8c783b */ /* 0x000fe60000000200 */
[----:B------:R-:W-:Y:S02]  /*51e0*/  IADD3 R3, R134, R180, R187 ;  /* 0x000000b486037210 */ /* 0x000fe40007ffe0bb */
[----:B------:R-:W-:Y:S02]  /*51f0*/  IADD3 R217, R217, 0x1, RZ ;  /* 0x00000001d9d97810 */ /* 0x000fe40007ffe0ff */
[C---:B------:R-:W-:Y:S01]  /*5200*/  HMMA.16816.F32.BF16 R12, R136.reuse, R144, RZ ;  /* 0x00000090880c723c */ /* 0x040fe200000418ff */
[----:B------:R-:W-:Y:S03]  /*5210*/  LDSM.16.M88.4 R176, [R191+0xe100] ;  /* 0x00e10000bfb0783b */ /* 0x000fe60000000200 */
[----:B------:R-:W-:Y:S04]  /*5220*/  SEL R217, R217, RZ, !P1 ;  /* 0x000000ffd9d97207 */ /* 0x000fe80004800000 */
[C---:B------:R-:W-:Y:S01]  /*5230*/  HMMA.16816.F32.BF16 R16, R136.reuse, R146, RZ ;  /* 0x000000928810723c */ /* 0x040fe200000418ff */
[----:B------:R-:W1:Y:S07]  /*5240*/  LDSM.16.M88.4 R144, [R191+0xc100] ;  /* 0x00c10000bf90783b */ /* 0x000e6e0000000200 */
[C---:B------:R-:W-:Y:S01]  /*5250*/  HMMA.16816.F32.BF16 R20, R136.reuse, R148, RZ ;  /* 0x000000948814723c */ /* 0x040fe200000418ff */
[----:B------:R-:W-:Y:S07]  /*5260*/  LDSM.16.M88.4 R180, [R190+UR4+0x10100] ;  /* 0x01010004beb4783b */ /* 0x000fee0008000200 */
[C---:B------:R-:W-:Y:S01]  /*5270*/  HMMA.16816.F32.BF16 R24, R136.reuse, R150, RZ ;  /* 0x000000968818723c */ /* 0x040fe200000418ff */
[----:B------:R-:W-:Y:S07]  /*5280*/  LDSM.16.M88.4 R148, [R191+0xd100] ;  /* 0x00d10000bf94783b */ /* 0x000fee0000000200 */
[C---:B------:R-:W-:Y:S08]  /*5290*/  HMMA.16816.F32.BF16 R28, R136.reuse, R152, RZ ;  /* 0x00000098881c723c */ /* 0x040ff000000418ff */
[----:B------:R-:W-:Y:S01]  /*52a0*/  HMMA.16816.F32.BF16 R32, R136, R154, RZ ;  /* 0x0000009a8820723c */ /* 0x000fe200000418ff */
[----:B------:R-:W3:Y:S07]  /*52b0*/  LDSM.16.M88.4 R136, [R191+0xc900] ;  /* 0x00c90000bf88783b */ /* 0x000eee0000000200 */
[C---:B------:R-:W-:Y:S01]  /*52c0*/  HMMA.16816.F32.BF16 R4, R156.reuse, R160, R4 ;  /* 0x000000a09c04723c */ /* 0x040fe20000041804 */
[----:B------:R-:W4:Y:S07]  /*52d0*/  LDSM.16.M88.4 R152, [R191+0xd900] ;  /* 0x00d90000bf98783b */ /* 0x000f2e0000000200 */
[C---:B------:R-:W-:Y:S01]  /*52e0*/  HMMA.16816.F32.BF16 R8, R156.reuse, R162, R8 ;  /* 0x000000a29c08723c */ /* 0x040fe20000041808 */
[----:B------:R-:W-:Y:S07]  /*52f0*/  LDSM.16.M88.4 R160, [R185] ;  /* 0x00000000b9a0783b */ /* 0x000fee0000000200 */
[C---:B------:R-:W-:Y:S08]  /*5300*/  HMMA.16816.F32.BF16 R12, R156.reuse, R164, R12 ;  /* 0x000000a49c0c723c */ /* 0x040ff0000004180c */
[C---:B------:R-:W-:Y:S01]  /*5310*/  HMMA.16816.F32.BF16 R16, R156.reuse, R166, R16 ;  /* 0x000000a69c10723c */ /* 0x040fe20000041810 */
[----:B------:R-:W5:Y:S07]  /*5320*/  LDSM.16.M88.4 R164, [R2+0xc100] ;  /* 0x00c1000002a4783b */ /* 0x000f6e0000000200 */
[C---:B------:R-:W-:Y:S08]  /*5330*/  HMMA.16816.F32.BF16 R20, R156.reuse, R168, R20 ;  /* 0x000000a89c14723c */ /* 0x040ff00000041814 */
[C---:B------:R-:W-:Y:S01]  /*5340*/  HMMA.16816.F32.BF16 R24, R156.reuse, R170, R24 ;  /* 0x000000aa9c18723c */ /* 0x040fe20000041818 */
[----:B------:R-:W-:Y:S07]  /*5350*/  LDSM.16.M88.4 R168, [R132+0xe100] ;  /* 0x00e1000084a8783b */ /* 0x000fee0000000200 */
[C---:B------:R-:W-:Y:S08]  /*5360*/  HMMA.16816.F32.BF16 R28, R156.reuse, R172, R28 ;  /* 0x000000ac9c1c723c */ /* 0x040ff0000004181c */
[----:B------:R-:W-:Y:S01]  /*5370*/  HMMA.16816.F32.BF16 R32, R156, R174, R32 ;  /* 0x000000ae9c20723c */ /* 0x000fe20000041820 */
[----:B------:R-:W2:Y:S07]  /*5380*/  LDSM.16.M88.4 R156, [R2+0xc900] ;  /* 0x00c90000029c783b */ /* 0x000eae0000000200 */
[C---:B-1----:R-:W-:Y:S01]  /*5390*/  HMMA.16816.F32.BF16 R4, R140.reuse, R144, R4 ;  /* 0x000000908c04723c */ /* 0x042fe20000041804 */
[----:B------:R-:W-:Y:S07]  /*53a0*/  LDSM.16.M88.4 R172, [R132+0xe900] ;  /* 0x00e9000084ac783b */ /* 0x000fee0000000200 */
[C---:B------:R-:W-:Y:S01]  /*53b0*/  HMMA.16816.F32.BF16 R8, R140.reuse, R146, R8 ;  /* 0x000000928c08723c */ /* 0x040fe20000041808 */
[----:B------:R-:W1:Y:S07]  /*53c0*/  LDSM.16.M88.4 R144, [R2+0xd100] ;  /* 0x00d100000290783b */ /* 0x000e6e0000000200 */
[C---:B---3--:R-:W-:Y:S08]  /*53d0*/  HMMA.16816.F32.BF16 R12, R140.reuse, R136, R12 ;  /* 0x000000888c0c723c */ /* 0x048ff0000004180c */
[C---:B------:R-:W-:Y:S01]  /*53e0*/  HMMA.16816.F32.BF16 R16, R140.reuse, R138, R16 ;  /* 0x0000008a8c10723c */ /* 0x040fe20000041810 */
[----:B------:R-:W3:Y:S07]  /*53f0*/  LDSM.16.M88.4 R136, [R2+0xd900] ;  /* 0x00d900000288783b */ /* 0x000eee0000000200 */
[C---:B------:R-:W-:Y:S08]  /*5400*/  HMMA.16816.F32.BF16 R20, R140.reuse, R148, R20 ;  /* 0x000000948c14723c */ /* 0x040ff00000041814 */
[C---:B------:R-:W-:Y:S01]  /*5410*/  HMMA.16816.F32.BF16 R24, R140.reuse, R150, R24 ;  /* 0x000000968c18723c */ /* 0x040fe20000041818 */
[----:B------:R-:W-:Y:S07]  /*5420*/  LDSM.16.M88.4 R148, [R190+UR4+0xe100] ;  /* 0x00e10004be94783b */ /* 0x000fee0008000200 */
[C---:B----4-:R-:W-:Y:S08]  /*5430*/  HMMA.16816.F32.BF16 R28, R140.reuse, R152, R28 ;  /* 0x000000988c1c723c */ /* 0x050ff0000004181c */
[----:B------:R-:W-:Y:S01]  /*5440*/  HMMA.16816.F32.BF16 R32, R140, R154, R32 ;  /* 0x0000009a8c20723c */ /* 0x000fe20000041820 */
[----:B------:R-:W4:Y:S07]  /*5450*/  LDSM.16.M88.4 R140, [R192+0x4000] ;  /* 0x00400000c08c783b */ /* 0x000f2e0000000200 */
[C---:B-----5:R-:W-:Y:S01]  /*5460*/  HMMA.16816.F32.BF16 R4, R160.reuse, R164, R4 ;  /* 0x000000a4a004723c */ /* 0x060fe20000041804 */
[----:B------:R-:W5:Y:S07]  /*5470*/  LDSM.16.M88.4 R152, [R190+UR4+0xe900] ;  /* 0x00e90004be98783b */ /* 0x000f6e0008000200 */
[C---:B------:R-:W-:Y:S01]  /*5480*/  HMMA.16816.F32.BF16 R8, R160.reuse, R166, R8 ;  /* 0x000000a6a008723c */ /* 0x040fe20000041808 */
[----:B------:R-:W-:Y:S07]  /*5490*/  LDSM.16.M88.4 R164, [R190+UR4+0xf900] ;  /* 0x00f90004bea4783b */ /* 0x000fee0008000200 */
[C---:B--2---:R-:W-:Y:S08]  /*54a0*/  HMMA.16816.F32.BF16 R12, R160.reuse, R156, R12 ;  /* 0x0000009ca00c723c */ /* 0x044ff0000004180c */
[C---:B------:R-:W-:Y:S01]  /*54b0*/  HMMA.16816.F32.BF16 R16, R160.reuse, R158, R16 ;  /* 0x0000009ea010723c */ /* 0x040fe20000041810 */
[----:B------:R-:W2:Y:S07]  /*54c0*/  LDSM.16.M88.4 R156, [R190+UR4+0xf100] ;  /* 0x00f10004be9c783b */ /* 0x000eae0008000200 */
[C---:B-1----:R-:W-:Y:S08]  /*54d0*/  HMMA.16816.F32.BF16 R20, R160.reuse, R144, R20 ;  /* 0x00000090a014723c */ /* 0x042ff00000041814 */
[C---:B------:R-:W-:Y:S01]  /*54e0*/  HMMA.16816.F32.BF16 R24, R160.reuse, R146, R24 ;  /* 0x00000092a018723c */ /* 0x040fe20000041818 */
[----:B------:R-:W1:Y:S07]  /*54f0*/  LDSM.16.M88.4 R144, [R188+0x4000] ;  /* 0x00400000bc90783b */ /* 0x000e6e0000000200 */
[C---:B---3--:R-:W-:Y:S08]  /*5500*/  HMMA.16816.F32.BF16 R28, R160.reuse, R136, R28 ;  /* 0x00000088a01c723c */ /* 0x048ff0000004181c */
[----:B------:R-:W-:Y:S01]  /*5510*/  HMMA.16816.F32.BF16 R32, R160, R138, R32 ;  /* 0x0000008aa020723c */ /* 0x000fe20000041820 */
[----:B------:R-:W3:Y:S07]  /*5520*/  LDSM.16.M88.4 R136, [R132+0xf100] ;  /* 0x00f100008488783b */ /* 0x000eee0000000200 */
[C---:B----4-:R-:W-:Y:S01]  /*5530*/  HMMA.16816.F32.BF16 R4, R140.reuse, R148, R4 ;  /* 0x000000948c04723c */ /* 0x050fe20000041804 */
[----:B------:R-:W-:Y:S07]  /*5540*/  LDSM.16.M88.4 R160, [R186+0x4000] ;  /* 0x00400000baa0783b */ /* 0x000fee0000000200 */
[C---:B------:R-:W-:Y:S01]  /*5550*/  HMMA.16816.F32.BF16 R8, R140.reuse, R150, R8 ;  /* 0x000000968c08723c */ /* 0x040fe20000041808 */
[----:B------:R-:W4:Y:S07]  /*5560*/  LDSM.16.M88.4 R148, [R132+0xf900] ;  /* 0x00f900008494783b */ /* 0x000f2e0000000200 */
[C---:B-----5:R-:W-:Y:S08]  /*5570*/  HMMA.16816.F32.BF16 R12, R140.reuse, R152, R12 ;  /* 0x000000988c0c723c */ /* 0x060ff0000004180c */
[C---:B------:R-:W-:Y:S01]  /*5580*/  HMMA.16816.F32.BF16 R16, R140.reuse, R154, R16 ;  /* 0x0000009a8c10723c */ /* 0x040fe20000041810 */
[----:B------:R-:W-:Y:S07]  /*5590*/  LDSM.16.M88.4 R152, [R191+0xf100] ;  /* 0x00f10000bf98783b */ /* 0x000fee0000000200 */
[C---:B--2---:R-:W-:Y:S08]  /*55a0*/  HMMA.16816.F32.BF16 R20, R140.reuse, R156, R20 ;  /* 0x0000009c8c14723c */ /* 0x044ff00000041814 */
        /* <DEDUP_REMOVED lines=9> */
[C---:B------:R-:W-:Y:S08]  /*5640*/  HMMA.16816.F32.BF16 R12, R144.reuse, R172, R12 ;  /* 0x000000ac900c723c */ /* 0x040ff0000004180c */
[C---:B------:R-:W-:Y:S01]  /*5650*/  HMMA.16816.F32.BF16 R16, R144.reuse, R174, R16 ;  /* 0x000000ae9010723c */ /* 0x040fe20000041810 */
[----:B------:R-:W-:Y:S07]  /*5660*/  LDSM.16.M88.4 R172, [R192+0x8000] ;  /* 0x00800000c0ac783b */ /* 0x000fee0000000200 */
[C---:B---3--:R-:W-:Y:S08]  /*5670*/  HMMA.16816.F32.BF16 R20, R144.reuse, R136, R20 ;  /* 0x000000889014723c */ /* 0x048ff00000041814 */
[C---:B------:R-:W-:Y:S01]  /*5680*/  HMMA.16816.F32.BF16 R24, R144.reuse, R138, R24 ;  /* 0x0000008a9018723c */ /* 0x040fe20000041818 */
[----:B------:R-:W3:Y:S07]  /*5690*/  LDSM.16.M88.4 R136, [R3+0xe900] ;  /* 0x00e900000388783b */ /* 0x000eee0000000200 */
[C---:B----4-:R-:W-:Y:S08]  /*56a0*/  HMMA.16816.F32.BF16 R28, R144.reuse, R148, R28 ;  /* 0x00000094901c723c */ /* 0x050ff0000004181c */
[----:B------:R-:W-:Y:S01]  /*56b0*/  HMMA.16816.F32.BF16 R32, R144, R150, R32 ;  /* 0x000000969020723c */ /* 0x000fe20000041820 */
[----:B------:R-:W4:Y:S07]  /*56c0*/  LDSM.16.M88.4 R144, [R3+0xf100] ;  /* 0x00f100000390783b */ /* 0x000f2e0000000200 */
[C---:B------:R-:W-:Y:S01]  /*56d0*/  HMMA.16816.F32.BF16 R4, R160.reuse, R176, R4 ;  /* 0x000000b0a004723c */ /* 0x040fe20000041804 */
[----:B------:R-:W5:Y:S07]  /*56e0*/  LDSM.16.M88.4 R148, [R3+0xf900] ;  /* 0x00f900000394783b */ /* 0x000f6e0000000200 */
[C---:B------:R-:W-:Y:S01]  /*56f0*/  HMMA.16816.F32.BF16 R8, R160.reuse, R178, R8 ;  /* 0x000000b2a008723c */ /* 0x040fe20000041808 */
[----:B------:R-:W-:Y:S07]  /*5700*/  LDSM.16.M88.4 R176, [R132+0x10100] ;  /* 0x0101000084b0783b */ /* 0x000fee0000000200 */
[C---:B--2---:R-:W-:Y:S08]  /*5710*/  HMMA.16816.F32.BF16 R12, R160.reuse, R140, R12 ;  /* 0x0000008ca00c723c */ /* 0x044ff0000004180c */
[C---:B------:R-:W-:Y:S01]  /*5720*/  HMMA.16816.F32.BF16 R16, R160.reuse, R142, R16 ;  /* 0x0000008ea010723c */ /* 0x040fe20000041810 */
[----:B------:R-:W2:Y:S07]  /*5730*/  LDSM.16.M88.4 R140, [R190+UR4+0x10900] ;  /* 0x01090004be8c783b */ /* 0x000eae0008000200 */
[C---:B------:R-:W-:Y:S08]  /*5740*/  HMMA.16816.F32.BF16 R20, R160.reuse, R152, R20 ;  /* 0x00000098a014723c */ /* 0x040ff00000041814 */
[C---:B------:R-:W-:Y:S01]  /*5750*/  HMMA.16816.F32.BF16 R24, R160.reuse, R154, R24 ;  /* 0x0000009aa018723c */ /* 0x040fe20000041818 */
[----:B------:R-:W2:Y:S07]  /*5760*/  LDSM.16.M88.4 R152, [R190+UR4+0x11100] ;  /* 0x01110004be98783b */ /* 0x000eae0008000200 */
[C---:B------:R-:W-:Y:S08]  /*5770*/  HMMA.16816.F32.BF16 R28, R160.reuse, R156, R28 ;  /* 0x0000009ca01c723c */ /* 0x040ff0000004181c */
[----:B------:R-:W-:Y:S01]  /*5780*/  HMMA.16816.F32.BF16 R32, R160, R158, R32 ;  /* 0x0000009ea020723c */ /* 0x000fe20000041820 */
[----:B------:R-:W2:Y:S07]  /*5790*/  LDSM.16.M88.4 R156, [R190+UR4+0x11900] ;  /* 0x01190004be9c783b */ /* 0x000eae0008000200 */
[C---:B-1----:R-:W-:Y:S01]  /*57a0*/  HMMA.16816.F32.BF16 R4, R164.reuse, R168, R4 ;  /* 0x000000a8a404723c */ /* 0x042fe20000041804 */
[----:B------:R-:W1:Y:S07]  /*57b0*/  LDSM.16.M88.4 R160, [R188+0x8000] ;  /* 0x00800000bca0783b */ /* 0x000e6e0000000200 */
[C---:B------:R-:W-:Y:S01]  /*57c0*/  HMMA.16816.F32.BF16 R8, R164.reuse, R170, R8 ;  /* 0x000000aaa408723c */ /* 0x040fe20000041808 */
[----:B------:R-:W-:Y:S07]  /*57d0*/  LDSM.16.M88.4 R168, [R191+0x10100] ;  /* 0x01010000bfa8783b */ /* 0x000fee0000000200 */
[C---:B---3--:R-:W-:Y:S08]  /*57e0*/  HMMA.16816.F32.BF16 R12, R164.reuse, R136, R12 ;  /* 0x00000088a40c723c */ /* 0x048ff0000004180c */
[C---:B------:R-:W-:Y:S01]  /*57f0*/  HMMA.16816.F32.BF16 R16, R164.reuse, R138, R16 ;  /* 0x0000008aa410723c */ /* 0x040fe20000041810 */
[----:B------:R-:W3:Y:S07]  /*5800*/  LDSM.16.M88.4 R136, [R132+0x10900] ;  /* 0x010900008488783b */ /* 0x000eee0000000200 */
        /* <DEDUP_REMOVED lines=10> */
[C---:B--2---:R-:W-:Y:S08]  /*58b0*/  HMMA.16816.F32.BF16 R12, R172.reuse, R140, R12 ;  /* 0x0000008cac0c723c */ /* 0x044ff0000004180c */
[C---:B------:R-:W-:Y:S01]  /*58c0*/  HMMA.16816.F32.BF16 R16, R172.reuse, R142, R16 ;  /* 0x0000008eac10723c */ /* 0x040fe20000041810 */
[----:B------:R-:W2:Y:S07]  /*58d0*/  LDSM.16.M88.4 R140, [R191+0x10900] ;  /* 0x01090000bf8c783b */ /* 0x000eae0000000200 */
[C---:B------:R-:W-:Y:S08]  /*58e0*/  HMMA.16816.F32.BF16 R20, R172.reuse, R152, R20 ;  /* 0x00000098ac14723c */ /* 0x040ff00000041814 */
[C---:B------:R-:W-:Y:S01]  /*58f0*/  HMMA.16816.F32.BF16 R24, R172.reuse, R154, R24 ;  /* 0x0000009aac18723c */ /* 0x040fe20000041818 */
[----:B------:R-:W2:Y:S07]  /*5900*/  LDSM.16.M88.4 R152, [R191+0x11100] ;  /* 0x01110000bf98783b */ /* 0x000eae0000000200 */
[C---:B------:R-:W-:Y:S08]  /*5910*/  HMMA.16816.F32.BF16 R28, R172.reuse, R156, R28 ;  /* 0x0000009cac1c723c */ /* 0x040ff0000004181c */
[----:B------:R-:W-:Y:S01]  /*5920*/  HMMA.16816.F32.BF16 R32, R172, R158, R32 ;  /* 0x0000009eac20723c */ /* 0x000fe20000041820 */
[----:B------:R-:W2:Y:S07]  /*5930*/  LDSM.16.M88.4 R156, [R191+0x11900] ;  /* 0x01190000bf9c783b */ /* 0x000eae0000000200 */
[C---:B-1----:R-:W-:Y:S01]  /*5940*/  HMMA.16816.F32.BF16 R4, R160.reuse, R176, R4 ;  /* 0x000000b0a004723c */ /* 0x042fe20000041804 */
[----:B------:R-:W1:Y:S07]  /*5950*/  LDSM.16.M88.4 R172, [R185+0x8000] ;  /* 0x00800000b9ac783b */ /* 0x000e6e0000000200 */
[C---:B------:R-:W-:Y:S08]  /*5960*/  HMMA.16816.F32.BF16 R8, R160.reuse, R178, R8 ;  /* 0x000000b2a008723c */ /* 0x040ff00000041808 */
[C---:B---3--:R-:W-:Y:S08]  /*5970*/  HMMA.16816.F32.BF16 R12, R160.reuse, R136, R12 ;  /* 0x00000088a00c723c */ /* 0x048ff0000004180c */
[C---:B------:R-:W-:Y:S01]  /*5980*/  HMMA.16816.F32.BF16 R16, R160.reuse, R138, R16 ;  /* 0x0000008aa010723c */ /* 0x040fe20000041810 */
[----:B------:R-:W3:Y:S07]  /*5990*/  LDSM.16.M88.4 R136, [R3+0x10900] ;  /* 0x010900000388783b */ /* 0x000eee0000000200 */
[C---:B----4-:R-:W-:Y:S08]  /*59a0*/  HMMA.16816.F32.BF16 R20, R160.reuse, R144, R20 ;  /* 0x00000090a014723c */ /* 0x050ff00000041814 */
[C---:B------:R-:W-:Y:S08]  /*59b0*/  HMMA.16816.F32.BF16 R24, R160.reuse, R146, R24 ;  /* 0x00000092a018723c */ /* 0x040ff00000041818 */
[C---:B-----5:R-:W-:Y:S08]  /*59c0*/  HMMA.16816.F32.BF16 R28, R160.reuse, R148, R28 ;  /* 0x00000094a01c723c */ /* 0x060ff0000004181c */
[----:B------:R-:W-:Y:S08]  /*59d0*/  HMMA.16816.F32.BF16 R32, R160, R150, R32 ;  /* 0x00000096a020723c */ /* 0x000ff00000041820 */
[C---:B------:R-:W-:Y:S08]  /*59e0*/  HMMA.16816.F32.BF16 R4, R164.reuse, R168, R4 ;  /* 0x000000a8a404723c */ /* 0x040ff00000041804 */
[C---:B------:R-:W-:Y:S08]  /*59f0*/  HMMA.16816.F32.BF16 R8, R164.reuse, R170, R8 ;  /* 0x000000aaa408723c */ /* 0x040ff00000041808 */
[C---:B--2---:R-:W-:Y:S08]  /*5a00*/  HMMA.16816.F32.BF16 R12, R164.reuse, R140, R12 ;  /* 0x0000008ca40c723c */ /* 0x044ff0000004180c */
[C---:B------:R-:W-:Y:S01]  /*5a10*/  HMMA.16816.F32.BF16 R16, R164.reuse, R142, R16 ;  /* 0x0000008ea410723c */ /* 0x040fe20000041810 */
[----:B------:R-:W2:Y:S07]  /*5a20*/  LDSM.16.M88.4 R140, [R3+0x11100] ;  /* 0x01110000038c783b */ /* 0x000eae0000000200 */
        /* <DEDUP_REMOVED lines=8> */
[----:B------:R-:W1:Y:S01]  /*5ab0*/  LDSM.16.M88.4 R136, [R3+0x11900] ;  /* 0x011900000388783b */ /* 0x000e620000000200 */
[----:B------:R-:W-:Y:S04]  /*5ac0*/  DEPBAR.LE SB0, 0x2 ;  /* 0x000080800000791a */ /* 0x000fe80000000000 */
[----:B------:R-:W-:Y:S02]  /*5ad0*/  FMUL.FTZ R170, R4, c[0x0][0x320] ;  /* 0x0000c80004aa7a20 */ /* 0x000fe40000410000 */
[C---:B--2---:R-:W-:Y:S04]  /*5ae0*/  HMMA.16816.F32.BF16 R20, R172.reuse, R140, R20 ;  /* 0x0000008cac14723c */ /* 0x044fe80000041814 */
[----:B------:R-:W2:Y:S01]  /*5af0*/  MUFU.TANH R170, R170 ;  /* 0x000000aa00aa7308 */ /* 0x000ea20000002400 */
[----:B------:R-:W-:Y:S01]  /*5b00*/  FMUL.FTZ R155, R5, c[0x0][0x320] ;  /* 0x0000c800059b7a20 */ /* 0x000fe20000410000 */
[----:B------:R-:W-:Y:S01]  /*5b10*/  BAR.SYNC.DEFER_BLOCKING 0x0 ;  /* 0x0000000000007b1d */ /* 0x000fe20000010000 */
[----:B------:R-:W-:Y:S01]  /*5b20*/  FMUL.FTZ R169, R6, c[0x0][0x320] ;  /* 0x0000c80006a97a20 */ /* 0x000fe20000410000 */
[C---:B------:R-:W-:Y:S04]  /*5b30*/  HMMA.16816.F32.BF16 R24, R172.reuse, R142, R24 ;  /* 0x0000008eac18723c */ /* 0x040fe80000041818 */
[----:B------:R-:W-:Y:S02]  /*5b40*/  FMUL.FTZ R171, R8, c[0x0][0x320] ;  /* 0x0000c80008ab7a20 */ /* 0x000fe40000410000 */
[----:B------:R-:W-:Y:S02]  /*5b50*/  FMUL.FTZ R168, R7, c[0x0][0x320] ;  /* 0x0000c80007a87a20 */ /* 0x000fe40000410000 */
[----:B------:R-:W-:Y:S04]  /*5b60*/  FMUL.FTZ R229, R9, c[0x0][0x320] ;  /* 0x0000c80009e57a20 */ /* 0x000fe80000410000 */
[----:B------:R-:W-:Y:S02]  /*5b70*/  FMUL.FTZ R228, R10, c[0x0][0x320] ;  /* 0x0000c8000ae47a20 */ /* 0x000fe40000410000 */
[----:B------:R-:W-:Y:S02]  /*5b80*/  FMUL.FTZ R178, R11, c[0x0][0x320] ;  /* 0x0000c8000bb27a20 */ /* 0x000fe40000410000 */
[----:B------:R-:W-:Y:S02]  /*5b90*/  FMUL.FTZ R177, R12, c[0x0][0x320] ;  /* 0x0000c8000cb17a20 */ /* 0x000fe40000410000 */
[----:B------:R-:W-:Y:S02]  /*5ba0*/  FMUL.FTZ R179, R13, c[0x0][0x320] ;  /* 0x0000c8000db37a20 */ /* 0x000fe40000410000 */
[----:B------:R-:W-:Y:S01]  /*5bb0*/  FMUL.FTZ R218, R14, c[0x0][0x320] ;  /* 0x0000c8000eda7a20 */ /* 0x000fe20000410000 */
[----:B--2---:R-:W-:Y:S01]  /*5bc0*/  FMNMX.FTZ R2, R170, R133, !PT ;  /* 0x00000085aa027209 */ /* 0x004fe20007810000 */
[----:B------:R-:W2:Y:S01]  /*5bd0*/  MUFU.TANH R155, R155 ;  /* 0x0000009b009b7308 */ /* 0x000ea20000002400 */
[----:B------:R-:W-:Y:S01]  /*5be0*/  LDSM.16.MT88.4 R140, [R135+UR4+0x2900] ;  /* 0x00290004878c783b */ /* 0x000fe20008004200 */
[----:B------:R-:W-:Y:S01]  /*5bf0*/  FMUL.FTZ R182, R15, c[0x0][0x320] ;  /* 0x0000c8000fb67a20 */ /* 0x000fe20000410000 */
[C---:B-1----:R-:W-:Y:S03]  /*5c00*/  HMMA.16816.F32.BF16 R28, R172.reuse, R136, R28 ;  /* 0x00000088ac1c723c */ /* 0x042fe6000004181c */
[----:B------:R-:W-:Y:S02]  /*5c10*/  FMUL.FTZ R181, R16, c[0x0][0x320] ;  /* 0x0000c80010b57a20 */ /* 0x000fe40000410000 */
[----:B------:R-:W-:Y:S01]  /*5c20*/  FMUL.FTZ R183, R17, c[0x0][0x320] ;  /* 0x0000c80011b77a20 */ /* 0x000fe20000410000 */
[----:B------:R-:W-:Y:S01]  /*5c30*/  LDSM.16.MT88.4 R144, [R184+UR4+0x3900] ;  /* 0x00390004b890783b */ /* 0x000fe20008004200 */
[----:B------:R-:W1:Y:S01]  /*5c40*/  MUFU.TANH R169, R169 ;  /* 0x000000a900a97308 */ /* 0x000e620000002400 */
[----:B------:R-:W-:Y:S04]  /*5c50*/  HMMA.16816.F32.BF16 R32, R172, R138, R32 ;  /* 0x0000008aac20723c */ /* 0x000fe80000041820 */
[----:B------:R-:W-:Y:S01]  /*5c60*/  FMUL.FTZ R226, R18, c[0x0][0x320] ;  /* 0x0000c80012e27a20 */ /* 0x000fe20000410000 */
[----:B------:R-:W-:Y:S01]  /*5c70*/  IADD3 R136, R184, UR4, RZ ;  /* 0x00000004b8887c10 */ /* 0x000fe2000fffe0ff */
[----:B------:R-:W-:Y:S02]  /*5c80*/  FMUL.FTZ R220, R19, c[0x0][0x320] ;  /* 0x0000c80013dc7a20 */ /* 0x000fe40000410000 */
[----:B------:R-:W-:Y:S01]  /*5c90*/  FMUL.FTZ R227, R20, c[0x0][0x320] ;  /* 0x0000c80014e37a20 */ /* 0x000fe20000410000 */
[----:B------:R-:W3:Y:S03]  /*5ca0*/  MUFU.TANH R168, R168 ;  /* 0x000000a800a87308 */ /* 0x000ee60000002400 */
[----:B------:R-:W-:Y:S01]  /*5cb0*/  FMUL.FTZ R225, R21, c[0x0][0x320] ;  /* 0x0000c80015e17a20 */ /* 0x000fe20000410000 */
[----:B--2---:R-:W-:Y:S01]  /*5cc0*/  FMNMX.FTZ R2, R155, R2, !PT ;  /* 0x000000029b027209 */ /* 0x004fe20007810000 */
[----:B------:R-:W-:Y:S02]  /*5cd0*/  FMUL.FTZ R224, R22, c[0x0][0x320] ;  /* 0x0000c80016e07a20 */ /* 0x000fe40000410000 */
[----:B------:R-:W-:Y:S02]  /*5ce0*/  FMUL.FTZ R222, R23, c[0x0][0x320] ;  /* 0x0000c80017de7a20 */ /* 0x000fe40000410000 */
[----:B------:R-:W-:Y:S01]  /*5cf0*/  FMUL.FTZ R167, R24, c[0x0][0x320] ;  /* 0x0000c80018a77a20 */ /* 0x000fe20000410000 */
[----:B------:R-:W2:Y:S01]  /*5d00*/  MUFU.TANH R171, R171 ;  /* 0x000000ab00ab7308 */ /* 0x000ea20000002400 */
[----:B------:R-:W-:Y:S02]  /*5d10*/  FMUL.FTZ R165, R25, c[0x0][0x320] ;  /* 0x0000c80019a57a20 */ /* 0x000fe40000410000 */
[----:B------:R-:W-:Y:S01]  /*5d20*/  FMUL.FTZ R166, R26, c[0x0][0x320] ;  /* 0x0000c8001aa67a20 */ /* 0x000fe20000410000 */
[----:B-1----:R-:W-:Y:S01]  /*5d30*/  FMNMX.FTZ R3, R169, R0, !PT ;  /* 0x00000000a9037209 */ /* 0x002fe20007810000 */
[----:B------:R-:W-:Y:S02]  /*5d40*/  FMUL.FTZ R164, R27, c[0x0][0x320] ;  /* 0x0000c8001ba47a20 */ /* 0x000fe40000410000 */
[----:B------:R-:W-:Y:S02]  /*5d50*/  FMUL.FTZ R163, R28, c[0x0][0x320] ;  /* 0x0000c8001ca37a20 */ /* 0x000fe40000410000 */
[----:B------:R-:W-:Y:S01]  /*5d60*/  FMUL.FTZ R161, R29, c[0x0][0x320] ;  /* 0x0000c8001da17a20 */ /* 0x000fe20000410000 */
[----:B------:R-:W1:Y:S01]  /*5d70*/  MUFU.TANH R229, R229 ;  /* 0x000000e500e57308 */ /* 0x000e620000002400 */
[----:B------:R-:W-:Y:S02]  /*5d80*/  FMUL.FTZ R162, R30, c[0x0][0x320] ;  /* 0x0000c8001ea27a20 */ /* 0x000fe40000410000 */
[----:B------:R-:W-:Y:S01]  /*5d90*/  FMUL.FTZ R160, R31, c[0x0][0x320] ;  /* 0x0000c8001fa07a20 */ /* 0x000fe20000410000 */
[----:B---3--:R-:W-:Y:S01]  /*5da0*/  FMNMX.FTZ R3, R168, R3, !PT ;  /* 0x00000003a8037209 */ /* 0x008fe20007810000 */
[----:B------:R-:W-:Y:S02]  /*5db0*/  FMUL.FTZ R32, R32, c[0x0][0x320] ;  /* 0x0000c80020207a20 */ /* 0x000fe40000410000 */
[----:B------:R-:W-:Y:S02]  /*5dc0*/  FMUL.FTZ R33, R33, c[0x0][0x320] ;  /* 0x0000c80021217a20 */ /* 0x000fe40000410000 */
[----:B------:R-:W-:Y:S01]  /*5dd0*/  FMUL.FTZ R34, R34, c[0x0][0x320] ;  /* 0x0000c80022227a20 */ /* 0x000fe20000410000 */
[----:B------:R-:W3:Y:S01]  /*5de0*/  MUFU.TANH R228, R228 ;  /* 0x000000e400e47308 */ /* 0x000ee20000002400 */
[----:B------:R-:W-:Y:S01]  /*5df0*/  FMUL.FTZ R154, R35, c[0x0][0x320] ;  /* 0x0000c800239a7a20 */ /* 0x000fe20000410000 */
[----:B--2---:R-:W-:Y:S08]  /*5e00*/  FMNMX.FTZ R2, R171, R2, !PT ;  /* 0x00000002ab027209 */ /* 0x004ff00007810000 */
[----:B------:R-:W2:Y:S01]  /*5e10*/  MUFU.TANH R178, R178 ;  /* 0x000000b200b27308 */ /* 0x000ea20000002400 */
[----:B-1----:R-:W-:Y:S09]  /*5e20*/  FMNMX.FTZ R2, R229, R2, !PT ;  /* 0x00000002e5027209 */ /* 0x002ff20007810000 */
[----:B------:R-:W1:Y:S01]  /*5e30*/  MUFU.TANH R177, R177 ;  /* 0x000000b100b17308 */ /* 0x000e620000002400 */
[----:B---3--:R-:W-:Y:S09]  /*5e40*/  FMNMX.FTZ R3, R228, R3, !PT ;  /* 0x00000003e4037209 */ /* 0x008ff20007810000 */
[----:B------:R-:W3:Y:S01]  /*5e50*/  MUFU.TANH R179, R179 ;  /* 0x000000b300b37308 */ /* 0x000ee20000002400 */
[----:B--2---:R-:W-:Y:S09]  /*5e60*/  FMNMX.FTZ R3, R178, R3, !PT ;  /* 0x00000003b2037209 */ /* 0x004ff20007810000 */
        /* <DEDUP_REMOVED lines=43> */
[----:B-1----:R-:W-:Y:S05]  /*6120*/  FMNMX.FTZ R35, R157, R2, !PT ;  /* 0x000000029d237209 */ /* 0x002fea0007810000 */
[----:B------:R-:W1:Y:S01]  /*6130*/  SHFL.BFLY PT, R2, R35, 0x2, 0x1f ;  /* 0x0c401f0023027f89 */ /* 0x000e6200000e0000 */
[----:B---3--:R-:W-:Y:S04]  /*6140*/  FMNMX.FTZ R3, R156, R3, !PT ;  /* 0x000000039c037209 */ /* 0x008fe80007810000 */
[----:B--2---:R-:W-:Y:S05]  /*6150*/  FMNMX.FTZ R34, R154, R3, !PT ;  /* 0x000000039a227209 */ /* 0x004fea0007810000 */
[----:B------:R-:W2:Y:S01]  /*6160*/  SHFL.BFLY PT, R3, R34, 0x2, 0x1f ;  /* 0x0c401f0022037f89 */ /* 0x000ea200000e0000 */
[----:B-1----:R-:W-:Y:S07]  /*6170*/  FMNMX.FTZ R33, R35, R2, !PT ;  /* 0x0000000223217209 */ /* 0x002fee0007810000 */
[----:B------:R-:W1:Y:S01]  /*6180*/  SHFL.BFLY PT, R132, R33, 0x1, 0x1f ;  /* 0x0c201f0021847f89 */ /* 0x000e6200000e0000 */
[----:B--2---:R-:W-:Y:S07]  /*6190*/  FMNMX.FTZ R32, R34, R3, !PT ;  /* 0x0000000322207209 */ /* 0x004fee0007810000 */
[----:B------:R-:W2:Y:S01]  /*61a0*/  SHFL.BFLY PT, R3, R32, 0x1, 0x1f ;  /* 0x0c201f0020037f89 */ /* 0x000ea200000e0000 */
[----:B-1----:R-:W-:Y:S05]  /*61b0*/  FMNMX.FTZ R132, R33, R132, !PT ;  /* 0x0000008421847209 */ /* 0x002fea0007810000 */
[C---:B------:R-:W-:Y:S01]  /*61c0*/  FADD.FTZ R4, -R132.reuse, R133 ;  /* 0x0000008584047221 */ /* 0x040fe20000010100 */
[----:B------:R-:W-:Y:S01]  /*61d0*/  IADD3 R133, R189, R136, RZ ;  /* 0x00000088bd857210 */ /* 0x000fe20007ffe0ff */
[----:B------:R-:W-:Y:S02]  /*61e0*/  FMUL.FTZ R158, R132, c[0x0][0x2d0] ;  /* 0x0000b400849e7a20 */ /* 0x000fe40000410000 */
[----:B------:R-:W-:Y:S02]  /*61f0*/  FMUL.FTZ R2, R4, c[0x0][0x2d0] ;  /* 0x0000b40004027a20 */ /* 0x000fe40000410000 */
[--C-:B------:R-:W-:Y:S01]  /*6200*/  FFMA.FTZ R175, R155, c[0x0][0x2d0], -R158.reuse ;  /* 0x0000b4009baf7a23 */ /* 0x100fe2000001089e */
[----:B------:R-:W-:Y:S01]  /*6210*/  LDSM.16.MT88.4 R136, [R133+0x100] ;  /* 0x000100008588783b */ /* 0x000fe20000004200 */
[--C-:B------:R-:W-:Y:S02]  /*6220*/  FFMA.FTZ R176, R170, c[0x0][0x2d0], -R158.reuse ;  /* 0x0000b400aab07a23 */ /* 0x100fe4000001089e */
[--C-:B------:R-:W-:Y:S01]  /*6230*/  FFMA.FTZ R174, R171, c[0x0][0x2d0], -R158.reuse ;  /* 0x0000b400abae7a23 */ /* 0x100fe2000001089e */
[----:B------:R-:W1:Y:S01]  /*6240*/  MUFU.EX2 R2, R2 ;  /* 0x0000000200027308 */ /* 0x000e620000000800 */
[--C-:B------:R-:W-:Y:S02]  /*6250*/  FFMA.FTZ R173, R229, c[0x0][0x2d0], -R158.reuse ;  /* 0x0000b400e5ad7a23 */ /* 0x100fe4000001089e */
[--C-:B------:R-:W-:Y:S01]  /*6260*/  FFMA.FTZ R229, R165, c[0x0][0x2d0], -R158.reuse ;  /* 0x0000b400a5e57a23 */ /* 0x100fe2000001089e */
[----:B--2---:R-:W-:Y:S01]  /*6270*/  FMNMX.FTZ R3, R32, R3, !PT ;  /* 0x0000000320037209 */ /* 0x004fe20007810000 */
[----:B------:R-:W-:Y:S01]  /*6280*/  LDSM.16.MT88.4 R148, [R133+0x3900] ;  /* 0x003900008594783b */ /* 0x000fe20000004200 */
[--C-:B------:R-:W-:Y:S02]  /*6290*/  FFMA.FTZ R230, R163, c[0x0][0x2d0], -R158.reuse ;  /* 0x0000b400a3e67a23 */ /* 0x100fe4000001089e */
[----:B------:R-:W-:Y:S02]  /*62a0*/  FFMA.FTZ R233, R161, c[0x0][0x2d0], -R158 ;  /* 0x0000b400a1e97a23 */ /* 0x000fe4000001089e */
[C---:B------:R-:W-:Y:S01]  /*62b0*/  FMUL.FTZ R155, R3.reuse, c[0x0][0x2d0] ;  /* 0x0000b400039b7a20 */ /* 0x040fe20000410000 */
[----:B------:R-:W-:Y:S01]  /*62c0*/  MUFU.EX2 R176, R176 ;  /* 0x000000b000b07308 */ /* 0x000fe20000000800 */
[----:B------:R-:W-:Y:S01]  /*62d0*/  FADD.FTZ R4, -R3, R0 ;  /* 0x0000000003047221 */ /* 0x000fe20000010100 */
[----:B------:R-:W2:Y:S01]  /*62e0*/  LDSM.16.MT88.4 R32, [R184+UR4+0x100] ;  /* 0x00010004b820783b */ /* 0x000ea20008004200 */
[--C-:B------:R-:W-:Y:S02]  /*62f0*/  FFMA.FTZ R172, R169, c[0x0][0x2d0], -R155.reuse ;  /* 0x0000b400a9ac7a23 */ /* 0x100fe4000001089b */
[--C-:B------:R-:W-:Y:S02]  /*6300*/  FFMA.FTZ R171, R168, c[0x0][0x2d0], -R155.reuse ;  /* 0x0000b400a8ab7a23 */ /* 0x100fe4000001089b */
[--C-:B------:R-:W-:Y:S02]  /*6310*/  FFMA.FTZ R170, R228, c[0x0][0x2d0], -R155.reuse ;  /* 0x0000b400e4aa7a23 */ /* 0x100fe4000001089b */
[--C-:B------:R-:W-:Y:S01]  /*6320*/  FFMA.FTZ R169, R178, c[0x0][0x2d0], -R155.reuse ;  /* 0x0000b400b2a97a23 */ /* 0x100fe2000001089b */
[----:B------:R-:W3:Y:S01]  /*6330*/  MUFU.EX2 R175, R175 ;  /* 0x000000af00af7308 */ /* 0x000ee20000000800 */
[----:B------:R-:W-:Y:S02]  /*6340*/  FMUL.FTZ R0, R4, c[0x0][0x2d0] ;  /* 0x0000b40004007a20 */ /* 0x000fe40000410000 */
[C---:B-1----:R-:W-:Y:S02]  /*6350*/  FMUL.FTZ R4, R2.reuse, R128 ;  /* 0x0000008002047220 */ /* 0x042fe40000410000 */
        /* <DEDUP_REMOVED lines=15> */
[----:B------:R-:W-:Y:S01]  /*6450*/  FMUL.FTZ R29, R2, R105 ;  /* 0x00000069021d7220 */ /* 0x000fe20000410000 */
[----:B------:R-:W3:Y:S01]  /*6460*/  MUFU.EX2 R173, R173 ;  /* 0x000000ad00ad7308 */ /* 0x000ee20000000800 */
[--C-:B------:R-:W-:Y:S02]  /*6470*/  FFMA.FTZ R228, R166, c[0x0][0x2d0], -R155.reuse ;  /* 0x0000b400a6e47a23 */ /* 0x100fe4000001089b */
[--C-:B------:R-:W-:Y:S02]  /*6480*/  FFMA.FTZ R231, R164, c[0x0][0x2d0], -R155.reuse ;  /* 0x0000b400a4e77a23 */ /* 0x100fe4000001089b */
[C---:B-1----:R-:W-:Y:S02]  /*6490*/  FMUL.FTZ R6, R0.reuse, R130 ;  /* 0x0000008200067220 */ /* 0x042fe40000410000 */
[C---:B------:R-:W-:Y:S02]  /*64a0*/  FMUL.FTZ R7, R0.reuse, R131 ;  /* 0x0000008300077220 */ /* 0x040fe40000410000 */
[C---:B------:R-:W-:Y:S01]  /*64b0*/  FMUL.FTZ R10, R0.reuse, R126 ;  /* 0x0000007e000a7220 */ /* 0x040fe20000410000 */
[----:B------:R-:W-:Y:S01]  /*64c0*/  MUFU.EX2 R172, R172 ;  /* 0x000000ac00ac7308 */ /* 0x000fe20000000800 */
[C---:B------:R-:W-:Y:S02]  /*64d0*/  FMUL.FTZ R11, R0.reuse, R127 ;  /* 0x0000007f000b7220 */ /* 0x040fe40000410000 */
[----:B------:R-:W1:Y:S01]  /*64e0*/  LDSM.16.MT88.4 R124, [R135+UR4+0x100] ;  /* 0x00010004877c783b */ /* 0x000e620008004200 */
[C---:B------:R-:W-:Y:S02]  /*64f0*/  FMUL.FTZ R14, R0.reuse, R122 ;  /* 0x0000007a000e7220 */ /* 0x040fe40000410000 */
[C---:B------:R-:W-:Y:S02]  /*6500*/  FMUL.FTZ R15, R0.reuse, R123 ;  /* 0x0000007b000f7220 */ /* 0x040fe40000410000 */
[C---:B------:R-:W-:Y:S02]  /*6510*/  FMUL.FTZ R18, R0.reuse, R118 ;  /* 0x0000007600127220 */ /* 0x040fe40000410000 */
[----:B------:R-:W4:Y:S01]  /*6520*/  MUFU.EX2 R171, R171 ;  /* 0x000000ab00ab7308 */ /* 0x000f220000000800 */
[C---:B------:R-:W-:Y:S02]  /*6530*/  FMUL.FTZ R19, R0.reuse, R119 ;  /* 0x0000007700137220 */ /* 0x040fe40000410000 */
[----:B------:R-:W-:Y:S01]  /*6540*/  LDSM.16.MT88.4 R116, [R135+UR4+0x900] ;  /* 0x000900048774783b */ /* 0x000fe20008004200 */
[----:B---3--:R-:W-:Y:S01]  /*6550*/  F2FP.BF16.PACK_AB R130, R173, R174 ;  /* 0x000000aead82723e */ /* 0x008fe200000010ff */
[C---:B------:R-:W-:Y:S02]  /*6560*/  FMUL.FTZ R22, R0.reuse, R114 ;  /* 0x0000007200167220 */ /* 0x040fe40000410000 */
[C---:B------:R-:W-:Y:S02]  /*6570*/  FMUL.FTZ R23, R0.reuse, R115 ;  /* 0x0000007300177220 */ /* 0x040fe40000410000 */
[C---:B------:R-:W-:Y:S01]  /*6580*/  FMUL.FTZ R26, R0.reuse, R110 ;  /* 0x0000006e001a7220 */ /* 0x040fe20000410000 */
[----:B------:R-:W-:Y:S01]  /*6590*/  MUFU.EX2 R170, R170 ;  /* 0x000000aa00aa7308 */ /* 0x000fe20000000800 */
[----:B------:R-:W-:Y:S01]  /*65a0*/  LDSM.16.MT88.4 R112, [R184+UR4+0x2100] ;  /* 0x00210004b870783b */ /* 0x000fe20008004200 */
[C---:B------:R-:W-:Y:S02]  /*65b0*/  FMUL.FTZ R27, R0.reuse, R111 ;  /* 0x0000006f001b7220 */ /* 0x040fe40000410000 */
[C---:B------:R-:W-:Y:S02]  /*65c0*/  FMUL.FTZ R30, R0.reuse, R106 ;  /* 0x0000006a001e7220 */ /* 0x040fe40000410000 */
[----:B------:R-:W-:Y:S02]  /*65d0*/  FMUL.FTZ R31, R0, R107 ;  /* 0x0000006b001f7220 */ /* 0x000fe40000410000 */
[--C-:B------:R-:W-:Y:S01]  /*65e0*/  FFMA.FTZ R232, R162, c[0x0][0x2d0], -R155.reuse ;  /* 0x0000b400a2e87a23 */ /* 0x100fe2000001089b */
[----:B------:R-:W-:Y:S01]  /*65f0*/  LDSM.16.MT88.4 R104, [R133+0x2100] ;  /* 0x002100008568783b */ /* 0x000fe20000004200 */
[----:B------:R-:W3:Y:S01]  /*6600*/  MUFU.EX2 R169, R169 ;  /* 0x000000a900a97308 */ /* 0x000ee20000000800 */
[--C-:B------:R-:W-:Y:S02]  /*6610*/  FFMA.FTZ R235, R160, c[0x0][0x2d0], -R155.reuse ;  /* 0x0000b400a0eb7a23 */ /* 0x100fe4000001089b */
[--C-:B------:R-:W-:Y:S01]  /*6620*/  FFMA.FTZ R234, R159, c[0x0][0x2d0], -R158.reuse ;  /* 0x0000b4009fea7a23 */ /* 0x100fe2000001089e */
[----:B----4-:R-:W-:Y:S01]  /*6630*/  F2FP.BF16.PACK_AB R129, R171, R172 ;  /* 0x000000acab81723e */ /* 0x010fe200000010ff */
[--C-:B------:R-:W-:Y:S02]  /*6640*/  FFMA.FTZ R236, R156, c[0x0][0x2d0], -R155.reuse ;  /* 0x0000b4009cec7a23 */ /* 0x100fe4000001089b */
[----:B------:R-:W-:Y:S01]  /*6650*/  LDSM.16.MT88.4 R160, [R184+UR4+0x5900] ;  /* 0x00590004b8a0783b */ /* 0x000fe20008004200 */
        /* <DEDUP_REMOVED lines=10> */
[----:B---3--:R-:W-:Y:S01]  /*6700*/  F2FP.BF16.PACK_AB R131, R169, R170 ;  /* 0x000000aaa983723e */ /* 0x008fe200000010ff */
[C---:B------:R-:W-:Y:S02]  /*6710*/  FMUL.FTZ R44, R2.reuse, R44 ;  /* 0x0000002c022c7220 */ /* 0x040fe40000410000 */
[----:B------:R-:W-:Y:S02]  /*6720*/  FMUL.FTZ R45, R2, R45 ;  /* 0x0000002d022d7220 */ /* 0x000fe40000410000 */
[C---:B------:R-:W-:Y:S02]  /*6730*/  FMUL.FTZ R46, R0.reuse, R46 ;  /* 0x0000002e002e7220 */ /* 0x040fe40000410000 */
[C---:B--2---:R-:W-:Y:S01]  /*6740*/  HMMA.16816.F32.BF16 R4, R128.reuse, R32, R4 ;  /* 0x000000208004723c */ /* 0x044fe20000041804 */
[----:B------:R-:W-:Y:S04]  /*6750*/  MUFU.EX2 R231, R231 ;  /* 0x000000e700e77308 */ /* 0x000fe80000000800 */
[----:B------:R-:W-:Y:S02]  /*6760*/  FMUL.FTZ R47, R0, R47 ;  /* 0x0000002f002f7220 */ /* 0x000fe40000410000 */
[----:B------:R-:W-:Y:S01]  /*6770*/  IADD3 R32, R135, UR4, RZ ;  /* 0x0000000487207c10 */ /* 0x000fe2000fffe0ff */
[C---:B------:R-:W-:Y:S03]  /*6780*/  HMMA.16816.F32.BF16 R8, R128.reuse, R34, R8 ;  /* 0x000000228008723c */ /* 0x040fe60000041808 */
[----:B------:R-:W-:Y:S01]  /*6790*/  MUFU.EX2 R230, R230 ;  /* 0x000000e600e67308 */ /* 0x000fe20000000800 */
[----:B------:R-:W-:Y:S01]  /*67a0*/  IADD3 R168, R189, R32, RZ ;  /* 0x00000020bda87210 */ /* 0x000fe20007ffe0ff */
[C---:B------:R-:W-:Y:S02]  /*67b0*/  FMUL.FTZ R32, R2.reuse, R100 ;  /* 0x0000006402207220 */ /* 0x040fe40000410000 */
[----:B------:R-:W-:Y:S01]  /*67c0*/  FMUL.FTZ R33, R2, R101 ;  /* 0x0000006502217220 */ /* 0x000fe20000410000 */
[C---:B------:R-:W-:Y:S01]  /*67d0*/  HMMA.16816.F32.BF16 R12, R128.reuse, R136, R12 ;  /* 0x00000088800c723c */ /* 0x040fe2000004180c */
[----:B------:R-:W2:Y:S03]  /*67e0*/  LDSM.16.MT88.4 R120, [R168+0x100] ;  /* 0x00010000a878783b */ /* 0x000ea60000004200 */
[C---:B------:R-:W-:Y:S01]  /*67f0*/  FMUL.FTZ R34, R0.reuse, R102 ;  /* 0x0000006600227220 */ /* 0x040fe20000410000 */
[----:B------:R-:W-:Y:S01]  /*6800*/  MUFU.EX2 R233, R233 ;  /* 0x000000e900e97308 */ /* 0x000fe20000000800 */
[----:B------:R-:W-:Y:S02]  /*6810*/  FMUL.FTZ R35, R0, R103 ;  /* 0x0000006700237220 */ /* 0x000fe40000410000 */
[C---:B------:R-:W-:Y:S01]  /*6820*/  HMMA.16816.F32.BF16 R16, R128.reuse, R138, R16 ;  /* 0x0000008a8010723c */ /* 0x040fe20000041810 */
[----:B------:R-:W3:Y:S03]  /*6830*/  LDSM.16.MT88.4 R100, [R135+UR4+0x2100] ;  /* 0x002100048764783b */ /* 0x000ee60008004200 */
[C---:B------:R-:W-:Y:S02]  /*6840*/  FMUL.FTZ R48, R2.reuse, R48 ;  /* 0x0000003002307220 */ /* 0x040fe40000410000 */
[----:B------:R-:W-:Y:S01]  /*6850*/  FMUL.FTZ R49, R2, R49 ;  /* 0x0000003102317220 */ /* 0x000fe20000410000 */
[----:B------:R-:W-:Y:S01]  /*6860*/  MUFU.EX2 R232, R232 ;  /* 0x000000e800e87308 */ /* 0x000fe20000000800 */
[C---:B-1----:R-:W-:Y:S01]  /*6870*/  HMMA.16816.F32.BF16 R20, R128.reuse, R124, R20 ;  /* 0x0000007c8014723c */ /* 0x042fe20000041814 */
[----:B------:R-:W1:Y:S03]  /*6880*/  LDSM.16.MT88.4 R108, [R168+0x2100] ;  /* 0x00210000a86c783b */ /* 0x000e660000004200 */
[C---:B------:R-:W-:Y:S02]  /*6890*/  FMUL.FTZ R50, R0.reuse, R50 ;  /* 0x0000003200327220 */ /* 0x040fe40000410000 */
[----:B------:R-:W-:Y:S02]  /*68a0*/  FMUL.FTZ R51, R0, R51 ;  /* 0x0000003300337220 */ /* 0x000fe40000410000 */
[C---:B------:R-:W-:Y:S01]  /*68b0*/  HMMA.16816.F32.BF16 R24, R128.reuse, R126, R24 ;  /* 0x0000007e8018723c */ /* 0x040fe20000041818 */
[----:B------:R-:W-:Y:S01]  /*68c0*/  LDSM.16.MT88.4 R124, [R184+UR4+0x2900] ;  /* 0x00290004b87c783b */ /* 0x000fe20008004200 */
[----:B------:R-:W-:Y:S02]  /*68d0*/  MUFU.EX2 R235, R235 ;  /* 0x000000eb00eb7308 */ /* 0x000fe40000000800 */
[C---:B------:R-:W-:Y:S02]  /*68e0*/  FMUL.FTZ R52, R2.reuse, R52 ;  /* 0x0000003402347220 */ /* 0x040fe40000410000 */
[----:B------:R-:W-:Y:S02]  /*68f0*/  FMUL.FTZ R53, R2, R53 ;  /* 0x0000003502357220 */ /* 0x000fe40000410000 */
[C---:B------:R-:W-:Y:S01]  /*6900*/  FMUL.FTZ R54, R0.reuse, R54 ;  /* 0x0000003600367220 */ /* 0x040fe20000410000 */
[----:B------:R-:W-:Y:S03]  /*6910*/  LDSM.16.MT88.4 R136, [R133+0x2900] ;  /* 0x002900008588783b */ /* 0x000fe60000004200 */
[----:B------:R-:W-:Y:S01]  /*6920*/  FMUL.FTZ R55, R0, R55 ;  /* 0x0000003700377220 */ /* 0x000fe20000410000 */
[----:B------:R-:W-:Y:S01]  /*6930*/  MUFU.EX2 R234, R234 ;  /* 0x000000ea00ea7308 */ /* 0x000fe20000000800 */
[C---:B------:R-:W-:Y:S02]  /*6940*/  FMUL.FTZ R56, R2.reuse, R56 ;  /* 0x0000003802387220 */ /* 0x040fe40000410000 */
[----:B------:R-:W-:Y:S01]  /*6950*/  FMUL.FTZ R57, R2, R57 ;  /* 0x0000003902397220 */ /* 0x000fe20000410000 */
[C---:B--2---:R-:W-:Y:S03]  /*6960*/  HMMA.16816.F32.BF16 R28, R128.reuse, R120, R28 ;  /* 0x00000078801c723c */ /* 0x044fe6000004181c */
[C---:B------:R-:W-:Y:S02]  /*6970*/  FMUL.FTZ R58, R0.reuse, R58 ;  /* 0x0000003a003a7220 */ /* 0x040fe40000410000 */
[----:B------:R-:W-:Y:S01]  /*6980*/  FMUL.FTZ R59, R0, R59 ;  /* 0x0000003b003b7220 */ /* 0x000fe20000410000 */
[----:B------:R-:W-:Y:S01]  /*6990*/  MUFU.EX2 R236, R236 ;  /* 0x000000ec00ec7308 */ /* 0x000fe20000000800 */
[C---:B------:R-:W-:Y:S01]  /*69a0*/  FMUL.FTZ R60, R2.reuse, R60 ;  /* 0x0000003c023c7220 */ /* 0x040fe20000410000 */
[C---:B------:R-:W-:Y:S01]  /*69b0*/  HMMA.16816.F32.BF16 R32, R128.reuse, R122, R32 ;  /* 0x0000007a8020723c */ /* 0x040fe20000041820 */
[----:B------:R-:W-:Y:S03]  /*69c0*/  LDSM.16.MT88.4 R120, [R168+0x900] ;  /* 0x00090000a878783b */ /* 0x000fe60000004200 */
[----:B------:R-:W-:Y:S02]  /*69d0*/  FMUL.FTZ R61, R2, R61 ;  /* 0x0000003d023d7220 */ /* 0x000fe40000410000 */
[C---:B------:R-:W-:Y:S02]  /*69e0*/  FMUL.FTZ R62, R0.reuse, R62 ;  /* 0x0000003e003e7220 */ /* 0x040fe40000410000 */
[C---:B------:R-:W-:Y:S04]  /*69f0*/  HMMA.16816.F32.BF16 R36, R128.reuse, R112, R36 ;  /* 0x000000708024723c */ /* 0x040fe80000041824 */
[----:B------:R-:W-:Y:S02]  /*6a00*/  FMUL.FTZ R63, R0, R63 ;  /* 0x0000003f003f7220 */ /* 0x000fe40000410000 */
[C---:B------:R-:W-:Y:S02]  /*6a10*/  FMUL.FTZ R64, R2.reuse, R64 ;  /* 0x0000004002407220 */ /* 0x040fe40000410000 */
[C---:B------:R-:W-:Y:S01]  /*6a20*/  HMMA.16816.F32.BF16 R40, R128.reuse, R114, R40 ;  /* 0x000000728028723c */ /* 0x040fe20000041828 */
[----:B------:R-:W-:Y:S03]  /*6a30*/  LDSM.16.MT88.4 R112, [R184+UR4+0x900] ;  /* 0x00090004b870783b */ /* 0x000fe60008004200 */
[----:B------:R-:W-:Y:S02]  /*6a40*/  FMUL.FTZ R65, R2, R65 ;  /* 0x0000004102417220 */ /* 0x000fe40000410000 */
[C---:B------:R-:W-:Y:S02]  /*6a50*/  FMUL.FTZ R66, R0.reuse, R66 ;  /* 0x0000004200427220 */ /* 0x040fe40000410000 */
[C---:B------:R-:W-:Y:S04]  /*6a60*/  HMMA.16816.F32.BF16 R44, R128.reuse, R104, R44 ;  /* 0x00000068802c723c */ /* 0x040fe8000004182c */
[----:B------:R-:W-:Y:S02]  /*6a70*/  FMUL.FTZ R67, R0, R67 ;  /* 0x0000004300437220 */ /* 0x000fe40000410000 */
[C---:B------:R-:W-:Y:S02]  /*6a80*/  FMUL.FTZ R68, R2.reuse, R68 ;  /* 0x0000004402447220 */ /* 0x040fe40000410000 */
[C---:B------:R-:W-:Y:S01]  /*6a90*/  HMMA.16816.F32.BF16 R48, R128.reuse, R106, R48 ;  /* 0x0000006a8030723c */ /* 0x040fe20000041830 */
[----:B------:R-:W2:Y:S03]  /*6aa0*/  LDSM.16.MT88.4 R104, [R184+UR4+0x4100] ;  /* 0x00410004b868783b */ /* 0x000ea60008004200 */
[----:B------:R-:W-:Y:S02]  /*6ab0*/  FMUL.FTZ R69, R2, R69 ;  /* 0x0000004502457220 */ /* 0x000fe40000410000 */
[C---:B------:R-:W-:Y:S02]  /*6ac0*/  FMUL.FTZ R70, R0.reuse, R70 ;  /* 0x0000004600467220 */ /* 0x040fe40000410000 */
[C---:B---3--:R-:W-:Y:S04]  /*6ad0*/  HMMA.16816.F32.BF16 R52, R128.reuse, R100, R52 ;  /* 0x000000648034723c */ /* 0x048fe80000041834 */
[----:B------:R-:W-:Y:S02]  /*6ae0*/  FMUL.FTZ R71, R0, R71 ;  /* 0x0000004700477220 */ /* 0x000fe40000410000 */
[C---:B------:R-:W-:Y:S02]  /*6af0*/  FMUL.FTZ R72, R2.reuse, R72 ;  /* 0x0000004802487220 */ /* 0x040fe40000410000 */
[C---:B------:R-:W-:Y:S01]  /*6b00*/  HMMA.16816.F32.BF16 R56, R128.reuse, R102, R56 ;  /* 0x000000668038723c */ /* 0x040fe20000041838 */
[----:B------:R-:W3:Y:S03]  /*6b10*/  LDSM.16.MT88.4 R100, [R133+0x4100] ;  /* 0x004100008564783b */ /* 0x000ee60000004200 */
[----:B------:R-:W-:Y:S02]  /*6b20*/  FMUL.FTZ R73, R2, R73 ;  /* 0x0000004902497220 */ /* 0x000fe40000410000 */
[C---:B------:R-:W-:Y:S02]  /*6b30*/  FMUL.FTZ R74, R0.reuse, R74 ;  /* 0x0000004a004a7220 */ /* 0x040fe40000410000 */
[C---:B-1----:R-:W-:Y:S04]  /*6b40*/  HMMA.16816.F32.BF16 R60, R128.reuse, R108, R60 ;  /* 0x0000006c803c723c */ /* 0x042fe8000004183c */
[----:B------:R-:W-:Y:S02]  /*6b50*/  FMUL.FTZ R75, R0, R75 ;  /* 0x0000004b004b7220 */ /* 0x000fe40000410000 */
[C---:B------:R-:W-:Y:S02]  /*6b60*/  FMUL.FTZ R84, R2.reuse, R84 ;  /* 0x0000005402547220 */ /* 0x040fe40000410000 */
[C---:B------:R-:W-:Y:S01]  /*6b70*/  HMMA.16816.F32.BF16 R64, R128.reuse, R110, R64 ;  /* 0x0000006e8040723c */ /* 0x040fe20000041840 */
[----:B------:R-:W1:Y:S03]  /*6b80*/  LDSM.16.MT88.4 R108, [R135+UR4+0x4100] ;  /* 0x00410004876c783b */ /* 0x000e660008004200 */
[----:B------:R-:W-:Y:S02]  /*6b90*/  FMUL.FTZ R85, R2, R85 ;  /* 0x0000005502557220 */ /* 0x000fe40000410000 */
[C---:B------:R-:W-:Y:S02]  /*6ba0*/  FMUL.FTZ R86, R0.reuse, R86 ;  /* 0x0000005600567220 */ /* 0x040fe40000410000 */
[----:B------:R-:W-:Y:S01]  /*6bb0*/  FMUL.FTZ R87, R0, R87 ;  /* 0x0000005700577220 */ /* 0x000fe20000410000 */
[C---:B--2---:R-:W-:Y:S03]  /*6bc0*/  HMMA.16816.F32.BF16 R68, R128.reuse, R104, R68 ;  /* 0x000000688044723c */ /* 0x044fe60000041844 */
[--C-:B------:R-:W-:Y:S02]  /*6bd0*/  FFMA.FTZ R177, R177, c[0x0][0x2d0], -R158.reuse ;  /* 0x0000b400b1b17a23 */ /* 0x100fe4000001089e */
[--C-:B------:R-:W-:Y:S02]  /*6be0*/  FFMA.FTZ R178, R179, c[0x0][0x2d0], -R158.reuse ;  /* 0x0000b400b3b27a23 */ /* 0x100fe4000001089e */
[--C-:B------:R-:W-:Y:S01]  /*6bf0*/  FFMA.FTZ R179, R218, c[0x0][0x2d0], -R155.reuse ;  /* 0x0000b400dab37a23 */ /* 0x100fe2000001089b */
[C---:B------:R-:W-:Y:S01]  /*6c00*/  HMMA.16816.F32.BF16 R72, R128.reuse, R106, R72 ;  /* 0x0000006a8048723c */ /* 0x040fe20000041848 */
[----:B------:R-:W2:Y:S01]  /*6c10*/  LDSM.16.MT88.4 R104, [R168+0x4100] ;  /* 0x00410000a868783b */ /* 0x000ea20000004200 */
[----:B------:R-:W-:Y:S02]  /*6c20*/  MUFU.EX2 R177, R177 ;  /* 0x000000b100b17308 */ /* 0x000fe40000000800 */
[C---:B------:R-:W-:Y:S02]  /*6c30*/  FMUL.FTZ R76, R2.reuse, R76 ;  /* 0x0000004c024c7220 */ /* 0x040fe40000410000 */
[----:B------:R-:W-:Y:S02]  /*6c40*/  FMUL.FTZ R77, R2, R77 ;  /* 0x0000004d024d7220 */ /* 0x000fe40000410000 */
[C---:B------:R-:W-:Y:S04]  /*6c50*/  FMUL.FTZ R78, R0.reuse, R78 ;  /* 0x0000004e004e7220 */ /* 0x040fe80000410000 */
[----:B------:R-:W-:Y:S01]  /*6c60*/  FMUL.FTZ R79, R0, R79 ;  /* 0x0000004f004f7220 */ /* 0x000fe20000410000 */
[----:B------:R-:W4:Y:S01]  /*6c70*/  MUFU.EX2 R178, R178 ;  /* 0x000000b200b27308 */ /* 0x000f220000000800 */
[--C-:B------:R-:W-:Y:S02]  /*6c80*/  FFMA.FTZ R182, R182, c[0x0][0x2d0], -R155.reuse ;  /* 0x0000b400b6b67a23 */ /* 0x100fe4000001089b */
[--C-:B------:R-:W-:Y:S02]  /*6c90*/  FFMA.FTZ R181, R181, c[0x0][0x2d0], -R158.reuse ;  /* 0x0000b400b5b57a23 */ /* 0x100fe4000001089e */
[--C-:B------:R-:W-:Y:S01]  /*6ca0*/  FFMA.FTZ R218, R183, c[0x0][0x2d0], -R158.reuse ;  /* 0x0000b400b7da7a23 */ /* 0x100fe2000001089e */
[C---:B---3--:R-:W-:Y:S03]  /*6cb0*/  HMMA.16816.F32.BF16 R76, R128.reuse, R100, R76 ;  /* 0x00000064804c723c */ /* 0x048fe6000004184c */
[C---:B------:R-:W-:Y:S01]  /*6cc0*/  FMUL.FTZ R80, R2.reuse, R80 ;  /* 0x0000005002507220 */ /* 0x040fe20000410000 */
[----:B------:R-:W-:Y:S01]  /*6cd0*/  MUFU.EX2 R179, R179 ;  /* 0x000000b300b37308 */ /* 0x000fe20000000800 */
[----:B------:R-:W-:Y:S02]  /*6ce0*/  FMUL.FTZ R81, R2, R81 ;  /* 0x0000005102517220 */ /* 0x000fe40000410000 */
[C---:B------:R-:W-:Y:S02]  /*6cf0*/  FMUL.FTZ R82, R0.reuse, R82 ;  /* 0x0000005200527220 */ /* 0x040fe40000410000 */
[----:B------:R-:W-:Y:S03]  /*6d00*/  FMUL.FTZ R83, R0, R83 ;  /* 0x0000005300537220 */ /* 0x000fe60000410000 */
[--C-:B------:R-:W-:Y:S02]  /*6d10*/  FFMA.FTZ R183, R226, c[0x0][0x2d0], -R155.reuse ;  /* 0x0000b400e2b77a23 */ /* 0x100fe4000001089b */
[--C-:B------:R-:W-:Y:S01]  /*6d20*/  FFMA.FTZ R220, R220, c[0x0][0x2d0], -R155.reuse ;  /* 0x0000b400dcdc7a23 */ /* 0x100fe2000001089b */
[----:B------:R-:W3:Y:S01]  /*6d30*/  MUFU.EX2 R182, R182 ;  /* 0x000000b600b67308 */ /* 0x000ee20000000800 */
[C---:B------:R-:W-:Y:S03]  /*6d40*/  HMMA.16816.F32.BF16 R80, R128.reuse, R102, R80 ;  /* 0x000000668050723c */ /* 0x040fe60000041850 */
[----:B------:R-:W-:Y:S01]  /*6d50*/  FMUL.FTZ R88, R2, R88 ;  /* 0x0000005802587220 */ /* 0x000fe20000410000 */
[----:B----4-:R-:W-:Y:S01]  /*6d60*/  F2FP.BF16.PACK_AB R100, R178, R177 ;  /* 0x000000b1b264723e */ /* 0x010fe200000010ff */
[----:B------:R-:W-:Y:S02]  /*6d70*/  FMUL.FTZ R89, R2, R89 ;  /* 0x0000005902597220 */ /* 0x000fe40000410000 */
[C---:B------:R-:W-:Y:S01]  /*6d80*/  FMUL.FTZ R90, R0.reuse, R90 ;  /* 0x0000005a005a7220 */ /* 0x040fe20000410000 */
[C---:B-1----:R-:W-:Y:S01]  /*6d90*/  HMMA.16816.F32.BF16 R84, R128.reuse, R108, R84 ;  /* 0x0000006c8054723c */ /* 0x042fe20000041854 */
[----:B------:R-:W-:Y:S03]  /*6da0*/  MUFU.EX2 R181, R181 ;  /* 0x000000b500b57308 */ /* 0x000fe60000000800 */
[----:B------:R-:W-:Y:S02]  /*6db0*/  FMUL.FTZ R91, R0, R91 ;  /* 0x0000005b005b7220 */ /* 0x000fe40000410000 */
[C---:B------:R-:W-:Y:S02]  /*6dc0*/  FMUL.FTZ R92, R2.reuse, R92 ;  /* 0x0000005c025c7220 */ /* 0x040fe40000410000 */
[----:B------:R-:W-:Y:S03]  /*6dd0*/  FMUL.FTZ R93, R2, R93 ;  /* 0x0000005d025d7220 */ /* 0x000fe60000410000 */
[C---:B------:R-:W-:Y:S01]  /*6de0*/  HMMA.16816.F32.BF16 R88, R128.reuse, R110, R88 ;  /* 0x0000006e8058723c */ /* 0x040fe20000041858 */
[----:B------:R-:W1:Y:S01]  /*6df0*/  MUFU.EX2 R218, R218 ;  /* 0x000000da00da7308 */ /* 0x000e620000000800 */
[----:B------:R-:W4:Y:S01]  /*6e00*/  LDSM.16.MT88.4 R108, [R133+0x900] ;  /* 0x00090000856c783b */ /* 0x000f220000004200 */
[----:B------:R-:W-:Y:S01]  /*6e10*/  FMUL.FTZ R94, R0, R94 ;  /* 0x0000005e005e7220 */ /* 0x000fe20000410000 */
[----:B---3--:R-:W-:Y:S01]  /*6e20*/  F2FP.BF16.PACK_AB R101, R182, R179 ;  /* 0x000000b3b665723e */ /* 0x008fe200000010ff */
[----:B------:R-:W-:Y:S02]  /*6e30*/  FMUL.FTZ R95, R0, R95 ;  /* 0x0000005f005f7220 */ /* 0x000fe40000410000 */
[C---:B------:R-:W-:Y:S02]  /*6e40*/  FMUL.FTZ R96, R2.reuse, R96 ;  /* 0x0000006002607220 */ /* 0x040fe40000410000 */
[----:B------:R-:W-:Y:S02]  /*6e50*/  FMUL.FTZ R97, R2, R97 ;  /* 0x0000006102617220 */ /* 0x000fe40000410000 */
[----:B------:R-:W-:Y:S01]  /*6e60*/  MUFU.EX2 R183, R183 ;  /* 0x000000b700b77308 */ /* 0x000fe20000000800 */
[C---:B--2---:R-:W-:Y:S03]  /*6e70*/  HMMA.16816.F32.BF16 R92, R128.reuse, R104, R92 ;  /* 0x00000068805c723c */ /* 0x044fe6000004185c */
[C---:B------:R-:W-:Y:S02]  /*6e80*/  FMUL.FTZ R98, R0.reuse, R98 ;  /* 0x0000006200627220 */ /* 0x040fe40000410000 */
[----:B------:R-:W-:Y:S02]  /*6e90*/  FMUL.FTZ R99, R0, R99 ;  /* 0x0000006300637220 */ /* 0x000fe40000410000 */
[--C-:B------:R-:W-:Y:S02]  /*6ea0*/  FFMA.FTZ R226, R227, c[0x0][0x2d0], -R158.reuse ;  /* 0x0000b400e3e27a23 */ /* 0x100fe4000001089e */
[----:B------:R-:W2:Y:S03]  /*6eb0*/  MUFU.EX2 R220, R220 ;  /* 0x000000dc00dc7308 */ /* 0x000ea60000000800 */
[----:B------:R-:W-:Y:S01]  /*6ec0*/  HMMA.16816.F32.BF16 R96, R128, R106, R96 ;  /* 0x0000006a8060723c */ /* 0x000fe20000041860 */
[----:B------:R-:W3:Y:S02]  /*6ed0*/  LDSM.16.MT88.4 R104, [R168+0x2900] ;  /* 0x00290000a868783b */ /* 0x000ee40000004200 */
[----:B-1----:R-:W-:Y:S01]  /*6ee0*/  F2FP.BF16.PACK_AB R102, R218, R181 ;  /* 0x000000b5da66723e */ /* 0x002fe200000010ff */
[--C-:B------:R-:W-:Y:S02]  /*6ef0*/  FFMA.FTZ R225, R225, c[0x0][0x2d0], -R158.reuse ;  /* 0x0000b400e1e17a23 */ /* 0x100fe4000001089e */
[--C-:B------:R-:W-:Y:S01]  /*6f00*/  FFMA.FTZ R224, R224, c[0x0][0x2d0], -R155.reuse ;  /* 0x0000b400e0e07a23 */ /* 0x100fe2000001089b */
[----:B------:R-:W-:Y:S01]  /*6f10*/  MUFU.EX2 R226, R226 ;  /* 0x000000e200e27308 */ /* 0x000fe20000000800 */
[--C-:B------:R-:W-:Y:S04]  /*6f20*/  FFMA.FTZ R227, R222, c[0x0][0x2d0], -R155.reuse ;  /* 0x0000b400dee37a23 */ /* 0x100fe8000001089b */
[--C-:B------:R-:W-:Y:S02]  /*6f30*/  FFMA.FTZ R222, R167, c[0x0][0x2d0], -R158.reuse ;  /* 0x0000b400a7de7a23 */ /* 0x100fe4000001089e */
[----:B------:R-:W-:Y:S01]  /*6f40*/  LDSM.16.MT88.4 R164, [R133+0x5900] ;  /* 0x0059000085a4783b */ /* 0x000fe20000004200 */
[----:B------:R-:W-:Y:S02]  /*6f50*/  FFMA.FTZ R158, R157, c[0x0][0x2d0], -R158 ;  /* 0x0000b4009d9e7a23 */ /* 0x000fe4000001089e */
[----:B------:R-:W-:Y:S01]  /*6f60*/  FFMA.FTZ R155, R154, c[0x0][0x2d0], -R155 ;  /* 0x0000b4009a9b7a23 */ /* 0x000fe2000001089b */
[----:B------:R-:W-:Y:S01]  /*6f70*/  MUFU.EX2 R225, R225 ;  /* 0x000000e100e17308 */ /* 0x000fe20000000800 */
[----:B------:R-:W-:Y:S01]  /*6f80*/  FFMA.FTZ R176, R2, R223, R176 ;  /* 0x000000df02b07223 */ /* 0x000fe200000100b0 */
[----:B--2---:R-:W-:Y:S01]  /*6f90*/  F2FP.BF16.PACK_AB R103, R220, R183 ;  /* 0x000000b7dc67723e */ /* 0x004fe200000010ff */
[----:B------:R-:W-:Y:S02]  /*6fa0*/  FFMA.FTZ R172, R0, R221, R172 ;  /* 0x000000dd00ac7223 */ /* 0x000fe400000100ac */
[----:B------:R-:W-:Y:S02]  /*6fb0*/  FADD.FTZ R175, R175, R176 ;  /* 0x000000b0afaf7221 */ /* 0x000fe40000010000 */
[----:B------:R-:W-:Y:S02]  /*6fc0*/  FADD.FTZ R171, R171, R172 ;  /* 0x000000acabab7221 */ /* 0x000fe40000010000 */
[C---:B------:R-:W-:Y:S01]  /*6fd0*/  HMMA.16816.F32.BF16 R4, R100.reuse, R112, R4 ;  /* 0x000000706404723c */ /* 0x040fe20000041804 */
[----:B------:R1:W2:Y:S04]  /*6fe0*/  MUFU.EX2 R237, R158 ;  /* 0x0000009e00ed7308 */ /* 0x0002a80000000800 */
[----:B------:R-:W-:Y:S02]  /*6ff0*/  FADD.FTZ R0, R174, R175 ;  /* 0x000000afae007221 */ /* 0x000fe40000010000 */
[----:B------:R-:W-:Y:S01]  /*7000*/  FADD.FTZ R2, R170, R171 ;  /* 0x000000abaa027221 */ /* 0x000fe20000010000 */
[C---:B------:R-:W-:Y:S01]  /*7010*/  HMMA.16816.F32.BF16 R8, R100.reuse, R114, R8 ;  /* 0x000000726408723c */ /* 0x040fe20000041808 */
[----:B------:R-:W-:Y:S02]  /*7020*/  LDSM.16.MT88.4 R112, [R133+0x4900] ;  /* 0x004900008570783b */ /* 0x000fe40000004200 */
[----:B------:R5:W2:Y:S01]  /*7030*/  MUFU.EX2 R239, R155 ;  /* 0x0000009b00ef7308 */ /* 0x000aa20000000800 */
[----:B------:R-:W-:Y:S02]  /*7040*/  FADD.FTZ R0, R173, R0 ;  /* 0x00000000ad007221 */ /* 0x000fe40000010000 */
[----:B------:R-:W-:Y:S02]  /*7050*/  FADD.FTZ R2, R169, R2 ;  /* 0x00000002a9027221 */ /* 0x000fe40000010000 */
[C---:B----4-:R-:W-:Y:S04]  /*7060*/  HMMA.16816.F32.BF16 R12, R100.reuse, R108, R12 ;  /* 0x0000006c640c723c */ /* 0x050fe8000004180c */
[----:B------:R-:W-:Y:S01]  /*7070*/  FADD.FTZ R177, R177, R0 ;  /* 0x00000000b1b17221 */ /* 0x000fe20000010000 */
[----:B------:R-:W-:Y:S01]  /*7080*/  MUFU.EX2 R224, R224 ;  /* 0x000000e000e07308 */ /* 0x000fe20000000800 */
[----:B------:R-:W-:Y:S02]  /*7090*/  FADD.FTZ R179, R179, R2 ;  /* 0x00000002b3b37221 */ /* 0x000fe40000010000 */
[C---:B------:R-:W-:Y:S01]  /*70a0*/  HMMA.16816.F32.BF16 R16, R100.reuse, R110, R16 ;  /* 0x0000006e6410723c */ /* 0x040fe20000041810 */
[----:B------:R-:W4:Y:S03]  /*70b0*/  LDSM.16.MT88.4 R108, [R184+UR4+0x4900] ;  /* 0x00490004b86c783b */ /* 0x000f260008004200 */
[----:B------:R-:W-:Y:S02]  /*70c0*/  FADD.FTZ R178, R178, R177 ;  /* 0x000000b1b2b27221 */ /* 0x000fe40000010000 */
[----:B------:R-:W-:Y:S01]  /*70d0*/  FADD.FTZ R182, R182, R179 ;  /* 0x000000b3b6b67221 */ /* 0x000fe20000010000 */
[----:B------:R-:W2:Y:S01]  /*70e0*/  MUFU.EX2 R227, R227 ;  /* 0x000000e300e37308 */ /* 0x000ea20000000800 */
[C---:B------:R-:W-:Y:S01]  /*70f0*/  HMMA.16816.F32.BF16 R20, R100.reuse, R116, R20 ;  /* 0x000000746414723c */ /* 0x040fe20000041814 */
[----:B-1----:R-:W-:Y:S07]  /*7100*/  LDSM.16.MT88.4 R156, [R168+0x3900] ;  /* 0x00390000a89c783b */ /* 0x002fee0000004200 */
[C---:B------:R-:W-:Y:S01]  /*7110*/  HMMA.16816.F32.BF16 R24, R100.reuse, R118, R24 ;  /* 0x000000766418723c */ /* 0x040fe20000041818 */
[----:B------:R-:W-:Y:S01]  /*7120*/  LDSM.16.MT88.4 R116, [R168+0x4900] ;  /* 0x00490000a874783b */ /* 0x000fe20000004200 */
[----:B------:R-:W1:Y:S06]  /*7130*/  MUFU.EX2 R222, R222 ;  /* 0x000000de00de7308 */ /* 0x000e6c0000000800 */
[C---:B------:R-:W-:Y:S01]  /*7140*/  HMMA.16816.F32.BF16 R28, R100.reuse, R120, R28 ;  /* 0x00000078641c723c */ /* 0x040fe2000004181c */
[----:B-----5:R-:W-:Y:S07]  /*7150*/  LDSM.16.MT88.4 R152, [R135+UR4+0x3900] ;  /* 0x003900048798783b */ /* 0x020fee0008004200 */
[C---:B------:R-:W-:Y:S01]  /*7160*/  HMMA.16816.F32.BF16 R32, R100.reuse, R122, R32 ;  /* 0x0000007a6420723c */ /* 0x040fe20000041820 */
[----:B------:R-:W-:Y:S07]  /*7170*/  LDSM.16.MT88.4 R120, [R133+0x1100] ;  /* 0x001100008578783b */ /* 0x000fee0000004200 */
[C---:B------:R-:W-:Y:S08]  /*7180*/  HMMA.16816.F32.BF16 R36, R100.reuse, R124, R36 ;  /* 0x0000007c6424723c */ /* 0x040ff00000041824 */
[C---:B------:R-:W-:Y:S01]  /*7190*/  HMMA.16816.F32.BF16 R40, R100.reuse, R126, R40 ;  /* 0x0000007e6428723c */ /* 0x040fe20000041828 */
[----:B------:R-:W-:Y:S07]  /*71a0*/  LDSM.16.MT88.4 R124, [R168+0x1100] ;  /* 0x00110000a87c783b */ /* 0x000fee0000004200 */
[C---:B------:R-:W-:Y:S07]  /*71b0*/  HMMA.16816.F32.BF16 R44, R100.reuse, R136, R44 ;  /* 0x00000088642c723c */ /* 0x040fee000004182c */
[----:B------:R-:W-:Y:S01]  /*71c0*/  F2FP.BF16.PACK_AB R136, R233, R230 ;  /* 0x000000e6e988723e */ /* 0x000fe200000010ff */
[C---:B------:R-:W-:Y:S04]  /*71d0*/  HMMA.16816.F32.BF16 R48, R100.reuse, R138, R48 ;  /* 0x0000008a6430723c */ /* 0x040fe80000041830 */
[----:B------:R-:W-:Y:S03]  /*71e0*/  F2FP.BF16.PACK_AB R137, R235, R232 ;  /* 0x000000e8eb89723e */ /* 0x000fe600000010ff */
[----:B--2---:R-:W-:Y:S01]  /*71f0*/  F2FP.BF16.PACK_AB R138, R237, R234 ;  /* 0x000000eaed8a723e */ /* 0x004fe200000010ff */
[C---:B------:R-:W-:Y:S04]  /*7200*/  HMMA.16816.F32.BF16 R52, R100.reuse, R140, R52 ;  /* 0x0000008c6434723c */ /* 0x040fe80000041834 */
[----:B------:R-:W-:Y:S04]  /*7210*/  F2FP.BF16.PACK_AB R139, R239, R236 ;  /* 0x000000ecef8b723e */ /* 0x000fe800000010ff */
[C---:B------:R-:W-:Y:S01]  /*7220*/  HMMA.16816.F32.BF16 R56, R100.reuse, R142, R56 ;  /* 0x0000008e6438723c */ /* 0x040fe20000041838 */
[----:B------:R-:W-:Y:S07]  /*7230*/  LDSM.16.MT88.4 R140, [R168+0x1900] ;  /* 0x00190000a88c783b */ /* 0x000fee0000004200 */
[C---:B---3--:R-:W-:Y:S08]  /*7240*/  HMMA.16816.F32.BF16 R60, R100.reuse, R104, R60 ;  /* 0x00000068643c723c */ /* 0x048ff0000004183c */
[C---:B------:R-:W-:Y:S01]  /*7250*/  HMMA.16816.F32.BF16 R64, R100.reuse, R106, R64 ;  /* 0x0000006a6440723c */ /* 0x040fe20000041840 */
[----:B------:R-:W2:Y:S07]  /*7260*/  LDSM.16.MT88.4 R104, [R135+UR4+0x4900] ;  /* 0x004900048768783b */ /* 0x000eae0008004200 */
[C---:B----4-:R-:W-:Y:S08]  /*7270*/  HMMA.16816.F32.BF16 R68, R100.reuse, R108, R68 ;  /* 0x0000006c6444723c */ /* 0x050ff00000041844 */
[C---:B------:R-:W-:Y:S01]  /*7280*/  HMMA.16816.F32.BF16 R72, R100.reuse, R110, R72 ;  /* 0x0000006e6448723c */ /* 0x040fe20000041848 */
[----:B------:R-:W3:Y:S07]  /*7290*/  LDSM.16.MT88.4 R108, [R184+UR4+0x1100] ;  /* 0x00110004b86c783b */ /* 0x000eee0008004200 */
[C---:B------:R-:W-:Y:S08]  /*72a0*/  HMMA.16816.F32.BF16 R76, R100.reuse, R112, R76 ;  /* 0x00000070644c723c */ /* 0x040ff0000004184c */
[C---:B------:R-:W-:Y:S01]  /*72b0*/  HMMA.16816.F32.BF16 R80, R100.reuse, R114, R80 ;  /* 0x000000726450723c */ /* 0x040fe20000041850 */
[----:B------:R-:W4:Y:S07]  /*72c0*/  LDSM.16.MT88.4 R112, [R135+UR4+0x1100] ;  /* 0x001100048770783b */ /* 0x000f2e0008004200 */
[C---:B--2---:R-:W-:Y:S08]  /*72d0*/  HMMA.16816.F32.BF16 R84, R100.reuse, R104, R84 ;  /* 0x000000686454723c */ /* 0x044ff00000041854 */
[C---:B------:R-:W-:Y:S01]  /*72e0*/  HMMA.16816.F32.BF16 R88, R100.reuse, R106, R88 ;  /* 0x0000006a6458723c */ /* 0x040fe20000041858 */
[----:B------:R-:W2:Y:S07]  /*72f0*/  LDSM.16.MT88.4 R104, [R184+UR4+0x3100] ;  /* 0x00310004b868783b */ /* 0x000eae0008004200 */
[C---:B------:R-:W-:Y:S08]  /*7300*/  HMMA.16816.F32.BF16 R92, R100.reuse, R116, R92 ;  /* 0x00000074645c723c */ /* 0x040ff0000004185c */
[----:B------:R-:W-:Y:S01]  /*7310*/  HMMA.16816.F32.BF16 R96, R100, R118, R96 ;  /* 0x000000766460723c */ /* 0x000fe20000041860 */
[----:B------:R-:W5:Y:S06]  /*7320*/  LDSM.16.MT88.4 R116, [R133+0x3100] ;  /* 0x003100008574783b */ /* 0x000f6c0000004200 */
[----:B------:R-:W-:Y:S02]  /*7330*/  F2FP.BF16.PACK_AB R100, R225, R226 ;  /* 0x000000e2e164723e */ /* 0x000fe400000010ff */
[----:B------:R-:W-:Y:S03]  /*7340*/  F2FP.BF16.PACK_AB R101, R227, R224 ;  /* 0x000000e0e365723e */ /* 0x000fe600000010ff */
[----:B-1----:R-:W-:Y:S02]  /*7350*/  F2FP.BF16.PACK_AB R102, R229, R222 ;  /* 0x000000dee566723e */ /* 0x002fe400000010ff */
[----:B------:R-:W-:Y:S07]  /*7360*/  F2FP.BF16.PACK_AB R103, R231, R228 ;  /* 0x000000e4e767723e */ /* 0x000fee00000010ff */
[C---:B---3--:R-:W-:Y:S08]  /*7370*/  HMMA.16816.F32.BF16 R4, R100.reuse, R108, R4 ;  /* 0x0000006c6404723c */ /* 0x048ff00000041804 */
[C---:B------:R-:W-:Y:S01]  /*7380*/  HMMA.16816.F32.BF16 R8, R100.reuse, R110, R8 ;  /* 0x0000006e6408723c */ /* 0x040fe20000041808 */
[----:B------:R-:W1:Y:S07]  /*7390*/  LDSM.16.MT88.4 R108, [R135+UR4+0x3100] ;  /* 0x00310004876c783b */ /* 0x000e6e0008004200 */
[C---:B------:R-:W-:Y:S08]  /*73a0*/  HMMA.16816.F32.BF16 R12, R100.reuse, R120, R12 ;  /* 0x00000078640c723c */ /* 0x040ff0000004180c */
[C---:B------:R-:W-:Y:S08]  /*73b0*/  HMMA.16816.F32.BF16 R16, R100.reuse, R122, R16 ;  /* 0x0000007a6410723c */ /* 0x040ff00000041810 */
[C---:B----4-:R-:W-:Y:S08]  /*73c0*/  HMMA.16816.F32.BF16 R20, R100.reuse, R112, R20 ;  /* 0x000000706414723c */ /* 0x050ff00000041814 */
[C---:B------:R-:W-:Y:S01]  /*73d0*/  HMMA.16816.F32.BF16 R24, R100.reuse, R114, R24 ;  /* 0x000000726418723c */ /* 0x040fe20000041818 */
[----:B------:R-:W3:Y:S07]  /*73e0*/  LDSM.16.MT88.4 R112, [R168+0x3100] ;  /* 0x00310000a870783b */ /* 0x000eee0000004200 */
[C---:B------:R-:W-:Y:S08]  /*73f0*/  HMMA.16816.F32.BF16 R28, R100.reuse, R124, R28 ;  /* 0x0000007c641c723c */ /* 0x040ff0000004181c */
[C---:B------:R-:W-:Y:S01]  /*7400*/  HMMA.16816.F32.BF16 R32, R100.reuse, R126, R32 ;  /* 0x0000007e6420723c */ /* 0x040fe20000041820 */
[----:B------:R-:W-:Y:S07]  /*7410*/  LDSM.16.MT88.4 R124, [R184+UR4+0x1900] ;  /* 0x00190004b87c783b */ /* 0x000fee0008004200 */
[C---:B--2---:R-:W-:Y:S08]  /*7420*/  HMMA.16816.F32.BF16 R36, R100.reuse, R104, R36 ;  /* 0x000000686424723c */ /* 0x044ff00000041824 */
[C---:B------:R-:W-:Y:S01]  /*7430*/  HMMA.16816.F32.BF16 R40, R100.reuse, R106, R40 ;  /* 0x0000006a6428723c */ /* 0x040fe20000041828 */
[----:B------:R-:W2:Y:S07]  /*7440*/  LDSM.16.MT88.4 R104, [R184+UR4+0x5100] ;  /* 0x00510004b868783b */ /* 0x000eae0008004200 */
[C---:B-----5:R-:W-:Y:S08]  /*7450*/  HMMA.16816.F32.BF16 R44, R100.reuse, R116, R44 ;  /* 0x00000074642c723c */ /* 0x060ff0000004182c */
[C---:B------:R-:W-:Y:S01]  /*7460*/  HMMA.16816.F32.BF16 R48, R100.reuse, R118, R48 ;  /* 0x000000766430723c */ /* 0x040fe20000041830 */
[----:B------:R-:W4:Y:S07]  /*7470*/  LDSM.16.MT88.4 R116, [R133+0x5100] ;  /* 0x005100008574783b */ /* 0x000f2e0000004200 */
[C---:B-1----:R-:W-:Y:S08]  /*7480*/  HMMA.16816.F32.BF16 R52, R100.reuse, R108, R52 ;  /* 0x0000006c6434723c */ /* 0x042ff00000041834 */
[C---:B------:R-:W-:Y:S01]  /*7490*/  HMMA.16816.F32.BF16 R56, R100.reuse, R110, R56 ;  /* 0x0000006e6438723c */ /* 0x040fe20000041838 */
[----:B------:R-:W1:Y:S07]  /*74a0*/  LDSM.16.MT88.4 R108, [R135+UR4+0x5100] ;  /* 0x00510004876c783b */ /* 0x000e6e0008004200 */
[C---:B---3--:R-:W-:Y:S08]  /*74b0*/  HMMA.16816.F32.BF16 R60, R100.reuse, R112, R60 ;  /* 0x00000070643c723c */ /* 0x048ff0000004183c */
[C---:B------:R-:W-:Y:S01]  /*74c0*/  HMMA.16816.F32.BF16 R64, R100.reuse, R114, R64 ;  /* 0x000000726440723c */ /* 0x040fe20000041840 */
[----:B------:R-:W3:Y:S07]  /*74d0*/  LDSM.16.MT88.4 R112, [R168+0x5100] ;  /* 0x00510000a870783b */ /* 0x000eee0000004200 */
[C---:B--2---:R-:W-:Y:S08]  /*74e0*/  HMMA.16816.F32.BF16 R68, R100.reuse, R104, R68 ;  /* 0x000000686444723c */ /* 0x044ff00000041844 */
[C---:B------:R-:W-:Y:S01]  /*74f0*/  HMMA.16816.F32.BF16 R72, R100.reuse, R106, R72 ;  /* 0x0000006a6448723c */ /* 0x040fe20000041848 */
[----:B------:R-:W-:Y:S07]  /*7500*/  LDSM.16.MT88.4 R104, [R135+UR4+0x1900] ;  /* 0x001900048768783b */ /* 0x000fee0008004200 */
[C---:B----4-:R-:W-:Y:S08]  /*7510*/  HMMA.16816.F32.BF16 R76, R100.reuse, R116, R76 ;  /* 0x00000074644c723c */ /* 0x050ff0000004184c */
[C---:B------:R-:W-:Y:S01]  /*7520*/  HMMA.16816.F32.BF16 R80, R100.reuse, R118, R80 ;  /* 0x000000766450723c */ /* 0x040fe20000041850 */
[----:B------:R2:W4:Y:S07]  /*7530*/  LDSM.16.MT88.4 R116, [R133+0x1900] ;  /* 0x001900008574783b */ /* 0x00052e0000004200 */
[C---:B-1----:R-:W-:Y:S08]  /*7540*/  HMMA.16816.F32.BF16 R84, R100.reuse, R108, R84 ;  /* 0x0000006c6454723c */ /* 0x042ff00000041854 */
[C---:B------:R-:W-:Y:S08]  /*7550*/  HMMA.16816.F32.BF16 R88, R100.reuse, R110, R88 ;  /* 0x0000006e6458723c */ /* 0x040ff00000041858 */
[C---:B---3--:R-:W-:Y:S04]  /*7560*/  HMMA.16816.F32.BF16 R92, R100.reuse, R112, R92 ;  /* 0x00000070645c723c */ /* 0x048fe8000004185c */
[----:B--2---:R-:W-:Y:S04]  /*7570*/  FADD.FTZ R133, R183, R182 ;  /* 0x000000b6b7857221 */ /* 0x004fe80000010000 */
[----:B------:R-:W-:Y:S04]  /*7580*/  HMMA.16816.F32.BF16 R96, R100, R114, R96 ;  /* 0x000000726460723c */ /* 0x000fe80000041860 */
[----:B------:R-:W-:Y:S04]  /*7590*/  FADD.FTZ R133, R220, R133 ;  /* 0x00000085dc857221 */ /* 0x000fe80000010000 */
[C---:B------:R-:W-:Y:S05]  /*75a0*/  HMMA.16816.F32.BF16 R128, R136.reuse, R124, R4 ;  /* 0x0000007c8880723c */ /* 0x040fea0000041804 */
[----:B------:R-:W-:Y:S03]  /*75b0*/  FADD.FTZ R224, R224, R133 ;  /* 0x00000085e0e07221 */ /* 0x000fe60000010000 */
[C---:B------:R-:W-:Y:S04]  /*75c0*/  HMMA.16816.F32.BF16 R124, R136.reuse, R126, R8 ;  /* 0x0000007e887c723c */ /* 0x040fe80000041808 */
[----:B------:R-:W-:Y:S04]  /*75d0*/  FADD.FTZ R227, R227, R224 ;  /* 0x000000e0e3e37221 */ /* 0x000fe80000010000 */
[C---:B----4-:R-:W-:Y:S04]  /*75e0*/  HMMA.16816.F32.BF16 R120, R136.reuse, R116, R12 ;  /* 0x000000748878723c */ /* 0x050fe8000004180c */
[----:B------:R-:W-:Y:S04]  /*75f0*/  FADD.FTZ R228, R228, R227 ;  /* 0x000000e3e4e47221 */ /* 0x000fe80000010000 */
[C---:B------:R-:W-:Y:S04]  /*7600*/  HMMA.16816.F32.BF16 R116, R136.reuse, R118, R16 ;  /* 0x000000768874723c */ /* 0x040fe80000041810 */
[----:B------:R-:W-:Y:S04]  /*7610*/  FADD.FTZ R231, R231, R228 ;  /* 0x000000e4e7e77221 */ /* 0x000fe80000010000 */
[C---:B------:R-:W-:Y:S04]  /*7620*/  HMMA.16816.F32.BF16 R112, R136.reuse, R104, R20 ;  /* 0x000000688870723c */ /* 0x040fe80000041814 */
[----:B------:R-:W-:Y:S04]  /*7630*/  FADD.FTZ R232, R232, R231 ;  /* 0x000000e7e8e87221 */ /* 0x000fe80000010000 */
[C---:B------:R-:W-:Y:S04]  /*7640*/  HMMA.16816.F32.BF16 R108, R136.reuse, R106, R24 ;  /* 0x0000006a886c723c */ /* 0x040fe80000041818 */
[----:B------:R-:W-:Y:S04]  /*7650*/  FADD.FTZ R235, R235, R232 ;  /* 0x000000e8ebeb7221 */ /* 0x000fe80000010000 */
[C---:B------:R-:W-:Y:S04]  /*7660*/  HMMA.16816.F32.BF16 R104, R136.reuse, R140, R28 ;  /* 0x0000008c8868723c */ /* 0x040fe8000004181c */
[----:B------:R-:W-:Y:S04]  /*7670*/  FADD.FTZ R236, R236, R235 ;  /* 0x000000ebecec7221 */ /* 0x000fe80000010000 */
[C---:B------:R-:W-:Y:S01]  /*7680*/  HMMA.16816.F32.BF16 R100, R136.reuse, R142, R32 ;  /* 0x0000008e8864723c */ /* 0x040fe20000041820 */
[----:B------:R-:W1:Y:S03]  /*7690*/  LDSM.16.MT88.4 R32, [R135+UR4+0x5900] ;  /* 0x005900048720783b */ /* 0x000e660008004200 */
[----:B------:R-:W-:Y:S04]  /*76a0*/  FADD.FTZ R221, R239, R236 ;  /* 0x000000ecefdd7221 */ /* 0x000fe80000010000 */
        /* <DEDUP_REMOVED lines=13> */
[C---:B-1----:R-:W-:Y:S07]  /*7780*/  HMMA.16816.F32.BF16 R84, R136.reuse, R32, R84 ;  /* 0x000000208854723c */ /* 0x042fee0000041854 */
[----:B------:R-:W-:Y:S01]  /*7790*/  FADD.FTZ R33, R181, R178 ;  /* 0x000000b2b5217221 */ /* 0x000fe20000010000 */
[C---:B------:R-:W-:Y:S04]  /*77a0*/  HMMA.16816.F32.BF16 R88, R136.reuse, R34, R88 ;  /* 0x000000228858723c */ /* 0x040fe80000041858 */
[----:B------:R-:W-:Y:S04]  /*77b0*/  FADD.FTZ R33, R218, R33 ;  /* 0x00000021da217221 */ /* 0x000fe80000010000 */
[C---:B--2---:R-:W-:Y:S04]  /*77c0*/  HMMA.16816.F32.BF16 R92, R136.reuse, R140, R92 ;  /* 0x0000008c885c723c */ /* 0x044fe8000004185c */
[----:B------:R-:W-:Y:S01]  /*77d0*/  FADD.FTZ R226, R226, R33 ;  /* 0x00000021e2e27221 */ /* 0x000fe20000010000 */
[----:B------:R-:W-:Y:S03]  /*77e0*/  IADD3 R33, R219, -0x2, RZ ;  /* 0xfffffffedb217810 */ /* 0x000fe60007ffe0ff */
[----:B------:R-:W-:Y:S01]  /*77f0*/  FADD.FTZ R225, R225, R226 ;  /* 0x000000e2e1e17221 */ /* 0x000fe20000010000 */
[----:B------:R-:W-:Y:S03]  /*7800*/  HMMA.16816.F32.BF16 R96, R136, R142, R96 ;  /* 0x0000008e8860723c */ /* 0x000fe60000041860 */
[----:B------:R-:W-:Y:S01]  /*7810*/  FADD.FTZ R222, R222, R225 ;  /* 0x000000e1dede7221 */ /* 0x000fe20000010000 */
[----:B------:R-:W-:Y:S03]  /*7820*/  ISETP.GE.AND P0, PT, R33, R196, PT ;  /* 0x000000c42100720c */ /* 0x000fe60003f06270 */
[----:B------:R-:W-:Y:S05]  /*7830*/  FADD.FTZ R229, R229, R222 ;  /* 0x000000dee5e57221 */ /* 0x000fea0000010000 */
[----:B------:R-:W-:Y:S04]  /*7840*/  FADD.FTZ R230, R230, R229 ;  /* 0x000000e5e6e67221 */ /* 0x000fe80000010000 */
[----:B------:R-:W-:Y:S04]  /*7850*/  FADD.FTZ R233, R233, R230 ;  /* 0x000000e6e9e97221 */ /* 0x000fe80000010000 */
[----:B------:R-:W-:Y:S04]  /*7860*/  FADD.FTZ R234, R234, R233 ;  /* 0x000000e9eaea7221 */ /* 0x000fe80000010000 */
[----:B------:R-:W-:Y:S01]  /*7870*/  FADD.FTZ R223, R237, R234 ;  /* 0x000000eaeddf7221 */ /* 0x000fe20000010000 */
[----:B------:R-:W-:-:S05]  /*7880*/  @!P0 BRA `(.L_x_1539) ;  /* 0x000003f000008947 */ /* 0x000fca0003800000 */
[----:B------:R-:W-:Y:S01]  /*7890*/  ISETP.NE.AND P2, PT, R197, 0x1, PT ;  /* 0x00000001c500780c */ /* 0x000fe20003f45270 */
[----:B------:R-:W-:Y:S01]  /*78a0*/  IMAD R5, R219, 0x40, R203 ;  /* 0x00000040db057824 */ /* 0x000fe200078e02cb */
[----:B------:R-:W-:Y:S01]  /*78b0*/  SEL R4, RZ, 0x10, P5 ;  /* 0x00000010ff047807 */ /* 0x000fe20002800000 */
[----:B------:R-:W-:Y:S03]  /*78c0*/  IMAD.MOV.U32 R199, RZ, RZ, RZ ;  /* 0x000000ffffc77224 */ /* 0x000fe600078e00ff */
[----:B------:R-:W-:Y:S05]  /*78d0*/  IADD3 R200, R5, -0x80, R202 ;  /* 0xffffff8005c87810 */ /* 0x000fea0007ffe0ca */
[----:B------:R-:W-:Y:S02]  /*78e0*/  IMAD.MOV.U32 R0, RZ, RZ, R200 ;  /* 0x000000ffff007224 */ /* 0x000fe400078e00c8 */
[----:B------:R-:W-:Y:S05]  /*78f0*/  @P2 IMAD.HI.U32 R2, R200, c[0x0][0x2bc], RZ ;  /* 0x0000af00c8022a27 */ /* 0x000fea00078e00ff */
[----:B------:R-:W-:Y:S02]  /*7900*/  @P2 SHF.R.U32.HI R0, RZ, c[0x0][0x2c0], R2 ;  /* 0x0000b000ff002a19 */ /* 0x000fe40000011602 */
[----:B------:R-:W-:Y:S02]  /*7910*/  ISETP.NE.U32.AND P2, PT, R4, RZ, PT ;  /* 0x000000ff0400720c */ /* 0x000fe40003f45070 */
[C---:B------:R-:W-:Y:S04]  /*7920*/  @!P3 IADD3 R5, P0, R0.reuse, R210, RZ ;  /* 0x000000d20005b210 */ /* 0x040fe80007f1e0ff */
[----:B------:R-:W-:Y:S02]  /*7930*/  @!P3 LEA.HI.X.SX32 R2, R0, R195, 0x1, P0 ;  /* 0x000000c30002b211 */ /* 0x000fe400000f0eff */
[C---:B------:R-:W-:Y:S04]  /*7940*/  @!P3 LEA R10, P0, R5.reuse, c[0x0][0x2a0], 0x2 ;  /* 0x0000a800050aba11 */ /* 0x040fe800078010ff */
[----:B------:R-:W-:Y:S01]  /*7950*/  @!P3 LEA.HI.X R11, R5, c[0x0][0x2a4], R2, 0x2, P0 ;  /* 0x0000a900050bba11 */ /* 0x000fe200000f1402 */
[----:B------:R-:W-:Y:S01]  /*7960*/  IMAD.MOV R5, RZ, RZ, -R0 ;  /* 0x000000ffff057224 */ /* 0x000fe200078e0a00 */
[----:B------:R-:W-:Y:S03]  /*7970*/  SEL R2, RZ, 0x10, P4 ;  /* 0x00000010ff027807 */ /* 0x000fe60002000000 */
[----:B------:R-:W2:Y:S01]  /*7980*/  @!P3 LDG.E R199, [R10.64] ;  /* 0x000000060ac7b981 */ /* 0x000ea2000c1e1900 */
[----:B------:R-:W-:Y:S01]  /*7990*/  IADD3 R6, -R2, 0x10, RZ ;  /* 0x0000001002067810 */ /* 0x000fe20007ffe1ff */
[----:B------:R-:W-:Y:S03]  /*79a0*/  IMAD R200, R5, c[0x0][0x2b8], R200 ;  /* 0x0000ae0005c87a24 */ /* 0x000fe600078e02c8 */
[----:B------:R-:W-:Y:S01]  /*79b0*/  LOP3.LUT R6, R6, 0xf, RZ, 0xc0, !PT ;  /* 0x0000000f06067812 */ /* 0x000fe200078ec0ff */
[----:B------:R-:W-:Y:S01]  /*79c0*/  IMAD.WIDE.U32 R8, R200, c[0x0][0x1e0], RZ ;  /* 0x00007800c8087a25 */ /* 0x000fe200078e00ff */
[----:B------:R-:W-:Y:S05]  /*79d0*/  SHF.R.S32.HI R0, RZ, 0x1f, R200 ;  /* 0x0000001fff007819 */ /* 0x000fea00000114c8 */
        /* <DEDUP_REMOVED lines=11> */
[----:B------:R-:W1:Y:S01]  /*7a90*/  SHFL.IDX PT, R7, R14, 0x1, 0x181f ;  /* 0x00381f000e077f89 */ /* 0x000e6200000e0000 */
[----:B------:R-:W-:Y:S02]  /*7aa0*/  SEL R0, RZ, 0x10, P6 ;  /* 0x00000010ff007807 */ /* 0x000fe40003000000 */
[----:B------:R-:W-:Y:S01]  /*7ab0*/  IADD3 R5, -R4, 0x10, RZ ;  /* 0x0000001004057810 */ /* 0x000fe20007ffe1ff */
[----:B------:R-:W2:Y:S03]  /*7ac0*/  SHFL.IDX PT, R9, R10, 0x1, 0x181f ;  /* 0x00381f000a097f89 */ /* 0x000ea600000e0000 */
[----:B------:R-:W-:Y:S01]  /*7ad0*/  LOP3.LUT R5, R5, 0xf, RZ, 0xc0, !PT ;  /* 0x0000000f05057812 */ /* 0x000fe200078ec0ff */
[----:B------:R3:W4:Y:S04]  /*7ae0*/  SHFL.IDX PT, R8, R14, RZ, 0x181f ;  /* 0x00181fff0e087589 */ /* 0x00072800000e0000 */
[----:B------:R-:W5:Y:S01]  /*7af0*/  SHFL.IDX PT, R11, R10, RZ, 0x181f ;  /* 0x00181fff0a0b7589 */ /* 0x000f6200000e0000 */
[----:B-1----:R-:W-:Y:S02]  /*7b00*/  IADD3 R12, P1, P0, R5, R7, R212 ;  /* 0x00000007050c7210 */ /* 0x002fe4000783e0d4 */
[----:B------:R-:W-:Y:S02]  /*7b10*/  IADD3 R5, -R0, 0x10, RZ ;  /* 0x0000001000057810 */ /* 0x000fe40007ffe1ff */
[----:B--2---:R-:W-:Y:S02]  /*7b20*/  IADD3.X R13, RZ, R9, R213, P1, P0 ;  /* 0x00000009ff0d7210 */ /* 0x004fe40000fe04d5 */
[----:B---3--:R-:W-:Y:S02]  /*7b30*/  IADD3 R14, P1, P0, R6, R7, R215 ;  /* 0x00000007060e7210 */ /* 0x008fe4000783e0d7 */
[----:B------:R-:W-:Y:S01]  /*7b40*/  LOP3.LUT R6, R5, 0xf, RZ, 0xc0, !PT ;  /* 0x0000000f05067812 */ /* 0x000fe200078ec0ff */
[----:B------:R-:W-:Y:S01]  /*7b50*/  IMAD R5, R217, 0x3000, R201 ;  /* 0x00003000d9057824 */ /* 0x000fe200078e02c9 */
[----:B------:R-:W-:Y:S02]  /*7b60*/  IADD3.X R15, RZ, R9, R216, P1, P0 ;  /* 0x00000009ff0f7210 */ /* 0x000fe40000fe04d8 */
[----:B------:R-:W-:Y:S01]  /*7b70*/  IADD3 R16, P1, P0, R6, R7, R205 ;  /* 0x0000000706107210 */ /* 0x000fe2000783e0cd */
[----:B------:R-:W-:Y:S03]  /*7b80*/  IMAD.SHL.U32 R7, R5, 0x2, RZ ;  /* 0x0000000205077824 */ /* 0x000fe600078e00ff */
[----:B------:R-:W-:Y:S02]  /*7b90*/  IADD3.X R17, RZ, R9, R214, P1, P0 ;  /* 0x00000009ff117210 */ /* 0x000fe40000fe04d6 */
[----:B----4-:R-:W-:Y:S02]  /*7ba0*/  IADD3 R20, P1, R212, R8, RZ ;  /* 0x00000008d4147210 */ /* 0x010fe40007f3e0ff */
[----:B------:R-:W-:Y:S03]  /*7bb0*/  IADD3 R18, P0, R8, R215, RZ ;  /* 0x000000d708127210 */ /* 0x000fe60007f1e0ff */
[----:B-----5:R-:W-:Y:S01]  /*7bc0*/  IMAD.X R21, R213, 0x1, R11, P1 ;  /* 0x00000001d5157824 */ /* 0x020fe200008e060b */
[----:B------:R-:W-:Y:S01]  /*7bd0*/  ISETP.NE.U32.AND P1, PT, R2, RZ, PT ;  /* 0x000000ff0200720c */ /* 0x000fe20003f25070 */
[C---:B------:R-:W-:Y:S01]  /*7be0*/  IMAD.X R19, R11.reuse, 0x1, R216, P0 ;  /* 0x000000010b137824 */ /* 0x040fe200000e06d8 */
[----:B------:R-:W-:Y:S02]  /*7bf0*/  IADD3 R8, P0, R8, R205, RZ ;  /* 0x000000cd08087210 */ /* 0x000fe40007f1e0ff */
[----:B------:R1:W-:Y:S03]  /*7c00*/  LDGSTS.E.BYPASS.LTC128B.128 [R7+0xc100], [R20.64], !P5 ;  /* 0x0c10000014077fae */ /* 0x0003e6000e901d46 */
[----:B------:R-:W-:Y:S01]  /*7c10*/  IMAD.X R9, R11, 0x1, R214, P0 ;  /* 0x000000010b097824 */ /* 0x000fe200000e06d6 */
[----:B------:R1:W-:Y:S01]  /*7c20*/  LDGSTS.E.BYPASS.LTC128B.128 [R7+0xe100], [R18.64], !P4 ;  /* 0x0e10000012077fae */ /* 0x0003e2000e101d46 */
[----:B------:R-:W-:Y:S03]  /*7c30*/  ISETP.NE.U32.AND P0, PT, R0, RZ, PT ;  /* 0x000000ff0000720c */ /* 0x000fe60003f05070 */
[----:B------:R1:W-:Y:S04]  /*7c40*/  LDGSTS.E.BYPASS.LTC128B.128 [R7+0x10100], [R8.64], !P6 ;  /* 0x1010000008077fae */ /* 0x0003e8000f101d46 */
[----:B------:R1:W-:Y:S04]  /*7c50*/  LDGSTS.E.BYPASS.LTC128B.128.ZFILL [R7+0xd100], [R12.64], P2 ;  /* 0x0d1000000c077fae */ /* 0x0003e80009141d46 */
[----:B------:R1:W-:Y:S04]  /*7c60*/  LDGSTS.E.BYPASS.LTC128B.128.ZFILL [R7+0xf100], [R14.64], P1 ;  /* 0x0f1000000e077fae */ /* 0x0003e80008941d46 */
[----:B------:R1:W-:Y:S02]  /*7c70*/  LDGSTS.E.BYPASS.LTC128B.128.ZFILL [R7+0x11100], [R16.64], P0 ;  /* 0x1110000010077fae */ /* 0x0003e40008141d46 */
.L_x_1539:
[----:B------:R-:W-:Y:S01]  /*7c80*/  UIADD3 UR4, UR5, 0x1, URZ ;  /* 0x0000000105047890 */ /* 0x000fe2000fffe03f */
[----:B------:R-:W0:Y:S01]  /*7c90*/  LDGDEPBAR ;  /* 0x00000000000079af */ /* 0x000e220000000000 */
[----:B------:R-:W-:Y:S01]  /*7ca0*/  UISETP.GE.AND UP0, UPT, UR5, 0x1, UPT ;  /* 0x000000010500788c */ /* 0x000fe2000bf06270 */
[----:B------:R-:W-:Y:S01]  /*7cb0*/  ISETP.GE.AND P0, PT, R196, R219, PT ;  /* 0x000000dbc400720c */ /* 0x000fe20003f06270 */
[----:B------:R-:W-:Y:S01]  /*7cc0*/  IMAD.MOV.U32 R0, RZ, RZ, R3 ;  /* 0x000000ffff007224 */ /* 0x000fe200078e0003 */
[----:B------:R-:W-:Y:S01]  /*7cd0*/  IADD3 R219, R219, -0x1, RZ ;  /* 0xffffffffdbdb7810 */ /* 0x000fe20007ffe0ff */
[----:B------:R-:W-:Y:S01]  /*7ce0*/  USEL UR5, UR4, URZ, !UP0 ;  /* 0x0000003f04057287 */ /* 0x000fe2000c000000 */
[----:B------:R-:W-:Y:S09]  /*7cf0*/  IMAD.MOV.U32 R133, RZ, RZ, R132 ;  /* 0x000000ffff857224 */ /* 0x000ff200078e0084 */
[----:B------:R-:W-:-:S05]  /*7d00*/  @!P0 BRA `(.L_x_1540) ;  /* 0xffffd05000008947 */ /* 0x000fca000383ffff */
.L_x_1537:
[----:B------:R-:W2:Y:S01]  /*7d10*/  SHFL.BFLY PT, R6, R223, 0x2, 0x1f ;  /* 0x0c401f00df067f89 */ /* 0x000ea200000e0000 */
[----:B------:R-:W-:-:S03]  /*7d20*/  PLOP3.LUT P2, PT, PT, PT, PT, 0x8, 0x0 ;  /* 0x000000000000781c */ /* 0x000fc60003f4e170 */
[----:B------:R-:W3:Y:S01]  /*7d30*/  SHFL.BFLY PT, R0, R221, 0x2, 0x1f ;  /* 0x0c401f00dd007f89 */ /* 0x000ee200000e0000 */
[----:B--2---:R-:W-:Y:S02]  /*7d40*/  FADD.FTZ R6, R6, R223 ;  /* 0x000000df06067221 */ /* 0x004fe40000010000 */
[----:B-1-3--:R-:W-:-:S03]  /*7d50*/  FADD.FTZ R7, R0, R221 ;  /* 0x000000dd00077221 */ /* 0x00afc60000010000 */
        /* <DEDUP_REMOVED lines=118> */
.L_x_1527:
[----:B------:R-:W-:Y:S05]  /*84c0*/  @P2 BRA `(.L_x_1541) ;  /* 0x000018f000002947 */ /* 0x000fea0003800000 */
[----:B-1----:R-:W1:Y:S01]  /*84d0*/  S2R R9, SR_TID.X ;  /* 0x0000000000097919 */ /* 0x002e620000002100 */
[----:B------:R-:W-:Y:S01]  /*84e0*/  SHF.R.S32.HI R11, RZ, 0x1f, R204 ;  /* 0x0000001fff0b7819 */ /* 0x000fe200000114cc */
[----:B------:R-:W-:Y:S01]  /*84f0*/  IMAD.WIDE.U32 R14, R204, c[0x0][0x4d0], RZ ;  /* 0x00013400cc0e7a25 */ /* 0x000fe200078e00ff */
[----:B------:R-:W-:Y:S01]  /*8500*/  MOV R12, c[0x0][0x4e8] ;  /* 0x00013a00000c7a02 */ /* 0x000fe20000000f00 */
[----:B------:R-:W2:Y:S01]  /*8510*/  S2R R3, SR_CTAID.Y ;  /* 0x0000000000037919 */ /* 0x000ea20000002600 */
[----:B------:R-:W-:Y:S01]  /*8520*/  BSSY B0, `(.L_x_1542) ;  /* 0x00000f6000007945 */ /* 0x000fe20003800000 */
[----:B------:R-:W-:-:S02]  /*8530*/  IMAD R13, R11, c[0x0][0x4d0], RZ ;  /* 0x000134000b0d7a24 */ /* 0x000fc400078e02ff */
[----:B------:R-:W-:Y:S01]  /*8540*/  BAR.SYNC.DEFER_BLOCKING 0x1, 0x100 ;  /* 0x0044000000007b1d */ /* 0x000fe20000010000 */
[----:B------:R-:W-:Y:S01]  /*8550*/  IMAD.MOV R6, RZ, RZ, -R204 ;  /* 0x000000ffff067224 */ /* 0x000fe200078e0acc */
[----:B------:R-:W-:Y:S01]  /*8560*/  ISETP.NE.AND P1, PT, R12, 0x1, PT ;  /* 0x000000010c00780c */ /* 0x000fe20003f25270 */
[----:B------:R-:W-:Y:S02]  /*8570*/  IMAD R13, R204, c[0x0][0x4d4], R13 ;  /* 0x00013500cc0d7a24 */ /* 0x000fe400078e020d */
[----:B------:R-:W-:Y:S01]  /*8580*/  IMAD R11, R11, c[0x0][0x438], RZ ;  /* 0x00010e000b0b7a24 */ /* 0x000fe200078e02ff */
[----:B------:R-:W3:Y:S01]  /*8590*/  S2R R7, SR_CTAID.Z ;  /* 0x0000000000077919 */ /* 0x000ee20000002700 */
[----:B------:R-:W-:-:S03]  /*85a0*/  IMAD.IADD R15, R15, 0x1, R13 ;  /* 0x000000010f0f7824 */ /* 0x000fc600078e020d */
[----:B------:R-:W4:Y:S01]  /*85b0*/  S2R R0, SR_CTAID.X ;  /* 0x0000000000007919 */ /* 0x000f220000002500 */
[----:B-1----:R-:W-:-:S04]  /*85c0*/  SHF.R.S32.HI R8, RZ, 0x1f, R9 ;  /* 0x0000001fff087819 */ /* 0x002fc80000011409 */
[-C--:B------:R-:W-:Y:S01]  /*85d0*/  LEA.HI R4, R8, R9.reuse, RZ, 0x5 ;  /* 0x0000000908047211 */ /* 0x080fe200078f28ff */
[----:B--2---:R-:W-:Y:S01]  /*85e0*/  IMAD R6, R6, c[0x0][0x550], R3 ;  /* 0x0001540006067a24 */ /* 0x004fe200078e0203 */
[-C--:B------:R-:W-:Y:S02]  /*85f0*/  LEA.HI R8, R8, R9.reuse, RZ, 0x2 ;  /* 0x0000000908087211 */ /* 0x080fe400078f10ff */
[--C-:B------:R-:W-:Y:S02]  /*8600*/  SHF.R.S32.HI R13, RZ, 0x5, R4.reuse ;  /* 0x00000005ff0d7819 */ /* 0x100fe40000011404 */
[----:B------:R-:W-:Y:S02]  /*8610*/  SHF.R.S32.HI R10, RZ, 0x1f, R4 ;  /* 0x0000001fff0a7819 */ /* 0x000fe40000011404 */
[----:B------:R-:W-:Y:S02]  /*8620*/  LOP3.LUT R4, R4, 0xffffffe0, RZ, 0xc0, !PT ;  /* 0xffffffe004047812 */ /* 0x000fe400078ec0ff */
[----:B------:R-:W-:Y:S01]  /*8630*/  LOP3.LUT R8, R8, 0xfffffffc, RZ, 0xc0, !PT ;  /* 0xfffffffc08087812 */ /* 0x000fe200078ec0ff */
[----:B---3--:R-:W-:Y:S01]  /*8640*/  IMAD.WIDE.U32 R14, R7, c[0x0][0x4d8], R14 ;  /* 0x00013600070e7a25 */ /* 0x008fe200078e000e */
[----:B------:R-:W-:-:S02]  /*8650*/  IADD3 R4, -R4, R9, RZ ;  /* 0x0000000904047210 */ /* 0x000fc40007ffe1ff */
[----:B------:R-:W-:Y:S01]  /*8660*/  LEA.HI R10, R10, R13, RZ, 0x3 ;  /* 0x0000000d0a0a7211 */ /* 0x000fe200078f18ff */
[----:B------:R-:W-:Y:S01]  /*8670*/  IMAD.IADD R9, R9, 0x1, -R8 ;  /* 0x0000000109097824 */ /* 0x000fe200078e0a08 */
[----:B------:R-:W-:Y:S01]  /*8680*/  SHF.R.S32.HI R3, RZ, 0x1f, R4 ;  /* 0x0000001fff037819 */ /* 0x000fe20000011404 */
[----:B------:R-:W-:Y:S01]  /*8690*/  IMAD R8, R204, c[0x0][0x43c], R11 ;  /* 0x00010f00cc087a24 */ /* 0x000fe200078e020b */
[----:B------:R-:W-:Y:S01]  /*86a0*/  LOP3.LUT R10, R10, 0xffffff8, RZ, 0xc0, !PT ;  /* 0x0ffffff80a0a7812 */ /* 0x000fe200078ec0ff */
[----:B------:R-:W-:Y:S01]  /*86b0*/  IMAD.WIDE.U32 R204, R204, c[0x0][0x438], RZ ;  /* 0x00010e00cccc7a25 */ /* 0x000fe200078e00ff */
[----:B------:R-:W-:Y:S02]  /*86c0*/  LEA.HI R3, R3, R4, RZ, 0x2 ;  /* 0x0000000403037211 */ /* 0x000fe400078f10ff */
[----:B------:R-:W-:Y:S01]  /*86d0*/  LEA.HI R16, R9, R9, RZ, 0x1 ;  /* 0x0000000909107211 */ /* 0x000fe200078f08ff */
[----:B------:R-:W-:Y:S01]  /*86e0*/  IMAD.IADD R10, R13, 0x1, -R10 ;  /* 0x000000010d0a7824 */ /* 0x000fe200078e0a0a */
[----:B------:R-:W-:Y:S01]  /*86f0*/  SHF.R.S32.HI R13, RZ, 0x2, R3 ;  /* 0x00000002ff0d7819 */ /* 0x000fe20000011403 */
[----:B------:R-:W-:Y:S01]  /*8700*/  IMAD.IADD R205, R205, 0x1, R8 ;  /* 0x00000001cdcd7824 */ /* 0x000fe200078e0208 */
[----:B------:R-:W-:-:S02]  /*8710*/  LOP3.LUT R16, R16, 0x1ffffffe, RZ, 0xc0, !PT ;  /* 0x1ffffffe10107812 */ /* 0x000fc400078ec0ff */
[----:B------:R-:W-:Y:S01]  /*8720*/  SHF.R.S32.HI R11, RZ, 0x1f, R7 ;  /* 0x0000001fff0b7819 */ /* 0x000fe20000011407 */
[----:B------:R-:W-:Y:S01]  /*8730*/  IMAD R13, R10, 0x10, R13 ;  /* 0x000000100a0d7824 */ /* 0x000fe200078e020d */
[----:B------:R-:W-:Y:S01]  /*8740*/  IADD3 R16, R9, -R16, RZ ;  /* 0x8000001009107210 */ /* 0x000fe20007ffe0ff */
[----:B------:R-:W-:Y:S01]  /*8750*/  IMAD.WIDE.U32 R204, R7, c[0x0][0x440], R204 ;  /* 0x0001100007cc7a25 */ /* 0x000fe200078e00cc */
[----:B------:R-:W-:Y:S02]  /*8760*/  LOP3.LUT R3, R3, 0x7ffffffc, RZ, 0xc0, !PT ;  /* 0x7ffffffc03037812 */ /* 0x000fe400078ec0ff */
[----:B------:R-:W-:Y:S01]  /*8770*/  LEA R9, R16, R13, 0x3 ;  /* 0x0000000d10097211 */ /* 0x000fe200078e18ff */
[C---:B------:R-:W-:Y:S02]  /*8780*/  IMAD R8, R11.reuse, c[0x0][0x4d8], RZ ;  /* 0x000136000b087a24 */ /* 0x040fe400078e02ff */
[----:B------:R-:W-:Y:S02]  /*8790*/  IMAD R10, R11, c[0x0][0x440], RZ ;  /* 0x000110000b0a7a24 */ /* 0x000fe400078e02ff */
[----:B------:R-:W-:-:S02]  /*87a0*/  IMAD R8, R7, c[0x0][0x4dc], R8 ;  /* 0x0001370007087a24 */ /* 0x000fc400078e0208 */
[C---:B----4-:R-:W-:Y:S01]  /*87b0*/  IMAD R9, R0.reuse, 0x80, R9 ;  /* 0x0000008000097824 */ /* 0x050fe200078e0209 */
[----:B------:R-:W-:Y:S01]  /*87c0*/  LEA R0, R0, R13, 0x7 ;  /* 0x0000000d00007211 */ /* 0x000fe200078e38ff */
[----:B------:R-:W-:Y:S01]  /*87d0*/  IMAD R10, R7, c[0x0][0x444], R10 ;  /* 0x00011100070a7a24 */ /* 0x000fe200078e020a */
[----:B------:R-:W-:Y:S01]  /*87e0*/  IADD3 R15, R15, R8, RZ ;  /* 0x000000080f0f7210 */ /* 0x000fe20007ffe0ff */
[----:B------:R-:W-:Y:S01]  /*87f0*/  @P1 IMAD.HI.U32 R8, R9, c[0x0][0x4ec], RZ ;  /* 0x00013b0009081a27 */ /* 0x000fe200078e00ff */
[----:B------:R-:W-:-:S03]  /*8800*/  SHF.R.S32.HI R7, RZ, 0x1f, R6 ;  /* 0x0000001fff077819 */ /* 0x000fc60000011406 */
[----:B------:R-:W-:Y:S01]  /*8810*/  IMAD.IADD R205, R205, 0x1, R10 ;  /* 0x00000001cdcd7824 */ /* 0x000fe200078e020a */
[----:B------:R-:W-:Y:S01]  /*8820*/  MOV R10, R9 ;  /* 0x00000009000a7202 */ /* 0x000fe20000000f00 */
[C---:B------:R-:W-:Y:S01]  /*8830*/  IMAD R11, R7.reuse, c[0x0][0x4e0], RZ ;  /* 0x00013800070b7a24 */ /* 0x040fe200078e02ff */
[----:B------:R-:W-:Y:S01]  /*8840*/  @P1 SHF.R.U32.HI R10, RZ, c[0x0][0x4f0], R8 ;  /* 0x00013c00ff0a1a19 */ /* 0x000fe20000011608 */
[----:B------:R-:W-:Y:S02]  /*8850*/  IMAD R7, R7, c[0x0][0x448], RZ ;  /* 0x0001120007077a24 */ /* 0x000fe400078e02ff */
[C---:B------:R-:W-:Y:S02]  /*8860*/  IMAD R11, R6.reuse, c[0x0][0x4e4], R11 ;  /* 0x00013900060b7a24 */ /* 0x040fe400078e020b */
[----:B------:R-:W-:Y:S02]  /*8870*/  IMAD.MOV R8, RZ, RZ, -R10 ;  /* 0x000000ffff087224 */ /* 0x000fe400078e0a0a */
[----:B------:R-:W-:-:S02]  /*8880*/  IMAD R7, R6, c[0x0][0x44c], R7 ;  /* 0x0001130006077a24 */ /* 0x000fc400078e0207 */
[----:B------:R-:W-:-:S04]  /*8890*/  IMAD.WIDE.U32 R204, R6, c[0x0][0x448], R204 ;  /* 0x0001120006cc7a25 */ /* 0x000fc800078e00cc */
[----:B------:R-:W-:Y:S01]  /*88a0*/  IMAD.WIDE.U32 R16, R6, c[0x0][0x4e0], R14 ;  /* 0x0001380006107a25 */ /* 0x000fe200078e000e */
[----:B------:R-:W-:-:S03]  /*88b0*/  MOV R14, R9 ;  /* 0x00000009000e7202 */ /* 0x000fc60000000f00 */
[----:B------:R-:W-:-:S04]  /*88c0*/  @P1 IMAD.HI.U32 R6, R9, c[0x0][0x4ec], RZ ;  /* 0x00013b0009061a27 */ /* 0x000fc800078e00ff */
[----:B------:R-:W-:Y:S01]  /*88d0*/  IMAD R8, R8, c[0x0][0x4e8], R9 ;  /* 0x00013a0008087a24 */ /* 0x000fe200078e0209 */
[----:B------:R-:W-:Y:S01]  /*88e0*/  @P1 SHF.R.U32.HI R14, RZ, c[0x0][0x4f0], R6 ;  /* 0x00013c00ff0e1a19 */ /* 0x000fe20000011606 */
[----:B------:R-:W-:Y:S01]  /*88f0*/  IMAD.IADD R205, R205, 0x1, R7 ;  /* 0x00000001cdcd7824 */ /* 0x000fe200078e0207 */
[----:B------:R-:W-:Y:S01]  /*8900*/  SHF.R.S32.HI R7, RZ, 0x1f, R10 ;  /* 0x0000001fff077819 */ /* 0x000fe2000001140a */
[----:B------:R-:W-:Y:S01]  /*8910*/  IMAD R13, R12, c[0x0][0x388], RZ ;  /* 0x0000e2000c0d7a24 */ /* 0x000fe200078e02ff */
[----:B------:R-:W-:Y:S01]  /*8920*/  IADD3 R10, P0, R10, R16, RZ ;  /* 0x000000100a0a7210 */ /* 0x000fe20007f1e0ff */
[----:B------:R-:W-:Y:S01]  /*8930*/  IMAD.WIDE.U32 R204, R14, c[0x0][0x430], R204 ;  /* 0x00010c000ecc7a25 */ /* 0x000fe200078e00cc */
[----:B------:R-:W-:Y:S02]  /*8940*/  SHF.R.S32.HI R6, RZ, 0x1f, R8 ;  /* 0x0000001fff067819 */ /* 0x000fe40000011408 */
[----:B------:R-:W-:Y:S01]  /*8950*/  IADD3.X R11, R7, R17, R11, P0, !PT ;  /* 0x00000011070b7210 */ /* 0x000fe200007fe40b */
[----:B------:R-:W-:Y:S01]  /*8960*/  IMAD.IADD R3, R4, 0x1, -R3 ;  /* 0x0000000104037824 */ /* 0x000fe200078e0a03 */
[----:B------:R-:W-:Y:S01]  /*8970*/  IADD3 R16, -R14, RZ, RZ ;  /* 0x000000ff0e107210 */ /* 0x000fe20007ffe1ff */
[----:B------:R-:W-:Y:S01]  /*8980*/  IMAD R7, R6, c[0x0][0x4c8], RZ ;  /* 0x0001320006077a24 */ /* 0x000fe200078e02ff */
[----:B------:R-:W-:Y:S01]  /*8990*/  SHF.R.S32.HI R6, RZ, 0x1f, R14 ;  /* 0x0000001fff067819 */ /* 0x000fe2000001140e */
[----:B------:R-:W-:-:S04]  /*89a0*/  IMAD.WIDE.U32 R10, R8, c[0x0][0x4c8], R10 ;  /* 0x00013200080a7a25 */ /* 0x000fc800078e000a */
[----:B------:R-:W-:Y:S02]  /*89b0*/  IMAD R7, R8, c[0x0][0x4cc], R7 ;  /* 0x0001330008077a24 */ /* 0x000fe400078e0207 */
[----:B------:R-:W-:Y:S02]  /*89c0*/  IMAD R16, R16, c[0x0][0x4e8], R9 ;  /* 0x00013a0010107a24 */ /* 0x000fe400078e0209 */
[----:B------:R-:W-:Y:S01]  /*89d0*/  IMAD R9, R6, c[0x0][0x430], RZ ;  /* 0x00010c0006097a24 */ /* 0x000fe200078e02ff */
[----:B------:R-:W-:Y:S01]  /*89e0*/  LEA R6, P0, R10, c[0x0][0x4a8], 0x2 ;  /* 0x00012a000a067a11 */ /* 0x000fe200078010ff */
[----:B------:R-:W-:Y:S01]  /*89f0*/  IMAD.IADD R7, R11, 0x1, R7 ;  /* 0x000000010b077824 */ /* 0x000fe200078e0207 */
[----:B------:R-:W-:Y:S01]  /*8a00*/  SHF.R.S32.HI R8, RZ, 0x1f, R16 ;  /* 0x0000001fff087819 */ /* 0x000fe20000011410 */
[----:B------:R-:W-:Y:S02]  /*8a10*/  IMAD R9, R14, c[0x0][0x434], R9 ;  /* 0x00010d000e097a24 */ /* 0x000fe400078e0209 */
[----:B------:R-:W-:Y:S01]  /*8a20*/  SHFL.IDX PT, R14, R6, 0x1, 0x1c1f ;  /* 0x003c1f00060e7f89 */ /* 0x000fe200000e0000 */
[----:B------:R-:W-:Y:S01]  /*8a30*/  LEA.HI.X R7, R10, c[0x0][0x4ac], R7, 0x2, P0 ;  /* 0x00012b000a077a11 */ /* 0x000fe200000f1407 */
[----:B------:R-:W-:Y:S01]  /*8a40*/  IMAD.IADD R205, R205, 0x1, R9 ;  /* 0x00000001cdcd7824 */ /* 0x000fe200078e0209 */
[----:B------:R-:W-:Y:S01]  /*8a50*/  LOP3.LUT P0, RZ, R4, 0x3, RZ, 0xc0, !PT ;  /* 0x0000000304ff7812 */ /* 0x000fe2000780c0ff */
[----:B------:R-:W-:Y:S01]  /*8a60*/  SHFL.IDX PT, R10, R6, RZ, 0x1c1f ;  /* 0x001c1fff060a7589 */ /* 0x000fe200000e0000 */
[----:B------:R-:W-:Y:S01]  /*8a70*/  IMAD R9, R8, c[0x0][0x428], RZ ;  /* 0x00010a0008097a24 */ /* 0x000fe200078e02ff */
[----:B------:R-:W-:-:S02]  /*8a80*/  IADD3 R8, R0, 0x8, RZ ;  /* 0x0000000800087810 */ /* 0x000fc40007ffe0ff */
[----:B------:R-:W1:Y:S01]  /*8a90*/  SHFL.IDX PT, R11, R7, RZ, 0x1c1f ;  /* 0x001c1fff070b7589 */ /* 0x000e6200000e0000 */
[-C--:B------:R-:W-:Y:S01]  /*8aa0*/  ISETP.GE.OR P2, PT, R0, R13.reuse, P0 ;  /* 0x0000000d0000720c */ /* 0x080fe20000746670 */
[----:B------:R-:W-:Y:S01]  /*8ab0*/  IMAD R9, R16, c[0x0][0x42c], R9 ;  /* 0x00010b0010097a24 */ /* 0x000fe200078e0209 */
[----:B------:R-:W-:Y:S01]  /*8ac0*/  ISETP.GE.OR P0, PT, R8, R13, P0 ;  /* 0x0000000d0800720c */ /* 0x000fe20000706670 */
[----:B------:R-:W2:Y:S01]  /*8ad0*/  SHFL.IDX PT, R15, R7, 0x1, 0x1c1f ;  /* 0x003c1f00070f7f89 */ /* 0x000ea200000e0000 */
[----:B------:R-:W-:-:S05]  /*8ae0*/  IMAD.WIDE.U32 R16, R16, c[0x0][0x428], R204 ;  /* 0x00010a0010107a25 */ /* 0x000fca00078e00cc */
[----:B------:R-:W-:Y:S02]  /*8af0*/  IADD3 R12, R17, R9, RZ ;  /* 0x00000009110c7210 */ /* 0x000fe40007ffe0ff */
[----:B------:R-:W-:-:S04]  /*8b00*/  LEA R9, P1, R16, c[0x0][0x400], 0x2 ;  /* 0x0001000010097a11 */ /* 0x000fc800078210ff */
[----:B------:R-:W-:Y:S01]  /*8b10*/  LEA.HI.X R12, R16, c[0x0][0x404], R12, 0x2, P1 ;  /* 0x00010100100c7a11 */ /* 0x000fe200008f140c */
[----:B------:R3:W4:Y:S01]  /*8b20*/  SHFL.IDX PT, R6, R9, RZ, 0x1c1f ;  /* 0x001c1fff09067589 */ /* 0x00072200000e0000 */
[----:B------:R-:W-:-:S03]  /*8b30*/  ISETP.GE.AND P1, PT, R8, R13, PT ;  /* 0x0000000d0800720c */ /* 0x000fc60003f26270 */
[----:B------:R3:W3:Y:S01]  /*8b40*/  SHFL.IDX PT, R7, R12, RZ, 0x1c1f ;  /* 0x001c1fff0c077589 */ /* 0x0006e200000e0000 */
[----:B------:R-:W-:-:S03]  /*8b50*/  P2R R8, PR, RZ, 0x2 ;  /* 0x00000002ff087803 */ /* 0x000fc60000000000 */
[----:B-1----:R1:W-:Y:S04]  /*8b60*/  @!P2 ST.E [R10.64], R2 ;  /* 0x000000020a00a985 */ /* 0x0023e8000c101906 */
[----:B--2---:R1:W-:Y:S01]  /*8b70*/  @!P0 ST.E [R14.64], R5 ;  /* 0x000000050e008985 */ /* 0x0043e2000c101906 */
[----:B------:R-:W-:Y:S02]  /*8b80*/  ISETP.GE.AND P0, PT, R0, R13, PT ;  /* 0x0000000d0000720c */ /* 0x000fe40003f06270 */
[----:B------:R-:W-:-:S11]  /*8b90*/  SHF.L.U32 R13, R3, 0x1, RZ ;  /* 0x00000001030d7819 */ /* 0x000fd600000006ff */
[----:B------:R-:W-:Y:S05]  /*8ba0*/  @P0 BRA `(.L_x_1543) ;  /* 0x000008d000000947 */ /* 0x000fea0003800000 */
[C---:B-1--4-:R-:W-:Y:S02]  /*8bb0*/  IADD3 R5, R13.reuse, 0x8, RZ ;  /* 0x000000080d057810 */ /* 0x052fe40007ffe0ff */
[C---:B------:R-:W-:Y:S02]  /*8bc0*/  IADD3 R4, R13.reuse, 0x10, RZ ;  /* 0x000000100d047810 */ /* 0x040fe40007ffe0ff */
[----:B------:R-:W-:Y:S02]  /*8bd0*/  IADD3 R3, R13, 0x18, RZ ;  /* 0x000000180d037810 */ /* 0x000fe40007ffe0ff */
[----:B------:R-:W-:Y:S02]  /*8be0*/  ISETP.GE.AND P3, PT, R5, c[0x0][0x3c8], PT ;  /* 0x0000f20005007a0c */ /* 0x000fe40003f66270 */
[----:B------:R-:W-:Y:S02]  /*8bf0*/  IADD3 R2, R13, 0x20, RZ ;  /* 0x000000200d027810 */ /* 0x000fe40007ffe0ff */
[----:B------:R-:W-:-:S02]  /*8c00*/  ISETP.GE.AND P2, PT, R4, c[0x0][0x3c8], PT ;  /* 0x0000f20004007a0c */ /* 0x000fc40003f46270 */
[----:B------:R-:W-:Y:S02]  /*8c10*/  ISETP.GE.AND P4, PT, R13, c[0x0][0x3c8], PT ;  /* 0x0000f2000d007a0c */ /* 0x000fe40003f86270 */
[----:B------:R-:W-:Y:S02]  /*8c20*/  ISETP.GE.AND P1, PT, R3, c[0x0][0x3c8], PT ;  /* 0x0000f20003007a0c */ /* 0x000fe40003f26270 */
[----:B------:R-:W-:Y:S02]  /*8c30*/  ISETP.GE.AND P0, PT, R2, c[0x0][0x3c8], PT ;  /* 0x0000f20002007a0c */ /* 0x000fe40003f06270 */
[----:B------:R-:W-:Y:S02]  /*8c40*/  IADD3 R0, R13, 0x28, RZ ;  /* 0x000000280d007810 */ /* 0x000fe40007ffe0ff */
[----:B------:R-:W-:Y:S02]  /*8c50*/  @!P3 LEA.HI R5, R5, R5, RZ, 0x1 ;  /* 0x000000050505b211 */ /* 0x000fe400078f08ff */
[----:B------:R-:W-:-:S02]  /*8c60*/  ISETP.GE.AND P5, PT, R0, c[0x0][0x3c8], PT ;  /* 0x0000f20000007a0c */ /* 0x000fc40003fa6270 */
[----:B------:R-:W-:Y:S01]  /*8c70*/  @!P2 LEA.HI R4, R4, R4, RZ, 0x1 ;  /* 0x000000040404a211 */ /* 0x000fe200078f08ff */
[--C-:B---3--:R-:W-:Y:S01]  /*8c80*/  @!P4 IMAD.WIDE R10, R13, 0x4, R6.reuse ;  /* 0x000000040d0ac825 */ /* 0x108fe200078e0206 */
[----:B------:R-:W-:Y:S02]  /*8c90*/  @!P3 LOP3.LUT R5, R5, 0xfffffffe, RZ, 0xc0, !PT ;  /* 0xfffffffe0505b812 */ /* 0x000fe400078ec0ff */
[----:B------:R-:W-:Y:S02]  /*8ca0*/  @!P1 LEA.HI R3, R3, R3, RZ, 0x1 ;  /* 0x0000000303039211 */ /* 0x000fe400078f08ff */
[----:B------:R-:W-:Y:S01]  /*8cb0*/  @!P0 LEA.HI R2, R2, R2, RZ, 0x1 ;  /* 0x0000000202028211 */ /* 0x000fe200078f08ff */
[----:B------:R1:W-:Y:S01]  /*8cc0*/  @!P4 ST.E.64 [R10.64], R128 ;  /* 0x000000800a00c985 */ /* 0x0003e2000c101b06 */
[----:B------:R-:W-:Y:S01]  /*8cd0*/  @!P2 LOP3.LUT R15, R4, 0xfffffffe, RZ, 0xc0, !PT ;  /* 0xfffffffe040fa812 */ /* 0x000fe200078ec0ff */
[----:B------:R-:W-:Y:S01]  /*8ce0*/  @!P3 IMAD.WIDE R4, R5, 0x4, R6 ;  /* 0x000000040504b825 */ /* 0x000fe200078e0206 */
[----:B------:R-:W-:-:S02]  /*8cf0*/  IADD3 R14, R13, 0x30, RZ ;  /* 0x000000300d0e7810 */ /* 0x000fc40007ffe0ff */
[----:B------:R-:W-:Y:S02]  /*8d00*/  @!P1 LOP3.LUT R3, R3, 0xfffffffe, RZ, 0xc0, !PT ;  /* 0xfffffffe03039812 */ /* 0x000fe400078ec0ff */
[----:B------:R-:W-:Y:S01]  /*8d10*/  @!P0 LOP3.LUT R17, R2, 0xfffffffe, RZ, 0xc0, !PT ;  /* 0xfffffffe02118812 */ /* 0x000fe200078ec0ff */
[----:B------:R2:W-:Y:S01]  /*8d20*/  @!P3 ST.E.64 [R4.64], R124 ;  /* 0x0000007c0400b985 */ /* 0x0005e2000c101b06 */
[----:B------:R-:W-:Y:S01]  /*8d30*/  ISETP.GE.AND P4, PT, R14, c[0x0][0x3c8], PT ;  /* 0x0000f2000e007a0c */ /* 0x000fe20003f86270 */
[--C-:B------:R-:W-:Y:S01]  /*8d40*/  @!P1 IMAD.WIDE R2, R3, 0x4, R6.reuse ;  /* 0x0000000403029825 */ /* 0x100fe200078e0206 */
[----:B------:R-:W-:Y:S02]  /*8d50*/  @!P5 LEA.HI R0, R0, R0, RZ, 0x1 ;  /* 0x000000000000d211 */ /* 0x000fe400078f08ff */
[----:B------:R-:W-:Y:S01]  /*8d60*/  IADD3 R19, R13, 0x40, RZ ;  /* 0x000000400d137810 */ /* 0x000fe20007ffe0ff */
[----:B------:R-:W-:Y:S01]  /*8d70*/  @!P0 IMAD.WIDE R16, R17, 0x4, R6 ;  /* 0x0000000411108825 */ /* 0x000fe200078e0206 */
[----:B------:R-:W-:-:S02]  /*8d80*/  IADD3 R20, R13, 0x38, RZ ;  /* 0x000000380d147810 */ /* 0x000fc40007ffe0ff */
[----:B------:R-:W-:Y:S02]  /*8d90*/  IADD3 R18, R13, 0x48, RZ ;  /* 0x000000480d127810 */ /* 0x000fe40007ffe0ff */
[----:B------:R-:W-:-:S03]  /*8da0*/  ISETP.GE.AND P3, PT, R20, c[0x0][0x3c8], PT ;  /* 0x0000f20014007a0c */ /* 0x000fc60003f66270 */
[----:B------:R-:W-:Y:S01]  /*8db0*/  @!P4 LEA.HI R14, R14, R14, RZ, 0x1 ;  /* 0x0000000e0e0ec211 */ /* 0x000fe200078f08ff */
[----:B-1----:R-:W-:Y:S01]  /*8dc0*/  @!P2 IMAD.WIDE R10, R15, 0x4, R6 ;  /* 0x000000040f0aa825 */ /* 0x002fe200078e0206 */
[----:B------:R-:W-:-:S08]  /*8dd0*/  IADD3 R15, R13, 0x50, RZ ;  /* 0x000000500d0f7810 */ /* 0x000fd00007ffe0ff */
[----:B------:R-:W-:Y:S01]  /*8de0*/  @!P3 LEA.HI R20, R20, R20, RZ, 0x1 ;  /* 0x000000141414b211 */ /* 0x000fe200078f08ff */
[----:B------:R1:W-:Y:S01]  /*8df0*/  @!P2 ST.E.64 [R10.64], R120 ;  /* 0x000000780a00a985 */ /* 0x0003e2000c101b06 */
[----:B------:R-:W-:Y:S02]  /*8e00*/  ISETP.GE.AND P2, PT, R19, c[0x0][0x3c8], PT ;  /* 0x0000f20013007a0c */ /* 0x000fe40003f46270 */
[----:B--2---:R-:W-:Y:S01]  /*8e10*/  @!P5 LOP3.LUT R5, R0, 0xfffffffe, RZ, 0xc0, !PT ;  /* 0xfffffffe0005d812 */ /* 0x004fe200078ec0ff */
[----:B------:R2:W-:Y:S01]  /*8e20*/  @!P1 ST.E.64 [R2.64], R116 ;  /* 0x0000007402009985 */ /* 0x0005e2000c101b06 */
[----:B------:R-:W-:Y:S02]  /*8e30*/  ISETP.GE.AND P1, PT, R18, c[0x0][0x3c8], PT ;  /* 0x0000f20012007a0c */ /* 0x000fe40003f26270 */
[----:B------:R-:W-:Y:S01]  /*8e40*/  IADD3 R0, R13, 0x58, RZ ;  /* 0x000000580d007810 */ /* 0x000fe20007ffe0ff */
[----:B------:R3:W-:Y:S01]  /*8e50*/  @!P0 ST.E.64 [R16.64], R112 ;  /* 0x0000007010008985 */ /* 0x0007e2000c101b06 */
[----:B------:R-:W-:Y:S01]  /*8e60*/  ISETP.GE.AND P0, PT, R15, c[0x0][0x3c8], PT ;  /* 0x0000f2000f007a0c */ /* 0x000fe20003f06270 */
[----:B------:R-:W-:-:S04]  /*8e70*/  @!P5 IMAD.WIDE R4, R5, 0x4, R6 ;  /* 0x000000040504d825 */ /* 0x000fc800078e0206 */
[----:B------:R-:W-:Y:S01]  /*8e80*/  @!P2 LEA.HI R19, R19, R19, RZ, 0x1 ;  /* 0x000000131313a211 */ /* 0x000fe200078f08ff */
[----:B------:R4:W-:Y:S01]  /*8e90*/  @!P5 ST.E.64 [R4.64], R108 ;  /* 0x0000006c0400d985 */ /* 0x0009e2000c101b06 */
[----:B------:R-:W-:Y:S02]  /*8ea0*/  ISETP.GE.AND P5, PT, R0, c[0x0][0x3c8], PT ;  /* 0x0000f20000007a0c */ /* 0x000fe40003fa6270 */
[----:B------:R-:W-:Y:S02]  /*8eb0*/  @!P1 LEA.HI R18, R18, R18, RZ, 0x1 ;  /* 0x0000001212129211 */ /* 0x000fe400078f08ff */
[----:B------:R-:W-:Y:S02]  /*8ec0*/  @!P2 LOP3.LUT R19, R19, 0xfffffffe, RZ, 0xc0, !PT ;  /* 0xfffffffe1313a812 */ /* 0x000fe400078ec0ff */
[----:B------:R-:W-:-:S04]  /*8ed0*/  @!P0 LEA.HI R15, R15, R15, RZ, 0x1 ;  /* 0x0000000f0f0f8211 */ /* 0x000fc800078f08ff */
[----:B------:R-:W-:Y:S02]  /*8ee0*/  @!P0 LOP3.LUT R15, R15, 0xfffffffe, RZ, 0xc0, !PT ;  /* 0xfffffffe0f0f8812 */ /* 0x000fe400078ec0ff */
[----:B-1----:R-:W-:Y:S02]  /*8ef0*/  IADD3 R10, R13, 0x60, RZ ;  /* 0x000000600d0a7810 */ /* 0x002fe40007ffe0ff */
[----:B------:R-:W-:Y:S02]  /*8f00*/  @!P3 LOP3.LUT R11, R20, 0xfffffffe, RZ, 0xc0, !PT ;  /* 0xfffffffe140bb812 */ /* 0x000fe400078ec0ff */
[----:B--2---:R-:W-:Y:S01]  /*8f10*/  @!P4 LOP3.LUT R3, R14, 0xfffffffe, RZ, 0xc0, !PT ;  /* 0xfffffffe0e03c812 */ /* 0x004fe200078ec0ff */
[--C-:B------:R-:W-:Y:S01]  /*8f20*/  @!P0 IMAD.WIDE R14, R15, 0x4, R6.reuse ;  /* 0x000000040f0e8825 */ /* 0x100fe200078e0206 */
[----:B------:R-:W-:Y:S02]  /*8f30*/  ISETP.GE.AND P6, PT, R10, c[0x0][0x3c8], PT ;  /* 0x0000f2000a007a0c */ /* 0x000fe40003fc6270 */
[----:B---3--:R-:W-:Y:S01]  /*8f40*/  @!P1 LOP3.LUT R17, R18, 0xfffffffe, RZ, 0xc0, !PT ;  /* 0xfffffffe12119812 */ /* 0x008fe200078ec0ff */
[----:B------:R-:W-:Y:S01]  /*8f50*/  @!P4 IMAD.WIDE R2, R3, 0x4, R6 ;  /* 0x000000040302c825 */ /* 0x000fe200078e0206 */
[----:B------:R-:W-:-:S02]  /*8f60*/  @!P5 LEA.HI R0, R0, R0, RZ, 0x1 ;  /* 0x000000000000d211 */ /* 0x000fc400078f08ff */
[----:B------:R-:W-:Y:S01]  /*8f70*/  IADD3 R18, R13, 0x70, RZ ;  /* 0x000000700d127810 */ /* 0x000fe20007ffe0ff */
[--C-:B------:R-:W-:Y:S01]  /*8f80*/  @!P1 IMAD.WIDE R16, R17, 0x4, R6.reuse ;  /* 0x0000000411109825 */ /* 0x100fe200078e0206 */
[----:B------:R1:W-:Y:S01]  /*8f90*/  @!P4 ST.E.64 [R2.64], R104 ;  /* 0x000000680200c985 */ /* 0x0003e2000c101b06 */
[----:B------:R-:W-:Y:S02]  /*8fa0*/  @!P5 LOP3.LUT R21, R0, 0xfffffffe, RZ, 0xc0, !PT ;  /* 0xfffffffe0015d812 */ /* 0x000fe400078ec0ff */
[----:B----4-:R-:W-:Y:S01]  /*8fb0*/  @!P2 IMAD.WIDE R4, R19, 0x4, R6 ;  /* 0x000000041304a825 */ /* 0x010fe200078e0206 */
[C---:B------:R-:W-:Y:S02]  /*8fc0*/  IADD3 R19, R13.reuse, 0x68, RZ ;  /* 0x000000680d137810 */ /* 0x040fe40007ffe0ff */
[----:B------:R-:W-:Y:S02]  /*8fd0*/  IADD3 R20, R13, 0x80, RZ ;  /* 0x000000800d147810 */ /* 0x000fe40007ffe0ff */
[----:B------:R-:W-:-:S02]  /*8fe0*/  ISETP.GE.AND P4, PT, R19, c[0x0][0x3c8], PT ;  /* 0x0000f20013007a0c */ /* 0x000fc40003f86270 */
[----:B------:R-:W-:Y:S02]  /*8ff0*/  IADD3 R0, R13, 0x88, RZ ;  /* 0x000000880d007810 */ /* 0x000fe40007ffe0ff */
[----:B------:R-:W-:-:S09]  /*9000*/  @!P6 LEA.HI R10, R10, R10, RZ, 0x1 ;  /* 0x0000000a0a0ae211 */ /* 0x000fd200078f08ff */
[----:B------:R-:W-:-:S04]  /*9010*/  @!P4 LEA.HI R19, R19, R19, RZ, 0x1 ;  /* 0x000000131313c211 */ /* 0x000fc800078f08ff */
[----:B------:R-:W-:Y:S01]  /*9020*/  @!P4 LOP3.LUT R19, R19, 0xfffffffe, RZ, 0xc0, !PT ;  /* 0xfffffffe1313c812 */ /* 0x000fe200078ec0ff */
        /* <DEDUP_REMOVED lines=15> */
[----:B-1----:R-:W-:Y:S01]  /*9120*/  @!P6 LOP3.LUT R3, R10, 0xfffffffe, RZ, 0xc0, !PT ;  /* 0xfffffffe0a03e812 */ /* 0x002fe200078ec0ff */
[----:B------:R-:W-:-:S04]  /*9130*/  @!P2 IMAD.WIDE R10, R11, 0x4, R6 ;  /* 0x000000040b0aa825 */ /* 0x000fc800078e0206 */
[----:B--2---:R-:W-:-:S04]  /*9140*/  @!P5 IMAD.WIDE R4, R21, 0x4, R6 ;  /* 0x000000041504d825 */ /* 0x004fc800078e0206 */
[--C-:B------:R-:W-:Y:S01]  /*9150*/  @!P6 IMAD.WIDE R2, R3, 0x4, R6.reuse ;  /* 0x000000040302e825 */ /* 0x100fe200078e0206 */
[----:B------:R1:W-:Y:S01]  /*9160*/  @!P5 ST.E.64 [R4.64], R48 ;  /* 0x000000300400d985 */ /* 0x0003e2000c101b06 */
[----:B---3--:R-:W-:Y:S02]  /*9170*/  @!P3 LOP3.LUT R15, R18, 0xfffffffe, RZ, 0xc0, !PT ;  /* 0xfffffffe120fb812 */ /* 0x008fe400078ec0ff */
[--C-:B------:R-:W-:Y:S01]  /*9180*/  @!P4 IMAD.WIDE R16, R19, 0x4, R6.reuse ;  /* 0x000000041310c825 */ /* 0x100fe200078e0206 */
[----:B------:R2:W-:Y:S01]  /*9190*/  @!P6 ST.E.64 [R2.64], R52 ;  /* 0x000000340200e985 */ /* 0x0005e2000c101b06 */
[----:B------:R-:W-:Y:S02]  /*91a0*/  IADD3 R18, R13, 0x98, RZ ;  /* 0x000000980d127810 */ /* 0x000fe40007ffe0ff */
[----:B------:R-:W-:Y:S01]  /*91b0*/  @!P3 IMAD.WIDE R14, R15, 0x4, R6 ;  /* 0x000000040f0eb825 */ /* 0x000fe200078e0206 */
[----:B------:R3:W-:Y:S01]  /*91c0*/  @!P4 ST.E.64 [R16.64], R56 ;  /* 0x000000381000c985 */ /* 0x0007e2000c101b06 */
[----:B------:R-:W-:-:S02]  /*91d0*/  IADD3 R19, R13, 0xa8, RZ ;  /* 0x000000a80d137810 */ /* 0x000fc40007ffe0ff */
[----:B------:R-:W-:Y:S01]  /*91e0*/  ISETP.GE.AND P4, PT, R18, c[0x0][0x3c8], PT ;  /* 0x0000f20012007a0c */ /* 0x000fe20003f86270 */
[----:B------:R-:W-:Y:S04]  /*91f0*/  @!P3 ST.E.64 [R14.64], R60 ;  /* 0x0000003c0e00b985 */ /* 0x000fe8000c101b06 */
[----:B------:R4:W-:Y:S01]  /*9200*/  @!P2 ST.E.64 [R10.64], R64 ;  /* 0x000000400a00a985 */ /* 0x0009e2000c101b06 */
[----:B------:R-:W-:-:S07]  /*9210*/  ISETP.GE.AND P2, PT, R19, c[0x0][0x3c8], PT ;  /* 0x0000f20013007a0c */ /* 0x000fce0003f46270 */
[----:B------:R-:W-:Y:S02]  /*9220*/  @!P4 LEA.HI R18, R18, R18, RZ, 0x1 ;  /* 0x000000121212c211 */ /* 0x000fe400078f08ff */
[----:B-1----:R-:W-:Y:S02]  /*9230*/  @!P1 LOP3.LUT R5, R20, 0xfffffffe, RZ, 0xc0, !PT ;  /* 0xfffffffe14059812 */ /* 0x002fe400078ec0ff */
[----:B------:R-:W-:Y:S02]  /*9240*/  IADD3 R20, R13, 0xa0, RZ ;  /* 0x000000a00d147810 */ /* 0x000fe40007ffe0ff */
[----:B--2---:R-:W-:Y:S01]  /*9250*/  @!P0 LOP3.LUT R3, R0, 0xfffffffe, RZ, 0xc0, !PT ;  /* 0xfffffffe00038812 */ /* 0x004fe200078ec0ff */
[--C-:B------:R-:W-:Y:S01]  /*9260*/  @!P1 IMAD.WIDE R4, R5, 0x4, R6.reuse ;  /* 0x0000000405049825 */ /* 0x100fe200078e0206 */
[C---:B------:R-:W-:Y:S02]  /*9270*/  IADD3 R0, R13.reuse, 0x90, RZ ;  /* 0x000000900d007810 */ /* 0x040fe40007ffe0ff */
[----:B---3--:R-:W-:Y:S01]  /*9280*/  IADD3 R17, R13, 0xb0, RZ ;  /* 0x000000b00d117810 */ /* 0x008fe20007ffe0ff */
[----:B------:R-:W-:Y:S01]  /*9290*/  @!P0 IMAD.WIDE R2, R3, 0x4, R6 ;  /* 0x0000000403028825 */ /* 0x000fe200078e0206 */
[----:B------:R-:W-:Y:S01]  /*92a0*/  ISETP.GE.AND P5, PT, R0, c[0x0][0x3c8], PT ;  /* 0x0000f20000007a0c */ /* 0x000fe20003fa6270 */
[----:B------:R1:W-:Y:S01]  /*92b0*/  @!P1 ST.E.64 [R4.64], R68 ;  /* 0x0000004404009985 */ /* 0x0003e2000c101b06 */
[----:B------:R-:W-:-:S02]  /*92c0*/  IADD3 R16, R13, 0xb8, RZ ;  /* 0x000000b80d107810 */ /* 0x000fc40007ffe0ff */
[----:B------:R-:W-:Y:S01]  /*92d0*/  ISETP.GE.AND P3, PT, R20, c[0x0][0x3c8], PT ;  /* 0x0000f20014007a0c */ /* 0x000fe20003f66270 */
[----:B------:R2:W-:Y:S01]  /*92e0*/  @!P0 ST.E.64 [R2.64], R72 ;  /* 0x0000004802008985 */ /* 0x0005e2000c101b06 */
[----:B------:R-:W-:Y:S02]  /*92f0*/  ISETP.GE.AND P1, PT, R17, c[0x0][0x3c8], PT ;  /* 0x0000f20011007a0c */ /* 0x000fe40003f26270 */
[----:B------:R-:W-:Y:S02]  /*9300*/  ISETP.GE.AND P0, PT, R16, c[0x0][0x3c8], PT ;  /* 0x0000f20010007a0c */ /* 0x000fe40003f06270 */
[----:B------:R-:W-:-:S03]  /*9310*/  @!P2 LEA.HI R19, R19, R19, RZ, 0x1 ;  /* 0x000000131313a211 */ /* 0x000fc600078f08ff */
[----:B------:R-:W-:Y:S02]  /*9320*/  @!P5 LEA.HI R0, R0, R0, RZ, 0x1 ;  /* 0x000000000000d211 */ /* 0x000fe400078f08ff */
[----:B------:R-:W-:Y:S02]  /*9330*/  @!P2 LOP3.LUT R19, R19, 0xfffffffe, RZ, 0xc0, !PT ;  /* 0xfffffffe1313a812 */ /* 0x000fe400078ec0ff */
[----:B------:R-:W-:Y:S02]  /*9340*/  @!P3 LEA.HI R20, R20, R20, RZ, 0x1 ;  /* 0x000000141414b211 */ /* 0x000fe400078f08ff */
[----:B------:R-:W-:Y:S02]  /*9350*/  @!P1 LEA.HI R17, R17, R17, RZ, 0x1 ;  /* 0x0000001111119211 */ /* 0x000fe400078f08ff */
[----:B------:R-:W-:Y:S02]  /*9360*/  @!P0 LEA.HI R16, R16, R16, RZ, 0x1 ;  /* 0x0000001010108211 */ /* 0x000fe400078f08ff */
[----:B----4-:R-:W-:-:S02]  /*9370*/  @!P3 LOP3.LUT R11, R20, 0xfffffffe, RZ, 0xc0, !PT ;  /* 0xfffffffe140bb812 */ /* 0x010fc400078ec0ff */
[----:B------:R-:W-:Y:S02]  /*9380*/  @!P1 LOP3.LUT R17, R17, 0xfffffffe, RZ, 0xc0, !PT ;  /* 0xfffffffe11119812 */ /* 0x000fe400078ec0ff */
[----:B------:R-:W-:Y:S01]  /*9390*/  @!P0 LOP3.LUT R15, R16, 0xfffffffe, RZ, 0xc0, !PT ;  /* 0xfffffffe100f8812 */ /* 0x000fe200078ec0ff */
[----:B------:R-:W-:Y:S01]  /*93a0*/  @!P3 IMAD.WIDE R10, R11, 0x4, R6 ;  /* 0x000000040b0ab825 */ /* 0x000fe200078e0206 */
[----:B-1----:R-:W-:-:S03]  /*93b0*/  @!P4 LOP3.LUT R5, R18, 0xfffffffe, RZ, 0xc0, !PT ;  /* 0xfffffffe1205c812 */ /* 0x002fc600078ec0ff */
[----:B------:R-:W-:Y:S01]  /*93c0*/  @!P2 IMAD.WIDE R18, R19, 0x4, R6 ;  /* 0x000000041312a825 */ /* 0x000fe200078e0206 */
[----:B--2---:R-:W-:-:S03]  /*93d0*/  @!P5 LOP3.LUT R3, R0, 0xfffffffe, RZ, 0xc0, !PT ;  /* 0xfffffffe0003d812 */ /* 0x004fc600078ec0ff */
[----:B------:R-:W-:-:S04]  /*93e0*/  @!P4 IMAD.WIDE R4, R5, 0x4, R6 ;  /* 0x000000040504c825 */ /* 0x000fc800078e0206 */
[----:B------:R-:W-:-:S04]  /*93f0*/  @!P5 IMAD.WIDE R2, R3, 0x4, R6 ;  /* 0x000000040302d825 */ /* 0x000fc800078e0206 */
[--C-:B------:R-:W-:Y:S01]  /*9400*/  @!P1 IMAD.WIDE R16, R17, 0x4, R6.reuse ;  /* 0x0000000411109825 */ /* 0x100fe200078e0206 */
[----:B------:R1:W-:Y:S03]  /*9410*/  @!P5 ST.E.64 [R2.64], R76 ;  /* 0x0000004c0200d985 */ /* 0x0003e6000c101b06 */
[----:B------:R-:W-:Y:S01]  /*9420*/  @!P0 IMAD.WIDE R6, R15, 0x4, R6 ;  /* 0x000000040f068825 */ /* 0x000fe200078e0206 */
[----:B------:R1:W-:Y:S04]  /*9430*/  @!P4 ST.E.64 [R4.64], R80 ;  /* 0x000000500400c985 */ /* 0x0003e8000c101b06 */
[----:B------:R1:W-:Y:S04]  /*9440*/  @!P3 ST.E.64 [R10.64], R84 ;  /* 0x000000540a00b985 */ /* 0x0003e8000c101b06 */
[----:B------:R1:W-:Y:S04]  /*9450*/  @!P2 ST.E.64 [R18.64], R88 ;  /* 0x000000581200a985 */ /* 0x0003e8000c101b06 */
[----:B------:R1:W-:Y:S04]  /*9460*/  @!P1 ST.E.64 [R16.64], R92 ;  /* 0x0000005c10009985 */ /* 0x0003e8000c101b06 */
[----:B------:R1:W-:Y:S02]  /*9470*/  @!P0 ST.E.64 [R6.64], R96 ;  /* 0x0000006006008985 */ /* 0x0003e4000c101b06 */
.L_x_1543:
[----:B----4-:R-:W-:Y:S05]  /*9480*/  BSYNC B0 ;  /* 0x0000000000007941 */ /* 0x010fea0003800000 */
.L_x_1542:
[----:B------:R-:W-:Y:S01]  /*9490*/  ISETP.NE.AND P0, PT, R8, RZ, PT ;  /* 0x000000ff0800720c */ /* 0x000fe20003f05270 */
[----:B-1----:R1:W2:Y:S04]  /*94a0*/  SHFL.IDX PT, R5, R12, 0x1, 0x1c1f ;  /* 0x003c1f000c057f89 */ /* 0x0022a800000e0000 */
[----:B------:R1:W4:Y:S08]  /*94b0*/  SHFL.IDX PT, R4, R9, 0x1, 0x1c1f ;  /* 0x003c1f0009047f89 */ /* 0x00033000000e0000 */
        /* <DEDUP_REMOVED lines=8> */
[C---:B-1-3--:R-:W-:Y:S01]  /*9540*/  IADD3 R9, R13.reuse, 0x20, RZ ;  /* 0x000000200d097810 */ /* 0x04afe20007ffe0ff */
[C---:B--2-4-:R-:W-:Y:S01]  /*9550*/  @!P1 IMAD.WIDE R10, R13.reuse, 0x4, R4 ;  /* 0x000000040d0a9825 */ /* 0x054fe200078e0204 */
        /* <DEDUP_REMOVED lines=134> */
.L_x_1541:
[----:B------:R-:W2:Y:S02]  /*9dc0*/  S2R R7, SR_TID.X ;  /* 0x0000000000077919 */ /* 0x000ea40000002100 */
[----:B--2---:R-:W-:-:S13]  /*9dd0*/  ISETP.GT.AND P0, PT, R7, 0x7f, PT ;  /* 0x0000007f0700780c */ /* 0x004fda0003f04270 */
[----:B------:R-:W-:Y:S05]  /*9de0*/  @P0 EXIT ;  /* 0x000000000000094d */ /* 0x000fea0003800000 */
[----:B------:R-:W2:Y:S01]  /*9df0*/  S2R R4, SR_CTAID.X ;  /* 0x0000000000047919 */ /* 0x000ea20000002500 */
[----:B------:R-:W-:-:S05]  /*9e00*/  MOV R3, c[0x0][0x4e8] ;  /* 0x00013a0000037a02 */ /* 0x000fca0000000f00 */
[----:B------:R-:W-:Y:S01]  /*9e10*/  IMAD R5, R3, c[0x0][0x388], RZ ;  /* 0x0000e20003057a24 */ /* 0x000fe200078e02ff */
[----:B--2---:R-:W-:-:S04]  /*9e20*/  LEA R4, R4, R7, 0x7 ;  /* 0x0000000704047211 */ /* 0x004fc800078e38ff */
[----:B------:R-:W-:-:S13]  /*9e30*/  ISETP.GE.AND P0, PT, R4, R5, PT ;  /* 0x000000050400720c */ /* 0x000fda0003f06270 */
[----:B------:R-:W-:Y:S05]  /*9e40*/  @P0 EXIT ;  /* 0x000000000000094d */ /* 0x000fea0003800000 */
[----:B------:R-:W2:Y:S01]  /*9e50*/  S2R R2, SR_CTAID.Z ;  /* 0x0000000000027919 */ /* 0x000ea20000002700 */
[----:B------:R-:W-:Y:S01]  /*9e60*/  ISETP.NE.AND P0, PT, R3, 0x1, PT ;  /* 0x000000010300780c */ /* 0x000fe20003f05270 */
[C---:B-1----:R-:W-:Y:S01]  /*9e70*/  IMAD.WIDE.U32 R8, R204.reuse, c[0x0][0x4d0], RZ ;  /* 0x00013400cc087a25 */ /* 0x042fe200078e00ff */
[----:B------:R-:W-:Y:S01]  /*9e80*/  SHF.R.S32.HI R3, RZ, 0x1f, R204 ;  /* 0x0000001fff037819 */ /* 0x000fe200000114cc */
[----:B------:R-:W1:Y:S01]  /*9e90*/  S2R R0, SR_CTAID.Y ;  /* 0x0000000000007919 */ /* 0x000e620000002600 */
[----:B------:R-:W-:Y:S02]  /*9ea0*/  IADD3 R5, -R204, RZ, RZ ;  /* 0x000000ffcc057210 */ /* 0x000fe40007ffe1ff */
[----:B------:R-:W-:Y:S01]  /*9eb0*/  MOV R10, R4 ;  /* 0x00000004000a7202 */ /* 0x000fe20000000f00 */
[----:B------:R-:W-:-:S04]  /*9ec0*/  IMAD R3, R3, c[0x0][0x4d0], RZ ;  /* 0x0001340003037a24 */ /* 0x000fc800078e02ff */
[----:B------:R-:W-:Y:S02]  /*9ed0*/  IMAD R3, R204, c[0x0][0x4d4], R3 ;  /* 0x00013500cc037a24 */ /* 0x000fe400078e0203 */
[----:B------:R-:W-:-:S03]  /*9ee0*/  @P0 IMAD.HI.U32 R7, R4, c[0x0][0x4ec], RZ ;  /* 0x00013b0004070a27 */ /* 0x000fc600078e00ff */
[----:B------:R-:W-:Y:S02]  /*9ef0*/  IADD3 R9, R9, R3, RZ ;  /* 0x0000000309097210 */ /* 0x000fe40007ffe0ff */
[----:B------:R-:W-:Y:S02]  /*9f00*/  @P0 SHF.R.U32.HI R10, RZ, c[0x0][0x4f0], R7 ;  /* 0x00013c00ff0a0a19 */ /* 0x000fe40000011607 */
[----:B--2---:R-:W-:Y:S01]  /*9f10*/  SHF.R.S32.HI R6, RZ, 0x1f, R2 ;  /* 0x0000001fff067819 */ /* 0x004fe20000011402 */
[----:B------:R-:W-:-:S04]  /*9f20*/  IMAD.WIDE.U32 R8, R2, c[0x0][0x4d8], R8 ;  /* 0x0001360002087a25 */ /* 0x000fc800078e0008 */
[----:B------:R-:W-:Y:S02]  /*9f30*/  IMAD R3, R6, c[0x0][0x4d8], RZ ;  /* 0x0001360006037a24 */ /* 0x000fe400078e02ff */
[----:B-1----:R-:W-:Y:S01]  /*9f40*/  IMAD R0, R5, c[0x0][0x550], R0 ;  /* 0x0001540005007a24 */ /* 0x002fe200078e0200 */
[----:B------:R-:W-:Y:S01]  /*9f50*/  IADD3 R5, -R10, RZ, RZ ;  /* 0x000000ff0a057210 */ /* 0x000fe20007ffe1ff */
[----:B------:R-:W-:-:S03]  /*9f60*/  IMAD R3, R2, c[0x0][0x4dc], R3 ;  /* 0x0001370002037a24 */ /* 0x000fc600078e0203 */
[----:B------:R-:W-:Y:S01]  /*9f70*/  SHF.R.S32.HI R2, RZ, 0x1f, R0 ;  /* 0x0000001fff027819 */ /* 0x000fe20000011400 */
[----:B------:R-:W-:Y:S01]  /*9f80*/  IMAD R5, R5, c[0x0][0x4e8], R4 ;  /* 0x00013a0005057a24 */ /* 0x000fe200078e0204 */
[----:B------:R-:W-:-:S03]  /*9f90*/  IADD3 R9, R3, R9, RZ ;  /* 0x0000000903097210 */ /* 0x000fc60007ffe0ff */
[----:B------:R-:W-:Y:S01]  /*9fa0*/  IMAD R3, R2, c[0x0][0x4e0], RZ ;  /* 0x0001380002037a24 */ /* 0x000fe200078e02ff */
[----:B------:R-:W-:Y:S01]  /*9fb0*/  SHF.R.S32.HI R2, RZ, 0x1f, R5 ;  /* 0x0000001fff027819 */ /* 0x000fe20000011405 */
[----:B------:R-:W-:-:S04]  /*9fc0*/  IMAD.WIDE.U32 R8, R0, c[0x0][0x4e0], R8 ;  /* 0x0001380000087a25 */ /* 0x000fc800078e0008 */
[----:B------:R-:W-:Y:S01]  /*9fd0*/  IMAD R3, R0, c[0x0][0x4e4], R3 ;  /* 0x0001390000037a24 */ /* 0x000fe200078e0203 */
[----:B------:R-:W-:Y:S01]  /*9fe0*/  SHF.R.S32.HI R0, RZ, 0x1f, R10 ;  /* 0x0000001fff007819 */ /* 0x000fe2000001140a */
[----:B------:R-:W-:Y:S01]  /*9ff0*/  IMAD R2, R2, c[0x0][0x4c8], RZ ;  /* 0x0001320002027a24 */ /* 0x000fe200078e02ff */
[----:B------:R-:W-:-:S03]  /*a000*/  IADD3 R10, P0, R10, R8, RZ ;  /* 0x000000080a0a7210 */ /* 0x000fc60007f1e0ff */
[----:B------:R-:W-:Y:S01]  /*a010*/  IMAD R2, R5, c[0x0][0x4cc], R2 ;  /* 0x0001330005027a24 */ /* 0x000fe200078e0202 */
[----:B------:R-:W-:-:S05]  /*a020*/  IADD3.X R11, R0, R9, R3, P0, !PT ;  /* 0x00000009000b7210 */ /* 0x000fca00007fe403 */
[----:B------:R-:W-:Y:S01]  /*a030*/  IMAD.WIDE.U32 R10, R5, c[0x0][0x4c8], R10 ;  /* 0x00013200050a7a25 */ /* 0x000fe200078e000a */
[----:B------:R-:W-:-:S04]  /*a040*/  MOV R5, 0xff800000 ;  /* 0xff80000000057802 */ /* 0x000fc80000000f00 */
[----:B------:R-:W-:Y:S02]  /*a050*/  IADD3 R3, R11, R2, RZ ;  /* 0x000000020b037210 */ /* 0x000fe40007ffe0ff */
[----:B------:R-:W-:-:S04]  /*a060*/  LEA R2, P0, R10, c[0x0][0x4a8], 0x2 ;  /* 0x00012a000a027a11 */ /* 0x000fc800078010ff */
[----:B------:R-:W-:-:S05]  /*a070*/  LEA.HI.X R3, R10, c[0x0][0x4ac], R3, 0x2, P0 ;  /* 0x00012b000a037a11 */ /* 0x000fca00000f1403 */
[----:B------:R-:W-:Y:S01]  /*a080*/  STG.E [R2.64], R5 ;  /* 0x0000000502007986 */ /* 0x000fe2000c101906 */
[----:B------:R-:W-:Y:S05]  /*a090*/  EXIT ;  /* 0x000000000000794d */ /* 0x000fea0003800000 */
.L_x_1544:
        /* <DEDUP_REMOVED lines=14> */
.L_x_3141:


//--------------------- .text._ZN7cutlass13device_kernelIN5flash19enable_sm80_to_sm89INS1_16FlashAttnFwdSm80INS1_25CollectiveMainloopFwdSm80ILi8ELi2ELb0EN4cute5tupleIJNS5_1CILi128EEENS7_ILi64EEENS7_ILi192EEEEEELi192ENS_10bfloat16_tEfNS_4arch4Sm80ELb0ELb0ELb1ELb1ELb1ELb0ELb1ELb1EEENS1_21CollectiveEpilogueFwdINS6_IJS8_SA_S9_EEENS6_IJNS7_ILi1EEESI_SI_EEESC_SE_Li256ELb1ELb1ELb1ELb0EEENS1_36VarlenDynamicPersistentTileSchedulerILi128ELi64ELi256ELi256ELb1ELb1ELb0ELb0ELb1ELb1EEEEEEEEEvNT_6ParamsE --------------------------
	.section	.text._ZN7cutlass13device_kernelIN5flash19enable_sm80_to_sm89INS1_16FlashAttnFwdSm80INS1_25CollectiveMainloopFwdSm80ILi8ELi2ELb0EN4cute5tupleIJNS5_1CILi128EEENS7_ILi64EEENS7_ILi192EEEEEELi192ENS_10bfloat16_tEfNS_4arch4Sm80ELb0ELb0ELb1ELb1ELb1ELb0ELb1ELb1EEENS1_21CollectiveEpilogueFwdINS6_IJS8_SA_S9_EEENS6_IJNS7_ILi1EEESI_SI_EEESC_SE_Li256ELb1ELb1ELb1ELb0EEENS1_36VarlenDynamicPersistentTileSchedulerILi128ELi64ELi256ELi256ELb1ELb1ELb0ELb0ELb1ELb1EEEEEEEEEvNT_6ParamsE,"ax",@progbits
	.sectioninfo	@"SHI_REGISTERS=255"
	.align	128
.text._ZN7cutlass13device_kernelIN5flash19enable_sm80_to_sm89INS1_16FlashAttnFwdSm80INS1_25CollectiveMainloopFwdSm80ILi8ELi2ELb0EN4cute5tupleIJNS5_1CILi128EEENS7_ILi64EEENS7_ILi192EEEEEELi192ENS_10bfloat16_tEfNS_4arch4Sm80ELb0ELb0ELb1ELb1ELb1ELb0ELb1ELb1EEENS1_21CollectiveEpilogueFwdINS6_IJS8_SA_S9_EEENS6_IJNS7_ILi1EEESI_SI_EEESC_SE_Li256ELb1ELb1ELb1ELb0EEENS1_36VarlenDynamicPersistentTileSchedulerILi128ELi64ELi256ELi256ELb1ELb1ELb0ELb0ELb1ELb1EEEEEEEEEvNT_6ParamsE:
        .type           _ZN7cutlass13device_kernelIN5flash19enable_sm80_to_sm89INS1_16FlashAttnFwdSm80INS1_25CollectiveMainloopFwdSm80ILi8ELi2ELb0EN4cute5tupleIJNS5_1CILi128EEENS7_ILi64EEENS7_ILi192EEEEEELi192ENS_10bfloat16_tEfNS_4arch4Sm80ELb0ELb0ELb1ELb1ELb1ELb0ELb1ELb1EEENS1_21CollectiveEpilogueFwdINS6_IJS8_SA_S9_EEENS6_IJNS7_ILi1EEESI_SI_EEESC_SE_Li256ELb1ELb1ELb1ELb0EEENS1_36VarlenDynamicPersistentTileSchedulerILi128ELi64ELi256ELi256ELb1ELb1ELb0ELb0ELb1ELb1EEEEEEEEEvNT_6ParamsE,@function
        .size           _ZN7cutlass13device_kernelIN5flash19enable_sm80_to_sm89INS1_16FlashAttnFwdSm80INS1_25CollectiveMainloopFwdSm80ILi8ELi2ELb0EN4cute5tupleIJNS5_1CILi128EEENS7_ILi64EEENS7_ILi192EEEEEELi192ENS_10bfloat16_tEfNS_4arch4Sm80ELb0ELb0ELb1ELb1ELb1ELb0ELb1ELb1EEENS1_21CollectiveEpilogueFwdINS6_IJS8_SA_S9_EEENS6_IJNS7_ILi1EEESI_SI_EEESC_SE_Li256ELb1ELb1ELb1ELb0EEENS1_36VarlenDynamicPersistentTileSchedulerILi128ELi64ELi256ELi256ELb1ELb1ELb0ELb0ELb1ELb1EEEEEEEEEvNT_6ParamsE,(.L_x_3142 - _ZN7cutlass13device_kernelIN5flash19enable_sm80_to_sm89INS1_16FlashAttnFwdSm80INS1_25CollectiveMainloopFwdSm80ILi8ELi2ELb0EN4cute5tupleIJNS5_1CILi128EEENS7_ILi64EEENS7_ILi192EEEEEELi192ENS_10bfloat16_tEfNS_4arch4Sm80ELb0ELb0ELb1ELb1ELb1ELb0ELb1ELb1EEENS1_21CollectiveEpilogueFwdINS6_IJS8_SA_S9_EEENS6_IJNS7_ILi1EEESI_SI_EEESC_SE_Li256ELb1ELb1ELb1ELb0EEENS1_36VarlenDynamicPersistentTileSchedulerILi128ELi64ELi256ELi256ELb1ELb1ELb0ELb0ELb1ELb1EEEEEEEEEvNT_6ParamsE)
        .other          _ZN7cutlass13device_kernelIN5flash19enable_sm80_to_sm89INS1_16FlashAttnFwdSm80INS1_25CollectiveMainloopFwdSm80ILi8ELi2ELb0EN4cute5tupleIJNS5_1CILi128EEENS7_ILi64EEENS7_ILi192EEEEEELi192ENS_10bfloat16_tEfNS_4arch4Sm80ELb0ELb0ELb1ELb1ELb1ELb0ELb1ELb1EEENS1_21CollectiveEpilogueFwdINS6_IJS8_SA_S9_EEENS6_IJNS7_ILi1EEESI_SI_EEESC_SE_Li256ELb1ELb1ELb1ELb0EEENS1_36VarlenDynamicPersistentTileSchedulerILi128ELi64ELi256ELi256ELb1ELb1ELb0ELb0ELb1ELb1EEEEEEEEEvNT_6ParamsE,@"STO_CUDA_ENTRY STV_DEFAULT"
_ZN7cutlass13device_kernelIN5flash19enable_sm80_to_sm89INS1_16FlashAttnFwdSm80INS1_25CollectiveMainloopFwdSm80ILi8ELi2ELb0EN4cute5tupleIJNS5_1CILi128EEENS7_ILi64EEENS7_ILi192EEEEEELi192ENS_10bfloat16_tEfNS_4arch4Sm80ELb0ELb0ELb1ELb1ELb1ELb0ELb1ELb1EEENS1_21CollectiveEpilogueFwdINS6_IJS8_SA_S9_EEENS6_IJNS7_ILi1EEESI_SI_EEESC_SE_Li256ELb1ELb1ELb1ELb0EEENS1_36VarlenDynamicPersistentTileSchedulerILi128ELi64ELi256ELi256ELb1ELb1ELb0ELb0ELb1ELb1EEEEEEEEEvNT_6ParamsE:
        /* <DEDUP_REMOVED lines=52> */
.L_x_1550:
        /* <DEDUP_REMOVED lines=17> */
.L_x_1659:
        /* <DEDUP_REMOVED lines=16> */
.L_x_1660:
[----:B---3--:R-:W-:-:S05]  /*0550*/  IMAD R0, R0, c[0x0][0x538], RZ ;  /* 0x00014e0000007a24 */ /* 0x008fca00078e02ff */
[----:B------:R-:W-:-:S04]  /*0560*/  IADD3 R6, R0, R6, RZ ;  /* 0x0000000600067210 */ /* 0x000fc80007ffe0ff */
[----:B------:R-:W-:-:S13]  /*0570*/  ISETP.GT.AND P0, PT, R6, UR4, PT ;  /* 0x0000000406007c0c */ /* 0x000fda000bf04270 */
[----:B-12---:R-:W-:Y:S05]  /*0580*/  @!P0 BRA `(.L_x_1550) ;  /* 0xfffffdb000008947 */ /* 0x006fea000383ffff */
.L_x_1546:
[----:B--2---:R-:W-:-:S05]  /*0590*/  IADD3 R200, -R0, R6, RZ ;  /* 0x0000000600c87210 */ /* 0x004fca0007ffe1ff */
[----:B------:R-:W-:-:S05]  /*05a0*/  IMAD R0, R4, c[0x0][0x538], R200 ;  /* 0x00014e0004007a24 */ /* 0x000fca00078e02c8 */
[----:B------:R-:W-:Y:S01]  /*05b0*/  ISETP.GT.AND P0, PT, R0, UR4, PT ;  /* 0x0000000400007c0c */ /* 0x000fe2000bf04270 */
[----:B------:R-:W-:-:S12]  /*05c0*/  BRA.DIV ~URZ, `(.L_x_1551) ;  /* 0x0000d9127f007947 */ /* 0x000fd8000b800000 */
[----:B------:R-:W-:-:S04]  /*05d0*/  VOTE.ANY R0, PT, !P0 ;  /* 0x0000000000007806 */ /* 0x000fc800040e0100 */
.L_x_1661:
[----:B------:R1:W2:Y:S01]  /*05e0*/  POPC R203, R0 ;  /* 0x0000000000cb7309 */ /* 0x0002a20000000000 */
[----:B------:R-:W-:Y:S05]  /*05f0*/  BRA.DIV ~URZ, `(.L_x_1552) ;  /* 0x0000d9227f007947 */ /* 0x000fea000b800000 */
[----:B--2---:R2:W3:Y:S01]  /*0600*/  SHFL.IDX PT, R11, R8, R203, 0x1f ;  /* 0x00001fcb080b7589 */ /* 0x0044e200000e0000 */
[----:B------:R-:W-:-:S03]  /*0610*/  MOV R5, RZ ;  /* 0x000000ff00057202 */ /* 0x000fc60000000f00 */
[----:B------:R2:W4:Y:S04]  /*0620*/  SHFL.IDX PT, R10, R7, R203, 0x1f ;  /* 0x00001fcb070a7589 */ /* 0x00052800000e0000 */
.L_x_1662:
[----:B------:R-:W-:Y:S01]  /*0630*/  ISETP.NE.AND P0, PT, R0, RZ, PT ;  /* 0x000000ff0000720c */ /* 0x000fe20003f05270 */
[----:B------:R-:W-:-:S12]  /*0640*/  BSSY B0, `(.L_x_1553) ;  /* 0x0000005000007945 */ /* 0x000fd80003800000 */
[----:B------:R-:W-:Y:S05]  /*0650*/  @!P0 BRA `(.L_x_1554) ;  /* 0x0000003000008947 */ /* 0x000fea0003800000 */
[----:B------:R-:W-:Y:S01]  /*0660*/  IADD3 R30, R203, -0x1, RZ ;  /* 0xffffffffcb1e7810 */ /* 0x000fe20007ffe0ff */
[----:B------:R-:W-:Y:S05]  /*0670*/  BRA.DIV ~URZ, `(.L_x_1555) ;  /* 0x0000d9827f007947 */ /* 0x000fea000b800000 */
[----:B------:R1:W2:Y:S02]  /*0680*/  SHFL.IDX PT, R5, R4, R30, 0x1f ;  /* 0x00001f1e04057589 */ /* 0x0002a400000e0000 */
.L_x_1554:
[----:B------:R-:W-:Y:S05]  /*0690*/  BSYNC B0 ;  /* 0x0000000000007941 */ /* 0x000fea0003800000 */
.L_x_1553:
[-C--:B-1-3--:R-:W-:Y:S01]  /*06a0*/  IABS R4, R11.reuse ;  /* 0x0000000b00047213 */ /* 0x08afe20000000000 */
[----:B--2---:R-:W-:Y:S01]  /*06b0*/  IMAD R200, R5, c[0x0][0x538], R200 ;  /* 0x00014e0005c87a24 */ /* 0x004fe200078e02c8 */
[----:B----4-:R-:W-:Y:S01]  /*06c0*/  IABS R0, R10 ;  /* 0x0000000a00007213 */ /* 0x010fe20000000000 */
[----:B------:R-:W-:Y:S01]  /*06d0*/  IMAD.IADD R203, R203, 0x1, R9 ;  /* 0x00000001cbcb7824 */ /* 0x000fe200078e0209 */
[----:B------:R-:W1:Y:S02]  /*06e0*/  I2F.RP R2, R4 ;  /* 0x0000000400027306 */ /* 0x000e640000209400 */
[----:B------:R-:W-:Y:S01]  /*06f0*/  IADD3 R201, -R200, UR4, RZ ;  /* 0x00000004c8c97c10 */ /* 0x000fe2000fffe1ff */
[----:B------:R-:W-:Y:S01]  /*0700*/  IMAD.MOV.U32 R6, RZ, RZ, R0 ;  /* 0x000000ffff067224 */ /* 0x000fe200078e0000 */
[----:B------:R-:W-:Y:S02]  /*0710*/  IABS R0, R11 ;  /* 0x0000000b00007213 */ /* 0x000fe40000000000 */
[----:B------:R-:W-:-:S02]  /*0720*/  IABS R7, R201 ;  /* 0x000000c900077213 */ /* 0x000fc40000000000 */
[----:B------:R-:W-:Y:S08]  /*0730*/  I2F.RP R8, R6 ;  /* 0x0000000600087306 */ /* 0x000ff00000209400 */
[----:B-1----:R-:W1:Y:S02]  /*0740*/  MUFU.RCP R2, R2 ;  /* 0x0000000200027308 */ /* 0x002e640000001000 */
[----:B-1----:R-:W-:-:S06]  /*0750*/  IADD3 R2, R2, 0xffffffe, RZ ;  /* 0x0ffffffe02027810 */ /* 0x002fcc0007ffe0ff */
[----:B------:R-:W1:Y:S02]  /*0760*/  F2I.FTZ.U32.TRUNC.NTZ R3, R2 ;  /* 0x0000000200037305 */ /* 0x000e64000021f000 */
[----:B-1----:R-:W-:-:S04]  /*0770*/  IMAD.MOV R2, RZ, RZ, -R3 ;  /* 0x000000ffff027224 */ /* 0x002fc800078e0a03 */
[----:B------:R-:W-:Y:S02]  /*0780*/  IMAD R5, R2, R4, RZ ;  /* 0x0000000402057224 */ /* 0x000fe400078e02ff */
[----:B------:R-:W-:-:S04]  /*0790*/  IMAD.MOV.U32 R2, RZ, RZ, RZ ;  /* 0x000000ffff027224 */ /* 0x000fc800078e00ff */
[----:B------:R-:W-:-:S04]  /*07a0*/  IMAD.HI.U32 R5, R3, R5, R2 ;  /* 0x0000000503057227 */ /* 0x000fc800078e0002 */
[----:B------:R-:W-:Y:S01]  /*07b0*/  IMAD.MOV R2, RZ, RZ, -R0 ;  /* 0x000000ffff027224 */ /* 0x000fe200078e0a00 */
[----:B------:R-:W-:-:S03]  /*07c0*/  MOV R0, R7 ;  /* 0x0000000700007202 */ /* 0x000fc60000000f00 */
[----:B------:R-:W-:Y:S02]  /*07d0*/  IMAD.MOV.U32 R3, RZ, RZ, R2 ;  /* 0x000000ffff037224 */ /* 0x000fe400078e0002 */
        /* <DEDUP_REMOVED lines=45> */
.L_x_1547:
[----:B--2---:R-:W-:Y:S01]  /*0ab0*/  IMAD.MOV.U32 R201, RZ, RZ, RZ ;  /* 0x000000ffffc97224 */ /* 0x004fe200078e00ff */
[----:B------:R-:W-:Y:S01]  /*0ac0*/  MOV R202, RZ ;  /* 0x000000ff00ca7202 */ /* 0x000fe20000000f00 */
[----:B------:R-:W-:Y:S01]  /*0ad0*/  IMAD.U32 R200, RZ, RZ, UR4 ;  /* 0x00000004ffc87e24 */ /* 0x000fe2000f8e00ff */
[----:B------:R-:W-:Y:S02]  /*0ae0*/  MOV R203, c[0x0][0x53c] ;  /* 0x00014f0000cb7a02 */ /* 0x000fe40000000f00 */
.L_x_1556:
[----:B------:R-:W-:Y:S01]  /*0af0*/  ISETP.NE.AND P0, PT, R12, RZ, PT ;  /* 0x000000ff0c00720c */ /* 0x000fe20003f05270 */
[----:B------:R-:W-:-:S12]  /*0b00*/  WARPSYNC 0xffffffff ;  /* 0xffffffff00007948 */ /* 0x000fd80003800000 */
[----:B------:R1:W-:Y:S04]  /*0b10*/  @!P0 STS.128 [0x24100], R200 ;  /* 0x024100c8ff008388 */ /* 0x0003e80000000c00 */
[----:B------:R-:W-:Y:S06]  /*0b20*/  BAR.ARV 0x5, 0x100 ;  /* 0x0144000000007b1d */ /* 0x000fec0000002000 */
.L_x_1545:
[----:B-12---:R-:W-:-:S13]  /*0b30*/  ISETP.GE.AND P0, PT, R203, c[0x0][0x53c], PT ;  /* 0x00014f00cb007a0c */ /* 0x006fda0003f06270 */
[----:B------:R-:W-:Y:S05]  /*0b40*/  @P0 EXIT ;  /* 0x000000000000094d */ /* 0x000fea0003800000 */
[----:B------:R-:W-:Y:S01]  /*0b50*/  SHF.R.S32.HI R9, RZ, 0x1f, R172 ;  /* 0x0000001fff097819 */ /* 0x000fe200000114ac */
[----:B------:R-:W-:Y:S02]  /*0b60*/  ULDC UR5, c[0x0][0x2ac] ;  /* 0x0000ab0000057ab9 */ /* 0x000fe40000000800 */
[----:B------:R-:W-:Y:S01]  /*0b70*/  ULDC UR4, c[0x0][0x1d0] ;  /* 0x0000740000047ab9 */ /* 0x000fe20000000800 */
[CC--:B------:R-:W-:Y:S01]  /*0b80*/  LEA.HI R2, R9.reuse, R172.reuse, RZ, 0x4 ;  /* 0x000000ac09027211 */ /* 0x0c0fe200078f20ff */
[----:B------:R-:W-:Y:S01]  /*0b90*/  UIMAD UR5, UR5, UR4, URZ ;  /* 0x00000004050572a4 */ /* 0x000fe2000f8e023f */
[----:B------:R-:W-:Y:S02]  /*0ba0*/  LEA.HI R13, R9, R172, RZ, 0x2 ;  /* 0x000000ac090d7211 */ /* 0x000fe400078f10ff */
[----:B------:R-:W-:Y:S02]  /*0bb0*/  SHF.R.S32.HI R3, RZ, 0x4, R2 ;  /* 0x00000004ff037819 */ /* 0x000fe40000011402 */
[----:B------:R-:W-:-:S02]  /*0bc0*/  SHF.R.S32.HI R7, RZ, 0x2, R13 ;  /* 0x00000002ff077819 */ /* 0x000fc4000001140d */
[C---:B------:R-:W-:Y:S02]  /*0bd0*/  LEA.HI R0, R2.reuse, R3, RZ, 0x1 ;  /* 0x0000000302007211 */ /* 0x040fe400078f08ff */
[----:B------:R-:W-:Y:S02]  /*0be0*/  LOP3.LUT R2, R2, 0xfffffff0, RZ, 0xc0, !PT ;  /* 0xfffffff002027812 */ /* 0x000fe400078ec0ff */
[----:B------:R-:W-:Y:S02]  /*0bf0*/  LOP3.LUT R0, R0, 0xfffffffe, RZ, 0xc0, !PT ;  /* 0xfffffffe00007812 */ /* 0x000fe400078ec0ff */
[CC--:B------:R-:W-:Y:S01]  /*0c00*/  LEA.HI R8, R9.reuse, R172.reuse, RZ, 0x3 ;  /* 0x000000ac09087211 */ /* 0x0c0fe200078f18ff */
[----:B------:R-:W-:Y:S01]  /*0c10*/  IMAD.IADD R2, R172, 0x1, -R2 ;  /* 0x00000001ac027824 */ /* 0x000fe200078e0a02 */
[----:B------:R-:W-:Y:S01]  /*0c20*/  LEA.HI R6, R9, R172, RZ, 0x5 ;  /* 0x000000ac09067211 */ /* 0x000fe200078f28ff */
[----:B------:R-:W-:Y:S01]  /*0c30*/  IMAD.IADD R14, R3, 0x1, -R0 ;  /* 0x00000001030e7824 */ /* 0x000fe200078e0a00 */
[----:B------:R-:W-:-:S02]  /*0c40*/  SHF.R.S32.HI R3, RZ, 0x1f, R13 ;  /* 0x0000001fff037819 */ /* 0x000fc4000001140d */
[----:B------:R-:W-:Y:S02]  /*0c50*/  SHF.R.S32.HI R206, RZ, 0x3, R8 ;  /* 0x00000003ffce7819 */ /* 0x000fe40000011408 */
[----:B------:R-:W-:Y:S02]  /*0c60*/  LEA.HI R3, R3, R7, RZ, 0x3 ;  /* 0x0000000703037211 */ /* 0x000fe400078f18ff */
[----:B------:R-:W-:Y:S01]  /*0c70*/  SHF.R.S32.HI R10, RZ, 0x1f, R2 ;  /* 0x0000001fff0a7819 */ /* 0x000fe20000011402 */
[----:B------:R-:W-:Y:S01]  /*0c80*/  IMAD.SHL.U32 R4, R206, 0x40, RZ ;  /* 0x00000040ce047824 */ /* 0x000fe200078e00ff */
[----:B------:R-:W-:Y:S02]  /*0c90*/  LOP3.LUT R0, R8, 0xfffffff8, RZ, 0xc0, !PT ;  /* 0xfffffff808007812 */ /* 0x000fe400078ec0ff */
[----:B------:R-:W-:Y:S02]  /*0ca0*/  LOP3.LUT R3, R3, 0xfffffff8, RZ, 0xc0, !PT ;  /* 0xfffffff803037812 */ /* 0x000fe400078ec0ff */
[----:B------:R-:W-:Y:S01]  /*0cb0*/  LEA.HI R10, R10, R2, RZ, 0x3 ;  /* 0x000000020a0a7211 */ /* 0x000fe200078f18ff */
[----:B------:R-:W-:Y:S01]  /*0cc0*/  IMAD.IADD R162, R172, 0x1, -R0 ;  /* 0x00000001aca27824 */ /* 0x000fe200078e0a00 */
[----:B------:R-:W-:Y:S01]  /*0cd0*/  LOP3.LUT R0, R4, 0x1c0, RZ, 0xc0, !PT ;  /* 0x000001c004007812 */ /* 0x000fe200078ec0ff */
[----:B------:R-:W-:Y:S01]  /*0ce0*/  IMAD.IADD R7, R7, 0x1, -R3 ;  /* 0x0000000107077824 */ /* 0x000fe200078e0a03 */
[----:B------:R-:W-:Y:S01]  /*0cf0*/  LOP3.LUT R3, R10, 0xfffffff8, RZ, 0xc0, !PT ;  /* 0xfffffff80a037812 */ /* 0x000fe200078ec0ff */
[C---:B------:R-:W-:Y:S01]  /*0d00*/  IMAD.SHL.U32 R177, R162.reuse, 0x8, RZ ;  /* 0x00000008a2b17824 */ /* 0x040fe200078e00ff */
[----:B------:R-:W-:Y:S01]  /*0d10*/  SHF.R.U32.HI R4, RZ, 0x3, R0 ;  /* 0x00000003ff047819 */ /* 0x000fe20000011600 */
[----:B------:R-:W-:Y:S01]  /*0d20*/  IMAD R189, R162, 0x20, R206 ;  /* 0x00000020a2bd7824 */ /* 0x000fe200078e02ce */
[----:B------:R-:W-:Y:S01]  /*0d30*/  LOP3.LUT R5, R7, 0x1, RZ, 0xc0, !PT ;  /* 0x0000000107057812 */ /* 0x000fe200078ec0ff */
[----:B------:R-:W-:Y:S01]  /*0d40*/  IMAD.IADD R2, R2, 0x1, -R3 ;  /* 0x0000000102027824 */ /* 0x000fe200078e0a03 */
[----:B------:R-:W-:-:S02]  /*0d50*/  LOP3.LUT R3, R6, 0xffffffe0, RZ, 0xc0, !PT ;  /* 0xffffffe006037812 */ /* 0x000fc400078ec0ff */
[----:B------:R-:W-:Y:S02]  /*0d60*/  LOP3.LUT R0, R0, 0x38, R177, 0xf8, !PT ;  /* 0x0000003800007812 */ /* 0x000fe400078ef8b1 */
[----:B------:R-:W-:Y:S01]  /*0d70*/  ISETP.NE.U32.AND P3, PT, R5, 0x1, PT ;  /* 0x000000010500780c */ /* 0x000fe20003f65070 */
[----:B------:R-:W-:Y:S01]  /*0d80*/  IMAD.IADD R16, R172, 0x1, -R3 ;  /* 0x00000001ac107824 */ /* 0x000fe200078e0a03 */
[----:B------:R-:W-:Y:S01]  /*0d90*/  LOP3.LUT R11, R0, R4, RZ, 0x3c, !PT ;  /* 0x00000004000b7212 */ /* 0x000fe200078e3cff */
[----:B------:R-:W-:Y:S01]  /*0da0*/  IMAD.SHL.U32 R3, R162, 0x40, RZ ;  /* 0x00000040a2037824 */ /* 0x000fe200078e00ff */
[--C-:B------:R-:W-:Y:S02]  /*0db0*/  SHF.R.S32.HI R0, RZ, 0x5, R6.reuse ;  /* 0x00000005ff007819 */ /* 0x100fe40000011406 */
[----:B------:R-:W-:Y:S02]  /*0dc0*/  SHF.R.S32.HI R4, RZ, 0x1f, R6 ;  /* 0x0000001fff047819 */ /* 0x000fe40000011406 */
[----:B------:R-:W-:-:S02]  /*0dd0*/  LOP3.LUT R3, R3, 0x1c0, RZ, 0xc0, !PT ;  /* 0x000001c003037812 */ /* 0x000fc400078ec0ff */
[----:B------:R-:W-:Y:S02]  /*0de0*/  LEA.HI R4, R4, R0, RZ, 0x3 ;  /* 0x0000000004047211 */ /* 0x000fe400078f18ff */
[----:B------:R-:W-:Y:S02]  /*0df0*/  SHF.R.S32.HI R12, RZ, 0x1f, R16 ;  /* 0x0000001fff0c7819 */ /* 0x000fe40000011410 */
[----:B------:R-:W-:Y:S02]  /*0e00*/  LOP3.LUT R4, R4, 0xffffff8, RZ, 0xc0, !PT ;  /* 0x0ffffff804047812 */ /* 0x000fe400078ec0ff */
[----:B------:R-:W-:Y:S02]  /*0e10*/  LOP3.LUT R8, R3, 0x8, R8, 0xf8, !PT ;  /* 0x0000000803087812 */ /* 0x000fe400078ef808 */
[----:B------:R-:W-:Y:S01]  /*0e20*/  SHF.R.U32.HI R6, RZ, 0x3, R3 ;  /* 0x00000003ff067819 */ /* 0x000fe20000011603 */
[----:B------:R-:W-:Y:S01]  /*0e30*/  IMAD.IADD R5, R0, 0x1, -R4 ;  /* 0x0000000100057824 */ /* 0x000fe200078e0a04 */
[----:B------:R-:W-:-:S02]  /*0e40*/  LEA.HI R12, R12, R16, RZ, 0x2 ;  /* 0x000000100c0c7211 */ /* 0x000fc400078f10ff */
[----:B------:R-:W-:Y:S02]  /*0e50*/  LOP3.LUT R3, R13, 0xfffffffc, RZ, 0xc0, !PT ;  /* 0xfffffffc0d037812 */ /* 0x000fe400078ec0ff */
[----:B------:R-:W-:Y:S02]  /*0e60*/  SHF.R.S32.HI R4, RZ, 0x2, R12 ;  /* 0x00000002ff047819 */ /* 0x000fe4000001140c */
[----:B------:R-:W-:Y:S01]  /*0e70*/  LOP3.LUT R13, R8, R6, RZ, 0x3c, !PT ;  /* 0x00000006080d7212 */ /* 0x000fe200078e3cff */
[----:B------:R-:W-:Y:S01]  /*0e80*/  IMAD.IADD R3, R172, 0x1, -R3 ;  /* 0x00000001ac037824 */ /* 0x000fe200078e0a03 */
[----:B------:R-:W-:Y:S01]  /*0e90*/  LOP3.LUT P0, RZ, R2, 0x2, RZ, 0xc0, !PT ;  /* 0x0000000202ff7812 */ /* 0x000fe2000780c0ff */
[----:B------:R-:W-:Y:S01]  /*0ea0*/  IMAD.SHL.U32 R8, R0, 0x400, RZ ;  /* 0x0000040000087824 */ /* 0x000fe200078e00ff */
[C---:B------:R-:W-:Y:S01]  /*0eb0*/  LOP3.LUT P4, RZ, R2.reuse, 0x4, RZ, 0xc0, !PT ;  /* 0x0000000402ff7812 */ /* 0x040fe2000788c0ff */
[----:B------:R-:W-:Y:S01]  /*0ec0*/  IMAD.SHL.U32 R0, R2, 0x40, RZ ;  /* 0x0000004002007824 */ /* 0x000fe200078e00ff */
[----:B------:R-:W-:Y:S01]  /*0ed0*/  LEA.HI R9, R9, R172, RZ, 0x6 ;  /* 0x000000ac09097211 */ /* 0x000fe200078f30ff */
[----:B------:R-:W-:Y:S01]  /*0ee0*/  IMAD R15, R5, 0x10, R4 ;  /* 0x00000010050f7824 */ /* 0x000fe200078e0204 */
[----:B------:R-:W-:Y:S01]  /*0ef0*/  LEA.HI R4, R3, R3, RZ, 0x1 ;  /* 0x0000000303047211 */ /* 0x000fe200078f08ff */
[----:B------:R-:W-:Y:S01]  /*0f00*/  IMAD.SHL.U32 R5, R7, 0x40, RZ ;  /* 0x0000004007057824 */ /* 0x000fe200078e00ff */
[----:B------:R-:W-:Y:S01]  /*0f10*/  LOP3.LUT R0, R0, 0x1c0, RZ, 0xc0, !PT ;  /* 0x000001c000007812 */ /* 0x000fe200078ec0ff */
[----:B------:R-:W-:Y:S01]  /*0f20*/  IMAD.SHL.U32 R6, R14, 0x8, RZ ;  /* 0x000000080e067824 */ /* 0x000fe200078e00ff */
[----:B------:R-:W-:Y:S01]  /*0f30*/  LOP3.LUT R2, R4, 0x1ffffffe, RZ, 0xc0, !PT ;  /* 0x1ffffffe04027812 */ /* 0x000fe200078ec0ff */
[----:B------:R-:W-:Y:S01]  /*0f40*/  IMAD.SHL.U32 R9, R9, 0x8, RZ ;  /* 0x0000000809097824 */ /* 0x000fe200078e00ff */
[----:B------:R-:W-:Y:S01]  /*0f50*/  R2P PR, R7, 0x6 ;  /* 0x0000000607007804 */ /* 0x000fe20000000000 */
[----:B------:R-:W-:Y:S01]  /*0f60*/  IMAD.SHL.U32 R7, R10, 0x40, RZ ;  /* 0x000000400a077824 */ /* 0x000fe200078e00ff */
[----:B------:R-:W-:Y:S01]  /*0f70*/  LOP3.LUT R4, R5, 0x1c0, RZ, 0xc0, !PT ;  /* 0x000001c005047812 */ /* 0x000fe200078ec0ff */
[C---:B------:R-:W-:Y:S01]  /*0f80*/  IMAD.IADD R10, R3.reuse, 0x1, -R2 ;  /* 0x00000001030a7824 */ /* 0x040fe200078e0a02 */
[----:B------:R-:W-:Y:S01]  /*0f90*/  LOP3.LUT R6, R0, 0x8, R6, 0xf8, !PT ;  /* 0x0000000800067812 */ /* 0x000fe200078ef806 */
[----:B------:R-:W-:Y:S01]  /*0fa0*/  IMAD R5, R3, 0x2, R8 ;  /* 0x0000000203057824 */ /* 0x000fe200078e0208 */
[----:B------:R-:W-:Y:S01]  /*0fb0*/  SHF.R.U32.HI R0, RZ, 0x3, R0 ;  /* 0x00000003ff007819 */ /* 0x000fe20000011600 */
[----:B------:R-:W-:Y:S01]  /*0fc0*/  STL [R1+0x8], R15 ;  /* 0x0000080f01007387 */ /* 0x000fe20000100800 */
[----:B------:R-:W-:-:S02]  /*0fd0*/  LEA.HI R2, R4, R4, RZ, 0x1d ;  /* 0x0000000404027211 */ /* 0x000fc400078fe8ff */
[----:B------:R-:W-:Y:S01]  /*0fe0*/  LOP3.LUT R3, R6, R0, RZ, 0x3c, !PT ;  /* 0x0000000006037212 */ /* 0x000fe200078e3cff */
[----:B------:R-:W-:Y:S01]  /*0ff0*/  IMAD R0, R14, 0x200, R13 ;  /* 0x000002000e007824 */ /* 0x000fe200078e020d */
[----:B------:R-:W-:Y:S02]  /*1000*/  LOP3.LUT R4, R7, 0xfffffe00, RZ, 0xc0, !PT ;  /* 0xfffffe0007047812 */ /* 0x000fe400078ec0ff */
[----:B------:R-:W-:Y:S01]  /*1010*/  LOP3.LUT R11, R11, 0x7ffffe00, R9, 0xf8, !PT ;  /* 0x7ffffe000b0b7812 */ /* 0x000fe200078ef809 */
[----:B------:R-:W-:Y:S01]  /*1020*/  IMAD.IADD R9, R5, 0x1, R2 ;  /* 0x0000000105097824 */ /* 0x000fe200078e0202 */
[CC--:B------:R-:W-:Y:S01]  /*1030*/  IADD3 R2, R3.reuse, R4.reuse, R8 ;  /* 0x0000000403027210 */ /* 0x0c0fe20007ffe008 */
[----:B------:R-:W-:Y:S01]  /*1040*/  IMAD.MOV.U32 R8, RZ, RZ, 0x40 ;  /* 0x00000040ff087424 */ /* 0x000fe200078e00ff */
[----:B------:R-:W-:Y:S01]  /*1050*/  LOP3.LUT R3, R3, R4, RZ, 0xfc, !PT ;  /* 0x0000000403037212 */ /* 0x000fe200078efcff */
[----:B------:R-:W-:Y:S01]  /*1060*/  IMAD.MOV.U32 R4, RZ, RZ, 0x20 ;  /* 0x00000020ff047424 */ /* 0x000fe200078e00ff */
[----:B------:R-:W-:Y:S01]  /*1070*/  LOP3.LUT R5, R12, 0x7ffffffc, RZ, 0xc0, !PT ;  /* 0x7ffffffc0c057812 */ /* 0x000fe200078ec0ff */
[----:B------:R-:W-:Y:S01]  /*1080*/  IMAD.SHL.U32 R188, R11, 0x2, RZ ;  /* 0x000000020bbc7824 */ /* 0x000fe200078e00ff */
[----:B------:R-:W-:-:S02]  /*1090*/  LEA R163, R2, 0x18100, 0x1 ;  /* 0x0001810002a37811 */ /* 0x000fc400078e08ff */
[----:B------:R-:W-:Y:S02]  /*10a0*/  SEL R168, R4, 0xffffffe0, !P0 ;  /* 0xffffffe004a87807 */ /* 0x000fe40004000000 */
[----:B------:R-:W-:Y:S02]  /*10b0*/  LEA R170, R3, 0x100, 0x1 ;  /* 0x0000010003aa7811 */ /* 0x000fe400078e08ff */
[----:B------:R-:W-:Y:S01]  /*10c0*/  SHF.R.S32.HI R7, RZ, 0x1f, R177 ;  /* 0x0000001fff077819 */ /* 0x000fe200000114b1 */
[----:B------:R-:W-:Y:S01]  /*10d0*/  IMAD.IADD R7, R16, 0x1, -R5 ;  /* 0x0000000110077824 */ /* 0x000fe200078e0a05 */
[----:B------:R-:W-:Y:S01]  /*10e0*/  LEA R169, R0, 0xc100, 0x1 ;  /* 0x0000c10000a97811 */ /* 0x000fe200078e08ff */
[----:B------:R-:W-:Y:S01]  /*10f0*/  IMAD.IADD R164, R163, 0x1, R168 ;  /* 0x00000001a3a47824 */ /* 0x000fe200078e02a8 */
[----:B------:R-:W-:Y:S01]  /*1100*/  SEL R0, R8, 0xffffffc0, !P4 ;  /* 0xffffffc008007807 */ /* 0x000fe20006000000 */
[--C-:B------:R-:W-:Y:S01]  /*1110*/  IMAD.IADD R208, R168, 0x1, R170.reuse ;  /* 0x00000001a8d07824 */ /* 0x100fe200078e02aa */
[----:B------:R-:W-:Y:S01]  /*1120*/  IADD3 R185, R177, 0x40, RZ ;  /* 0x00000040b1b97810 */ /* 0x000fe20007ffe0ff */
[----:B------:R-:W-:Y:S01]  /*1130*/  IMAD.SHL.U32 R220, R7, 0x2, RZ ;  /* 0x0000000207dc7824 */ /* 0x000fe200078e00ff */
[----:B------:R-:W-:Y:S01]  /*1140*/  LEA R221, R9, 0x80, 0x1 ;  /* 0x0000008009dd7811 */ /* 0x000fe200078e08ff */
[----:B------:R-:W-:Y:S01]  /*1150*/  IMAD R7, R10, 0x8, R15 ;  /* 0x000000080a077824 */ /* 0x000fe200078e020f */
[----:B------:R-:W-:Y:S01]  /*1160*/  SHF.R.S32.HI R6, RZ, 0x1f, R185 ;  /* 0x0000001fff067819 */ /* 0x000fe200000114b9 */
[----:B------:R-:W-:Y:S01]  /*1170*/  IMAD.IADD R171, R0, 0x1, R170 ;  /* 0x0000000100ab7824 */ /* 0x000fe200078e02aa */
[----:B------:R-:W-:Y:S01]  /*1180*/  IADD3 R246, R220, 0x10, RZ ;  /* 0x00000010dcf67810 */ /* 0x000fe20007ffe0ff */
[--C-:B------:R-:W-:Y:S01]  /*1190*/  IMAD.IADD R166, R163, 0x1, R0.reuse ;  /* 0x00000001a3a67824 */ /* 0x100fe200078e0200 */
[----:B------:R1:W-:Y:S01]  /*11a0*/  STL [R1+0xc], R7 ;  /* 0x00000c0701007387 */ /* 0x0003e20000100800 */
[----:B------:R-:W-:Y:S01]  /*11b0*/  IMAD.IADD R165, R164, 0x1, R0 ;  /* 0x00000001a4a57824 */ /* 0x000fe200078e0200 */
[----:B------:R-:W-:Y:S01]  /*11c0*/  IADD3 R247, R220, 0x8, RZ ;  /* 0x00000008dcf77810 */ /* 0x000fe20007ffe0ff */
[----:B------:R-:W-:Y:S01]  /*11d0*/  IMAD.IADD R0, R0, 0x1, R208 ;  /* 0x0000000100007824 */ /* 0x000fe200078e02d0 */
[----:B------:R-:W-:Y:S01]  /*11e0*/  IADD3 R243, R220, 0x28, RZ ;  /* 0x00000028dcf37810 */ /* 0x000fe20007ffe0ff */
[----:B------:R-:W-:Y:S01]  /*11f0*/  IMAD.IADD R211, R168, 0x1, R171 ;  /* 0x00000001a8d37824 */ /* 0x000fe200078e02ab */
[----:B------:R-:W-:-:S02]  /*1200*/  IADD3 R244, R220, 0x20, RZ ;  /* 0x00000020dcf47810 */ /* 0x000fc40007ffe0ff */
[----:B------:R2:W-:Y:S01]  /*1210*/  STL [R1], R0 ;  /* 0x0000000001007387 */ /* 0x0005e20000100800 */
[----:B------:R-:W-:Y:S02]  /*1220*/  IADD3 R240, R220, 0x40, RZ ;  /* 0x00000040dcf07810 */ /* 0x000fe40007ffe0ff */
[C---:B------:R-:W-:Y:S02]  /*1230*/  IADD3 R222, R221.reuse, -0x10, RZ ;  /* 0xfffffff0ddde7810 */ /* 0x040fe40007ffe0ff */
[----:B------:R-:W-:Y:S02]  /*1240*/  SEL R6, R4, 0xffffffe0, !P1 ;  /* 0xffffffe004067807 */ /* 0x000fe40004800000 */
[C---:B------:R-:W-:Y:S02]  /*1250*/  IADD3 R245, R220.reuse, 0x18, RZ ;  /* 0x00000018dcf57810 */ /* 0x040fe40007ffe0ff */
[C---:B------:R-:W-:Y:S01]  /*1260*/  IADD3 R241, R220.reuse, 0x38, RZ ;  /* 0x00000038dcf17810 */ /* 0x040fe20007ffe0ff */
[----:B------:R-:W-:Y:S01]  /*1270*/  IMAD.IADD R224, R221, 0x1, R6 ;  /* 0x00000001dde07824 */ /* 0x000fe200078e0206 */
[----:B------:R-:W-:-:S02]  /*1280*/  IADD3 R237, R220, 0x58, RZ ;  /* 0x00000058dced7810 */ /* 0x000fc40007ffe0ff */
[----:B------:R-:W-:Y:S02]  /*1290*/  @P3 IADD3 R222, R221, 0x10, RZ ;  /* 0x00000010ddde3810 */ /* 0x000fe40007ffe0ff */
[C---:B------:R-:W-:Y:S02]  /*12a0*/  IADD3 R242, R220.reuse, 0x30, RZ ;  /* 0x00000030dcf27810 */ /* 0x040fe40007ffe0ff */
[----:B------:R-:W-:Y:S01]  /*12b0*/  IADD3 R238, R220, 0x50, RZ ;  /* 0x00000050dcee7810 */ /* 0x000fe20007ffe0ff */
[----:B------:R-:W-:Y:S01]  /*12c0*/  IMAD.IADD R223, R6, 0x1, R222 ;  /* 0x0000000106df7824 */ /* 0x000fe200078e02de */
[C---:B------:R-:W-:Y:S02]  /*12d0*/  IADD3 R234, R220.reuse, 0x70, RZ ;  /* 0x00000070dcea7810 */ /* 0x040fe40007ffe0ff */
[----:B------:R-:W-:Y:S02]  /*12e0*/  SHF.R.S32.HI R4, RZ, 0x1f, R246 ;  /* 0x0000001fff047819 */ /* 0x000fe400000114f6 */
[----:B------:R-:W-:-:S02]  /*12f0*/  IADD3 R239, R220, 0x48, RZ ;  /* 0x00000048dcef7810 */ /* 0x000fc40007ffe0ff */
[C---:B------:R-:W-:Y:S02]  /*1300*/  IADD3 R235, R220.reuse, 0x68, RZ ;  /* 0x00000068dceb7810 */ /* 0x040fe40007ffe0ff */
[----:B------:R-:W-:Y:S02]  /*1310*/  IADD3 R231, R220, 0x88, RZ ;  /* 0x00000088dce77810 */ /* 0x000fe40007ffe0ff */
[----:B-1----:R-:W-:Y:S02]  /*1320*/  SHF.R.S32.HI R7, RZ, 0x1f, R247 ;  /* 0x0000001fff077819 */ /* 0x002fe400000114f7 */
[----:B------:R-:W-:Y:S02]  /*1330*/  SHF.R.S32.HI R4, RZ, 0x1f, R243 ;  /* 0x0000001fff047819 */ /* 0x000fe400000114f3 */
[----:B------:R-:W-:Y:S02]  /*1340*/  SEL R5, R8, 0xffffffc0, !P2 ;  /* 0xffffffc008057807 */ /* 0x000fe40005000000 */
[----:B------:R-:W-:-:S02]  /*1350*/  IADD3 R236, R220, 0x60, RZ ;  /* 0x00000060dcec7810 */ /* 0x000fc40007ffe0ff */
[C---:B------:R-:W-:Y:S01]  /*1360*/  IADD3 R232, R220.reuse, 0x80, RZ ;  /* 0x00000080dce87810 */ /* 0x040fe20007ffe0ff */
[--C-:B------:R-:W-:Y:S01]  /*1370*/  IMAD.IADD R251, R221, 0x1, R5.reuse ;  /* 0x00000001ddfb7824 */ /* 0x100fe200078e0205 */
[----:B------:R-:W-:Y:S01]  /*1380*/  IADD3 R228, R220, 0xa0, RZ ;  /* 0x000000a0dce47810 */ /* 0x000fe20007ffe0ff */
[--C-:B------:R-:W-:Y:S01]  /*1390*/  IMAD.IADD R250, R224, 0x1, R5.reuse ;  /* 0x00000001e0fa7824 */ /* 0x100fe200078e0205 */
        /* <DEDUP_REMOVED lines=9> */
[----:B------:R-:W-:Y:S02]  /*1430*/  SHF.R.S32.HI R4, RZ, 0x1f, R237 ;  /* 0x0000001fff047819 */ /* 0x000fe400000114ed */
[----:B------:R-:W-:Y:S02]  /*1440*/  IADD3 R186, R177, 0x80, RZ ;  /* 0x00000080b1ba7810 */ /* 0x000fe40007ffe0ff */
[----:B------:R-:W-:-:S02]  /*1450*/  IADD3 R230, R220, 0x90, RZ ;  /* 0x00000090dce67810 */ /* 0x000fc40007ffe0ff */
[C---:B------:R-:W-:Y:S02]  /*1460*/  IADD3 R227, R220.reuse, 0xa8, RZ ;  /* 0x000000a8dce37810 */ /* 0x040fe40007ffe0ff */
[----:B------:R-:W-:Y:S02]  /*1470*/  IADD3 R225, R220, 0xb8, RZ ;  /* 0x000000b8dce17810 */ /* 0x000fe40007ffe0ff */
        /* <DEDUP_REMOVED lines=13> */
[C---:B------:R-:W-:Y:S02]  /*1550*/  IADD3 R205, R188.reuse, 0xc100, RZ ;  /* 0x0000c100bccd7810 */ /* 0x040fe40007ffe0ff */
[----:B------:R-:W-:Y:S02]  /*1560*/  IADD3 R204, R188, 0x100, RZ ;  /* 0x00000100bccc7810 */ /* 0x000fe40007ffe0ff */
[----:B------:R-:W-:-:S02]  /*1570*/  SHF.R.S32.HI R8, RZ, 0x1f, R230 ;  /* 0x0000001fff087819 */ /* 0x000fc400000114e6 */
[----:B------:R-:W-:Y:S02]  /*1580*/  SHF.R.S32.HI R7, RZ, 0x1f, R227 ;  /* 0x0000001fff077819 */ /* 0x000fe400000114e3 */
[----:B--2---:R-:W-:Y:S02]  /*1590*/  SHF.R.S32.HI R4, RZ, 0x1f, R225 ;  /* 0x0000001fff047819 */ /* 0x004fe400000114e1 */
.L_x_1658:
        /* <DEDUP_REMOVED lines=30> */
.L_x_1557:
[----:B------:R-:W-:-:S04]  /*1780*/  ISETP.NE.U32.AND P0, PT, RZ, c[0x0][0x368], PT ;  /* 0x0000da00ff007a0c */ /* 0x000fc80003f05070 */
[----:B------:R-:W-:-:S13]  /*1790*/  ISETP.NE.AND.EX P0, PT, RZ, c[0x0][0x36c], PT, P0 ;  /* 0x0000db00ff007a0c */ /* 0x000fda0003f05300 */
[----:B------:R-:W-:Y:S05]  /*17a0*/  @!P0 BRA `(.L_x_1558) ;  /* 0x0000004000008947 */ /* 0x000fea0003800000 */
[----:B-1----:R-:W-:-:S04]  /*17b0*/  IADD3 R2, P0, R209, c[0x0][0x368], RZ ;  /* 0x0000da00d1027a10 */ /* 0x002fc80007f1e0ff */
[----:B------:R-:W-:-:S05]  /*17c0*/  IADD3.X R3, R210, c[0x0][0x36c], RZ, P0, !PT ;  /* 0x0000db00d2037a10 */ /* 0x000fca00007fe4ff */
[----:B------:R1:W5:Y:S01]  /*17d0*/  LDG.E R0, [R2.64] ;  /* 0x0000000602007981 */ /* 0x000362000c1e1900 */
[----:B------:R-:W-:Y:S05]  /*17e0*/  BRA `(.L_x_1559) ;  /* 0x0000008000007947 */ /* 0x000fea0003800000 */
.L_x_1558:
        /* <DEDUP_REMOVED lines=8> */
.L_x_1559:
        /* <DEDUP_REMOVED lines=45> */
.L_x_1561:
[----:B------:R-:W-:Y:S05]  /*1b40*/  BSYNC B0 ;  /* 0x0000000000007941 */ /* 0x000fea0003800000 */
.L_x_1560:
        /* <DEDUP_REMOVED lines=66> */
[----:B------:R-:W-:Y:S02]  /*1f70*/  ISETP.NE.AND P0, PT, R4, 0x1, PT ;  /* 0x000000010400780c */ /* 0x000fe40003f05270 */
        /* <DEDUP_REMOVED lines=34> */
.L_x_1663:
[----:B------:R-:W-:Y:S05]  /*21a0*/  BRA.DIV ~URZ, `(.L_x_1564) ;  /* 0x0000bf227f007947 */ /* 0x000fea000b800000 */
[----:B------:R3:W4:Y:S02]  /*21b0*/  SHFL.IDX PT, R0, R12, RZ, 0x181f ;  /* 0x00181fff0c007589 */ /* 0x00072400000e0000 */
.L_x_1664:
        /* <DEDUP_REMOVED lines=20> */
.L_x_1566:
[----:B------:R-:W-:Y:S05]  /*2300*/  BSYNC B0 ;  /* 0x0000000000007941 */ /* 0x000fea0003800000 */
.L_x_1565:
[----:B------:R-:W-:Y:S05]  /*2310*/  BRA.DIV ~URZ, `(.L_x_1567) ;  /* 0x0000be227f007947 */ /* 0x000fea000b800000 */
[----:B--2---:R2:W1:Y:S04]  /*2320*/  SHFL.IDX PT, R4, R5, 0x1, 0x181f ;  /* 0x00381f0005047f89 */ /* 0x00446800000e0000 */
[----:B----4-:R2:W4:Y:S02]  /*2330*/  SHFL.IDX PT, R0, R12, 0x1, 0x181f ;  /* 0x00381f000c007f89 */ /* 0x01052400000e0000 */
.L_x_1665:
        /* <DEDUP_REMOVED lines=19> */
.L_x_1569:
[----:B------:R-:W-:Y:S05]  /*2470*/  BSYNC B0 ;  /* 0x0000000000007941 */ /* 0x000fea0003800000 */
.L_x_1568:
[----:B------:R-:W-:Y:S05]  /*2480*/  BRA.DIV ~URZ, `(.L_x_1570) ;  /* 0x0000bd827f007947 */ /* 0x000fea000b800000 */
[----:B-1----:R1:W2:Y:S02]  /*2490*/  SHFL.IDX PT, R4, R5, 0x2, 0x181f ;  /* 0x00581f0005047f89 */ /* 0x0022a400000e0000 */
.L_x_1666:
[----:B------:R-:W-:Y:S05]  /*24a0*/  BRA.DIV ~URZ, `(.L_x_1571) ;  /* 0x0000bdd27f007947 */ /* 0x000fea000b800000 */
[----:B----4-:R4:W1:Y:S02]  /*24b0*/  SHFL.IDX PT, R0, R12, 0x2, 0x181f ;  /* 0x00581f000c007f89 */ /* 0x01086400000e0000 */
.L_x_1667:
        /* <DEDUP_REMOVED lines=19> */
.L_x_1573:
[----:B------:R-:W-:Y:S05]  /*25f0*/  BSYNC B0 ;  /* 0x0000000000007941 */ /* 0x000fea0003800000 */
.L_x_1572:
[----:B------:R-:W-:Y:S05]  /*2600*/  BRA.DIV ~URZ, `(.L_x_1574) ;  /* 0x0000bce27f007947 */ /* 0x000fea000b800000 */
[----:B--2---:R2:W3:Y:S04]  /*2610*/  SHFL.IDX PT, R4, R5, 0x3, 0x181f ;  /* 0x00781f0005047f89 */ /* 0x0044e800000e0000 */
[----:B-1----:R2:W1:Y:S02]  /*2620*/  SHFL.IDX PT, R0, R12, 0x3, 0x181f ;  /* 0x00781f000c007f89 */ /* 0x00246400000e0000 */
.L_x_1668:
[----:B------:R-:W-:Y:S01]  /*2630*/  IADD3 R2, R10, 0x60, RZ ;  /* 0x000000600a027810 */ /* 0x000fe20007ffe0ff */
[----:B-----5:R-:W-:Y:S01]  /*2640*/  IMAD.WIDE.U32 R194, R14, c[0x0][0x2b0], RZ ;  /* 0x0000ac000ec27a25 */ /* 0x020fe200078e00ff */
[----:B------:R-:W-:-:S02]  /*2650*/  SHF.R.S32.HI R19, RZ, 0x1f, R177 ;  /* 0x0000001fff137819 */ /* 0x000fc400000114b1 */
[----:B------:R-:W-:Y:S02]  /*2660*/  ISETP.GE.AND P0, PT, R2, R11, PT ;  /* 0x0000000b0200720c */ /* 0x000fe40003f06270 */
[----:B------:R-:W-:Y:S02]  /*2670*/  SHF.R.S32.HI R23, RZ, 0x1f, R185 ;  /* 0x0000001fff177819 */ /* 0x000fe400000114b9 */
[----:B------:R-:W-:-:S09]  /*2680*/  SHF.R.S32.HI R22, RZ, 0x1f, R186 ;  /* 0x0000001fff167819 */ /* 0x000fd200000114ba */
[-C--:B-1----:R-:W-:Y:S02]  /*2690*/  @!P0 LEA R8, P3, R177, R0.reuse, 0x1 ;  /* 0x00000000b1088211 */ /* 0x082fe400078608ff */
[-C--:B------:R-:W-:Y:S02]  /*26a0*/  @!P0 LEA R6, P2, R185, R0.reuse, 0x1 ;  /* 0x00000000b9068211 */ /* 0x080fe400078408ff */
[----:B------:R-:W-:Y:S02]  /*26b0*/  @!P0 LEA R2, P1, R186, R0, 0x1 ;  /* 0x00000000ba028211 */ /* 0x000fe400078208ff */
[----:B------:R-:W-:Y:S02]  /*26c0*/  SHF.R.S32.HI R0, RZ, 0x1f, R14 ;  /* 0x0000001fff007819 */ /* 0x000fe4000001140e */
[-C--:B---3--:R-:W-:Y:S02]  /*26d0*/  @!P0 LEA.HI.X R9, R177, R4.reuse, R19, 0x1, P3 ;  /* 0x00000004b1098211 */ /* 0x088fe400018f0c13 */
[-C--:B------:R-:W-:Y:S01]  /*26e0*/  @!P0 LEA.HI.X R7, R185, R4.reuse, R23, 0x1, P2 ;  /* 0x00000004b9078211 */ /* 0x080fe200010f0c17 */
[----:B------:R-:W-:Y:S01]  /*26f0*/  IMAD R0, R0, c[0x0][0x2b0], RZ ;  /* 0x0000ac0000007a24 */ /* 0x000fe200078e02ff */
[C---:B------:R-:W-:Y:S01]  /*2700*/  @!P0 LEA.HI.X R3, R186.reuse, R4, R22, 0x1, P1 ;  /* 0x00000004ba038211 */ /* 0x040fe200008f0c16 */
[----:B------:R-:W-:Y:S01]  /*2710*/  @!PT LDS RZ, [RZ] ;  /* 0x00000000fffff984 */ /* 0x000fe20000000800 */
[----:B------:R-:W-:Y:S01]  /*2720*/  @!PT LDS RZ, [RZ] ;  /* 0x00000000fffff984 */ /* 0x000fe20000000800 */
[----:B------:R-:W-:Y:S01]  /*2730*/  @!PT LDS RZ, [RZ] ;  /* 0x00000000fffff984 */ /* 0x000fe20000000800 */
[----:B------:R1:W-:Y:S01]  /*2740*/  @!P0 LDGSTS.E.BYPASS.LTC128B.128 [R188+0x1b100], [R8.64], !P6 ;  /* 0x1b10000008bc8fae */ /* 0x0003e2000f101d46 */
[----:B------:R-:W-:Y:S01]  /*2750*/  ISETP.GE.AND P6, PT, R186, c[0x0][0x1d4], PT ;  /* 0x00007500ba007a0c */ /* 0x000fe20003fc6270 */
[----:B------:R-:W-:-:S02]  /*2760*/  IMAD R0, R14, c[0x0][0x2b4], R0 ;  /* 0x0000ad000e007a24 */ /* 0x000fc400078e0200 */
[----:B------:R1:W-:Y:S01]  /*2770*/  @!P0 LDGSTS.E.BYPASS.LTC128B.128 [R188+0x1f100], [R6.64], !P5 ;  /* 0x1f10000006bc8fae */ /* 0x0003e2000e901d46 */
[----:B------:R-:W-:Y:S01]  /*2780*/  ISETP.GE.AND P5, PT, R177, c[0x0][0x1d4], PT ;  /* 0x00007500b1007a0c */ /* 0x000fe20003fa6270 */
[----:B------:R-:W-:Y:S01]  /*2790*/  IMAD.IADD R198, R195, 0x1, R0 ;  /* 0x00000001c3c67824 */ /* 0x000fe200078e0200 */
[----:B------:R-:W-:Y:S01]  /*27a0*/  SEL R252, RZ, 0x10, P6 ;  /* 0x00000010fffc7807 */ /* 0x000fe20003000000 */
[----:B------:R1:W-:Y:S01]  /*27b0*/  @!P0 LDGSTS.E.BYPASS.LTC128B.128 [R188+0x23100], [R2.64], !P4 ;  /* 0x2310000002bc8fae */ /* 0x0003e2000e101d46 */
[----:B------:R-:W-:-:S03]  /*27c0*/  ISETP.GE.AND P4, PT, R185, c[0x0][0x1d4], PT ;  /* 0x00007500b9007a0c */ /* 0x000fc60003f86270 */
[----:B------:R-:W0:Y:S01]  /*27d0*/  LDGDEPBAR ;  /* 0x00000000000079af */ /* 0x000e220000000000 */
[----:B------:R-:W-:Y:S03]  /*27e0*/  WARPSYNC 0xffffffff ;  /* 0xffffffff00007948 */ /* 0x000fe60003800000 */
[----:B------:R-:W-:Y:S01]  /*27f0*/  IMAD.MOV.U32 R21, RZ, RZ, c[0x0][0x2b8] ;  /* 0x0000ae00ff157624 */ /* 0x000fe200078e00ff */
[----:B------:R-:W-:Y:S01]  /*2800*/  BAR.SYNC.DEFER_BLOCKING 0x0 ;  /* 0x0000000000007b1d */ /* 0x000fe20000010000 */
[----:B-1----:R-:W-:Y:S02]  /*2810*/  IMAD R2, R18, 0x40, R189 ;  /* 0x0000004012027824 */ /* 0x002fe400078e02bd */
        /* <DEDUP_REMOVED lines=9> */
[----:B--2---:R-:W-:Y:S02]  /*28b0*/  @!P0 LEA.HI.X.SX32 R5, R0, R198, 0x1, P1 ;  /* 0x000000c600058211 */ /* 0x004fe400008f0eff */
[----:B------:R-:W-:-:S04]  /*28c0*/  @!P0 LEA R4, P1, R3, c[0x0][0x2a0], 0x2 ;  /* 0x0000a80003048a11 */ /* 0x000fc800078210ff */
[----:B------:R-:W-:-:S05]  /*28d0*/  @!P0 LEA.HI.X R5, R3, c[0x0][0x2a4], R5, 0x2, P1 ;  /* 0x0000a90003058a11 */ /* 0x000fca00008f1405 */
[----:B------:R1:W2:Y:S01]  /*28e0*/  @!P0 LDG.E R173, [R4.64] ;  /* 0x0000000604ad8981 */ /* 0x0002a2000c1e1900 */
[----:B------:R-:W-:Y:S01]  /*28f0*/  IMAD.MOV R0, RZ, RZ, -R0 ;  /* 0x000000ffff007224 */ /* 0x000fe200078e0a00 */
[----:B------:R-:W-:Y:S01]  /*2900*/  BSSY B0, `(.L_x_1575) ;  /* 0x00000a6000007945 */ /* 0x000fe20003800000 */
[----:B------:R-:W-:-:S04]  /*2910*/  IMAD.WIDE.U32 R190, R13, c[0x0][0x1e8], RZ ;  /* 0x00007a000dbe7a25 */ /* 0x000fc800078e00ff */
[----:B------:R-:W-:Y:S02]  /*2920*/  IMAD R174, R0, c[0x0][0x2b8], R2 ;  /* 0x0000ae0000ae7a24 */ /* 0x000fe400078e0202 */
[----:B------:R-:W-:Y:S02]  /*2930*/  IMAD R193, R13, c[0x0][0x1ec], R191 ;  /* 0x00007b000dc17a24 */ /* 0x000fe400078e02bf */
[----:B------:R-:W-:-:S04]  /*2940*/  IMAD.WIDE.U32 R2, R174, c[0x0][0x1e0], RZ ;  /* 0x00007800ae027a25 */ /* 0x000fc800078e00ff */
[----:B------:R-:W-:Y:S01]  /*2950*/  IMAD R104, R18, -0x40, R16 ;  /* 0xffffffc012687824 */ /* 0x000fe200078e0210 */
[----:B------:R-:W-:Y:S01]  /*2960*/  SHF.L.U64.HI R16, R177, 0x1, R19 ;  /* 0x00000001b1107819 */ /* 0x000fe20000010213 */
[----:B------:R-:W-:-:S04]  /*2970*/  IMAD.WIDE.U32 R196, R13, c[0x0][0x210], RZ ;  /* 0x000084000dc47a25 */ /* 0x000fc800078e00ff */
[----:B------:R-:W-:Y:S02]  /*2980*/  IMAD.IADD R14, R104, 0x1, -R206 ;  /* 0x00000001680e7824 */ /* 0x000fe400078e0ace */
[----:B------:R-:W-:Y:S01]  /*2990*/  IMAD R199, R13, c[0x0][0x214], R197 ;  /* 0x000085000dc77a24 */ /* 0x000fe200078e02c5 */
[----:B-1----:R-:W-:Y:S01]  /*29a0*/  SHF.R.S32.HI R5, RZ, 0x1f, R174 ;  /* 0x0000001fff057819 */ /* 0x002fe200000114ae */
[----:B------:R-:W-:Y:S01]  /*29b0*/  IMAD.SHL.U32 R20, R177, 0x2, RZ ;  /* 0x00000002b1147824 */ /* 0x000fe200078e00ff */
[----:B------:R-:W-:-:S03]  /*29c0*/  ISETP.GE.AND P1, PT, R14, 0x1, PT ;  /* 0x000000010e00780c */ /* 0x000fc60003f26270 */
[C---:B------:R-:W-:Y:S02]  /*29d0*/  IMAD R0, R5.reuse, c[0x0][0x1e0], RZ ;  /* 0x0000780005007a24 */ /* 0x040fe400078e02ff */
[----:B------:R-:W-:Y:S02]  /*29e0*/  IMAD R5, R5, c[0x0][0x208], RZ ;  /* 0x0000820005057a24 */ /* 0x000fe400078e02ff */
[C---:B------:R-:W-:Y:S02]  /*29f0*/  IMAD R0, R174.reuse, c[0x0][0x1e4], R0 ;  /* 0x00007900ae007a24 */ /* 0x040fe400078e0200 */
[----:B------:R-:W-:Y:S02]  /*2a00*/  IMAD R5, R174, c[0x0][0x20c], R5 ;  /* 0x00008300ae057a24 */ /* 0x000fe400078e0205 */
[----:B------:R-:W-:Y:S01]  /*2a10*/  IMAD.IADD R3, R3, 0x1, R0 ;  /* 0x0000000103037824 */ /* 0x000fe200078e0200 */
[----:B--2---:R-:W-:-:S03]  /*2a20*/  SHF.R.S32.HI R6, RZ, 0x1f, R173 ;  /* 0x0000001fff067819 */ /* 0x004fc600000114ad */
[----:B------:R-:W-:-:S04]  /*2a30*/  IMAD.WIDE.U32 R2, R173, c[0x0][0x1f0], R2 ;  /* 0x00007c00ad027a25 */ /* 0x000fc800078e0002 */
[----:B------:R-:W-:-:S04]  /*2a40*/  IMAD R0, R6, c[0x0][0x1f0], RZ ;  /* 0x00007c0006007a24 */ /* 0x000fc800078e02ff */
[----:B------:R-:W-:Y:S01]  /*2a50*/  IMAD R4, R173, c[0x0][0x1f4], R0 ;  /* 0x00007d00ad047a24 */ /* 0x000fe200078e0200 */
[----:B------:R-:W-:-:S04]  /*2a60*/  IADD3 R0, P0, R2, R190, RZ ;  /* 0x000000be02007210 */ /* 0x000fc80007f1e0ff */
[----:B------:R-:W-:Y:S02]  /*2a70*/  IADD3.X R2, R193, R3, R4, P0, !PT ;  /* 0x00000003c1027210 */ /* 0x000fe400007fe404 */
[----:B------:R-:W-:-:S04]  /*2a80*/  LEA R4, P0, R0, c[0x0][0x1c8], 0x1 ;  /* 0x0000720000047a11 */ /* 0x000fc800078008ff */
[----:B------:R-:W-:Y:S01]  /*2a90*/  LEA.HI.X R7, R0, c[0x0][0x1cc], R2, 0x1, P0 ;  /* 0x0000730000077a11 */ /* 0x000fe200000f0c02 */
[----:B------:R-:W-:Y:S01]  /*2aa0*/  IMAD.WIDE.U32 R2, R174, c[0x0][0x208], RZ ;  /* 0x00008200ae027a25 */ /* 0x000fe200078e00ff */
[----:B------:R-:W1:Y:S03]  /*2ab0*/  SHFL.IDX PT, R0, R4, RZ, 0x181f ;  /* 0x00181fff04007589 */ /* 0x000e6600000e0000 */
[----:B------:R-:W-:Y:S01]  /*2ac0*/  IMAD.IADD R3, R3, 0x1, R5 ;  /* 0x0000000103037824 */ /* 0x000fe200078e0205 */
[----:B------:R-:W2:Y:S01]  /*2ad0*/  SHFL.IDX PT, R9, R7, RZ, 0x181f ;  /* 0x00181fff07097589 */ /* 0x000ea200000e0000 */
[----:B------:R-:W-:Y:S02]  /*2ae0*/  IMAD R5, R6, c[0x0][0x218], RZ ;  /* 0x0000860006057a24 */ /* 0x000fe400078e02ff */
[C---:B------:R-:W-:Y:S01]  /*2af0*/  IMAD.WIDE.U32 R2, R173.reuse, c[0x0][0x218], R2 ;  /* 0x00008600ad027a25 */ /* 0x040fe200078e0002 */
[----:B----4-:R3:W4:Y:S03]  /*2b00*/  SHFL.IDX PT, R12, R4, 0x1, 0x181f ;  /* 0x00381f00040c7f89 */ /* 0x01072600000e0000 */
[----:B------:R-:W-:Y:S01]  /*2b10*/  IMAD R10, R173, c[0x0][0x21c], R5 ;  /* 0x00008700ad0a7a24 */ /* 0x000fe200078e0205 */
[----:B------:R2:W5:Y:S01]  /*2b20*/  SHFL.IDX PT, R13, R7, 0x1, 0x181f ;  /* 0x00381f00070d7f89 */ /* 0x00056200000e0000 */
[----:B-1----:R-:W-:-:S02]  /*2b30*/  @P1 LEA R6, P0, R177, R0, 0x1 ;  /* 0x00000000b1061211 */ /* 0x002fc400078008ff */
[-C--:B---3--:R-:W-:Y:S02]  /*2b40*/  @P1 LEA R4, P2, R185, R0.reuse, 0x1 ;  /* 0x00000000b9041211 */ /* 0x088fe400078408ff */
[-C--:B--2---:R-:W-:Y:S02]  /*2b50*/  @P1 LEA.HI.X R7, R177, R9.reuse, R19, 0x1, P0 ;  /* 0x00000009b1071211 */ /* 0x084fe400000f0c13 */
[----:B------:R-:W-:Y:S02]  /*2b60*/  @P1 LEA R8, P0, R186, R0, 0x1 ;  /* 0x00000000ba081211 */ /* 0x000fe400078008ff */
[-C--:B------:R-:W-:Y:S01]  /*2b70*/  @P1 LEA.HI.X R5, R185, R9.reuse, R23, 0x1, P2 ;  /* 0x00000009b9051211 */ /* 0x080fe200010f0c17 */
[----:B------:R1:W-:Y:S01]  /*2b80*/  @P1 LDGSTS.E.BYPASS.LTC128B.128 [R188+0xc100], [R6.64], !P5 ;  /* 0x0c10000006bc1fae */ /* 0x0003e2000e901d46 */
[----:B------:R-:W-:Y:S02]  /*2b90*/  IADD3 R0, P2, R2, R196, RZ ;  /* 0x000000c402007210 */ /* 0x000fe40007f5e0ff */
[----:B------:R-:W-:Y:S01]  /*2ba0*/  @P1 LEA.HI.X R9, R186, R9, R22, 0x1, P0 ;  /* 0x00000009ba091211 */ /* 0x000fe200000f0c16 */
[----:B------:R2:W-:Y:S01]  /*2bb0*/  @P1 LDGSTS.E.BYPASS.LTC128B.128 [R188+0xe100], [R4.64], !P4 ;  /* 0x0e10000004bc1fae */ /* 0x0005e2000e101d46 */
[----:B------:R-:W-:-:S02]  /*2bc0*/  IADD3.X R2, R199, R3, R10, P2, !PT ;  /* 0x00000003c7027210 */ /* 0x000fc400017fe40a */
[----:B------:R-:W-:Y:S01]  /*2bd0*/  LEA R15, P2, R0, c[0x0][0x1f8], 0x1 ;  /* 0x00007e00000f7a11 */ /* 0x000fe200078408ff */
[----:B------:R3:W-:Y:S01]  /*2be0*/  @P1 LDGSTS.E.BYPASS.LTC128B.128 [R188+0x10100], [R8.64], !P6 ;  /* 0x1010000008bc1fae */ /* 0x0007e2000f101d46 */
[----:B------:R-:W-:Y:S02]  /*2bf0*/  ISETP.GE.AND P0, PT, R14, 0x21, PT ;  /* 0x000000210e00780c */ /* 0x000fe40003f06270 */
[----:B------:R-:W-:Y:S01]  /*2c00*/  LEA.HI.X R17, R0, c[0x0][0x1fc], R2, 0x1, P2 ;  /* 0x00007f0000117a11 */ /* 0x000fe200010f0c02 */
[----:B------:R-:W3:Y:S04]  /*2c10*/  SHFL.IDX PT, R10, R15, RZ, 0x181f ;  /* 0x00181fff0f0a7589 */ /* 0x000ee800000e0000 */
[----:B------:R-:W3:Y:S04]  /*2c20*/  SHFL.IDX PT, R11, R17, RZ, 0x181f ;  /* 0x00181fff110b7589 */ /* 0x000ee800000e0000 */
[----:B------:R3:W3:Y:S02]  /*2c30*/  SHFL.IDX PT, R0, R15, 0x1, 0x181f ;  /* 0x00381f000f007f89 */ /* 0x0006e400000e0000 */
[----:B----4-:R-:W-:-:S04]  /*2c40*/  @P0 LEA R2, P1, R186, R12, 0x1 ;  /* 0x0000000cba020211 */ /* 0x010fc800078208ff */
[-C--:B-----5:R-:W-:Y:S02]  /*2c50*/  @P0 LEA.HI.X R3, R186, R13.reuse, R22, 0x1, P1 ;  /* 0x0000000dba030211 */ /* 0x0a0fe400008f0c16 */
[-C--:B-1----:R-:W-:Y:S02]  /*2c60*/  @P0 LEA R6, P3, R177, R12.reuse, 0x1 ;  /* 0x0000000cb1060211 */ /* 0x082fe400078608ff */
[----:B--2---:R-:W-:Y:S02]  /*2c70*/  @P0 LEA R4, P2, R185, R12, 0x1 ;  /* 0x0000000cb9040211 */ /* 0x004fe400078408ff */
[-C--:B------:R-:W-:Y:S01]  /*2c80*/  @P0 LEA.HI.X R7, R177, R13.reuse, R19, 0x1, P3 ;  /* 0x0000000db1070211 */ /* 0x080fe200018f0c13 */
[C---:B------:R-:W-:Y:S01]  /*2c90*/  IMAD.SHL.U32 R19, R185.reuse, 0x2, RZ ;  /* 0x00000002b9137824 */ /* 0x040fe200078e00ff */
[C-C-:B------:R-:W-:Y:S02]  /*2ca0*/  @P0 LEA.HI.X R5, R185.reuse, R13, R23.reuse, 0x1, P2 ;  /* 0x0000000db9050211 */ /* 0x140fe400010f0c17 */
[----:B------:R-:W-:Y:S01]  /*2cb0*/  SHF.L.U64.HI R13, R185, 0x1, R23 ;  /* 0x00000001b90d7819 */ /* 0x000fe20000010217 */
[----:B------:R1:W-:Y:S01]  /*2cc0*/  @P0 LDGSTS.E.BYPASS.LTC128B.128 [R188+0xd100], [R6.64], !P5 ;  /* 0x0d10000006bc0fae */ /* 0x0003e2000e901d46 */
[----:B------:R-:W-:-:S02]  /*2cd0*/  ISETP.GE.AND P3, PT, R177, c[0x0][0x1d4], PT ;  /* 0x00007500b1007a0c */ /* 0x000fc40003f66270 */
[----:B------:R-:W-:Y:S01]  /*2ce0*/  ISETP.GE.AND P2, PT, R185, c[0x0][0x1d4], PT ;  /* 0x00007500b9007a0c */ /* 0x000fe20003f46270 */
[----:B------:R2:W-:Y:S01]  /*2cf0*/  @P0 LDGSTS.E.BYPASS.LTC128B.128 [R188+0xf100], [R4.64], !P4 ;  /* 0x0f10000004bc0fae */ /* 0x0005e2000e101d46 */
[----:B------:R-:W-:Y:S02]  /*2d00*/  ISETP.LT.OR P1, PT, R14, 0x1, P3 ;  /* 0x000000010e00780c */ /* 0x000fe40001f21670 */
[----:B---3--:R-:W-:Y:S01]  /*2d10*/  SHF.L.U64.HI R15, R186, 0x1, R22 ;  /* 0x00000001ba0f7819 */ /* 0x008fe20000010216 */
[----:B------:R3:W-:Y:S04]  /*2d20*/  @P0 LDGSTS.E.BYPASS.LTC128B.128 [R188+0x11100], [R2.64], !P6 ;  /* 0x1110000002bc0fae */ /* 0x0007e8000f101d46 */
[----:B------:R-:W0:Y:S04]  /*2d30*/  LDGDEPBAR ;  /* 0x00000000000079af */ /* 0x000e280000000000 */
[----:B-1----:R1:W4:Y:S01]  /*2d40*/  SHFL.IDX PT, R6, R17, 0x1, 0x181f ;  /* 0x00381f0011067f89 */ /* 0x00232200000e0000 */
[----:B--2---:R-:W-:-:S05]  /*2d50*/  IADD3 R4, P0, R10, R20, RZ ;  /* 0x000000140a047210 */ /* 0x004fca0007f1e0ff */
[----:B------:R-:W-:Y:S01]  /*2d60*/  IMAD.X R5, R11, 0x1, R16, P0 ;  /* 0x000000010b057824 */ /* 0x000fe200000e0610 */
[----:B---3--:R-:W-:-:S04]  /*2d70*/  IADD3 R2, P0, R10, R19, RZ ;  /* 0x000000130a027210 */ /* 0x008fc80007f1e0ff */
[----:B------:R2:W-:Y:S01]  /*2d80*/  LDGSTS.E.BYPASS.LTC128B.128 [R188+0x100], [R4.64], !P1 ;  /* 0x0010000004bc7fae */ /* 0x0005e2000c901d46 */
[----:B------:R-:W-:Y:S01]  /*2d90*/  IMAD.X R3, R11, 0x1, R13, P0 ;  /* 0x000000010b037824 */ /* 0x000fe200000e060d */
[----:B------:R-:W-:Y:S02]  /*2da0*/  ISETP.LT.OR P0, PT, R14, 0x1, P2 ;  /* 0x000000010e00780c */ /* 0x000fe40001701670 */
[----:B------:R-:W-:Y:S02]  /*2db0*/  ISETP.GE.AND P1, PT, R186, c[0x0][0x1d4], PT ;  /* 0x00007500ba007a0c */ /* 0x000fe40003f26270 */
[----:B------:R-:W-:Y:S01]  /*2dc0*/  ISETP.LT.OR P2, PT, R14, 0x21, P2 ;  /* 0x000000210e00780c */ /* 0x000fe20001741670 */
[----:B-1----:R-:W-:-:S08]  /*2dd0*/  IMAD.SHL.U32 R17, R186, 0x2, RZ ;  /* 0x00000002ba117824 */ /* 0x002fd000078e00ff */
[----:B------:R1:W-:Y:S01]  /*2de0*/  LDGSTS.E.BYPASS.LTC128B.128 [R188+0x2100], [R2.64], !P0 ;  /* 0x0210000002bc7fae */ /* 0x0003e2000c101d46 */
[----:B--2---:R-:W-:-:S05]  /*2df0*/  IADD3 R4, P0, R10, R17, RZ ;  /* 0x000000110a047210 */ /* 0x004fca0007f1e0ff */
[----:B------:R-:W-:Y:S01]  /*2e00*/  IMAD.X R5, R11, 0x1, R15, P0 ;  /* 0x000000010b057824 */ /* 0x000fe200000e060f */
[----:B-1----:R-:W-:-:S05]  /*2e10*/  IADD3 R2, P0, R0, R20, RZ ;  /* 0x0000001400027210 */ /* 0x002fca0007f1e0ff */
[----:B----4-:R-:W-:Y:S01]  /*2e20*/  IMAD.X R3, R6, 0x1, R16, P0 ;  /* 0x0000000106037824 */ /* 0x010fe200000e0610 */
[C---:B------:R-:W-:Y:S02]  /*2e30*/  ISETP.LT.OR P0, PT, R14.reuse, 0x1, P1 ;  /* 0x000000010e00780c */ /* 0x040fe40000f01670 */
[----:B------:R-:W-:-:S11]  /*2e40*/  ISETP.LT.OR P1, PT, R14, 0x21, P1 ;  /* 0x000000210e00780c */ /* 0x000fd60000f21670 */
[----:B------:R1:W-:Y:S01]  /*2e50*/  LDGSTS.E.BYPASS.LTC128B.128 [R188+0x4100], [R4.64], !P0 ;  /* 0x0410000004bc7fae */ /* 0x0003e2000c101d46 */
[----:B------:R-:W-:Y:S02]  /*2e60*/  ISETP.LT.OR P0, PT, R14, 0x21, P3 ;  /* 0x000000210e00780c */ /* 0x000fe40001f01670 */
[----:B------:R-:W-:-:S11]  /*2e70*/  ISETP.GT.AND P3, PT, R189, 0x3f, PT ;  /* 0x0000003fbd00780c */ /* 0x000fd60003f64270 */
[----:B------:R2:W-:Y:S01]  /*2e80*/  LDGSTS.E.BYPASS.LTC128B.128 [R188+0x1100], [R2.64], !P0 ;  /* 0x0110000002bc7fae */ /* 0x0005e2000c101d46 */
[----:B-1----:R-:W-:-:S05]  /*2e90*/  IADD3 R4, P0, R0, R19, RZ ;  /* 0x0000001300047210 */ /* 0x002fca0007f1e0ff */
[----:B------:R-:W-:-:S05]  /*2ea0*/  IMAD.X R5, R6, 0x1, R13, P0 ;  /* 0x0000000106057824 */ /* 0x000fca00000e060d */
[----:B------:R1:W-:Y:S01]  /*2eb0*/  LDGSTS.E.BYPASS.LTC128B.128 [R188+0x3100], [R4.64], !P2 ;  /* 0x0310000004bc7fae */ /* 0x0003e2000d101d46 */
[----:B------:R-:W-:Y:S02]  /*2ec0*/  ISETP.GT.AND P2, PT, R18, R187, PT ;  /* 0x000000bb1200720c */ /* 0x000fe40003f44270 */
[----:B--2---:R-:W-:-:S05]  /*2ed0*/  IADD3 R2, P0, R0, R17, RZ ;  /* 0x0000001100027210 */ /* 0x004fca0007f1e0ff */
[----:B------:R-:W-:-:S05]  /*2ee0*/  IMAD.X R3, R6, 0x1, R15, P0 ;  /* 0x0000000106037824 */ /* 0x000fca00000e060f */
[----:B------:R1:W-:Y:S04]  /*2ef0*/  LDGSTS.E.BYPASS.LTC128B.128 [R188+0x5100], [R2.64], !P1 ;  /* 0x0510000002bc7fae */ /* 0x0003e8000c901d46 */
[----:B------:R-:W0:Y:S01]  /*2f00*/  LDGDEPBAR ;  /* 0x00000000000079af */ /* 0x000e220000000000 */
        /* <DEDUP_REMOVED lines=28> */
[----:B------:R-:W-:Y:S06]  /*30d0*/  BRA.DIV ~URZ, `(.L_x_1577) ;  /* 0x0000b2e27f007947 */ /* 0x000fec000b800000 */
[----:B------:R1:W2:Y:S02]  /*30e0*/  SHFL.IDX PT, R4, R5, RZ, 0x181f ;  /* 0x00181fff05047589 */ /* 0x0002a400000e0000 */
.L_x_1669:
[----:B------:R-:W-:Y:S05]  /*30f0*/  BRA.DIV ~URZ, `(.L_x_1578) ;  /* 0x0000b3327f007947 */ /* 0x000fea000b800000 */
[----:B------:R-:W3:Y:S01]  /*3100*/  SHFL.IDX PT, R0, R10, RZ, 0x181f ;  /* 0x00181fff0a007589 */ /* 0x000ee200000e0000 */
[----:B------:R-:W-:Y:S02]  /*3110*/  SEL R12, RZ, 0x10, P5 ;  /* 0x00000010ff0c7807 */ /* 0x000fe40002800000 */
[----:B------:R-:W-:Y:S02]  /*3120*/  SEL R11, RZ, 0x10, P4 ;  /* 0x00000010ff0b7807 */ /* 0x000fe40002000000 */
[----:B---3--:R-:W-:-:S05]  /*3130*/  IADD3 R8, P0, R0, R20, RZ ;  /* 0x0000001400087210 */ /* 0x008fca0007f1e0ff */
[----:B--2---:R-:W-:Y:S01]  /*3140*/  IMAD.X R9, R4, 0x1, R16, P0 ;  /* 0x0000000104097824 */ /* 0x004fe200000e0610 */
[----:B------:R-:W-:-:S04]  /*3150*/  IADD3 R6, P0, R0, R19, RZ ;  /* 0x0000001300067210 */ /* 0x000fc80007f1e0ff */
[----:B------:R-:W-:Y:S01]  /*3160*/  @!PT LDS RZ, [RZ] ;  /* 0x00000000fffff984 */ /* 0x000fe20000000800 */
[----:B------:R-:W-:Y:S01]  /*3170*/  @!PT LDS RZ, [RZ] ;  /* 0x00000000fffff984 */ /* 0x000fe20000000800 */
[----:B------:R2:W-:Y:S01]  /*3180*/  LDGSTS.E.BYPASS.LTC128B.128 [R188+0x12100], [R8.64], !P5 ;  /* 0x1210000008bc7fae */ /* 0x0005e2000e901d46 */
[----:B------:R-:W-:Y:S01]  /*3190*/  IMAD.X R7, R4, 0x1, R13, P0 ;  /* 0x0000000104077824 */ /* 0x000fe200000e060d */
[----:B------:R-:W-:Y:S02]  /*31a0*/  IADD3 R2, P0, R0, R17, RZ ;  /* 0x0000001100027210 */ /* 0x000fe40007f1e0ff */
[----:B------:R3:W4:Y:S03]  /*31b0*/  SHFL.IDX PT, R0, R10, 0x1, 0x181f ;  /* 0x00381f000a007f89 */ /* 0x00072600000e0000 */
[----:B------:R-:W-:Y:S01]  /*31c0*/  IMAD.X R3, R4, 0x1, R15, P0 ;  /* 0x0000000104037824 */ /* 0x000fe200000e060f */
[----:B------:R3:W-:Y:S04]  /*31d0*/  LDGSTS.E.BYPASS.LTC128B.128 [R188+0x14100], [R6.64], !P4 ;  /* 0x1410000006bc7fae */ /* 0x0007e8000e101d46 */
[----:B------:R3:W-:Y:S04]  /*31e0*/  LDGSTS.E.BYPASS.LTC128B.128 [R188+0x16100], [R2.64], !P6 ;  /* 0x1610000002bc7fae */ /* 0x0007e8000f101d46 */
[----:B--2---:R3:W2:Y:S01]  /*31f0*/  SHFL.IDX PT, R8, R5, 0x1, 0x181f ;  /* 0x00381f0005087f89 */ /* 0x0046a200000e0000 */
[----:B------:R-:W-:-:S03]  /*3200*/  IMAD.MOV.U32 R9, RZ, RZ, R252 ;  /* 0x000000ffff097224 */ /* 0x000fc600078e00fc */
.L_x_1670:
[----:B---34-:R-:W-:-:S04]  /*3210*/  IADD3 R2, -R11, 0x10, RZ ;  /* 0x000000100b027810 */ /* 0x018fc80007ffe1ff */
[----:B------:R-:W-:-:S04]  /*3220*/  LOP3.LUT R2, R2, 0xf, RZ, 0xc0, !PT ;  /* 0x0000000f02027812 */ /* 0x000fc800078ec0ff */
[----:B------:R-:W-:Y:S02]  /*3230*/  IADD3 R4, P1, P0, R2, R0, R19 ;  /* 0x0000000002047210 */ /* 0x000fe4000783e013 */
[----:B------:R-:W-:Y:S02]  /*3240*/  IADD3 R2, -R12, 0x10, RZ ;  /* 0x000000100c027810 */ /* 0x000fe40007ffe1ff */
[----:B-12---:R-:W-:Y:S02]  /*3250*/  IADD3.X R5, RZ, R8, R13, P1, P0 ;  /* 0x00000008ff057210 */ /* 0x006fe40000fe040d */
[----:B------:R-:W-:-:S04]  /*3260*/  LOP3.LUT R2, R2, 0xf, RZ, 0xc0, !PT ;  /* 0x0000000f02027812 */ /* 0x000fc800078ec0ff */
[----:B------:R-:W-:Y:S02]  /*3270*/  IADD3 R6, P1, P0, R2, R0, R20 ;  /* 0x0000000002067210 */ /* 0x000fe4000783e014 */
[----:B------:R-:W-:Y:S02]  /*3280*/  IADD3 R2, -R9, 0x10, RZ ;  /* 0x0000001009027810 */ /* 0x000fe40007ffe1ff */
[----:B------:R-:W-:Y:S02]  /*3290*/  IADD3.X R7, RZ, R8, R16, P1, P0 ;  /* 0x00000008ff077210 */ /* 0x000fe40000fe0410 */
[----:B------:R-:W-:-:S04]  /*32a0*/  LOP3.LUT R2, R2, 0xf, RZ, 0xc0, !PT ;  /* 0x0000000f02027812 */ /* 0x000fc800078ec0ff */
[----:B------:R-:W-:-:S04]  /*32b0*/  IADD3 R2, P1, P0, R2, R0, R17 ;  /* 0x0000000002027210 */ /* 0x000fc8000783e011 */
[----:B------:R-:W-:Y:S02]  /*32c0*/  IADD3.X R3, RZ, R8, R15, P1, P0 ;  /* 0x00000008ff037210 */ /* 0x000fe40000fe040f */
[----:B------:R-:W-:-:S13]  /*32d0*/  ISETP.NE.U32.AND P0, PT, R12, RZ, PT ;  /* 0x000000ff0c00720c */ /* 0x000fda0003f05070 */
[----:B------:R-:W-:Y:S01]  /*32e0*/  @!PT LDS RZ, [RZ] ;  /* 0x00000000fffff984 */ /* 0x000fe20000000800 */
[----:B------:R-:W-:Y:S01]  /*32f0*/  @!PT LDS RZ, [RZ] ;  /* 0x00000000fffff984 */ /* 0x000fe20000000800 */
[----:B------:R-:W-:Y:S01]  /*3300*/  @!PT LDS RZ, [RZ] ;  /* 0x00000000fffff984 */ /* 0x000fe20000000800 */
[----:B------:R1:W-:Y:S01]  /*3310*/  LDGSTS.E.BYPASS.LTC128B.128.ZFILL [R188+0x13100], [R6.64], P0 ;  /* 0x1310000006bc7fae */ /* 0x0003e20008141d46 */
[----:B------:R-:W-:-:S13]  /*3320*/  ISETP.NE.U32.AND P0, PT, R11, RZ, PT ;  /* 0x000000ff0b00720c */ /* 0x000fda0003f05070 */
[----:B------:R1:W-:Y:S01]  /*3330*/  LDGSTS.E.BYPASS.LTC128B.128.ZFILL [R188+0x15100], [R4.64], P0 ;  /* 0x1510000004bc7fae */ /* 0x0003e20008141d46 */
[----:B------:R-:W-:-:S13]  /*3340*/  ISETP.NE.U32.AND P0, PT, R9, RZ, PT ;  /* 0x000000ff0900720c */ /* 0x000fda0003f05070 */
[----:B------:R1:W-:Y:S02]  /*3350*/  LDGSTS.E.BYPASS.LTC128B.128.ZFILL [R188+0x17100], [R2.64], P0 ;  /* 0x1710000002bc7fae */ /* 0x0003e40008141d46 */
.L_x_1576:
[----:B------:R-:W-:Y:S05]  /*3360*/  BSYNC B0 ;  /* 0x0000000000007941 */ /* 0x000fea0003800000 */
.L_x_1575:
[----:B------:R-:W0:Y:S01]  /*3370*/  LDGDEPBAR ;  /* 0x00000000000079af */ /* 0x000e220000000000 */
[----:B------:R-:W-:Y:S01]  /*3380*/  IMAD.MOV.U32 R0, RZ, RZ, 0x20 ;  /* 0x00000020ff007424 */ /* 0x000fe200078e00ff */
[----:B------:R-:W-:-:S04]  /*3390*/  LOP3.LUT P0, RZ, R162, 0x2, RZ, 0xc0, !PT ;  /* 0x00000002a2ff7812 */ /* 0x000fc8000780c0ff */
[----:B------:R-:W-:-:S05]  /*33a0*/  SEL R167, R0, 0xffffffe0, !P0 ;  /* 0xffffffe000a77807 */ /* 0x000fca0004000000 */
[----:B------:R-:W-:Y:S01]  /*33b0*/  IMAD.IADD R24, R169, 0x1, R167 ;  /* 0x00000001a9187824 */ /* 0x000fe200078e02a7 */
[----:B------:R-:W-:-:S04]  /*33c0*/  DEPBAR.LE SB0, 0x3 ;  /* 0x000080c00000791a */ /* 0x000fc80000000000 */
[----:B------:R-:W-:-:S04]  /*33d0*/  DEPBAR.LE SB0, 0x2 ;  /* 0x000080800000791a */ /* 0x000fc80000000000 */
[----:B------:R-:W-:Y:S01]  /*33e0*/  WARPSYNC 0xffffffff ;  /* 0xffffffff00007948 */ /* 0x000fe20003800000 */
[----:B------:R-:W-:Y:S06]  /*33f0*/  BAR.SYNC.DEFER_BLOCKING 0x0 ;  /* 0x0000000000007b1d */ /* 0x000fec0000010000 */
[----:B------:R-:W-:Y:S01]  /*3400*/  BSSY B0, `(.L_x_1579) ;  /* 0x000004a000007945 */ /* 0x000fe20003800000 */
[----:B------:R2:W3:Y:S04]  /*3410*/  LDSM.16.M88.4 R8, [R163] ;  /* 0x00000000a308783b */ /* 0x0004e80000000200 */
[----:B------:R2:W4:Y:S04]  /*3420*/  LDSM.16.M88.4 R32, [R169] ;  /* 0x00000000a920783b */ /* 0x0005280000000200 */
[----:B------:R2:W1:Y:S04]  /*3430*/  LDSM.16.M88.4 R36, [R169+0x800] ;  /* 0x00080000a924783b */ /* 0x0004680000000200 */
[----:B------:R2:W1:Y:S04]  /*3440*/  LDSM.16.M88.4 R40, [R169+0x1000] ;  /* 0x00100000a928783b */ /* 0x0004680000000200 */
[----:B------:R2:W1:Y:S04]  /*3450*/  LDSM.16.M88.4 R56, [R169+0x1800] ;  /* 0x00180000a938783b */ /* 0x0004680000000200 */
[----:B-1----:R2:W1:Y:S04]  /*3460*/  LDSM.16.M88.4 R4, [R164] ;  /* 0x00000000a404783b */ /* 0x0024680000000200 */
[----:B------:R2:W1:Y:S04]  /*3470*/  LDSM.16.M88.4 R60, [R24] ;  /* 0x00000000183c783b */ /* 0x0004680000000200 */
[----:B------:R2:W1:Y:S04]  /*3480*/  LDSM.16.M88.4 R76, [R24+0x800] ;  /* 0x00080000184c783b */ /* 0x0004680000000200 */
[----:B------:R2:W1:Y:S04]  /*3490*/  LDSM.16.M88.4 R80, [R24+0x1000] ;  /* 0x001000001850783b */ /* 0x0004680000000200 */
[----:B------:R2:W1:Y:S01]  /*34a0*/  LDSM.16.M88.4 R88, [R24+0x1800] ;  /* 0x001800001858783b */ /* 0x0004620000000200 */
[----:B------:R-:W-:Y:S05]  /*34b0*/  @!P2 BRA `(.L_x_1580) ;  /* 0x000003e00000a947 */ /* 0x000fea0003800000 */
[----:B------:R-:W-:Y:S01]  /*34c0*/  SHF.R.S32.HI R0, RZ, 0x1f, R174 ;  /* 0x0000001fff007819 */ /* 0x000fe200000114ae */
[----:B------:R-:W-:Y:S01]  /*34d0*/  IMAD.WIDE.U32 R2, R174, c[0x0][0x208], RZ ;  /* 0x00008200ae027a25 */ /* 0x000fe200078e00ff */
[----:B------:R-:W-:-:S02]  /*34e0*/  SHF.R.S32.HI R12, RZ, 0x1f, R173 ;  /* 0x0000001fff0c7819 */ /* 0x000fc400000114ad */
[----:B------:R-:W-:Y:S01]  /*34f0*/  SHF.R.S32.HI R13, RZ, 0x1f, R186 ;  /* 0x0000001fff0d7819 */ /* 0x000fe200000114ba */
[----:B------:R-:W-:Y:S01]  /*3500*/  IMAD R0, R0, c[0x0][0x208], RZ ;  /* 0x0000820000007a24 */ /* 0x000fe200078e02ff */
[----:B------:R-:W-:Y:S01]  /*3510*/  SHF.R.S32.HI R15, RZ, 0x1f, R185 ;  /* 0x0000001fff0f7819 */ /* 0x000fe200000114b9 */
[----:B------:R-:W-:Y:S01]  /*3520*/  IMAD.SHL.U32 R27, R186, 0x2, RZ ;  /* 0x00000002ba1b7824 */ /* 0x000fe200078e00ff */
[----:B------:R-:W-:Y:S01]  /*3530*/  SHF.R.S32.HI R14, RZ, 0x1f, R177 ;  /* 0x0000001fff0e7819 */ /* 0x000fe200000114b1 */
[----:B------:R-:W-:Y:S01]  /*3540*/  IMAD R0, R174, c[0x0][0x20c], R0 ;  /* 0x00008300ae007a24 */ /* 0x000fe200078e0200 */
[----:B------:R-:W-:Y:S01]  /*3550*/  SHF.L.U64.HI R23, R186, 0x1, R13 ;  /* 0x00000001ba177819 */ /* 0x000fe2000001020d */
[C---:B------:R-:W-:Y:S01]  /*3560*/  IMAD.SHL.U32 R26, R185.reuse, 0x2, RZ ;  /* 0x00000002b91a7824 */ /* 0x040fe200078e00ff */
[----:B------:R-:W-:Y:S01]  /*3570*/  SHF.L.U64.HI R22, R185, 0x1, R15 ;  /* 0x00000001b9167819 */ /* 0x000fe2000001020f */
[----:B------:R-:W-:Y:S01]  /*3580*/  IMAD.IADD R3, R3, 0x1, R0 ;  /* 0x0000000103037824 */ /* 0x000fe200078e0200 */
[----:B------:R-:W-:Y:S01]  /*3590*/  SHF.L.U64.HI R21, R177, 0x1, R14 ;  /* 0x00000001b1157819 */ /* 0x000fe2000001020e */
[----:B------:R-:W-:-:S02]  /*35a0*/  IMAD R0, R12, c[0x0][0x218], RZ ;  /* 0x000086000c007a24 */ /* 0x000fc400078e02ff */
[----:B------:R-:W-:-:S04]  /*35b0*/  IMAD.WIDE.U32 R2, R173, c[0x0][0x218], R2 ;  /* 0x00008600ad027a25 */ /* 0x000fc800078e0002 */
[----:B------:R-:W-:Y:S01]  /*35c0*/  IMAD R12, R173, c[0x0][0x21c], R0 ;  /* 0x00008700ad0c7a24 */ /* 0x000fe200078e0200 */
[----:B------:R-:W-:Y:S01]  /*35d0*/  IADD3 R0, P0, R196, R2, RZ ;  /* 0x00000002c4007210 */ /* 0x000fe20007f1e0ff */
[----:B------:R-:W-:-:S03]  /*35e0*/  IMAD.SHL.U32 R25, R177, 0x2, RZ ;  /* 0x00000002b1197824 */ /* 0x000fc600078e00ff */
[----:B------:R-:W-:Y:S02]  /*35f0*/  IADD3.X R2, R199, R3, R12, P0, !PT ;  /* 0x00000003c7027210 */ /* 0x000fe400007fe40c */
[----:B------:R-:W-:-:S04]  /*3600*/  LEA R20, P0, R0, c[0x0][0x1f8], 0x1 ;  /* 0x00007e0000147a11 */ /* 0x000fc800078008ff */
[----:B------:R-:W-:Y:S01]  /*3610*/  LEA.HI.X R13, R0, c[0x0][0x1fc], R2, 0x1, P0 ;  /* 0x00007f00000d7a11 */ /* 0x000fe200000f0c02 */
[----:B------:R-:W-:Y:S06]  /*3620*/  BRA.DIV ~URZ, `(.L_x_1581) ;  /* 0x0000b0127f007947 */ /* 0x000fec000b800000 */
[----:B------:R2:W4:Y:S02]  /*3630*/  SHFL.IDX PT, R12, R13, RZ, 0x181f ;  /* 0x00181fff0d0c7589 */ /* 0x00052400000e0000 */
.L_x_1671:
[----:B------:R-:W-:Y:S05]  /*3640*/  BRA.DIV ~URZ, `(.L_x_1582) ;  /* 0x0000b0627f007947 */ /* 0x000fea000b800000 */
[----:B------:R-:W5:Y:S01]  /*3650*/  SHFL.IDX PT, R0, R20, RZ, 0x181f ;  /* 0x00181fff14007589 */ /* 0x000f6200000e0000 */
[----:B------:R-:W-:Y:S02]  /*3660*/  SEL R19, RZ, 0x10, P5 ;  /* 0x00000010ff137807 */ /* 0x000fe40002800000 */
[----:B------:R-:W-:Y:S02]  /*3670*/  SEL R18, RZ, 0x10, P4 ;  /* 0x00000010ff127807 */ /* 0x000fe40002000000 */
[C---:B-----5:R-:W-:Y:S02]  /*3680*/  IADD3 R16, P0, R0.reuse, R25, RZ ;  /* 0x0000001900107210 */ /* 0x060fe40007f1e0ff */
[----:B------:R-:W-:-:S03]  /*3690*/  IADD3 R14, P1, R0, R26, RZ ;  /* 0x0000001a000e7210 */ /* 0x000fc60007f3e0ff */
[----:B----4-:R-:W-:Y:S01]  /*36a0*/  IMAD.X R17, R12, 0x1, R21, P0 ;  /* 0x000000010c117824 */ /* 0x010fe200000e0615 */
[----:B------:R-:W-:Y:S01]  /*36b0*/  IADD3 R2, P0, R0, R27, RZ ;  /* 0x0000001b00027210 */ /* 0x000fe20007f1e0ff */
[C---:B------:R-:W-:Y:S01]  /*36c0*/  IMAD.X R15, R12.reuse, 0x1, R22, P1 ;  /* 0x000000010c0f7824 */ /* 0x040fe200008e0616 */
[----:B------:R4:W2:Y:S03]  /*36d0*/  SHFL.IDX PT, R0, R20, 0x1, 0x181f ;  /* 0x00381f0014007f89 */ /* 0x0008a600000e0000 */
[----:B------:R-:W-:Y:S01]  /*36e0*/  IMAD.X R3, R12, 0x1, R23, P0 ;  /* 0x000000010c037824 */ /* 0x000fe200000e0617 */
[----:B------:R-:W-:Y:S01]  /*36f0*/  @!PT LDS RZ, [RZ] ;  /* 0x00000000fffff984 */ /* 0x000fe20000000800 */
[----:B------:R5:W-:Y:S04]  /*3700*/  LDGSTS.E.BYPASS.LTC128B.128 [R188+0x6100], [R16.64], !P5 ;  /* 0x0610000010bc7fae */ /* 0x000be8000e901d46 */
[----:B------:R4:W-:Y:S04]  /*3710*/  LDGSTS.E.BYPASS.LTC128B.128 [R188+0x8100], [R14.64], !P4 ;  /* 0x081000000ebc7fae */ /* 0x0009e8000e101d46 */
[----:B------:R4:W-:Y:S04]  /*3720*/  LDGSTS.E.BYPASS.LTC128B.128 [R188+0xa100], [R2.64], !P6 ;  /* 0x0a10000002bc7fae */ /* 0x0009e8000f101d46 */
[----:B-----5:R4:W3:Y:S01]  /*3730*/  SHFL.IDX PT, R16, R13, 0x1, 0x181f ;  /* 0x00381f000d107f89 */ /* 0x0208e200000e0000 */
[----:B------:R-:W-:-:S03]  /*3740*/  IMAD.MOV.U32 R17, RZ, RZ, R252 ;  /* 0x000000ffff117224 */ /* 0x000fc600078e00fc */
.L_x_1672:
[----:B--2-4-:R-:W-:Y:S02]  /*3750*/  IADD3 R2, -R19, 0x10, RZ ;  /* 0x0000001013027810 */ /* 0x014fe40007ffe1ff */
[----:B------:R-:W-:-:S02]  /*3760*/  IADD3 R3, -R18, 0x10, RZ ;  /* 0x0000001012037810 */ /* 0x000fc40007ffe1ff */
[----:B------:R-:W-:-:S04]  /*3770*/  LOP3.LUT R2, R2, 0xf, RZ, 0xc0, !PT ;  /* 0x0000000f02027812 */ /* 0x000fc800078ec0ff */
[----:B------:R-:W-:Y:S02]  /*3780*/  IADD3 R14, P1, P0, R2, R0, R25 ;  /* 0x00000000020e7210 */ /* 0x000fe4000783e019 */
[----:B------:R-:W-:Y:S02]  /*3790*/  LOP3.LUT R2, R3, 0xf, RZ, 0xc0, !PT ;  /* 0x0000000f03027812 */ /* 0x000fe400078ec0ff */
[----:B------:R-:W-:Y:S02]  /*37a0*/  IADD3 R3, -R17, 0x10, RZ ;  /* 0x0000001011037810 */ /* 0x000fe40007ffe1ff */
[----:B---3--:R-:W-:Y:S02]  /*37b0*/  IADD3.X R15, RZ, R16, R21, P1, P0 ;  /* 0x00000010ff0f7210 */ /* 0x008fe40000fe0415 */
[----:B------:R-:W-:Y:S02]  /*37c0*/  IADD3 R12, P1, P0, R2, R0, R26 ;  /* 0x00000000020c7210 */ /* 0x000fe4000783e01a */
[----:B------:R-:W-:-:S02]  /*37d0*/  LOP3.LUT R2, R3, 0xf, RZ, 0xc0, !PT ;  /* 0x0000000f03027812 */ /* 0x000fc400078ec0ff */
[----:B------:R-:W-:Y:S02]  /*37e0*/  IADD3.X R13, RZ, R16, R22, P1, P0 ;  /* 0x00000010ff0d7210 */ /* 0x000fe40000fe0416 */
[----:B------:R-:W-:-:S04]  /*37f0*/  IADD3 R2, P1, P0, R2, R0, R27 ;  /* 0x0000000002027210 */ /* 0x000fc8000783e01b */
[----:B------:R-:W-:Y:S02]  /*3800*/  IADD3.X R3, RZ, R16, R23, P1, P0 ;  /* 0x00000010ff037210 */ /* 0x000fe40000fe0417 */
[----:B------:R-:W-:Y:S02]  /*3810*/  ISETP.NE.U32.AND P0, PT, R19, RZ, PT ;  /* 0x000000ff1300720c */ /* 0x000fe40003f05070 */
[----:B------:R-:W-:-:S11]  /*3820*/  ISETP.NE.U32.AND P1, PT, R18, RZ, PT ;  /* 0x000000ff1200720c */ /* 0x000fd60003f25070 */
[----:B------:R-:W-:Y:S01]  /*3830*/  @!PT LDS RZ, [RZ] ;  /* 0x00000000fffff984 */ /* 0x000fe20000000800 */
[----:B------:R-:W-:Y:S01]  /*3840*/  @!PT LDS RZ, [RZ] ;  /* 0x00000000fffff984 */ /* 0x000fe20000000800 */
[----:B------:R-:W-:Y:S01]  /*3850*/  @!PT LDS RZ, [RZ] ;  /* 0x00000000fffff984 */ /* 0x000fe20000000800 */
[----:B------:R2:W-:Y:S01]  /*3860*/  LDGSTS.E.BYPASS.LTC128B.128.ZFILL [R188+0x7100], [R14.64], P0 ;  /* 0x071000000ebc7fae */ /* 0x0005e20008141d46 */
[----:B------:R-:W-:-:S03]  /*3870*/  ISETP.NE.U32.AND P0, PT, R17, RZ, PT ;  /* 0x000000ff1100720c */ /* 0x000fc60003f05070 */
[----:B------:R2:W-:Y:S10]  /*3880*/  LDGSTS.E.BYPASS.LTC128B.128.ZFILL [R188+0x9100], [R12.64], P1 ;  /* 0x091000000cbc7fae */ /* 0x0005f40008941d46 */
[----:B------:R2:W-:Y:S02]  /*3890*/  LDGSTS.E.BYPASS.LTC128B.128.ZFILL [R188+0xb100], [R2.64], P0 ;  /* 0x0b10000002bc7fae */ /* 0x0005e40008141d46 */
.L_x_1580:
[----:B------:R-:W-:Y:S05]  /*38a0*/  BSYNC B0 ;  /* 0x0000000000007941 */ /* 0x000fea0003800000 */
.L_x_1579:
[----:B--2---:R-:W-:Y:S01]  /*38b0*/  IMAD.MOV.U32 R2, RZ, RZ, 0x40 ;  /* 0x00000040ff027424 */ /* 0x004fe200078e00ff */
[----:B------:R-:W-:Y:S01]  /*38c0*/  LOP3.LUT P0, RZ, R162, 0x4, RZ, 0xc0, !PT ;  /* 0x00000004a2ff7812 */ /* 0x000fe2000780c0ff */
[----:B------:R-:W0:Y:S01]  /*38d0*/  LDGDEPBAR ;  /* 0x00000000000079af */ /* 0x000e220000000000 */
[----:B------:R-:W-:Y:S02]  /*38e0*/  WARPSYNC 0xffffffff ;  /* 0xffffffff00007948 */ /* 0x000fe40003800000 */
[----:B------:R-:W-:-:S04]  /*38f0*/  SEL R2, R2, 0xffffffc0, !P0 ;  /* 0xffffffc002027807 */ /* 0x000fc80004000000 */
[----:B------:R-:W-:Y:S01]  /*3900*/  IADD3 R0, R2, R169, R167 ;  /* 0x000000a902007210 */ /* 0x000fe20007ffe0a7 */
[----:B------:R-:W-:Y:S02]  /*3910*/  IMAD.IADD R2, R169, 0x1, R2 ;  /* 0x00000001a9027824 */ /* 0x000fe400078e0202 */
[C---:B---34-:R-:W-:Y:S01]  /*3920*/  HMMA.16816.F32.BF16 R12, R8.reuse, R32, RZ ;  /* 0x00000020080c723c */ /* 0x058fe200000418ff */
[----:B------:R-:W-:Y:S04]  /*3930*/  LDSM.16.M88.4 R20, [R166] ;  /* 0x00000000a614783b */ /* 0x000fe80000000200 */
[----:B------:R-:W2:Y:S03]  /*3940*/  LDSM.16.M88.4 R64, [R2] ;  /* 0x000000000240783b */ /* 0x000ea60000000200 */
[C---:B------:R-:W-:Y:S01]  /*3950*/  HMMA.16816.F32.BF16 R32, R8.reuse, R34, RZ ;  /* 0x000000220820723c */ /* 0x040fe200000418ff */
[----:B------:R-:W3:Y:S04]  /*3960*/  LDSM.16.M88.4 R72, [R2+0x1000] ;  /* 0x001000000248783b */ /* 0x000ee80000000200 */
[----:B------:R-:W4:Y:S03]  /*3970*/  LDSM.16.M88.4 R68, [R2+0x800] ;  /* 0x000800000244783b */ /* 0x000f260000000200 */
[----:B------:R-:W-:Y:S01]  /*3980*/  HMMA.16816.F32.BF16 R28, R8, R36, RZ ;  /* 0x00000024081c723c */ /* 0x000fe200000418ff */
[----:B------:R-:W5:Y:S04]  /*3990*/  LDSM.16.M88.4 R84, [R2+0x1800] ;  /* 0x001800000254783b */ /* 0x000f680000000200 */
[----:B------:R-:W-:Y:S03]  /*39a0*/  LDSM.16.M88.4 R16, [R165] ;  /* 0x00000000a510783b */ /* 0x000fe60000000200 */
[----:B-1----:R-:W-:Y:S01]  /*39b0*/  HMMA.16816.F32.BF16 R48, R4, R60, R12 ;  /* 0x0000003c0430723c */ /* 0x002fe2000004180c */
[----:B------:R-:W1:Y:S04]  /*39c0*/  LDSM.16.M88.4 R92, [R0] ;  /* 0x00000000005c783b */ /* 0x000e680000000200 */
[----:B------:R-:W-:Y:S03]  /*39d0*/  LDSM.16.M88.4 R100, [R169+0x2000] ;  /* 0x00200000a964783b */ /* 0x000fe60000000200 */
[C---:B------:R-:W-:Y:S01]  /*39e0*/  HMMA.16816.F32.BF16 R12, R8.reuse, R38, RZ ;  /* 0x00000026080c723c */ /* 0x040fe200000418ff */
[----:B------:R-:W-:Y:S07]  /*39f0*/  LDSM.16.M88.4 R96, [R24+0x2000] ;  /* 0x002000001860783b */ /* 0x000fee0000000200 */
[C---:B------:R-:W-:Y:S08]  /*3a00*/  HMMA.16816.F32.BF16 R36, R8.reuse, R40, RZ ;  /* 0x000000280824723c */ /* 0x040ff000000418ff */
[C---:B------:R-:W-:Y:S08]  /*3a10*/  HMMA.16816.F32.BF16 R40, R8.reuse, R42, RZ ;  /* 0x0000002a0828723c */ /* 0x040ff000000418ff */
[C---:B------:R-:W-:Y:S08]  /*3a20*/  HMMA.16816.F32.BF16 R44, R8.reuse, R56, RZ ;  /* 0x00000038082c723c */ /* 0x040ff000000418ff */
[----:B------:R-:W-:Y:S08]  /*3a30*/  HMMA.16816.F32.BF16 R56, R8, R58, RZ ;  /* 0x0000003a0838723c */ /* 0x000ff000000418ff */
[C---:B------:R-:W-:Y:S08]  /*3a40*/  HMMA.16816.F32.BF16 R60, R4.reuse, R62, R32 ;  /* 0x0000003e043c723c */ /* 0x040ff00000041820 */
[C---:B------:R-:W-:Y:S08]  /*3a50*/  HMMA.16816.F32.BF16 R52, R4.reuse, R76, R28 ;  /* 0x0000004c0434723c */ /* 0x040ff0000004181c */
[C---:B------:R-:W-:Y:S08]  /*3a60*/  HMMA.16816.F32.BF16 R28, R4.reuse, R80, R36 ;  /* 0x00000050041c723c */ /* 0x040ff00000041824 */
[C---:B------:R-:W-:Y:S01]  /*3a70*/  HMMA.16816.F32.BF16 R8, R4.reuse, R82, R40 ;  /* 0x000000520408723c */ /* 0x040fe20000041828 */
[----:B------:R-:W-:Y:S07]  /*3a80*/  LDSM.16.M88.4 R80, [R0+0x800] ;  /* 0x000800000050783b */ /* 0x000fee0000000200 */
[C---:B------:R-:W-:Y:S01]  /*3a90*/  HMMA.16816.F32.BF16 R32, R4.reuse, R78, R12 ;  /* 0x0000004e0420723c */ /* 0x040fe2000004180c */
[----:B------:R-:W1:Y:S04]  /*3aa0*/  LDSM.16.M88.4 R76, [R0+0x1000] ;  /* 0x00100000004c783b */ /* 0x000e680000000200 */
[----:B------:R-:W-:Y:S03]  /*3ab0*/  LDSM.16.M88.4 R12, [R163+0x4000] ;  /* 0x00400000a30c783b */ /* 0x000fe60000000200 */
[----:B------:R-:W-:Y:S08]  /*3ac0*/  HMMA.16816.F32.BF16 R36, R4, R88, R44 ;  /* 0x000000580424723c */ /* 0x000ff0000004182c */
[----:B--2---:R-:W-:Y:S08]  /*3ad0*/  HMMA.16816.F32.BF16 R44, R20, R64, R48 ;  /* 0x00000040142c723c */ /* 0x004ff00000041830 */
[----:B------:R-:W-:Y:S01]  /*3ae0*/  HMMA.16816.F32.BF16 R48, R4, R90, R56 ;  /* 0x0000005a0430723c */ /* 0x000fe20000041838 */
[----:B------:R-:W2:Y:S07]  /*3af0*/  LDSM.16.M88.4 R88, [R0+0x1800] ;  /* 0x001800000058783b */ /* 0x000eae0000000200 */
[C---:B------:R-:W-:Y:S01]  /*3b00*/  HMMA.16816.F32.BF16 R60, R20.reuse, R66, R60 ;  /* 0x00000042143c723c */ /* 0x040fe2000004183c */
[----:B------:R-:W-:Y:S07]  /*3b10*/  LDSM.16.M88.4 R64, [R169+0x3000] ;  /* 0x00300000a940783b */ /* 0x000fee0000000200 */
[C---:B---3--:R-:W-:Y:S08]  /*3b20*/  HMMA.16816.F32.BF16 R40, R20.reuse, R72, R28 ;  /* 0x000000481428723c */ /* 0x048ff0000004181c */
[C---:B----4-:R-:W-:Y:S08]  /*3b30*/  HMMA.16816.F32.BF16 R56, R20.reuse, R68, R52 ;  /* 0x000000441438723c */ /* 0x050ff00000041834 */
[C---:B------:R-:W-:Y:S01]  /*3b40*/  HMMA.16816.F32.BF16 R28, R20.reuse, R74, R8 ;  /* 0x0000004a141c723c */ /* 0x040fe20000041808 */
[----:B------:R-:W-:Y:S04]  /*3b50*/  LDSM.16.M88.4 R8, [R164+0x4000] ;  /* 0x00400000a408783b */ /* 0x000fe80000000200 */
[----:B------:R-:W-:Y:S03]  /*3b60*/  LDSM.16.M88.4 R72, [R24+0x3000] ;  /* 0x003000001848783b */ /* 0x000fe60000000200 */
[C---:B------:R-:W-:Y:S01]  /*3b70*/  HMMA.16816.F32.BF16 R52, R20.reuse, R70, R32 ;  /* 0x000000461434723c */ /* 0x040fe20000041820 */
[----:B------:R-:W-:Y:S07]  /*3b80*/  LDSM.16.M88.4 R68, [R169+0x2800] ;  /* 0x00280000a944783b */ /* 0x000fee0000000200 */
[----:B-----5:R-:W-:Y:S08]  /*3b90*/  HMMA.16816.F32.BF16 R4, R20, R84, R36 ;  /* 0x000000541404723c */ /* 0x020ff00000041824 */
[----:B-1----:R-:W-:Y:S08]  /*3ba0*/  HMMA.16816.F32.BF16 R32, R16, R92, R44 ;  /* 0x0000005c1020723c */ /* 0x002ff0000004182c */
[----:B------:R-:W-:Y:S01]  /*3bb0*/  HMMA.16816.F32.BF16 R36, R20, R86, R48 ;  /* 0x000000561424723c */ /* 0x000fe20000041830 */
[----:B------:R-:W1:Y:S07]  /*3bc0*/  LDSM.16.M88.4 R84, [R169+0x3800] ;  /* 0x00380000a954783b */ /* 0x000e6e0000000200 */
[C---:B------:R-:W-:Y:S01]  /*3bd0*/  HMMA.16816.F32.BF16 R60, R16.reuse, R94, R60 ;  /* 0x0000005e103c723c */ /* 0x040fe2000004183c */
[----:B------:R-:W-:Y:S07]  /*3be0*/  LDSM.16.M88.4 R92, [R2+0x2000] ;  /* 0x00200000025c783b */ /* 0x000fee0000000200 */
[C---:B------:R-:W-:Y:S08]  /*3bf0*/  HMMA.16816.F32.BF16 R44, R16.reuse, R76, R40 ;  /* 0x0000004c102c723c */ /* 0x040ff00000041828 */
[C---:B------:R-:W-:Y:S01]  /*3c00*/  HMMA.16816.F32.BF16 R40, R16.reuse, R78, R28 ;  /* 0x0000004e1028723c */ /* 0x040fe2000004181c */
[----:B------:R-:W-:Y:S07]  /*3c10*/  LDSM.16.M88.4 R76, [R24+0x2800] ;  /* 0x00280000184c783b */ /* 0x000fee0000000200 */
[C---:B--2---:R-:W-:Y:S01]  /*3c20*/  HMMA.16816.F32.BF16 R28, R16.reuse, R88, R4 ;  /* 0x00000058101c723c */ /* 0x044fe20000041804 */
[----:B------:R-:W-:Y:S07]  /*3c30*/  LDSM.16.M88.4 R4, [R166+0x4000] ;  /* 0x00400000a604783b */ /* 0x000fee0000000200 */
[----:B------:R-:W-:Y:S08]  /*3c40*/  HMMA.16816.F32.BF16 R56, R16, R80, R56 ;  /* 0x000000501038723c */ /* 0x000ff00000041838 */
[----:B------:R-:W-:Y:S08]  /*3c50*/  HMMA.16816.F32.BF16 R20, R12, R100, R32 ;  /* 0x000000640c14723c */ /* 0x000ff00000041820 */
[C---:B------:R-:W-:Y:S01]  /*3c60*/  HMMA.16816.F32.BF16 R48, R16.reuse, R82, R52 ;  /* 0x000000521030723c */ /* 0x040fe20000041834 */
[----:B------:R-:W2:Y:S07]  /*3c70*/  LDSM.16.M88.4 R80, [R24+0x3800] ;  /* 0x003800001850783b */ /* 0x000eae0000000200 */
[----:B------:R-:W-:Y:S01]  /*3c80*/  HMMA.16816.F32.BF16 R16, R16, R90, R36 ;  /* 0x0000005a1010723c */ /* 0x000fe20000041824 */
[----:B------:R-:W-:Y:S07]  /*3c90*/  LDSM.16.M88.4 R88, [R0+0x2000] ;  /* 0x002000000058783b */ /* 0x000fee0000000200 */
[C---:B------:R-:W-:Y:S08]  /*3ca0*/  HMMA.16816.F32.BF16 R60, R12.reuse, R102, R60 ;  /* 0x000000660c3c723c */ /* 0x040ff0000004183c */
[C---:B-1----:R-:W-:Y:S08]  /*3cb0*/  HMMA.16816.F32.BF16 R32, R12.reuse, R84, R28 ;  /* 0x000000540c20723c */ /* 0x042ff0000004181c */
[----:B------:R-:W-:Y:S08]  /*3cc0*/  HMMA.16816.F32.BF16 R52, R12, R68, R56 ;  /* 0x000000440c34723c */ /* 0x000ff00000041838 */
[----:B------:R-:W-:Y:S01]  /*3cd0*/  HMMA.16816.F32.BF16 R28, R8, R96, R20 ;  /* 0x00000060081c723c */ /* 0x000fe20000041814 */
[----:B------:R-:W-:Y:S07]  /*3ce0*/  LDSM.16.M88.4 R20, [R165+0x4000] ;  /* 0x00400000a514783b */ /* 0x000fee0000000200 */
[C---:B------:R-:W-:Y:S01]  /*3cf0*/  HMMA.16816.F32.BF16 R48, R12.reuse, R70, R48 ;  /* 0x000000460c30723c */ /* 0x040fe20000041830 */
[----:B------:R-:W1:Y:S07]  /*3d00*/  LDSM.16.M88.4 R68, [R2+0x2800] ;  /* 0x002800000244783b */ /* 0x000e6e0000000200 */
[C---:B------:R-:W-:Y:S08]  /*3d10*/  HMMA.16816.F32.BF16 R44, R12.reuse, R64, R44 ;  /* 0x000000400c2c723c */ /* 0x040ff0000004182c */
[C---:B------:R-:W-:Y:S01]  /*3d20*/  HMMA.16816.F32.BF16 R36, R12.reuse, R66, R40 ;  /* 0x000000420c24723c */ /* 0x040fe20000041828 */
[----:B------:R-:W3:Y:S07]  /*3d30*/  LDSM.16.M88.4 R64, [R2+0x3000] ;  /* 0x003000000240783b */ /* 0x000eee0000000200 */
[----:B------:R-:W-:Y:S01]  /*3d40*/  HMMA.16816.F32.BF16 R12, R12, R86, R16 ;  /* 0x000000560c0c723c */ /* 0x000fe20000041810 */
[----:B------:R-:W4:Y:S04]  /*3d50*/  LDSM.16.M88.4 R84, [R2+0x3800] ;  /* 0x003800000254783b */ /* 0x000f280000000200 */
[----:B------:R-:W-:Y:S03]  /*3d60*/  LDSM.16.M88.4 R16, [R163+0x8000] ;  /* 0x00800000a310783b */ /* 0x000fe60000000200 */
[C---:B------:R-:W-:Y:S08]  /*3d70*/  HMMA.16816.F32.BF16 R60, R8.reuse, R98, R60 ;  /* 0x00000062083c723c */ /* 0x040ff0000004183c */
[C---:B--2---:R-:W-:Y:S08]  /*3d80*/  HMMA.16816.F32.BF16 R40, R8.reuse, R80, R32 ;  /* 0x000000500828723c */ /* 0x044ff00000041820 */
[----:B------:R-:W-:Y:S08]  /*3d90*/  HMMA.16816.F32.BF16 R56, R8, R76, R52 ;  /* 0x0000004c0838723c */ /* 0x000ff00000041834 */
[----:B------:R-:W-:Y:S08]  /*3da0*/  HMMA.16816.F32.BF16 R32, R4, R92, R28 ;  /* 0x0000005c0420723c */ /* 0x000ff0000004181c */
[C---:B------:R-:W-:Y:S01]  /*3db0*/  HMMA.16816.F32.BF16 R52, R8.reuse, R78, R48 ;  /* 0x0000004e0834723c */ /* 0x040fe20000041830 */
[----:B------:R-:W-:Y:S07]  /*3dc0*/  LDSM.16.M88.4 R76, [R0+0x2800] ;  /* 0x00280000004c783b */ /* 0x000fee0000000200 */
[C---:B------:R-:W-:Y:S08]  /*3dd0*/  HMMA.16816.F32.BF16 R48, R8.reuse, R72, R44 ;  /* 0x000000480830723c */ /* 0x040ff0000004182c */
[C---:B------:R-:W-:Y:S01]  /*3de0*/  HMMA.16816.F32.BF16 R44, R8.reuse, R74, R36 ;  /* 0x0000004a082c723c */ /* 0x040fe20000041824 */
[----:B------:R-:W-:Y:S07]  /*3df0*/  LDSM.16.M88.4 R72, [R0+0x3800] ;  /* 0x003800000048783b */ /* 0x000fee0000000200 */
[----:B------:R-:W-:Y:S01]  /*3e00*/  HMMA.16816.F32.BF16 R8, R8, R82, R12 ;  /* 0x000000520808723c */ /* 0x000fe2000004180c */
[----:B------:R-:W2:Y:S04]  /*3e10*/  LDSM.16.M88.4 R80, [R169+0x4000] ;  /* 0x00400000a950783b */ /* 0x000ea80000000200 */
[----:B------:R-:W-:Y:S03]  /*3e20*/  LDSM.16.M88.4 R12, [R164+0x8000] ;  /* 0x00800000a40c783b */ /* 0x000fe60000000200 */
[C---:B------:R-:W-:Y:S01]  /*3e30*/  HMMA.16816.F32.BF16 R28, R4.reuse, R94, R60 ;  /* 0x0000005e041c723c */ /* 0x040fe2000004183c */
[----:B------:R-:W-:Y:S07]  /*3e40*/  LDSM.16.M88.4 R60, [R2+0x4000] ;  /* 0x00400000023c783b */ /* 0x000fee0000000200 */
[----:B-1----:R-:W-:Y:S08]  /*3e50*/  HMMA.16816.F32.BF16 R36, R4, R68, R56 ;  /* 0x000000440424723c */ /* 0x002ff00000041838 */
[----:B------:R-:W-:Y:S08]  /*3e60*/  HMMA.16816.F32.BF16 R32, R20, R88, R32 ;  /* 0x000000581420723c */ /* 0x000ff00000041820 */
[C---:B------:R-:W-:Y:S01]  /*3e70*/  HMMA.16816.F32.BF16 R56, R4.reuse, R70, R52 ;  /* 0x000000460438723c */ /* 0x040fe20000041834 */
[----:B------:R-:W-:Y:S07]  /*3e80*/  LDSM.16.M88.4 R52, [R169+0x4800] ;  /* 0x00480000a934783b */ /* 0x000fee0000000200 */
[C---:B---3--:R-:W-:Y:S08]  /*3e90*/  HMMA.16816.F32.BF16 R68, R4.reuse, R64, R48 ;  /* 0x000000400444723c */ /* 0x048ff00000041830 */
[C---:B------:R-:W-:Y:S01]  /*3ea0*/  HMMA.16816.F32.BF16 R48, R4.reuse, R66, R44 ;  /* 0x000000420430723c */ /* 0x040fe2000004182c */
[----:B------:R-:W-:Y:S07]  /*3eb0*/  LDSM.16.M88.4 R44, [R24+0x4000] ;  /* 0x00400000182c783b */ /* 0x000fee0000000200 */
[----:B----4-:R-:W-:Y:S01]  /*3ec0*/  HMMA.16816.F32.BF16 R64, R4, R84, R40 ;  /* 0x000000540440723c */ /* 0x010fe20000041828 */
[----:B------:R-:W1:Y:S07]  /*3ed0*/  LDSM.16.M88.4 R40, [R0+0x3000] ;  /* 0x003000000028783b */ /* 0x000e6e0000000200 */
[----:B------:R-:W-:Y:S08]  /*3ee0*/  HMMA.16816.F32.BF16 R28, R20, R90, R28 ;  /* 0x0000005a141c723c */ /* 0x000ff0000004181c */
[----:B------:R-:W-:Y:S01]  /*3ef0*/  HMMA.16816.F32.BF16 R84, R4, R86, R8 ;  /* 0x000000560454723c */ /* 0x000fe20000041808 */
[----:B------:R-:W3:Y:S07]  /*3f00*/  LDSM.16.M88.4 R8, [R166+0x8000] ;  /* 0x00800000a608783b */ /* 0x000eee0000000200 */
[----:B--2---:R-:W-:Y:S08]  /*3f10*/  HMMA.16816.F32.BF16 R4, R16, R80, R32 ;  /* 0x000000501004723c */ /* 0x004ff00000041820 */
[----:B------:R-:W-:Y:S08]  /*3f20*/  HMMA.16816.F32.BF16 R36, R20, R76, R36 ;  /* 0x0000004c1424723c */ /* 0x000ff00000041824 */
[----:B------:R-:W-:Y:S01]  /*3f30*/  HMMA.16816.F32.BF16 R32, R16, R82, R28 ;  /* 0x000000521020723c */ /* 0x000fe2000004181c */
[----:B------:R-:W-:Y:S07]  /*3f40*/  LDSM.16.M88.4 R80, [R169+0x5800] ;  /* 0x00580000a950783b */ /* 0x000fee0000000200 */
[----:B-1----:R-:W-:Y:S01]  /*3f50*/  HMMA.16816.F32.BF16 R92, R20, R40, R68 ;  /* 0x00000028145c723c */ /* 0x002fe20000041844 */
[----:B------:R-:W1:Y:S07]  /*3f60*/  LDSM.16.M88.4 R68, [R24+0x4800] ;  /* 0x004800001844783b */ /* 0x000e6e0000000200 */
[----:B------:R-:W-:Y:S01]  /*3f70*/  HMMA.16816.F32.BF16 R28, R12, R44, R4 ;  /* 0x0000002c0c1c723c */ /* 0x000fe20000041804 */
[----:B------:R-:W-:Y:S07]  /*3f80*/  LDSM.16.M88.4 R4, [R165+0x8000] ;  /* 0x00800000a504783b */ /* 0x000fee0000000200 */
[C---:B------:R-:W-:Y:S01]  /*3f90*/  HMMA.16816.F32.BF16 R96, R20.reuse, R72, R64 ;  /* 0x000000481460723c */ /* 0x040fe20000041840 */
[----:B------:R-:W2:Y:S07]  /*3fa0*/  LDSM.16.M88.4 R64, [R0+0x4000] ;  /* 0x004000000040783b */ /* 0x000eae0000000200 */
[----:B------:R-:W-:Y:S01]  /*3fb0*/  HMMA.16816.F32.BF16 R56, R20, R78, R56 ;  /* 0x0000004e1438723c */ /* 0x000fe20000041838 */
[----:B------:R-:W-:Y:S07]  /*3fc0*/  LDSM.16.M88.4 R76, [R24+0x5000] ;  /* 0x00500000184c783b */ /* 0x000fee0000000200 */
[----:B------:R-:W-:Y:S08]  /*3fd0*/  HMMA.16816.F32.BF16 R36, R16, R52, R36 ;  /* 0x000000341024723c */ /* 0x000ff00000041824 */
[----:B------:R-:W-:Y:S01]  /*3fe0*/  HMMA.16816.F32.BF16 R88, R20, R42, R48 ;  /* 0x0000002a1458723c */ /* 0x000fe20000041830 */
[----:B------:R-:W4:Y:S07]  /*3ff0*/  LDSM.16.M88.4 R48, [R169+0x5000] ;  /* 0x00500000a930783b */ /* 0x000f2e0000000200 */
[----:B------:R-:W-:Y:S08]  /*4000*/  HMMA.16816.F32.BF16 R32, R12, R46, R32 ;  /* 0x0000002e0c20723c */ /* 0x000ff00000041820 */
[----:B---3--:R-:W-:Y:S08]  /*4010*/  HMMA.16816.F32.BF16 R28, R8, R60, R28 ;  /* 0x0000003c081c723c */ /* 0x008ff0000004181c */
[----:B------:R-:W-:Y:S01]  /*4020*/  HMMA.16816.F32.BF16 R44, R16, R54, R56 ;  /* 0x00000036102c723c */ /* 0x000fe20000041838 */
[----:B------:R-:W3:Y:S07]  /*4030*/  LDSM.16.M88.4 R56, [R2+0x4800] ;  /* 0x004800000238783b */ /* 0x000eee0000000200 */
[----:B-1----:R-:W-:Y:S08]  /*4040*/  HMMA.16816.F32.BF16 R40, R12, R68, R36 ;  /* 0x000000440c28723c */ /* 0x002ff00000041824 */
[----:B------:R-:W-:Y:S08]  /*4050*/  HMMA.16816.F32.BF16 R36, R8, R62, R32 ;  /* 0x0000003e0824723c */ /* 0x000ff00000041820 */
[----:B--2---:R-:W-:Y:S08]  /*4060*/  HMMA.16816.F32.BF16 R52, R4, R64, R28 ;  /* 0x000000400434723c */ /* 0x004ff0000004181c */
[----:B----4-:R-:W-:Y:S08]  /*4070*/  HMMA.16816.F32.BF16 R32, R16, R48, R92 ;  /* 0x000000301020723c */ /* 0x010ff0000004185c */
[----:B------:R-:W-:Y:S01]  /*4080*/  HMMA.16816.F32.BF16 R60, R20, R74, R84 ;  /* 0x0000004a143c723c */ /* 0x000fe20000041854 */
[----:B------:R-:W1:Y:S07]  /*4090*/  LDSM.16.M88.4 R84, [R0+0x4800] ;  /* 0x004800000054783b */ /* 0x000e6e0000000200 */
[----:B------:R-:W-:Y:S01]  /*40a0*/  HMMA.16816.F32.BF16 R28, R12, R70, R44 ;  /* 0x000000460c1c723c */ /* 0x000fe2000004182c */
[----:B------:R-:W-:Y:S01]  /*40b0*/  FMUL.FTZ R3, R52, c[0x0][0x320] ;  /* 0x0000c80034037a20 */ /* 0x000fe20000410000 */
[----:B------:R-:W-:Y:S06]  /*40c0*/  LDSM.16.M88.4 R44, [R2+0x5800] ;  /* 0x00580000022c783b */ /* 0x000fec0000000200 */
[----:B------:R-:W-:Y:S01]  /*40d0*/  HMMA.16816.F32.BF16 R36, R4, R66, R36 ;  /* 0x000000420424723c */ /* 0x000fe20000041824 */
[----:B------:R-:W2:Y:S07]  /*40e0*/  LDSM.16.M88.4 R64, [R2+0x5000] ;  /* 0x005000000240783b */ /* 0x000eae0000000200 */
[----:B------:R-:W-:Y:S01]  /*40f0*/  HMMA.16816.F32.BF16 R72, R16, R50, R88 ;  /* 0x000000321048723c */ /* 0x000fe20000041858 */
[----:B------:R4:W-:Y:S01]  /*4100*/  MUFU.TANH R88, R3 ;  /* 0x0000000300587308 */ /* 0x0009e20000002400 */
[----:B------:R2:W5:Y:S06]  /*4110*/  LDSM.16.M88.4 R48, [R24+0x5800] ;  /* 0x005800001830783b */ /* 0x00056c0000000200 */
[----:B---3--:R-:W-:Y:S08]  /*4120*/  HMMA.16816.F32.BF16 R20, R8, R56, R40 ;  /* 0x000000380814723c */ /* 0x008ff00000041828 */
[----:B------:R-:W-:Y:S01]  /*4130*/  HMMA.16816.F32.BF16 R68, R16, R80, R96 ;  /* 0x000000501044723c */ /* 0x000fe20000041860 */
[----:B----4-:R-:W-:-:S04]  /*4140*/  FMUL.FTZ R3, R53, c[0x0][0x320] ;  /* 0x0000c80035037a20 */ /* 0x010fc80000410000 */
[----:B------:R3:W-:Y:S03]  /*4150*/  MUFU.TANH R81, R3 ;  /* 0x0000000300517308 */ /* 0x0007e60000002400 */
[----:B------:R-:W-:Y:S08]  /*4160*/  HMMA.16816.F32.BF16 R32, R12, R76, R32 ;  /* 0x0000004c0c20723c */ /* 0x000ff00000041820 */
[----:B------:R-:W-:Y:S01]  /*4170*/  HMMA.16816.F32.BF16 R28, R8, R58, R28 ;  /* 0x0000003a081c723c */ /* 0x000fe2000004181c */
[----:B---3--:R-:W-:-:S07]  /*4180*/  FMUL.FTZ R3, R54, c[0x0][0x320] ;  /* 0x0000c80036037a20 */ /* 0x008fce0000410000 */
[----:B-1----:R-:W-:Y:S01]  /*4190*/  HMMA.16816.F32.BF16 R40, R4, R84, R20 ;  /* 0x000000540428723c */ /* 0x002fe20000041814 */
[----:B------:R1:W3:Y:S07]  /*41a0*/  MUFU.TANH R80, R3 ;  /* 0x0000000300507308 */ /* 0x0002ee0000002400 */
[----:B------:R-:W-:Y:S08]  /*41b0*/  HMMA.16816.F32.BF16 R16, R16, R82, R60 ;  /* 0x000000521010723c */ /* 0x000ff0000004183c */
[----:B------:R-:W-:Y:S01]  /*41c0*/  HMMA.16816.F32.BF16 R20, R12, R78, R72 ;  /* 0x0000004e0c14723c */ /* 0x000fe20000041848 */
[----:B-1----:R-:W-:-:S02]  /*41d0*/  FMUL.FTZ R3, R55, c[0x0][0x320] ;  /* 0x0000c80037037a20 */ /* 0x002fc40000410000 */
[----:B------:R-:W1:Y:S02]  /*41e0*/  LDSM.16.M88.4 R52, [R0+0x5000] ;  /* 0x005000000034783b */ /* 0x000e640000000200 */
[----:B------:R4:W1:Y:S03]  /*41f0*/  MUFU.TANH R77, R3 ;  /* 0x00000003004d7308 */ /* 0x0008660000002400 */
[----:B--2---:R-:W-:Y:S01]  /*4200*/  HMMA.16816.F32.BF16 R24, R8, R64, R32 ;  /* 0x000000400818723c */ /* 0x004fe20000041820 */
[----:B------:R-:W-:-:S04]  /*4210*/  FMUL.FTZ R2, R40, c[0x0][0x320] ;  /* 0x0000c80028027a20 */ /* 0x000fc80000410000 */
[----:B------:R2:W-:Y:S03]  /*4220*/  MUFU.TANH R56, R2 ;  /* 0x0000000200387308 */ /* 0x0005e60000002400 */
[----:B-----5:R-:W-:Y:S01]  /*4230*/  HMMA.16816.F32.BF16 R32, R12, R48, R68 ;  /* 0x000000300c20723c */ /* 0x020fe20000041844 */
[----:B----4-:R-:W-:-:S07]  /*4240*/  FMUL.FTZ R3, R36, c[0x0][0x320] ;  /* 0x0000c80024037a20 */ /* 0x010fce0000410000 */
[----:B------:R-:W-:Y:S01]  /*4250*/  HMMA.16816.F32.BF16 R12, R12, R50, R16 ;  /* 0x000000320c0c723c */ /* 0x000fe20000041810 */
[----:B------:R4:W5:Y:S01]  /*4260*/  MUFU.TANH R76, R3 ;  /* 0x00000003004c7308 */ /* 0x0009620000002400 */
[----:B--2---:R-:W-:-:S06]  /*4270*/  FMUL.FTZ R2, R41, c[0x0][0x320] ;  /* 0x0000c80029027a20 */ /* 0x004fcc0000410000 */
[C---:B------:R-:W-:Y:S01]  /*4280*/  HMMA.16816.F32.BF16 R16, R8.reuse, R66, R20 ;  /* 0x000000420810723c */ /* 0x040fe20000041814 */
[----:B------:R2:W-:Y:S07]  /*4290*/  MUFU.TANH R49, R2 ;  /* 0x0000000200317308 */ /* 0x0005ee0000002400 */
[----:B------:R-:W-:Y:S01]  /*42a0*/  HMMA.16816.F32.BF16 R20, R8, R44, R32 ;  /* 0x0000002c0814723c */ /* 0x000fe20000041820 */
[----:B----4-:R-:W-:-:S04]  /*42b0*/  FMUL.FTZ R3, R37, c[0x0][0x320] ;  /* 0x0000c80025037a20 */ /* 0x010fc80000410000 */
[----:B------:R4:W-:Y:S03]  /*42c0*/  MUFU.TANH R59, R3 ;  /* 0x00000003003b7308 */ /* 0x0009e60000002400 */
[----:B-1----:R-:W-:Y:S01]  /*42d0*/  HMMA.16816.F32.BF16 R24, R4, R52, R24 ;  /* 0x000000340418723c */ /* 0x002fe20000041818 */
[----:B--2---:R-:W-:-:S04]  /*42e0*/  FMUL.FTZ R2, R42, c[0x0][0x320] ;  /* 0x0000c8002a027a20 */ /* 0x004fc80000410000 */
[----:B------:R1:W-:Y:S03]  /*42f0*/  MUFU.TANH R48, R2 ;  /* 0x0000000200307308 */ /* 0x0003e60000002400 */
[----:B------:R-:W-:Y:S01]  /*4300*/  HMMA.16816.F32.BF16 R8, R8, R46, R12 ;  /* 0x0000002e0808723c */ /* 0x000fe2000004180c */
[----:B----4-:R-:W-:-:S07]  /*4310*/  FMUL.FTZ R3, R38, c[0x0][0x320] ;  /* 0x0000c80026037a20 */ /* 0x010fce0000410000 */
[----:B------:R-:W-:Y:S01]  /*4320*/  HMMA.16816.F32.BF16 R12, R4, R54, R16 ;  /* 0x00000036040c723c */ /* 0x000fe20000041810 */
[----:B------:R2:W4:Y:S01]  /*4330*/  MUFU.TANH R58, R3 ;  /* 0x00000003003a7308 */ /* 0x0005220000002400 */
[----:B-1----:R-:W-:-:S07]  /*4340*/  FMUL.FTZ R2, R43, c[0x0][0x320] ;  /* 0x0000c8002b027a20 */ /* 0x002fce0000410000 */
[----:B------:R1:W-:Y:S01]  /*4350*/  MUFU.TANH R40, R2 ;  /* 0x0000000200287308 */ /* 0x0003e20000002400 */
[----:B--2---:R-:W-:Y:S02]  /*4360*/  FMUL.FTZ R3, R39, c[0x0][0x320] ;  /* 0x0000c80027037a20 */ /* 0x004fe40000410000 */
[----:B------:R-:W-:Y:S01]  /*4370*/  HMMA.16816.F32.BF16 R36, R4, R86, R28 ;  /* 0x000000560424723c */ /* 0x000fe2000004181c */
[----:B------:R2:W3:Y:S04]  /*4380*/  LDSM.16.M88.4 R28, [R0+0x5800] ;  /* 0x00580000001c783b */ /* 0x0004e80000000200 */
[----:B------:R-:W2:Y:S07]  /*4390*/  MUFU.TANH R57, R3 ;  /* 0x0000000300397308 */ /* 0x000eae0000002400 */
[----:B-1----:R-:W-:Y:S11]  /*43a0*/  FMUL.FTZ R2, R15, c[0x0][0x320] ;  /* 0x0000c8000f027a20 */ /* 0x002ff60000410000 */
[----:B------:R-:W-:Y:S01]  /*43b0*/  @!UPT UIADD3 URZ, URZ, URZ, URZ ;  /* 0x0000003f3f3ff290 */ /* 0x000fe2000fffe03f */
[----:B--2---:R-:W-:-:S04]  /*43c0*/  FMUL.FTZ R0, R36, c[0x0][0x320] ;  /* 0x0000c80024007a20 */ /* 0x004fc80000410000 */
[----:B------:R1:W2:Y:S01]  /*43d0*/  MUFU.TANH R42, R0 ;  /* 0x00000000002a7308 */ /* 0x0002a20000002400 */
[----:B---3--:R-:W-:Y:S01]  /*43e0*/  HMMA.16816.F32.BF16 R16, R4, R28, R20 ;  /* 0x0000001c0410723c */ /* 0x008fe20000041814 */
[----:B-1----:R-:W-:-:S06]  /*43f0*/  FMUL.FTZ R0, R37, c[0x0][0x320] ;  /* 0x0000c80025007a20 */ /* 0x002fcc0000410000 */
[----:B------:R1:W-:Y:S01]  /*4400*/  MUFU.TANH R41, R0 ;  /* 0x0000000000297308 */ /* 0x0003e20000002400 */
[----:B------:R-:W-:Y:S01]  /*4410*/  HMMA.16816.F32.BF16 R4, R4, R30, R8 ;  /* 0x0000001e0404723c */ /* 0x000fe20000041808 */
[----:B-1----:R-:W-:Y:S11]  /*4420*/  FMUL.FTZ R0, R38, c[0x0][0x320] ;  /* 0x0000c80026007a20 */ /* 0x002ff60000410000 */
[----:B------:R-:W-:Y:S04]  /*4430*/  @!UPT UIADD3 URZ, URZ, URZ, URZ ;  /* 0x0000003f3f3ff290 */ /* 0x000fe8000fffe03f */
[----:B------:R-:W-:Y:S01]  /*4440*/  FMUL.FTZ R8, R16, c[0x0][0x320] ;  /* 0x0000c80010087a20 */ /* 0x000fe20000410000 */
[----:B------:R1:W3:Y:S01]  /*4450*/  MUFU.TANH R37, R0 ;  /* 0x0000000000257308 */ /* 0x0002e20000002400 */
[----:B------:R-:W-:Y:S02]  /*4460*/  FMUL.FTZ R3, R18, c[0x0][0x320] ;  /* 0x0000c80012037a20 */ /* 0x000fe40000410000 */
[----:B------:R-:W-:-:S04]  /*4470*/  FMUL.FTZ R9, R17, c[0x0][0x320] ;  /* 0x0000c80011097a20 */ /* 0x000fc80000410000 */
[----:B------:R-:W-:Y:S02]  /*4480*/  FMUL.FTZ R5, R5, c[0x0][0x320] ;  /* 0x0000c80005057a20 */ /* 0x000fe40000410000 */
[----:B------:R-:W-:Y:S01]  /*4490*/  FMUL.FTZ R4, R4, c[0x0][0x320] ;  /* 0x0000c80004047a20 */ /* 0x000fe20000410000 */
[----:B------:R-:W-:Y:S01]  /*44a0*/  MUFU.TANH R28, R9 ;  /* 0x00000009001c7308 */ /* 0x000fe20000002400 */
[----:B-1----:R-:W-:-:S07]  /*44b0*/  FMUL.FTZ R0, R39, c[0x0][0x320] ;  /* 0x0000c80027007a20 */ /* 0x002fce0000410000 */
[----:B------:R-:W-:Y:S08]  /*44c0*/  MUFU.TANH R16, R4 ;  /* 0x0000000400107308 */ /* 0x000ff00000002400 */
[----:B------:R1:W1:Y:S02]  /*44d0*/  MUFU.TANH R36, R0 ;  /* 0x0000000000247308 */ /* 0x0002640000002400 */
[----:B-1----:R-:W-:-:S06]  /*44e0*/  FMUL.FTZ R0, R24, c[0x0][0x320] ;  /* 0x0000c80018007a20 */ /* 0x002fcc0000410000 */
[----:B------:R-:W-:Y:S08]  /*44f0*/  MUFU.TANH R24, R8 ;  /* 0x0000000800187308 */ /* 0x000ff00000002400 */
[----:B------:R1:W1:Y:S02]  /*4500*/  MUFU.TANH R34, R0 ;  /* 0x0000000000227308 */ /* 0x0002640000002400 */
[----:B-1----:R-:W-:-:S06]  /*4510*/  FMUL.FTZ R0, R25, c[0x0][0x320] ;  /* 0x0000c80019007a20 */ /* 0x002fcc0000410000 */
[----:B------:R1:W-:Y:S02]  /*4520*/  MUFU.TANH R35, R0 ;  /* 0x0000000000237308 */ /* 0x0003e40000002400 */
[----:B-1----:R-:W-:Y:S02]  /*4530*/  FMUL.FTZ R0, R26, c[0x0][0x320] ;  /* 0x0000c8001a007a20 */ /* 0x002fe40000410000 */
[----:B------:R-:W-:-:S04]  /*4540*/  FMUL.FTZ R26, R7, c[0x0][0x320] ;  /* 0x0000c800071a7a20 */ /* 0x000fc80000410000 */
[----:B------:R1:W1:Y:S08]  /*4550*/  MUFU.TANH R33, R0 ;  /* 0x0000000000217308 */ /* 0x0002700000002400 */
[----:B------:R-:W-:Y:S01]  /*4560*/  MUFU.TANH R4, R26 ;  /* 0x0000001a00047308 */ /* 0x000fe20000002400 */
[----:B-1----:R-:W-:-:S07]  /*4570*/  FMUL.FTZ R0, R27, c[0x0][0x320] ;  /* 0x0000c8001b007a20 */ /* 0x002fce0000410000 */
[----:B------:R1:W-:Y:S08]  /*4580*/  MUFU.TANH R27, R2 ;  /* 0x00000002001b7308 */ /* 0x0003f00000002400 */
[----:B------:R2:W2:Y:S01]  /*4590*/  MUFU.TANH R32, R0 ;  /* 0x0000000000207308 */ /* 0x0004a20000002400 */
[----:B-1----:R-:W-:-:S07]  /*45a0*/  FMUL.FTZ R2, R19, c[0x0][0x320] ;  /* 0x0000c80013027a20 */ /* 0x002fce0000410000 */
[----:B------:R-:W-:Y:S01]  /*45b0*/  MUFU.TANH R15, R2 ;  /* 0x00000002000f7308 */ /* 0x000fe20000002400 */
[----:B--2---:R-:W-:-:S07]  /*45c0*/  FMUL.FTZ R0, R12, c[0x0][0x320] ;  /* 0x0000c8000c007a20 */ /* 0x004fce0000410000 */
[----:B------:R1:W2:Y:S08]  /*45d0*/  MUFU.TANH R29, R0 ;  /* 0x00000000001d7308 */ /* 0x0002b00000002400 */
[----:B------:R-:W-:Y:S01]  /*45e0*/  MUFU.TANH R12, R5 ;  /* 0x00000005000c7308 */ /* 0x000fe20000002400 */
[----:B-1----:R-:W-:Y:S02]  /*45f0*/  FMUL.FTZ R0, R13, c[0x0][0x320] ;  /* 0x0000c8000d007a20 */ /* 0x002fe40000410000 */
[----:B------:R-:W-:-:S05]  /*4600*/  FMUL.FTZ R13, R6, c[0x0][0x320] ;  /* 0x0000c800060d7a20 */ /* 0x000fca0000410000 */
[----:B------:R1:W-:Y:S08]  /*4610*/  MUFU.TANH R30, R0 ;  /* 0x00000000001e7308 */ /* 0x0003f00000002400 */
[----:B------:R-:W-:Y:S01]  /*4620*/  MUFU.TANH R5, R13 ;  /* 0x0000000d00057308 */ /* 0x000fe20000002400 */
[----:B-1----:R-:W-:-:S07]  /*4630*/  FMUL.FTZ R0, R14, c[0x0][0x320] ;  /* 0x0000c8000e007a20 */ /* 0x002fce0000410000 */
[----:B------:R-:W-:Y:S08]  /*4640*/  MUFU.TANH R14, R3 ;  /* 0x00000003000e7308 */ /* 0x000ff00000002400 */
[----:B------:R1:W1:Y:S02]  /*4650*/  MUFU.TANH R25, R0 ;  /* 0x0000000000197308 */ /* 0x0002640000002400 */
[----:B-1----:R-:W-:-:S05]  /*4660*/  IMAD.IADD R0, R104, 0x1, -R220 ;  /* 0x0000000168007824 */ /* 0x002fca00078e0adc */
[C---:B------:R-:W-:Y:S02]  /*4670*/  ISETP.GT.AND P0, PT, R0.reuse, RZ, PT ;  /* 0x000000ff0000720c */ /* 0x040fe40003f04270 */
[----:B------:R-:W-:Y:S02]  /*4680*/  ISETP.GT.AND P1, PT, R0, 0x1, PT ;  /* 0x000000010000780c */ /* 0x000fe40003f24270 */
[----:B------:R-:W-:Y:S02]  /*4690*/  FSEL R10, R80, -INF , P0 ;  /* 0xff800000500a7808 */ /* 0x000fe40000000000 */
[----:B------:R-:W-:Y:S02]  /*46a0*/  FSEL R6, R88, -INF , P0 ;  /* 0xff80000058067808 */ /* 0x000fe40000000000 */
[----:B------:R-:W-:Y:S02]  /*46b0*/  ISETP.GT.AND P0, PT, R0, 0x8, PT ;  /* 0x000000080000780c */ /* 0x000fe40003f04270 */
[----:B------:R-:W-:-:S02]  /*46c0*/  FSEL R7, R81, -INF , P1 ;  /* 0xff80000051077808 */ /* 0x000fc40000800000 */
[----:B------:R-:W-:Y:S02]  /*46d0*/  FSEL R11, R77, -INF , P1 ;  /* 0xff8000004d0b7808 */ /* 0x000fe40000800000 */
[----:B------:R-:W-:Y:S02]  /*46e0*/  ISETP.GT.AND P1, PT, R0, 0x9, PT ;  /* 0x000000090000780c */ /* 0x000fe40003f24270 */
[----:B-----5:R-:W-:Y:S02]  /*46f0*/  FSEL R8, R76, -INF , P0 ;  /* 0xff8000004c087808 */ /* 0x020fe40000000000 */
[----:B------:R-:W-:Y:S02]  /*4700*/  FMNMX.FTZ R2, R6, R7, !PT ;  /* 0x0000000706027209 */ /* 0x000fe40007810000 */
[----:B----4-:R-:W-:Y:S02]  /*4710*/  FSEL R17, R58, -INF , P0 ;  /* 0xff8000003a117808 */ /* 0x010fe40000000000 */
        /* <DEDUP_REMOVED lines=19> */
[----:B---3--:R-:W-:Y:S02]  /*4850*/  FSEL R48, R37, -INF , P0 ;  /* 0xff80000025307808 */ /* 0x008fe40000000000 */
        /* <DEDUP_REMOVED lines=17> */
[----:B--2---:R-:W-:Y:S02]  /*4970*/  FSEL R69, R29, -INF , P0 ;  /* 0xff8000001d457808 */ /* 0x004fe40000000000 */
        /* <DEDUP_REMOVED lines=14> */
[----:B------:R-:W-:Y:S02]  /*4a60*/  ISETP.GT.AND P0, PT, R0, 0x39, PT ;  /* 0x000000390000780c */ /* 0x000fe40003f04270 */
[----:B------:R-:W-:Y:S02]  /*4a70*/  FMNMX.FTZ R0, R68, R2, !PT ;  /* 0x0000000244007209 */ /* 0x000fe40007810000 */
[----:B------:R-:W-:-:S02]  /*4a80*/  FSEL R152, R15, -INF , P2 ;  /* 0xff8000000f987808 */ /* 0x000fc40001000000 */
[----:B------:R-:W-:Y:S02]  /*4a90*/  FSEL R66, R28, -INF , P2 ;  /* 0xff8000001c427808 */ /* 0x000fe40001000000 */
        /* <DEDUP_REMOVED lines=9> */
[----:B------:R-:W-:Y:S02]  /*4b30*/  FMNMX.FTZ R0, R64, R0, !PT ;  /* 0x0000000040007209 */ /* 0x000fe40007810000 */
[----:B------:R-:W-:Y:S01]  /*4b40*/  FMNMX.FTZ R5, R102, R2, !PT ;  /* 0x0000000266057209 */ /* 0x000fe20007810000 */
[----:B------:R-:W-:Y:S05]  /*4b50*/  @!PT BRA `(.L_x_1583) ;  /* 0x00009d600000f947 */ /* 0x000fea0003800000 */
[----:B------:R1:W2:Y:S02]  /*4b60*/  SHFL.BFLY PT, R2, R0, 0x2, 0x1f ;  /* 0x0c401f0000027f89 */ /* 0x0002a400000e0000 */
.L_x_1673:
[----:B------:R-:W3:Y:S01]  /*4b70*/  LDL R158, [R1] ;  /* 0x00000000019e7983 */ /* 0x000ee20000100800 */
[----:B-12---:R-:W-:Y:S01]  /*4b80*/  FMNMX.FTZ R0, R0, R2, !PT ;  /* 0x0000000200007209 */ /* 0x006fe20007810000 */
[----:B------:R-:W-:-:S04]  /*4b90*/  DEPBAR.LE SB0, 0x2 ;  /* 0x000080800000791a */ /* 0x000fc80000000000 */
[----:B------:R-:W1:Y:S01]  /*4ba0*/  SHFL.BFLY PT, R4, R5, 0x2, 0x1f ;  /* 0x0c401f0005047f89 */ /* 0x000e6200000e0000 */
[----:B------:R-:W-:Y:S03]  /*4bb0*/  BSSY B0, `(.L_x_1584) ;  /* 0x0000161000007945 */ /* 0x000fe60003800000 */
[----:B------:R-:W2:Y:S04]  /*4bc0*/  SHFL.BFLY PT, R3, R0, 0x1, 0x1f ;  /* 0x0c201f0000037f89 */ /* 0x000ea800000e0000 */
[----:B------:R-:W-:Y:S01]  /*4bd0*/  BAR.SYNC.DEFER_BLOCKING 0x0 ;  /* 0x0000000000007b1d */ /* 0x000fe20000010000 */
[----:B-1----:R-:W-:Y:S02]  /*4be0*/  FMNMX.FTZ R2, R5, R4, !PT ;  /* 0x0000000405027209 */ /* 0x002fe40007810000 */
[----:B--2---:R-:W-:-:S03]  /*4bf0*/  FMNMX.FTZ R101, R0, R3, !PT ;  /* 0x0000000300657209 */ /* 0x004fc60007810000 */
[----:B------:R-:W1:Y:S01]  /*4c00*/  SHFL.BFLY PT, R4, R2, 0x1, 0x1f ;  /* 0x0c201f0002047f89 */ /* 0x000e6200000e0000 */
[C---:B------:R-:W-:Y:S01]  /*4c10*/  FSETP.NEU.FTZ.AND P0, PT, R101.reuse, -INF , PT ;  /* 0xff8000006500780b */ /* 0x040fe20003f1d000 */
[----:B------:R-:W-:Y:S02]  /*4c20*/  FMUL.FTZ R0, R101, c[0x0][0x2d0] ;  /* 0x0000b40065007a20 */ /* 0x000fe40000410000 */
[----:B------:R-:W-:Y:S03]  /*4c30*/  LDSM.16.MT88.4 R12, [R170] ;  /* 0x00000000aa0c783b */ /* 0x000fe60000004200 */
[----:B------:R-:W-:Y:S01]  /*4c40*/  FSEL R0, R0, RZ, P0 ;  /* 0x000000ff00007208 */ /* 0x000fe20000000000 */
[----:B------:R-:W-:Y:S04]  /*4c50*/  LDSM.16.MT88.4 R36, [R171] ;  /* 0x00000000ab24783b */ /* 0x000fe80000004200 */
[----:B------:R-:W-:Y:S01]  /*4c60*/  FFMA.FTZ R3, R6, c[0x0][0x2d0], -R0 ;  /* 0x0000b40006037a23 */ /* 0x000fe20000010800 */
[----:B------:R-:W-:Y:S03]  /*4c70*/  LDSM.16.MT88.4 R28, [R208+0x800] ;  /* 0x00080000d01c783b */ /* 0x000fe60000004200 */
[----:B------:R2:W-:Y:S01]  /*4c80*/  MUFU.EX2 R156, R3 ;  /* 0x00000003009c7308 */ /* 0x0005e20000000800 */
[----:B------:R-:W-:Y:S04]  /*4c90*/  LDSM.16.MT88.4 R32, [R170+0x800] ;  /* 0x00080000aa20783b */ /* 0x000fe80000004200 */
[----:B------:R-:W-:Y:S01]  /*4ca0*/  LDSM.16.MT88.4 R60, [R170+0x2000] ;  /* 0x00200000aa3c783b */ /* 0x000fe20000004200 */
[----:B-1----:R-:W-:-:S03]  /*4cb0*/  FMNMX.FTZ R100, R2, R4, !PT ;  /* 0x0000000402647209 */ /* 0x002fc60007810000 */
[----:B------:R-:W-:Y:S01]  /*4cc0*/  LDSM.16.MT88.4 R56, [R211+0x2000] ;  /* 0x00200000d338783b */ /* 0x000fe20000004200 */
[C---:B------:R-:W-:Y:S01]  /*4cd0*/  FSETP.NEU.FTZ.AND P0, PT, R100.reuse, -INF , PT ;  /* 0xff8000006400780b */ /* 0x040fe20003f1d000 */
[----:B------:R-:W-:Y:S02]  /*4ce0*/  FMUL.FTZ R2, R100, c[0x0][0x2d0] ;  /* 0x0000b40064027a20 */ /* 0x000fe40000410000 */
[----:B--2---:R-:W-:-:S03]  /*4cf0*/  FFMA.FTZ R3, R7, c[0x0][0x2d0], -R0 ;  /* 0x0000b40007037a23 */ /* 0x004fc60000010800 */
[----:B------:R-:W-:Y:S01]  /*4d00*/  FSEL R2, R2, RZ, P0 ;  /* 0x000000ff02027208 */ /* 0x000fe20000000000 */
[----:B------:R-:W1:Y:S01]  /*4d10*/  LDSM.16.MT88.4 R4, [R208] ;  /* 0x00000000d004783b */ /* 0x000e620000004200 */
[----:B------:R2:W4:Y:S02]  /*4d20*/  MUFU.EX2 R150, R3 ;  /* 0x0000000300967308 */ /* 0x0005240000000800 */
[----:B--2---:R-:W-:Y:S01]  /*4d30*/  FFMA.FTZ R3, R8, c[0x0][0x2d0], -R0 ;  /* 0x0000b40008037a23 */ /* 0x004fe20000010800 */
[----:B----4-:R-:W-:-:S05]  /*4d40*/  F2FP.BF16.PACK_AB R8, R150, R156 ;  /* 0x0000009c9608723e */ /* 0x010fca00000010ff */
[----:B------:R2:W-:Y:S02]  /*4d50*/  MUFU.EX2 R149, R3 ;  /* 0x0000000300957308 */ /* 0x0005e40000000800 */
[----:B--2---:R-:W-:-:S06]  /*4d60*/  FFMA.FTZ R3, R9, c[0x0][0x2d0], -R0 ;  /* 0x0000b40009037a23 */ /* 0x004fcc0000010800 */
        /* <DEDUP_REMOVED lines=23> */
[----:B------:R-:W-:Y:S01]  /*4ee0*/  LDSM.16.MT88.4 R36, [R208+0x2800] ;  /* 0x00280000d024783b */ /* 0x000fe20000004200 */
[----:B------:R1:W-:Y:S02]  /*4ef0*/  MUFU.EX2 R213, R3 ;  /* 0x0000000300d57308 */ /* 0x0003e40000000800 */
[----:B-1----:R-:W-:-:S06]  /*4f00*/  FFMA.FTZ R3, R22, c[0x0][0x2d0], -R0 ;  /* 0x0000b40016037a23 */ /* 0x002fcc0000010800 */
[----:B------:R1:W2:Y:S02]  /*4f10*/  MUFU.EX2 R217, R3 ;  /* 0x0000000300d97308 */ /* 0x0002a40000000800 */
[--C-:B-1----:R-:W-:Y:S02]  /*4f20*/  FFMA.FTZ R3, R23, c[0x0][0x2d0], -R2.reuse ;  /* 0x0000b40017037a23 */ /* 0x102fe40000010802 */
[----:B------:R-:W-:Y:S04]  /*4f30*/  HMMA.16816.F32.BF16 R20, R8, R6, RZ ;  /* 0x000000060814723c */ /* 0x000fe800000418ff */
[----:B------:R1:W-:Y:S03]  /*4f40*/  MUFU.EX2 R180, R3 ;  /* 0x0000000300b47308 */ /* 0x0003e60000000800 */
[----:B--2---:R-:W-:Y:S01]  /*4f50*/  F2FP.BF16.PACK_AB R6, R217, R213 ;  /* 0x000000d5d906723e */ /* 0x004fe200000010ff */
[----:B-1----:R-:W-:-:S02]  /*4f60*/  FFMA.FTZ R3, R40, c[0x0][0x2d0], -R2 ;  /* 0x0000b40028037a23 */ /* 0x002fc40000010802 */
[----:B------:R-:W1:Y:S02]  /*4f70*/  LDSM.16.MT88.4 R40, [R171+0x800] ;  /* 0x00080000ab28783b */ /* 0x000e640000004200 */
[----:B------:R2:W4:Y:S02]  /*4f80*/  MUFU.EX2 R212, R3 ;  /* 0x0000000300d47308 */ /* 0x0005240000000800 */
[----:B--2---:R-:W-:Y:S01]  /*4f90*/  FFMA.FTZ R3, R48, c[0x0][0x2d0], -R2 ;  /* 0x0000b40030037a23 */ /* 0x004fe20000010802 */
[----:B----4-:R-:W-:-:S05]  /*4fa0*/  F2FP.BF16.PACK_AB R5, R212, R180 ;  /* 0x000000b4d405723e */ /* 0x010fca00000010ff */
[----:B------:R2:W-:Y:S02]  /*4fb0*/  MUFU.EX2 R181, R3 ;  /* 0x0000000300b57308 */ /* 0x0005e40000000800 */
[----:B--2---:R-:W-:Y:S02]  /*4fc0*/  FFMA.FTZ R3, R49, c[0x0][0x2d0], -R2 ;  /* 0x0000b40031037a23 */ /* 0x004fe40000010802 */
[----:B---3--:R-:W2:Y:S04]  /*4fd0*/  LDSM.16.MT88.4 R48, [R158] ;  /* 0x000000009e30783b */ /* 0x008ea80000004200 */
[----:B------:R-:W3:Y:S02]  /*4fe0*/  MUFU.EX2 R216, R3 ;  /* 0x0000000300d87308 */ /* 0x000ee40000000800 */
[----:B---3--:R-:W-:Y:S01]  /*4ff0*/  F2FP.BF16.PACK_AB R7, R216, R181 ;  /* 0x000000b5d807723e */ /* 0x008fe200000010ff */
[----:B------:R-:W-:-:S05]  /*5000*/  FFMA.FTZ R3, R74, c[0x0][0x2d0], -R0 ;  /* 0x0000b4004a037a23 */ /* 0x000fca0000010800 */
[----:B------:R3:W-:Y:S01]  /*5010*/  MUFU.EX2 R161, R3 ;  /* 0x0000000300a17308 */ /* 0x0007e20000000800 */
[C---:B------:R-:W-:Y:S01]  /*5020*/  HMMA.16816.F32.BF16 R144, R4.reuse, R28, R24 ;  /* 0x0000001c0490723c */ /* 0x040fe20000041818 */
[----:B------:R-:W4:Y:S07]  /*5030*/  LDSM.16.MT88.4 R24, [R211+0x800] ;  /* 0x00080000d318783b */ /* 0x000f2e0000004200 */
[----:B------:R-:W-:Y:S01]  /*5040*/  HMMA.16816.F32.BF16 R116, R4, R30, R20 ;  /* 0x0000001e0474723c */ /* 0x000fe20000041814 */
[----:B------:R-:W5:Y:S01]  /*5050*/  LDSM.16.MT88.4 R20, [R208+0x2000] ;  /* 0x00200000d014783b */ /* 0x000f620000004200 */
[----:B---3--:R-:W-:-:S06]  /*5060*/  FFMA.FTZ R3, R71, c[0x0][0x2d0], -R0 ;  /* 0x0000b40047037a23 */ /* 0x008fcc0000010800 */
[C---:B------:R-:W-:Y:S01]  /*5070*/  HMMA.16816.F32.BF16 R132, R4.reuse, R32, R52 ;  /* 0x000000200484723c */ /* 0x040fe20000041834 */
[----:B------:R-:W-:Y:S01]  /*5080*/  LDSM.16.MT88.4 R52, [R171+0x2000] ;  /* 0x00200000ab34783b */ /* 0x000fe20000004200 */
[----:B------:R3:W-:Y:S06]  /*5090*/  MUFU.EX2 R176, R3 ;  /* 0x0000000300b07308 */ /* 0x0007ec0000000800 */
[C---:B-1----:R-:W-:Y:S08]  /*50a0*/  HMMA.16816.F32.BF16 R140, R4.reuse, R40, R16 ;  /* 0x00000028048c723c */ /* 0x042ff00000041810 */
[----:B------:R-:W-:Y:S01]  /*50b0*/  HMMA.16816.F32.BF16 R136, R4, R42, R12 ;  /* 0x0000002a0488723c */ /* 0x000fe2000004180c */
[----:B------:R-:W1:Y:S01]  /*50c0*/  LDSM.16.MT88.4 R40, [R170+0x2800] ;  /* 0x00280000aa28783b */ /* 0x000e620000004200 */
[----:B---3--:R-:W-:-:S04]  /*50d0*/  FFMA.FTZ R3, R69, c[0x0][0x2d0], -R0 ;  /* 0x0000b40045037a23 */ /* 0x008fc80000010800 */
[----:B------:R3:W-:Y:S02]  /*50e0*/  MUFU.EX2 R175, R3 ;  /* 0x0000000300af7308 */ /* 0x0007e40000000800 */
[----:B--2---:R-:W-:Y:S08]  /*50f0*/  HMMA.16816.F32.BF16 R16, R8, R48, RZ ;  /* 0x000000300810723c */ /* 0x004ff000000418ff */
[----:B------:R-:W-:Y:S01]  /*5100*/  HMMA.16816.F32.BF16 R124, R4, R34, R44 ;  /* 0x00000022047c723c */ /* 0x000fe2000004182c */
[----:B------:R-:W-:Y:S01]  /*5110*/  LDSM.16.MT88.4 R44, [R211+0x2800] ;  /* 0x00280000d32c783b */ /* 0x000fe20000004200 */
[----:B---3--:R-:W-:-:S06]  /*5120*/  FFMA.FTZ R3, R67, c[0x0][0x2d0], -R0 ;  /* 0x0000b40043037a23 */ /* 0x008fcc0000010800 */
[C---:B------:R-:W-:Y:S01]  /*5130*/  HMMA.16816.F32.BF16 R12, R8.reuse, R50, RZ ;  /* 0x00000032080c723c */ /* 0x040fe200000418ff */
[----:B------:R-:W2:Y:S01]  /*5140*/  LDSM.16.MT88.4 R48, [R171+0x2800] ;  /* 0x00280000ab30783b */ /* 0x000ea20000004200 */
[----:B------:R3:W1:Y:S06]  /*5150*/  MUFU.EX2 R178, R3 ;  /* 0x0000000300b27308 */ /* 0x00066c0000000800 */
[----:B------:R-:W-:Y:S08]  /*5160*/  HMMA.16816.F32.BF16 R32, R8, R60, RZ ;  /* 0x0000003c0820723c */ /* 0x000ff000000418ff */
[----:B----4-:R-:W-:Y:S01]  /*5170*/  HMMA.16816.F32.BF16 R108, R4, R24, R16 ;  /* 0x00000018046c723c */ /* 0x010fe20000041810 */
[----:B---3--:R-:W-:-:S04]  /*5180*/  FFMA.FTZ R3, R75, c[0x0][0x2d0], -R2 ;  /* 0x0000b4004b037a23 */ /* 0x008fc80000010802 */
[----:B------:R3:W-:Y:S03]  /*5190*/  MUFU.EX2 R159, R3 ;  /* 0x00000003009f7308 */ /* 0x0007e60000000800 */
[C---:B------:R-:W-:Y:S01]  /*51a0*/  HMMA.16816.F32.BF16 R28, R8.reuse, R62, RZ ;  /* 0x0000003e081c723c */ /* 0x040fe200000418ff */
[----:B------:R-:W4:Y:S07]  /*51b0*/  LDSM.16.MT88.4 R60, [R170+0x4000] ;  /* 0x00400000aa3c783b */ /* 0x000f2e0000004200 */
[----:B-----5:R-:W-:Y:S01]  /*51c0*/  HMMA.16816.F32.BF16 R16, R8, R20, RZ ;  /* 0x000000140810723c */ /* 0x020fe200000418ff */
[----:B---3--:R-:W-:-:S07]  /*51d0*/  FFMA.FTZ R3, R73, c[0x0][0x2d0], -R2 ;  /* 0x0000b40049037a23 */ /* 0x008fce0000010802 */
[C---:B------:R-:W-:Y:S08]  /*51e0*/  HMMA.16816.F32.BF16 R128, R4.reuse, R26, R12 ;  /* 0x0000001a0480723c */ /* 0x040ff0000004180c */
[----:B-1----:R-:W-:Y:S01]  /*51f0*/  HMMA.16816.F32.BF16 R120, R4, R40, R32 ;  /* 0x000000280478723c */ /* 0x002fe20000041820 */
[----:B------:R-:W1:Y:S07]  /*5200*/  LDSM.16.MT88.4 R32, [R208+0x4000] ;  /* 0x00400000d020783b */ /* 0x000e6e0000004200 */
[C---:B------:R-:W-:Y:S08]  /*5210*/  HMMA.16816.F32.BF16 R24, R8.reuse, R54, RZ ;  /* 0x000000360818723c */ /* 0x040ff000000418ff */
[----:B------:R-:W-:Y:S08]  /*5220*/  HMMA.16816.F32.BF16 R12, R8, R22, RZ ;  /* 0x00000016080c723c */ /* 0x000ff000000418ff */
[C---:B------:R-:W-:Y:S01]  /*5230*/  HMMA.16816.F32.BF16 R104, R4.reuse, R42, R28 ;  /* 0x0000002a0468723c */ /* 0x040fe2000004181c */
[----:B------:R-:W3:Y:S07]  /*5240*/  LDSM.16.MT88.4 R40, [R170+0x4800] ;  /* 0x00480000aa28783b */ /* 0x000eee0000004200 */
[----:B------:R-:W-:Y:S08]  /*5250*/  HMMA.16816.F32.BF16 R112, R4, R36, R16 ;  /* 0x000000240470723c */ /* 0x000ff00000041810 */
[C---:B------:R-:W-:Y:S08]  /*5260*/  HMMA.16816.F32.BF16 R16, R8.reuse, R58, RZ ;  /* 0x0000003a0810723c */ /* 0x040ff000000418ff */
[----:B------:R-:W-:Y:S08]  /*5270*/  HMMA.16816.F32.BF16 R28, R8, R52, RZ ;  /* 0x00000034081c723c */ /* 0x000ff000000418ff */
[C---:B--2---:R-:W-:Y:S01]  /*5280*/  HMMA.16816.F32.BF16 R88, R4.reuse, R50, R24 ;  /* 0x000000320458723c */ /* 0x044fe20000041818 */
[----:B------:R-:W2:Y:S07]  /*5290*/  LDSM.16.MT88.4 R24, [R208+0x4800] ;  /* 0x00480000d018783b */ /* 0x000eae0000004200 */
[----:B------:R-:W-:Y:S08]  /*52a0*/  HMMA.16816.F32.BF16 R96, R4, R38, R12 ;  /* 0x000000260460723c */ /* 0x000ff0000004180c */
[----:B----4-:R-:W-:Y:S08]  /*52b0*/  HMMA.16816.F32.BF16 R12, R8, R60, RZ ;  /* 0x0000003c080c723c */ /* 0x010ff000000418ff */
[C---:B------:R-:W-:Y:S08]  /*52c0*/  HMMA.16816.F32.BF16 R80, R4.reuse, R46, R16 ;  /* 0x0000002e0450723c */ /* 0x040ff00000041810 */
[----:B------:R-:W-:Y:S01]  /*52d0*/  HMMA.16816.F32.BF16 R92, R4, R48, R28 ;  /* 0x00000030045c723c */ /* 0x000fe2000004181c */
[----:B------:R-:W4:Y:S07]  /*52e0*/  LDSM.16.MT88.4 R28, [R171+0x4000] ;  /* 0x00400000ab1c783b */ /* 0x000f2e0000004200 */
[C---:B-1----:R-:W-:Y:S08]  /*52f0*/  HMMA.16816.F32.BF16 R16, R8.reuse, R32, RZ ;  /* 0x000000200810723c */ /* 0x042ff000000418ff */
[----:B------:R-:W-:Y:S08]  /*5300*/  HMMA.16816.F32.BF16 R20, R8, R56, RZ ;  /* 0x000000380814723c */ /* 0x000ff000000418ff */
[----:B---3--:R-:W-:Y:S08]  /*5310*/  HMMA.16816.F32.BF16 R76, R4, R40, R12 ;  /* 0x00000028044c723c */ /* 0x008ff0000004180c */
[----:B------:R-:W-:Y:S08]  /*5320*/  HMMA.16816.F32.BF16 R12, R8, R34, RZ ;  /* 0x00000022080c723c */ /* 0x000ff000000418ff */
[C---:B--2---:R-:W-:Y:S01]  /*5330*/  HMMA.16816.F32.BF16 R48, R4.reuse, R24, R16 ;  /* 0x000000180430723c */ /* 0x044fe20000041810 */
[----:B------:R-:W1:Y:S07]  /*5340*/  LDSM.16.MT88.4 R16, [R171+0x4800] ;  /* 0x00480000ab10783b */ /* 0x000e6e0000004200 */
[----:B------:R-:W-:Y:S08]  /*5350*/  HMMA.16816.F32.BF16 R84, R4, R44, R20 ;  /* 0x0000002c0454723c */ /* 0x000ff00000041814 */
[----:B------:R-:W-:Y:S08]  /*5360*/  HMMA.16816.F32.BF16 R20, R8, R62, RZ ;  /* 0x0000003e0814723c */ /* 0x000ff000000418ff */
[----:B------:R-:W-:Y:S08]  /*5370*/  HMMA.16816.F32.BF16 R44, R4, R26, R12 ;  /* 0x0000001a042c723c */ /* 0x000ff0000004180c */
[----:B----4-:R-:W-:Y:S08]  /*5380*/  HMMA.16816.F32.BF16 R12, R8, R28, RZ ;  /* 0x0000001c080c723c */ /* 0x010ff000000418ff */
[C---:B------:R-:W-:Y:S11]  /*5390*/  HMMA.16816.F32.BF16 R60, R4.reuse, R42, R20 ;  /* 0x0000002a043c723c */ /* 0x040ff60000041814 */
[----:B------:R-:W-:Y:S05]  /*53a0*/  @!UPT UIADD3 URZ, URZ, URZ, URZ ;  /* 0x0000003f3f3ff290 */ /* 0x000fea000fffe03f */
[----:B-1----:R-:W-:Y:S08]  /*53b0*/  HMMA.16816.F32.BF16 R40, R4, R16, R12 ;  /* 0x000000100428723c */ /* 0x002ff0000004180c */
[----:B------:R-:W-:Y:S11]  /*53c0*/  HMMA.16816.F32.BF16 R12, R8, R30, RZ ;  /* 0x0000001e080c723c */ /* 0x000ff600000418ff */
[----:B------:R-:W-:Y:S11]  /*53d0*/  @!UPT UIADD3 URZ, URZ, URZ, URZ ;  /* 0x0000003f3f3ff290 */ /* 0x000ff6000fffe03f */
[----:B------:R-:W-:Y:S02]  /*53e0*/  @!UPT UIADD3 URZ, URZ, URZ, URZ ;  /* 0x0000003f3f3ff290 */ /* 0x000fe4000fffe03f */
[----:B------:R-:W-:Y:S01]  /*53f0*/  HMMA.16816.F32.BF16 R32, R4, R18, R12 ;  /* 0x000000120420723c */ /* 0x000fe2000004180c */
[----:B------:R1:W2:Y:S02]  /*5400*/  LDSM.16.MT88.4 R12, [R158+0x4000] ;  /* 0x004000009e0c783b */ /* 0x0002a40000004200 */
[----:B-1----:R1:W3:Y:S02]  /*5410*/  MUFU.EX2 R158, R3 ;  /* 0x00000003009e7308 */ /* 0x0022e40000000800 */
[----:B-1----:R-:W-:-:S03]  /*5420*/  FFMA.FTZ R3, R72, c[0x0][0x2d0], -R2 ;  /* 0x0000b40048037a23 */ /* 0x002fc60000010802 */
[C---:B--2---:R-:W-:Y:S08]  /*5430*/  HMMA.16816.F32.BF16 R16, R8.reuse, R12, RZ ;  /* 0x0000000c0810723c */ /* 0x044ff000000418ff */
[----:B------:R-:W-:Y:S01]  /*5440*/  HMMA.16816.F32.BF16 R8, R8, R14, RZ ;  /* 0x0000000e0808723c */ /* 0x000fe200000418ff */
[----:B------:R-:W1:Y:S11]  /*5450*/  LDSM.16.MT88.4 R12, [R211+0x4800] ;  /* 0x00480000d30c783b */ /* 0x000e760000004200 */
[----:B------:R-:W-:Y:S04]  /*5460*/  @!UPT UIADD3 URZ, URZ, URZ, URZ ;  /* 0x0000003f3f3ff290 */ /* 0x000fe8000fffe03f */
[C---:B-1----:R-:W-:Y:S07]  /*5470*/  HMMA.16816.F32.BF16 R20, R4.reuse, R12, R16 ;  /* 0x0000000c0414723c */ /* 0x042fee0000041810 */
[--C-:B------:R-:W-:Y:S01]  /*5480*/  FFMA.FTZ R13, R66, c[0x0][0x2d0], -R0.reuse ;  /* 0x0000b400420d7a23 */ /* 0x100fe20000010800 */
[----:B------:R-:W-:Y:S01]  /*5490*/  HMMA.16816.F32.BF16 R16, R4, R14, R8 ;  /* 0x0000000e0410723c */ /* 0x000fe20000041808 */
[----:B------:R-:W1:Y:S01]  /*54a0*/  LDSM.16.MT88.4 R8, [R170+0x1000] ;  /* 0x00100000aa08783b */ /* 0x000e620000004200 */
[----:B------:R-:W-:-:S03]  /*54b0*/  FFMA.FTZ R12, R65, c[0x0][0x2d0], -R0 ;  /* 0x0000b400410c7a23 */ /* 0x000fc60000010800 */
[----:B------:R-:W-:Y:S02]  /*54c0*/  MUFU.EX2 R13, R13 ;  /* 0x0000000d000d7308 */ /* 0x000fe40000000800 */
[----:B------:R-:W-:Y:S01]  /*54d0*/  FADD.FTZ R4, R156, R150 ;  /* 0x000000969c047221 */ /* 0x000fe20000010000 */
[----:B------:R-:W-:Y:S01]  /*54e0*/  F2FP.BF16.PACK_AB R6, R178, R175 ;  /* 0x000000afb206723e */ /* 0x000fe200000010ff */
[----:B------:R-:W-:Y:S01]  /*54f0*/  FFMA.FTZ R14, R68, c[0x0][0x2d0], -R0 ;  /* 0x0000b400440e7a23 */ /* 0x000fe20000010800 */
[----:B---3--:R-:W-:Y:S01]  /*5500*/  F2FP.BF16.PACK_AB R5, R158, R159 ;  /* 0x0000009f9e05723e */ /* 0x008fe200000010ff */
[----:B------:R-:W-:Y:S02]  /*5510*/  FADD.FTZ R4, R149, R4 ;  /* 0x0000000495047221 */ /* 0x000fe40000010000 */
[----:B------:R2:W-:Y:S01]  /*5520*/  MUFU.EX2 R156, R3 ;  /* 0x00000003009c7308 */ /* 0x0005e20000000800 */
[----:B------:R-:W-:Y:S02]  /*5530*/  FFMA.FTZ R0, R64, c[0x0][0x2d0], -R0 ;  /* 0x0000b40040007a23 */ /* 0x000fe40000010800 */
[----:B------:R-:W-:Y:S01]  /*5540*/  FADD.FTZ R15, R157, R4 ;  /* 0x000000049d0f7221 */ /* 0x000fe20000010000 */
[----:B------:R-:W-:-:S04]  /*5550*/  F2FP.BF16.PACK_AB R4, R176, R161 ;  /* 0x000000a1b004723e */ /* 0x000fc800000010ff */
[----:B------:R3:W-:Y:S01]  /*5560*/  MUFU.EX2 R179, R0 ;  /* 0x0000000000b37308 */ /* 0x0007e20000000800 */
[----:B--2---:R-:W-:-:S07]  /*5570*/  FFMA.FTZ R3, R70, c[0x0][0x2d0], -R2 ;  /* 0x0000b40046037a23 */ /* 0x004fce0000010802 */
[----:B------:R-:W-:Y:S01]  /*5580*/  MUFU.EX2 R14, R14 ;  /* 0x0000000e000e7308 */ /* 0x000fe20000000800 */
[----:B---3--:R-:W-:-:S07]  /*5590*/  FFMA.FTZ R0, R153, c[0x0][0x2d0], -R2 ;  /* 0x0000b40099007a23 */ /* 0x008fce0000010802 */
[----:B------:R-:W2:Y:S08]  /*55a0*/  MUFU.EX2 R160, R3 ;  /* 0x0000000300a07308 */ /* 0x000eb00000000800 */
[----:B------:R-:W3:Y:S01]  /*55b0*/  MUFU.EX2 R12, R12 ;  /* 0x0000000c000c7308 */ /* 0x000ee20000000800 */
[----:B--2---:R-:W-:Y:S01]  /*55c0*/  F2FP.BF16.PACK_AB R7, R160, R156 ;  /* 0x0000009ca007723e */ /* 0x004fe200000010ff */
[----:B------:R-:W-:-:S04]  /*55d0*/  FADD.FTZ R3, R151, R148 ;  /* 0x0000009497037221 */ /* 0x000fc80000010000 */
[----:B------:R-:W-:Y:S02]  /*55e0*/  FADD.FTZ R3, R155, R3 ;  /* 0x000000039b037221 */ /* 0x000fe40000010000 */
        /* <DEDUP_REMOVED lines=18> */
[C---:B-1----:R-:W-:Y:S01]  /*5710*/  HMMA.16816.F32.BF16 R68, R4.reuse, R8, R112 ;  /* 0x000000080444723c */ /* 0x042fe20000041870 */
[----:B------:R-:W-:Y:S07]  /*5720*/  LDSM.16.MT88.4 R112, [R171+0x1800] ;  /* 0x00180000ab70783b */ /* 0x000fee0000004200 */
[----:B------:R-:W-:Y:S01]  /*5730*/  HMMA.16816.F32.BF16 R72, R4, R10, R96 ;  /* 0x0000000a0448723c */ /* 0x000fe20000041860 */
[----:B------:R-:W1:Y:S06]  /*5740*/  LDSM.16.MT88.4 R8, [R171+0x3000] ;  /* 0x00300000ab08783b */ /* 0x000e6c0000004200 */
[----:B------:R-:W-:-:S02]  /*5750*/  F2FP.BF16.PACK_AB R96, R13, R14 ;  /* 0x0000000e0d60723e */ /* 0x000fc400000010ff */
[----:B---3--:R-:W-:Y:S01]  /*5760*/  F2FP.BF16.PACK_AB R98, R179, R12 ;  /* 0x0000000cb362723e */ /* 0x008fe200000010ff */
        /* <DEDUP_REMOVED lines=13> */
[C---:B-1----:R-:W-:Y:S01]  /*5840*/  HMMA.16816.F32.BF16 R92, R4.reuse, R8, R40 ;  /* 0x00000008045c723c */ /* 0x042fe20000041828 */
[----:B------:R-:W-:Y:S07]  /*5850*/  LDSM.16.MT88.4 R40, [R170+0x3800] ;  /* 0x00380000aa28783b */ /* 0x000fee0000004200 */
[C---:B------:R-:W-:Y:S01]  /*5860*/  HMMA.16816.F32.BF16 R32, R4.reuse, R10, R32 ;  /* 0x0000000a0420723c */ /* 0x040fe20000041820 */
[----:B------:R-:W1:Y:S07]  /*5870*/  LDSM.16.MT88.4 R8, [R211+0x5000] ;  /* 0x00500000d308783b */ /* 0x000e6e0000004200 */
[C---:B-1----:R-:W-:Y:S01]  /*5880*/  HMMA.16816.F32.BF16 R20, R4.reuse, R8, R20 ;  /* 0x000000080414723c */ /* 0x042fe20000041814 */
[----:B------:R1:W-:Y:S07]  /*5890*/  MUFU.EX2 R9, R0 ;  /* 0x0000000000097308 */ /* 0x0003ee0000000800 */
[----:B------:R-:W-:Y:S07]  /*58a0*/  HMMA.16816.F32.BF16 R16, R4, R10, R16 ;  /* 0x0000000a0410723c */ /* 0x000fee0000041810 */
[----:B------:R-:W-:-:S02]  /*58b0*/  FADD.FTZ R4, R182, R3 ;  /* 0x00000003b6047221 */ /* 0x000fc40000010000 */
[--C-:B-1----:R-:W-:Y:S02]  /*58c0*/  FFMA.FTZ R0, R152, c[0x0][0x2d0], -R2.reuse ;  /* 0x0000b40098007a23 */ /* 0x102fe40000010802 */
[--C-:B------:R-:W-:Y:S02]  /*58d0*/  FFMA.FTZ R3, R103, c[0x0][0x2d0], -R2.reuse ;  /* 0x0000b40067037a23 */ /* 0x100fe40000010802 */
[----:B------:R-:W-:Y:S01]  /*58e0*/  FFMA.FTZ R2, R102, c[0x0][0x2d0], -R2 ;  /* 0x0000b40066027a23 */ /* 0x000fe20000010802 */
[----:B------:R-:W1:Y:S01]  /*58f0*/  MUFU.EX2 R10, R0 ;  /* 0x00000000000a7308 */ /* 0x000e620000000800 */
[----:B------:R-:W-:-:S07]  /*5900*/  FADD.FTZ R4, R180, R4 ;  /* 0x00000004b4047221 */ /* 0x000fce0000010000 */
[----:B------:R-:W-:Y:S08]  /*5910*/  MUFU.EX2 R8, R3 ;  /* 0x0000000300087308 */ /* 0x000ff00000000800 */
[----:B------:R-:W2:Y:S01]  /*5920*/  MUFU.EX2 R184, R2 ;  /* 0x0000000200b87308 */ /* 0x000ea20000000800 */
[----:B-1----:R-:W-:Y:S01]  /*5930*/  F2FP.BF16.PACK_AB R97, R10, R9 ;  /* 0x000000090a61723e */ /* 0x002fe200000010ff */
[----:B------:R-:W-:Y:S01]  /*5940*/  FADD.FTZ R0, R183, R15 ;  /* 0x0000000fb7007221 */ /* 0x000fe20000010000 */
[----:B--2---:R-:W-:-:S03]  /*5950*/  F2FP.BF16.PACK_AB R99, R184, R8 ;  /* 0x00000008b863723e */ /* 0x004fc600000010ff */
[----:B------:R-:W-:Y:S02]  /*5960*/  FADD.FTZ R2, R214, R0 ;  /* 0x00000000d6027221 */ /* 0x000fe40000010000 */
[----:B------:R-:W-:Y:S02]  /*5970*/  FADD.FTZ R0, R212, R4 ;  /* 0x00000004d4007221 */ /* 0x000fe40000010000 */
[----:B------:R-:W-:Y:S01]  /*5980*/  LDSM.16.MT88.4 R4, [R211+0x5800] ;  /* 0x00580000d304783b */ /* 0x000fe20000004200 */
        /* <DEDUP_REMOVED lines=9> */
[----:B------:R-:W-:Y:S02]  /*5a20*/  FADD.FTZ R0, R158, R0 ;  /* 0x000000009e007221 */ /* 0x000fe40000010000 */
[----:B------:R-:W-:Y:S01]  /*5a30*/  FADD.FTZ R3, R175, R2 ;  /* 0x00000002af037221 */ /* 0x000fe20000010000 */
[----:B------:R-:W-:Y:S01]  /*5a40*/  HMMA.16816.F32.BF16 R36, R96, R40, R56 ;  /* 0x000000286024723c */ /* 0x000fe20000041838 */
[----:B------:R-:W-:Y:S01]  /*5a50*/  LDSM.16.MT88.4 R56, [R171+0x3800] ;  /* 0x00380000ab38783b */ /* 0x000fe20000004200 */
[----:B------:R-:W-:-:S02]  /*5a60*/  FADD.FTZ R2, R156, R0 ;  /* 0x000000009c027221 */ /* 0x000fc40000010000 */
[----:B------:R-:W-:Y:S01]  /*5a70*/  FADD.FTZ R0, R178, R3 ;  /* 0x00000003b2007221 */ /* 0x000fe20000010000 */
[----:B------:R-:W-:Y:S01]  /*5a80*/  IADD3 R3, R154, -0x3, RZ ;  /* 0xfffffffd9a037810 */ /* 0x000fe20007ffe0ff */
[----:B------:R-:W-:Y:S02]  /*5a90*/  FADD.FTZ R2, R160, R2 ;  /* 0x00000002a0027221 */ /* 0x000fe40000010000 */
[----:B------:R-:W-:Y:S01]  /*5aa0*/  HMMA.16816.F32.BF16 R44, R96, R48, R68 ;  /* 0x00000030602c723c */ /* 0x000fe20000041844 */
[----:B------:R-:W-:Y:S01]  /*5ab0*/  ISETP.GE.AND P0, PT, R3, R187, PT ;  /* 0x000000bb0300720c */ /* 0x000fe20003f06270 */
[----:B------:R-:W-:Y:S02]  /*5ac0*/  FADD.FTZ R0, R14, R0 ;  /* 0x000000000e007221 */ /* 0x000fe40000010000 */
[----:B------:R-:W-:Y:S02]  /*5ad0*/  FADD.FTZ R2, R9, R2 ;  /* 0x0000000209027221 */ /* 0x000fe40000010000 */
[----:B------:R-:W-:-:S02]  /*5ae0*/  FADD.FTZ R0, R13, R0 ;  /* 0x000000000d007221 */ /* 0x000fc40000010000 */
[C---:B------:R-:W-:Y:S01]  /*5af0*/  HMMA.16816.F32.BF16 R40, R96.reuse, R42, R64 ;  /* 0x0000002a6028723c */ /* 0x040fe20000041840 */
[----:B------:R-:W1:Y:S01]  /*5b00*/  LDSM.16.MT88.4 R64, [R211+0x3800] ;  /* 0x00380000d340783b */ /* 0x000e620000004200 */
[----:B------:R-:W-:Y:S02]  /*5b10*/  FADD.FTZ R2, R10, R2 ;  /* 0x000000020a027221 */ /* 0x000fe40000010000 */
[----:B------:R-:W-:Y:S02]  /*5b20*/  FADD.FTZ R0, R12, R0 ;  /* 0x000000000c007221 */ /* 0x000fe40000010000 */
[----:B------:R-:W-:Y:S02]  /*5b30*/  FADD.FTZ R2, R8, R2 ;  /* 0x0000000208027221 */ /* 0x000fe40000010000 */
[----:B------:R-:W-:Y:S01]  /*5b40*/  HMMA.16816.F32.BF16 R48, R96, R50, R72 ;  /* 0x000000326030723c */ /* 0x000fe20000041848 */
[----:B------:R-:W2:Y:S01]  /*5b50*/  LDSM.16.MT88.4 R72, [R170+0x5800] ;  /* 0x00580000aa48783b */ /* 0x000ea20000004200 */
[----:B------:R-:W-:-:S02]  /*5b60*/  FADD.FTZ R179, R179, R0 ;  /* 0x00000000b3b37221 */ /* 0x000fc40000010000 */
[----:B------:R-:W-:-:S04]  /*5b70*/  FADD.FTZ R184, R184, R2 ;  /* 0x00000002b8b87221 */ /* 0x000fc80000010000 */
[C---:B------:R-:W-:Y:S08]  /*5b80*/  HMMA.16816.F32.BF16 R108, R96.reuse, R104, R108 ;  /* 0x00000068606c723c */ /* 0x040ff0000004186c */
[C---:B------:R-:W-:Y:S08]  /*5b90*/  HMMA.16816.F32.BF16 R104, R96.reuse, R106, R52 ;  /* 0x0000006a6068723c */ /* 0x040ff00000041834 */
        /* <DEDUP_REMOVED lines=8> */
[C---:B------:R-:W-:Y:S08]  /*5c20*/  HMMA.16816.F32.BF16 R52, R96.reuse, R56, R148 ;  /* 0x000000386034723c */ /* 0x040ff00000041894 */
[C---:B------:R-:W-:Y:S08]  /*5c30*/  HMMA.16816.F32.BF16 R128, R96.reuse, R130, R24 ;  /* 0x000000826080723c */ /* 0x040ff00000041818 */
[C---:B-1----:R-:W-:Y:S08]  /*5c40*/  HMMA.16816.F32.BF16 R84, R96.reuse, R88, R92 ;  /* 0x000000586054723c */ /* 0x042ff0000004185c */
[C---:B--2---:R-:W-:Y:S08]  /*5c50*/  HMMA.16816.F32.BF16 R76, R96.reuse, R80, R144 ;  /* 0x00000050604c723c */ /* 0x044ff00000041890 */
[C---:B------:R-:W-:Y:S08]  /*5c60*/  HMMA.16816.F32.BF16 R120, R96.reuse, R122, R28 ;  /* 0x0000007a6078723c */ /* 0x040ff0000004181c */
[C---:B------:R-:W-:Y:S08]  /*5c70*/  HMMA.16816.F32.BF16 R56, R96.reuse, R58, R140 ;  /* 0x0000003a6038723c */ /* 0x040ff0000004188c */
[C---:B------:R-:W-:Y:S08]  /*5c80*/  HMMA.16816.F32.BF16 R80, R96.reuse, R82, R136 ;  /* 0x000000526050723c */ /* 0x040ff00000041888 */
[C---:B------:R-:W-:Y:S08]  /*5c90*/  HMMA.16816.F32.BF16 R88, R96.reuse, R90, R32 ;  /* 0x0000005a6058723c */ /* 0x040ff00000041820 */
[C---:B------:R-:W-:Y:S08]  /*5ca0*/  HMMA.16816.F32.BF16 R92, R96.reuse, R4, R20 ;  /* 0x00000004605c723c */ /* 0x040ff00000041814 */
[----:B------:R-:W-:Y:S01]  /*5cb0*/  HMMA.16816.F32.BF16 R96, R96, R6, R16 ;  /* 0x000000066060723c */ /* 0x000fe20000041810 */
[----:B------:R-:W-:Y:S07]  /*5cc0*/  @!UPT UIADD3 URZ, URZ, URZ, URZ ;  /* 0x0000003f3f3ff290 */ /* 0x000fee000fffe03f */
[----:B------:R-:W-:Y:S11]  /*5cd0*/  @!P0 BRA `(.L_x_1585) ;  /* 0x000004e000008947 */ /* 0x000ff60003800000 */
[----:B------:R-:W-:Y:S01]  /*5ce0*/  IMAD.MOV.U32 R157, RZ, RZ, c[0x0][0x2b8] ;  /* 0x0000ae00ff9d7624 */ /* 0x000fe200078e00ff */
[----:B------:R-:W-:Y:S01]  /*5cf0*/  IADD3 R0, R154, -0x1, RZ ;  /* 0xffffffff9a007810 */ /* 0x000fe20007ffe0ff */
[----:B------:R-:W-:-:S03]  /*5d00*/  IMAD.MOV.U32 R173, RZ, RZ, RZ ;  /* 0x000000ffffad7224 */ /* 0x000fc600078e00ff */
[----:B------:R-:W-:Y:S01]  /*5d10*/  ISETP.NE.AND P1, PT, R157, 0x1, PT ;  /* 0x000000019d00780c */ /* 0x000fe20003f25270 */
[----:B------:R-:W-:-:S05]  /*5d20*/  IMAD R0, R0, 0x40, R192 ;  /* 0x0000004000007824 */ /* 0x000fca00078e02c0 */
        /* <DEDUP_REMOVED lines=9> */
[----:B------:R-:W-:Y:S01]  /*5dc0*/  IMAD.MOV R0, RZ, RZ, -R0 ;  /* 0x000000ffff007224 */ /* 0x000fe200078e0a00 */
[----:B------:R-:W-:Y:S01]  /*5dd0*/  SHF.R.S32.HI R157, RZ, 0x1f, R186 ;  /* 0x0000001fff9d7819 */ /* 0x000fe200000114ba */
[----:B------:R-:W-:Y:S01]  /*5de0*/  IMAD.SHL.U32 R18, R186, 0x2, RZ ;  /* 0x00000002ba127824 */ /* 0x000fe200078e00ff */
[----:B------:R-:W-:Y:S01]  /*5df0*/  SHF.R.S32.HI R7, RZ, 0x1f, R185 ;  /* 0x0000001fff077819 */ /* 0x000fe200000114b9 */
[----:B------:R-:W-:Y:S01]  /*5e00*/  IMAD R174, R0, c[0x0][0x2b8], R2 ;  /* 0x0000ae0000ae7a24 */ /* 0x000fe200078e0202 */
[----:B------:R-:W-:Y:S01]  /*5e10*/  SHF.R.S32.HI R6, RZ, 0x1f, R177 ;  /* 0x0000001fff067819 */ /* 0x000fe200000114b1 */
[----:B------:R-:W-:Y:S01]  /*5e20*/  IMAD.SHL.U32 R17, R185, 0x2, RZ ;  /* 0x00000002b9117824 */ /* 0x000fe200078e00ff */
[----:B------:R-:W-:Y:S01]  /*5e30*/  SHF.L.U64.HI R15, R186, 0x1, R157 ;  /* 0x00000001ba0f7819 */ /* 0x000fe2000001029d */
[----:B------:R-:W-:Y:S01]  /*5e40*/  IMAD.WIDE.U32 R2, R174, c[0x0][0x1e0], RZ ;  /* 0x00007800ae027a25 */ /* 0x000fe200078e00ff */
[----:B------:R-:W-:-:S02]  /*5e50*/  SHF.R.S32.HI R0, RZ, 0x1f, R174 ;  /* 0x0000001fff007819 */ /* 0x000fc400000114ae */
[----:B------:R-:W-:Y:S01]  /*5e60*/  SHF.L.U64.HI R14, R185, 0x1, R7 ;  /* 0x00000001b90e7819 */ /* 0x000fe20000010207 */
[C---:B------:R-:W-:Y:S01]  /*5e70*/  IMAD.SHL.U32 R16, R177.reuse, 0x2, RZ ;  /* 0x00000002b1107824 */ /* 0x040fe200078e00ff */
[----:B------:R-:W-:Y:S01]  /*5e80*/  SHF.L.U64.HI R13, R177, 0x1, R6 ;  /* 0x00000001b10d7819 */ /* 0x000fe20000010206 */
        /* <DEDUP_REMOVED lines=13> */
.L_x_1674:
[----:B------:R-:W-:Y:S05]  /*5f60*/  BRA.DIV ~URZ, `(.L_x_1587) ;  /* 0x00008a227f007947 */ /* 0x000fea000b800000 */
[----:B------:R-:W3:Y:S01]  /*5f70*/  SHFL.IDX PT, R0, R12, RZ, 0x181f ;  /* 0x00181fff0c007589 */ /* 0x000ee200000e0000 */
[----:B------:R-:W-:Y:S01]  /*5f80*/  IMAD.MOV.U32 R5, RZ, RZ, R252 ;  /* 0x000000ffff057224 */ /* 0x000fe200078e00fc */
[----:B------:R-:W-:Y:S02]  /*5f90*/  SEL R11, RZ, 0x10, P5 ;  /* 0x00000010ff0b7807 */ /* 0x000fe40002800000 */
[C---:B---3--:R-:W-:Y:S02]  /*5fa0*/  IADD3 R2, P0, R0.reuse, R16, RZ ;  /* 0x0000001000027210 */ /* 0x048fe40007f1e0ff */
[----:B------:R-:W-:-:S03]  /*5fb0*/  IADD3 R8, P1, R0, R17, RZ ;  /* 0x0000001100087210 */ /* 0x000fc60007f3e0ff */
[----:B--2---:R-:W-:Y:S01]  /*5fc0*/  IMAD.X R3, R4, 0x1, R13, P0 ;  /* 0x0000000104037824 */ /* 0x004fe200000e060d */
[----:B------:R-:W-:Y:S01]  /*5fd0*/  IADD3 R6, P0, R0, R18, RZ ;  /* 0x0000001200067210 */ /* 0x000fe20007f1e0ff */
[C---:B------:R-:W-:Y:S01]  /*5fe0*/  IMAD.X R9, R4.reuse, 0x1, R14, P1 ;  /* 0x0000000104097824 */ /* 0x040fe200008e060e */
[----:B------:R-:W2:Y:S03]  /*5ff0*/  SHFL.IDX PT, R0, R12, 0x1, 0x181f ;  /* 0x00381f000c007f89 */ /* 0x000ea600000e0000 */
[----:B------:R-:W-:Y:S01]  /*6000*/  IMAD.X R7, R4, 0x1, R15, P0 ;  /* 0x0000000104077824 */ /* 0x000fe200000e060f */
[----:B------:R-:W-:Y:S01]  /*6010*/  @!PT LDS RZ, [RZ] ;  /* 0x00000000fffff984 */ /* 0x000fe20000000800 */
[----:B------:R3:W-:Y:S04]  /*6020*/  LDGSTS.E.BYPASS.LTC128B.128 [R188+0xc100], [R2.64], !P5 ;  /* 0x0c10000002bc7fae */ /* 0x0007e8000e901d46 */
[----:B------:R3:W-:Y:S04]  /*6030*/  LDGSTS.E.BYPASS.LTC128B.128 [R188+0xe100], [R8.64], !P4 ;  /* 0x0e10000008bc7fae */ /* 0x0007e8000e101d46 */
[----:B------:R3:W-:Y:S04]  /*6040*/  LDGSTS.E.BYPASS.LTC128B.128 [R188+0x10100], [R6.64], !P6 ;  /* 0x1010000006bc7fae */ /* 0x0007e8000f101d46 */
[----:B------:R4:W1:Y:S02]  /*6050*/  SHFL.IDX PT, R4, R10, 0x1, 0x181f ;  /* 0x00381f000a047f89 */ /* 0x00086400000e0000 */
[----:B-1--4-:R-:W-:-:S02]  /*6060*/  SEL R10, RZ, 0x10, P4 ;  /* 0x00000010ff0a7807 */ /* 0x012fc40002000000 */
.L_x_1675:
[----:B--23--:R-:W-:Y:S02]  /*6070*/  IADD3 R2, -R11, 0x10, RZ ;  /* 0x000000100b027810 */ /* 0x00cfe40007ffe1ff */
[----:B------:R-:W-:-:S02]  /*6080*/  IADD3 R3, -R10, 0x10, RZ ;  /* 0x000000100a037810 */ /* 0x000fc40007ffe1ff */
[----:B------:R-:W-:-:S04]  /*6090*/  LOP3.LUT R2, R2, 0xf, RZ, 0xc0, !PT ;  /* 0x0000000f02027812 */ /* 0x000fc800078ec0ff */
[----:B------:R-:W-:Y:S02]  /*60a0*/  IADD3 R8, P1, P0, R2, R0, R16 ;  /* 0x0000000002087210 */ /* 0x000fe4000783e010 */
[----:B------:R-:W-:Y:S02]  /*60b0*/  LOP3.LUT R2, R3, 0xf, RZ, 0xc0, !PT ;  /* 0x0000000f03027812 */ /* 0x000fe400078ec0ff */
[----:B------:R-:W-:Y:S02]  /*60c0*/  IADD3 R3, -R5, 0x10, RZ ;  /* 0x0000001005037810 */ /* 0x000fe40007ffe1ff */
[----:B------:R-:W-:Y:S02]  /*60d0*/  IADD3.X R9, RZ, R4, R13, P1, P0 ;  /* 0x00000004ff097210 */ /* 0x000fe40000fe040d */
        /* <DEDUP_REMOVED lines=14> */
.L_x_1585:
[----:B------:R-:W-:Y:S05]  /*61c0*/  BSYNC B0 ;  /* 0x0000000000007941 */ /* 0x000fea0003800000 */
.L_x_1584:
[----:B------:R-:W-:Y:S01]  /*61d0*/  IADD3 R0, R154, -0x2, RZ ;  /* 0xfffffffe9a007810 */ /* 0x000fe20007ffe0ff */
[----:B------:R-:W0:Y:S03]  /*61e0*/  LDGDEPBAR ;  /* 0x00000000000079af */ /* 0x000e260000000000 */
[----:B------:R-:W-:-:S13]  /*61f0*/  ISETP.GE.AND P0, PT, R0, R187, PT ;  /* 0x000000bb0000720c */ /* 0x000fda0003f06270 */
[----:B------:R-:W-:Y:S05]  /*6200*/  @!P0 BRA `(.L_x_1588) ;  /* 0x000032d000008947 */ /* 0x000fea0003800000 */
[----:B------:R-:W-:Y:S01]  /*6210*/  MOV R175, R0 ;  /* 0x0000000000af7202 */ /* 0x000fe20000000f00 */
[----:B------:R-:W-:Y:S01]  /*6220*/  IMAD.MOV.U32 R0, RZ, RZ, R101 ;  /* 0x000000ffff007224 */ /* 0x000fe200078e0065 */
[----:B------:R-:W-:Y:S01]  /*6230*/  MOV R102, R100 ;  /* 0x0000006400667202 */ /* 0x000fe20000000f00 */
[----:B------:R-:W-:Y:S01]  /*6240*/  IMAD.MOV.U32 R161, RZ, RZ, 0x1 ;  /* 0x00000001ffa17424 */ /* 0x000fe200078e00ff */
[----:B------:R-:W-:Y:S02]  /*6250*/  MOV R176, RZ ;  /* 0x000000ff00b07202 */ /* 0x000fe40000000f00 */
.L_x_1598:
[----:B------:R-:W-:Y:S04]  /*6260*/  DEPBAR.LE SB0, 0x2 ;  /* 0x000080800000791a */ /* 0x000fe80000000000 */
[----:B------:R-:W-:Y:S01]  /*6270*/  WARPSYNC 0xffffffff ;  /* 0xffffffff00007948 */ /* 0x000fe20003800000 */
[----:B------:R-:W-:Y:S01]  /*6280*/  BAR.SYNC.DEFER_BLOCKING 0x0 ;  /* 0x0000000000007b1d */ /* 0x000fe20000010000 */
[----:B------:R-:W-:Y:S01]  /*6290*/  IMAD R160, R161, 0x6000, RZ ;  /* 0x00006000a1a07824 */ /* 0x000fe200078e02ff */
[----:B------:R-:W-:Y:S04]  /*62a0*/  ISETP.GE.AND P0, PT, R187, R175, PT ;  /* 0x000000afbb00720c */ /* 0x000fe80003f06270 */
[----:B------:R-:W-:Y:S04]  /*62b0*/  IADD3 R100, R169, R160, RZ ;  /* 0x000000a0a9647210 */ /* 0x000fe80007ffe0ff */
[----:B------:R-:W-:Y:S01]  /*62c0*/  IADD3 R103, R167, R100, RZ ;  /* 0x00000064a7677210 */ /* 0x000fe20007ffe0ff */
[----:B------:R2:W3:Y:S01]  /*62d0*/  LDSM.16.M88.4 R32, [R163] ;  /* 0x00000000a320783b */ /* 0x0004e20000000200 */
[----:B------:R-:W-:Y:S03]  /*62e0*/  BSSY B0, `(.L_x_1589) ;  /* 0x000004b000007945 */ /* 0x000fe60003800000 */
[----:B-1----:R2:W1:Y:S04]  /*62f0*/  LDSM.16.M88.4 R8, [R100] ;  /* 0x000000006408783b */ /* 0x0024680000000200 */
        /* <DEDUP_REMOVED lines=9> */
[----:B------:R-:W-:Y:S01]  /*6390*/  IMAD.SHL.U32 R29, R186, 0x2, RZ ;  /* 0x00000002ba1d7824 */ /* 0x000fe200078e00ff */
[----:B------:R-:W-:Y:S01]  /*63a0*/  SHF.R.S32.HI R2, RZ, 0x1f, R174 ;  /* 0x0000001fff027819 */ /* 0x000fe200000114ae */
[----:B------:R-:W-:Y:S01]  /*63b0*/  IMAD.SHL.U32 R28, R185, 0x2, RZ ;  /* 0x00000002b91c7824 */ /* 0x000fe200078e00ff */
[----:B------:R-:W-:Y:S01]  /*63c0*/  SHF.R.S32.HI R5, RZ, 0x1f, R173 ;  /* 0x0000001fff057819 */ /* 0x000fe200000114ad */
[----:B------:R-:W-:Y:S01]  /*63d0*/  IMAD.SHL.U32 R23, R177, 0x2, RZ ;  /* 0x00000002b1177824 */ /* 0x000fe200078e00ff */
[----:B------:R-:W-:Y:S01]  /*63e0*/  SHF.R.S32.HI R6, RZ, 0x1f, R186 ;  /* 0x0000001fff067819 */ /* 0x000fe200000114ba */
[----:B------:R-:W-:Y:S01]  /*63f0*/  IMAD R4, R2, c[0x0][0x208], RZ ;  /* 0x0000820002047a24 */ /* 0x000fe200078e02ff */
[----:B------:R-:W-:Y:S01]  /*6400*/  SHF.R.S32.HI R7, RZ, 0x1f, R185 ;  /* 0x0000001fff077819 */ /* 0x000fe200000114b9 */
[----:B------:R-:W-:Y:S01]  /*6410*/  IMAD.WIDE.U32 R2, R174, c[0x0][0x208], RZ ;  /* 0x00008200ae027a25 */ /* 0x000fe200078e00ff */
[----:B------:R-:W-:Y:S02]  /*6420*/  SHF.L.U64.HI R22, R186, 0x1, R6 ;  /* 0x00000001ba167819 */ /* 0x000fe40000010206 */
[----:B------:R-:W-:Y:S01]  /*6430*/  SHF.R.S32.HI R6, RZ, 0x1f, R177 ;  /* 0x0000001fff067819 */ /* 0x000fe200000114b1 */
[----:B------:R-:W-:Y:S01]  /*6440*/  IMAD R4, R174, c[0x0][0x20c], R4 ;  /* 0x00008300ae047a24 */ /* 0x000fe200078e0204 */
[----:B------:R-:W-:Y:S02]  /*6450*/  SHF.L.U64.HI R21, R185, 0x1, R7 ;  /* 0x00000001b9157819 */ /* 0x000fe40000010207 */
[----:B------:R-:W-:Y:S01]  /*6460*/  SHF.L.U64.HI R20, R177, 0x1, R6 ;  /* 0x00000001b1147819 */ /* 0x000fe20000010206 */
[----:B------:R-:W-:Y:S02]  /*6470*/  IMAD.IADD R3, R3, 0x1, R4 ;  /* 0x0000000103037824 */ /* 0x000fe400078e0204 */
[----:B------:R-:W-:Y:S02]  /*6480*/  IMAD R4, R5, c[0x0][0x218], RZ ;  /* 0x0000860005047a24 */ /* 0x000fe400078e02ff */
[C---:B------:R-:W-:Y:S04]  /*6490*/  IMAD.WIDE.U32 R2, R173.reuse, c[0x0][0x218], R2 ;  /* 0x00008600ad027a25 */ /* 0x040fe800078e0002 */
[----:B------:R-:W-:Y:S01]  /*64a0*/  IMAD R4, R173, c[0x0][0x21c], R4 ;  /* 0x00008700ad047a24 */ /* 0x000fe200078e0204 */
[----:B------:R-:W-:Y:S04]  /*64b0*/  IADD3 R2, P0, R196, R2, RZ ;  /* 0x00000002c4027210 */ /* 0x000fe80007f1e0ff */
[----:B------:R-:W-:Y:S02]  /*64c0*/  IADD3.X R3, R199, R3, R4, P0, !PT ;  /* 0x00000003c7037210 */ /* 0x000fe400007fe404 */
[C---:B------:R-:W-:Y:S04]  /*64d0*/  LEA R13, P0, R2.reuse, c[0x0][0x1f8], 0x1 ;  /* 0x00007e00020d7a11 */ /* 0x040fe800078008ff */
[----:B------:R-:W-:Y:S01]  /*64e0*/  LEA.HI.X R12, R2, c[0x0][0x1fc], R3, 0x1, P0 ;  /* 0x00007f00020c7a11 */ /* 0x000fe200000f0c03 */
[----:B------:R-:W-:-:S06]  /*64f0*/  BRA.DIV ~URZ, `(.L_x_1591) ;  /* 0x000086a27f007947 */ /* 0x000fcc000b800000 */
[----:B------:R2:W4:Y:S02]  /*6500*/  SHFL.IDX PT, R5, R12, RZ, 0x181f ;  /* 0x00181fff0c057589 */ /* 0x00052400000e0000 */
.L_x_1676:
[----:B------:R-:W-:-:S05]  /*6510*/  BRA.DIV ~URZ, `(.L_x_1592) ;  /* 0x000086f27f007947 */ /* 0x000fca000b800000 */
[----:B------:R-:W5:Y:S01]  /*6520*/  SHFL.IDX PT, R2, R13, RZ, 0x181f ;  /* 0x00181fff0d027589 */ /* 0x000f6200000e0000 */
[----:B------:R-:W-:Y:S01]  /*6530*/  IMAD R4, R176, 0x6000, R204 ;  /* 0x00006000b0047824 */ /* 0x000fe200078e02cc */
[----:B------:R-:W-:Y:S02]  /*6540*/  SEL R15, RZ, 0x10, P4 ;  /* 0x00000010ff0f7807 */ /* 0x000fe40002000000 */
[----:B------:R-:W-:Y:S02]  /*6550*/  SEL R14, RZ, 0x10, P6 ;  /* 0x00000010ff0e7807 */ /* 0x000fe40003000000 */
[C---:B-----5:R-:W-:Y:S05]  /*6560*/  IADD3 R6, P0, R2.reuse, R23, RZ ;  /* 0x0000001702067210 */ /* 0x060fea0007f1e0ff */
[C---:B----4-:R-:W-:Y:S05]  /*6570*/  IMAD.X R7, R5.reuse, 0x1, R20, P0 ;  /* 0x0000000105077824 */ /* 0x050fea00000e0614 */
[----:B------:R-:W-:Y:S01]  /*6580*/  @!PT LDS RZ, [RZ] ;  /* 0x00000000fffff984 */ /* 0x000fe20000000800 */
[----:B------:R-:W-:Y:S01]  /*6590*/  @!PT LDS RZ, [RZ] ;  /* 0x00000000fffff984 */ /* 0x000fe20000000800 */
[----:B------:R4:W-:Y:S02]  /*65a0*/  LDGSTS.E.BYPASS.LTC128B.128 [R4], [R6.64], !P5 ;  /* 0x0000000006047fae */ /* 0x0009e4000e901d46 */
[C---:B----4-:R-:W-:Y:S05]  /*65b0*/  IADD3 R6, P0, R2.reuse, R28, RZ ;  /* 0x0000001c02067210 */ /* 0x050fea0007f1e0ff */
[C---:B------:R-:W-:Y:S01]  /*65c0*/  IMAD.X R7, R5.reuse, 0x1, R21, P0 ;  /* 0x0000000105077824 */ /* 0x040fe200000e0615 */
[----:B------:R-:W-:Y:S04]  /*65d0*/  IADD3 R2, P0, R2, R29, RZ ;  /* 0x0000001d02027210 */ /* 0x000fe80007f1e0ff */
[----:B------:R4:W-:Y:S01]  /*65e0*/  LDGSTS.E.BYPASS.LTC128B.128 [R4+0x2000], [R6.64], !P4 ;  /* 0x0200000006047fae */ /* 0x0009e2000e101d46 */
[----:B------:R-:W-:Y:S03]  /*65f0*/  IMAD.X R3, R5, 0x1, R22, P0 ;  /* 0x0000000105037824 */ /* 0x000fe600000e0616 */
[----:B------:R2:W3:Y:S04]  /*6600*/  SHFL.IDX PT, R5, R12, 0x1, 0x181f ;  /* 0x00381f000c057f89 */ /* 0x0004e800000e0000 */
[----:B------:R5:W-:Y:S01]  /*6610*/  LDGSTS.E.BYPASS.LTC128B.128 [R4+0x4000], [R2.64], !P6 ;  /* 0x0400000002047fae */ /* 0x000be2000f101d46 */
[----:B----4-:R-:W-:Y:S03]  /*6620*/  SEL R6, RZ, 0x10, P5 ;  /* 0x00000010ff067807 */ /* 0x010fe60002800000 */
[----:B-----5:R2:W4:Y:S04]  /*6630*/  SHFL.IDX PT, R2, R13, 0x1, 0x181f ;  /* 0x00381f000d027f89 */ /* 0x02052800000e0000 */
.L_x_1677:
[C---:B---3--:R-:W-:Y:S02]  /*6640*/  IADD3 R3, -R6.reuse, 0x10, RZ ;  /* 0x0000001006037810 */ /* 0x048fe40007ffe1ff */
[----:B------:R-:W-:Y:S02]  /*6650*/  ISETP.NE.U32.AND P2, PT, R6, RZ, PT ;  /* 0x000000ff0600720c */ /* 0x000fe40003f45070 */
[----:B------:R-:W-:Y:S04]  /*6660*/  LOP3.LUT R3, R3, 0xf, RZ, 0xc0, !PT ;  /* 0x0000000f03037812 */ /* 0x000fe800078ec0ff */
[-C--:B--2-4-:R-:W-:Y:S02]  /*6670*/  IADD3 R12, P1, P0, R3, R2.reuse, R23 ;  /* 0x00000002030c7210 */ /* 0x094fe4000783e017 */
[----:B------:R-:W-:Y:S02]  /*6680*/  IADD3 R3, -R15, 0x10, RZ ;  /* 0x000000100f037810 */ /* 0x000fe40007ffe1ff */
[-C--:B------:R-:W-:Y:S02]  /*6690*/  IADD3.X R13, RZ, R5.reuse, R20, P1, P0 ;  /* 0x00000005ff0d7210 */ /* 0x080fe40000fe0414 */
[----:B------:R-:W-:Y:S03]  /*66a0*/  LOP3.LUT R3, R3, 0xf, RZ, 0xc0, !PT ;  /* 0x0000000f03037812 */ /* 0x000fe600078ec0ff */
[----:B------:R-:W-:Y:S01]  /*66b0*/  @!PT LDS RZ, [RZ] ;  /* 0x00000000fffff984 */ /* 0x000fe20000000800 */
[----:B------:R-:W-:Y:S01]  /*66c0*/  @!PT LDS RZ, [RZ] ;  /* 0x00000000fffff984 */ /* 0x000fe20000000800 */
[----:B------:R-:W-:Y:S01]  /*66d0*/  @!PT LDS RZ, [RZ] ;  /* 0x00000000fffff984 */ /* 0x000fe20000000800 */
[----:B------:R2:W-:Y:S01]  /*66e0*/  LDGSTS.E.BYPASS.LTC128B.128.ZFILL [R4+0x1000], [R12.64], P2 ;  /* 0x010000000c047fae */ /* 0x0005e20009141d46 */
[-C--:B------:R-:W-:Y:S02]  /*66f0*/  IADD3 R6, P1, P0, R3, R2.reuse, R28 ;  /* 0x0000000203067210 */ /* 0x080fe4000783e01c */
[C---:B------:R-:W-:Y:S02]  /*6700*/  IADD3 R3, -R14.reuse, 0x10, RZ ;  /* 0x000000100e037810 */ /* 0x040fe40007ffe1ff */
[-C--:B------:R-:W-:Y:S02]  /*6710*/  IADD3.X R7, RZ, R5.reuse, R21, P1, P0 ;  /* 0x00000005ff077210 */ /* 0x080fe40000fe0415 */
[----:B------:R-:W-:Y:S04]  /*6720*/  LOP3.LUT R3, R3, 0xf, RZ, 0xc0, !PT ;  /* 0x0000000f03037812 */ /* 0x000fe800078ec0ff */
[----:B------:R-:W-:Y:S04]  /*6730*/  IADD3 R2, P1, P0, R3, R2, R29 ;  /* 0x0000000203027210 */ /* 0x000fe8000783e01d */
[----:B------:R-:W-:Y:S02]  /*6740*/  IADD3.X R3, RZ, R5, R22, P1, P0 ;  /* 0x00000005ff037210 */ /* 0x000fe40000fe0416 */
[----:B------:R-:W-:Y:S02]  /*6750*/  ISETP.NE.U32.AND P1, PT, R15, RZ, PT ;  /* 0x000000ff0f00720c */ /* 0x000fe40003f25070 */
[----:B------:R-:W-:Y:S11]  /*6760*/  ISETP.NE.U32.AND P0, PT, R14, RZ, PT ;  /* 0x000000ff0e00720c */ /* 0x000ff60003f05070 */
[----:B------:R2:W-:Y:S04]  /*6770*/  LDGSTS.E.BYPASS.LTC128B.128.ZFILL [R4+0x3000], [R6.64], P1 ;  /* 0x0300000006047fae */ /* 0x0005e80008941d46 */
[----:B------:R2:W-:Y:S02]  /*6780*/  LDGSTS.E.BYPASS.LTC128B.128.ZFILL [R4+0x5000], [R2.64], P0 ;  /* 0x0500000002047fae */ /* 0x0005e40008141d46 */
.L_x_1590:
[----:B------:R-:W-:Y:S05]  /*6790*/  BSYNC B0 ;  /* 0x0000000000007941 */ /* 0x000fea0003800000 */
.L_x_1589:
[----:B------:R-:W0:Y:S01]  /*67a0*/  LDGDEPBAR ;  /* 0x00000000000079af */ /* 0x000e220000000000 */
[----:B------:R-:W-:Y:S01]  /*67b0*/  WARPSYNC 0xffffffff ;  /* 0xffffffff00007948 */ /* 0x000fe20003800000 */
[C---:B-123--:R-:W-:Y:S01]  /*67c0*/  HMMA.16816.F32.BF16 R4, R32.reuse, R8, RZ ;  /* 0x000000082004723c */ /* 0x04efe200000418ff */
[----:B------:R-:W-:Y:S02]  /*67d0*/  IMAD.MOV.U32 R2, RZ, RZ, 0x40 ;  /* 0x00000040ff027424 */ /* 0x000fe400078e00ff */
[----:B------:R-:W-:Y:S01]  /*67e0*/  LOP3.LUT P0, RZ, R162, 0x4, RZ, 0xc0, !PT ;  /* 0x00000004a2ff7812 */ /* 0x000fe2000780c0ff */
[C-C-:B------:R-:W-:Y:S03]  /*67f0*/  IMAD.IADD R3, R167.reuse, 0x1, R100.reuse ;  /* 0x00000001a7037824 */ /* 0x140fe600078e0264 */
[----:B------:R-:W-:Y:S01]  /*6800*/  SEL R2, R2, 0xffffffc0, !P0 ;  /* 0xffffffc002027807 */ /* 0x000fe20004000000 */
[C---:B------:R-:W-:Y:S01]  /*6810*/  HMMA.16816.F32.BF16 R8, R32.reuse, R10, RZ ;  /* 0x0000000a2008723c */ /* 0x040fe200000418ff */
[----:B------:R-:W-:Y:S03]  /*6820*/  ISETP.GE.AND P0, PT, R176, 0x1, PT ;  /* 0x00000001b000780c */ /* 0x000fe60003f06270 */
[C---:B------:R-:W-:Y:S04]  /*6830*/  IMAD.IADD R101, R2.reuse, 0x1, R100 ;  /* 0x0000000102657824 */ /* 0x040fe800078e0264 */
        /* <DEDUP_REMOVED lines=12> */
[----:B------:R-:W-:Y:S07]  /*6900*/  LDSM.16.M88.4 R148, [R101+0x1000] ;  /* 0x001000006594783b */ /* 0x000fee0000000200 */
[C---:B------:R-:W-:Y:S08]  /*6910*/  HMMA.16816.F32.BF16 R20, R140.reuse, R152, R20 ;  /* 0x000000988c14723c */ /* 0x040ff00000041814 */
[C---:B------:R-:W-:Y:S01]  /*6920*/  HMMA.16816.F32.BF16 R24, R140.reuse, R154, R24 ;  /* 0x0000009a8c18723c */ /* 0x040fe20000041818 */
[----:B------:R-:W-:Y:S07]  /*6930*/  LDSM.16.M88.4 R152, [R3+0x5800] ;  /* 0x005800000398783b */ /* 0x000fee0000000200 */
[C---:B------:R-:W-:Y:S07]  /*6940*/  HMMA.16816.F32.BF16 R28, R140.reuse, R156, R28 ;  /* 0x0000009c8c1c723c */ /* 0x040fee000004181c */
[----:B------:R-:W-:Y:S01]  /*6950*/  IMAD.IADD R156, R2, 0x1, R103 ;  /* 0x00000001029c7824 */ /* 0x000fe200078e0267 */
[----:B------:R-:W-:Y:S01]  /*6960*/  HMMA.16816.F32.BF16 R32, R140, R158, R32 ;  /* 0x0000009e8c20723c */ /* 0x000fe20000041820 */
[----:B------:R-:W2:Y:S03]  /*6970*/  LDSM.16.M88.4 R140, [R101+0x800] ;  /* 0x00080000658c783b */ /* 0x000ea60000000200 */
[----:B------:R-:W-:Y:S04]  /*6980*/  IADD3 R2, R167, R100, R2 ;  /* 0x00000064a7027210 */ /* 0x000fe80007ffe002 */
[C---:B-1----:R-:W-:Y:S08]  /*6990*/  HMMA.16816.F32.BF16 R4, R136.reuse, R144, R4 ;  /* 0x000000908804723c */ /* 0x042ff00000041804 */
[C---:B------:R-:W-:Y:S01]  /*69a0*/  HMMA.16816.F32.BF16 R8, R136.reuse, R146, R8 ;  /* 0x000000928808723c */ /* 0x040fe20000041808 */
[----:B------:R-:W1:Y:S07]  /*69b0*/  LDSM.16.M88.4 R144, [R101+0x1800] ;  /* 0x001800006590783b */ /* 0x000e6e0000000200 */
[C---:B--2---:R-:W-:Y:S08]  /*69c0*/  HMMA.16816.F32.BF16 R12, R136.reuse, R140, R12 ;  /* 0x0000008c880c723c */ /* 0x044ff0000004180c */
[C---:B------:R-:W-:Y:S01]  /*69d0*/  HMMA.16816.F32.BF16 R16, R136.reuse, R142, R16 ;  /* 0x0000008e8810723c */ /* 0x040fe20000041810 */
[----:B------:R-:W-:Y:S07]  /*69e0*/  LDSM.16.M88.4 R140, [R165] ;  /* 0x00000000a58c783b */ /* 0x000fee0000000200 */
[C---:B------:R-:W-:Y:S08]  /*69f0*/  HMMA.16816.F32.BF16 R20, R136.reuse, R148, R20 ;  /* 0x000000948814723c */ /* 0x040ff00000041814 */
[C---:B------:R-:W-:Y:S01]  /*6a00*/  HMMA.16816.F32.BF16 R24, R136.reuse, R150, R24 ;  /* 0x000000968818723c */ /* 0x040fe20000041818 */
[----:B------:R-:W2:Y:S07]  /*6a10*/  LDSM.16.M88.4 R148, [R156] ;  /* 0x000000009c94783b */ /* 0x000eae0000000200 */
[C---:B-1----:R-:W-:Y:S08]  /*6a20*/  HMMA.16816.F32.BF16 R28, R136.reuse, R144, R28 ;  /* 0x00000090881c723c */ /* 0x042ff0000004181c */
[----:B------:R-:W-:Y:S01]  /*6a30*/  HMMA.16816.F32.BF16 R32, R136, R146, R32 ;  /* 0x000000928820723c */ /* 0x000fe20000041820 */
[----:B------:R-:W1:Y:S08]  /*6a40*/  LDSM.16.M88.4 R136, [R156+0x800] ;  /* 0x000800009c88783b */ /* 0x000e700000000200 */
[----:B------:R-:W3:Y:S01]  /*6a50*/  LDSM.16.M88.4 R144, [R156+0x1000] ;  /* 0x001000009c90783b */ /* 0x000ee20000000200 */
[C---:B--2---:R-:W-:Y:S08]  /*6a60*/  HMMA.16816.F32.BF16 R4, R140.reuse, R148, R4 ;  /* 0x000000948c04723c */ /* 0x044ff00000041804 */
[C---:B------:R-:W-:Y:S01]  /*6a70*/  HMMA.16816.F32.BF16 R8, R140.reuse, R150, R8 ;  /* 0x000000968c08723c */ /* 0x040fe20000041808 */
[----:B------:R-:W-:Y:S07]  /*6a80*/  LDSM.16.M88.4 R148, [R163+0x4000] ;  /* 0x00400000a394783b */ /* 0x000fee0000000200 */
[C---:B-1----:R-:W-:Y:S08]  /*6a90*/  HMMA.16816.F32.BF16 R12, R140.reuse, R136, R12 ;  /* 0x000000888c0c723c */ /* 0x042ff0000004180c */
[C---:B------:R-:W-:Y:S01]  /*6aa0*/  HMMA.16816.F32.BF16 R16, R140.reuse, R138, R16 ;  /* 0x0000008a8c10723c */ /* 0x040fe20000041810 */
[----:B------:R-:W1:Y:S07]  /*6ab0*/  LDSM.16.M88.4 R136, [R156+0x1800] ;  /* 0x001800009c88783b */ /* 0x000e6e0000000200 */
[C---:B---3--:R-:W-:Y:S08]  /*6ac0*/  HMMA.16816.F32.BF16 R20, R140.reuse, R144, R20 ;  /* 0x000000908c14723c */ /* 0x048ff00000041814 */
[C---:B------:R-:W-:Y:S01]  /*6ad0*/  HMMA.16816.F32.BF16 R24, R140.reuse, R146, R24 ;  /* 0x000000928c18723c */ /* 0x040fe20000041818 */
[----:B------:R-:W2:Y:S07]  /*6ae0*/  LDSM.16.M88.4 R144, [R100+0x2000] ;  /* 0x002000006490783b */ /* 0x000eae0000000200 */
[C---:B-1----:R-:W-:Y:S08]  /*6af0*/  HMMA.16816.F32.BF16 R28, R140.reuse, R136, R28 ;  /* 0x000000888c1c723c */ /* 0x042ff0000004181c */
[----:B------:R-:W-:Y:S01]  /*6b00*/  HMMA.16816.F32.BF16 R32, R140, R138, R32 ;  /* 0x0000008a8c20723c */ /* 0x000fe20000041820 */
[----:B------:R-:W1:Y:S07]  /*6b10*/  LDSM.16.M88.4 R136, [R100+0x2800] ;  /* 0x002800006488783b */ /* 0x000e6e0000000200 */
[C---:B--2---:R-:W-:Y:S01]  /*6b20*/  HMMA.16816.F32.BF16 R4, R148.reuse, R144, R4 ;  /* 0x000000909404723c */ /* 0x044fe20000041804 */
[----:B------:R-:W2:Y:S07]  /*6b30*/  LDSM.16.M88.4 R140, [R100+0x3000] ;  /* 0x00300000648c783b */ /* 0x000eae0000000200 */
[C---:B------:R-:W-:Y:S01]  /*6b40*/  HMMA.16816.F32.BF16 R8, R148.reuse, R146, R8 ;  /* 0x000000929408723c */ /* 0x040fe20000041808 */
[----:B------:R-:W3:Y:S07]  /*6b50*/  LDSM.16.M88.4 R144, [R100+0x3800] ;  /* 0x003800006490783b */ /* 0x000eee0000000200 */
[C---:B-1----:R-:W-:Y:S08]  /*6b60*/  HMMA.16816.F32.BF16 R12, R148.reuse, R136, R12 ;  /* 0x00000088940c723c */ /* 0x042ff0000004180c */
        /* <DEDUP_REMOVED lines=12> */
[C---:B--2---:R-:W-:Y:S08]  /*6c30*/  HMMA.16816.F32.BF16 R12, R136.reuse, R144, R12 ;  /* 0x00000090880c723c */ /* 0x044ff0000004180c */
[C---:B------:R-:W-:Y:S01]  /*6c40*/  HMMA.16816.F32.BF16 R16, R136.reuse, R146, R16 ;  /* 0x000000928810723c */ /* 0x040fe20000041810 */
[----:B------:R-:W-:Y:S07]  /*6c50*/  LDSM.16.M88.4 R144, [R101+0x2000] ;  /* 0x002000006590783b */ /* 0x000fee0000000200 */
[C---:B-1----:R-:W-:Y:S08]  /*6c60*/  HMMA.16816.F32.BF16 R20, R136.reuse, R140, R20 ;  /* 0x0000008c8814723c */ /* 0x042ff00000041814 */
[C---:B------:R-:W-:Y:S01]  /*6c70*/  HMMA.16816.F32.BF16 R24, R136.reuse, R142, R24 ;  /* 0x0000008e8818723c */ /* 0x040fe20000041818 */
[----:B------:R-:W1:Y:S07]  /*6c80*/  LDSM.16.M88.4 R140, [R166+0x4000] ;  /* 0x00400000a68c783b */ /* 0x000e6e0000000200 */
[C---:B------:R-:W-:Y:S08]  /*6c90*/  HMMA.16816.F32.BF16 R28, R136.reuse, R148, R28 ;  /* 0x00000094881c723c */ /* 0x040ff0000004181c */
        /* <DEDUP_REMOVED lines=28> */
[----:B------:R-:W3:Y:S01]  /*6e60*/  LDSM.16.M88.4 R148, [R100+0x5000] ;  /* 0x005000006494783b */ /* 0x000ee20000000200 */
[C---:B-1----:R-:W-:Y:S08]  /*6e70*/  HMMA.16816.F32.BF16 R4, R140.reuse, R144, R4 ;  /* 0x000000908c04723c */ /* 0x042ff00000041804 */
[C---:B------:R-:W-:Y:S01]  /*6e80*/  HMMA.16816.F32.BF16 R8, R140.reuse, R146, R8 ;  /* 0x000000928c08723c */ /* 0x040fe20000041808 */
[----:B------:R-:W1:Y:S07]  /*6e90*/  LDSM.16.M88.4 R144, [R100+0x5800] ;  /* 0x005800006490783b */ /* 0x000e6e0000000200 */
[C---:B--2---:R-:W-:Y:S08]  /*6ea0*/  HMMA.16816.F32.BF16 R12, R140.reuse, R136, R12 ;  /* 0x000000888c0c723c */ /* 0x044ff0000004180c */
[C---:B------:R-:W-:Y:S01]  /*6eb0*/  HMMA.16816.F32.BF16 R16, R140.reuse, R138, R16 ;  /* 0x0000008a8c10723c */ /* 0x040fe20000041810 */
[----:B------:R-:W-:Y:S07]  /*6ec0*/  LDSM.16.M88.4 R136, [R164+0x8000] ;  /* 0x00800000a488783b */ /* 0x000fee0000000200 */
[C---:B---3--:R-:W-:Y:S08]  /*6ed0*/  HMMA.16816.F32.BF16 R20, R140.reuse, R148, R20 ;  /* 0x000000948c14723c */ /* 0x048ff00000041814 */
[C---:B------:R-:W-:Y:S01]  /*6ee0*/  HMMA.16816.F32.BF16 R24, R140.reuse, R150, R24 ;  /* 0x000000968c18723c */ /* 0x040fe20000041818 */
[----:B------:R-:W2:Y:S07]  /*6ef0*/  LDSM.16.M88.4 R148, [R103+0x4000] ;  /* 0x004000006794783b */ /* 0x000eae0000000200 */
        /* <DEDUP_REMOVED lines=9> */
[----:B------:R-:W-:Y:S07]  /*6f90*/  LDSM.16.M88.4 R140, [R166+0x8000] ;  /* 0x00800000a68c783b */ /* 0x000fee0000000200 */
[C---:B---3--:R-:W-:Y:S08]  /*6fa0*/  HMMA.16816.F32.BF16 R20, R136.reuse, R144, R20 ;  /* 0x000000908814723c */ /* 0x048ff00000041814 */
        /* <DEDUP_REMOVED lines=13> */
[C---:B------:R-:W-:Y:S01]  /*7080*/  HMMA.16816.F32.BF16 R24, R140.reuse, R138, R24 ;  /* 0x0000008a8c18723c */ /* 0x040fe20000041818 */
[----:B------:R-:W2:Y:S07]  /*7090*/  LDSM.16.M88.4 R136, [R2+0x4800] ;  /* 0x004800000288783b */ /* 0x000eae0000000200 */
[C---:B-1----:R-:W-:Y:S08]  /*70a0*/  HMMA.16816.F32.BF16 R28, R140.reuse, R144, R28 ;  /* 0x000000908c1c723c */ /* 0x042ff0000004181c */
[----:B------:R-:W-:Y:S08]  /*70b0*/  HMMA.16816.F32.BF16 R32, R140, R146, R32 ;  /* 0x000000928c20723c */ /* 0x000ff00000041820 */
[C---:B---3--:R-:W-:Y:S08]  /*70c0*/  HMMA.16816.F32.BF16 R4, R148.reuse, R152, R4 ;  /* 0x000000989404723c */ /* 0x048ff00000041804 */
[C---:B------:R-:W-:Y:S08]  /*70d0*/  HMMA.16816.F32.BF16 R8, R148.reuse, R154, R8 ;  /* 0x0000009a9408723c */ /* 0x040ff00000041808 */
[C---:B--2---:R-:W-:Y:S08]  /*70e0*/  HMMA.16816.F32.BF16 R12, R148.reuse, R136, R12 ;  /* 0x00000088940c723c */ /* 0x044ff0000004180c */
[----:B------:R-:W-:Y:S01]  /*70f0*/  FMUL.FTZ R3, R4, c[0x0][0x320] ;  /* 0x0000c80004037a20 */ /* 0x000fe20000410000 */
[C---:B------:R-:W-:Y:S03]  /*7100*/  HMMA.16816.F32.BF16 R16, R148.reuse, R138, R16 ;  /* 0x0000008a9410723c */ /* 0x040fe60000041810 */
[----:B------:R1:W-:Y:S04]  /*7110*/  MUFU.TANH R143, R3 ;  /* 0x00000003008f7308 */ /* 0x0003e80000002400 */
[----:B------:R-:W-:Y:S02]  /*7120*/  FMUL.FTZ R9, R9, c[0x0][0x320] ;  /* 0x0000c80009097a20 */ /* 0x000fe40000410000 */
[----:B------:R-:W-:Y:S04]  /*7130*/  FMUL.FTZ R11, R11, c[0x0][0x320] ;  /* 0x0000c8000b0b7a20 */ /* 0x000fe80000410000 */
[----:B------:R-:W-:Y:S10]  /*7140*/  MUFU.TANH R142, R9 ;  /* 0x00000009008e7308 */ /* 0x000ff40000002400 */
[----:B------:R-:W-:Y:S01]  /*7150*/  MUFU.TANH R152, R11 ;  /* 0x0000000b00987308 */ /* 0x000fe20000002400 */
[----:B-1----:R-:W-:Y:S09]  /*7160*/  FMUL.FTZ R3, R6, c[0x0][0x320] ;  /* 0x0000c80006037a20 */ /* 0x002ff20000410000 */
[----:B------:R1:W2:Y:S02]  /*7170*/  MUFU.TANH R154, R3 ;  /* 0x00000003009a7308 */ /* 0x0002a40000002400 */
[----:B-1----:R-:W-:Y:S08]  /*7180*/  FMUL.FTZ R3, R5, c[0x0][0x320] ;  /* 0x0000c80005037a20 */ /* 0x002ff00000410000 */
[----:B------:R1:W-:Y:S02]  /*7190*/  MUFU.TANH R147, R3 ;  /* 0x0000000300937308 */ /* 0x0003e40000002400 */
[----:B-1----:R-:W-:Y:S02]  /*71a0*/  FMUL.FTZ R3, R7, c[0x0][0x320] ;  /* 0x0000c80007037a20 */ /* 0x002fe40000410000 */
[----:B------:R-:W1:Y:S06]  /*71b0*/  LDSM.16.M88.4 R4, [R2+0x5000] ;  /* 0x005000000204783b */ /* 0x000e6c0000000200 */
[----:B------:R3:W4:Y:S02]  /*71c0*/  MUFU.TANH R155, R3 ;  /* 0x00000003009b7308 */ /* 0x0007240000002400 */
[----:B---3--:R-:W-:Y:S08]  /*71d0*/  FMUL.FTZ R3, R8, c[0x0][0x320] ;  /* 0x0000c80008037a20 */ /* 0x008ff00000410000 */
[----:B------:R3:W-:Y:S01]  /*71e0*/  MUFU.TANH R146, R3 ;  /* 0x0000000300927308 */ /* 0x0007e20000002400 */
[C---:B-1----:R-:W-:Y:S07]  /*71f0*/  HMMA.16816.F32.BF16 R20, R148.reuse, R4, R20 ;  /* 0x000000049414723c */ /* 0x042fee0000041814 */
[----:B------:R-:W-:Y:S01]  /*7200*/  FMUL.FTZ R4, R17, c[0x0][0x320] ;  /* 0x0000c80011047a20 */ /* 0x000fe20000410000 */
[C---:B------:R-:W-:Y:S03]  /*7210*/  HMMA.16816.F32.BF16 R24, R148.reuse, R6, R24 ;  /* 0x000000069418723c */ /* 0x040fe60000041818 */
[----:B------:R-:W-:Y:S01]  /*7220*/  MUFU.TANH R100, R4 ;  /* 0x0000000400647308 */ /* 0x000fe20000002400 */
[----:B---3--:R-:W-:Y:S02]  /*7230*/  FMUL.FTZ R3, R10, c[0x0][0x320] ;  /* 0x0000c8000a037a20 */ /* 0x008fe40000410000 */
[----:B------:R1:W3:Y:S07]  /*7240*/  LDSM.16.M88.4 R8, [R2+0x5800] ;  /* 0x005800000208783b */ /* 0x0002ee0000000200 */
[----:B------:R5:W2:Y:S01]  /*7250*/  MUFU.TANH R153, R3 ;  /* 0x0000000300997308 */ /* 0x000aa20000002400 */
[----:B-1----:R-:W-:Y:S09]  /*7260*/  FMUL.FTZ R2, R18, c[0x0][0x320] ;  /* 0x0000c80012027a20 */ /* 0x002ff20000410000 */
[----:B------:R1:W-:Y:S01]  /*7270*/  MUFU.TANH R141, R2 ;  /* 0x00000002008d7308 */ /* 0x0003e20000002400 */
[----:B-----5:R-:W-:Y:S09]  /*7280*/  FMUL.FTZ R3, R12, c[0x0][0x320] ;  /* 0x0000c8000c037a20 */ /* 0x020ff20000410000 */
[----:B------:R5:W-:Y:S01]  /*7290*/  MUFU.TANH R139, R3 ;  /* 0x00000003008b7308 */ /* 0x000be20000002400 */
[C---:B---3--:R-:W-:Y:S08]  /*72a0*/  HMMA.16816.F32.BF16 R28, R148.reuse, R8, R28 ;  /* 0x00000008941c723c */ /* 0x048ff0000004181c */
[----:B------:R-:W-:Y:S04]  /*72b0*/  HMMA.16816.F32.BF16 R32, R148, R10, R32 ;  /* 0x0000000a9420723c */ /* 0x000fe80000041820 */
[----:B-1----:R-:W-:Y:S04]  /*72c0*/  FMUL.FTZ R2, R19, c[0x0][0x320] ;  /* 0x0000c80013027a20 */ /* 0x002fe80000410000 */
[----:B------:R1:W-:Y:S01]  /*72d0*/  MUFU.TANH R140, R2 ;  /* 0x00000002008c7308 */ /* 0x0003e20000002400 */
[----:B-----5:R-:W-:Y:S07]  /*72e0*/  FMUL.FTZ R3, R14, c[0x0][0x320] ;  /* 0x0000c8000e037a20 */ /* 0x020fee0000410000 */
[----:B------:R-:W-:Y:S02]  /*72f0*/  FMUL.FTZ R4, R31, c[0x0][0x320] ;  /* 0x0000c8001f047a20 */ /* 0x000fe40000410000 */
[----:B------:R3:W5:Y:S06]  /*7300*/  MUFU.TANH R145, R3 ;  /* 0x0000000300917308 */ /* 0x00076c0000002400 */
[----:B------:R-:W-:Y:S02]  /*7310*/  FMUL.FTZ R7, R32, c[0x0][0x320] ;  /* 0x0000c80020077a20 */ /* 0x000fe40000410000 */
[----:B------:R-:W-:Y:S02]  /*7320*/  FMUL.FTZ R6, R33, c[0x0][0x320] ;  /* 0x0000c80021067a20 */ /* 0x000fe40000410000 */
[----:B------:R2:W-:Y:S01]  /*7330*/  MUFU.TANH R12, R4 ;  /* 0x00000004000c7308 */ /* 0x0005e20000002400 */
[----:B-1----:R-:W-:Y:S09]  /*7340*/  FMUL.FTZ R2, R22, c[0x0][0x320] ;  /* 0x0000c80016027a20 */ /* 0x002ff20000410000 */
[----:B------:R1:W-:Y:S01]  /*7350*/  MUFU.TANH R137, R2 ;  /* 0x0000000200897308 */ /* 0x0003e20000002400 */
[----:B---3--:R-:W-:Y:S09]  /*7360*/  FMUL.FTZ R3, R13, c[0x0][0x320] ;  /* 0x0000c8000d037a20 */ /* 0x008ff20000410000 */
[----:B------:R3:W-:Y:S01]  /*7370*/  MUFU.TANH R138, R3 ;  /* 0x00000003008a7308 */ /* 0x0007e20000002400 */
[----:B--2---:R-:W-:Y:S09]  /*7380*/  FMUL.FTZ R4, R34, c[0x0][0x320] ;  /* 0x0000c80022047a20 */ /* 0x004ff20000410000 */
[----:B------:R2:W-:Y:S01]  /*7390*/  MUFU.TANH R11, R4 ;  /* 0x00000004000b7308 */ /* 0x0005e20000002400 */
[----:B-1----:R-:W-:Y:S09]  /*73a0*/  FMUL.FTZ R2, R21, c[0x0][0x320] ;  /* 0x0000c80015027a20 */ /* 0x002ff20000410000 */
[----:B------:R1:W-:Y:S01]  /*73b0*/  MUFU.TANH R17, R2 ;  /* 0x0000000200117308 */ /* 0x0003e20000002400 */
[----:B---3--:R-:W-:Y:S09]  /*73c0*/  FMUL.FTZ R3, R15, c[0x0][0x320] ;  /* 0x0000c8000f037a20 */ /* 0x008ff20000410000 */
[----:B------:R3:W3:Y:S01]  /*73d0*/  MUFU.TANH R144, R3 ;  /* 0x0000000300907308 */ /* 0x0006e20000002400 */
[----:B--2---:R-:W-:Y:S09]  /*73e0*/  FMUL.FTZ R4, R35, c[0x0][0x320] ;  /* 0x0000c80023047a20 */ /* 0x004ff20000410000 */
[----:B------:R-:W-:Y:S01]  /*73f0*/  MUFU.TANH R7, R7 ;  /* 0x0000000700077308 */ /* 0x000fe20000002400 */
[----:B-1----:R-:W-:Y:S09]  /*7400*/  FMUL.FTZ R2, R23, c[0x0][0x320] ;  /* 0x0000c80017027a20 */ /* 0x002ff20000410000 */
[----:B------:R1:W2:Y:S01]  /*7410*/  MUFU.TANH R103, R2 ;  /* 0x0000000200677308 */ /* 0x0002a20000002400 */
[----:B---3--:R-:W-:Y:S09]  /*7420*/  FMUL.FTZ R3, R16, c[0x0][0x320] ;  /* 0x0000c80010037a20 */ /* 0x008ff20000410000 */
[----:B------:R3:W-:Y:S10]  /*7430*/  MUFU.TANH R136, R3 ;  /* 0x0000000300887308 */ /* 0x0007f40000002400 */
[----:B------:R2:W-:Y:S01]  /*7440*/  MUFU.TANH R9, R4 ;  /* 0x0000000400097308 */ /* 0x0005e20000002400 */
[----:B-1----:R-:W-:Y:S09]  /*7450*/  FMUL.FTZ R2, R24, c[0x0][0x320] ;  /* 0x0000c80018027a20 */ /* 0x002ff20000410000 */
[----:B------:R1:W-:Y:S01]  /*7460*/  MUFU.TANH R15, R2 ;  /* 0x00000002000f7308 */ /* 0x0003e20000002400 */
[----:B---3--:R-:W-:Y:S09]  /*7470*/  FMUL.FTZ R3, R20, c[0x0][0x320] ;  /* 0x0000c80014037a20 */ /* 0x008ff20000410000 */
[----:B------:R3:W-:Y:S01]  /*7480*/  MUFU.TANH R19, R3 ;  /* 0x0000000300137308 */ /* 0x0007e20000002400 */
[----:B--2---:R-:W-:Y:S04]  /*7490*/  IADD3 R4, R176, 0x1, RZ ;  /* 0x00000001b0047810 */ /* 0x004fe80007ffe0ff */
[----:B------:R-:W-:Y:S05]  /*74a0*/  SEL R176, R4, RZ, !P0 ;  /* 0x000000ff04b07207 */ /* 0x000fea0004000000 */
[----:B------:R-:W-:Y:S01]  /*74b0*/  MUFU.TANH R6, R6 ;  /* 0x0000000600067308 */ /* 0x000fe20000002400 */
[----:B-1----:R-:W-:Y:S09]  /*74c0*/  FMUL.FTZ R2, R26, c[0x0][0x320] ;  /* 0x0000c8001a027a20 */ /* 0x002ff20000410000 */
[----:B------:R1:W2:Y:S01]  /*74d0*/  MUFU.TANH R20, R2 ;  /* 0x0000000200147308 */ /* 0x0002a20000002400 */
[----:B---3--:R-:W-:Y:S09]  /*74e0*/  FMUL.FTZ R3, R25, c[0x0][0x320] ;  /* 0x0000c80019037a20 */ /* 0x008ff20000410000 */
[----:B------:R3:W-:Y:S01]  /*74f0*/  MUFU.TANH R14, R3 ;  /* 0x00000003000e7308 */ /* 0x0007e20000002400 */
[----:B-1----:R-:W-:Y:S09]  /*7500*/  FMUL.FTZ R2, R27, c[0x0][0x320] ;  /* 0x0000c8001b027a20 */ /* 0x002ff20000410000 */
[----:B------:R1:W1:Y:S01]  /*7510*/  MUFU.TANH R18, R2 ;  /* 0x0000000200127308 */ /* 0x0002620000002400 */
[----:B---3--:R-:W-:Y:S04]  /*7520*/  FMNMX.FTZ R3, R154, R102, !PT ;  /* 0x000000669a037209 */ /* 0x008fe80007810000 */
[----:B----4-:R-:W-:Y:S04]  /*7530*/  FMNMX.FTZ R3, R155, R3, !PT ;  /* 0x000000039b037209 */ /* 0x010fe80007810000 */
[----:B------:R-:W-:Y:S04]  /*7540*/  FMNMX.FTZ R3, R153, R3, !PT ;  /* 0x0000000399037209 */ /* 0x000fe80007810000 */
[----:B------:R-:W-:Y:S04]  /*7550*/  FMNMX.FTZ R3, R152, R3, !PT ;  /* 0x0000000398037209 */ /* 0x000fe80007810000 */
[----:B-----5:R-:W-:Y:S01]  /*7560*/  FMNMX.FTZ R3, R145, R3, !PT ;  /* 0x0000000391037209 */ /* 0x020fe20007810000 */
[----:B-1----:R-:W-:Y:S03]  /*7570*/  FMUL.FTZ R2, R28, c[0x0][0x320] ;  /* 0x0000c8001c027a20 */ /* 0x002fe60000410000 */
[----:B------:R-:W-:Y:S01]  /*7580*/  FMNMX.FTZ R3, R144, R3, !PT ;  /* 0x0000000390037209 */ /* 0x000fe20007810000 */
[----:B------:R1:W-:Y:S03]  /*7590*/  MUFU.TANH R10, R2 ;  /* 0x00000002000a7308 */ /* 0x0003e60000002400 */
[----:B------:R-:W-:Y:S04]  /*75a0*/  FMNMX.FTZ R3, R141, R3, !PT ;  /* 0x000000038d037209 */ /* 0x000fe80007810000 */
[----:B------:R-:W-:Y:S04]  /*75b0*/  FMNMX.FTZ R3, R140, R3, !PT ;  /* 0x000000038c037209 */ /* 0x000fe80007810000 */
[----:B------:R-:W-:Y:S04]  /*75c0*/  FMNMX.FTZ R3, R137, R3, !PT ;  /* 0x0000000389037209 */ /* 0x000fe80007810000 */
[----:B------:R-:W-:Y:S04]  /*75d0*/  FMNMX.FTZ R3, R103, R3, !PT ;  /* 0x0000000367037209 */ /* 0x000fe80007810000 */
[----:B--2---:R-:W-:Y:S04]  /*75e0*/  FMNMX.FTZ R3, R20, R3, !PT ;  /* 0x0000000314037209 */ /* 0x004fe80007810000 */
[----:B------:R-:W-:Y:S01]  /*75f0*/  FMNMX.FTZ R3, R18, R3, !PT ;  /* 0x0000000312037209 */ /* 0x000fe20007810000 */
[----:B-1----:R-:W-:Y:S04]  /*7600*/  FMUL.FTZ R2, R30, c[0x0][0x320] ;  /* 0x0000c8001e027a20 */ /* 0x002fe80000410000 */
[----:B------:R-:W1:Y:S02]  /*7610*/  MUFU.TANH R13, R2 ;  /* 0x00000002000d7308 */ /* 0x000e640000002400 */
[----:B-1----:R-:W-:Y:S01]  /*7620*/  FMNMX.FTZ R3, R13, R3, !PT ;  /* 0x000000030d037209 */ /* 0x002fe20007810000 */
[----:B------:R-:W-:Y:S03]  /*7630*/  FMUL.FTZ R2, R29, c[0x0][0x320] ;  /* 0x0000c8001d027a20 */ /* 0x000fe60000410000 */
[----:B------:R-:W-:Y:S04]  /*7640*/  FMNMX.FTZ R3, R12, R3, !PT ;  /* 0x000000030c037209 */ /* 0x000fe80007810000 */
[----:B------:R1:W2:Y:S01]  /*7650*/  MUFU.TANH R8, R2 ;  /* 0x0000000200087308 */ /* 0x0002a20000002400 */
[----:B------:R-:W-:Y:S04]  /*7660*/  FMNMX.FTZ R3, R11, R3, !PT ;  /* 0x000000030b037209 */ /* 0x000fe80007810000 */
[----:B------:R-:W-:Y:S02]  /*7670*/  FMNMX.FTZ R5, R9, R3, !PT ;  /* 0x0000000309057209 */ /* 0x000fe40007810000 */
[----:B-1----:R-:W-:Y:S04]  /*7680*/  FMNMX.FTZ R2, R143, R0, !PT ;  /* 0x000000008f027209 */ /* 0x002fe80007810000 */
        /* <DEDUP_REMOVED lines=12> */
[----:B--2---:R-:W-:Y:S04]  /*7750*/  FMNMX.FTZ R2, R8, R2, !PT ;  /* 0x0000000208027209 */ /* 0x004fe80007810000 */
[----:B------:R-:W-:Y:S04]  /*7760*/  FMNMX.FTZ R2, R7, R2, !PT ;  /* 0x0000000207027209 */ /* 0x000fe80007810000 */
[----:B------:R-:W-:Y:S01]  /*7770*/  FMNMX.FTZ R4, R6, R2, !PT ;  /* 0x0000000206047209 */ /* 0x000fe20007810000 */
[----:B------:R-:W-:-:S05]  /*7780*/  BRA.DIV ~URZ, `(.L_x_1593) ;  /* 0x000076a27f007947 */ /* 0x000fca000b800000 */
[----:B------:R1:W2:Y:S02]  /*7790*/  SHFL.BFLY PT, R2, R4, 0x2, 0x1f ;  /* 0x0c401f0004027f89 */ /* 0x0002a400000e0000 */
.L_x_1678:
[----:B--2---:R-:W-:Y:S01]  /*77a0*/  FMNMX.FTZ R2, R4, R2, !PT ;  /* 0x0000000204027209 */ /* 0x004fe20007810000 */
[----:B------:R-:W-:Y:S04]  /*77b0*/  DEPBAR.LE SB0, 0x2 ;  /* 0x000080800000791a */ /* 0x000fe80000000000 */
[----:B------:R-:W2:Y:S01]  /*77c0*/  SHFL.BFLY PT, R3, R2, 0x1, 0x1f ;  /* 0x0c201f0002037f89 */ /* 0x000ea200000e0000 */
[----:B------:R-:W-:Y:S07]  /*77d0*/  BSSY B0, `(.L_x_1594) ;  /* 0x00001c6000007945 */ /* 0x000fee0003800000 */
[----:B------:R-:W-:Y:S01]  /*77e0*/  BAR.SYNC.DEFER_BLOCKING 0x0 ;  /* 0x0000000000007b1d */ /* 0x000fe20000010000 */
[----:B--2---:R-:W-:Y:S05]  /*77f0*/  FMNMX.FTZ R101, R2, R3, !PT ;  /* 0x0000000302657209 */ /* 0x004fea0007810000 */
[C---:B------:R-:W-:Y:S02]  /*7800*/  FMUL.FTZ R3, R101.reuse, c[0x0][0x2d0] ;  /* 0x0000b40065037a20 */ /* 0x040fe40000410000 */
[----:B------:R-:W-:Y:S02]  /*7810*/  FADD.FTZ R0, -R101, R0 ;  /* 0x0000000065007221 */ /* 0x000fe40000010100 */
[--C-:B------:R-:W-:Y:S02]  /*7820*/  FFMA.FTZ R16, R143, c[0x0][0x2d0], -R3.reuse ;  /* 0x0000b4008f107a23 */ /* 0x100fe40000010803 */
[----:B------:R-:W-:Y:S02]  /*7830*/  FMUL.FTZ R0, R0, c[0x0][0x2d0] ;  /* 0x0000b40000007a20 */ /* 0x000fe40000410000 */
[--C-:B------:R-:W-:Y:S02]  /*7840*/  FFMA.FTZ R182, R7, c[0x0][0x2d0], -R3.reuse ;  /* 0x0000b40007b67a23 */ /* 0x100fe40000010803 */
[--C-:B-1----:R-:W-:Y:S01]  /*7850*/  FFMA.FTZ R4, R147, c[0x0][0x2d0], -R3.reuse ;  /* 0x0000b40093047a23 */ /* 0x102fe20000010803 */
        /* <DEDUP_REMOVED lines=15> */
[----:B------:R-:W-:Y:S02]  /*7950*/  FFMA.FTZ R181, R6, c[0x0][0x2d0], -R3 ;  /* 0x0000b40006b57a23 */ /* 0x000fe40000010803 */
[C---:B-1----:R-:W-:Y:S02]  /*7960*/  FMUL.FTZ R32, R2.reuse, R104 ;  /* 0x0000006802207220 */ /* 0x042fe40000410000 */
[C---:B------:R-:W-:Y:S01]  /*7970*/  FMUL.FTZ R33, R2.reuse, R105 ;  /* 0x0000006902217220 */ /* 0x040fe20000410000 */
[----:B------:R-:W1:Y:S01]  /*7980*/  MUFU.EX2 R3, R4 ;  /* 0x0000000400037308 */ /* 0x000e620000000800 */
[C---:B------:R-:W-:Y:S02]  /*7990*/  FMUL.FTZ R17, R2.reuse, R121 ;  /* 0x0000007902117220 */ /* 0x040fe40000410000 */
[C---:B------:R-:W-:Y:S02]  /*79a0*/  FMUL.FTZ R25, R2.reuse, R113 ;  /* 0x0000007102197220 */ /* 0x040fe40000410000 */
[C---:B--2---:R-:W-:Y:S02]  /*79b0*/  FFMA.FTZ R0, R2.reuse, R179, R7 ;  /* 0x000000b302007223 */ /* 0x044fe40000010007 */
[C---:B------:R-:W-:Y:S02]  /*79c0*/  FMUL.FTZ R16, R2.reuse, R120 ;  /* 0x0000007802107220 */ /* 0x040fe40000410000 */
[C---:B------:R-:W-:Y:S01]  /*79d0*/  FMUL.FTZ R28, R2.reuse, R108 ;  /* 0x0000006c021c7220 */ /* 0x040fe20000410000 */
[----:B------:R-:W-:Y:S01]  /*79e0*/  MUFU.EX2 R14, R23 ;  /* 0x00000017000e7308 */ /* 0x000fe20000000800 */
[C---:B------:R-:W-:Y:S02]  /*79f0*/  FMUL.FTZ R29, R2.reuse, R109 ;  /* 0x0000006d021d7220 */ /* 0x040fe40000410000 */
[C---:B------:R-:W-:Y:S02]  /*7a00*/  FMUL.FTZ R36, R2.reuse, R36 ;  /* 0x0000002402247220 */ /* 0x040fe40000410000 */
[C---:B---3--:R-:W-:Y:S02]  /*7a10*/  FMUL.FTZ R24, R2.reuse, R112 ;  /* 0x0000007002187220 */ /* 0x048fe40000410000 */
[C---:B------:R-:W-:Y:S02]  /*7a20*/  FMUL.FTZ R37, R2.reuse, R37 ;  /* 0x0000002502257220 */ /* 0x040fe40000410000 */
[C---:B------:R-:W-:Y:S01]  /*7a30*/  FMUL.FTZ R40, R2.reuse, R40 ;  /* 0x0000002802287220 */ /* 0x040fe20000410000 */
[----:B------:R-:W2:Y:S01]  /*7a40*/  MUFU.EX2 R8, R22 ;  /* 0x0000001600087308 */ /* 0x000ea20000000800 */
[C---:B------:R-:W-:Y:S02]  /*7a50*/  FMUL.FTZ R41, R2.reuse, R41 ;  /* 0x0000002902297220 */ /* 0x040fe40000410000 */
[C---:B------:R-:W-:Y:S01]  /*7a60*/  FMUL.FTZ R44, R2.reuse, R44 ;  /* 0x0000002c022c7220 */ /* 0x040fe20000410000 */
[C---:B-1----:R-:W-:Y:S01]  /*7a70*/  F2FP.BF16.PACK_AB R136, R3.reuse, R7 ;  /* 0x000000070388723e */ /* 0x042fe200000010ff */
[----:B------:R-:W-:Y:S02]  /*7a80*/  FADD.FTZ R6, R3, R0 ;  /* 0x0000000003067221 */ /* 0x000fe40000010000 */
[----:B------:R-:W1:Y:S01]  /*7a90*/  SHFL.BFLY PT, R0, R5, 0x2, 0x1f ;  /* 0x0c401f0005007f89 */ /* 0x000e6200000e0000 */
[C---:B------:R-:W-:Y:S02]  /*7aa0*/  FMUL.FTZ R45, R2.reuse, R45 ;  /* 0x0000002d022d7220 */ /* 0x040fe40000410000 */
[----:B------:R3:W4:Y:S01]  /*7ab0*/  MUFU.EX2 R22, R21 ;  /* 0x0000001500167308 */ /* 0x0007220000000800 */
        /* <DEDUP_REMOVED lines=8> */
[----:B--2---:R-:W-:Y:S01]  /*7b40*/  F2FP.BF16.PACK_AB R138, R8, R14 ;  /* 0x0000000e088a723e */ /* 0x004fe200000010ff */
[C---:B------:R-:W-:Y:S02]  /*7b50*/  FMUL.FTZ R61, R2.reuse, R61 ;  /* 0x0000003d023d7220 */ /* 0x040fe40000410000 */
[C---:B------:R-:W-:Y:S02]  /*7b60*/  FMUL.FTZ R64, R2.reuse, R64 ;  /* 0x0000004002407220 */ /* 0x040fe40000410000 */
[C---:B------:R-:W-:Y:S01]  /*7b70*/  FMUL.FTZ R65, R2.reuse, R65 ;  /* 0x0000004102417220 */ /* 0x040fe20000410000 */
[----:B------:R-:W-:Y:S01]  /*7b80*/  MUFU.EX2 R113, R159 ;  /* 0x0000009f00717308 */ /* 0x000fe20000000800 */
[----:B-1----:R-:W-:Y:S01]  /*7b90*/  FMNMX.FTZ R0, R5, R0, !PT ;  /* 0x0000000005007209 */ /* 0x002fe20007810000 */
[C---:B------:R-:W-:Y:S02]  /*7ba0*/  FMUL.FTZ R68, R2.reuse, R68 ;  /* 0x0000004402447220 */ /* 0x040fe40000410000 */
[C---:B---3--:R-:W-:Y:S01]  /*7bb0*/  FMUL.FTZ R21, R2.reuse, R117 ;  /* 0x0000007502157220 */ /* 0x048fe20000410000 */
[----:B----4-:R-:W-:Y:S01]  /*7bc0*/  F2FP.BF16.PACK_AB R108, R19, R22 ;  /* 0x00000016136c723e */ /* 0x010fe200000010ff */
[----:B------:R-:W1:Y:S01]  /*7bd0*/  SHFL.BFLY PT, R3, R0, 0x1, 0x1f ;  /* 0x0c201f0000037f89 */ /* 0x000e6200000e0000 */
        /* <DEDUP_REMOVED lines=13> */
[----:B------:R-:W-:Y:S01]  /*7cb0*/  FMUL.FTZ R92, R2, R92 ;  /* 0x0000005c025c7220 */ /* 0x000fe20000410000 */
[----:B-1----:R-:W-:Y:S01]  /*7cc0*/  FMNMX.FTZ R100, R0, R3, !PT ;  /* 0x0000000300647209 */ /* 0x002fe20007810000 */
[C---:B------:R-:W-:Y:S02]  /*7cd0*/  FMUL.FTZ R93, R2.reuse, R93 ;  /* 0x0000005d025d7220 */ /* 0x040fe40000410000 */
[----:B------:R-:W-:Y:S02]  /*7ce0*/  FMUL.FTZ R96, R2, R96 ;  /* 0x0000006002607220 */ /* 0x000fe40000410000 */
[C---:B------:R-:W-:Y:S02]  /*7cf0*/  FMUL.FTZ R3, R100.reuse, c[0x0][0x2d0] ;  /* 0x0000b40064037a20 */ /* 0x040fe40000410000 */
[----:B------:R-:W-:Y:S02]  /*7d00*/  FADD.FTZ R0, -R100, R102 ;  /* 0x0000006664007221 */ /* 0x000fe40000010100 */
[--C-:B------:R-:W-:Y:S02]  /*7d10*/  FFMA.FTZ R4, R154, c[0x0][0x2d0], -R3.reuse ;  /* 0x0000b4009a047a23 */ /* 0x100fe40000010803 */
[--C-:B------:R-:W-:Y:S02]  /*7d20*/  FFMA.FTZ R5, R155, c[0x0][0x2d0], -R3.reuse ;  /* 0x0000b4009b057a23 */ /* 0x100fe40000010803 */
[--C-:B------:R-:W-:Y:S01]  /*7d30*/  FFMA.FTZ R179, R11, c[0x0][0x2d0], -R3.reuse ;  /* 0x0000b4000bb37a23 */ /* 0x100fe20000010803 */
[----:B------:R1:W-:Y:S01]  /*7d40*/  MUFU.EX2 R15, R4 ;  /* 0x00000004000f7308 */ /* 0x0003e20000000800 */
[----:B------:R-:W-:Y:S02]  /*7d50*/  FMUL.FTZ R0, R0, c[0x0][0x2d0] ;  /* 0x0000b40000007a20 */ /* 0x000fe40000410000 */
        /* <DEDUP_REMOVED lines=14> */
[----:B------:R-:W-:Y:S02]  /*7e40*/  FFMA.FTZ R155, R12, c[0x0][0x2d0], -R3 ;  /* 0x0000b4000c9b7a23 */ /* 0x000fe40000010803 */
[----:B------:R-:W-:Y:S01]  /*7e50*/  FADD.FTZ R3, R14, R6 ;  /* 0x000000060e037221 */ /* 0x000fe20000010000 */
[----:B------:R-:W-:Y:S01]  /*7e60*/  MUFU.EX2 R121, R145 ;  /* 0x0000009100797308 */ /* 0x000fe20000000800 */
[C---:B------:R-:W-:Y:S02]  /*7e70*/  FMUL.FTZ R9, R2.reuse, R129 ;  /* 0x0000008102097220 */ /* 0x040fe40000410000 */
[C---:B-1----:R-:W-:Y:S01]  /*7e80*/  FMUL.FTZ R4, R2.reuse, R132 ;  /* 0x0000008402047220 */ /* 0x042fe20000410000 */
[C---:B--2---:R-:W-:Y:S01]  /*7e90*/  F2FP.BF16.PACK_AB R137, R11.reuse, R15 ;  /* 0x0000000f0b89723e */ /* 0x044fe200000010ff */
[C---:B------:R-:W-:Y:S02]  /*7ea0*/  FMUL.FTZ R5, R2.reuse, R133 ;  /* 0x0000008502057220 */ /* 0x040fe40000410000 */
[C---:B------:R-:W-:Y:S02]  /*7eb0*/  FMUL.FTZ R12, R2.reuse, R124 ;  /* 0x0000007c020c7220 */ /* 0x040fe40000410000 */
[C---:B------:R-:W-:Y:S01]  /*7ec0*/  FMUL.FTZ R13, R2.reuse, R125 ;  /* 0x0000007d020d7220 */ /* 0x040fe20000410000 */
[----:B------:R-:W-:Y:S01]  /*7ed0*/  MUFU.EX2 R124, R146 ;  /* 0x00000092007c7308 */ /* 0x000fe20000000800 */
[C---:B------:R-:W-:Y:S02]  /*7ee0*/  FMUL.FTZ R20, R2.reuse, R116 ;  /* 0x0000007402147220 */ /* 0x040fe40000410000 */
[----:B------:R-:W-:Y:S02]  /*7ef0*/  FMUL.FTZ R97, R2, R97 ;  /* 0x0000006102617220 */ /* 0x000fe40000410000 */
[----:B------:R-:W-:Y:S02]  /*7f00*/  FADD.FTZ R3, R8, R3 ;  /* 0x0000000308037221 */ /* 0x000fe40000010000 */
[----:B------:R-:W-:Y:S01]  /*7f10*/  FMUL.FTZ R8, R2, R128 ;  /* 0x0000008002087220 */ /* 0x000fe20000410000 */
[----:B------:R-:W-:Y:S01]  /*7f20*/  IADD3 R2, R170, R160, RZ ;  /* 0x000000a0aa027210 */ /* 0x000fe20007ffe0ff */
[C---:B---3--:R-:W-:Y:S01]  /*7f30*/  FMUL.FTZ R34, R0.reuse, R106 ;  /* 0x0000006a00227220 */ /* 0x048fe20000410000 */
[----:B------:R1:W-:Y:S01]  /*7f40*/  MUFU.EX2 R128, R10 ;  /* 0x0000000a00807308 */ /* 0x0003e20000000800 */
[----:B------:R-:W-:Y:S01]  /*7f50*/  FMUL.FTZ R35, R0, R107 ;  /* 0x0000006b00237220 */ /* 0x000fe20000410000 */
[----:B------:R-:W-:Y:S01]  /*7f60*/  IADD3 R102, R168, R2, RZ ;  /* 0x00000002a8667210 */ /* 0x000fe20007ffe0ff */
[----:B------:R-:W2:Y:S01]  /*7f70*/  LDSM.16.MT88.4 R140, [R2] ;  /* 0x00000000028c783b */ /* 0x000ea20000004200 */
[C---:B------:R-:W-:Y:S02]  /*7f80*/  FFMA.FTZ R6, R0.reuse, R184, R15 ;  /* 0x000000b800067223 */ /* 0x040fe4000001000f */
[C---:B------:R-:W-:Y:S02]  /*7f90*/  FMUL.FTZ R14, R0.reuse, R126 ;  /* 0x0000007e000e7220 */ /* 0x040fe40000410000 */
[----:B------:R-:W-:Y:S02]  /*7fa0*/  FADD.FTZ R120, R11, R6 ;  /* 0x000000060b787221 */ /* 0x000fe40000010000 */
[----:B------:R-:W3:Y:S01]  /*7fb0*/  MUFU.EX2 R125, R7 ;  /* 0x00000007007d7308 */ /* 0x000ee20000000800 */
[----:B------:R-:W4:Y:S01]  /*7fc0*/  LDSM.16.MT88.4 R104, [R102] ;  /* 0x000000006668783b */ /* 0x000f220000004200 */
[C---:B------:R-:W-:Y:S02]  /*7fd0*/  FMUL.FTZ R6, R0.reuse, R134 ;  /* 0x0000008600067220 */ /* 0x040fe40000410000 */
[C---:B------:R-:W-:Y:S02]  /*7fe0*/  FMUL.FTZ R11, R0.reuse, R131 ;  /* 0x00000083000b7220 */ /* 0x040fe40000410000 */
[----:B------:R-:W-:Y:S02]  /*7ff0*/  FMUL.FTZ R15, R0, R127 ;  /* 0x0000007f000f7220 */ /* 0x000fe40000410000 */
[----:B------:R-:W-:Y:S02]  /*8000*/  FADD.FTZ R3, R22, R3 ;  /* 0x0000000316037221 */ /* 0x000fe40000010000 */
[C---:B------:R-:W-:Y:S01]  /*8010*/  FMUL.FTZ R18, R0.reuse, R122 ;  /* 0x0000007a00127220 */ /* 0x040fe20000410000 */
[----:B------:R-:W-:Y:S01]  /*8020*/  MUFU.EX2 R116, R156 ;  /* 0x0000009c00747308 */ /* 0x000fe20000000800 */
[----:B------:R-:W-:Y:S02]  /*8030*/  FADD.FTZ R103, R19, R3 ;  /* 0x0000000313677221 */ /* 0x000fe40000010000 */
[C---:B-1----:R-:W-:Y:S02]  /*8040*/  FMUL.FTZ R10, R0.reuse, R130 ;  /* 0x00000082000a7220 */ /* 0x042fe40000410000 */
[C---:B------:R-:W-:Y:S02]  /*8050*/  FMUL.FTZ R19, R0.reuse, R123 ;  /* 0x0000007b00137220 */ /* 0x040fe40000410000 */
[C---:B------:R-:W-:Y:S02]  /*8060*/  FMUL.FTZ R26, R0.reuse, R114 ;  /* 0x00000072001a7220 */ /* 0x040fe40000410000 */
[C---:B------:R-:W-:Y:S01]  /*8070*/  FMUL.FTZ R27, R0.reuse, R115 ;  /* 0x00000073001b7220 */ /* 0x040fe20000410000 */
[----:B------:R-:W-:Y:S01]  /*8080*/  MUFU.EX2 R122, R144 ;  /* 0x00000090007a7308 */ /* 0x000fe20000000800 */
[----:B------:R-:W-:Y:S01]  /*8090*/  FMUL.FTZ R22, R0, R118 ;  /* 0x0000007600167220 */ /* 0x000fe20000410000 */
[----:B---3--:R-:W-:Y:S01]  /*80a0*/  F2FP.BF16.PACK_AB R139, R128, R125 ;  /* 0x0000007d808b723e */ /* 0x008fe200000010ff */
[C---:B------:R-:W-:Y:S02]  /*80b0*/  FMUL.FTZ R7, R0.reuse, R135 ;  /* 0x0000008700077220 */ /* 0x040fe40000410000 */
[----:B------:R-:W-:Y:S02]  /*80c0*/  FADD.FTZ R120, R125, R120 ;  /* 0x000000787d787221 */ /* 0x000fe40000010000 */
[C---:B------:R-:W-:Y:S02]  /*80d0*/  FMUL.FTZ R23, R0.reuse, R119 ;  /* 0x0000007700177220 */ /* 0x040fe40000410000 */
[C---:B------:R-:W-:Y:S01]  /*80e0*/  FMUL.FTZ R30, R0.reuse, R110 ;  /* 0x0000006e001e7220 */ /* 0x040fe20000410000 */
[----:B------:R-:W-:Y:S01]  /*80f0*/  MUFU.EX2 R146, R151 ;  /* 0x0000009700927308 */ /* 0x000fe20000000800 */
[C---:B--2---:R-:W-:Y:S05]  /*8100*/  HMMA.16816.F32.BF16 R4, R136.reuse, R140, R4 ;  /* 0x0000008c8804723c */ /* 0x044fea0000041804 */
[C---:B------:R-:W-:Y:S02]  /*8110*/  FMUL.FTZ R31, R0.reuse, R111 ;  /* 0x0000006f001f7220 */ /* 0x040fe40000410000 */
[C---:B------:R-:W-:Y:S01]  /*8120*/  FMUL.FTZ R38, R0.reuse, R38 ;  /* 0x0000002600267220 */ /* 0x040fe20000410000 */
[C---:B------:R-:W-:Y:S01]  /*8130*/  HMMA.16816.F32.BF16 R8, R136.reuse, R142, R8 ;  /* 0x0000008e8808723c */ /* 0x040fe20000041808 */
[----:B------:R-:W-:Y:S03]  /*8140*/  MUFU.EX2 R110, R148 ;  /* 0x00000094006e7308 */ /* 0x000fe60000000800 */
[C---:B------:R-:W-:Y:S02]  /*8150*/  FMUL.FTZ R39, R0.reuse, R39 ;  /* 0x0000002700277220 */ /* 0x040fe40000410000 */
[C---:B------:R-:W-:Y:S02]  /*8160*/  FMUL.FTZ R42, R0.reuse, R42 ;  /* 0x0000002a002a7220 */ /* 0x040fe40000410000 */
[C---:B----4-:R-:W-:Y:S03]  /*8170*/  HMMA.16816.F32.BF16 R12, R136.reuse, R104, R12 ;  /* 0x00000068880c723c */ /* 0x050fe6000004180c */
[----:B------:R-:W1:Y:S01]  /*8180*/  MUFU.EX2 R148, R147 ;  /* 0x0000009300947308 */ /* 0x000e620000000800 */
[C---:B------:R-:W-:Y:S02]  /*8190*/  FMUL.FTZ R43, R0.reuse, R43 ;  /* 0x0000002b002b7220 */ /* 0x040fe40000410000 */
[C---:B------:R-:W-:Y:S02]  /*81a0*/  FMUL.FTZ R46, R0.reuse, R46 ;  /* 0x0000002e002e7220 */ /* 0x040fe40000410000 */
[C---:B------:R-:W-:Y:S04]  /*81b0*/  HMMA.16816.F32.BF16 R16, R136.reuse, R106, R16 ;  /* 0x0000006a8810723c */ /* 0x040fe80000041810 */
[C---:B------:R-:W-:Y:S01]  /*81c0*/  FMUL.FTZ R47, R0.reuse, R47 ;  /* 0x0000002f002f7220 */ /* 0x040fe20000410000 */
[----:B------:R-:W-:Y:S01]  /*81d0*/  MUFU.EX2 R147, R150 ;  /* 0x0000009600937308 */ /* 0x000fe20000000800 */
[C---:B------:R-:W-:Y:S02]  /*81e0*/  FMUL.FTZ R50, R0.reuse, R50 ;  /* 0x0000003200327220 */ /* 0x040fe40000410000 */
[C---:B------:R-:W-:Y:S04]  /*81f0*/  FMUL.FTZ R51, R0.reuse, R51 ;  /* 0x0000003300337220 */ /* 0x040fe80000410000 */
        /* <DEDUP_REMOVED lines=30> */
[----:B------:R-:W-:Y:S01]  /*83e0*/  IADD3 R0, R171, R160, RZ ;  /* 0x000000a0ab007210 */ /* 0x000fe20007ffe0ff */
[----:B------:R-:W-:Y:S03]  /*83f0*/  FADD.FTZ R103, R109, R103 ;  /* 0x000000676d677221 */ /* 0x000fe60000010000 */
[----:B------:R-:W-:Y:S01]  /*8400*/  IADD3 R3, R168, R0, RZ ;  /* 0x00000000a8037210 */ /* 0x000fe20007ffe0ff */
[----:B------:R-:W2:Y:S01]  /*8410*/  LDSM.16.MT88.4 R104, [R0] ;  /* 0x000000000068783b */ /* 0x000ea20000004200 */
[C---:B------:R-:W-:Y:S01]  /*8420*/  FADD.FTZ R103, R110.reuse, R103 ;  /* 0x000000676e677221 */ /* 0x040fe20000010000 */
[----:B------:R-:W-:Y:S01]  /*8430*/  F2FP.BF16.PACK_AB R110, R110, R109 ;  /* 0x0000006d6e6e723e */ /* 0x000fe200000010ff */
[----:B------:R-:W-:Y:S01]  /*8440*/  MUFU.EX2 R143, R154 ;  /* 0x0000009a008f7308 */ /* 0x000fe20000000800 */
[----:B------:R-:W-:Y:S01]  /*8450*/  F2FP.BF16.PACK_AB R109, R122, R121 ;  /* 0x000000797a6d723e */ /* 0x000fe200000010ff */
[----:B------:R-:W-:Y:S04]  /*8460*/  FADD.FTZ R103, R113, R103 ;  /* 0x0000006771677221 */ /* 0x000fe80000010000 */
[----:B------:R-:W-:Y:S04]  /*8470*/  FADD.FTZ R103, R112, R103 ;  /* 0x0000006770677221 */ /* 0x000fe80000010000 */
[----:B------:R-:W-:Y:S01]  /*8480*/  FADD.FTZ R103, R117, R103 ;  /* 0x0000006775677221 */ /* 0x000fe20000010000 */
[----:B------:R-:W3:Y:S03]  /*8490*/  MUFU.EX2 R142, R155 ;  /* 0x0000009b008e7308 */ /* 0x000ee60000000800 */
[----:B------:R-:W-:Y:S04]  /*84a0*/  FADD.FTZ R103, R116, R103 ;  /* 0x0000006774677221 */ /* 0x000fe80000010000 */
[----:B-1----:R-:W-:Y:S03]  /*84b0*/  FADD.FTZ R103, R119, R103 ;  /* 0x0000006777677221 */ /* 0x002fe60000010000 */
[----:B------:R-:W1:Y:S01]  /*84c0*/  MUFU.EX2 R140, R183 ;  /* 0x000000b7008c7308 */ /* 0x000e620000000800 */
[C---:B--2---:R-:W-:Y:S08]  /*84d0*/  HMMA.16816.F32.BF16 R20, R136.reuse, R104, R20 ;  /* 0x000000688814723c */ /* 0x044ff00000041814 */
        /* <DEDUP_REMOVED lines=27> */
[----:B------:R-:W-:Y:S01]  /*8690*/  HMMA.16816.F32.BF16 R96, R136, R106, R96 ;  /* 0x0000006a8860723c */ /* 0x000fe20000041860 */
[----:B------:R-:W2:Y:S06]  /*86a0*/  LDSM.16.MT88.4 R104, [R2+0x800] ;  /* 0x000800000268783b */ /* 0x000eac0000004200 */
[----:B---3--:R-:W-:Y:S02]  /*86b0*/  F2FP.BF16.PACK_AB R137, R142, R143 ;  /* 0x0000008f8e89723e */ /* 0x008fe400000010ff */
[----:B-1----:R-:W-:Y:S01]  /*86c0*/  F2FP.BF16.PACK_AB R139, R140, R141 ;  /* 0x0000008d8c8b723e */ /* 0x002fe200000010ff */
        /* <DEDUP_REMOVED lines=36> */
[----:B------:R-:W1:Y:S03]  /*8910*/  LDSM.16.MT88.4 R108, [R2+0x1000] ;  /* 0x00100000026c783b */ /* 0x000e660000004200 */
[----:B------:R-:W-:Y:S03]  /*8920*/  F2FP.BF16.PACK_AB R105, R147, R146 ;  /* 0x000000929369723e */ /* 0x000fe600000010ff */
[----:B------:R-:W-:Y:S02]  /*8930*/  F2FP.BF16.PACK_AB R106, R116, R117 ;  /* 0x00000075746a723e */ /* 0x000fe400000010ff */
[----:B------:R-:W2:Y:S01]  /*8940*/  LDSM.16.MT88.4 R112, [R102+0x1000] ;  /* 0x001000006670783b */ /* 0x000ea20000004200 */
[----:B------:R-:W3:Y:S02]  /*8950*/  MUFU.EX2 R116, R180 ;  /* 0x000000b400747308 */ /* 0x000ee40000000800 */
[----:B------:R-:W-:Y:S08]  /*8960*/  F2FP.BF16.PACK_AB R107, R145, R144 ;  /* 0x00000090916b723e */ /* 0x000ff000000010ff */
[----:B------:R-:W4:Y:S01]  /*8970*/  MUFU.EX2 R117, R181 ;  /* 0x000000b500757308 */ /* 0x000f220000000800 */
[C---:B---3--:R-:W-:Y:S01]  /*8980*/  FADD.FTZ R103, R116.reuse, R103 ;  /* 0x0000006774677221 */ /* 0x048fe20000010000 */
[----:B------:R-:W-:Y:S03]  /*8990*/  F2FP.BF16.PACK_AB R136, R116, R119 ;  /* 0x000000777488723e */ /* 0x000fe600000010ff */
[----:B------:R-:W-:Y:S01]  /*89a0*/  FADD.FTZ R103, R118, R103 ;  /* 0x0000006776677221 */ /* 0x000fe20000010000 */
[C---:B-1----:R-:W-:Y:S05]  /*89b0*/  HMMA.16816.F32.BF16 R4, R104.reuse, R108, R4 ;  /* 0x0000006c6804723c */ /* 0x042fea0000041804 */
[C---:B----4-:R-:W-:Y:S01]  /*89c0*/  FADD.FTZ R179, R117.reuse, R103 ;  /* 0x0000006775b37221 */ /* 0x050fe20000010000 */
[----:B------:R-:W-:Y:S02]  /*89d0*/  F2FP.BF16.PACK_AB R138, R117, R118 ;  /* 0x00000076758a723e */ /* 0x000fe400000010ff */
        /* <DEDUP_REMOVED lines=29> */
[C---:B-1----:R-:W-:Y:S07]  /*8bb0*/  HMMA.16816.F32.BF16 R84, R104.reuse, R108, R84 ;  /* 0x0000006c6854723c */ /* 0x042fee0000041854 */
[----:B------:R-:W-:Y:S01]  /*8bc0*/  FADD.FTZ R108, R128, R120 ;  /* 0x00000078806c7221 */ /* 0x000fe20000010000 */
[C---:B------:R-:W-:Y:S01]  /*8bd0*/  HMMA.16816.F32.BF16 R88, R104.reuse, R110, R88 ;  /* 0x0000006e6858723c */ /* 0x040fe20000041858 */
[----:B------:R-:W1:Y:S03]  /*8be0*/  LDSM.16.MT88.4 R128, [R2+0x1800] ;  /* 0x001800000280783b */ /* 0x000e660000004200 */
[----:B------:R-:W-:Y:S04]  /*8bf0*/  FADD.FTZ R108, R121, R108 ;  /* 0x0000006c796c7221 */ /* 0x000fe80000010000 */
[C---:B--2---:R-:W-:Y:S04]  /*8c00*/  HMMA.16816.F32.BF16 R92, R104.reuse, R112, R92 ;  /* 0x00000070685c723c */ /* 0x044fe8000004185c */
[----:B------:R-:W-:Y:S02]  /*8c10*/  FADD.FTZ R108, R122, R108 ;  /* 0x0000006c7a6c7221 */ /* 0x000fe40000010000 */
[----:B------:R-:W2:Y:S02]  /*8c20*/  LDSM.16.MT88.4 R120, [R102+0x1800] ;  /* 0x001800006678783b */ /* 0x000ea40000004200 */
[----:B------:R-:W-:Y:S04]  /*8c30*/  HMMA.16816.F32.BF16 R96, R104, R114, R96 ;  /* 0x000000726860723c */ /* 0x000fe80000041860 */
[----:B------:R-:W-:Y:S02]  /*8c40*/  FADD.FTZ R103, R124, R108 ;  /* 0x0000006c7c677221 */ /* 0x000fe40000010000 */
[----:B------:R-:W3:Y:S08]  /*8c50*/  LDSM.16.MT88.4 R108, [R0+0x1800] ;  /* 0x00180000006c783b */ /* 0x000ef00000004200 */
[----:B------:R-:W4:Y:S01]  /*8c60*/  LDSM.16.MT88.4 R104, [R3+0x1800] ;  /* 0x001800000368783b */ /* 0x000f220000004200 */
[C---:B-1----:R-:W-:Y:S07]  /*8c70*/  HMMA.16816.F32.BF16 R132, R136.reuse, R128, R4 ;  /* 0x000000808884723c */ /* 0x042fee0000041804 */
[----:B------:R-:W1:Y:S01]  /*8c80*/  LDSM.16.MT88.4 R4, [R2+0x3800] ;  /* 0x003800000204783b */ /* 0x000e620000004200 */
[C---:B------:R-:W-:Y:S07]  /*8c90*/  HMMA.16816.F32.BF16 R128, R136.reuse, R130, R8 ;  /* 0x000000828880723c */ /* 0x040fee0000041808 */
[----:B------:R-:W5:Y:S01]  /*8ca0*/  LDSM.16.MT88.4 R8, [R102+0x3800] ;  /* 0x003800006608783b */ /* 0x000f620000004200 */
[C---:B--2---:R-:W-:Y:S07]  /*8cb0*/  HMMA.16816.F32.BF16 R124, R136.reuse, R120, R12 ;  /* 0x00000078887c723c */ /* 0x044fee000004180c */
[----:B------:R-:W2:Y:S01]  /*8cc0*/  LDSM.16.MT88.4 R12, [R0+0x3800] ;  /* 0x00380000000c783b */ /* 0x000ea20000004200 */
[C---:B------:R-:W-:Y:S07]  /*8cd0*/  HMMA.16816.F32.BF16 R120, R136.reuse, R122, R16 ;  /* 0x0000007a8878723c */ /* 0x040fee0000041810 */
[----:B------:R-:W-:Y:S01]  /*8ce0*/  LDSM.16.MT88.4 R16, [R102+0x5800] ;  /* 0x005800006610783b */ /* 0x000fe20000004200 */
[C---:B---3--:R-:W-:Y:S07]  /*8cf0*/  HMMA.16816.F32.BF16 R116, R136.reuse, R108, R20 ;  /* 0x0000006c8874723c */ /* 0x048fee0000041814 */
[----:B------:R3:W-:Y:S01]  /*8d00*/  LDSM.16.MT88.4 R20, [R0+0x5800] ;  /* 0x005800000014783b */ /* 0x0007e20000004200 */
[C---:B------:R-:W-:Y:S08]  /*8d10*/  HMMA.16816.F32.BF16 R112, R136.reuse, R110, R24 ;  /* 0x0000006e8870723c */ /* 0x040ff00000041818 */
[C---:B----4-:R-:W-:Y:S08]  /*8d20*/  HMMA.16816.F32.BF16 R108, R136.reuse, R104, R28 ;  /* 0x00000068886c723c */ /* 0x050ff0000004181c */
[C---:B------:R-:W-:Y:S04]  /*8d30*/  HMMA.16816.F32.BF16 R104, R136.reuse, R106, R32 ;  /* 0x0000006a8868723c */ /* 0x040fe80000041820 */
[----:B---3--:R-:W-:Y:S04]  /*8d40*/  FADD.FTZ R0, R148, R103 ;  /* 0x0000006794007221 */ /* 0x008fe80000010000 */
[C---:B-1----:R-:W-:Y:S04]  /*8d50*/  HMMA.16816.F32.BF16 R36, R136.reuse, R4, R36 ;  /* 0x000000048824723c */ /* 0x042fe80000041824 */
[----:B------:R-:W-:Y:S04]  /*8d60*/  FADD.FTZ R0, R146, R0 ;  /* 0x0000000092007221 */ /* 0x000fe80000010000 */
[C---:B------:R-:W-:Y:S01]  /*8d70*/  HMMA.16816.F32.BF16 R40, R136.reuse, R6, R40 ;  /* 0x000000068828723c */ /* 0x040fe20000041828 */
[----:B------:R-:W1:Y:S03]  /*8d80*/  LDSM.16.MT88.4 R4, [R3+0x3800] ;  /* 0x003800000304783b */ /* 0x000e660000004200 */
[----:B------:R-:W-:Y:S04]  /*8d90*/  FADD.FTZ R0, R147, R0 ;  /* 0x0000000093007221 */ /* 0x000fe80000010000 */
[C---:B-----5:R-:W-:Y:S04]  /*8da0*/  HMMA.16816.F32.BF16 R44, R136.reuse, R8, R44 ;  /* 0x00000008882c723c */ /* 0x060fe8000004182c */
[----:B------:R-:W-:Y:S04]  /*8db0*/  FADD.FTZ R0, R144, R0 ;  /* 0x0000000090007221 */ /* 0x000fe80000010000 */
[C---:B------:R-:W-:Y:S01]  /*8dc0*/  HMMA.16816.F32.BF16 R48, R136.reuse, R10, R48 ;  /* 0x0000000a8830723c */ /* 0x040fe20000041830 */
[----:B------:R3:W4:Y:S03]  /*8dd0*/  LDSM.16.MT88.4 R8, [R2+0x5800] ;  /* 0x005800000208783b */ /* 0x0007260000004200 */
[----:B------:R-:W-:Y:S04]  /*8de0*/  FADD.FTZ R0, R145, R0 ;  /* 0x0000000091007221 */ /* 0x000fe80000010000 */
[C---:B--2---:R-:W-:Y:S04]  /*8df0*/  HMMA.16816.F32.BF16 R52, R136.reuse, R12, R52 ;  /* 0x0000000c8834723c */ /* 0x044fe80000041834 */
[----:B------:R-:W-:Y:S04]  /*8e00*/  FADD.FTZ R0, R143, R0 ;  /* 0x000000008f007221 */ /* 0x000fe80000010000 */
[C---:B------:R-:W-:Y:S01]  /*8e10*/  HMMA.16816.F32.BF16 R56, R136.reuse, R14, R56 ;  /* 0x0000000e8838723c */ /* 0x040fe20000041838 */
[----:B------:R-:W2:Y:S03]  /*8e20*/  LDSM.16.MT88.4 R12, [R3+0x5800] ;  /* 0x00580000030c783b */ /* 0x000ea60000004200 */
[----:B------:R-:W-:Y:S01]  /*8e30*/  FADD.FTZ R0, R142, R0 ;  /* 0x000000008e007221 */ /* 0x000fe20000010000 */
[----:B---3--:R-:W-:Y:S03]  /*8e40*/  IADD3 R2, R175, -0x2, RZ ;  /* 0xfffffffeaf027810 */ /* 0x008fe60007ffe0ff */
[C---:B-1----:R-:W-:Y:S03]  /*8e50*/  HMMA.16816.F32.BF16 R60, R136.reuse, R4, R60 ;  /* 0x00000004883c723c */ /* 0x042fe6000004183c */
[----:B------:R-:W-:Y:S01]  /*8e60*/  ISETP.GE.AND P0, PT, R2, R187, PT ;  /* 0x000000bb0200720c */ /* 0x000fe20003f06270 */
[----:B------:R-:W-:Y:S04]  /*8e70*/  FADD.FTZ R0, R141, R0 ;  /* 0x000000008d007221 */ /* 0x000fe80000010000 */
[C---:B------:R-:W-:Y:S04]  /*8e80*/  HMMA.16816.F32.BF16 R64, R136.reuse, R6, R64 ;  /* 0x000000068840723c */ /* 0x040fe80000041840 */
[----:B------:R-:W-:Y:S04]  /*8e90*/  FADD.FTZ R184, R140, R0 ;  /* 0x000000008cb87221 */ /* 0x000fe80000010000 */
[C---:B----4-:R-:W-:Y:S08]  /*8ea0*/  HMMA.16816.F32.BF16 R68, R136.reuse, R8, R68 ;  /* 0x000000088844723c */ /* 0x050ff00000041844 */
[C---:B------:R-:W-:Y:S08]  /*8eb0*/  HMMA.16816.F32.BF16 R72, R136.reuse, R10, R72 ;  /* 0x0000000a8848723c */ /* 0x040ff00000041848 */
[C---:B------:R-:W-:Y:S08]  /*8ec0*/  HMMA.16816.F32.BF16 R76, R136.reuse, R16, R76 ;  /* 0x00000010884c723c */ /* 0x040ff0000004184c */
[C---:B------:R-:W-:Y:S08]  /*8ed0*/  HMMA.16816.F32.BF16 R80, R136.reuse, R18, R80 ;  /* 0x000000128850723c */ /* 0x040ff00000041850 */
[C---:B------:R-:W-:Y:S08]  /*8ee0*/  HMMA.16816.F32.BF16 R84, R136.reuse, R20, R84 ;  /* 0x000000148854723c */ /* 0x040ff00000041854 */
[C---:B------:R-:W-:Y:S08]  /*8ef0*/  HMMA.16816.F32.BF16 R88, R136.reuse, R22, R88 ;  /* 0x000000168858723c */ /* 0x040ff00000041858 */
[C---:B--2---:R-:W-:Y:S08]  /*8f00*/  HMMA.16816.F32.BF16 R92, R136.reuse, R12, R92 ;  /* 0x0000000c885c723c */ /* 0x044ff0000004185c */
[----:B------:R-:W-:Y:S01]  /*8f10*/  HMMA.16816.F32.BF16 R96, R136, R14, R96 ;  /* 0x0000000e8860723c */ /* 0x000fe20000041860 */
[----:B------:R-:W-:Y:S07]  /*8f20*/  @!UPT UIADD3 URZ, URZ, URZ, URZ ;  /* 0x0000003f3f3ff290 */ /* 0x000fee000fffe03f */
[----:B------:R-:W-:-:S11]  /*8f30*/  @!P0 BRA `(.L_x_1595) ;  /* 0x000004f000008947 */ /* 0x000fd60003800000 */
[----:B------:R-:W-:Y:S01]  /*8f40*/  IMAD.MOV.U32 R212, RZ, RZ, c[0x0][0x2b8] ;  /* 0x0000ae00ffd47624 */ /* 0x000fe200078e00ff */
[----:B------:R-:W-:Y:S01]  /*8f50*/  SHF.R.S32.HI R7, RZ, 0x1f, R185 ;  /* 0x0000001fff077819 */ /* 0x000fe200000114b9 */
[----:B------:R-:W-:Y:S01]  /*8f60*/  IMAD R2, R175, 0x40, R192 ;  /* 0x00000040af027824 */ /* 0x000fe200078e02c0 */
[----:B------:R-:W-:Y:S01]  /*8f70*/  SHF.R.S32.HI R6, RZ, 0x1f, R177 ;  /* 0x0000001fff067819 */ /* 0x000fe200000114b1 */
[----:B------:R-:W-:Y:S01]  /*8f80*/  IMAD.MOV.U32 R173, RZ, RZ, RZ ;  /* 0x000000ffffad7224 */ /* 0x000fe200078e00ff */
[----:B------:R-:W-:Y:S01]  /*8f90*/  ISETP.NE.AND P1, PT, R212, 0x1, PT ;  /* 0x00000001d400780c */ /* 0x000fe20003f25270 */
[----:B------:R-:W-:Y:S01]  /*8fa0*/  IMAD.SHL.U32 R18, R186, 0x2, RZ ;  /* 0x00000002ba127824 */ /* 0x000fe200078e00ff */
[----:B------:R-:W-:Y:S01]  /*8fb0*/  IADD3 R2, R2, -0x80, R189 ;  /* 0xffffff8002027810 */ /* 0x000fe20007ffe0bd */
[----:B------:R-:W-:Y:S01]  /*8fc0*/  IMAD.SHL.U32 R17, R185, 0x2, RZ ;  /* 0x00000002b9117824 */ /* 0x000fe200078e00ff */
[----:B------:R-:W-:Y:S01]  /*8fd0*/  SHF.R.S32.HI R212, RZ, 0x1f, R186 ;  /* 0x0000001fffd47819 */ /* 0x000fe200000114ba */
[----:B------:R-:W-:Y:S01]  /*8fe0*/  IMAD.SHL.U32 R16, R177, 0x2, RZ ;  /* 0x00000002b1107824 */ /* 0x000fe200078e00ff */
[----:B------:R-:W-:Y:S01]  /*8ff0*/  SHF.L.U64.HI R14, R185, 0x1, R7 ;  /* 0x00000001b90e7819 */ /* 0x000fe20000010207 */
[----:B------:R-:W-:Y:S01]  /*9000*/  IMAD.MOV.U32 R0, RZ, RZ, R2 ;  /* 0x000000ffff007224 */ /* 0x000fe200078e0002 */
[----:B------:R-:W-:Y:S02]  /*9010*/  SHF.L.U64.HI R15, R186, 0x1, R212 ;  /* 0x00000001ba0f7819 */ /* 0x000fe400000102d4 */
[----:B------:R-:W-:Y:S03]  /*9020*/  SHF.L.U64.HI R13, R177, 0x1, R6 ;  /* 0x00000001b10d7819 */ /* 0x000fe60000010206 */
        /* <DEDUP_REMOVED lines=24> */
.L_x_1679:
[----:B------:R-:W-:-:S05]  /*91b0*/  BRA.DIV ~URZ, `(.L_x_1597) ;  /* 0x00005d327f007947 */ /* 0x000fca000b800000 */
[----:B------:R-:W3:Y:S01]  /*91c0*/  SHFL.IDX PT, R0, R12, RZ, 0x181f ;  /* 0x00181fff0c007589 */ /* 0x000ee200000e0000 */
[----:B------:R-:W-:Y:S02]  /*91d0*/  SEL R11, RZ, 0x10, P5 ;  /* 0x00000010ff0b7807 */ /* 0x000fe40002800000 */
[----:B------:R-:W-:Y:S02]  /*91e0*/  SEL R10, RZ, 0x10, P4 ;  /* 0x00000010ff0a7807 */ /* 0x000fe40002000000 */
[C---:B---3--:R-:W-:Y:S02]  /*91f0*/  IADD3 R2, P0, R0.reuse, R16, RZ ;  /* 0x0000001000027210 */ /* 0x048fe40007f1e0ff */
[----:B------:R-:W-:Y:S03]  /*9200*/  IADD3 R8, P1, R0, R17, RZ ;  /* 0x0000001100087210 */ /* 0x000fe60007f3e0ff */
[----:B--2---:R-:W-:Y:S01]  /*9210*/  IMAD.X R3, R4, 0x1, R13, P0 ;  /* 0x0000000104037824 */ /* 0x004fe200000e060d */
[----:B------:R-:W-:Y:S01]  /*9220*/  IADD3 R6, P0, R0, R18, RZ ;  /* 0x0000001200067210 */ /* 0x000fe20007f1e0ff */
[----:B------:R-:W-:Y:S02]  /*9230*/  IMAD R0, R176, 0x6000, R205 ;  /* 0x00006000b0007824 */ /* 0x000fe400078e02cd */
[C---:B------:R-:W-:Y:S02]  /*9240*/  IMAD.X R9, R4.reuse, 0x1, R14, P1 ;  /* 0x0000000104097824 */ /* 0x040fe400008e060e */
[----:B------:R-:W-:Y:S01]  /*9250*/  IMAD.X R7, R4, 0x1, R15, P0 ;  /* 0x0000000104077824 */ /* 0x000fe200000e060f */
[----:B------:R-:W-:Y:S01]  /*9260*/  @!PT LDS RZ, [RZ] ;  /* 0x00000000fffff984 */ /* 0x000fe20000000800 */
[----:B------:R-:W-:Y:S01]  /*9270*/  @!PT LDS RZ, [RZ] ;  /* 0x00000000fffff984 */ /* 0x000fe20000000800 */
[----:B------:R2:W-:Y:S04]  /*9280*/  LDGSTS.E.BYPASS.LTC128B.128 [R0], [R2.64], !P5 ;  /* 0x0000000002007fae */ /* 0x0005e8000e901d46 */
[----:B------:R3:W-:Y:S04]  /*9290*/  LDGSTS.E.BYPASS.LTC128B.128 [R0+0x2000], [R8.64], !P4 ;  /* 0x0200000008007fae */ /* 0x0007e8000e101d46 */
[----:B------:R4:W1:Y:S04]  /*92a0*/  SHFL.IDX PT, R4, R5, 0x1, 0x181f ;  /* 0x00381f0005047f89 */ /* 0x00086800000e0000 */
[----:B------:R3:W-:Y:S04]  /*92b0*/  LDGSTS.E.BYPASS.LTC128B.128 [R0+0x4000], [R6.64], !P6 ;  /* 0x0400000006007fae */ /* 0x0007e8000f101d46 */
[----:B--2---:R3:W2:Y:S01]  /*92c0*/  SHFL.IDX PT, R2, R12, 0x1, 0x181f ;  /* 0x00381f000c027f89 */ /* 0x0046a200000e0000 */
[----:B-1--4-:R-:W-:Y:S03]  /*92d0*/  SEL R5, RZ, 0x10, P6 ;  /* 0x00000010ff057807 */ /* 0x012fe60003000000 */
.L_x_1680:
[----:B------:R-:W-:Y:S02]  /*92e0*/  IADD3 R3, -R11, 0x10, RZ ;  /* 0x000000100b037810 */ /* 0x000fe40007ffe1ff */
[----:B---3--:R-:W-:Y:S02]  /*92f0*/  IADD3 R6, -R10, 0x10, RZ ;  /* 0x000000100a067810 */ /* 0x008fe40007ffe1ff */
[----:B------:R-:W-:Y:S02]  /*9300*/  LOP3.LUT R3, R3, 0xf, RZ, 0xc0, !PT ;  /* 0x0000000f03037812 */ /* 0x000fe400078ec0ff */
[----:B------:R-:W-:Y:S02]  /*9310*/  IADD3 R7, -R5, 0x10, RZ ;  /* 0x0000001005077810 */ /* 0x000fe40007ffe1ff */
[----:B--2---:R-:W-:Y:S02]  /*9320*/  IADD3 R8, P1, P0, R3, R2, R16 ;  /* 0x0000000203087210 */ /* 0x004fe4000783e010 */
[----:B------:R-:W-:Y:S02]  /*9330*/  LOP3.LUT R3, R6, 0xf, RZ, 0xc0, !PT ;  /* 0x0000000f06037812 */ /* 0x000fe400078ec0ff */
[----:B------:R-:W-:Y:S02]  /*9340*/  IADD3.X R9, RZ, R4, R13, P1, P0 ;  /* 0x00000004ff097210 */ /* 0x000fe40000fe040d */
[----:B------:R-:W-:Y:S02]  /*9350*/  IADD3 R6, P1, P0, R3, R2, R17 ;  /* 0x0000000203067210 */ /* 0x000fe4000783e011 */
[----:B------:R-:W-:Y:S02]  /*9360*/  LOP3.LUT R3, R7, 0xf, RZ, 0xc0, !PT ;  /* 0x0000000f07037812 */ /* 0x000fe400078ec0ff */
[----:B------:R-:W-:Y:S02]  /*9370*/  IADD3.X R7, RZ, R4, R14, P1, P0 ;  /* 0x00000004ff077210 */ /* 0x000fe40000fe040e */
[----:B------:R-:W-:Y:S04]  /*9380*/  IADD3 R2, P1, P0, R3, R2, R18 ;  /* 0x0000000203027210 */ /* 0x000fe8000783e012 */
[----:B------:R-:W-:Y:S02]  /*9390*/  IADD3.X R3, RZ, R4, R15, P1, P0 ;  /* 0x00000004ff037210 */ /* 0x000fe40000fe040f */
[----:B------:R-:W-:Y:S02]  /*93a0*/  ISETP.NE.U32.AND P0, PT, R11, RZ, PT ;  /* 0x000000ff0b00720c */ /* 0x000fe40003f05070 */
[----:B------:R-:W-:Y:S11]  /*93b0*/  ISETP.NE.U32.AND P1, PT, R10, RZ, PT ;  /* 0x000000ff0a00720c */ /* 0x000ff60003f25070 */
[----:B------:R-:W-:Y:S01]  /*93c0*/  @!PT LDS RZ, [RZ] ;  /* 0x00000000fffff984 */ /* 0x000fe20000000800 */
[----:B------:R-:W-:Y:S01]  /*93d0*/  @!PT LDS RZ, [RZ] ;  /* 0x00000000fffff984 */ /* 0x000fe20000000800 */
[----:B------:R-:W-:Y:S01]  /*93e0*/  @!PT LDS RZ, [RZ] ;  /* 0x00000000fffff984 */ /* 0x000fe20000000800 */
[----:B------:R1:W-:Y:S01]  /*93f0*/  LDGSTS.E.BYPASS.LTC128B.128.ZFILL [R0+0x1000], [R8.64], P0 ;  /* 0x0100000008007fae */ /* 0x0003e20008141d46 */
[----:B------:R-:W-:Y:S03]  /*9400*/  ISETP.NE.U32.AND P0, PT, R5, RZ, PT ;  /* 0x000000ff0500720c */ /* 0x000fe60003f05070 */
[----:B------:R1:W-:Y:S10]  /*9410*/  LDGSTS.E.BYPASS.LTC128B.128.ZFILL [R0+0x3000], [R6.64], P1 ;  /* 0x0300000006007fae */ /* 0x0003f40008941d46 */
[----:B------:R1:W-:Y:S02]  /*9420*/  LDGSTS.E.BYPASS.LTC128B.128.ZFILL [R0+0x5000], [R2.64], P0 ;  /* 0x0500000002007fae */ /* 0x0003e40008141d46 */
.L_x_1595:
[----:B------:R-:W-:Y:S05]  /*9430*/  BSYNC B0 ;  /* 0x0000000000007941 */ /* 0x000fea0003800000 */
.L_x_1594:
[----:B------:R-:W-:Y:S01]  /*9440*/  ISETP.GE.AND P0, PT, R187, R175, PT ;  /* 0x000000afbb00720c */ /* 0x000fe20003f06270 */
[----:B------:R-:W0:Y:S01]  /*9450*/  LDGDEPBAR ;  /* 0x00000000000079af */ /* 0x000e220000000000 */
[----:B-1----:R-:W-:Y:S01]  /*9460*/  IADD3 R3, R175, -0x1, RZ ;  /* 0xffffffffaf037810 */ /* 0x002fe20007ffe0ff */
[----:B------:R-:W-:Y:S01]  /*9470*/  IMAD.MOV.U32 R102, RZ, RZ, R100 ;  /* 0x000000ffff667224 */ /* 0x000fe200078e0064 */
[C---:B------:R-:W-:Y:S01]  /*9480*/  ISETP.GE.AND P1, PT, R161.reuse, 0x1, PT ;  /* 0x00000001a100780c */ /* 0x040fe20003f26270 */
[----:B------:R-:W-:Y:S01]  /*9490*/  IMAD.MOV.U32 R0, RZ, RZ, R101 ;  /* 0x000000ffff007224 */ /* 0x000fe200078e0065 */
[----:B------:R-:W-:Y:S01]  /*94a0*/  IADD3 R2, R161, 0x1, RZ ;  /* 0x00000001a1027810 */ /* 0x000fe20007ffe0ff */
[----:B------:R-:W-:Y:S03]  /*94b0*/  IMAD.MOV.U32 R175, RZ, RZ, R3 ;  /* 0x000000ffffaf7224 */ /* 0x000fe600078e0003 */
[----:B------:R-:W-:Y:S03]  /*94c0*/  SEL R161, R2, RZ, !P1 ;  /* 0x000000ff02a17207 */ /* 0x000fe60004800000 */
[----:B------:R-:W-:-:S05]  /*94d0*/  @!P0 BRA `(.L_x_1598) ;  /* 0xffffcd8000008947 */ /* 0x000fca000383ffff */
.L_x_1588:
[----:B------:R-:W-:Y:S05]  /*94e0*/  BRA.DIV ~URZ, `(.L_x_1599) ;  /* 0x00005c227f007947 */ /* 0x000fea000b800000 */
[----:B------:R2:W3:Y:S02]  /*94f0*/  SHFL.BFLY PT, R0, R179, 0x2, 0x1f ;  /* 0x0c401f00b3007f89 */ /* 0x0004e400000e0000 */
.L_x_1681:
[----:B---3--:R-:W-:Y:S01]  /*9500*/  FADD.FTZ R0, R0, R179 ;  /* 0x000000b300007221 */ /* 0x008fe20000010000 */
[----:B------:R-:W-:Y:S05]  /*9510*/  BRA.DIV ~URZ, `(.L_x_1600) ;  /* 0x00005c527f007947 */ /* 0x000fea000b800000 */
[----:B-1----:R-:W1:Y:S04]  /*9520*/  SHFL.BFLY PT, R2, R184, 0x2, 0x1f ;  /* 0x0c401f00b8027f89 */ /* 0x002e6800000e0000 */
[----:B------:R-:W3:Y:S01]  /*9530*/  SHFL.BFLY PT, R5, R0, 0x1, 0x1f ;  /* 0x0c201f0000057f89 */ /* 0x000ee200000e0000 */
[----:B-1----:R-:W-:-:S02]  /*9540*/  FADD.FTZ R4, R2, R184 ;  /* 0x000000b802047221 */ /* 0x002fc40000010000 */
[----:B---3--:R-:W-:-:S03]  /*9550*/  FADD.FTZ R0, R0, R5 ;  /* 0x0000000500007221 */ /* 0x008fc60000010000 */
[----:B------:R1:W3:Y:S04]  /*9560*/  SHFL.BFLY PT, R3, R4, 0x1, 0x1f ;  /* 0x0c201f0004037f89 */ /* 0x0002e800000e0000 */
.L_x_1682:
[----:B------:R-:W-:Y:S01]  /*9570*/  FSETP.NE.FTZ.AND P1, PT, R0, RZ, PT ;  /* 0x000000ff0000720b */ /* 0x000fe20003f35000 */
[----:B---3--:R-:W-:Y:S01]  /*9580*/  FADD.FTZ R3, R3, R4 ;  /* 0x0000000403037221 */ /* 0x008fe20000010000 */
[----:B------:R-:W-:Y:S02]  /*9590*/  MOV R2, RZ ;  /* 0x000000ff00027202 */ /* 0x000fe40000000f00 */
[----:B------:R-:W-:Y:S02]  /*95a0*/  MOV R23, 0xff800000 ;  /* 0xff80000000177802 */ /* 0x000fe40000000f00 */
[----:B------:R-:W-:Y:S02]  /*95b0*/  FSETP.NE.FTZ.AND P0, PT, R3, RZ, PT ;  /* 0x000000ff0300720b */ /* 0x000fe40003f15000 */
[----:B------:R-:W-:-:S05]  /*95c0*/  MOV R22, 0xff800000 ;  /* 0xff80000000167802 */ /* 0x000fca0000000f00 */
[----:B------:R-:W3:Y:S01]  /*95d0*/  @P1 MUFU.RCP R2, R0 ;  /* 0x0000000000021308 */ /* 0x000ee20000001000 */
[----:B-1----:R-:W-:-:S05]  /*95e0*/  @P1 MOV R4, 0x3f317218 ;  /* 0x3f31721800041802 */ /* 0x002fca0000000f00 */
[----:B------:R-:W-:Y:S02]  /*95f0*/  @P1 FMUL.FTZ R4, R4, c[0x0][0x2d0] ;  /* 0x0000b40004041a20 */ /* 0x000fe40000410000 */
[----:B------:R1:W4:Y:S01]  /*9600*/  @P1 MUFU.LG2 R5, R0 ;  /* 0x0000000000051308 */ /* 0x0003220000000c00 */
[C---:B---3--:R-:W-:Y:S02]  /*9610*/  FMUL.FTZ R102, R2.reuse, R112 ;  /* 0x0000007002667220 */ /* 0x048fe40000410000 */
[C---:B------:R-:W-:Y:S02]  /*9620*/  FMUL.FTZ R103, R2.reuse, R113 ;  /* 0x0000007102677220 */ /* 0x040fe40000410000 */
[C---:B------:R-:W-:Y:S02]  /*9630*/  FMUL.FTZ R112, R2.reuse, R68 ;  /* 0x0000004402707220 */ /* 0x040fe40000410000 */
[C---:B------:R-:W-:Y:S01]  /*9640*/  FMUL.FTZ R113, R2.reuse, R69 ;  /* 0x0000004502717220 */ /* 0x040fe20000410000 */
[----:B-1----:R-:W-:Y:S01]  /*9650*/  MOV R0, RZ ;  /* 0x000000ff00007202 */ /* 0x002fe20000000f00 */
[----:B------:R-:W-:-:S02]  /*9660*/  FMUL.FTZ R68, R2, R72 ;  /* 0x0000004802447220 */ /* 0x000fc40000410000 */
[C---:B------:R-:W-:Y:S02]  /*9670*/  FMUL.FTZ R69, R2.reuse, R73 ;  /* 0x0000004902457220 */ /* 0x040fe40000410000 */
[C---:B------:R-:W-:Y:S01]  /*9680*/  FMUL.FTZ R72, R2.reuse, R76 ;  /* 0x0000004c02487220 */ /* 0x040fe20000410000 */
[----:B------:R-:W1:Y:S01]  /*9690*/  @P0 MUFU.RCP R0, R3 ;  /* 0x0000000300000308 */ /* 0x000e620000001000 */
        /* <DEDUP_REMOVED lines=41> */
[----:B------:R3:W5:Y:S01]  /*9930*/  @P0 MUFU.LG2 R2, R3 ;  /* 0x0000000300020308 */ /* 0x0007620000000c00 */
[----:B----4-:R-:W-:Y:S02]  /*9940*/  @P1 FMUL.FTZ R5, R5, 0.69314718246459960938 ;  /* 0x3f31721805051820 */ /* 0x010fe40000410000 */
[----:B-1----:R-:W-:Y:S02]  /*9950*/  FMUL.FTZ R124, R0, R38 ;  /* 0x00000026007c7220 */ /* 0x002fe40000410000 */
[----:B------:R-:W-:Y:S01]  /*9960*/  @P1 FFMA.FTZ R23, R4, R101, R5 ;  /* 0x0000006504171223 */ /* 0x000fe20000010005 */
[----:B------:R-:W-:Y:S01]  /*9970*/  MOV R4, 0x1 ;  /* 0x0000000100047802 */ /* 0x000fe20000000f00 */
[C---:B------:R-:W-:Y:S02]  /*9980*/  FMUL.FTZ R125, R0.reuse, R39 ;  /* 0x00000027007d7220 */ /* 0x040fe40000410000 */
[----:B------:R-:W-:-:S02]  /*9990*/  FMUL.FTZ R84, R0, R130 ;  /* 0x0000008200547220 */ /* 0x000fc40000410000 */
[C---:B------:R-:W-:Y:S02]  /*99a0*/  FMUL.FTZ R85, R0.reuse, R131 ;  /* 0x0000008300557220 */ /* 0x040fe40000410000 */
[C---:B------:R-:W-:Y:S02]  /*99b0*/  FMUL.FTZ R38, R0.reuse, R46 ;  /* 0x0000002e00267220 */ /* 0x040fe40000410000 */
[----:B------:R-:W-:Y:S01]  /*99c0*/  FMUL.FTZ R39, R0, R47 ;  /* 0x0000002f00277220 */ /* 0x000fe20000410000 */
[----:B---3--:R-:W-:Y:S01]  /*99d0*/  @P0 MOV R3, 0x3f317218 ;  /* 0x3f31721800030802 */ /* 0x008fe20000000f00 */
[----:B-----5:R-:W-:Y:S02]  /*99e0*/  @P0 FMUL.FTZ R2, R2, 0.69314718246459960938 ;  /* 0x3f31721802020820 */ /* 0x020fe40000410000 */
        /* <DEDUP_REMOVED lines=43> */
[----:B------:R-:W-:Y:S01]  /*9ca0*/  PRMT R0, R4, 0x7610, R0 ;  /* 0x0000761004007816 */ /* 0x000fe20000000000 */
[----:B------:R-:W-:-:S02]  /*9cb0*/  @P0 FFMA.FTZ R22, R3, R100, R2 ;  /* 0x0000006403160223 */ /* 0x000fc40000010002 */
.L_x_1562:
[----:B------:R-:W-:Y:S01]  /*9cc0*/  LOP3.LUT P0, RZ, R172, 0xff, RZ, 0xc0, !PT ;  /* 0x000000ffacff7812 */ /* 0x000fe2000780c0ff */
[----:B------:R-:W-:-:S12]  /*9cd0*/  BSSY B0, `(.L_x_1601) ;  /* 0x000000f000007945 */ /* 0x000fd80003800000 */
        /* <DEDUP_REMOVED lines=14> */
.L_x_1602:
[----:B------:R-:W-:Y:S05]  /*9dc0*/  BSYNC B0 ;  /* 0x0000000000007941 */ /* 0x000fea0003800000 */
.L_x_1601:
[----:B------:R-:W-:Y:S01]  /*9dd0*/  PRMT R0, R0, 0x9910, RZ ;  /* 0x0000991000007816 */ /* 0x000fe200000000ff */
[----:B------:R-:W-:Y:S01]  /*9de0*/  BSSY B1, `(.L_x_1603) ;  /* 0x0000336000017945 */ /* 0x000fe20003800000 */
[----:B------:R-:W-:Y:S02]  /*9df0*/  IMAD.MOV.U32 R82, RZ, RZ, R200 ;  /* 0x000000ffff527224 */ /* 0x000fe400078e00c8 */
[----:B------:R-:W-:-:S13]  /*9e00*/  ISETP.NE.AND P0, PT, R0, RZ, PT ;  /* 0x000000ff0000720c */ /* 0x000fda0003f05270 */
[----:B------:R-:W-:Y:S05]  /*9e10*/  @!P0 BRA `(.L_x_1604) ;  /* 0x000026b000008947 */ /* 0x000fea0003800000 */
[----:B------:R-:W-:Y:S01]  /*9e20*/  WARPSYNC 0xffffffff ;  /* 0xffffffff00007948 */ /* 0x000fe20003800000 */
[----:B------:R-:W-:Y:S01]  /*9e30*/  BAR.SYNC.DEFER_BLOCKING 0x1, 0x100 ;  /* 0x0044000000007b1d */ /* 0x000fe20000010000 */
[----:B------:R-:W-:Y:S01]  /*9e40*/  F2FP.BF16.PACK_AB R0, R133, R132 ;  /* 0x000000848500723e */ /* 0x000fe200000010ff */
[----:B------:R-:W-:Y:S01]  /*9e50*/  IMAD.MOV.U32 R14, RZ, RZ, c[0x0][0x388] ;  /* 0x0000e200ff0e7624 */ /* 0x000fe200078e00ff */
        /* <DEDUP_REMOVED lines=10> */
[----:B-1----:R-:W-:-:S02]  /*9f00*/  F2FP.BF16.PACK_AB R0, R85, R84 ;  /* 0x000000545500723e */ /* 0x002fc400000010ff */
[----:B---3--:R-:W-:-:S03]  /*9f10*/  F2FP.BF16.PACK_AB R2, R29, R28 ;  /* 0x0000001c1d02723e */ /* 0x008fc600000010ff */
[----:B------:R1:W-:Y:S01]  /*9f20*/  STS [R222+0x400], R0 ;  /* 0x00040000de007388 */ /* 0x0003e20000000800 */
[----:B----4-:R-:W-:-:S03]  /*9f30*/  F2FP.BF16.PACK_AB R3, R127, R126 ;  /* 0x0000007e7f03723e */ /* 0x010fc600000010ff */
[----:B------:R3:W-:Y:S04]  /*9f40*/  STS [R224], R2 ;  /* 0x00000002e0007388 */ /* 0x0007e80000000800 */
[----:B------:R4:W-:Y:S01]  /*9f50*/  STS [R224+0x400], R3 ;  /* 0x00040003e0007388 */ /* 0x0009e20000000800 */
[----:B-1----:R-:W-:Y:S02]  /*9f60*/  F2FP.BF16.PACK_AB R0, R33, R32 ;  /* 0x000000202100723e */ /* 0x002fe400000010ff */
[----:B---3--:R-:W-:-:S03]  /*9f70*/  F2FP.BF16.PACK_AB R2, R123, R122 ;  /* 0x0000007a7b02723e */ /* 0x008fc600000010ff */
[----:B------:R1:W-:Y:S01]  /*9f80*/  STS [R223], R0 ;  /* 0x00000000df007388 */ /* 0x0003e20000000800 */
[----:B----4-:R-:W-:-:S03]  /*9f90*/  F2FP.BF16.PACK_AB R3, R35, R34 ;  /* 0x000000222303723e */ /* 0x010fc600000010ff */
[----:B------:R3:W-:Y:S04]  /*9fa0*/  STS [R223+0x400], R2 ;  /* 0x00040002df007388 */ /* 0x0007e80000000800 */
[----:B------:R4:W-:Y:S01]  /*9fb0*/  STS [R251], R3 ;  /* 0x00000003fb007388 */ /* 0x0009e20000000800 */
[----:B-1----:R-:W-:Y:S02]  /*9fc0*/  F2FP.BF16.PACK_AB R0, R89, R88 ;  /* 0x000000585900723e */ /* 0x002fe400000010ff */
        /* <DEDUP_REMOVED lines=15> */
[----:B------:R3:W-:Y:S04]  /*a0c0*/  STS [R221+0x4000], R2 ;  /* 0x00400002dd007388 */ /* 0x0007e80000000800 */
[----:B------:R4:W-:Y:S01]  /*a0d0*/  STS [R221+0x4400], R3 ;  /* 0x00440003dd007388 */ /* 0x0009e20000000800 */
        /* <DEDUP_REMOVED lines=23> */
[----:B------:R4:W-:Y:S04]  /*a250*/  STS [R250+0x4400], R4 ;  /* 0x00440004fa007388 */ /* 0x0009e80000000800 */
[----:B------:R2:W-:Y:S01]  /*a260*/  STS [R248+0x4000], R2 ;  /* 0x00400002f8007388 */ /* 0x0005e20000000800 */
[----:B-1----:R-:W-:Y:S02]  /*a270*/  F2FP.BF16.PACK_AB R0, R67, R66 ;  /* 0x000000424300723e */ /* 0x002fe400000010ff */
[----:B---3--:R-:W-:-:S03]  /*a280*/  F2FP.BF16.PACK_AB R3, R51, R50 ;  /* 0x000000323303723e */ /* 0x008fc600000010ff */
[----:B------:R1:W-:Y:S01]  /*a290*/  STS [R248+0x4400], R0 ;  /* 0x00440000f8007388 */ /* 0x0003e20000000800 */
[----:B----4-:R-:W-:-:S03]  /*a2a0*/  F2FP.BF16.PACK_AB R4, R113, R112 ;  /* 0x000000707104723e */ /* 0x010fc600000010ff */
[----:B------:R3:W-:Y:S01]  /*a2b0*/  STS [R221+0x8400], R3 ;  /* 0x00840003dd007388 */ /* 0x0007e20000000800 */
[----:B--2---:R-:W-:-:S03]  /*a2c0*/  F2FP.BF16.PACK_AB R2, R69, R68 ;  /* 0x000000444502723e */ /* 0x004fc600000010ff */
[----:B------:R2:W-:Y:S04]  /*a2d0*/  STS [R221+0x8000], R4 ;  /* 0x00800004dd007388 */ /* 0x0005e80000000800 */
[----:B------:R4:W-:Y:S01]  /*a2e0*/  STS [R222+0x8000], R2 ;  /* 0x00800002de007388 */ /* 0x0009e20000000800 */
[----:B-1----:R-:W-:Y:S02]  /*a2f0*/  F2FP.BF16.PACK_AB R0, R59, R58 ;  /* 0x0000003a3b00723e */ /* 0x002fe400000010ff */
[----:B---3--:R-:W-:-:S03]  /*a300*/  F2FP.BF16.PACK_AB R3, R63, R62 ;  /* 0x0000003e3f03723e */ /* 0x008fc600000010ff */
[----:B------:R1:W-:Y:S01]  /*a310*/  STS [R222+0x8400], R0 ;  /* 0x00840000de007388 */ /* 0x0003e20000000800 */
[----:B--2---:R-:W-:-:S03]  /*a320*/  F2FP.BF16.PACK_AB R4, R73, R72 ;  /* 0x000000484904723e */ /* 0x004fc600000010ff */
        /* <DEDUP_REMOVED lines=9> */
[----:B------:R2:W-:Y:S01]  /*a3c0*/  STS [R251+0x8400], R4 ;  /* 0x00840004fb007388 */ /* 0x0005e20000000800 */
[----:B-1----:R-:W-:-:S05]  /*a3d0*/  F2FP.BF16.PACK_AB R0, R121, R120 ;  /* 0x000000787900723e */ /* 0x002fca00000010ff */
[----:B------:R1:W-:Y:S01]  /*a3e0*/  STS [R251+0x8000], R0 ;  /* 0x00800000fb007388 */ /* 0x0003e20000000800 */
[----:B--2---:R-:W-:-:S03]  /*a3f0*/  @P2 IADD3 R4, P0, R209, c[0x0][0x508], RZ ;  /* 0x00014200d1042a10 */ /* 0x004fc60007f1e0ff */
[----:B------:R2:W-:Y:S01]  /*a400*/  STS [R249+0x8000], R3 ;  /* 0x00800003f9007388 */ /* 0x0005e20000000800 */
[----:B------:R-:W-:-:S03]  /*a410*/  @P2 IADD3.X R5, R210, c[0x0][0x50c], RZ, P0, !PT ;  /* 0x00014300d2052a10 */ /* 0x000fc600007fe4ff */
[----:B------:R3:W-:Y:S01]  /*a420*/  STS [R249+0x8400], R2 ;  /* 0x00840002f9007388 */ /* 0x0007e20000000800 */
[----:B-1----:R-:W-:Y:S02]  /*a430*/  F2FP.BF16.PACK_AB R0, R81, R80 ;  /* 0x000000505100723e */ /* 0x002fe400000010ff */
[----:B--2---:R-:W-:-:S03]  /*a440*/  F2FP.BF16.PACK_AB R3, R43, R42 ;  /* 0x0000002a2b03723e */ /* 0x004fc600000010ff */
[----:B------:R1:W-:Y:S01]  /*a450*/  STS [R250+0x8000], R0 ;  /* 0x00800000fa007388 */ /* 0x0003e20000000800 */
[----:B---3--:R-:W-:-:S05]  /*a460*/  F2FP.BF16.PACK_AB R2, R55, R54 ;  /* 0x000000363702723e */ /* 0x008fca00000010ff */
        /* <DEDUP_REMOVED lines=17> */
.L_x_1605:
[----:B--2---:R-:W2:Y:S01]  /*a580*/  LDL R3, [R1+0xc] ;  /* 0x00000c0001037983 */ /* 0x004ea20000100800 */
[----:B------:R-:W-:Y:S01]  /*a590*/  IMAD.MOV.U32 R2, RZ, RZ, 0x368 ;  /* 0x00000368ff027424 */ /* 0x000fe200078e00ff */
[----:B------:R-:W-:-:S02]  /*a5a0*/  ISETP.GT.AND P2, PT, R5, 0x1, PT ;  /* 0x000000010500780c */ /* 0x000fc40003f44270 */
[----:B------:R-:W3:Y:S01]  /*a5b0*/  LDL R31, [R1+0x8] ;  /* 0x00000800011f7983 */ /* 0x000ee20000100800 */
[----:B------:R-:W-:Y:S02]  /*a5c0*/  ISETP.NE.U32.AND P0, PT, RZ, c[0x0][0x500], PT ;  /* 0x00014000ff007a0c */ /* 0x000fe40003f05070 */
[----:B------:R-:W-:Y:S02]  /*a5d0*/  SEL R2, R2, 0x328, P2 ;  /* 0x0000032802027807 */ /* 0x000fe40001000000 */
[----:B------:R-:W-:Y:S02]  /*a5e0*/  ISETP.NE.AND.EX P0, PT, RZ, c[0x0][0x504], PT, P0 ;  /* 0x00014100ff007a0c */ /* 0x000fe40003f05300 */
[----:B------:R1:W4:Y:S02]  /*a5f0*/  LDC.64 R4, c[0x0][R2+0x170] ;  /* 0x00005c0002047b82 */ /* 0x0003240000000a00 */
[----:B------:R-:W-:-:S06]  /*a600*/  SEL R8, R207, RZ, !P0 ;  /* 0x000000ffcf087207 */ /* 0x000fcc0004000000 */
[----:B------:R1:W4:Y:S08]  /*a610*/  LDC.64 R16, c[0x0][R2+0x168] ;  /* 0x00005a0002107b82 */ /* 0x0003300000000a00 */
[----:B------:R1:W2:Y:S08]  /*a620*/  LDC.64 R18, c[0x0][R2+0x178] ;  /* 0x00005e0002127b82 */ /* 0x0002b00000000a00 */
[----:B------:R1:W2:Y:S01]  /*a630*/  LDC.64 R20, c[0x0][R2+0x160] ;  /* 0x0000580002147b82 */ /* 0x0002a20000000a00 */
[----:B------:R-:W-:Y:S01]  /*a640*/  LOP3.LUT R9, R202, 0xffff, RZ, 0xc0, !PT ;  /* 0x0000ffffca097812 */ /* 0x000fe200078ec0ff */
[----:B-1----:R-:W-:-:S05]  /*a650*/  IMAD.MOV.U32 R2, RZ, RZ, c[0x0][0x4e8] ;  /* 0x00013a00ff027624 */ /* 0x002fca00078e00ff */
[----:B------:R-:W-:Y:S01]  /*a660*/  ISETP.NE.AND P3, PT, R2, 0x1, PT ;  /* 0x000000010200780c */ /* 0x000fe20003f65270 */
[----:B----4-:R-:W-:Y:S02]  /*a670*/  IMAD R2, R5, R8, RZ ;  /* 0x0000000805027224 */ /* 0x010fe400078e02ff */
[----:B------:R-:W-:-:S04]  /*a680*/  IMAD.WIDE.U32 R6, R16, R9, RZ ;  /* 0x0000000910067225 */ /* 0x000fc800078e00ff */
        /* <DEDUP_REMOVED lines=53> */
[----:B------:R-:W-:Y:S01]  /*a9e0*/  IMAD R11, R11, c[0x0][0x3a0], RZ ;  /* 0x0000e8000b0b7a24 */ /* 0x000fe200078e02ff */
[----:B-1----:R-:W-:Y:S01]  /*a9f0*/  LEA R4, R201, R189, 0x7 ;  /* 0x000000bdc9047211 */ /* 0x002fe200078e38ff */
[C---:B------:R-:W-:Y:S01]  /*aa00*/  IMAD.WIDE.U32 R2, R0.reuse, c[0x0][0x3a0], RZ ;  /* 0x0000e80000027a25 */ /* 0x040fe200078e00ff */
[----:B------:R-:W-:Y:S01]  /*aa10*/  SHF.R.S32.HI R5, RZ, 0x1f, R8 ;  /* 0x0000001fff057819 */ /* 0x000fe20000011408 */
[----:B------:R1:W2:Y:S02]  /*aa20*/  LDS.128 R24, [R188+0x80] ;  /* 0x00008000bc187984 */ /* 0x0002a40000000c00 */
[----:B------:R-:W-:-:S02]  /*aa30*/  IMAD R0, R0, c[0x0][0x3a4], R11 ;  /* 0x0000e90000007a24 */ /* 0x000fc400078e020b */
[----:B------:R-:W-:Y:S01]  /*aa40*/  @P3 IMAD.HI.U32 R6, R4, c[0x0][0x4ec], RZ ;  /* 0x00013b0004063a27 */ /* 0x000fe200078e00ff */
[----:B------:R1:W3:Y:S02]  /*aa50*/  LDS.128 R40, [R188+0x1080] ;  /* 0x00108000bc287984 */ /* 0x0002e40000000c00 */
[----:B------:R-:W-:Y:S01]  /*aa60*/  IADD3 R3, R3, R0, RZ ;  /* 0x0000000003037210 */ /* 0x000fe20007ffe0ff */
[----:B------:R-:W-:Y:S01]  /*aa70*/  IMAD R5, R5, c[0x0][0x3f0], RZ ;  /* 0x0000fc0005057a24 */ /* 0x000fe200078e02ff */
[----:B------:R1:W4:Y:S01]  /*aa80*/  LDS.128 R52, [R188+0x2080] ;  /* 0x00208000bc347984 */ /* 0x0003220000000c00 */
[----:B------:R-:W-:Y:S02]  /*aa90*/  MOV R0, R4 ;  /* 0x0000000400007202 */ /* 0x000fe40000000f00 */
[----:B------:R-:W-:Y:S01]  /*aaa0*/  IMAD.WIDE.U32 R2, R9, c[0x0][0x3e8], R2 ;  /* 0x0000fa0009027a25 */ /* 0x000fe200078e0002 */
[----:B------:R1:W1:Y:S01]  /*aab0*/  LDS.128 R60, [R188+0x3080] ;  /* 0x00308000bc3c7984 */ /* 0x0002620000000c00 */
[----:B------:R-:W-:-:S02]  /*aac0*/  @P3 SHF.R.U32.HI R0, RZ, c[0x0][0x4f0], R6 ;  /* 0x00013c00ff003a19 */ /* 0x000fc40000011606 */
[----:B------:R-:W-:Y:S01]  /*aad0*/  IMAD R3, R9, c[0x0][0x3ec], R3 ;  /* 0x0000fb0009037a24 */ /* 0x000fe200078e0203 */
[----:B------:R1:W1:Y:S01]  /*aae0*/  LDS.128 R20, [R188+0x4080] ;  /* 0x00408000bc147984 */ /* 0x0002620000000c00 */
[C---:B------:R-:W-:Y:S01]  /*aaf0*/  IMAD R7, R8.reuse, c[0x0][0x3f4], R5 ;  /* 0x0000fd0008077a24 */ /* 0x040fe200078e0205 */
[----:B------:R-:W-:Y:S01]  /*ab00*/  SHF.R.S32.HI R6, RZ, 0x1f, R0 ;  /* 0x0000001fff067819 */ /* 0x000fe20000011400 */
[----:B------:R-:W-:Y:S01]  /*ab10*/  IMAD.WIDE.U32 R2, R8, c[0x0][0x3f0], R2 ;  /* 0x0000fc0008027a25 */ /* 0x000fe200078e0002 */
[----:B------:R1:W1:Y:S01]  /*ab20*/  LDS.128 R36, [R188+0x5080] ;  /* 0x00508000bc247984 */ /* 0x0002620000000c00 */
[----:B------:R-:W-:Y:S02]  /*ab30*/  IADD3 R5, -R0, RZ, RZ ;  /* 0x000000ff00057210 */ /* 0x000fe40007ffe1ff */
[----:B------:R-:W-:Y:S01]  /*ab40*/  IMAD R6, R6, c[0x0][0x3e0], RZ ;  /* 0x0000f80006067a24 */ /* 0x000fe200078e02ff */
[----:B------:R1:W1:Y:S01]  /*ab50*/  LDS.128 R48, [R188+0x6080] ;  /* 0x00608000bc307984 */ /* 0x0002620000000c00 */
[----:B------:R-:W-:Y:S01]  /*ab60*/  IADD3 R3, R3, R7, RZ ;  /* 0x0000000703037210 */ /* 0x000fe20007ffe0ff */
[----:B------:R-:W-:-:S02]  /*ab70*/  IMAD R4, R5, c[0x0][0x4e8], R4 ;  /* 0x00013a0005047a24 */ /* 0x000fc400078e0204 */
        /* <DEDUP_REMOVED lines=17> */
.L_x_1683:
[----:B------:R-:W-:Y:S05]  /*ac90*/  BRA.DIV ~URZ, `(.L_x_1608) ;  /* 0x000046327f007947 */ /* 0x000fea000b800000 */
[----:B------:R4:W2:Y:S02]  /*aca0*/  SHFL.IDX PT, R0, R11, RZ, 0x181f ;  /* 0x00181fff0b007589 */ /* 0x0008a400000e0000 */
.L_x_1684:
        /* <DEDUP_REMOVED lines=19> */
.L_x_1610:
[----:B------:R-:W-:Y:S05]  /*ade0*/  BSYNC B0 ;  /* 0x0000000000007941 */ /* 0x000fea0003800000 */
.L_x_1609:
[----:B------:R-:W-:Y:S05]  /*adf0*/  BRA.DIV ~URZ, `(.L_x_1611) ;  /* 0x000045427f007947 */ /* 0x000fea000b800000 */
[----:B---3--:R3:W4:Y:S04]  /*ae00*/  SHFL.IDX PT, R4, R5, 0x1, 0x181f ;  /* 0x00381f0005047f89 */ /* 0x00872800000e0000 */
[----:B--2---:R3:W2:Y:S02]  /*ae10*/  SHFL.IDX PT, R0, R11, 0x1, 0x181f ;  /* 0x00381f000b007f89 */ /* 0x0046a400000e0000 */
.L_x_1685:
        /* <DEDUP_REMOVED lines=19> */
.L_x_1613:
[----:B------:R-:W-:Y:S05]  /*af50*/  BSYNC B0 ;  /* 0x0000000000007941 */ /* 0x000fea0003800000 */
.L_x_1612:
[----:B------:R-:W-:Y:S05]  /*af60*/  BRA.DIV ~URZ, `(.L_x_1614) ;  /* 0x000044a27f007947 */ /* 0x000fea000b800000 */
[----:B----4-:R4:W3:Y:S02]  /*af70*/  SHFL.IDX PT, R4, R5, 0x2, 0x181f ;  /* 0x00581f0005047f89 */ /* 0x0108e400000e0000 */
.L_x_1686:
[----:B------:R-:W-:Y:S05]  /*af80*/  BRA.DIV ~URZ, `(.L_x_1615) ;  /* 0x000044f27f007947 */ /* 0x000fea000b800000 */
[----:B--2---:R2:W4:Y:S02]  /*af90*/  SHFL.IDX PT, R0, R11, 0x2, 0x181f ;  /* 0x00581f000b007f89 */ /* 0x00452400000e0000 */
.L_x_1687:
        /* <DEDUP_REMOVED lines=19> */
.L_x_1617:
[----:B------:R-:W-:Y:S05]  /*b0d0*/  BSYNC B0 ;  /* 0x0000000000007941 */ /* 0x000fea0003800000 */
.L_x_1616:
[----:B------:R-:W-:Y:S05]  /*b0e0*/  BRA.DIV ~URZ, `(.L_x_1618) ;  /* 0x000044027f007947 */ /* 0x000fea000b800000 */
[----:B---3--:R3:W2:Y:S04]  /*b0f0*/  SHFL.IDX PT, R6, R5, 0x3, 0x181f ;  /* 0x00781f0005067f89 */ /* 0x0086a800000e0000 */
[----:B----4-:R3:W4:Y:S02]  /*b100*/  SHFL.IDX PT, R0, R11, 0x3, 0x181f ;  /* 0x00781f000b007f89 */ /* 0x01072400000e0000 */
.L_x_1688:
        /* <DEDUP_REMOVED lines=9> */
[-C--:B--23--:R-:W-:Y:S02]  /*b1a0*/  @!P1 LEA.HI.X R5, R177, R6.reuse, R8, 0x1, P3 ;  /* 0x00000006b1059211 */ /* 0x08cfe400018f0c08 */
        /* <DEDUP_REMOVED lines=10> */
.L_x_1606:
        /* <DEDUP_REMOVED lines=32> */
.L_x_1689:
[----:B------:R-:W-:Y:S05]  /*b450*/  BRA.DIV ~URZ, `(.L_x_1621) ;  /* 0x000041d27f007947 */ /* 0x000fea000b800000 */
[----:B------:R3:W4:Y:S02]  /*b460*/  SHFL.IDX PT, R0, R12, RZ, 0x1c1f ;  /* 0x001c1fff0c007589 */ /* 0x00072400000e0000 */
.L_x_1690:
[----:B------:R-:W-:Y:S01]  /*b470*/  BSSY B0, `(.L_x_1622) ;  /* 0x000007a000007945 */ /* 0x000fe20003800000 */
[----:B------:R-:W-:Y:S05]  /*b480*/  @P0 BRA `(.L_x_1623) ;  /* 0x0000078000000947 */ /* 0x000fea0003800000 */
[----:B------:R-:W-:Y:S02]  /*b490*/  ISETP.GE.AND P1, PT, R220, c[0x0][0x3c8], PT ;  /* 0x0000f200dc007a0c */ /* 0x000fe40003f26270 */
[----:B------:R-:W-:Y:S02]  /*b4a0*/  ISETP.GE.AND P0, PT, R247, c[0x0][0x3c8], PT ;  /* 0x0000f200f7007a0c */ /* 0x000fe40003f06270 */
[----:B------:R-:W-:Y:S02]  /*b4b0*/  ISETP.GE.AND P3, PT, R246, c[0x0][0x3c8], PT ;  /* 0x0000f200f6007a0c */ /* 0x000fe40003f66270 */
[----:B------:R-:W-:Y:S02]  /*b4c0*/  ISETP.GE.AND P4, PT, R245, c[0x0][0x3c8], PT ;  /* 0x0000f200f5007a0c */ /* 0x000fe40003f86270 */
[----:B------:R-:W-:-:S02]  /*b4d0*/  SHF.R.S32.HI R8, RZ, 0x1f, R247 ;  /* 0x0000001fff087819 */ /* 0x000fc400000114f7 */
[----:B------:R-:W-:Y:S02]  /*b4e0*/  SHF.R.S32.HI R9, RZ, 0x1f, R246 ;  /* 0x0000001fff097819 */ /* 0x000fe400000114f6 */
[----:B------:R-:W-:Y:S01]  /*b4f0*/  ISETP.GE.AND P6, PT, R230, c[0x0][0x3c8], PT ;  /* 0x0000f200e6007a0c */ /* 0x000fe20003fc6270 */
[----:B----4-:R-:W-:Y:S01]  /*b500*/  @!P1 IMAD.MOV.U32 R6, RZ, RZ, R0 ;  /* 0x000000ffff069224 */ /* 0x010fe200078e0000 */
[----:B------:R-:W-:Y:S01]  /*b510*/  SHF.R.S32.HI R10, RZ, 0x1f, R232 ;  /* 0x0000001fff0a7819 */ /* 0x000fe200000114e8 */
[----:B--2---:R-:W-:Y:S01]  /*b520*/  @!P1 IMAD.MOV.U32 R7, RZ, RZ, R4 ;  /* 0x000000ffff079224 */ /* 0x004fe200078e0004 */
[C---:B------:R-:W-:Y:S02]  /*b530*/  @!P0 LEA R2, P2, R247.reuse, R0, 0x2 ;  /* 0x00000000f7028211 */ /* 0x040fe400078410ff */
[----:B------:R-:W-:Y:S01]  /*b540*/  SHF.R.S32.HI R11, RZ, 0x1f, R231 ;  /* 0x0000001fff0b7819 */ /* 0x000fe200000114e7 */
[----:B------:R-:W-:Y:S01]  /*b550*/  @!P1 IMAD.WIDE R6, R220, 0x4, R6 ;  /* 0x00000004dc069825 */ /* 0x000fe200078e0206 */
[----:B------:R-:W-:-:S02]  /*b560*/  @!P0 LEA.HI.X R3, R247, R4, R8, 0x2, P2 ;  /* 0x00000004f7038211 */ /* 0x000fc400010f1408 */
[----:B------:R-:W-:Y:S02]  /*b570*/  ISETP.GE.AND P2, PT, R244, c[0x0][0x3c8], PT ;  /* 0x0000f200f4007a0c */ /* 0x000fe40003f46270 */
[----:B------:R2:W-:Y:S01]  /*b580*/  @!P1 ST.E.64 [R6.64], R132 ;  /* 0x0000008406009985 */ /* 0x0005e2000c101b06 */
[----:B------:R-:W-:Y:S02]  /*b590*/  ISETP.GE.AND P1, PT, R243, c[0x0][0x3c8], PT ;  /* 0x0000f200f3007a0c */ /* 0x000fe40003f26270 */
[----:B------:R-:W-:Y:S01]  /*b5a0*/  SHF.R.S32.HI R8, RZ, 0x1f, R245 ;  /* 0x0000001fff087819 */ /* 0x000fe200000114f5 */
[----:B------:R4:W-:Y:S01]  /*b5b0*/  @!P0 ST.E.64 [R2.64], R26 ;  /* 0x0000001a02008985 */ /* 0x0009e2000c101b06 */
[----:B------:R-:W-:Y:S02]  /*b5c0*/  SHF.R.S32.HI R14, RZ, 0x1f, R228 ;  /* 0x0000001fff0e7819 */ /* 0x000fe400000114e4 */
[----:B------:R-:W-:Y:S02]  /*b5d0*/  SHF.R.S32.HI R16, RZ, 0x1f, R227 ;  /* 0x0000001fff107819 */ /* 0x000fe400000114e3 */
[----:B------:R-:W-:-:S02]  /*b5e0*/  SHF.R.S32.HI R15, RZ, 0x1f, R226 ;  /* 0x0000001fff0f7819 */ /* 0x000fc400000114e2 */
        /* <DEDUP_REMOVED lines=64> */
[----:B------:R-:W-:Y:S01]  /*b9f0*/  @!P2 LEA R8, P0, R232, R0, 0x2 ;  /* 0x00000000e808a211 */ /* 0x000fe200078010ff */
[----:B------:R2:W-:Y:S01]  /*ba00*/  @!P3 ST.E.64 [R6.64], R60 ;  /* 0x0000003c0600b985 */ /* 0x0005e2000c101b06 */
[----:B------:R-:W-:-:S02]  /*ba10*/  ISETP.GE.AND P5, PT, R229, c[0x0][0x3c8], PT ;  /* 0x0000f200e5007a0c */ /* 0x000fc40003fa6270 */
[----:B------:R-:W-:Y:S01]  /*ba20*/  @!P2 LEA.HI.X R9, R232, R4, R10, 0x2, P0 ;  /* 0x00000004e809a211 */ /* 0x000fe200000f140a */
[----:B------:R4:W-:Y:S01]  /*ba30*/  @!P4 ST.E.64 [R2.64], R64 ;  /* 0x000000400200c985 */ /* 0x0009e2000c101b06 */
[----:B------:R-:W-:Y:S02]  /*ba40*/  SHF.R.S32.HI R10, RZ, 0x1f, R230 ;  /* 0x0000001fff0a7819 */ /* 0x000fe400000114e6 */
[----:B------:R-:W-:Y:S01]  /*ba50*/  ISETP.GE.AND P4, PT, R228, c[0x0][0x3c8], PT ;  /* 0x0000f200e4007a0c */ /* 0x000fe20003f86270 */
[----:B------:R-:W-:Y:S01]  /*ba60*/  @!P2 ST.E.64 [R8.64], R112 ;  /* 0x000000700800a985 */ /* 0x000fe2000c101b06 */
[----:B------:R-:W-:Y:S02]  /*ba70*/  ISETP.GE.AND P2, PT, R227, c[0x0][0x3c8], PT ;  /* 0x0000f200e3007a0c */ /* 0x000fe40003f46270 */
[-C--:B--2---:R-:W-:Y:S02]  /*ba80*/  @!P6 LEA R6, P0, R230, R0.reuse, 0x2 ;  /* 0x00000000e606e211 */ /* 0x084fe400078010ff */
[----:B----4-:R-:W-:-:S02]  /*ba90*/  @!P1 LEA R2, P3, R231, R0, 0x2 ;  /* 0x00000000e7029211 */ /* 0x010fc400078610ff */
[-C--:B------:R-:W-:Y:S02]  /*baa0*/  @!P6 LEA.HI.X R7, R230, R4.reuse, R10, 0x2, P0 ;  /* 0x00000004e607e211 */ /* 0x080fe400000f140a */
[----:B------:R-:W-:Y:S02]  /*bab0*/  @!P1 LEA.HI.X R3, R231, R4, R11, 0x2, P3 ;  /* 0x00000004e7039211 */ /* 0x000fe400018f140b */
[----:B------:R-:W-:Y:S02]  /*bac0*/  ISETP.GE.AND P0, PT, R225, c[0x0][0x3c8], PT ;  /* 0x0000f200e1007a0c */ /* 0x000fe40003f06270 */
[----:B------:R-:W-:Y:S01]  /*bad0*/  SHF.R.S32.HI R10, RZ, 0x1f, R229 ;  /* 0x0000001fff0a7819 */ /* 0x000fe200000114e5 */
        /* <DEDUP_REMOVED lines=19> */
.L_x_1623:
[----:B------:R-:W-:Y:S05]  /*bc10*/  BSYNC B0 ;  /* 0x0000000000007941 */ /* 0x000fea0003800000 */
.L_x_1622:
[----:B------:R-:W-:Y:S05]  /*bc20*/  BRA.DIV ~URZ, `(.L_x_1624) ;  /* 0x00003a727f007947 */ /* 0x000fea000b800000 */
[----:B--2---:R2:W1:Y:S04]  /*bc30*/  SHFL.IDX PT, R4, R5, 0x1, 0x1c1f ;  /* 0x003c1f0005047f89 */ /* 0x00446800000e0000 */
[----:B----4-:R2:W4:Y:S02]  /*bc40*/  SHFL.IDX PT, R0, R12, 0x1, 0x1c1f ;  /* 0x003c1f000c007f89 */ /* 0x01052400000e0000 */
.L_x_1691:
[----:B------:R-:W-:-:S13]  /*bc50*/  ISETP.NE.AND P0, PT, R13, RZ, PT ;  /* 0x000000ff0d00720c */ /* 0x000fda0003f05270 */
[----:B------:R-:W-:Y:S05]  /*bc60*/  @P0 BRA `(.L_x_1619) ;  /* 0x000014d000000947 */ /* 0x000fea0003800000 */
[----:B------:R-:W-:Y:S02]  /*bc70*/  ISETP.GE.AND P4, PT, R220, c[0x0][0x3c8], PT ;  /* 0x0000f200dc007a0c */ /* 0x000fe40003f86270 */
[----:B------:R-:W-:Y:S02]  /*bc80*/  ISETP.GE.AND P1, PT, R245, c[0x0][0x3c8], PT ;  /* 0x0000f200f5007a0c */ /* 0x000fe40003f26270 */
[----:B------:R-:W-:Y:S02]  /*bc90*/  ISETP.GE.AND P3, PT, R247, c[0x0][0x3c8], PT ;  /* 0x0000f200f7007a0c */ /* 0x000fe40003f66270 */
[----:B------:R-:W-:Y:S02]  /*bca0*/  ISETP.GE.AND P2, PT, R246, c[0x0][0x3c8], PT ;  /* 0x0000f200f6007a0c */ /* 0x000fe40003f46270 */
[----:B-12---:R-:W-:Y:S02]  /*bcb0*/  SHF.R.S32.HI R5, RZ, 0x1f, R247 ;  /* 0x0000001fff057819 */ /* 0x006fe400000114f7 */
[----:B------:R-:W-:-:S02]  /*bcc0*/  ISETP.GE.AND P0, PT, R244, c[0x0][0x3c8], PT ;  /* 0x0000f200f4007a0c */ /* 0x000fc40003f06270 */
[----:B------:R-:W-:Y:S01]  /*bcd0*/  SHF.R.S32.HI R10, RZ, 0x1f, R245 ;  /* 0x0000001fff0a7819 */ /* 0x000fe200000114f5 */
[----:B----4-:R-:W-:Y:S01]  /*bce0*/  @!P4 IMAD.MOV.U32 R6, RZ, RZ, R0 ;  /* 0x000000ffff06c224 */ /* 0x010fe200078e0000 */
[----:B------:R-:W-:Y:S01]  /*bcf0*/  SHF.R.S32.HI R13, RZ, 0x1f, R228 ;  /* 0x0000001fff0d7819 */ /* 0x000fe200000114e4 */
[----:B------:R-:W-:Y:S01]  /*bd00*/  @!P4 IMAD.MOV.U32 R7, RZ, RZ, R4 ;  /* 0x000000ffff07c224 */ /* 0x000fe200078e0004 */
[----:B---3--:R-:W-:Y:S02]  /*bd10*/  SHF.R.S32.HI R12, RZ, 0x1f, R227 ;  /* 0x0000001fff0c7819 */ /* 0x008fe400000114e3 */
[----:B------:R-:W-:Y:S01]  /*bd20*/  @!P3 LEA R2, P5, R247, R0, 0x2 ;  /* 0x00000000f702b211 */ /* 0x000fe200078a10ff */
[----:B------:R-:W-:-:S03]  /*bd30*/  @!P4 IMAD.WIDE R6, R220, 0x4, R6 ;  /* 0x00000004dc06c825 */ /* 0x000fc600078e0206 */
[----:B------:R-:W-:Y:S02]  /*bd40*/  @!P3 LEA.HI.X R3, R247, R4, R5, 0x2, P5 ;  /* 0x00000004f703b211 */ /* 0x000fe400028f1405 */
[----:B------:R1:W-:Y:S01]  /*bd50*/  @!P4 ST.E.64 [R6.64], R92 ;  /* 0x0000005c0600c985 */ /* 0x0003e2000c101b06 */
[----:B------:R-:W-:Y:S02]  /*bd60*/  SHF.R.S32.HI R5, RZ, 0x1f, R246 ;  /* 0x0000001fff057819 */ /* 0x000fe400000114f6 */
[----:B------:R-:W-:Y:S01]  /*bd70*/  ISETP.GE.AND P5, PT, R243, c[0x0][0x3c8], PT ;  /* 0x0000f200f3007a0c */ /* 0x000fe20003fa6270 */
[----:B------:R2:W-:Y:S01]  /*bd80*/  @!P3 ST.E.64 [R2.64], R84 ;  /* 0x000000540200b985 */ /* 0x0005e2000c101b06 */
[----:B------:R-:W-:Y:S02]  /*bd90*/  @!P2 LEA R8, P3, R246, R0, 0x2 ;  /* 0x00000000f608a211 */ /* 0x000fe400078610ff */
[----:B------:R-:W-:Y:S02]  /*bda0*/  ISETP.GE.AND P4, PT, R242, c[0x0][0x3c8], PT ;  /* 0x0000f200f2007a0c */ /* 0x000fe40003f86270 */
[----:B------:R-:W-:-:S02]  /*bdb0*/  @!P2 LEA.HI.X R9, R246, R4, R5, 0x2, P3 ;  /* 0x00000004f609a211 */ /* 0x000fc400018f1405 */
[----:B------:R-:W-:-:S03]  /*bdc0*/  SHF.R.S32.HI R5, RZ, 0x1f, R244 ;  /* 0x0000001fff057819 */ /* 0x000fc600000114f4 */
        /* <DEDUP_REMOVED lines=94> */
[C---:B------:R-:W-:Y:S02]  /*c3b0*/  @!P1 LEA R6, P5, R227.reuse, R0, 0x2 ;  /* 0x00000000e3069211 */ /* 0x040fe400078a10ff */
        /* <DEDUP_REMOVED lines=17> */
.L_x_1604:
        /* <DEDUP_REMOVED lines=17> */
[----:B-1-3--:R-:W4:Y:S02]  /*c5e0*/  LDG.E R2, [R2.64+0x4] ;  /* 0x0000040602027981 */ /* 0x00af24000c1e1900 */
[----:B----45:R-:W-:Y:S02]  /*c5f0*/  IADD3 R20, -R0, R2, RZ ;  /* 0x0000000200147210 */ /* 0x030fe40007ffe1ff */
.L_x_1625:
[----:B------:R-:W-:Y:S01]  /*c600*/  ISETP.GT.AND P0, PT, R172, 0x7f, PT ;  /* 0x0000007fac00780c */ /* 0x000fe20003f04270 */
[----:B------:R-:W-:Y:S01]  /*c610*/  BSSY B0, `(.L_x_1626) ;  /* 0x0000035000007945 */ /* 0x000fe20003800000 */
[----:B------:R-:W-:Y:S02]  /*c620*/  LOP3.LUT R14, R202, 0xffff, RZ, 0xc0, !PT ;  /* 0x0000ffffca0e7812 */ /* 0x000fe400078ec0ff */
[----:B------:R-:W-:-:S02]  /*c630*/  SEL R15, R207, RZ, !P3 ;  /* 0x000000ffcf0f7207 */ /* 0x000fc40005800000 */
[----:B------:R-:W-:Y:S02]  /*c640*/  SEL R21, R218, RZ, !P3 ;  /* 0x000000ffda157207 */ /* 0x000fe40005800000 */
[----:B-----5:R-:W-:-:S05]  /*c650*/  SHF.R.S32.HI R18, RZ, 0x1f, R8 ;  /* 0x0000001fff127819 */ /* 0x020fca0000011408 */
        /* <DEDUP_REMOVED lines=8> */
[----:B------:R3:W4:Y:S08]  /*c6e0*/  LDC.64 R6, c[0x0][R0+0x170] ;  /* 0x00005c0000067b82 */ /* 0x0007300000000a00 */
[----:B-1----:R3:W1:Y:S08]  /*c6f0*/  LDC.64 R4, c[0x0][R0+0x168] ;  /* 0x00005a0000047b82 */ /* 0x0026700000000a00 */
[----:B------:R3:W5:Y:S08]  /*c700*/  LDC.64 R12, c[0x0][R0+0x178] ;  /* 0x00005e00000c7b82 */ /* 0x0007700000000a00 */
[----:B------:R3:W2:Y:S02]  /*c710*/  LDC.64 R10, c[0x0][R0+0x160] ;  /* 0x00005800000a7b82 */ /* 0x0006a40000000a00 */
[----:B---3--:R-:W-:-:S02]  /*c720*/  IMAD.MOV.U32 R0, RZ, RZ, c[0x0][0x4e8] ;  /* 0x00013a00ff007624 */ /* 0x008fc400078e00ff */
[-C--:B----4-:R-:W-:Y:S02]  /*c730*/  IMAD R7, R7, R15.reuse, RZ ;  /* 0x0000000f07077224 */ /* 0x090fe400078e02ff */
[----:B------:R-:W-:Y:S01]  /*c740*/  IMAD.WIDE.U32 R2, R6, R15, RZ ;  /* 0x0000000f06027225 */ /* 0x000fe200078e00ff */
[----:B------:R-:W-:Y:S02]  /*c750*/  ISETP.NE.AND P0, PT, R0, 0x1, PT ;  /* 0x000000010000780c */ /* 0x000fe40003f05270 */
[----:B------:R-:W-:Y:S01]  /*c760*/  MOV R0, R9 ;  /* 0x0000000900007202 */ /* 0x000fe20000000f00 */
[----:B------:R-:W-:Y:S01]  /*c770*/  IMAD R7, R6, R21, R7 ;  /* 0x0000001506077224 */ /* 0x000fe200078e0207 */
[----:B------:R-:W-:Y:S01]  /*c780*/  SEL R6, R219, RZ, P2 ;  /* 0x000000ffdb067207 */ /* 0x000fe20001000000 */
[-C--:B-1----:R-:W-:Y:S02]  /*c790*/  IMAD R16, R5, R14.reuse, RZ ;  /* 0x0000000e05107224 */ /* 0x082fe400078e02ff */
        /* <DEDUP_REMOVED lines=15> */
[----:B--2---:R-:W-:Y:S01]  /*c890*/  IMAD R0, R11, R2, RZ ;  /* 0x000000020b007224 */ /* 0x004fe200078e02ff */
        /* <DEDUP_REMOVED lines=12> */
.L_x_1627:
[----:B------:R-:W-:Y:S05]  /*c960*/  BSYNC B0 ;  /* 0x0000000000007941 */ /* 0x000fea0003800000 */
.L_x_1626:
[----:B------:R-:W-:-:S13]  /*c970*/  ISETP.GT.AND P0, PT, R19, 0x1, PT ;  /* 0x000000011300780c */ /* 0x000fda0003f04270 */
[----:B------:R-:W-:Y:S05]  /*c980*/  @P0 BRA `(.L_x_1619) ;  /* 0x000007b000000947 */ /* 0x000fea0003800000 */
[----:B-1----:R-:W-:Y:S01]  /*c990*/  MOV R2, c[0x0][0x4e8] ;  /* 0x00013a0000027a02 */ /* 0x002fe20000000f00 */
[----:B------:R-:W-:Y:S01]  /*c9a0*/  IMAD R0, R18, c[0x0][0x3a0], RZ ;  /* 0x0000e80012007a24 */ /* 0x000fe200078e02ff */
[----:B------:R-:W-:Y:S01]  /*c9b0*/  LEA R4, R201, R189, 0x7 ;  /* 0x000000bdc9047211 */ /* 0x000fe200078e38ff */
[----:B------:R-:W-:Y:S01]  /*c9c0*/  IMAD R5, R21, c[0x0][0x3f0], RZ ;  /* 0x0000fc0015057a24 */ /* 0x000fe200078e02ff */
[----:B------:R-:W-:Y:S01]  /*c9d0*/  ISETP.NE.AND P0, PT, R2, 0x1, PT ;  /* 0x000000010200780c */ /* 0x000fe20003f05270 */
[----:B------:R-:W-:-:S04]  /*c9e0*/  IMAD.WIDE.U32 R2, R8, c[0x0][0x3a0], RZ ;  /* 0x0000e80008027a25 */ /* 0x000fc800078e00ff */
[----:B------:R-:W-:Y:S01]  /*c9f0*/  IMAD R8, R8, c[0x0][0x3a4], R0 ;  /* 0x0000e90008087a24 */ /* 0x000fe200078e0200 */
[----:B------:R-:W-:Y:S01]  /*ca00*/  MOV R0, R4 ;  /* 0x0000000400007202 */ /* 0x000fe20000000f00 */
[----:B------:R-:W-:-:S03]  /*ca10*/  IMAD R7, R15, c[0x0][0x3f4], R5 ;  /* 0x0000fd000f077a24 */ /* 0x000fc600078e0205 */
[----:B------:R-:W-:-:S03]  /*ca20*/  IADD3 R3, R3, R8, RZ ;  /* 0x0000000803037210 */ /* 0x000fc60007ffe0ff */
        /* <DEDUP_REMOVED lines=22> */
.L_x_1692:
[----:B------:R-:W-:Y:S05]  /*cb90*/  BRA.DIV ~URZ, `(.L_x_1629) ;  /* 0x00002c427f007947 */ /* 0x000fea000b800000 */
[----:B------:R4:W1:Y:S02]  /*cba0*/  SHFL.IDX PT, R0, R12, RZ, 0x181f ;  /* 0x00181fff0c007589 */ /* 0x00086400000e0000 */
.L_x_1693:
        /* <DEDUP_REMOVED lines=14> */
[-C--:B---3--:R-:W-:Y:S02]  /*cc90*/  @!P2 LEA.HI.X R9, R177, R4.reuse, R15, 0x1, P5 ;  /* 0x00000004b109a211 */ /* 0x088fe400028f0c0f */
[-C--:B------:R-:W-:Y:S02]  /*cca0*/  @!P1 LEA.HI.X R7, R185, R4.reuse, R14, 0x1, P4 ;  /* 0x00000004b9079211 */ /* 0x080fe400020f0c0e */
[----:B------:R-:W-:Y:S01]  /*ccb0*/  @!P0 LEA.HI.X R3, R186, R4, R13, 0x1, P3 ;  /* 0x00000004ba038211 */ /* 0x000fe200018f0c0d */
[----:B------:R1:W-:Y:S04]  /*ccc0*/  @!P2 ST.E.128 [R8.64], RZ ;  /* 0x000000ff0800a985 */ /* 0x0003e8000c101d06 */
[----:B------:R1:W-:Y:S04]  /*ccd0*/  @!P1 ST.E.128 [R6.64], RZ ;  /* 0x000000ff06009985 */ /* 0x0003e8000c101d06 */
[----:B------:R1:W-:Y:S02]  /*cce0*/  @!P0 ST.E.128 [R2.64], RZ ;  /* 0x000000ff02008985 */ /* 0x0003e4000c101d06 */
.L_x_1631:
[----:B------:R-:W-:Y:S05]  /*ccf0*/  BSYNC B0 ;  /* 0x0000000000007941 */ /* 0x000fea0003800000 */
.L_x_1630:
[----:B------:R-:W-:Y:S05]  /*cd00*/  BRA.DIV ~URZ, `(.L_x_1632) ;  /* 0x00002b427f007947 */ /* 0x000fea000b800000 */
[----:B---3--:R3:W2:Y:S04]  /*cd10*/  SHFL.IDX PT, R4, R5, 0x1, 0x181f ;  /* 0x00381f0005047f89 */ /* 0x0086a800000e0000 */
[----:B-1----:R3:W1:Y:S02]  /*cd20*/  SHFL.IDX PT, R0, R12, 0x1, 0x181f ;  /* 0x00381f000c007f89 */ /* 0x00266400000e0000 */
.L_x_1694:
        /* <DEDUP_REMOVED lines=19> */
.L_x_1634:
[----:B------:R-:W-:Y:S05]  /*ce60*/  BSYNC B0 ;  /* 0x0000000000007941 */ /* 0x000fea0003800000 */
.L_x_1633:
[----:B------:R-:W-:Y:S05]  /*ce70*/  BRA.DIV ~URZ, `(.L_x_1635) ;  /* 0x00002aa27f007947 */ /* 0x000fea000b800000 */
[----:B--2---:R2:W3:Y:S02]  /*ce80*/  SHFL.IDX PT, R4, R5, 0x2, 0x181f ;  /* 0x00581f0005047f89 */ /* 0x0044e400000e0000 */
.L_x_1695:
[----:B------:R-:W-:Y:S05]  /*ce90*/  BRA.DIV ~URZ, `(.L_x_1636) ;  /* 0x00002af27f007947 */ /* 0x000fea000b800000 */
[----:B-1----:R1:W2:Y:S02]  /*cea0*/  SHFL.IDX PT, R0, R12, 0x2, 0x181f ;  /* 0x00581f000c007f89 */ /* 0x0022a400000e0000 */
.L_x_1696:
        /* <DEDUP_REMOVED lines=19> */
.L_x_1638:
[----:B------:R-:W-:Y:S05]  /*cfe0*/  BSYNC B0 ;  /* 0x0000000000007941 */ /* 0x000fea0003800000 */
.L_x_1637:
[----:B------:R-:W-:Y:S05]  /*cff0*/  BRA.DIV ~URZ, `(.L_x_1639) ;  /* 0x00002a027f007947 */ /* 0x000fea000b800000 */
[----:B---3--:R3:W1:Y:S04]  /*d000*/  SHFL.IDX PT, R4, R5, 0x3, 0x181f ;  /* 0x00781f0005047f89 */ /* 0x00866800000e0000 */
[----:B--2---:R3:W2:Y:S02]  /*d010*/  SHFL.IDX PT, R0, R12, 0x3, 0x181f ;  /* 0x00781f000c007f89 */ /* 0x0046a400000e0000 */
.L_x_1697:
[----:B------:R-:W-:-:S04]  /*d020*/  IADD3 R2, R10, 0x60, RZ ;  /* 0x000000600a027810 */ /* 0x000fc80007ffe0ff */
[----:B------:R-:W-:-:S13]  /*d030*/  ISETP.GE.AND P0, PT, R2, R11, PT ;  /* 0x0000000b0200720c */ /* 0x000fda0003f06270 */
[----:B------:R-:W-:Y:S05]  /*d040*/  @P0 BRA `(.L_x_1619) ;  /* 0x000000f000000947 */ /* 0x000fea0003800000 */
[----:B------:R-:W-:Y:S02]  /*d050*/  ISETP.GE.AND P2, PT, R177, c[0x0][0x3c8], PT ;  /* 0x0000f200b1007a0c */ /* 0x000fe40003f46270 */
[----:B------:R-:W-:Y:S02]  /*d060*/  ISETP.GE.AND P1, PT, R185, c[0x0][0x3c8], PT ;  /* 0x0000f200b9007a0c */ /* 0x000fe40003f26270 */
[----:B------:R-:W-:Y:S02]  /*d070*/  ISETP.GE.AND P0, PT, R186, c[0x0][0x3c8], PT ;  /* 0x0000f200ba007a0c */ /* 0x000fe40003f06270 */
[----:B------:R-:W-:Y:S02]  /*d080*/  SHF.R.S32.HI R13, RZ, 0x1f, R177 ;  /* 0x0000001fff0d7819 */ /* 0x000fe400000114b1 */
[----:B-1-34-:R-:W-:Y:S02]  /*d090*/  SHF.R.S32.HI R12, RZ, 0x1f, R185 ;  /* 0x0000001fff0c7819 */ /* 0x01afe400000114b9 */
[----:B------:R-:W-:-:S03]  /*d0a0*/  SHF.R.S32.HI R5, RZ, 0x1f, R186 ;  /* 0x0000001fff057819 */ /* 0x000fc600000114ba */
[-C--:B--2---:R-:W-:Y:S02]  /*d0b0*/  @!P2 LEA R8, P5, R177, R0.reuse, 0x1 ;  /* 0x00000000b108a211 */ /* 0x084fe400078a08ff */
        /* <DEDUP_REMOVED lines=8> */
.L_x_1619:
[----:B------:R-:W-:Y:S05]  /*d140*/  BSYNC B1 ;  /* 0x0000000000017941 */ /* 0x000fea0003800000 */
.L_x_1603:
[----:B-12-4-:R-:W2:Y:S02]  /*d150*/  LDL R0, [R1+0x4] ;  /* 0x0000040001007983 */ /* 0x016ea40000100800 */
[----:B--2---:R-:W-:-:S13]  /*d160*/  ISETP.NE.AND P0, PT, R0, RZ, PT ;  /* 0x000000ff0000720c */ /* 0x004fda0003f05270 */
[----:B------:R-:W-:Y:S01]  /*d170*/  @P0 WARPSYNC 0xffffffff ;  /* 0xffffffff00000948 */ /* 0x000fe20003800000 */
[----:B------:R-:W-:Y:S06]  /*d180*/  @P0 BAR.SYNC.DEFER_BLOCKING 0x5, 0x100 ;  /* 0x0144000000000b1d */ /* 0x000fec0000010000 */
[----:B------:R-:W1:Y:S04]  /*d190*/  @P0 LDS.128 R200, [0x24100] ;  /* 0x02410000ffc80984 */ /* 0x000e680000000c00 */
[----:B------:R-:W-:Y:S06]  /*d1a0*/  @P0 BAR.ARV 0x4, 0x100 ;  /* 0x0104000000000b1d */ /* 0x000fec0000002000 */
[----:B------:R-:W-:Y:S05]  /*d1b0*/  @P0 BRA `(.L_x_1640) ;  /* 0x00000ac000000947 */ /* 0x000fea0003800000 */
[----:B------:R-:W-:Y:S01]  /*d1c0*/  LOP3.LUT R13, R172, 0x1f, RZ, 0xc0, !PT ;  /* 0x0000001fac0d7812 */ /* 0x000fe200078ec0ff */
[----:B------:R-:W-:-:S03]  /*d1d0*/  IMAD.MOV.U32 R7, RZ, RZ, RZ ;  /* 0x000000ffff077224 */ /* 0x000fc600078e00ff */
[----:B------:R-:W-:Y:S01]  /*d1e0*/  ISETP.NE.AND P6, PT, R13, 0x1f, PT ;  /* 0x0000001f0d00780c */ /* 0x000fe20003fc5270 */
[----:B------:R-:W-:Y:S10]  /*d1f0*/  BRA.DIV ~URZ, `(.L_x_1641) ;  /* 0x000028d27f007947 */ /* 0x000ff4000b800000 */
[----:B------:R2:W4:Y:S02]  /*d200*/  SHFL.IDX PT, R9, R82, RZ, 0x1f ;  /* 0x00001fff52097589 */ /* 0x00052400000e0000 */
.L_x_1698:
[----:B------:R-:W-:Y:S05]  /*d210*/  BRA.DIV ~URZ, `(.L_x_1642) ;  /* 0x000029227f007947 */ /* 0x000fea000b800000 */
[----:B------:R2:W3:Y:S02]  /*d220*/  SHFL.IDX PT, R8, R82, 0x1, 0x1f ;  /* 0x00201f0052087f89 */ /* 0x0004e400000e0000 */
.L_x_1699:
[----:B-1----:R-:W-:Y:S02]  /*d230*/  IMAD.IADD R0, R203, 0x1, R13 ;  /* 0x00000001cb007824 */ /* 0x002fe400078e020d */
[----:B------:R-:W-:-:S03]  /*d240*/  IMAD.MOV.U32 R6, RZ, RZ, RZ ;  /* 0x000000ffff067224 */ /* 0x000fc600078e00ff */
[----:B------:R-:W-:-:S13]  /*d250*/  ISETP.GE.OR P0, PT, R0, c[0x0][0x53c], !P6 ;  /* 0x00014f0000007a0c */ /* 0x000fda0007706670 */
[----:B------:R-:W-:Y:S01]  /*d260*/  @!P0 IMAD.MOV.U32 R2, RZ, RZ, 0x4 ;  /* 0x00000004ff028424 */ /* 0x000fe200078e00ff */
[----:B------:R-:W-:-:S03]  /*d270*/  @!P0 MOV R3, 0x4 ;  /* 0x0000000400038802 */ /* 0x000fc60000000f00 */
[----:B---3--:R-:W-:-:S04]  /*d280*/  @!P0 IMAD.WIDE R4, R0, R2, c[0x0][0x580] ;  /* 0x0001600000048625 */ /* 0x008fc800078e0202 */
[----:B------:R-:W-:Y:S01]  /*d290*/  @!P0 IMAD.WIDE R2, R0, R3, c[0x0][0x578] ;  /* 0x00015e0000028625 */ /* 0x000fe200078e0203 */
[----:B------:R-:W3:Y:S04]  /*d2a0*/  @!P0 LDG.E R6, [R4.64] ;  /* 0x0000000604068981 */ /* 0x000ee8000c1e1900 */
[----:B------:R-:W3:Y:S01]  /*d2b0*/  @!P0 LDG.E R7, [R2.64] ;  /* 0x0000000602078981 */ /* 0x000ee2000c1e1900 */
[C---:B------:R-:W-:Y:S02]  /*d2c0*/  ISETP.GE.U32.AND P4, PT, R13.reuse, 0x10, PT ;  /* 0x000000100d00780c */ /* 0x040fe40003f86070 */
[C---:B------:R-:W-:Y:S02]  /*d2d0*/  ISETP.GE.U32.AND P3, PT, R13.reuse, 0x8, PT ;  /* 0x000000080d00780c */ /* 0x040fe40003f66070 */
[----:B------:R-:W-:-:S02]  /*d2e0*/  ISETP.GE.U32.AND P2, PT, R13, 0x4, PT ;  /* 0x000000040d00780c */ /* 0x000fc40003f46070 */
[C---:B------:R-:W-:Y:S02]  /*d2f0*/  ISETP.GE.U32.AND P1, PT, R13.reuse, 0x2, PT ;  /* 0x000000020d00780c */ /* 0x040fe40003f26070 */
[----:B------:R-:W-:Y:S02]  /*d300*/  ISETP.NE.AND P5, PT, R13, RZ, PT ;  /* 0x000000ff0d00720c */ /* 0x000fe40003fa5270 */
[----:B------:R-:W-:Y:S01]  /*d310*/  MOV R10, RZ ;  /* 0x000000ff000a7202 */ /* 0x000fe20000000f00 */
[----:B---3--:R-:W-:Y:S01]  /*d320*/  IMAD R0, R7, R6, RZ ;  /* 0x0000000607007224 */ /* 0x008fe200078e02ff */
[----:B------:R-:W-:Y:S07]  /*d330*/  BRA.DIV ~URZ, `(.L_x_1643) ;  /* 0x000028727f007947 */ /* 0x000fee000b800000 */
[----:B------:R1:W3:Y:S02]  /*d340*/  SHFL.UP PT, R4, R0, 0x1, RZ ;  /* 0x0420000000047989 */ /* 0x0002e400000e00ff */
.L_x_1700:
        /* <DEDUP_REMOVED lines=16> */
.L_x_1701:
[----:B---3--:R-:W-:Y:S01]  /*d450*/  IMAD R0, R0, c[0x0][0x538], RZ ;  /* 0x00014e0000007a24 */ /* 0x008fe200078e02ff */
[----:B------:R-:W-:Y:S04]  /*d460*/  BSSY B1, `(.L_x_1645) ;  /* 0x000007c000017945 */ /* 0x000fe80003800000 */
[----:B------:R-:W-:-:S04]  /*d470*/  IADD3 R8, R0, R8, RZ ;  /* 0x0000000800087210 */ /* 0x000fc80007ffe0ff */
[----:B----4-:R-:W-:-:S13]  /*d480*/  ISETP.GT.AND P0, PT, R8, R9, PT ;  /* 0x000000090800720c */ /* 0x010fda0003f04270 */
[----:B------:R-:W-:Y:S05]  /*d490*/  @P0 BRA `(.L_x_1646) ;  /* 0x0000024000000947 */ /* 0x000fea0003800000 */
.L_x_1650:
        /* <DEDUP_REMOVED lines=11> */
[----:B------:R-:W3:Y:S04]  /*d550*/  @!P0 LDG.E R6, [R4.64] ;  /* 0x0000000604068981 */ /* 0x000ee8000c1e1900 */
[----:B------:R-:W3:Y:S02]  /*d560*/  @!P0 LDG.E R7, [R2.64] ;  /* 0x0000000602078981 */ /* 0x000ee4000c1e1900 */
[----:B---3--:R-:W-:Y:S01]  /*d570*/  IMAD R0, R7, R6, RZ ;  /* 0x0000000607007224 */ /* 0x008fe200078e02ff */
[----:B------:R-:W-:Y:S05]  /*d580*/  BRA.DIV ~URZ, `(.L_x_1648) ;  /* 0x000028127f007947 */ /* 0x000fea000b800000 */
[----:B------:R1:W3:Y:S02]  /*d590*/  SHFL.UP PT, R2, R0, 0x1, RZ ;  /* 0x0420000000027989 */ /* 0x0002e400000e00ff */
.L_x_1702:
        /* <DEDUP_REMOVED lines=16> */
.L_x_1703:
[----:B---3--:R-:W-:-:S05]  /*d6a0*/  IMAD R0, R0, c[0x0][0x538], RZ ;  /* 0x00014e0000007a24 */ /* 0x008fca00078e02ff */
[----:B------:R-:W-:-:S04]  /*d6b0*/  IADD3 R8, R0, R8, RZ ;  /* 0x0000000800087210 */ /* 0x000fc80007ffe0ff */
[----:B------:R-:W-:-:S13]  /*d6c0*/  ISETP.GT.AND P0, PT, R8, R9, PT ;  /* 0x000000090800720c */ /* 0x000fda0003f04270 */
[----:B-12---:R-:W-:Y:S05]  /*d6d0*/  @!P0 BRA `(.L_x_1650) ;  /* 0xfffffdc000008947 */ /* 0x006fea000383ffff */
.L_x_1646:
[----:B------:R-:W-:-:S05]  /*d6e0*/  IADD3 R8, -R0, R8, RZ ;  /* 0x0000000800087210 */ /* 0x000fca0007ffe1ff */
[----:B------:R-:W-:-:S05]  /*d6f0*/  IMAD R0, R4, c[0x0][0x538], R8 ;  /* 0x00014e0004007a24 */ /* 0x000fca00078e0208 */
[----:B------:R-:W-:Y:S01]  /*d700*/  ISETP.GT.AND P0, PT, R0, R9, PT ;  /* 0x000000090000720c */ /* 0x000fe20003f04270 */
[----:B------:R-:W-:-:S12]  /*d710*/  BRA.DIV ~URZ, `(.L_x_1651) ;  /* 0x000028827f007947 */ /* 0x000fd8000b800000 */
[----:B------:R-:W-:-:S04]  /*d720*/  VOTE.ANY R0, PT, !P0 ;  /* 0x0000000000007806 */ /* 0x000fc800040e0100 */
.L_x_1704:
[----:B------:R3:W4:Y:S01]  /*d730*/  POPC R11, R0 ;  /* 0x00000000000b7309 */ /* 0x0007220000000000 */
[----:B------:R-:W-:Y:S05]  /*d740*/  BRA.DIV ~URZ, `(.L_x_1652) ;  /* 0x000028927f007947 */ /* 0x000fea000b800000 */
[----:B----4-:R4:W1:Y:S04]  /*d750*/  SHFL.IDX PT, R6, R6, R11, 0x1f ;  /* 0x00001f0b06067589 */ /* 0x01086800000e0000 */
[----:B------:R4:W2:Y:S02]  /*d760*/  SHFL.IDX PT, R7, R7, R11, 0x1f ;  /* 0x00001f0b07077589 */ /* 0x0008a400000e0000 */
.L_x_1705:
[----:B------:R-:W-:Y:S01]  /*d770*/  ISETP.NE.AND P0, PT, R0, RZ, PT ;  /* 0x000000ff0000720c */ /* 0x000fe20003f05270 */
[----:B------:R-:W-:-:S12]  /*d780*/  BSSY B0, `(.L_x_1653) ;  /* 0x0000005000007945 */ /* 0x000fd80003800000 */
[----:B------:R-:W-:Y:S05]  /*d790*/  @!P0 BRA `(.L_x_1654) ;  /* 0x0000003000008947 */ /* 0x000fea0003800000 */
[----:B---3--:R-:W-:Y:S01]  /*d7a0*/  IADD3 R0, R11, -0x1, RZ ;  /* 0xffffffff0b007810 */ /* 0x008fe20007ffe0ff */
[----:B------:R-:W-:Y:S05]  /*d7b0*/  BRA.DIV ~URZ, `(.L_x_1655) ;  /* 0x000028f27f007947 */ /* 0x000fea000b800000 */
[----:B------:R3:W4:Y:S02]  /*d7c0*/  SHFL.IDX PT, R10, R4, R0, 0x1f ;  /* 0x00001f00040a7589 */ /* 0x00072400000e0000 */
.L_x_1654:
[----:B------:R-:W-:Y:S05]  /*d7d0*/  BSYNC B0 ;  /* 0x0000000000007941 */ /* 0x000fea0003800000 */
.L_x_1653:
[-C--:B-1-3--:R-:W-:Y:S01]  /*d7e0*/  IABS R4, R6.reuse ;  /* 0x0000000600047213 */ /* 0x08afe20000000000 */
[----:B----4-:R-:W-:Y:S01]  /*d7f0*/  IMAD R200, R10, c[0x0][0x538], R8 ;  /* 0x00014e000ac87a24 */ /* 0x010fe200078e0208 */
[----:B--2---:R-:W-:Y:S01]  /*d800*/  IABS R0, R7 ;  /* 0x0000000700007213 */ /* 0x004fe20000000000 */
        /* <DEDUP_REMOVED lines=61> */
.L_x_1647:
[----:B------:R-:W-:Y:S01]  /*dbe0*/  IMAD.MOV.U32 R200, RZ, RZ, R9 ;  /* 0x000000ffffc87224 */ /* 0x000fe200078e0009 */
[----:B------:R-:W-:Y:S01]  /*dbf0*/  MOV R202, RZ ;  /* 0x000000ff00ca7202 */ /* 0x000fe20000000f00 */
[----:B------:R-:W-:Y:S01]  /*dc00*/  IMAD.MOV.U32 R201, RZ, RZ, RZ ;  /* 0x000000ffffc97224 */ /* 0x000fe200078e00ff */
[----:B------:R-:W-:Y:S02]  /*dc10*/  MOV R203, c[0x0][0x53c] ;  /* 0x00014f0000cb7a02 */ /* 0x000fe40000000f00 */
.L_x_1656:
[----:B------:R-:W-:Y:S05]  /*dc20*/  BSYNC B1 ;  /* 0x0000000000017941 */ /* 0x000fea0003800000 */
.L_x_1645:
[----:B------:R-:W-:Y:S01]  /*dc30*/  WARPSYNC 0xffffffff ;  /* 0xffffffff00007948 */ /* 0x000fe20003800000 */
[----:B------:R-:W-:Y:S01]  /*dc40*/  BAR.SYNC.DEFER_BLOCKING 0x4, 0x100 ;  /* 0x0104000000007b1d */ /* 0x000fe20000010000 */
[----:B------:R-:W-:-:S13]  /*dc50*/  ISETP.NE.AND P0, PT, R13, RZ, PT ;  /* 0x000000ff0d00720c */ /* 0x000fda0003f05270 */
[----:B------:R3:W-:Y:S04]  /*dc60*/  @!P0 STS.128 [0x24100], R200 ;  /* 0x024100c8ff008388 */ /* 0x0007e80000000c00 */
[----:B------:R-:W-:Y:S06]  /*dc70*/  BAR.ARV 0x5, 0x100 ;  /* 0x0144000000007b1d */ /* 0x000fec0000002000 */
.L_x_1640:
[----:B-1----:R-:W-:-:S13]  /*dc80*/  ISETP.GE.AND P0, PT, R203, c[0x0][0x53c], PT ;  /* 0x00014f00cb007a0c */ /* 0x002fda0003f06270 */
[----:B--23--:R-:W-:Y:S01]  /*dc90*/  @P0 CALL.REL.NOINC `(.L_x_1657) ;  /* 0x0000001000000944 */ /* 0x00cfe20003c00000 */
[----:B------:R-:W-:Y:S05]  /*dca0*/  BRA `(.L_x_1658) ;  /* 0xffff38f000007947 */ /* 0x000fea000383ffff */
.L_x_1657:
[----:B------:R-:W-:Y:S05]  /*dcb0*/  EXIT ;  /* 0x000000000000794d */ /* 0x000fea0003800000 */
.L_x_1548:
[----:B------:R-:W-:Y:S01]  /*dcc0*/  IMAD.MOV.U32 R0, RZ, RZ, R5 ;  /* 0x000000ffff007224 */ /* 0x000fe200078e0005 */
[----:B------:R-:W-:Y:S02]  /*dcd0*/  MOV R2, 0x1 ;  /* 0x0000000100027802 */ /* 0x000fe40000000f00 */
[----:B------:R-:W-:Y:S02]  /*dce0*/  MOV R3, 0xdd00 ;  /* 0x0000dd0000037802 */ /* 0x000fe40000000f00 */
[----:B--2---:R-:W-:Y:S05]  /*dcf0*/  CALL.REL.NOINC `($__internal_28_$__cuda_sm70_shflsync_up_p) ;  /* 0x000024d000007944 */ /* 0x004fea0003c00000 */
[----:B------:R-:W-:Y:S01]  /*dd00*/  MOV R0, R4 ;  /* 0x0000000400007202 */ /* 0x000fe20000000f00 */
[----:B------:R-:W-:Y:S05]  /*dd10*/  BRA `(.L_x_1659) ;  /* 0xffff273000007947 */ /* 0x000fea000383ffff */
.L_x_1549:
[----:B------:R-:W-:Y:S01]  /*dd20*/  IMAD.MOV.U32 R0, RZ, RZ, R5 ;  /* 0x000000ffff007224 */ /* 0x000fe200078e0005 */
[----:B------:R-:W-:Y:S02]  /*dd30*/  MOV R2, 0x2 ;  /* 0x0000000200027802 */ /* 0x000fe40000000f00 */
[----:B------:R-:W-:Y:S02]  /*dd40*/  MOV R3, 0xdd60 ;  /* 0x0000dd6000037802 */ /* 0x000fe40000000f00 */
[----:B--2---:R-:W-:Y:S05]  /*dd50*/  CALL.REL.NOINC `($__internal_28_$__cuda_sm70_shflsync_up_p) ;  /* 0x0000247000007944 */ /* 0x004fea0003c00000 */
[----:B------:R-:W-:Y:S01]  /*dd60*/  SEL R0, R4, RZ, P4 ;  /* 0x000000ff04007207 */ /* 0x000fe20002000000 */
[----:B------:R-:W-:Y:S01]  /*dd70*/  IMAD.MOV.U32 R2, RZ, RZ, 0x4 ;  /* 0x00000004ff027424 */ /* 0x000fe200078e00ff */
[----:B------:R-:W-:-:S03]  /*dd80*/  MOV R3, 0xddb0 ;  /* 0x0000ddb000037802 */ /* 0x000fc60000000f00 */
[----:B------:R-:W-:Y:S02]  /*dd90*/  IMAD.IADD R0, R5, 0x1, R0 ;  /* 0x0000000105007824 */ /* 0x000fe400078e0200 */
[----:B------:R-:W-:Y:S05]  /*dda0*/  CALL.REL.NOINC `($__internal_28_$__cuda_sm70_shflsync_up_p) ;  /* 0x0000242000007944 */ /* 0x000fea0003c00000 */
        /* <DEDUP_REMOVED lines=12> */
[----:B------:R-:W-:Y:S02]  /*de70*/  MOV R3, 0x1f ;  /* 0x0000001f00037802 */ /* 0x000fe40000000f00 */
[----:B------:R-:W-:Y:S01]  /*de80*/  MOV R2, 0xdec0 ;  /* 0x0000dec000027802 */ /* 0x000fe20000000f00 */
[----:B------:R-:W-:-:S04]  /*de90*/  IMAD.IADD R4, R0, 0x1, R4 ;  /* 0x0000000100047824 */ /* 0x000fc800078e0204 */
[----:B------:R-:W-:Y:S02]  /*dea0*/  IMAD.MOV.U32 R31, RZ, RZ, R4 ;  /* 0x000000ffff1f7224 */ /* 0x000fe400078e0004 */
[----:B------:R-:W-:Y:S05]  /*deb0*/  CALL.REL.NOINC `($__internal_27_$__cuda_sm70_shflsync_idx_p) ;  /* 0x000022c000007944 */ /* 0x000fea0003c00000 */
[----:B------:R-:W-:Y:S01]  /*dec0*/  MOV R0, R30 ;  /* 0x0000001e00007202 */ /* 0x000fe20000000f00 */
[----:B------:R-:W-:Y:S05]  /*ded0*/  BRA `(.L_x_1660) ;  /* 0xffff267000007947 */ /* 0x000fea000383ffff */
.L_x_1551:
[----:B------:R-:W-:Y:S02]  /*dee0*/  SEL R0, RZ, 0x1, P0 ;  /* 0x00000001ff007807 */ /* 0x000fe40000000000 */
[----:B------:R-:W-:Y:S02]  /*def0*/  MOV R2, 0xdf10 ;  /* 0x0000df1000027802 */ /* 0x000fe40000000f00 */
[----:B------:R-:W-:Y:S05]  /*df00*/  CALL.REL.NOINC `($__internal_29_$__cuda_sm70_votesync_ballot) ;  /* 0x0000233000007944 */ /* 0x000fea0003c00000 */
[----:B------:R-:W-:Y:S05]  /*df10*/  BRA `(.L_x_1661) ;  /* 0xffff26c000007947 */ /* 0x000fea000383ffff */
.L_x_1552:
[----:B------:R-:W-:Y:S01]  /*df20*/  IMAD.MOV.U32 R31, RZ, RZ, R8 ;  /* 0x000000ffff1f7224 */ /* 0x000fe200078e0008 */
[----:B--2---:R-:W-:Y:S01]  /*df30*/  MOV R30, R203 ;  /* 0x000000cb001e7202 */ /* 0x004fe20000000f00 */
[----:B------:R-:W-:Y:S01]  /*df40*/  IMAD.MOV.U32 R3, RZ, RZ, 0x1f ;  /* 0x0000001fff037424 */ /* 0x000fe200078e00ff */
[----:B------:R-:W-:Y:S02]  /*df50*/  MOV R2, 0xdf70 ;  /* 0x0000df7000027802 */ /* 0x000fe40000000f00 */
[----:B-1----:R-:W-:Y:S05]  /*df60*/  CALL.REL.NOINC `($__internal_27_$__cuda_sm70_shflsync_idx_p) ;  /* 0x0000221000007944 */ /* 0x002fea0003c00000 */
[----:B------:R-:W-:Y:S01]  /*df70*/  IMAD.MOV.U32 R11, RZ, RZ, R30 ;  /* 0x000000ffff0b7224 */ /* 0x000fe200078e001e */
[----:B------:R-:W-:Y:S01]  /*df80*/  MOV R31, R7 ;  /* 0x00000007001f7202 */ /* 0x000fe20000000f00 */
[----:B------:R-:W-:Y:S01]  /*df90*/  IMAD.MOV.U32 R5, RZ, RZ, RZ ;  /* 0x000000ffff057224 */ /* 0x000fe200078e00ff */
[----:B------:R-:W-:Y:S01]  /*dfa0*/  MOV R30, R203 ;  /* 0x000000cb001e7202 */ /* 0x000fe20000000f00 */
[----:B------:R-:W-:Y:S01]  /*dfb0*/  IMAD.MOV.U32 R3, RZ, RZ, 0x1f ;  /* 0x0000001fff037424 */ /* 0x000fe200078e00ff */
[----:B------:R-:W-:-:S02]  /*dfc0*/  MOV R2, 0xdfe0 ;  /* 0x0000dfe000027802 */ /* 0x000fc40000000f00 */
[----:B------:R-:W-:Y:S05]  /*dfd0*/  CALL.REL.NOINC `($__internal_27_$__cuda_sm70_shflsync_idx_p) ;  /* 0x000021a000007944 */ /* 0x000fea0003c00000 */
[----:B------:R-:W-:Y:S01]  /*dfe0*/  MOV R10, R30 ;  /* 0x0000001e000a7202 */ /* 0x000fe20000000f00 */
[----:B------:R-:W-:Y:S05]  /*dff0*/  BRA `(.L_x_1662) ;  /* 0xffff263000007947 */ /* 0x000fea000383ffff */
.L_x_1555:
[----:B------:R-:W-:Y:S01]  /*e000*/  IMAD.MOV.U32 R31, RZ, RZ, R4 ;  /* 0x000000ffff1f7224 */ /* 0x000fe200078e0004 */
[----:B------:R-:W-:-:S02]  /*e010*/  MOV R3, 0x1f ;  /* 0x0000001f00037802 */ /* 0x000fc40000000f00 */
[----:B------:R-:W-:Y:S02]  /*e020*/  MOV R2, 0xe040 ;  /* 0x0000e04000027802 */ /* 0x000fe40000000f00 */
[----:B-1234-:R-:W-:Y:S05]  /*e030*/  CALL.REL.NOINC `($__internal_27_$__cuda_sm70_shflsync_idx_p) ;  /* 0x0000214000007944 */ /* 0x01efea0003c00000 */
[----:B------:R-:W-:Y:S01]  /*e040*/  MOV R5, R30 ;  /* 0x0000001e00057202 */ /* 0x000fe20000000f00 */
[----:B------:R-:W-:Y:S05]  /*e050*/  BRA `(.L_x_1554) ;  /* 0xffff263000007947 */ /* 0x000fea000383ffff */
.L_x_1563:
[----:B------:R-:W-:Y:S01]  /*e060*/  IMAD.MOV.U32 R31, RZ, RZ, R5 ;  /* 0x000000ffff1f7224 */ /* 0x000fe200078e0005 */
[----:B------:R-:W-:Y:S01]  /*e070*/  MOV R30, RZ ;  /* 0x000000ff001e7202 */ /* 0x000fe20000000f00 */
[----:B------:R-:W-:Y:S01]  /*e080*/  IMAD.MOV.U32 R3, RZ, RZ, 0x181f ;  /* 0x0000181fff037424 */ /* 0x000fe200078e00ff */
[----:B------:R-:W-:Y:S02]  /*e090*/  MOV R2, 0xe0b0 ;  /* 0x0000e0b000027802 */ /* 0x000fe40000000f00 */
[----:B-----5:R-:W-:Y:S05]  /*e0a0*/  CALL.REL.NOINC `($__internal_27_$__cuda_sm70_shflsync_idx_p) ;  /* 0x000020d000007944 */ /* 0x020fea0003c00000 */
[----:B------:R-:W-:Y:S01]  /*e0b0*/  MOV R4, R30 ;  /* 0x0000001e00047202 */ /* 0x000fe20000000f00 */
[----:B------:R-:W-:Y:S05]  /*e0c0*/  BRA `(.L_x_1663) ;  /* 0xffff40d000007947 */ /* 0x000fea000383ffff */
.L_x_1564:
[----:B------:R-:W-:Y:S01]  /*e0d0*/  IMAD.MOV.U32 R31, RZ, RZ, R12 ;  /* 0x000000ffff1f7224 */ /* 0x000fe200078e000c */
[----:B------:R-:W-:Y:S01]  /*e0e0*/  MOV R30, RZ ;  /* 0x000000ff001e7202 */ /* 0x000fe20000000f00 */
[----:B------:R-:W-:Y:S01]  /*e0f0*/  IMAD.MOV.U32 R3, RZ, RZ, 0x181f ;  /* 0x0000181fff037424 */ /* 0x000fe200078e00ff */
[----:B------:R-:W-:Y:S02]  /*e100*/  MOV R2, 0xe120 ;  /* 0x0000e12000027802 */ /* 0x000fe40000000f00 */
[----:B-12--5:R-:W-:Y:S05]  /*e110*/  CALL.REL.NOINC `($__internal_27_$__cuda_sm70_shflsync_idx_p) ;  /* 0x0000206000007944 */ /* 0x026fea0003c00000 */
[----:B------:R-:W-:Y:S01]  /*e120*/  MOV R0, R30 ;  /* 0x0000001e00007202 */ /* 0x000fe20000000f00 */
[----:B------:R-:W-:Y:S05]  /*e130*/  BRA `(.L_x_1664) ;  /* 0xffff408000007947 */ /* 0x000fea000383ffff */
.L_x_1567:
[----:B------:R-:W-:Y:S01]  /*e140*/  IMAD.MOV.U32 R31, RZ, RZ, R5 ;  /* 0x000000ffff1f7224 */ /* 0x000fe200078e0005 */
[----:B------:R-:W-:Y:S01]  /*e150*/  MOV R30, 0x1 ;  /* 0x00000001001e7802 */ /* 0x000fe20000000f00 */
[----:B--2---:R-:W-:Y:S01]  /*e160*/  IMAD.MOV.U32 R3, RZ, RZ, 0x181f ;  /* 0x0000181fff037424 */ /* 0x004fe200078e00ff */
[----:B------:R-:W-:-:S02]  /*e170*/  MOV R2, 0xe190 ;  /* 0x0000e19000027802 */ /* 0x000fc40000000f00 */
[----:B-1-345:R-:W-:Y:S05]  /*e180*/  CALL.REL.NOINC `($__internal_27_$__cuda_sm70_shflsync_idx_p) ;  /* 0x00001ff000007944 */ /* 0x03afea0003c00000 */
[----:B------:R-:W-:Y:S01]  /*e190*/  IMAD.MOV.U32 R4, RZ, RZ, R30 ;  /* 0x000000ffff047224 */ /* 0x000fe200078e001e */
[----:B------:R-:W-:Y:S01]  /*e1a0*/  MOV R30, 0x1 ;  /* 0x00000001001e7802 */ /* 0x000fe20000000f00 */
[----:B------:R-:W-:Y:S01]  /*e1b0*/  IMAD.MOV.U32 R31, RZ, RZ, R12 ;  /* 0x000000ffff1f7224 */ /* 0x000fe200078e000c */
[----:B------:R-:W-:-:S02]  /*e1c0*/  MOV R3, 0x181f ;  /* 0x0000181f00037802 */ /* 0x000fc40000000f00 */
[----:B------:R-:W-:Y:S02]  /*e1d0*/  MOV R2, 0xe1f0 ;  /* 0x0000e1f000027802 */ /* 0x000fe40000000f00 */
[----:B------:R-:W-:Y:S05]  /*e1e0*/  CALL.REL.NOINC `($__internal_27_$__cuda_sm70_shflsync_idx_p) ;  /* 0x00001f9000007944 */ /* 0x000fea0003c00000 */
[----:B------:R-:W-:Y:S01]  /*e1f0*/  MOV R0, R30 ;  /* 0x0000001e00007202 */ /* 0x000fe20000000f00 */
[----:B------:R-:W-:Y:S05]  /*e200*/  BRA `(.L_x_1665) ;  /* 0xffff413000007947 */ /* 0x000fea000383ffff */
.L_x_1570:
[----:B------:R-:W-:Y:S01]  /*e210*/  IMAD.MOV.U32 R31, RZ, RZ, R5 ;  /* 0x000000ffff1f7224 */ /* 0x000fe200078e0005 */
[----:B------:R-:W-:Y:S01]  /*e220*/  MOV R30, 0x2 ;  /* 0x00000002001e7802 */ /* 0x000fe20000000f00 */
[----:B-1----:R-:W-:Y:S01]  /*e230*/  IMAD.MOV.U32 R3, RZ, RZ, 0x181f ;  /* 0x0000181fff037424 */ /* 0x002fe200078e00ff */
[----:B------:R-:W-:Y:S02]  /*e240*/  MOV R2, 0xe260 ;  /* 0x0000e26000027802 */ /* 0x000fe40000000f00 */
[----:B--2345:R-:W-:Y:S05]  /*e250*/  CALL.REL.NOINC `($__internal_27_$__cuda_sm70_shflsync_idx_p) ;  /* 0x00001f2000007944 */ /* 0x03cfea0003c00000 */
[----:B------:R-:W-:Y:S01]  /*e260*/  MOV R4, R30 ;  /* 0x0000001e00047202 */ /* 0x000fe20000000f00 */
[----:B------:R-:W-:Y:S05]  /*e270*/  BRA `(.L_x_1666) ;  /* 0xffff422000007947 */ /* 0x000fea000383ffff */
.L_x_1571:
[----:B------:R-:W-:Y:S01]  /*e280*/  IMAD.MOV.U32 R31, RZ, RZ, R12 ;  /* 0x000000ffff1f7224 */ /* 0x000fe200078e000c */
[----:B------:R-:W-:Y:S01]  /*e290*/  MOV R30, 0x2 ;  /* 0x00000002001e7802 */ /* 0x000fe20000000f00 */
[----:B------:R-:W-:Y:S01]  /*e2a0*/  IMAD.MOV.U32 R3, RZ, RZ, 0x181f ;  /* 0x0000181fff037424 */ /* 0x000fe200078e00ff */
[----:B------:R-:W-:Y:S02]  /*e2b0*/  MOV R2, 0xe2d0 ;  /* 0x0000e2d000027802 */ /* 0x000fe40000000f00 */
[----:B-12345:R-:W-:Y:S05]  /*e2c0*/  CALL.REL.NOINC `($__internal_27_$__cuda_sm70_shflsync_idx_p) ;  /* 0x00001eb000007944 */ /* 0x03efea0003c00000 */
[----:B------:R-:W-:Y:S01]  /*e2d0*/  MOV R0, R30 ;  /* 0x0000001e00007202 */ /* 0x000fe20000000f00 */
[----:B------:R-:W-:Y:S05]  /*e2e0*/  BRA `(.L_x_1667) ;  /* 0xffff41d000007947 */ /* 0x000fea000383ffff */
.L_x_1574:
[----:B------:R-:W-:Y:S01]  /*e2f0*/  IMAD.MOV.U32 R31, RZ, RZ, R5 ;  /* 0x000000ffff1f7224 */ /* 0x000fe200078e0005 */
[----:B------:R-:W-:Y:S01]  /*e300*/  MOV R30, 0x3 ;  /* 0x00000003001e7802 */ /* 0x000fe20000000f00 */
[----:B-1----:R-:W-:Y:S01]  /*e310*/  IMAD.MOV.U32 R3, RZ, RZ, 0x181f ;  /* 0x0000181fff037424 */ /* 0x002fe200078e00ff */
[----:B------:R-:W-:-:S02]  /*e320*/  MOV R2, 0xe340 ;  /* 0x0000e34000027802 */ /* 0x000fc40000000f00 */
[----:B--2345:R-:W-:Y:S05]  /*e330*/  CALL.REL.NOINC `($__internal_27_$__cuda_sm70_shflsync_idx_p) ;  /* 0x00001e4000007944 */ /* 0x03cfea0003c00000 */
        /* <DEDUP_REMOVED lines=8> */
.L_x_1577:
[----:B------:R-:W-:Y:S01]  /*e3c0*/  IMAD.MOV.U32 R31, RZ, RZ, R5 ;  /* 0x000000ffff1f7224 */ /* 0x000fe200078e0005 */
[----:B------:R-:W-:Y:S01]  /*e3d0*/  MOV R30, RZ ;  /* 0x000000ff001e7202 */ /* 0x000fe20000000f00 */
[----:B------:R-:W-:Y:S01]  /*e3e0*/  IMAD.MOV.U32 R3, RZ, RZ, 0x181f ;  /* 0x0000181fff037424 */ /* 0x000fe200078e00ff */
[----:B------:R-:W-:Y:S02]  /*e3f0*/  MOV R2, 0xe410 ;  /* 0x0000e41000027802 */ /* 0x000fe40000000f00 */
[----:B------:R-:W-:Y:S05]  /*e400*/  CALL.REL.NOINC `($__internal_27_$__cuda_sm70_shflsync_idx_p) ;  /* 0x00001d7000007944 */ /* 0x000fea0003c00000 */
[----:B------:R-:W-:Y:S01]  /*e410*/  MOV R4, R30 ;  /* 0x0000001e00047202 */ /* 0x000fe20000000f00 */
[----:B------:R-:W-:Y:S05]  /*e420*/  BRA `(.L_x_1669) ;  /* 0xffff4cc000007947 */ /* 0x000fea000383ffff */
.L_x_1578:
[----:B------:R-:W-:Y:S01]  /*e430*/  IMAD.MOV.U32 R31, RZ, RZ, R10 ;  /* 0x000000ffff1f7224 */ /* 0x000fe200078e000a */
[----:B------:R-:W-:Y:S01]  /*e440*/  MOV R30, RZ ;  /* 0x000000ff001e7202 */ /* 0x000fe20000000f00 */
[----:B------:R-:W-:Y:S01]  /*e450*/  IMAD.MOV.U32 R3, RZ, RZ, 0x181f ;  /* 0x0000181fff037424 */ /* 0x000fe200078e00ff */
[----:B------:R-:W-:Y:S02]  /*e460*/  MOV R2, 0xe480 ;  /* 0x0000e48000027802 */ /* 0x000fe40000000f00 */
[----:B-12---:R-:W-:Y:S05]  /*e470*/  CALL.REL.NOINC `($__internal_27_$__cuda_sm70_shflsync_idx_p) ;  /* 0x00001d0000007944 */ /* 0x006fea0003c00000 */
[----:B------:R-:W-:Y:S02]  /*e480*/  IADD3 R8, P0, R30, R20, RZ ;  /* 0x000000141e087210 */ /* 0x000fe40007f1e0ff */
[----:B------:R-:W-:-:S02]  /*e490*/  MOV R31, R5 ;  /* 0x00000005001f7202 */ /* 0x000fc40000000f00 */
[----:B------:R-:W-:Y:S01]  /*e4a0*/  SEL R12, RZ, 0x10, P5 ;  /* 0x00000010ff0c7807 */ /* 0x000fe20002800000 */
[----:B------:R-:W-:Y:S01]  /*e4b0*/  IMAD.X R9, R4, 0x1, R16, P0 ;  /* 0x0000000104097824 */ /* 0x000fe200000e0610 */
[----:B------:R-:W-:Y:S02]  /*e4c0*/  IADD3 R6, P0, R30, R19, RZ ;  /* 0x000000131e067210 */ /* 0x000fe40007f1e0ff */
[----:B------:R-:W-:Y:S02]  /*e4d0*/  SEL R11, RZ, 0x10, P4 ;  /* 0x00000010ff0b7807 */ /* 0x000fe40002000000 */
[----:B------:R-:W-:Y:S01]  /*e4e0*/  @!PT LDS RZ, [RZ] ;  /* 0x00000000fffff984 */ /* 0x000fe20000000800 */
[----:B------:R-:W-:Y:S01]  /*e4f0*/  @!PT LDS RZ, [RZ] ;  /* 0x00000000fffff984 */ /* 0x000fe20000000800 */
[----:B------:R-:W-:Y:S01]  /*e500*/  @!PT LDS RZ, [RZ] ;  /* 0x00000000fffff984 */ /* 0x000fe20000000800 */
[----:B------:R1:W-:Y:S01]  /*e510*/  LDGSTS.E.BYPASS.LTC128B.128 [R188+0x12100], [R8.64], !P5 ;  /* 0x1210000008bc7fae */ /* 0x0003e2000e901d46 */
[----:B------:R-:W-:Y:S01]  /*e520*/  IMAD.X R7, R4, 0x1, R13, P0 ;  /* 0x0000000104077824 */ /* 0x000fe200000e060d */
[----:B------:R-:W-:Y:S01]  /*e530*/  IADD3 R2, P0, R30, R17, RZ ;  /* 0x000000111e027210 */ /* 0x000fe20007f1e0ff */
[----:B------:R-:W-:-:S03]  /*e540*/  IMAD.MOV.U32 R30, RZ, RZ, 0x1 ;  /* 0x00000001ff1e7424 */ /* 0x000fc600078e00ff */
[----:B------:R2:W-:Y:S01]  /*e550*/  LDGSTS.E.BYPASS.LTC128B.128 [R188+0x14100], [R6.64], !P4 ;  /* 0x1410000006bc7fae */ /* 0x0005e2000e101d46 */
[----:B------:R-:W-:-:S05]  /*e560*/  IMAD.X R3, R4, 0x1, R15, P0 ;  /* 0x0000000104037824 */ /* 0x000fca00000e060f */
[----:B------:R3:W-:Y:S01]  /*e570*/  LDGSTS.E.BYPASS.LTC128B.128 [R188+0x16100], [R2.64], !P6 ;  /* 0x1610000002bc7fae */ /* 0x0007e2000f101d46 */
[----:B-1----:R-:W-:Y:S01]  /*e580*/  IMAD.MOV.U32 R9, RZ, RZ, R252 ;  /* 0x000000ffff097224 */ /* 0x002fe200078e00fc */
[----:B---3--:R-:W-:Y:S02]  /*e590*/  MOV R3, 0x181f ;  /* 0x0000181f00037802 */ /* 0x008fe40000000f00 */
[----:B------:R-:W-:Y:S02]  /*e5a0*/  MOV R2, 0xe5c0 ;  /* 0x0000e5c000027802 */ /* 0x000fe40000000f00 */
[----:B--2---:R-:W-:Y:S05]  /*e5b0*/  CALL.REL.NOINC `($__internal_27_$__cuda_sm70_shflsync_idx_p) ;  /* 0x00001bc000007944 */ /* 0x004fea0003c00000 */
[----:B------:R-:W-:Y:S01]  /*e5c0*/  IMAD.MOV.U32 R8, RZ, RZ, R30 ;  /* 0x000000ffff087224 */ /* 0x000fe200078e001e */
[----:B------:R-:W-:Y:S01]  /*e5d0*/  MOV R30, 0x1 ;  /* 0x00000001001e7802 */ /* 0x000fe20000000f00 */
[----:B------:R-:W-:Y:S01]  /*e5e0*/  IMAD.MOV.U32 R31, RZ, RZ, R10 ;  /* 0x000000ffff1f7224 */ /* 0x000fe200078e000a */
[----:B------:R-:W-:Y:S02]  /*e5f0*/  MOV R3, 0x181f ;  /* 0x0000181f00037802 */ /* 0x000fe40000000f00 */
[----:B------:R-:W-:Y:S02]  /*e600*/  MOV R2, 0xe620 ;  /* 0x0000e62000027802 */ /* 0x000fe40000000f00 */
[----:B------:R-:W-:Y:S05]  /*e610*/  CALL.REL.NOINC `($__internal_27_$__cuda_sm70_shflsync_idx_p) ;  /* 0x00001b6000007944 */ /* 0x000fea0003c00000 */
[----:B------:R-:W-:Y:S01]  /*e620*/  MOV R0, R30 ;  /* 0x0000001e00007202 */ /* 0x000fe20000000f00 */
[----:B------:R-:W-:Y:S05]  /*e630*/  BRA `(.L_x_1670) ;  /* 0xffff4bd000007947 */ /* 0x000fea000383ffff */
.L_x_1581:
[----:B------:R-:W-:Y:S01]  /*e640*/  IMAD.MOV.U32 R31, RZ, RZ, R13 ;  /* 0x000000ffff1f7224 */ /* 0x000fe200078e000d */
[----:B------:R-:W-:Y:S01]  /*e650*/  MOV R30, RZ ;  /* 0x000000ff001e7202 */ /* 0x000fe20000000f00 */
[----:B------:R-:W-:Y:S01]  /*e660*/  IMAD.MOV.U32 R3, RZ, RZ, 0x181f ;  /* 0x0000181fff037424 */ /* 0x000fe200078e00ff */
[----:B------:R-:W-:-:S02]  /*e670*/  MOV R2, 0xe690 ;  /* 0x0000e69000027802 */ /* 0x000fc40000000f00 */
[----:B-1234-:R-:W-:Y:S05]  /*e680*/  CALL.REL.NOINC `($__internal_27_$__cuda_sm70_shflsync_idx_p) ;  /* 0x00001af000007944 */ /* 0x01efea0003c00000 */
[----:B------:R-:W-:Y:S01]  /*e690*/  MOV R12, R30 ;  /* 0x0000001e000c7202 */ /* 0x000fe20000000f00 */
[----:B------:R-:W-:Y:S05]  /*e6a0*/  BRA `(.L_x_1671) ;  /* 0xffff4f9000007947 */ /* 0x000fea000383ffff */
.L_x_1582:
[----:B------:R-:W-:Y:S01]  /*e6b0*/  IMAD.MOV.U32 R31, RZ, RZ, R20 ;  /* 0x000000ffff1f7224 */ /* 0x000fe200078e0014 */
[----:B------:R-:W-:Y:S01]  /*e6c0*/  MOV R30, RZ ;  /* 0x000000ff001e7202 */ /* 0x000fe20000000f00 */
[----:B------:R-:W-:Y:S01]  /*e6d0*/  IMAD.MOV.U32 R3, RZ, RZ, 0x181f ;  /* 0x0000181fff037424 */ /* 0x000fe200078e00ff */
[----:B------:R-:W-:-:S02]  /*e6e0*/  MOV R2, 0xe700 ;  /* 0x0000e70000027802 */ /* 0x000fc40000000f00 */
[----:B-1234-:R-:W-:Y:S05]  /*e6f0*/  CALL.REL.NOINC `($__internal_27_$__cuda_sm70_shflsync_idx_p) ;  /* 0x00001a8000007944 */ /* 0x01efea0003c00000 */
[C---:B------:R-:W-:Y:S02]  /*e700*/  IADD3 R16, P0, R30.reuse, R25, RZ ;  /* 0x000000191e107210 */ /* 0x040fe40007f1e0ff */
[----:B------:R-:W-:-:S02]  /*e710*/  IADD3 R14, P1, R30, R26, RZ ;  /* 0x0000001a1e0e7210 */ /* 0x000fc40007f3e0ff */
[----:B------:R-:W-:Y:S01]  /*e720*/  MOV R31, R13 ;  /* 0x0000000d001f7202 */ /* 0x000fe20000000f00 */
[----:B------:R-:W-:Y:S01]  /*e730*/  IMAD.X R17, R12, 0x1, R21, P0 ;  /* 0x000000010c117824 */ /* 0x000fe200000e0615 */
[----:B------:R-:W-:Y:S01]  /*e740*/  IADD3 R2, P0, R30, R27, RZ ;  /* 0x0000001b1e027210 */ /* 0x000fe20007f1e0ff */
[C---:B------:R-:W-:Y:S01]  /*e750*/  IMAD.X R15, R12.reuse, 0x1, R22, P1 ;  /* 0x000000010c0f7824 */ /* 0x040fe200008e0616 */
[----:B------:R-:W-:Y:S01]  /*e760*/  SEL R19, RZ, 0x10, P5 ;  /* 0x00000010ff137807 */ /* 0x000fe20002800000 */
[----:B------:R-:W-:Y:S01]  /*e770*/  IMAD.MOV.U32 R30, RZ, RZ, 0x1 ;  /* 0x00000001ff1e7424 */ /* 0x000fe200078e00ff */
[----:B------:R-:W-:Y:S01]  /*e780*/  @!PT LDS RZ, [RZ] ;  /* 0x00000000fffff984 */ /* 0x000fe20000000800 */
[----:B------:R-:W-:Y:S01]  /*e790*/  @!PT LDS RZ, [RZ] ;  /* 0x00000000fffff984 */ /* 0x000fe20000000800 */
[----:B------:R-:W-:Y:S01]  /*e7a0*/  @!PT LDS RZ, [RZ] ;  /* 0x00000000fffff984 */ /* 0x000fe20000000800 */
[----:B------:R1:W-:Y:S01]  /*e7b0*/  LDGSTS.E.BYPASS.LTC128B.128 [R188+0x6100], [R16.64], !P5 ;  /* 0x0610000010bc7fae */ /* 0x0003e2000e901d46 */
[----:B------:R-:W-:Y:S01]  /*e7c0*/  IMAD.X R3, R12, 0x1, R23, P0 ;  /* 0x000000010c037824 */ /* 0x000fe200000e0617 */
[----:B------:R-:W-:Y:S02]  /*e7d0*/  SEL R18, RZ, 0x10, P4 ;  /* 0x00000010ff127807 */ /* 0x000fe40002000000 */
[----:B------:R2:W-:Y:S04]  /*e7e0*/  LDGSTS.E.BYPASS.LTC128B.128 [R188+0x8100], [R14.64], !P4 ;  /* 0x081000000ebc7fae */ /* 0x0005e8000e101d46 */
[----:B------:R3:W-:Y:S01]  /*e7f0*/  LDGSTS.E.BYPASS.LTC128B.128 [R188+0xa100], [R2.64], !P6 ;  /* 0x0a10000002bc7fae */ /* 0x0007e2000f101d46 */
[----:B-1----:R-:W-:Y:S01]  /*e800*/  IMAD.MOV.U32 R17, RZ, RZ, R252 ;  /* 0x000000ffff117224 */ /* 0x002fe200078e00fc */
[----:B---3--:R-:W-:-:S02]  /*e810*/  MOV R3, 0x181f ;  /* 0x0000181f00037802 */ /* 0x008fc40000000f00 */
        /* <DEDUP_REMOVED lines=10> */
.L_x_1583:
[----:B------:R-:W-:Y:S01]  /*e8c0*/  IMAD.MOV.U32 R4, RZ, RZ, R0 ;  /* 0x000000ffff047224 */ /* 0x000fe200078e0000 */
[----:B------:R-:W-:Y:S02]  /*e8d0*/  MOV R3, 0x2 ;  /* 0x0000000200037802 */ /* 0x000fe40000000f00 */
[----:B------:R-:W-:Y:S02]  /*e8e0*/  MOV R2, 0xe900 ;  /* 0x0000e90000027802 */ /* 0x000fe40000000f00 */
[----:B------:R-:W-:Y:S05]  /*e8f0*/  CALL.REL.NOINC `($__internal_26_$__cuda_sm70_shflsync_bfly_p) ;  /* 0x0000182000007944 */ /* 0x000fea0003c00000 */
[----:B------:R-:W-:Y:S01]  /*e900*/  MOV R2, R16 ;  /* 0x0000001000027202 */ /* 0x000fe20000000f00 */
[----:B------:R-:W-:Y:S05]  /*e910*/  BRA `(.L_x_1673) ;  /* 0xffff625000007947 */ /* 0x000fea000383ffff */
.L_x_1586:
[----:B------:R-:W-:Y:S01]  /*e920*/  IMAD.MOV.U32 R31, RZ, RZ, R10 ;  /* 0x000000ffff1f7224 */ /* 0x000fe200078e000a */
[----:B------:R-:W-:Y:S01]  /*e930*/  MOV R30, RZ ;  /* 0x000000ff001e7202 */ /* 0x000fe20000000f00 */
[----:B------:R-:W-:Y:S01]  /*e940*/  IMAD.MOV.U32 R3, RZ, RZ, 0x181f ;  /* 0x0000181fff037424 */ /* 0x000fe200078e00ff */
[----:B------:R-:W-:-:S02]  /*e950*/  MOV R2, 0xe970 ;  /* 0x0000e97000027802 */ /* 0x000fc40000000f00 */
[----:B------:R-:W-:Y:S05]  /*e960*/  CALL.REL.NOINC `($__internal_27_$__cuda_sm70_shflsync_idx_p) ;  /* 0x0000181000007944 */ /* 0x000fea0003c00000 */
[----:B------:R-:W-:Y:S01]  /*e970*/  MOV R4, R30 ;  /* 0x0000001e00047202 */ /* 0x000fe20000000f00 */
[----:B------:R-:W-:Y:S05]  /*e980*/  BRA `(.L_x_1674) ;  /* 0xffff75d000007947 */ /* 0x000fea000383ffff */
.L_x_1587:
[----:B------:R-:W-:Y:S01]  /*e990*/  IMAD.MOV.U32 R31, RZ, RZ, R12 ;  /* 0x000000ffff1f7224 */ /* 0x000fe200078e000c */
[----:B------:R-:W-:Y:S01]  /*e9a0*/  MOV R30, RZ ;  /* 0x000000ff001e7202 */ /* 0x000fe20000000f00 */
[----:B------:R-:W-:Y:S01]  /*e9b0*/  IMAD.MOV.U32 R3, RZ, RZ, 0x181f ;  /* 0x0000181fff037424 */ /* 0x000fe200078e00ff */
[----:B------:R-:W-:-:S02]  /*e9c0*/  MOV R2, 0xe9e0 ;  /* 0x0000e9e000027802 */ /* 0x000fc40000000f00 */
[----:B-12---:R-:W-:Y:S05]  /*e9d0*/  CALL.REL.NOINC `($__internal_27_$__cuda_sm70_shflsync_idx_p) ;  /* 0x000017a000007944 */ /* 0x006fea0003c00000 */
[----:B------:R-:W-:Y:S01]  /*e9e0*/  IADD3 R6, P0, R30, R16, RZ ;  /* 0x000000101e067210 */ /* 0x000fe20007f1e0ff */
[----:B------:R-:W-:Y:S01]  /*e9f0*/  IMAD.MOV.U32 R31, RZ, RZ, R10 ;  /* 0x000000ffff1f7224 */ /* 0x000fe200078e000a */
        /* <DEDUP_REMOVED lines=9> */
[----:B------:R-:W-:-:S05]  /*ea90*/  IMAD.X R3, R4, 0x1, R14, P0 ;  /* 0x0000000104037824 */ /* 0x000fca00000e060e */
[----:B------:R2:W-:Y:S02]  /*eaa0*/  LDGSTS.E.BYPASS.LTC128B.128 [R188+0xe100], [R2.64], !P4 ;  /* 0x0e10000002bc7fae */ /* 0x0005e4000e101d46 */
[----:B--2---:R-:W-:Y:S01]  /*eab0*/  IADD3 R2, P0, R30, R18, RZ ;  /* 0x000000121e027210 */ /* 0x004fe20007f1e0ff */
[----:B------:R-:W-:-:S04]  /*eac0*/  IMAD.MOV.U32 R30, RZ, RZ, 0x1 ;  /* 0x00000001ff1e7424 */ /* 0x000fc800078e00ff */
[----:B------:R-:W-:-:S05]  /*ead0*/  IMAD.X R3, R4, 0x1, R15, P0 ;  /* 0x0000000104037824 */ /* 0x000fca00000e060f */
[----:B------:R2:W-:Y:S02]  /*eae0*/  LDGSTS.E.BYPASS.LTC128B.128 [R188+0x10100], [R2.64], !P6 ;  /* 0x1010000002bc7fae */ /* 0x0005e4000f101d46 */
[----:B--2---:R-:W-:Y:S02]  /*eaf0*/  MOV R3, 0x181f ;  /* 0x0000181f00037802 */ /* 0x004fe40000000f00 */
[----:B------:R-:W-:Y:S02]  /*eb00*/  MOV R2, 0xeb20 ;  /* 0x0000eb2000027802 */ /* 0x000fe40000000f00 */
[----:B-1----:R-:W-:Y:S05]  /*eb10*/  CALL.REL.NOINC `($__internal_27_$__cuda_sm70_shflsync_idx_p) ;  /* 0x0000166000007944 */ /* 0x002fea0003c00000 */
        /* <DEDUP_REMOVED lines=8> */
.L_x_1591:
[----:B------:R-:W-:Y:S01]  /*eba0*/  MOV R30, RZ ;  /* 0x000000ff001e7202 */ /* 0x000fe20000000f00 */
[----:B------:R-:W-:Y:S01]  /*ebb0*/  IMAD.MOV.U32 R31, RZ, RZ, R12 ;  /* 0x000000ffff1f7224 */ /* 0x000fe200078e000c */
[----:B------:R-:W-:Y:S01]  /*ebc0*/  MOV R2, 0xebf0 ;  /* 0x0000ebf000027802 */ /* 0x000fe20000000f00 */
[----:B------:R-:W-:Y:S02]  /*ebd0*/  IMAD.MOV.U32 R3, RZ, RZ, 0x181f ;  /* 0x0000181fff037424 */ /* 0x000fe400078e00ff */
[----:B-1234-:R-:W-:Y:S05]  /*ebe0*/  CALL.REL.NOINC `($__internal_27_$__cuda_sm70_shflsync_idx_p) ;  /* 0x0000159000007944 */ /* 0x01efea0003c00000 */
[----:B------:R-:W-:Y:S01]  /*ebf0*/  MOV R5, R30 ;  /* 0x0000001e00057202 */ /* 0x000fe20000000f00 */
[----:B------:R-:W-:-:S05]  /*ec00*/  BRA `(.L_x_1676) ;  /* 0xffff790000007947 */ /* 0x000fca000383ffff */
.L_x_1592:
[----:B------:R-:W-:Y:S01]  /*ec10*/  MOV R30, RZ ;  /* 0x000000ff001e7202 */ /* 0x000fe20000000f00 */
[----:B------:R-:W-:Y:S01]  /*ec20*/  IMAD.MOV.U32 R31, RZ, RZ, R13 ;  /* 0x000000ffff1f7224 */ /* 0x000fe200078e000d */
[----:B------:R-:W-:Y:S01]  /*ec30*/  MOV R2, 0xec60 ;  /* 0x0000ec6000027802 */ /* 0x000fe20000000f00 */
[----:B------:R-:W-:Y:S02]  /*ec40*/  IMAD.MOV.U32 R3, RZ, RZ, 0x181f ;  /* 0x0000181fff037424 */ /* 0x000fe400078e00ff */
[----:B-1234-:R-:W-:Y:S05]  /*ec50*/  CALL.REL.NOINC `($__internal_27_$__cuda_sm70_shflsync_idx_p) ;  /* 0x0000152000007944 */ /* 0x01efea0003c00000 */
[----:B------:R-:W-:Y:S01]  /*ec60*/  IMAD R4, R176, 0x6000, R204 ;  /* 0x00006000b0047824 */ /* 0x000fe200078e02cc */
[C---:B------:R-:W-:Y:S01]  /*ec70*/  IADD3 R2, P0, R30.reuse, R23, RZ ;  /* 0x000000171e027210 */ /* 0x040fe20007f1e0ff */
[----:B------:R-:W-:Y:S01]  /*ec80*/  IMAD.MOV.U32 R31, RZ, RZ, R12 ;  /* 0x000000ffff1f7224 */ /* 0x000fe200078e000c */
[----:B------:R-:W-:Y:S02]  /*ec90*/  SEL R15, RZ, 0x10, P4 ;  /* 0x00000010ff0f7807 */ /* 0x000fe40002000000 */
[----:B------:R-:W-:Y:S01]  /*eca0*/  SEL R14, RZ, 0x10, P6 ;  /* 0x00000010ff0e7807 */ /* 0x000fe20003000000 */
[C---:B------:R-:W-:Y:S01]  /*ecb0*/  IMAD.X R3, R5.reuse, 0x1, R20, P0 ;  /* 0x0000000105037824 */ /* 0x040fe200000e0614 */
[C---:B------:R-:W-:Y:S04]  /*ecc0*/  IADD3 R6, P0, R30.reuse, R28, RZ ;  /* 0x0000001c1e067210 */ /* 0x040fe80007f1e0ff */
[----:B------:R-:W-:Y:S01]  /*ecd0*/  @!PT LDS RZ, [RZ] ;  /* 0x00000000fffff984 */ /* 0x000fe20000000800 */
[----:B------:R-:W-:Y:S01]  /*ece0*/  @!PT LDS RZ, [RZ] ;  /* 0x00000000fffff984 */ /* 0x000fe20000000800 */
[----:B------:R-:W-:Y:S01]  /*ecf0*/  @!PT LDS RZ, [RZ] ;  /* 0x00000000fffff984 */ /* 0x000fe20000000800 */
[----:B------:R1:W-:Y:S01]  /*ed00*/  LDGSTS.E.BYPASS.LTC128B.128 [R4], [R2.64], !P5 ;  /* 0x0000000002047fae */ /* 0x0003e2000e901d46 */
[C---:B------:R-:W-:Y:S05]  /*ed10*/  IMAD.X R7, R5.reuse, 0x1, R21, P0 ;  /* 0x0000000105077824 */ /* 0x040fea00000e0615 */
[----:B------:R2:W-:Y:S01]  /*ed20*/  LDGSTS.E.BYPASS.LTC128B.128 [R4+0x2000], [R6.64], !P4 ;  /* 0x0200000006047fae */ /* 0x0005e2000e101d46 */
[----:B-1----:R-:W-:Y:S01]  /*ed30*/  IADD3 R2, P0, R30, R29, RZ ;  /* 0x0000001d1e027210 */ /* 0x002fe20007f1e0ff */
[----:B------:R-:W-:Y:S04]  /*ed40*/  IMAD.MOV.U32 R30, RZ, RZ, 0x1 ;  /* 0x00000001ff1e7424 */ /* 0x000fe800078e00ff */
[----:B------:R-:W-:Y:S01]  /*ed50*/  IMAD.X R3, R5, 0x1, R22, P0 ;  /* 0x0000000105037824 */ /* 0x000fe200000e0616 */
[----:B--2---:R-:W-:Y:S04]  /*ed60*/  SEL R6, RZ, 0x10, P5 ;  /* 0x00000010ff067807 */ /* 0x004fe80002800000 */
[----:B------:R1:W-:Y:S02]  /*ed70*/  LDGSTS.E.BYPASS.LTC128B.128 [R4+0x4000], [R2.64], !P6 ;  /* 0x0400000002047fae */ /* 0x0003e4000f101d46 */
[----:B-1----:R-:W-:Y:S01]  /*ed80*/  MOV R2, 0xedb0 ;  /* 0x0000edb000027802 */ /* 0x002fe20000000f00 */
[----:B------:R-:W-:Y:S02]  /*ed90*/  IMAD.MOV.U32 R3, RZ, RZ, 0x181f ;  /* 0x0000181fff037424 */ /* 0x000fe400078e00ff */
[----:B------:R-:W-:Y:S05]  /*eda0*/  CALL.REL.NOINC `($__internal_27_$__cuda_sm70_shflsync_idx_p) ;  /* 0x000013d000007944 */ /* 0x000fea0003c00000 */
[----:B------:R-:W-:Y:S01]  /*edb0*/  MOV R3, 0x181f ;  /* 0x0000181f00037802 */ /* 0x000fe20000000f00 */
[----:B------:R-:W-:Y:S01]  /*edc0*/  IMAD.MOV.U32 R5, RZ, RZ, R30 ;  /* 0x000000ffff057224 */ /* 0x000fe200078e001e */
[----:B------:R-:W-:Y:S01]  /*edd0*/  MOV R30, 0x1 ;  /* 0x00000001001e7802 */ /* 0x000fe20000000f00 */
[----:B------:R-:W-:Y:S01]  /*ede0*/  IMAD.MOV.U32 R31, RZ, RZ, R13 ;  /* 0x000000ffff1f7224 */ /* 0x000fe200078e000d */
[----:B------:R-:W-:Y:S02]  /*edf0*/  MOV R2, 0xee10 ;  /* 0x0000ee1000027802 */ /* 0x000fe40000000f00 */
[----:B------:R-:W-:Y:S05]  /*ee00*/  CALL.REL.NOINC `($__internal_27_$__cuda_sm70_shflsync_idx_p) ;  /* 0x0000137000007944 */ /* 0x000fea0003c00000 */
[----:B------:R-:W-:Y:S01]  /*ee10*/  MOV R2, R30 ;  /* 0x0000001e00027202 */ /* 0x000fe20000000f00 */
[----:B------:R-:W-:-:S05]  /*ee20*/  BRA `(.L_x_1677) ;  /* 0xffff781000007947 */ /* 0x000fca000383ffff */
.L_x_1593:
[----:B------:R-:W-:Y:S02]  /*ee30*/  MOV R3, 0x2 ;  /* 0x0000000200037802 */ /* 0x000fe40000000f00 */
[----:B------:R-:W-:Y:S02]  /*ee40*/  MOV R2, 0xee60 ;  /* 0x0000ee6000027802 */ /* 0x000fe40000000f00 */
[----:B------:R-:W-:Y:S05]  /*ee50*/  CALL.REL.NOINC `($__internal_26_$__cuda_sm70_shflsync_bfly_p) ;  /* 0x000012c000007944 */ /* 0x000fea0003c00000 */
[----:B------:R-:W-:Y:S01]  /*ee60*/  MOV R2, R16 ;  /* 0x0000001000027202 */ /* 0x000fe20000000f00 */
[----:B------:R-:W-:-:S05]  /*ee70*/  BRA `(.L_x_1678) ;  /* 0xffff892000007947 */ /* 0x000fca000383ffff */
.L_x_1596:
[----:B------:R-:W-:Y:S01]  /*ee80*/  MOV R30, RZ ;  /* 0x000000ff001e7202 */ /* 0x000fe20000000f00 */
[----:B------:R-:W-:Y:S01]  /*ee90*/  IMAD.MOV.U32 R31, RZ, RZ, R5 ;  /* 0x000000ffff1f7224 */ /* 0x000fe200078e0005 */
[----:B------:R-:W-:Y:S01]  /*eea0*/  MOV R2, 0xeed0 ;  /* 0x0000eed000027802 */ /* 0x000fe20000000f00 */
[----:B------:R-:W-:Y:S02]  /*eeb0*/  IMAD.MOV.U32 R3, RZ, RZ, 0x181f ;  /* 0x0000181fff037424 */ /* 0x000fe400078e00ff */
[----:B------:R-:W-:Y:S05]  /*eec0*/  CALL.REL.NOINC `($__internal_27_$__cuda_sm70_shflsync_idx_p) ;  /* 0x000012b000007944 */ /* 0x000fea0003c00000 */
[----:B------:R-:W-:Y:S01]  /*eed0*/  MOV R4, R30 ;  /* 0x0000001e00047202 */ /* 0x000fe20000000f00 */
[----:B------:R-:W-:-:S05]  /*eee0*/  BRA `(.L_x_1679) ;  /* 0xffffa2c000007947 */ /* 0x000fca000383ffff */
.L_x_1597:
[----:B------:R-:W-:Y:S01]  /*eef0*/  MOV R30, RZ ;  /* 0x000000ff001e7202 */ /* 0x000fe20000000f00 */
[----:B------:R-:W-:Y:S01]  /*ef00*/  IMAD.MOV.U32 R31, RZ, RZ, R12 ;  /* 0x000000ffff1f7224 */ /* 0x000fe200078e000c */
[----:B------:R-:W-:Y:S01]  /*ef10*/  MOV R2, 0xef40 ;  /* 0x0000ef4000027802 */ /* 0x000fe20000000f00 */
[----:B------:R-:W-:Y:S02]  /*ef20*/  IMAD.MOV.U32 R3, RZ, RZ, 0x181f ;  /* 0x0000181fff037424 */ /* 0x000fe400078e00ff */
[----:B-12---:R-:W-:Y:S05]  /*ef30*/  CALL.REL.NOINC `($__internal_27_$__cuda_sm70_shflsync_idx_p) ;  /* 0x0000124000007944 */ /* 0x006fea0003c00000 */
[----:B------:R-:W-:Y:S01]  /*ef40*/  IMAD R0, R176, 0x6000, R205 ;  /* 0x00006000b0007824 */ /* 0x000fe200078e02cd */
[----:B------:R-:W-:Y:S01]  /*ef50*/  IADD3 R2, P0, R30, R16, RZ ;  /* 0x000000101e027210 */ /* 0x000fe20007f1e0ff */
[----:B------:R-:W-:Y:S01]  /*ef60*/  IMAD.MOV.U32 R31, RZ, RZ, R5 ;  /* 0x000000ffff1f7224 */ /* 0x000fe200078e0005 */
[----:B------:R-:W-:Y:S02]  /*ef70*/  SEL R11, RZ, 0x10, P5 ;  /* 0x00000010ff0b7807 */ /* 0x000fe40002800000 */
[----:B------:R-:W-:Y:S01]  /*ef80*/  SEL R10, RZ, 0x10, P4 ;  /* 0x00000010ff0a7807 */ /* 0x000fe20002000000 */
[----:B------:R-:W-:Y:S01]  /*ef90*/  IMAD.X R3, R4, 0x1, R13, P0 ;  /* 0x0000000104037824 */ /* 0x000fe200000e060d */
[----:B------:R-:W-:Y:S02]  /*efa0*/  IADD3 R6, P0, R30, R17, RZ ;  /* 0x000000111e067210 */ /* 0x000fe40007f1e0ff */
[----:B------:R-:W-:Y:S02]  /*efb0*/  SEL R5, RZ, 0x10, P6 ;  /* 0x00000010ff057807 */ /* 0x000fe40003000000 */
[----:B------:R-:W-:Y:S01]  /*efc0*/  @!PT LDS RZ, [RZ] ;  /* 0x00000000fffff984 */ /* 0x000fe20000000800 */
[----:B------:R-:W-:Y:S01]  /*efd0*/  @!PT LDS RZ, [RZ] ;  /* 0x00000000fffff984 */ /* 0x000fe20000000800 */
[----:B------:R-:W-:Y:S01]  /*efe0*/  @!PT LDS RZ, [RZ] ;  /* 0x00000000fffff984 */ /* 0x000fe20000000800 */
[----:B------:R1:W-:Y:S01]  /*eff0*/  LDGSTS.E.BYPASS.LTC128B.128 [R0], [R2.64], !P5 ;  /* 0x0000000002007fae */ /* 0x0003e2000e901d46 */
        /* <DEDUP_REMOVED lines=8> */
[----:B--2---:R-:W-:Y:S05]  /*f080*/  CALL.REL.NOINC `($__internal_27_$__cuda_sm70_shflsync_idx_p) ;  /* 0x000010f000007944 */ /* 0x004fea0003c00000 */
        /* <DEDUP_REMOVED lines=8> */
.L_x_1599:
[----:B------:R-:W-:Y:S01]  /*f110*/  IMAD.MOV.U32 R4, RZ, RZ, R179 ;  /* 0x000000ffff047224 */ /* 0x000fe200078e00b3 */
[----:B-1----:R-:W-:-:S02]  /*f120*/  MOV R3, 0x2 ;  /* 0x0000000200037802 */ /* 0x002fc40000000f00 */
[----:B------:R-:W-:Y:S02]  /*f130*/  MOV R2, 0xf150 ;  /* 0x0000f15000027802 */ /* 0x000fe40000000f00 */
[----:B------:R-:W-:Y:S05]  /*f140*/  CALL.REL.NOINC `($__internal_26_$__cuda_sm70_shflsync_bfly_p) ;  /* 0x00000fd000007944 */ /* 0x000fea0003c00000 */
[----:B------:R-:W-:Y:S01]  /*f150*/  MOV R0, R16 ;  /* 0x0000001000007202 */ /* 0x000fe20000000f00 */
[----:B------:R-:W-:Y:S05]  /*f160*/  BRA `(.L_x_1681) ;  /* 0xffffa39000007947 */ /* 0x000fea000383ffff */
.L_x_1600:
[----:B------:R-:W-:Y:S01]  /*f170*/  IMAD.MOV.U32 R4, RZ, RZ, R0 ;  /* 0x000000ffff047224 */ /* 0x000fe200078e0000 */
[----:B-1----:R-:W-:Y:S02]  /*f180*/  MOV R3, 0x1 ;  /* 0x0000000100037802 */ /* 0x002fe40000000f00 */
[----:B------:R-:W-:Y:S02]  /*f190*/  MOV R2, 0xf1b0 ;  /* 0x0000f1b000027802 */ /* 0x000fe40000000f00 */
[----:B--2---:R-:W-:Y:S05]  /*f1a0*/  CALL.REL.NOINC `($__internal_26_$__cuda_sm70_shflsync_bfly_p) ;  /* 0x00000f7000007944 */ /* 0x004fea0003c00000 */
[----:B------:R-:W-:Y:S01]  /*f1b0*/  FADD.FTZ R0, R0, R16 ;  /* 0x0000001000007221 */ /* 0x000fe20000010000 */
[----:B------:R-:W-:Y:S02]  /*f1c0*/  MOV R4, R184 ;  /* 0x000000b800047202 */ /* 0x000fe40000000f00 */
[----:B------:R-:W-:Y:S02]  /*f1d0*/  MOV R3, 0x2 ;  /* 0x0000000200037802 */ /* 0x000fe40000000f00 */
[----:B------:R-:W-:Y:S02]  /*f1e0*/  MOV R2, 0xf200 ;  /* 0x0000f20000027802 */ /* 0x000fe40000000f00 */
[----:B------:R-:W-:Y:S05]  /*f1f0*/  CALL.REL.NOINC `($__internal_26_$__cuda_sm70_shflsync_bfly_p) ;  /* 0x00000f2000007944 */ /* 0x000fea0003c00000 */
[----:B------:R-:W-:Y:S01]  /*f200*/  FADD.FTZ R4, R184, R16 ;  /* 0x00000010b8047221 */ /* 0x000fe20000010000 */
[----:B------:R-:W-:-:S02]  /*f210*/  MOV R3, 0x1 ;  /* 0x0000000100037802 */ /* 0x000fc40000000f00 */
[----:B------:R-:W-:Y:S02]  /*f220*/  MOV R2, 0xf240 ;  /* 0x0000f24000027802 */ /* 0x000fe40000000f00 */
[----:B------:R-:W-:Y:S05]  /*f230*/  CALL.REL.NOINC `($__internal_26_$__cuda_sm70_shflsync_bfly_p) ;  /* 0x00000ee000007944 */ /* 0x000fea0003c00000 */
[----:B------:R-:W-:Y:S01]  /*f240*/  MOV R3, R16 ;  /* 0x0000001000037202 */ /* 0x000fe20000000f00 */
[----:B------:R-:W-:Y:S05]  /*f250*/  BRA `(.L_x_1682) ;  /* 0xffffa31000007947 */ /* 0x000fea000383ffff */
.L_x_1607:
[----:B--234-:R-:W-:Y:S01]  /*f260*/  IMAD.MOV.U32 R31, RZ, RZ, R5 ;  /* 0x000000ffff1f7224 */ /* 0x01cfe200078e0005 */
[----:B------:R-:W-:Y:S01]  /*f270*/  MOV R30, RZ ;  /* 0x000000ff001e7202 */ /* 0x000fe20000000f00 */
[----:B------:R-:W-:Y:S01]  /*f280*/  IMAD.MOV.U32 R3, RZ, RZ, 0x181f ;  /* 0x0000181fff037424 */ /* 0x000fe200078e00ff */
[----:B------:R-:W-:Y:S02]  /*f290*/  MOV R2, 0xf2b0 ;  /* 0x0000f2b000027802 */ /* 0x000fe40000000f00 */
[----:B-1----:R-:W-:Y:S05]  /*f2a0*/  CALL.REL.NOINC `($__internal_27_$__cuda_sm70_shflsync_idx_p) ;  /* 0x00000ed000007944 */ /* 0x002fea0003c00000 */
[----:B------:R-:W-:Y:S01]  /*f2b0*/  MOV R4, R30 ;  /* 0x0000001e00047202 */ /* 0x000fe20000000f00 */
[----:B------:R-:W-:Y:S05]  /*f2c0*/  BRA `(.L_x_1683) ;  /* 0xffffb9c000007947 */ /* 0x000fea000383ffff */
.L_x_1608:
[----:B------:R-:W-:Y:S01]  /*f2d0*/  IMAD.MOV.U32 R31, RZ, RZ, R11 ;  /* 0x000000ffff1f7224 */ /* 0x000fe200078e000b */
[----:B------:R-:W-:Y:S01]  /*f2e0*/  MOV R30, RZ ;  /* 0x000000ff001e7202 */ /* 0x000fe20000000f00 */
[----:B------:R-:W-:Y:S01]  /*f2f0*/  IMAD.MOV.U32 R3, RZ, RZ, 0x181f ;  /* 0x0000181fff037424 */ /* 0x000fe200078e00ff */
[----:B------:R-:W-:Y:S02]  /*f300*/  MOV R2, 0xf320 ;  /* 0x0000f32000027802 */ /* 0x000fe40000000f00 */
[----:B-123--:R-:W-:Y:S05]  /*f310*/  CALL.REL.NOINC `($__internal_27_$__cuda_sm70_shflsync_idx_p) ;  /* 0x00000e6000007944 */ /* 0x00efea0003c00000 */
[----:B------:R-:W-:Y:S01]  /*f320*/  MOV R0, R30 ;  /* 0x0000001e00007202 */ /* 0x000fe20000000f00 */
[----:B------:R-:W-:Y:S05]  /*f330*/  BRA `(.L_x_1684) ;  /* 0xffffb97000007947 */ /* 0x000fea000383ffff */
.L_x_1611:
[----:B------:R-:W-:Y:S01]  /*f340*/  IMAD.MOV.U32 R31, RZ, RZ, R5 ;  /* 0x000000ffff1f7224 */ /* 0x000fe200078e0005 */
[----:B------:R-:W-:Y:S01]  /*f350*/  MOV R30, 0x1 ;  /* 0x00000001001e7802 */ /* 0x000fe20000000f00 */
[----:B--2---:R-:W-:Y:S01]  /*f360*/  IMAD.MOV.U32 R3, RZ, RZ, 0x181f ;  /* 0x0000181fff037424 */ /* 0x004fe200078e00ff */
[----:B------:R-:W-:-:S02]  /*f370*/  MOV R2, 0xf390 ;  /* 0x0000f39000027802 */ /* 0x000fc40000000f00 */
[----:B-1-34-:R-:W-:Y:S05]  /*f380*/  CALL.REL.NOINC `($__internal_27_$__cuda_sm70_shflsync_idx_p) ;  /* 0x00000df000007944 */ /* 0x01afea0003c00000 */
        /* <DEDUP_REMOVED lines=8> */
.L_x_1614:
[----:B------:R-:W-:Y:S01]  /*f410*/  IMAD.MOV.U32 R31, RZ, RZ, R5 ;  /* 0x000000ffff1f7224 */ /* 0x000fe200078e0005 */
[----:B------:R-:W-:Y:S01]  /*f420*/  MOV R30, 0x2 ;  /* 0x00000002001e7802 */ /* 0x000fe20000000f00 */
[----:B--2---:R-:W-:Y:S01]  /*f430*/  IMAD.MOV.U32 R3, RZ, RZ, 0x181f ;  /* 0x0000181fff037424 */ /* 0x004fe200078e00ff */
[----:B------:R-:W-:Y:S02]  /*f440*/  MOV R2, 0xf460 ;  /* 0x0000f46000027802 */ /* 0x000fe40000000f00 */
[----:B-1-34-:R-:W-:Y:S05]  /*f450*/  CALL.REL.NOINC `($__internal_27_$__cuda_sm70_shflsync_idx_p) ;  /* 0x00000d2000007944 */ /* 0x01afea0003c00000 */
[----:B------:R-:W-:Y:S01]  /*f460*/  MOV R4, R30 ;  /* 0x0000001e00047202 */ /* 0x000fe20000000f00 */
[----:B------:R-:W-:Y:S05]  /*f470*/  BRA `(.L_x_1686) ;  /* 0xffffbb0000007947 */ /* 0x000fea000383ffff */
.L_x_1615:
[----:B------:R-:W-:Y:S01]  /*f480*/  IMAD.MOV.U32 R31, RZ, RZ, R11 ;  /* 0x000000ffff1f7224 */ /* 0x000fe200078e000b */
[----:B------:R-:W-:Y:S01]  /*f490*/  MOV R30, 0x2 ;  /* 0x00000002001e7802 */ /* 0x000fe20000000f00 */
[----:B--2---:R-:W-:Y:S01]  /*f4a0*/  IMAD.MOV.U32 R3, RZ, RZ, 0x181f ;  /* 0x0000181fff037424 */ /* 0x004fe200078e00ff */
[----:B------:R-:W-:Y:S02]  /*f4b0*/  MOV R2, 0xf4d0 ;  /* 0x0000f4d000027802 */ /* 0x000fe40000000f00 */
[----:B-1-34-:R-:W-:Y:S05]  /*f4c0*/  CALL.REL.NOINC `($__internal_27_$__cuda_sm70_shflsync_idx_p) ;  /* 0x00000cb000007944 */ /* 0x01afea0003c00000 */
[----:B------:R-:W-:Y:S01]  /*f4d0*/  MOV R0, R30 ;  /* 0x0000001e00007202 */ /* 0x000fe20000000f00 */
[----:B------:R-:W-:Y:S05]  /*f4e0*/  BRA `(.L_x_1687) ;  /* 0xffffbab000007947 */ /* 0x000fea000383ffff */
.L_x_1618:
[----:B------:R-:W-:Y:S01]  /*f4f0*/  IMAD.MOV.U32 R31, RZ, RZ, R5 ;  /* 0x000000ffff1f7224 */ /* 0x000fe200078e0005 */
[----:B------:R-:W-:Y:S01]  /*f500*/  MOV R30, 0x3 ;  /* 0x00000003001e7802 */ /* 0x000fe20000000f00 */
[----:B---3--:R-:W-:Y:S01]  /*f510*/  IMAD.MOV.U32 R3, RZ, RZ, 0x181f ;  /* 0x0000181fff037424 */ /* 0x008fe200078e00ff */
        /* <DEDUP_REMOVED lines=10> */
.L_x_1620:
[----:B------:R-:W-:Y:S01]  /*f5c0*/  IMAD.MOV.U32 R31, RZ, RZ, R5 ;  /* 0x000000ffff1f7224 */ /* 0x000fe200078e0005 */
[----:B------:R-:W-:Y:S01]  /*f5d0*/  MOV R30, RZ ;  /* 0x000000ff001e7202 */ /* 0x000fe20000000f00 */
[----:B------:R-:W-:Y:S01]  /*f5e0*/  IMAD.MOV.U32 R3, RZ, RZ, 0x1c1f ;  /* 0x00001c1fff037424 */ /* 0x000fe200078e00ff */
[----:B------:R-:W-:Y:S02]  /*f5f0*/  MOV R2, 0xf610 ;  /* 0x0000f61000027802 */ /* 0x000fe40000000f00 */
[----:B------:R-:W-:Y:S05]  /*f600*/  CALL.REL.NOINC `($__internal_27_$__cuda_sm70_shflsync_idx_p) ;  /* 0x00000b7000007944 */ /* 0x000fea0003c00000 */
[----:B------:R-:W-:Y:S01]  /*f610*/  MOV R4, R30 ;  /* 0x0000001e00047202 */ /* 0x000fe20000000f00 */
[----:B------:R-:W-:Y:S05]  /*f620*/  BRA `(.L_x_1689) ;  /* 0xffffbe2000007947 */ /* 0x000fea000383ffff */
.L_x_1621:
[----:B------:R-:W-:Y:S01]  /*f630*/  IMAD.MOV.U32 R31, RZ, RZ, R12 ;  /* 0x000000ffff1f7224 */ /* 0x000fe200078e000c */
[----:B------:R-:W-:Y:S01]  /*f640*/  MOV R30, RZ ;  /* 0x000000ff001e7202 */ /* 0x000fe20000000f00 */
[----:B------:R-:W-:Y:S01]  /*f650*/  IMAD.MOV.U32 R3, RZ, RZ, 0x1c1f ;  /* 0x00001c1fff037424 */ /* 0x000fe200078e00ff */
[----:B------:R-:W-:Y:S02]  /*f660*/  MOV R2, 0xf680 ;  /* 0x0000f68000027802 */ /* 0x000fe40000000f00 */
[----:B-12---:R-:W-:Y:S05]  /*f670*/  CALL.REL.NOINC `($__internal_27_$__cuda_sm70_shflsync_idx_p) ;  /* 0x00000b0000007944 */ /* 0x006fea0003c00000 */
[----:B------:R-:W-:Y:S01]  /*f680*/  MOV R0, R30 ;  /* 0x0000001e00007202 */ /* 0x000fe20000000f00 */
[----:B------:R-:W-:Y:S05]  /*f690*/  BRA `(.L_x_1690) ;  /* 0xffffbdd000007947 */ /* 0x000fea000383ffff */
.L_x_1624:
[----:B------:R-:W-:Y:S01]  /*f6a0*/  IMAD.MOV.U32 R31, RZ, RZ, R5 ;  /* 0x000000ffff1f7224 */ /* 0x000fe200078e0005 */
[----:B------:R-:W-:Y:S01]  /*f6b0*/  MOV R30, 0x1 ;  /* 0x00000001001e7802 */ /* 0x000fe20000000f00 */
[----:B----4-:R-:W-:Y:S01]  /*f6c0*/  IMAD.MOV.U32 R3, RZ, RZ, 0x1c1f ;  /* 0x00001c1fff037424 */ /* 0x010fe200078e00ff */
[----:B------:R-:W-:-:S02]  /*f6d0*/  MOV R2, 0xf6f0 ;  /* 0x0000f6f000027802 */ /* 0x000fc40000000f00 */
[----:B-123--:R-:W-:Y:S05]  /*f6e0*/  CALL.REL.NOINC `($__internal_27_$__cuda_sm70_shflsync_idx_p) ;  /* 0x00000a9000007944 */ /* 0x00efea0003c00000 */
        /* <DEDUP_REMOVED lines=8> */
.L_x_1628:
[----:B------:R-:W-:Y:S01]  /*f770*/  IMAD.MOV.U32 R31, RZ, RZ, R5 ;  /* 0x000000ffff1f7224 */ /* 0x000fe200078e0005 */
[----:B------:R-:W-:Y:S01]  /*f780*/  MOV R30, RZ ;  /* 0x000000ff001e7202 */ /* 0x000fe20000000f00 */
[----:B------:R-:W-:Y:S01]  /*f790*/  IMAD.MOV.U32 R3, RZ, RZ, 0x181f ;  /* 0x0000181fff037424 */ /* 0x000fe200078e00ff */
[----:B------:R-:W-:Y:S02]  /*f7a0*/  MOV R2, 0xf7c0 ;  /* 0x0000f7c000027802 */ /* 0x000fe40000000f00 */
[----:B--2---:R-:W-:Y:S05]  /*f7b0*/  CALL.REL.NOINC `($__internal_27_$__cuda_sm70_shflsync_idx_p) ;  /* 0x000009c000007944 */ /* 0x004fea0003c00000 */
[----:B------:R-:W-:Y:S01]  /*f7c0*/  MOV R4, R30 ;  /* 0x0000001e00047202 */ /* 0x000fe20000000f00 */
[----:B------:R-:W-:Y:S05]  /*f7d0*/  BRA `(.L_x_1692) ;  /* 0xffffd3b000007947 */ /* 0x000fea000383ffff */
.L_x_1629:
[----:B------:R-:W-:Y:S01]  /*f7e0*/  IMAD.MOV.U32 R31, RZ, RZ, R12 ;  /* 0x000000ffff1f7224 */ /* 0x000fe200078e000c */
[----:B------:R-:W-:Y:S01]  /*f7f0*/  MOV R30, RZ ;  /* 0x000000ff001e7202 */ /* 0x000fe20000000f00 */
[----:B------:R-:W-:Y:S01]  /*f800*/  IMAD.MOV.U32 R3, RZ, RZ, 0x181f ;  /* 0x0000181fff037424 */ /* 0x000fe200078e00ff */
[----:B------:R-:W-:Y:S02]  /*f810*/  MOV R2, 0xf830 ;  /* 0x0000f83000027802 */ /* 0x000fe40000000f00 */
[----:B-123--:R-:W-:Y:S05]  /*f820*/  CALL.REL.NOINC `($__internal_27_$__cuda_sm70_shflsync_idx_p) ;  /* 0x0000095000007944 */ /* 0x00efea0003c00000 */
[----:B------:R-:W-:Y:S01]  /*f830*/  MOV R0, R30 ;  /* 0x0000001e00007202 */ /* 0x000fe20000000f00 */
[----:B------:R-:W-:Y:S05]  /*f840*/  BRA `(.L_x_1693) ;  /* 0xffffd36000007947 */ /* 0x000fea000383ffff */
.L_x_1632:
[----:B------:R-:W-:Y:S01]  /*f850*/  IMAD.MOV.U32 R31, RZ, RZ, R5 ;  /* 0x000000ffff1f7224 */ /* 0x000fe200078e0005 */
[----:B------:R-:W-:Y:S01]  /*f860*/  MOV R30, 0x1 ;  /* 0x00000001001e7802 */ /* 0x000fe20000000f00 */
[----:B-1----:R-:W-:Y:S01]  /*f870*/  IMAD.MOV.U32 R3, RZ, RZ, 0x181f ;  /* 0x0000181fff037424 */ /* 0x002fe200078e00ff */
[----:B------:R-:W-:-:S02]  /*f880*/  MOV R2, 0xf8a0 ;  /* 0x0000f8a000027802 */ /* 0x000fc40000000f00 */
[----:B--234-:R-:W-:Y:S05]  /*f890*/  CALL.REL.NOINC `($__internal_27_$__cuda_sm70_shflsync_idx_p) ;  /* 0x000008e000007944 */ /* 0x01cfea0003c00000 */
        /* <DEDUP_REMOVED lines=8> */
.L_x_1635:
[----:B------:R-:W-:Y:S01]  /*f920*/  IMAD.MOV.U32 R31, RZ, RZ, R5 ;  /* 0x000000ffff1f7224 */ /* 0x000fe200078e0005 */
[----:B------:R-:W-:Y:S01]  /*f930*/  MOV R30, 0x2 ;  /* 0x00000002001e7802 */ /* 0x000fe20000000f00 */
[----:B-1----:R-:W-:Y:S01]  /*f940*/  IMAD.MOV.U32 R3, RZ, RZ, 0x181f ;  /* 0x0000181fff037424 */ /* 0x002fe200078e00ff */
[----:B------:R-:W-:Y:S02]  /*f950*/  MOV R2, 0xf970 ;  /* 0x0000f97000027802 */ /* 0x000fe40000000f00 */
[----:B--234-:R-:W-:Y:S05]  /*f960*/  CALL.REL.NOINC `($__internal_27_$__cuda_sm70_shflsync_idx_p) ;  /* 0x0000081000007944 */ /* 0x01cfea0003c00000 */
[----:B------:R-:W-:Y:S01]  /*f970*/  MOV R4, R30 ;  /* 0x0000001e00047202 */ /* 0x000fe20000000f00 */
[----:B------:R-:W-:Y:S05]  /*f980*/  BRA `(.L_x_1695) ;  /* 0xffffd50000007947 */ /* 0x000fea000383ffff */
.L_x_1636:
[----:B------:R-:W-:Y:S01]  /*f990*/  IMAD.MOV.U32 R31, RZ, RZ, R12 ;  /* 0x000000ffff1f7224 */ /* 0x000fe200078e000c */
[----:B------:R-:W-:Y:S01]  /*f9a0*/  MOV R30, 0x2 ;  /* 0x00000002001e7802 */ /* 0x000fe20000000f00 */
[----:B-1----:R-:W-:Y:S01]  /*f9b0*/  IMAD.MOV.U32 R3, RZ, RZ, 0x181f ;  /* 0x0000181fff037424 */ /* 0x002fe200078e00ff */
[----:B------:R-:W-:Y:S02]  /*f9c0*/  MOV R2, 0xf9e0 ;  /* 0x0000f9e000027802 */ /* 0x000fe40000000f00 */
[----:B--234-:R-:W-:Y:S05]  /*f9d0*/  CALL.REL.NOINC `($__internal_27_$__cuda_sm70_shflsync_idx_p) ;  /* 0x000007a000007944 */ /* 0x01cfea0003c00000 */
[----:B------:R-:W-:Y:S01]  /*f9e0*/  MOV R0, R30 ;  /* 0x0000001e00007202 */ /* 0x000fe20000000f00 */
[----:B------:R-:W-:Y:S05]  /*f9f0*/  BRA `(.L_x_1696) ;  /* 0xffffd4b000007947 */ /* 0x000fea000383ffff */
.L_x_1639:
        /* <DEDUP_REMOVED lines=13> */
.L_x_1641:
[----:B------:R-:W-:Y:S01]  /*fad0*/  IMAD.MOV.U32 R31, RZ, RZ, R82 ;  /* 0x000000ffff1f7224 */ /* 0x000fe200078e0052 */
[----:B------:R-:W-:Y:S01]  /*fae0*/  MOV R30, RZ ;  /* 0x000000ff001e7202 */ /* 0x000fe20000000f00 */
[----:B------:R-:W-:Y:S01]  /*faf0*/  IMAD.MOV.U32 R3, RZ, RZ, 0x1f ;  /* 0x0000001fff037424 */ /* 0x000fe200078e00ff */
[----:B------:R-:W-:Y:S02]  /*fb00*/  MOV R2, 0xfb20 ;  /* 0x0000fb2000027802 */ /* 0x000fe40000000f00 */
[----:B-1-3--:R-:W-:Y:S05]  /*fb10*/  CALL.REL.NOINC `($__internal_27_$__cuda_sm70_shflsync_idx_p) ;  /* 0x0000066000007944 */ /* 0x00afea0003c00000 */
[----:B------:R-:W-:Y:S01]  /*fb20*/  MOV R9, R30 ;  /* 0x0000001e00097202 */ /* 0x000fe20000000f00 */
[----:B------:R-:W-:Y:S05]  /*fb30*/  BRA `(.L_x_1698) ;  /* 0xffffd6d000007947 */ /* 0x000fea000383ffff */
.L_x_1642:
[----:B------:R-:W-:Y:S01]  /*fb40*/  IMAD.MOV.U32 R31, RZ, RZ, R82 ;  /* 0x000000ffff1f7224 */ /* 0x000fe200078e0052 */
[----:B------:R-:W-:Y:S01]  /*fb50*/  MOV R30, 0x1 ;  /* 0x00000001001e7802 */ /* 0x000fe20000000f00 */
[----:B------:R-:W-:Y:S01]  /*fb60*/  IMAD.MOV.U32 R3, RZ, RZ, 0x1f ;  /* 0x0000001fff037424 */ /* 0x000fe200078e00ff */
[----:B------:R-:W-:Y:S02]  /*fb70*/  MOV R2, 0xfb90 ;  /* 0x0000fb9000027802 */ /* 0x000fe40000000f00 */
[----:B-1234-:R-:W-:Y:S05]  /*fb80*/  CALL.REL.NOINC `($__internal_27_$__cuda_sm70_shflsync_idx_p) ;  /* 0x000005f000007944 */ /* 0x01efea0003c00000 */
[----:B------:R-:W-:Y:S01]  /*fb90*/  MOV R8, R30 ;  /* 0x0000001e00087202 */ /* 0x000fe20000000f00 */
[----:B------:R-:W-:Y:S05]  /*fba0*/  BRA `(.L_x_1699) ;  /* 0xffffd68000007947 */ /* 0x000fea000383ffff */
.L_x_1643:
[----:B------:R-:W-:Y:S02]  /*fbb0*/  MOV R2, 0x1 ;  /* 0x0000000100027802 */ /* 0x000fe40000000f00 */
[----:B------:R-:W-:-:S02]  /*fbc0*/  MOV R3, 0xfbe0 ;  /* 0x0000fbe000037802 */ /* 0x000fc40000000f00 */
[----:B--2-4-:R-:W-:Y:S05]  /*fbd0*/  CALL.REL.NOINC `($__internal_28_$__cuda_sm70_shflsync_up_p) ;  /* 0x000005f000007944 */ /* 0x014fea0003c00000 */
[----:B------:R-:W-:Y:S05]  /*fbe0*/  BRA `(.L_x_1700) ;  /* 0xffffd76000007947 */ /* 0x000fea000383ffff */
.L_x_1644:
[----:B------:R-:W-:Y:S02]  /*fbf0*/  MOV R2, 0x2 ;  /* 0x0000000200027802 */ /* 0x000fe40000000f00 */
[----:B------:R-:W-:-:S02]  /*fc00*/  MOV R3, 0xfc20 ;  /* 0x0000fc2000037802 */ /* 0x000fc40000000f00 */
[----:B--2-4-:R-:W-:Y:S05]  /*fc10*/  CALL.REL.NOINC `($__internal_28_$__cuda_sm70_shflsync_up_p) ;  /* 0x000005b000007944 */ /* 0x014fea0003c00000 */
        /* <DEDUP_REMOVED lines=24> */
.L_x_1648:
[----:B------:R-:W-:Y:S02]  /*fda0*/  MOV R2, 0x1 ;  /* 0x0000000100027802 */ /* 0x000fe40000000f00 */
[----:B------:R-:W-:Y:S02]  /*fdb0*/  MOV R3, 0xfdd0 ;  /* 0x0000fdd000037802 */ /* 0x000fe40000000f00 */
[----:B--2---:R-:W-:Y:S05]  /*fdc0*/  CALL.REL.NOINC `($__internal_28_$__cuda_sm70_shflsync_up_p) ;  /* 0x0000040000007944 */ /* 0x004fea0003c00000 */
[----:B------:R-:W-:Y:S01]  /*fdd0*/  MOV R2, R4 ;  /* 0x0000000400027202 */ /* 0x000fe20000000f00 */
[----:B------:R-:W-:Y:S05]  /*fde0*/  BRA `(.L_x_1702) ;  /* 0xffffd7b000007947 */ /* 0x000fea000383ffff */
.L_x_1649:
        /* <DEDUP_REMOVED lines=27> */
.L_x_1651:
[----:B------:R-:W-:Y:S02]  /*ffa0*/  SEL R0, RZ, 0x1, P0 ;  /* 0x00000001ff007807 */ /* 0x000fe40000000000 */
[----:B------:R-:W-:Y:S02]  /*ffb0*/  MOV R2, 0xffd0 ;  /* 0x0000ffd000027802 */ /* 0x000fe40000000f00 */
[----:B-12---:R-:W-:Y:S05]  /*ffc0*/  CALL.REL.NOINC `($__internal_29_$__cuda_sm70_votesync_ballot) ;  /* 0x0000027000007944 */ /* 0x006fea0003c00000 */
[----:B------:R-:W-:Y:S05]  /*ffd0*/  BRA `(.L_x_1704) ;  /* 0xffffd75000007947 */ /* 0x000fea000383ffff */
.L_x_1652:
[----:B------:R-:W-:Y:S01]  /*ffe0*/  IMAD.MOV.U32 R31, RZ, RZ, R6 ;  /* 0x000000ffff1f7224 */ /* 0x000fe200078e0006 */
[----:B----4-:R-:W-:Y:S01]  /*fff0*/  MOV R30, R11 ;  /* 0x0000000b001e7202 */ /* 0x010fe20000000f00 */
[----:B------:R-:W-:Y:S01]  /*10000*/  IMAD.MOV.U32 R3, RZ, RZ, 0x1f ;  /* 0x0000001fff037424 */ /* 0x000fe200078e00ff */
[----:B------:R-:W-:Y:S02]  /*10010*/  MOV R2, 0x10030 ;  /* 0x0001003000027802 */ /* 0x000fe40000000f00 */
[----:B-123--:R-:W-:Y:S05]  /*10020*/  CALL.REL.NOINC `($__internal_27_$__cuda_sm70_shflsync_idx_p) ;  /* 0x0000015000007944 */ /* 0x00efea0003c00000 */
[----:B------:R-:W-:Y:S01]  /*10030*/  IMAD.MOV.U32 R6, RZ, RZ, R30 ;  /* 0x000000ffff067224 */ /* 0x000fe200078e001e */
[----:B------:R-:W-:Y:S01]  /*10040*/  MOV R30, R11 ;  /* 0x0000000b001e7202 */ /* 0x000fe20000000f00 */
[----:B------:R-:W-:Y:S01]  /*10050*/  IMAD.MOV.U32 R31, RZ, RZ, R7 ;  /* 0x000000ffff1f7224 */ /* 0x000fe200078e0007 */
[----:B------:R-:W-:Y:S02]  /*10060*/  MOV R3, 0x1f ;  /* 0x0000001f00037802 */ /* 0x000fe40000000f00 */
[----:B------:R-:W-:-:S02]  /*10070*/  MOV R2, 0x10090 ;  /* 0x0001009000027802 */ /* 0x000fc40000000f00 */
[----:B------:R-:W-:Y:S05]  /*10080*/  CALL.REL.NOINC `($__internal_27_$__cuda_sm70_shflsync_idx_p) ;  /* 0x000000f000007944 */ /* 0x000fea0003c00000 */
[----:B------:R-:W-:Y:S01]  /*10090*/  MOV R7, R30 ;  /* 0x0000001e00077202 */ /* 0x000fe20000000f00 */
[----:B------:R-:W-:Y:S05]  /*100a0*/  BRA `(.L_x_1705) ;  /* 0xffffd6c000007947 */ /* 0x000fea000383ffff */
.L_x_1655:
[----:B------:R-:W-:Y:S01]  /*100b0*/  IMAD.MOV.U32 R31, RZ, RZ, R4 ;  /* 0x000000ffff1f7224 */ /* 0x000fe200078e0004 */
[----:B------:R-:W-:Y:S01]  /*100c0*/  MOV R30, R0 ;  /* 0x00000000001e7202 */ /* 0x000fe20000000f00 */
[----:B------:R-:W-:Y:S01]  /*100d0*/  IMAD.MOV.U32 R3, RZ, RZ, 0x1f ;  /* 0x0000001fff037424 */ /* 0x000fe200078e00ff */
[----:B------:R-:W-:-:S02]  /*100e0*/  MOV R2, 0x10100 ;  /* 0x0001010000027802 */ /* 0x000fc40000000f00 */
[----:B-12-4-:R-:W-:Y:S05]  /*100f0*/  CALL.REL.NOINC `($__internal_27_$__cuda_sm70_shflsync_idx_p) ;  /* 0x0000008000007944 */ /* 0x016fea0003c00000 */
[----:B------:R-:W-:Y:S01]  /*10100*/  MOV R10, R30 ;  /* 0x0000001e000a7202 */ /* 0x000fe20000000f00 */
[----:B------:R-:W-:Y:S05]  /*10110*/  BRA `(.L_x_1654) ;  /* 0xffffd6b000007947 */ /* 0x000fea000383ffff */
        .weak           $__internal_26_$__cuda_sm70_shflsync_bfly_p
        .type           $__internal_26_$__cuda_sm70_shflsync_bfly_p,@function
        .size           $__internal_26_$__cuda_sm70_shflsync_bfly_p,($__internal_27_$__cuda_sm70_shflsync_idx_p - $__internal_26_$__cuda_sm70_shflsync_bfly_p)
$__internal_26_$__cuda_sm70_shflsync_bfly_p:
[----:B------:R-:W-:Y:S02]  /*10120*/  MOV R16, 0x1f ;  /* 0x0000001f00107802 */ /* 0x000fe40000000f00 */
[----:B------:R-:W-:-:S04]  /*10130*/  MOV R24, 0xffffffff ;  /* 0xffffffff00187802 */ /* 0x000fc80000000f00 */
[----:B------:R-:W-:Y:S04]  /*10140*/  WARPSYNC R24 ;  /* 0x0000001800007348 */ /* 0x000fe80003800000 */
[----:B------:R1:W2:Y:S02]  /*10150*/  SHFL.BFLY PT, R16, R4, R3, R16 ;  /* 0x0c00000304107389 */ /* 0x0002a400000e0010 */
[----:B-1----:R-:W-:-:S04]  /*10160*/  MOV R3, 0x0 ;  /* 0x0000000000037802 */ /* 0x002fc80000000f00 */
[----:B--2---:R-:W-:Y:S05]  /*10170*/  RET.REL.NODEC R2 `(_ZN7cutlass13device_kernelIN5flash19enable_sm80_to_sm89INS1_16FlashAttnFwdSm80INS1_25CollectiveMainloopFwdSm80ILi8ELi2ELb0EN4cute5tupleIJNS5_1CILi128EEENS7_ILi64EEENS7_ILi192EEEEEELi192ENS_10bfloat16_tEfNS_4arch4Sm80ELb0ELb0ELb1ELb1ELb1ELb0ELb1ELb1EEENS1_21CollectiveEpilogueFwdINS6_IJS8_SA_S9_EEENS6_IJNS7_ILi1EEESI_SI_EEESC_SE_Li256ELb1ELb1ELb1ELb0EEENS1_36VarlenDynamicPersistentTileSchedulerILi128ELi64ELi256ELi256ELb1ELb1ELb0ELb0ELb1ELb1EEEEEEEEEvNT_6ParamsE) ;  /* 0xfffefe8002007950 */ /* 0x004fea0003c3ffff */
        .weak           $__internal_27_$__cuda_sm70_shflsync_idx_p
        .type           $__internal_27_$__cuda_sm70_shflsync_idx_p,@function
        .size           $__internal_27_$__cuda_sm70_shflsync_idx_p,($__internal_28_$__cuda_sm70_shflsync_up_p - $__internal_27_$__cuda_sm70_shflsync_idx_p)
$__internal_27_$__cuda_sm70_shflsync_idx_p:
[----:B------:R-:W-:-:S04]  /*10180*/  MOV R178, 0xffffffff ;  /* 0xffffffff00b27802 */ /* 0x000fc80000000f00 */
[----:B------:R-:W-:Y:S04]  /*10190*/  WARPSYNC R178 ;  /* 0x000000b200007348 */ /* 0x000fe80003800000 */
[----:B------:R1:W2:Y:S02]  /*101a0*/  SHFL.IDX PT, R30, R31, R30, R3 ;  /* 0x0000001e1f1e7389 */ /* 0x0002a400000e0003 */
[----:B-1----:R-:W-:-:S04]  /*101b0*/  MOV R3, 0x0 ;  /* 0x0000000000037802 */ /* 0x002fc80000000f00 */
[----:B--2---:R-:W-:Y:S05]  /*101c0*/  RET.REL.NODEC R2 `(_ZN7cutlass13device_kernelIN5flash19enable_sm80_to_sm89INS1_16FlashAttnFwdSm80INS1_25CollectiveMainloopFwdSm80ILi8ELi2ELb0EN4cute5tupleIJNS5_1CILi128EEENS7_ILi64EEENS7_ILi192EEEEEELi192ENS_10bfloat16_tEfNS_4arch4Sm80ELb0ELb0ELb1ELb1ELb1ELb0ELb1ELb1EEENS1_21CollectiveEpilogueFwdINS6_IJS8_SA_S9_EEENS6_IJNS7_ILi1EEESI_SI_EEESC_SE_Li256ELb1ELb1ELb1ELb0EEENS1_36VarlenDynamicPersistentTileSchedulerILi128ELi64ELi256ELi256ELb1ELb1ELb0ELb0ELb1ELb1EEEEEEEEEvNT_6ParamsE) ;  /* 0xfffefe3002007950 */ /* 0x004fea0003c3ffff */
        .weak           $__internal_28_$__cuda_sm70_shflsync_up_p
        .type           $__internal_28_$__cuda_sm70_shflsync_up_p,@function
        .size           $__internal_28_$__cuda_sm70_shflsync_up_p,($__internal_29_$__cuda_sm70_votesync_ballot - $__internal_28_$__cuda_sm70_shflsync_up_p)
$__internal_28_$__cuda_sm70_shflsync_up_p:
[----:B------:R-:W-:Y:S02]  /*101d0*/  IMAD.MOV.U32 R4, RZ, RZ, RZ ;  /* 0x000000ffff047224 */ /* 0x000fe400078e00ff */
[----:B------:R-:W-:-:S04]  /*101e0*/  IMAD.MOV.U32 R11, RZ, RZ, -0x1 ;  /* 0xffffffffff0b7424 */ /* 0x000fc800078e00ff */
[----:B------:R-:W-:Y:S04]  /*101f0*/  WARPSYNC R11 ;  /* 0x0000000b00007348 */ /* 0x000fe80003800000 */
[----:B------:R1:W2:Y:S02]  /*10200*/  SHFL.UP PT, R4, R0, R2, R4 ;  /* 0x0400000200047389 */ /* 0x0002a400000e0004 */
[----:B-1----:R-:W-:Y:S02]  /*10210*/  MOV R2, R3 ;  /* 0x0000000300027202 */ /* 0x002fe40000000f00 */
[----:B------:R-:W-:-:S04]  /*10220*/  MOV R3, 0x0 ;  /* 0x0000000000037802 */ /* 0x000fc80000000f00 */
[----:B--2---:R-:W-:Y:S05]  /*10230*/  RET.REL.NODEC R2 `(_ZN7cutlass13device_kernelIN5flash19enable_sm80_to_sm89INS1_16FlashAttnFwdSm80INS1_25CollectiveMainloopFwdSm80ILi8ELi2ELb0EN4cute5tupleIJNS5_1CILi128EEENS7_ILi64EEENS7_ILi192EEEEEELi192ENS_10bfloat16_tEfNS_4arch4Sm80ELb0ELb0ELb1ELb1ELb1ELb0ELb1ELb1EEENS1_21CollectiveEpilogueFwdINS6_IJS8_SA_S9_EEENS6_IJNS7_ILi1EEESI_SI_EEESC_SE_Li256ELb1ELb1ELb1ELb0EEENS1_36VarlenDynamicPersistentTileSchedulerILi128ELi64ELi256ELi256ELb1ELb1ELb0ELb0ELb1ELb1EEEEEEEEEvNT_6ParamsE) ;  /* 0xfffefdc002007950 */ /* 0x004fea0003c3ffff */
        .weak           $__internal_29_$__cuda_sm70_votesync_ballot
        .type           $__internal_29_$__cuda_sm70_votesync_ballot,@function
        .size           $__internal_29_$__cuda_sm70_votesync_ballot,(.L_x_3142 - $__internal_29_$__cuda_sm70_votesync_ballot)
$__internal_29_$__cuda_sm70_votesync_ballot:
[----:B------:R-:W-:Y:S01]  /*10240*/  ISETP.NE.U32.AND P0, PT, R0, 0x1, PT ;  /* 0x000000010000780c */ /* 0x000fe20003f05070 */
[----:B------:R-:W-:-:S04]  /*10250*/  IMAD.MOV.U32 R3, RZ, RZ, -0x1 ;  /* 0xffffffffff037424 */ /* 0x000fc800078e00ff */
[----:B------:R-:W-:Y:S08]  /*10260*/  WARPSYNC R3 ;  /* 0x0000000300007348 */ /* 0x000ff00003800000 */
[----:B------:R-:W-:-:S04]  /*10270*/  VOTE.ANY R0, PT, !P0 ;  /* 0x0000000000007806 */ /* 0x000fc800040e0100 */
[----:B------:R-:W-:Y:S01]  /*10280*/  LOP3.LUT R0, R0, R3, RZ, 0xc0, !PT ;  /* 0x0000000300007212 */ /* 0x000fe200078ec0ff */
[----:B------:R-:W-:-:S04]  /*10290*/  IMAD.MOV.U32 R3, RZ, RZ, 0x0 ;  /* 0x00000000ff037424 */ /* 0x000fc800078e00ff */
[----:B------:R-:W-:Y:S05]  /*102a0*/  RET.REL.NODEC R2 `(_ZN7cutlass13device_kernelIN5flash19enable_sm80_to_sm89INS1_16FlashAttnFwdSm80INS1_25CollectiveMainloopFwdSm80ILi8ELi2ELb0EN4cute5tupleIJNS5_1CILi128EEENS7_ILi64EEENS7_ILi192EEEEEELi192ENS_10bfloat16_tEfNS_4arch4Sm80ELb0ELb0ELb1ELb1ELb1ELb0ELb1ELb1EEENS1_21CollectiveEpilogueFwdINS6_IJS8_SA_S9_EEENS6_IJNS7_ILi1EEESI_SI_EEESC_SE_Li256ELb1ELb1ELb1ELb0EEENS1_36VarlenDynamicPersistentTileSchedulerILi128ELi64ELi256ELi256ELb1ELb1ELb0ELb0ELb1ELb1EEEEEEEEEvNT_6ParamsE) ;  /* 0xfffefd5002007950 */ /* 0x000fea0003c3ffff */
.L_x_1706:
        /* <DEDUP_REMOVED lines=13> */
.L_x_3142:


//--------------------- .text._ZN7cutlass13device_kernelIN5flash19enable_sm80_to_sm89INS1_16FlashAttnFwdSm80INS1_25CollectiveMainloopFwdSm80ILi8ELi2ELb0EN4cute5tupleIJNS5_1CILi128EEENS7_ILi64EEENS7_ILi192EEEEEELi192ENS_10bfloat16_tEfNS_4arch4Sm80ELb0ELb0ELb1ELb1ELb1ELb1ELb1ELb1EEENS1_21CollectiveEpilogueFwdINS6_IJS8_SA_S9_EEENS6_IJNS7_ILi1EEESI_SI_EEESC_SE_Li256ELb1ELb1ELb1ELb0EEENS1_36VarlenDynamicPersistentTileSchedulerILi128ELi64ELi256ELi256ELb1ELb1ELb0ELb0ELb1ELb1EEEEEEEEEvNT_6ParamsE --------------------------
	.section	.text._ZN7cutlass13device_kernelIN5flash19enable_sm80_to_sm89INS1_16FlashAttnFwdSm80INS1_25CollectiveMainloopFwdSm80ILi8ELi2ELb0EN4cute5tupleIJNS5_1CILi128EEENS7_ILi64EEENS7_ILi192EEEEEELi192ENS_10bfloat16_tEfNS_4arch4Sm80ELb0ELb0ELb1ELb1ELb1ELb1ELb1ELb1EEENS1_21CollectiveEpilogueFwdINS6_IJS8_SA_S9_EEENS6_IJNS7_ILi1EEESI_SI_EEESC_SE_Li256ELb1ELb1ELb1ELb0EEENS1_36VarlenDynamicPersistentTileSchedulerILi128ELi64ELi256ELi256ELb1ELb1ELb0ELb0ELb1ELb1EEEEEEEEEvNT_6ParamsE,"ax",@progbits
	.sectioninfo	@"SHI_REGISTERS=255"
	.align	128
.text._ZN7cutlass13device_kernelIN5flash19enable_sm80_to_sm89INS1_16FlashAttnFwdSm80INS1_25CollectiveMainloopFwdSm80ILi8ELi2ELb0EN4cute5tupleIJNS5_1CILi128EEENS7_ILi64EEENS7_ILi192EEEEEELi192ENS_10bfloat16_tEfNS_4arch4Sm80ELb0ELb0ELb1ELb1ELb1ELb1ELb1ELb1EEENS1_21CollectiveEpilogueFwdINS6_IJS8_SA_S9_EEENS6_IJNS7_ILi1EEESI_SI_EEESC_SE_Li256ELb1ELb1ELb1ELb0EEENS1_36VarlenDynamicPersistentTileSchedulerILi128ELi64ELi256ELi256ELb1ELb1ELb0ELb0ELb1ELb1EEEEEEEEEvNT_6ParamsE:
        .type           _ZN7cutlass13device_kernelIN5flash19enable_sm80_to_sm89INS1_16FlashAttnFwdSm80INS1_25CollectiveMainloopFwdSm80ILi8ELi2ELb0EN4cute5tupleIJNS5_1CILi128EEENS7_ILi64EEENS7_ILi192EEEEEELi192ENS_10bfloat16_tEfNS_4arch4Sm80ELb0ELb0ELb1ELb1ELb1ELb1ELb1ELb1EEENS1_21CollectiveEpilogueFwdINS6_IJS8_SA_S9_EEENS6_IJNS7_ILi1EEESI_SI_EEESC_SE_Li256ELb1ELb1ELb1ELb0EEENS1_36VarlenDynamicPersistentTileSchedulerILi128ELi64ELi256ELi256ELb1ELb1ELb0ELb0ELb1ELb1EEEEEEEEEvNT_6ParamsE,@function
        .size           _ZN7cutlass13device_kernelIN5flash19enable_sm80_to_sm89INS1_16FlashAttnFwdSm80INS1_25CollectiveMainloopFwdSm80ILi8ELi2ELb0EN4cute5tupleIJNS5_1CILi128EEENS7_ILi64EEENS7_ILi192EEEEEELi192ENS_10bfloat16_tEfNS_4arch4Sm80ELb0ELb0ELb1ELb1ELb1ELb1ELb1ELb1EEENS1_21CollectiveEpilogueFwdINS6_IJS8_SA_S9_EEENS6_IJNS7_ILi1EEESI_SI_EEESC_SE_Li256ELb1ELb1ELb1ELb0EEENS1_36VarlenDynamicPersistentTileSchedulerILi128ELi64ELi256ELi256ELb1ELb1ELb0ELb0ELb1ELb1EEEEEEEEEvNT_6ParamsE,(.L_x_3147 - _ZN7cutlass13device_kernelIN5flash19enable_sm80_to_sm89INS1_16FlashAttnFwdSm80INS1_25CollectiveMainloopFwdSm80ILi8ELi2ELb0EN4cute5tupleIJNS5_1CILi128EEENS7_ILi64EEENS7_ILi192EEEEEELi192ENS_10bfloat16_tEfNS_4arch4Sm80ELb0ELb0ELb1ELb1ELb1ELb1ELb1ELb1EEENS1_21CollectiveEpilogueFwdINS6_IJS8_SA_S9_EEENS6_IJNS7_ILi1EEESI_SI_EEESC_SE_Li256ELb1ELb1ELb1ELb0EEENS1_36VarlenDynamicPersistentTileSchedulerILi128ELi64ELi256ELi256ELb1ELb1ELb0ELb0ELb1ELb1EEEEEEEEEvNT_6ParamsE)
        .other          _ZN7cutlass13device_kernelIN5flash19enable_sm80_to_sm89INS1_16FlashAttnFwdSm80INS1_25CollectiveMainloopFwdSm80ILi8ELi2ELb0EN4cute5tupleIJNS5_1CILi128EEENS7_ILi64EEENS7_ILi192EEEEEELi192ENS_10bfloat16_tEfNS_4arch4Sm80ELb0ELb0ELb1ELb1ELb1ELb1ELb1ELb1EEENS1_21CollectiveEpilogueFwdINS6_IJS8_SA_S9_EEENS6_IJNS7_ILi1EEESI_SI_EEESC_SE_Li256ELb1ELb1ELb1ELb0EEENS1_36VarlenDynamicPersistentTileSchedulerILi128ELi64ELi256ELi256ELb1ELb1ELb0ELb0ELb1ELb1EEEEEEEEEvNT_6ParamsE,@"STO_CUDA_ENTRY STV_DEFAULT"
_ZN7cutlass13device_kernelIN5flash19enable_sm80_to_sm89INS1_16FlashAttnFwdSm80INS1_25CollectiveMainloopFwdSm80ILi8ELi2ELb0EN4cute5tupleIJNS5_1CILi128EEENS7_ILi64EEENS7_ILi192EEEEEELi192ENS_10bfloat16_tEfNS_4arch4Sm80ELb0ELb0ELb1ELb1ELb1ELb1ELb1ELb1EEENS1_21CollectiveEpilogueFwdINS6_IJS8_SA_S9_EEENS6_IJNS7_ILi1EEESI_SI_EEESC_SE_Li256ELb1ELb1ELb1ELb0EEENS1_36VarlenDynamicPersistentTileSchedulerILi128ELi64ELi256ELi256ELb1ELb1ELb0ELb0ELb1ELb1EEEEEEEEEvNT_6ParamsE:
        /* <DEDUP_REMOVED lines=52> */
.L_x_1712:
        /* <DEDUP_REMOVED lines=17> */
.L_x_1892:
        /* <DEDUP_REMOVED lines=16> */
.L_x_1893:
[----:B---3--:R-:W-:-:S05]  /*0550*/  IMAD R0, R0, c[0x0][0x538], RZ ;  /* 0x00014e0000007a24 */ /* 0x008fca00078e02ff */
[----:B------:R-:W-:-:S04]  /*0560*/  IADD3 R6, R0, R6, RZ ;  /* 0x0000000600067210 */ /* 0x000fc80007ffe0ff */
[----:B------:R-:W-:-:S13]  /*0570*/  ISETP.GT.AND P0, PT, R6, UR4, PT ;  /* 0x0000000406007c0c */ /* 0x000fda000bf04270 */
[----:B-12---:R-:W-:Y:S05]  /*0580*/  @!P0 BRA `(.L_x_1712) ;  /* 0xfffffdb000008947 */ /* 0x006fea000383ffff */
.L_x_1708:
[----:B------:R-:W-:-:S05]  /*0590*/  IADD3 R6, -R0, R6, RZ ;  /* 0x0000000600067210 */ /* 0x000fca0007ffe1ff */
[----:B------:R-:W-:-:S05]  /*05a0*/  IMAD R0, R4, c[0x0][0x538], R6 ;  /* 0x00014e0004007a24 */ /* 0x000fca00078e0206 */
[----:B------:R-:W-:Y:S01]  /*05b0*/  ISETP.GT.AND P0, PT, R0, UR4, PT ;  /* 0x0000000400007c0c */ /* 0x000fe2000bf04270 */
[----:B------:R-:W-:-:S12]  /*05c0*/  BRA.DIV ~URZ, `(.L_x_1713) ;  /* 0x000195727f007947 */ /* 0x000fd8000b800000 */
[----:B------:R-:W-:-:S04]  /*05d0*/  VOTE.ANY R0, PT, !P0 ;  /* 0x0000000000007806 */ /* 0x000fc800040e0100 */
.L_x_1894:
[----:B------:R1:W3:Y:S01]  /*05e0*/  POPC R12, R0 ;  /* 0x00000000000c7309 */ /* 0x0002e20000000000 */
[----:B------:R-:W-:Y:S05]  /*05f0*/  BRA.DIV ~URZ, `(.L_x_1714) ;  /* 0x000195827f007947 */ /* 0x000fea000b800000 */
[----:B---3--:R3:W4:Y:S01]  /*0600*/  SHFL.IDX PT, R11, R8, R12, 0x1f ;  /* 0x00001f0c080b7589 */ /* 0x00872200000e0000 */
[----:B------:R-:W-:-:S03]  /*0610*/  MOV R5, RZ ;  /* 0x000000ff00057202 */ /* 0x000fc60000000f00 */
[----:B------:R3:W1:Y:S04]  /*0620*/  SHFL.IDX PT, R10, R7, R12, 0x1f ;  /* 0x00001f0c070a7589 */ /* 0x00066800000e0000 */
.L_x_1895:
[----:B------:R-:W-:Y:S01]  /*0630*/  ISETP.NE.AND P0, PT, R0, RZ, PT ;  /* 0x000000ff0000720c */ /* 0x000fe20003f05270 */
[----:B------:R-:W-:-:S12]  /*0640*/  BSSY B0, `(.L_x_1715) ;  /* 0x0000005000007945 */ /* 0x000fd80003800000 */
[----:B------:R-:W-:Y:S05]  /*0650*/  @!P0 BRA `(.L_x_1716) ;  /* 0x0000003000008947 */ /* 0x000fea0003800000 */
[----:B------:R-:W-:Y:S01]  /*0660*/  IADD3 R32, R12, -0x1, RZ ;  /* 0xffffffff0c207810 */ /* 0x000fe20007ffe0ff */
[----:B------:R-:W-:Y:S05]  /*0670*/  BRA.DIV ~URZ, `(.L_x_1717) ;  /* 0x000195e27f007947 */ /* 0x000fea000b800000 */
[----:B------:R3:W4:Y:S02]  /*0680*/  SHFL.IDX PT, R5, R4, R32, 0x1f ;  /* 0x00001f2004057589 */ /* 0x00072400000e0000 */
.L_x_1716:
[----:B------:R-:W-:Y:S05]  /*0690*/  BSYNC B0 ;  /* 0x0000000000007941 */ /* 0x000fea0003800000 */
.L_x_1715:
[-C--:B---34-:R-:W-:Y:S01]  /*06a0*/  IABS R4, R11.reuse ;  /* 0x0000000b00047213 */ /* 0x098fe20000000000 */
[----:B--2---:R-:W-:Y:S01]  /*06b0*/  IMAD R236, R5, c[0x0][0x538], R6 ;  /* 0x00014e0005ec7a24 */ /* 0x004fe200078e0206 */
[----:B-1----:R-:W-:Y:S01]  /*06c0*/  IABS R0, R10 ;  /* 0x0000000a00007213 */ /* 0x002fe20000000000 */
        /* <DEDUP_REMOVED lines=62> */
.L_x_1709:
[----:B--2---:R-:W-:Y:S01]  /*0ab0*/  IMAD.MOV.U32 R237, RZ, RZ, RZ ;  /* 0x000000ffffed7224 */ /* 0x004fe200078e00ff */
[----:B------:R-:W-:Y:S01]  /*0ac0*/  MOV R238, RZ ;  /* 0x000000ff00ee7202 */ /* 0x000fe20000000f00 */
[----:B------:R-:W-:Y:S01]  /*0ad0*/  IMAD.U32 R236, RZ, RZ, UR4 ;  /* 0x00000004ffec7e24 */ /* 0x000fe2000f8e00ff */
[----:B------:R-:W-:Y:S02]  /*0ae0*/  MOV R239, c[0x0][0x53c] ;  /* 0x00014f0000ef7a02 */ /* 0x000fe40000000f00 */
.L_x_1718:
[----:B------:R-:W-:Y:S01]  /*0af0*/  ISETP.NE.AND P0, PT, R14, RZ, PT ;  /* 0x000000ff0e00720c */ /* 0x000fe20003f05270 */
[----:B------:R-:W-:-:S12]  /*0b00*/  WARPSYNC 0xffffffff ;  /* 0xffffffff00007948 */ /* 0x000fd80003800000 */
[----:B------:R1:W-:Y:S04]  /*0b10*/  @!P0 STS.128 [0x24100], R236 ;  /* 0x024100ecff008388 */ /* 0x0003e80000000c00 */
[----:B------:R-:W-:Y:S06]  /*0b20*/  BAR.ARV 0x5, 0x100 ;  /* 0x0144000000007b1d */ /* 0x000fec0000002000 */
.L_x_1707:
[----:B-12---:R-:W-:-:S13]  /*0b30*/  ISETP.GE.AND P0, PT, R239, c[0x0][0x53c], PT ;  /* 0x00014f00ef007a0c */ /* 0x006fda0003f06270 */
[----:B------:R-:W-:Y:S05]  /*0b40*/  @P0 EXIT ;  /* 0x000000000000094d */ /* 0x000fea0003800000 */
[----:B------:R-:W-:Y:S01]  /*0b50*/  SHF.R.S32.HI R12, RZ, 0x1f, R187 ;  /* 0x0000001fff0c7819 */ /* 0x000fe200000114bb */
[----:B------:R-:W-:Y:S01]  /*0b60*/  IMAD.MOV.U32 R18, RZ, RZ, 0x40 ;  /* 0x00000040ff127424 */ /* 0x000fe200078e00ff */
[----:B------:R-:W-:Y:S02]  /*0b70*/  ULDC UR4, c[0x0][0x2ac] ;  /* 0x0000ab0000047ab9 */ /* 0x000fe40000000800 */
[CC--:B------:R-:W-:Y:S01]  /*0b80*/  LEA.HI R9, R12.reuse, R187.reuse, RZ, 0x3 ;  /* 0x000000bb0c097211 */ /* 0x0c0fe200078f18ff */
[----:B------:R-:W-:Y:S01]  /*0b90*/  ULDC UR6, c[0x0][0x1d0] ;  /* 0x0000740000067ab9 */ /* 0x000fe20000000800 */
[----:B------:R-:W-:Y:S01]  /*0ba0*/  LEA.HI R3, R12, R187, RZ, 0x4 ;  /* 0x000000bb0c037211 */ /* 0x000fe200078f20ff */
[----:B------:R-:W-:Y:S01]  /*0bb0*/  UIMAD UR6, UR4, UR6, URZ ;  /* 0x00000006040672a4 */ /* 0x000fe2000f8e023f */
[----:B------:R-:W-:Y:S02]  /*0bc0*/  LOP3.LUT R0, R9, 0xfffffff8, RZ, 0xc0, !PT ;  /* 0xfffffff809007812 */ /* 0x000fe400078ec0ff */
[----:B------:R-:W-:-:S02]  /*0bd0*/  LOP3.LUT R2, R3, 0xfffffff0, RZ, 0xc0, !PT ;  /* 0xfffffff003027812 */ /* 0x000fc400078ec0ff */
[----:B------:R-:W-:Y:S01]  /*0be0*/  SHF.R.S32.HI R241, RZ, 0x3, R9 ;  /* 0x00000003fff17819 */ /* 0x000fe20000011409 */
[C---:B------:R-:W-:Y:S01]  /*0bf0*/  IMAD.IADD R182, R187.reuse, 0x1, -R0 ;  /* 0x00000001bbb67824 */ /* 0x040fe200078e0a00 */
[----:B------:R-:W-:Y:S01]  /*0c00*/  SHF.R.S32.HI R4, RZ, 0x4, R3 ;  /* 0x00000004ff047819 */ /* 0x000fe20000011403 */
[----:B------:R-:W-:Y:S02]  /*0c10*/  IMAD.IADD R0, R187, 0x1, -R2 ;  /* 0x00000001bb007824 */ /* 0x000fe400078e0a02 */
[----:B------:R-:W-:Y:S01]  /*0c20*/  IMAD.SHL.U32 R5, R241, 0x40, RZ ;  /* 0x00000040f1057824 */ /* 0x000fe200078e00ff */
[----:B------:R-:W-:Y:S01]  /*0c30*/  LEA.HI R3, R3, R4, RZ, 0x1 ;  /* 0x0000000403037211 */ /* 0x000fe200078f08ff */
[C---:B------:R-:W-:Y:S01]  /*0c40*/  IMAD.SHL.U32 R202, R182.reuse, 0x8, RZ ;  /* 0x00000008b6ca7824 */ /* 0x040fe200078e00ff */
[----:B------:R-:W-:Y:S01]  /*0c50*/  SHF.R.S32.HI R8, RZ, 0x1f, R0 ;  /* 0x0000001fff087819 */ /* 0x000fe20000011400 */
[C---:B------:R-:W-:Y:S01]  /*0c60*/  IMAD.SHL.U32 R7, R182.reuse, 0x40, RZ ;  /* 0x00000040b6077824 */ /* 0x040fe200078e00ff */
[----:B------:R-:W-:Y:S01]  /*0c70*/  LOP3.LUT R6, R3, 0xfffffffe, RZ, 0xc0, !PT ;  /* 0xfffffffe03067812 */ /* 0x000fe200078ec0ff */
[----:B------:R-:W-:Y:S01]  /*0c80*/  IMAD R216, R182, 0x20, R241 ;  /* 0x00000020b6d87824 */ /* 0x000fe200078e02f1 */
[----:B------:R-:W-:-:S02]  /*0c90*/  LOP3.LUT R2, R5, 0x1c0, RZ, 0xc0, !PT ;  /* 0x000001c005027812 */ /* 0x000fc400078ec0ff */
[----:B------:R-:W-:Y:S01]  /*0ca0*/  LEA.HI R13, R8, R0, RZ, 0x3 ;  /* 0x00000000080d7211 */ /* 0x000fe200078f18ff */
[----:B------:R-:W-:Y:S01]  /*0cb0*/  IMAD.IADD R8, R4, 0x1, -R6 ;  /* 0x0000000104087824 */ /* 0x000fe200078e0a06 */
[----:B------:R-:W-:Y:S02]  /*0cc0*/  SHF.R.U32.HI R5, RZ, 0x3, R2 ;  /* 0x00000003ff057819 */ /* 0x000fe40000011602 */
[----:B------:R-:W-:Y:S02]  /*0cd0*/  LOP3.LUT R3, R2, 0x38, R202, 0xf8, !PT ;  /* 0x0000003802037812 */ /* 0x000fe400078ef8ca */
[----:B------:R-:W-:Y:S02]  /*0ce0*/  LOP3.LUT R2, R7, 0x1c0, RZ, 0xc0, !PT ;  /* 0x000001c007027812 */ /* 0x000fe400078ec0ff */
[----:B------:R-:W-:Y:S02]  /*0cf0*/  LOP3.LUT R4, R13, 0xfffffff8, RZ, 0xc0, !PT ;  /* 0xfffffff80d047812 */ /* 0x000fe400078ec0ff */
[----:B------:R-:W-:-:S02]  /*0d00*/  LOP3.LUT R10, R3, R5, RZ, 0x3c, !PT ;  /* 0x00000005030a7212 */ /* 0x000fc400078e3cff */
[CC--:B------:R-:W-:Y:S02]  /*0d10*/  LEA.HI R6, R12.reuse, R187.reuse, RZ, 0x2 ;  /* 0x000000bb0c067211 */ /* 0x0c0fe400078f10ff */
[----:B------:R-:W-:Y:S02]  /*0d20*/  LEA.HI R5, R12, R187, RZ, 0x5 ;  /* 0x000000bb0c057211 */ /* 0x000fe400078f28ff */
[----:B------:R-:W-:Y:S01]  /*0d30*/  LOP3.LUT R3, R2, 0x8, R9, 0xf8, !PT ;  /* 0x0000000802037812 */ /* 0x000fe200078ef809 */
[----:B------:R-:W-:Y:S01]  /*0d40*/  IMAD.IADD R9, R0, 0x1, -R4 ;  /* 0x0000000100097824 */ /* 0x000fe200078e0a04 */
[----:B------:R-:W-:Y:S02]  /*0d50*/  LOP3.LUT R4, R6, 0xfffffffc, RZ, 0xc0, !PT ;  /* 0xfffffffc06047812 */ /* 0x000fe400078ec0ff */
[----:B------:R-:W-:Y:S02]  /*0d60*/  LOP3.LUT R0, R5, 0xffffffe0, RZ, 0xc0, !PT ;  /* 0xffffffe005007812 */ /* 0x000fe400078ec0ff */
[----:B------:R-:W-:Y:S01]  /*0d70*/  SHF.R.U32.HI R2, RZ, 0x3, R2 ;  /* 0x00000003ff027819 */ /* 0x000fe20000011602 */
[C---:B------:R-:W-:Y:S01]  /*0d80*/  IMAD.IADD R235, R187.reuse, 0x1, -R4 ;  /* 0x00000001bbeb7824 */ /* 0x040fe200078e0a04 */
[----:B------:R-:W-:Y:S01]  /*0d90*/  SHF.R.S32.HI R206, RZ, 0x2, R6 ;  /* 0x00000002ffce7819 */ /* 0x000fe20000011406 */
[----:B------:R-:W-:Y:S01]  /*0da0*/  IMAD.IADD R22, R187, 0x1, -R0 ;  /* 0x00000001bb167824 */ /* 0x000fe200078e0a00 */
[----:B------:R-:W-:Y:S01]  /*0db0*/  LOP3.LUT R11, R3, R2, RZ, 0x3c, !PT ;  /* 0x00000002030b7212 */ /* 0x000fe200078e3cff */
[C---:B------:R-:W-:Y:S01]  /*0dc0*/  IMAD.SHL.U32 R108, R235.reuse, 0x4, RZ ;  /* 0x00000004eb6c7824 */ /* 0x040fe200078e00ff */
[--C-:B------:R-:W-:Y:S01]  /*0dd0*/  SHF.R.S32.HI R2, RZ, 0x5, R5.reuse ;  /* 0x00000005ff027819 */ /* 0x100fe20000011405 */
[----:B------:R-:W-:Y:S01]  /*0de0*/  IMAD.SHL.U32 R104, R235, 0x8, RZ ;  /* 0x00000008eb687824 */ /* 0x000fe200078e00ff */
[----:B------:R-:W-:-:S02]  /*0df0*/  SHF.R.S32.HI R3, RZ, 0x1f, R5 ;  /* 0x0000001fff037819 */ /* 0x000fc40000011405 */
[----:B------:R-:W-:Y:S01]  /*0e00*/  SHF.R.S32.HI R4, RZ, 0x1f, R22 ;  /* 0x0000001fff047819 */ /* 0x000fe20000011416 */
[----:B------:R-:W-:Y:S01]  /*0e10*/  IMAD.SHL.U32 R148, R2, 0x200, RZ ;  /* 0x0000020002947824 */ /* 0x000fe200078e00ff */
[----:B------:R-:W-:Y:S02]  /*0e20*/  LEA.HI R3, R3, R2, RZ, 0x3 ;  /* 0x0000000203037211 */ /* 0x000fe400078f18ff */
[----:B------:R-:W-:Y:S02]  /*0e30*/  LEA.HI R0, R12, R187, RZ, 0x6 ;  /* 0x000000bb0c007211 */ /* 0x000fe400078f30ff */
[----:B------:R-:W-:Y:S02]  /*0e40*/  IADD3 R111, R108, 0x20, RZ ;  /* 0x000000206c6f7810 */ /* 0x000fe40007ffe0ff */
[----:B------:R-:W-:Y:S01]  /*0e50*/  LOP3.LUT R3, R3, 0xffffff8, RZ, 0xc0, !PT ;  /* 0x0ffffff803037812 */ /* 0x000fe200078ec0ff */
[----:B------:R-:W-:Y:S01]  /*0e60*/  IMAD.SHL.U32 R7, R0, 0x8, RZ ;  /* 0x0000000800077824 */ /* 0x000fe200078e00ff */
[----:B------:R-:W-:Y:S01]  /*0e70*/  LEA.HI R12, R4, R22, RZ, 0x2 ;  /* 0x00000016040c7211 */ /* 0x000fe200078f10ff */
[----:B------:R-:W-:Y:S01]  /*0e80*/  IMAD.IADD R0, R108, 0x1, R111 ;  /* 0x000000016c007824 */ /* 0x000fe200078e026f */
[----:B------:R-:W-:Y:S01]  /*0e90*/  SHF.R.S32.HI R6, RZ, 0x1f, R6 ;  /* 0x0000001fff067819 */ /* 0x000fe20000011406 */
[C---:B------:R-:W-:Y:S01]  /*0ea0*/  IMAD.IADD R5, R2.reuse, 0x1, -R3 ;  /* 0x0000000102057824 */ /* 0x040fe200078e0a03 */
[----:B------:R-:W-:Y:S01]  /*0eb0*/  SHF.R.S32.HI R4, RZ, 0x2, R12 ;  /* 0x00000002ff047819 */ /* 0x000fe2000001140c */
[----:B------:R-:W-:Y:S01]  /*0ec0*/  IMAD.SHL.U32 R2, R2, 0x400, RZ ;  /* 0x0000040002027824 */ /* 0x000fe200078e00ff */
[----:B------:R-:W-:-:S02]  /*0ed0*/  SHF.R.S32.HI R3, RZ, 0x1f, R0 ;  /* 0x0000001fff037819 */ /* 0x000fc40000011400 */
[----:B------:R-:W-:Y:S01]  /*0ee0*/  IADD3 R14, R206, 0x40, RZ ;  /* 0x00000040ce0e7810 */ /* 0x000fe20007ffe0ff */
[----:B------:R-:W-:Y:S01]  /*0ef0*/  IMAD R21, R5, 0x10, R4 ;  /* 0x0000001005157824 */ /* 0x000fe200078e0204 */
[----:B------:R-:W-:Y:S01]  /*0f00*/  LEA.HI R4, R6, R206, RZ, 0x3 ;  /* 0x000000ce06047211 */ /* 0x000fe200078f18ff */
[----:B------:R-:W-:Y:S01]  /*0f10*/  IMAD.SHL.U32 R6, R9, 0x40, RZ ;  /* 0x0000004009067824 */ /* 0x000fe200078e00ff */
[----:B------:R-:W-:Y:S01]  /*0f20*/  LOP3.LUT R107, R10, 0x7ffffe00, R7, 0xf8, !PT ;  /* 0x7ffffe000a6b7812 */ /* 0x000fe200078ef807 */
[----:B------:R-:W-:Y:S01]  /*0f30*/  IMAD.SHL.U32 R10, R8, 0x8, RZ ;  /* 0x00000008080a7824 */ /* 0x000fe200078e00ff */
[CC--:B------:R-:W-:Y:S01]  /*0f40*/  LEA.HI R210, R3.reuse, R0.reuse, RZ, 0x3 ;  /* 0x0000000003d27211 */ /* 0x0c0fe200078f18ff */
[----:B------:R-:W-:Y:S01]  /*0f50*/  STL [R1+0x48], R21 ;  /* 0x0000481501007387 */ /* 0x000fe20000100800 */
[----:B------:R-:W-:Y:S01]  /*0f60*/  LEA.HI R7, R3, R0, RZ, 0x6 ;  /* 0x0000000003077211 */ /* 0x000fe200078f30ff */
[----:B------:R-:W-:Y:S01]  /*0f70*/  IMAD.SHL.U32 R3, R14, 0x40, RZ ;  /* 0x000000400e037824 */ /* 0x000fe200078e00ff */
[----:B------:R-:W-:Y:S01]  /*0f80*/  LOP3.LUT R0, R4, 0xfffffff8, RZ, 0xc0, !PT ;  /* 0xfffffff804007812 */ /* 0x000fe200078ec0ff */
[----:B------:R-:W-:Y:S01]  /*0f90*/  IMAD.SHL.U32 R107, R107, 0x2, RZ ;  /* 0x000000026b6b7824 */ /* 0x000fe200078e00ff */
[----:B------:R-:W-:-:S02]  /*0fa0*/  SHF.R.S32.HI R4, RZ, 0x1f, R14 ;  /* 0x0000001fff047819 */ /* 0x000fc4000001140e */
[----:B------:R-:W-:Y:S01]  /*0fb0*/  IADD3 R110, R108, 0x40, RZ ;  /* 0x000000406c6e7810 */ /* 0x000fe20007ffe0ff */
[----:B------:R-:W-:Y:S01]  /*0fc0*/  IMAD.IADD R240, R206, 0x1, -R0 ;  /* 0x00000001cef07824 */ /* 0x000fe200078e0a00 */
[----:B------:R-:W-:Y:S01]  /*0fd0*/  LEA.HI R4, R4, R14, RZ, 0x3 ;  /* 0x0000000e04047211 */ /* 0x000fe200078f18ff */
[----:B------:R-:W-:Y:S01]  /*0fe0*/  IMAD R0, R8, 0x200, R11 ;  /* 0x0000020008007824 */ /* 0x000fe200078e020b */
[----:B------:R-:W-:Y:S01]  /*0ff0*/  LOP3.LUT R23, R3, 0x1c0, RZ, 0xc0, !PT ;  /* 0x000001c003177812 */ /* 0x000fe200078ec0ff */
[----:B------:R-:W-:Y:S01]  /*1000*/  IMAD.SHL.U32 R5, R240, 0x40, RZ ;  /* 0x00000040f0057824 */ /* 0x000fe200078e00ff */
[----:B------:R-:W-:Y:S01]  /*1010*/  R2P PR, R9, 0x6 ;  /* 0x0000000609007804 */ /* 0x000fe20000000000 */
[----:B------:R-:W-:Y:S01]  /*1020*/  IMAD.SHL.U32 R4, R4, 0x40, RZ ;  /* 0x0000004004047824 */ /* 0x000fe200078e00ff */
[----:B------:R-:W-:Y:S01]  /*1030*/  SHF.R.U32.HI R20, RZ, 0x3, R23 ;  /* 0x00000003ff147819 */ /* 0x000fe20000011617 */
[----:B------:R-:W-:Y:S01]  /*1040*/  IMAD.IADD R3, R108, 0x1, R110 ;  /* 0x000000016c037824 */ /* 0x000fe200078e026e */
[----:B------:R-:W-:-:S02]  /*1050*/  LOP3.LUT R208, R5, 0x1c0, RZ, 0xc0, !PT ;  /* 0x000001c005d07812 */ /* 0x000fc400078ec0ff */
[----:B------:R-:W-:Y:S02]  /*1060*/  LOP3.LUT R19, R4, 0xfffffe00, RZ, 0xc0, !PT ;  /* 0xfffffe0004137812 */ /* 0x000fe400078ec0ff */
[----:B------:R-:W-:Y:S01]  /*1070*/  LOP3.LUT R4, R6, 0x1c0, RZ, 0xc0, !PT ;  /* 0x000001c006047812 */ /* 0x000fe200078ec0ff */
[----:B------:R-:W-:Y:S01]  /*1080*/  IMAD.SHL.U32 R6, R7, 0x80, RZ ;  /* 0x0000008007067824 */ /* 0x000fe200078e00ff */
[----:B------:R-:W-:Y:S01]  /*1090*/  SHF.R.S32.HI R5, RZ, 0x1f, R3 ;  /* 0x0000001fff057819 */ /* 0x000fe20000011403 */
[----:B------:R-:W-:Y:S01]  /*10a0*/  STL [R1], R19 ;  /* 0x0000001301007387 */ /* 0x000fe20000100800 */
[----:B------:R-:W-:Y:S02]  /*10b0*/  SHF.R.U32.HI R147, RZ, 0x3, R208 ;  /* 0x00000003ff937819 */ /* 0x000fe400000116d0 */
[--C-:B------:R-:W-:Y:S02]  /*10c0*/  LOP3.LUT R8, R208, 0x38, R210.reuse, 0xf8, !PT ;  /* 0x00000038d0087812 */ /* 0x100fe400078ef8d2 */
[----:B------:R-:W-:-:S02]  /*10d0*/  LOP3.LUT R7, R23, 0x38, R210, 0xf8, !PT ;  /* 0x0000003817077812 */ /* 0x000fc400078ef8d2 */
[CC--:B------:R-:W-:Y:S02]  /*10e0*/  LEA.HI R11, R5.reuse, R3.reuse, RZ, 0x3 ;  /* 0x00000003050b7211 */ /* 0x0c0fe400078f18ff */
[----:B------:R-:W-:Y:S02]  /*10f0*/  LOP3.LUT R10, R4, 0x8, R10, 0xf8, !PT ;  /* 0x00000008040a7812 */ /* 0x000fe400078ef80a */
[----:B------:R-:W-:Y:S02]  /*1100*/  SHF.R.U32.HI R9, RZ, 0x3, R4 ;  /* 0x00000003ff097819 */ /* 0x000fe40000011604 */
[----:B------:R-:W-:Y:S02]  /*1110*/  LOP3.LUT R4, R6, 0xffffe000, RZ, 0xc0, !PT ;  /* 0xffffe00006047812 */ /* 0x000fe400078ec0ff */
[----:B------:R-:W-:Y:S02]  /*1120*/  LEA.HI R3, R5, R3, RZ, 0x6 ;  /* 0x0000000305037211 */ /* 0x000fe400078f30ff */
[----:B------:R-:W-:-:S02]  /*1130*/  LOP3.LUT R8, R8, R147, RZ, 0x3c, !PT ;  /* 0x0000009308087212 */ /* 0x000fc400078e3cff */
[----:B------:R-:W-:Y:S01]  /*1140*/  LOP3.LUT R6, R7, R20, RZ, 0x3c, !PT ;  /* 0x0000001407067212 */ /* 0x000fe200078e3cff */
[----:B------:R-:W-:Y:S01]  /*1150*/  IMAD.SHL.U32 R3, R3, 0x80, RZ ;  /* 0x0000008003037824 */ /* 0x000fe200078e00ff */
[-C--:B------:R-:W-:Y:S01]  /*1160*/  IADD3 R17, R8, R4.reuse, R148 ;  /* 0x0000000408117210 */ /* 0x080fe20007ffe094 */
[----:B------:R-:W-:Y:S01]  /*1170*/  IMAD.SHL.U32 R8, R13, 0x40, RZ ;  /* 0x000000400d087824 */ /* 0x000fe200078e00ff */
[----:B------:R-:W-:Y:S02]  /*1180*/  IADD3 R16, R6, R4, R19 ;  /* 0x0000000406107210 */ /* 0x000fe40007ffe013 */
[--C-:B------:R-:W-:Y:S02]  /*1190*/  LOP3.LUT R4, R208, 0x38, R11.reuse, 0xf8, !PT ;  /* 0x00000038d0047812 */ /* 0x100fe400078ef80b */
[----:B------:R-:W-:Y:S02]  /*11a0*/  LOP3.LUT R6, R23, 0x38, R11, 0xf8, !PT ;  /* 0x0000003817067812 */ /* 0x000fe400078ef80b */
[----:B------:R-:W-:-:S02]  /*11b0*/  LOP3.LUT R3, R3, 0xffffe000, RZ, 0xc0, !PT ;  /* 0xffffe00003037812 */ /* 0x000fc400078ec0ff */
[----:B------:R-:W-:Y:S02]  /*11c0*/  LOP3.LUT R7, R4, R147, RZ, 0x3c, !PT ;  /* 0x0000009304077212 */ /* 0x000fe400078e3cff */
[----:B------:R-:W-:Y:S02]  /*11d0*/  LOP3.LUT R6, R6, R20, RZ, 0x3c, !PT ;  /* 0x0000001406067212 */ /* 0x000fe400078e3cff */
[----:B------:R-:W-:Y:S02]  /*11e0*/  LOP3.LUT R5, R10, R9, RZ, 0x3c, !PT ;  /* 0x000000090a057212 */ /* 0x000fe400078e3cff */
[----:B------:R-:W-:Y:S02]  /*11f0*/  LOP3.LUT R4, R8, 0xfffffe00, RZ, 0xc0, !PT ;  /* 0xfffffe0008047812 */ /* 0x000fe400078ec0ff */
[----:B------:R-:W-:Y:S02]  /*1200*/  IADD3 R146, R108, 0x10, RZ ;  /* 0x000000106c927810 */ /* 0x000fe40007ffe0ff */
[----:B------:R-:W-:-:S02]  /*1210*/  IADD3 R15, R7, R3, R148 ;  /* 0x00000003070f7210 */ /* 0x000fc40007ffe094 */
[----:B------:R-:W-:Y:S01]  /*1220*/  IADD3 R14, R6, R3, R19 ;  /* 0x00000003060e7210 */ /* 0x000fe20007ffe013 */
[----:B------:R-:W-:Y:S01]  /*1230*/  IMAD.SHL.U32 R24, R146, 0x2, RZ ;  /* 0x0000000292187824 */ /* 0x000fe200078e00ff */
[CC--:B------:R-:W-:Y:S02]  /*1240*/  IADD3 R2, R5.reuse, R4.reuse, R2 ;  /* 0x0000000405027210 */ /* 0x0c0fe40007ffe002 */
[----:B------:R-:W-:Y:S01]  /*1250*/  LOP3.LUT R3, R5, R4, RZ, 0xfc, !PT ;  /* 0x0000000405037212 */ /* 0x000fe200078efcff */
[----:B------:R-:W-:Y:S01]  /*1260*/  IMAD.MOV.U32 R4, RZ, RZ, 0x20 ;  /* 0x00000020ff047424 */ /* 0x000fe200078e00ff */
[----:B------:R-:W-:Y:S01]  /*1270*/  LEA.HI R5, R235, R235, RZ, 0x1 ;  /* 0x000000ebeb057211 */ /* 0x000fe200078f08ff */
[----:B------:R1:W-:Y:S01]  /*1280*/  STL [R1+0x30], R24 ;  /* 0x0000301801007387 */ /* 0x0003e20000100800 */
[----:B------:R-:W-:Y:S02]  /*1290*/  LOP3.LUT R10, R12, 0x7ffffffc, RZ, 0xc0, !PT ;  /* 0x7ffffffc0c0a7812 */ /* 0x000fe400078ec0ff */
[----:B------:R-:W-:-:S02]  /*12a0*/  IADD3 R145, R108, 0x30, RZ ;  /* 0x000000306c917810 */ /* 0x000fc40007ffe0ff */
[----:B------:R-:W-:Y:S01]  /*12b0*/  LOP3.LUT R12, R23, 0x38, R104, 0xf8, !PT ;  /* 0x00000038170c7812 */ /* 0x000fe200078ef868 */
[----:B------:R-:W-:Y:S01]  /*12c0*/  IMAD.SHL.U32 R23, R111, 0x2, RZ ;  /* 0x000000026f177824 */ /* 0x000fe200078e00ff */
[----:B------:R-:W-:Y:S01]  /*12d0*/  LOP3.LUT R5, R5, 0x1ffffffe, RZ, 0xc0, !PT ;  /* 0x1ffffffe05057812 */ /* 0x000fe200078ec0ff */
[----:B------:R-:W-:Y:S01]  /*12e0*/  IMAD.SHL.U32 R25, R145, 0x2, RZ ;  /* 0x0000000291197824 */ /* 0x000fe200078e00ff */
[----:B------:R-:W-:Y:S01]  /*12f0*/  IADD3 R144, R108, 0x50, RZ ;  /* 0x000000506c907810 */ /* 0x000fe20007ffe0ff */
[----:B------:R-:W-:Y:S01]  /*1300*/  IMAD.IADD R10, R22, 0x1, -R10 ;  /* 0x00000001160a7824 */ /* 0x000fe200078e0a0a */
[----:B------:R-:W-:Y:S01]  /*1310*/  SHF.R.S32.HI R9, RZ, 0x1f, R146 ;  /* 0x0000001fff097819 */ /* 0x000fe20000011492 */
[----:B------:R2:W-:Y:S01]  /*1320*/  STL [R1+0x34], R23 ;  /* 0x0000341701007387 */ /* 0x0005e20000100800 */
[----:B------:R-:W-:Y:S01]  /*1330*/  SHF.R.S32.HI R8, RZ, 0x1f, R111 ;  /* 0x0000001fff087819 */ /* 0x000fe2000001146f */
[----:B------:R-:W-:Y:S01]  /*1340*/  IMAD.IADD R13, R235, 0x1, -R5 ;  /* 0x00000001eb0d7824 */ /* 0x000fe200078e0a05 */
[----:B------:R-:W-:Y:S01]  /*1350*/  SHF.R.S32.HI R7, RZ, 0x1f, R145 ;  /* 0x0000001fff077819 */ /* 0x000fe20000011491 */
[----:B------:R3:W-:Y:S01]  /*1360*/  STL [R1+0x38], R25 ;  /* 0x0000381901007387 */ /* 0x0007e20000100800 */
[----:B------:R-:W-:Y:S01]  /*1370*/  SHF.R.S32.HI R6, RZ, 0x1f, R110 ;  /* 0x0000001fff067819 */ /* 0x000fe2000001146e */
[----:B------:R-:W-:Y:S01]  /*1380*/  IMAD.SHL.U32 R250, R10, 0x2, RZ ;  /* 0x000000020afa7824 */ /* 0x000fe200078e00ff */
[----:B------:R-:W-:-:S02]  /*1390*/  SHF.R.S32.HI R5, RZ, 0x1f, R144 ;  /* 0x0000001fff057819 */ /* 0x000fc40000011490 */
[----:B------:R-:W-:Y:S02]  /*13a0*/  SHF.L.U64.HI R9, R146, 0x1, R9 ;  /* 0x0000000192097819 */ /* 0x000fe40000010209 */
[----:B------:R-:W-:Y:S01]  /*13b0*/  SHF.L.U64.HI R8, R111, 0x1, R8 ;  /* 0x000000016f087819 */ /* 0x000fe20000010208 */
[C---:B-1----:R-:W-:Y:S01]  /*13c0*/  IMAD.SHL.U32 R24, R110.reuse, 0x2, RZ ;  /* 0x000000026e187824 */ /* 0x042fe200078e00ff */
[----:B------:R-:W-:Y:S02]  /*13d0*/  SHF.L.U64.HI R7, R145, 0x1, R7 ;  /* 0x0000000191077819 */ /* 0x000fe40000010207 */
[----:B------:R-:W-:Y:S02]  /*13e0*/  SHF.L.U64.HI R6, R110, 0x1, R6 ;  /* 0x000000016e067819 */ /* 0x000fe40000010206 */
[----:B------:R1:W-:Y:S01]  /*13f0*/  STL [R1+0x3c], R24 ;  /* 0x00003c1801007387 */ /* 0x0003e20000100800 */
[----:B------:R-:W-:Y:S02]  /*1400*/  SHF.L.U64.HI R5, R144, 0x1, R5 ;  /* 0x0000000190057819 */ /* 0x000fe40000010205 */
[----:B------:R-:W-:-:S02]  /*1410*/  IADD3 R33, R250, 0x8, RZ ;  /* 0x00000008fa217810 */ /* 0x000fc40007ffe0ff */
[----:B------:R-:W-:Y:S01]  /*1420*/  IADD3 R31, R250, 0x18, RZ ;  /* 0x00000018fa1f7810 */ /* 0x000fe20007ffe0ff */
[----:B--2---:R-:W-:Y:S01]  /*1430*/  IMAD.SHL.U32 R23, R144, 0x2, RZ ;  /* 0x0000000290177824 */ /* 0x004fe200078e00ff */
[C---:B------:R-:W-:Y:S02]  /*1440*/  IADD3 R30, R250.reuse, 0x20, RZ ;  /* 0x00000020fa1e7810 */ /* 0x040fe40007ffe0ff */
[C---:B------:R-:W-:Y:S02]  /*1450*/  IADD3 R28, R250.reuse, 0x30, RZ ;  /* 0x00000030fa1c7810 */ /* 0x040fe40007ffe0ff */
[----:B------:R-:W-:Y:S01]  /*1460*/  STL [R1+0x40], R23 ;  /* 0x0000401701007387 */ /* 0x000fe20000100800 */
[C---:B------:R-:W-:Y:S02]  /*1470*/  IADD3 R27, R250.reuse, 0x38, RZ ;  /* 0x00000038fa1b7810 */ /* 0x040fe40007ffe0ff */
[----:B---3--:R-:W-:Y:S01]  /*1480*/  IADD3 R25, R250, 0x48, RZ ;  /* 0x00000048fa197810 */ /* 0x008fe20007ffe0ff */
[----:B------:R2:W-:Y:S01]  /*1490*/  STL [R1+0x2c], R9 ;  /* 0x00002c0901007387 */ /* 0x0005e20000100800 */
[----:B------:R-:W-:-:S02]  /*14a0*/  SEL R183, R4, 0xffffffe0, !P1 ;  /* 0xffffffe004b77807 */ /* 0x000fc40004800000 */
[C---:B------:R-:W-:Y:S01]  /*14b0*/  IADD3 R22, R250.reuse, 0x60, RZ ;  /* 0x00000060fa167810 */ /* 0x040fe20007ffe0ff */
[----:B------:R3:W-:Y:S01]  /*14c0*/  STL [R1+0x28], R8 ;  /* 0x0000280801007387 */ /* 0x0007e20000100800 */
[----:B------:R-:W-:Y:S02]  /*14d0*/  SHF.R.S32.HI R4, RZ, 0x1f, R33 ;  /* 0x0000001fff047819 */ /* 0x000fe40000011421 */
[----:B------:R-:W-:Y:S01]  /*14e0*/  SHF.R.S32.HI R4, RZ, 0x1f, R30 ;  /* 0x0000001fff047819 */ /* 0x000fe2000001141e */
[----:B------:R-:W-:Y:S01]  /*14f0*/  STL [R1+0x24], R7 ;  /* 0x0000240701007387 */ /* 0x000fe20000100800 */
[----:B-1----:R-:W-:Y:S02]  /*1500*/  IADD3 R24, R250, 0x50, RZ ;  /* 0x00000050fa187810 */ /* 0x002fe40007ffe0ff */
[----:B------:R-:W-:Y:S01]  /*1510*/  LEA R178, R2, 0x18100, 0x1 ;  /* 0x0001810002b27811 */ /* 0x000fe200078e08ff */
[----:B------:R1:W-:Y:S01]  /*1520*/  STL [R1+0x20], R6 ;  /* 0x0000200601007387 */ /* 0x0003e20000100800 */
[----:B------:R-:W-:-:S02]  /*1530*/  SHF.R.S32.HI R4, RZ, 0x1f, R27 ;  /* 0x0000001fff047819 */ /* 0x000fc4000001141b */
[----:B------:R-:W-:Y:S01]  /*1540*/  LEA R185, R3, 0x100, 0x1 ;  /* 0x0000010003b97811 */ /* 0x000fe200078e08ff */
[----:B------:R4:W-:Y:S01]  /*1550*/  STL [R1+0x1c], R5 ;  /* 0x00001c0501007387 */ /* 0x0009e20000100800 */
[----:B------:R-:W-:Y:S01]  /*1560*/  IADD3 R252, R250, 0xb0, RZ ;  /* 0x000000b0fafc7810 */ /* 0x000fe20007ffe0ff */
[----:B------:R-:W-:Y:S01]  /*1570*/  IMAD.IADD R179, R178, 0x1, R183 ;  /* 0x00000001b2b37824 */ /* 0x000fe200078e02b7 */
[----:B------:R-:W-:Y:S01]  /*1580*/  SHF.R.S32.HI R4, RZ, 0x1f, R24 ;  /* 0x0000001fff047819 */ /* 0x000fe20000011418 */
[----:B------:R-:W-:Y:S01]  /*1590*/  IMAD.IADD R245, R183, 0x1, R185 ;  /* 0x00000001b7f57824 */ /* 0x000fe200078e02b9 */
[----:B------:R-:W-:Y:S02]  /*15a0*/  LEA R184, R0, 0xc100, 0x1 ;  /* 0x0000c10000b87811 */ /* 0x000fe400078e08ff */
[----:B------:R-:W-:Y:S02]  /*15b0*/  SEL R0, R18, 0xffffffc0, !P2 ;  /* 0xffffffc012007807 */ /* 0x000fe40005000000 */
[----:B--2---:R-:W-:-:S02]  /*15c0*/  IADD3 R9, R250, 0x90, RZ ;  /* 0x00000090fa097810 */ /* 0x004fc40007ffe0ff */
[----:B------:R-:W-:Y:S01]  /*15d0*/  LEA R3, R15, 0x18100, 0x1 ;  /* 0x000181000f037811 */ /* 0x000fe200078e08ff */
[----:B------:R-:W-:Y:S01]  /*15e0*/  IMAD.IADD R186, R0, 0x1, R185 ;  /* 0x0000000100ba7824 */ /* 0x000fe200078e02b9 */
[----:B---3--:R-:W-:Y:S01]  /*15f0*/  IADD3 R8, R250, 0x98, RZ ;  /* 0x00000098fa087810 */ /* 0x008fe20007ffe0ff */
[--C-:B------:R-:W-:Y:S01]  /*1600*/  IMAD.IADD R181, R178, 0x1, R0.reuse ;  /* 0x00000001b2b57824 */ /* 0x100fe200078e0200 */
[----:B------:R-:W-:Y:S01]  /*1610*/  LEA R2, R14, 0x18100, 0x1 ;  /* 0x000181000e027811 */ /* 0x000fe200078e08ff */
[----:B------:R-:W-:Y:S01]  /*1620*/  IMAD.IADD R180, R179, 0x1, R0 ;  /* 0x00000001b3b47824 */ /* 0x000fe200078e0200 */
[----:B------:R-:W-:Y:S01]  /*1630*/  IADD3 R32, R250, 0x10, RZ ;  /* 0x00000010fa207810 */ /* 0x000fe20007ffe0ff */
[----:B------:R-:W-:Y:S01]  /*1640*/  IMAD.IADD R0, R0, 0x1, R245 ;  /* 0x0000000100007824 */ /* 0x000fe200078e02f5 */
[C---:B------:R-:W-:Y:S01]  /*1650*/  IADD3 R29, R250.reuse, 0x28, RZ ;  /* 0x00000028fa1d7810 */ /* 0x040fe20007ffe0ff */
[----:B------:R-:W-:Y:S01]  /*1660*/  IMAD.IADD R246, R183, 0x1, R186 ;  /* 0x00000001b7f67824 */ /* 0x000fe200078e02ba */
[C---:B------:R-:W-:Y:S01]  /*1670*/  IADD3 R26, R250.reuse, 0x40, RZ ;  /* 0x00000040fa1a7810 */ /* 0x040fe20007ffe0ff */
[----:B-1----:R-:W-:Y:S01]  /*1680*/  IMAD R6, R13, 0x8, R21 ;  /* 0x000000080d067824 */ /* 0x002fe200078e0215 */
[----:B------:R-:W-:-:S02]  /*1690*/  IADD3 R21, R250, 0x68, RZ ;  /* 0x00000068fa157810 */ /* 0x000fc40007ffe0ff */
[----:B----4-:R-:W-:Y:S02]  /*16a0*/  LOP3.LUT R5, R19, R12, R20, 0xf6, !PT ;  /* 0x0000000c13057212 */ /* 0x010fe400078ef614 */
[----:B------:R1:W-:Y:S01]  /*16b0*/  STL [R1+0x4c], R6 ;  /* 0x00004c0601007387 */ /* 0x0003e20000100800 */
[C---:B------:R-:W-:Y:S02]  /*16c0*/  IADD3 R19, R250.reuse, 0x78, RZ ;  /* 0x00000078fa137810 */ /* 0x040fe40007ffe0ff */
[----:B------:R-:W-:Y:S02]  /*16d0*/  LEA R5, R5, 0x18100, 0x1 ;  /* 0x0001810005057811 */ /* 0x000fe400078e08ff */
[----:B------:R-:W-:Y:S02]  /*16e0*/  IADD3 R13, R250, 0x80, RZ ;  /* 0x00000080fa0d7810 */ /* 0x000fe40007ffe0ff */
[----:B------:R-:W-:Y:S01]  /*16f0*/  SHF.R.S32.HI R4, RZ, 0x1f, R21 ;  /* 0x0000001fff047819 */ /* 0x000fe20000011415 */
[----:B------:R2:W-:Y:S01]  /*1700*/  STL [R1+0x18], R5 ;  /* 0x0000180501007387 */ /* 0x0005e20000100800 */
[----:B------:R-:W-:-:S02]  /*1710*/  SHF.R.S32.HI R4, RZ, 0x1f, R13 ;  /* 0x0000001fff047819 */ /* 0x000fc4000001140d */
[----:B------:R-:W-:Y:S02]  /*1720*/  SHF.R.S32.HI R4, RZ, 0x1f, R8 ;  /* 0x0000001fff047819 */ /* 0x000fe40000011408 */
[----:B------:R-:W-:Y:S02]  /*1730*/  SHF.R.S32.HI R4, RZ, 0x1f, R252 ;  /* 0x0000001fff047819 */ /* 0x000fe400000114fc */
[----:B------:R-:W-:Y:S02]  /*1740*/  LEA R4, R16, 0x18100, 0x1 ;  /* 0x0001810010047811 */ /* 0x000fe400078e08ff */
[----:B------:R-:W-:Y:S02]  /*1750*/  IADD3 R23, R250, 0x58, RZ ;  /* 0x00000058fa177810 */ /* 0x000fe40007ffe0ff */
[C---:B------:R-:W-:Y:S02]  /*1760*/  IADD3 R204, R202.reuse, 0x40, RZ ;  /* 0x00000040cacc7810 */ /* 0x040fe40007ffe0ff */
[----:B------:R-:W-:-:S02]  /*1770*/  IADD3 R205, R202, 0x80, RZ ;  /* 0x00000080cacd7810 */ /* 0x000fc40007ffe0ff */
[----:B------:R-:W-:Y:S02]  /*1780*/  IADD3 R200, R104, 0x60, RZ ;  /* 0x0000006068c87810 */ /* 0x000fe40007ffe0ff */
[----:B-1----:R-:W-:Y:S02]  /*1790*/  IADD3 R6, R250, 0xa8, RZ ;  /* 0x000000a8fa067810 */ /* 0x002fe40007ffe0ff */
[C---:B------:R-:W-:Y:S02]  /*17a0*/  IADD3 R199, R104.reuse, 0x80, RZ ;  /* 0x0000008068c77810 */ /* 0x040fe40007ffe0ff */
[----:B------:R-:W-:Y:S02]  /*17b0*/  IADD3 R198, R104, 0xa0, RZ ;  /* 0x000000a068c67810 */ /* 0x000fe40007ffe0ff */
[----:B------:R-:W-:Y:S02]  /*17c0*/  IADD3 R20, R250, 0x70, RZ ;  /* 0x00000070fa147810 */ /* 0x000fe40007ffe0ff */
[----:B--2---:R-:W-:-:S02]  /*17d0*/  SHF.R.S32.HI R5, RZ, 0x1f, R31 ;  /* 0x0000001fff057819 */ /* 0x004fc4000001141f */
[----:B------:R-:W-:Y:S02]  /*17e0*/  SHF.R.S32.HI R5, RZ, 0x1f, R28 ;  /* 0x0000001fff057819 */ /* 0x000fe4000001141c */
[----:B------:R-:W-:Y:S02]  /*17f0*/  SHF.R.S32.HI R5, RZ, 0x1f, R25 ;  /* 0x0000001fff057819 */ /* 0x000fe40000011419 */
[----:B------:R-:W-:Y:S02]  /*1800*/  SHF.R.S32.HI R5, RZ, 0x1f, R22 ;  /* 0x0000001fff057819 */ /* 0x000fe40000011416 */
[----:B------:R-:W-:Y:S02]  /*1810*/  SHF.R.S32.HI R5, RZ, 0x1f, R19 ;  /* 0x0000001fff057819 */ /* 0x000fe40000011413 */
[----:B------:R-:W-:Y:S02]  /*1820*/  SHF.R.S32.HI R5, RZ, 0x1f, R9 ;  /* 0x0000001fff057819 */ /* 0x000fe40000011409 */
[----:B------:R-:W-:-:S02]  /*1830*/  SHF.R.S32.HI R5, RZ, 0x1f, R6 ;  /* 0x0000001fff057819 */ /* 0x000fc40000011406 */
[----:B------:R-:W-:Y:S02]  /*1840*/  LEA R5, R17, 0x18100, 0x1 ;  /* 0x0001810011057811 */ /* 0x000fe400078e08ff */
[C---:B------:R-:W-:Y:S02]  /*1850*/  IADD3 R12, R250.reuse, 0x88, RZ ;  /* 0x00000088fa0c7810 */ /* 0x040fe40007ffe0ff */
[C---:B------:R-:W-:Y:S01]  /*1860*/  IADD3 R7, R250.reuse, 0xa0, RZ ;  /* 0x000000a0fa077810 */ /* 0x040fe20007ffe0ff */
[----:B------:R1:W-:Y:S01]  /*1870*/  STL [R1+0x14], R5 ;  /* 0x0000140501007387 */ /* 0x0003e20000100800 */
[----:B------:R-:W-:Y:S02]  /*1880*/  IADD3 R251, R250, 0xb8, RZ ;  /* 0x000000b8fafb7810 */ /* 0x000fe40007ffe0ff */
[----:B------:R-:W-:Y:S01]  /*1890*/  SHF.R.S32.HI R18, RZ, 0x1f, R32 ;  /* 0x0000001fff127819 */ /* 0x000fe20000011420 */
[----:B------:R1:W-:Y:S01]  /*18a0*/  STL [R1+0x10], R4 ;  /* 0x0000100401007387 */ /* 0x0003e20000100800 */
[----:B------:R-:W-:-:S02]  /*18b0*/  SHF.R.S32.HI R18, RZ, 0x1f, R29 ;  /* 0x0000001fff127819 */ /* 0x000fc4000001141d */
[----:B------:R-:W-:Y:S01]  /*18c0*/  SHF.R.S32.HI R18, RZ, 0x1f, R26 ;  /* 0x0000001fff127819 */ /* 0x000fe2000001141a */
[----:B------:R1:W-:Y:S01]  /*18d0*/  STL [R1+0xc], R3 ;  /* 0x00000c0301007387 */ /* 0x0003e20000100800 */
[----:B------:R-:W-:Y:S02]  /*18e0*/  SHF.R.S32.HI R209, RZ, 0x3, R11 ;  /* 0x00000003ffd17819 */ /* 0x000fe4000001140b */
[----:B------:R-:W-:Y:S01]  /*18f0*/  SHF.R.S32.HI R18, RZ, 0x1f, R23 ;  /* 0x0000001fff127819 */ /* 0x000fe20000011417 */
[----:B------:R1:W-:Y:S01]  /*1900*/  STL [R1+0x8], R2 ;  /* 0x0000080201007387 */ /* 0x0003e20000100800 */
        /* <DEDUP_REMOVED lines=9> */
[----:B------:R-:W-:-:S02]  /*19a0*/  IADD3 R11, R107, 0xc100, RZ ;  /* 0x0000c1006b0b7810 */ /* 0x000fc40007ffe0ff */
[----:B------:R-:W-:Y:S02]  /*19b0*/  IADD3 R10, R107, 0x100, RZ ;  /* 0x000001006b0a7810 */ /* 0x000fe40007ffe0ff */
[----:B------:R-:W-:Y:S02]  /*19c0*/  SHF.R.S32.HI R18, RZ, 0x1f, R20 ;  /* 0x0000001fff127819 */ /* 0x000fe40000011414 */
[----:B------:R-:W-:Y:S02]  /*19d0*/  SHF.R.S32.HI R12, RZ, 0x1f, R12 ;  /* 0x0000001fff0c7819 */ /* 0x000fe4000001140c */
[----:B------:R-:W-:Y:S02]  /*19e0*/  SHF.R.S32.HI R7, RZ, 0x1f, R7 ;  /* 0x0000001fff077819 */ /* 0x000fe40000011407 */
[----:B------:R-:W-:Y:S02]  /*19f0*/  SHF.R.S32.HI R6, RZ, 0x1f, R251 ;  /* 0x0000001fff067819 */ /* 0x000fe400000114fb */
.L_x_1891:
        /* <DEDUP_REMOVED lines=42> */
.L_x_1719:
[----:B------:R-:W-:-:S04]  /*1ca0*/  ISETP.NE.U32.AND P0, PT, RZ, c[0x0][0x368], PT ;  /* 0x0000da00ff007a0c */ /* 0x000fc80003f05070 */
[----:B------:R-:W-:-:S13]  /*1cb0*/  ISETP.NE.AND.EX P0, PT, RZ, c[0x0][0x36c], PT, P0 ;  /* 0x0000db00ff007a0c */ /* 0x000fda0003f05300 */
[----:B------:R-:W-:Y:S05]  /*1cc0*/  @!P0 BRA `(.L_x_1720) ;  /* 0x0000004000008947 */ /* 0x000fea0003800000 */
[----:B---3--:R-:W-:-:S04]  /*1cd0*/  IADD3 R4, P0, R242, c[0x0][0x368], RZ ;  /* 0x0000da00f2047a10 */ /* 0x008fc80007f1e0ff */
[----:B------:R-:W-:-:S05]  /*1ce0*/  IADD3.X R5, R243, c[0x0][0x36c], RZ, P0, !PT ;  /* 0x0000db00f3057a10 */ /* 0x000fca00007fe4ff */
[----:B------:R1:W5:Y:S01]  /*1cf0*/  LDG.E R17, [R4.64] ;  /* 0x0000000804117981 */ /* 0x000362000c1e1900 */
[----:B------:R-:W-:Y:S05]  /*1d00*/  BRA `(.L_x_1721) ;  /* 0x0000005000007947 */ /* 0x000fea0003800000 */
.L_x_1720:
[----:B------:R-:W-:Y:S01]  /*1d10*/  MOV R17, UR6 ;  /* 0x0000000600117c02 */ /* 0x000fe20008000f00 */
[----:B------:R-:W-:Y:S05]  /*1d20*/  @!P5 BRA `(.L_x_1721) ;  /* 0x000000300000d947 */ /* 0x000fea0003800000 */
[----:B---3--:R-:W2:Y:S04]  /*1d30*/  LDG.E R6, [R4.64] ;  /* 0x0000000804067981 */ /* 0x008ea8000c1e1900 */
[----:B------:R-:W2:Y:S02]  /*1d40*/  LDG.E R0, [R4.64+0x4] ;  /* 0x0000040804007981 */ /* 0x000ea4000c1e1900 */
[----:B--2---:R-:W-:Y:S02]  /*1d50*/  IADD3 R17, -R6, R0, RZ ;  /* 0x0000000006117210 */ /* 0x004fe40007ffe1ff */
.L_x_1721:
        /* <DEDUP_REMOVED lines=56> */
.L_x_1723:
[----:B------:R-:W-:Y:S05]  /*20e0*/  BSYNC B0 ;  /* 0x0000000000007941 */ /* 0x000fea0003800000 */
.L_x_1722:
[----:B------:R-:W-:-:S04]  /*20f0*/  IMAD R2, R249, R0, RZ ;  /* 0x00000000f9027224 */ /* 0x000fc800078e02ff */
[----:B------:R-:W-:-:S05]  /*2100*/  IMAD.IADD R0, R2, 0x1, R0 ;  /* 0x0000000102007824 */ /* 0x000fca00078e0200 */
[----:B------:R-:W-:Y:S01]  /*2110*/  IMNMX R3, R121, R0, PT ;  /* 0x0000000079037217 */ /* 0x000fe20003800200 */
[----:B------:R-:W-:-:S04]  /*2120*/  IMAD R0, R2, 0x40, -R6 ;  /* 0x0000004002007824 */ /* 0x000fc800078e0a06 */
[----:B------:R-:W-:Y:S01]  /*2130*/  IMAD R2, R3, 0x40, -R6 ;  /* 0x0000004003027824 */ /* 0x000fe200078e0a06 */
[----:B------:R-:W-:-:S04]  /*2140*/  IMNMX R0, RZ, R0, !PT ;  /* 0x00000000ff007217 */ /* 0x000fc80007800200 */
[----:B------:R-:W-:Y:S02]  /*2150*/  IMNMX R2, R2, R70, PT ;  /* 0x0000004602027217 */ /* 0x000fe40003800200 */
[----:B------:R-:W-:Y:S02]  /*2160*/  SHF.R.U32.HI R33, RZ, 0x6, R0 ;  /* 0x00000006ff217819 */ /* 0x000fe40000011600 */
[----:B------:R-:W-:-:S03]  /*2170*/  ISETP.GT.AND P0, PT, R2, R0, PT ;  /* 0x000000000200720c */ /* 0x000fc60003f04270 */
[----:B------:R-:W-:-:S10]  /*2180*/  IMAD.MOV.U32 R8, RZ, RZ, R33 ;  /* 0x000000ffff087224 */ /* 0x000fd400078e0021 */
[----:B------:R-:W-:-:S04]  /*2190*/  @P0 IADD3 R2, R2, 0x3f, RZ ;  /* 0x0000003f02020810 */ /* 0x000fc80007ffe0ff */
[----:B------:R-:W-:-:S04]  /*21a0*/  @P0 SHF.R.S32.HI R0, RZ, 0x1f, R2 ;  /* 0x0000001fff000819 */ /* 0x000fc80000011402 */
[----:B------:R-:W-:-:S04]  /*21b0*/  @P0 LEA.HI R2, R0, R2, RZ, 0x6 ;  /* 0x0000000200020211 */ /* 0x000fc800078f30ff */
[----:B------:R-:W-:-:S04]  /*21c0*/  @P0 SHF.R.S32.HI R8, RZ, 0x6, R2 ;  /* 0x00000006ff080819 */ /* 0x000fc80000011402 */
[----:B------:R-:W-:-:S13]  /*21d0*/  ISETP.GT.AND P0, PT, R8, R33, PT ;  /* 0x000000210800720c */ /* 0x000fda0003f04270 */
[----:B------:R-:W-:Y:S05]  /*21e0*/  @!P0 BRA `(.L_x_1724) ;  /* 0x000055b000008947 */ /* 0x000fea0003800000 */
[----:B------:R-:W-:Y:S01]  /*21f0*/  SHF.R.S32.HI R2, RZ, 0x1f, R12 ;  /* 0x0000001fff027819 */ /* 0x000fe2000001140c */
[----:B------:R-:W-:Y:S01]  /*2200*/  IMAD.MOV.U32 R9, RZ, RZ, c[0x0][0x238] ;  /* 0x00008e00ff097624 */ /* 0x000fe200078e00ff */
[----:B------:R-:W-:Y:S02]  /*2210*/  IADD3 R0, P0, R241, R12, RZ ;  /* 0x0000000cf1007210 */ /* 0x000fe40007f1e0ff */
[----:B------:R-:W-:Y:S01]  /*2220*/  LOP3.LUT R31, R238, 0xffff, RZ, 0xc0, !PT ;  /* 0x0000ffffee1f7812 */ /* 0x000fe200078ec0ff */
[----:B------:R-:W-:Y:S01]  /*2230*/  IMAD.SHL.U32 R129, R9, 0x40, RZ ;  /* 0x0000004009817824 */ /* 0x000fe200078e00ff */
[----:B------:R-:W-:Y:S01]  /*2240*/  LEA.HI.X.SX32 R15, R241, R2, 0x1, P0 ;  /* 0x00000002f10f7211 */ /* 0x000fe200000f0eff */
[----:B------:R-:W-:Y:S01]  /*2250*/  IMAD.WIDE.U32 R2, R0, c[0x0][0x238], R202 ;  /* 0x00008e0000027a25 */ /* 0x000fe200078e00ca */
[----:B------:R-:W-:Y:S02]  /*2260*/  IADD3 R16, R8, -0x1, RZ ;  /* 0xffffffff08107810 */ /* 0x000fe40007ffe0ff */
[----:B------:R-:W-:Y:S01]  /*2270*/  SEL R14, R247, RZ, !P6 ;  /* 0x000000fff70e7207 */ /* 0x000fe20007000000 */
[----:B------:R-:W-:Y:S01]  /*2280*/  IMAD R4, R15, c[0x0][0x238], RZ ;  /* 0x00008e000f047a24 */ /* 0x000fe200078e02ff */
[----:B------:R-:W-:Y:S01]  /*2290*/  SEL R13, R244, RZ, !P6 ;  /* 0x000000fff40d7207 */ /* 0x000fe20007000000 */
[C---:B------:R-:W-:Y:S01]  /*22a0*/  IMAD.SHL.U32 R130, R9.reuse, 0x20, RZ ;  /* 0x0000002009827824 */ /* 0x040fe200078e00ff */
[----:B------:R-:W-:Y:S01]  /*22b0*/  MOV R124, 0x6 ;  /* 0x00000006007c7802 */ /* 0x000fe20000000f00 */
[----:B------:R-:W-:Y:S01]  /*22c0*/  IMAD R4, R0, c[0x0][0x23c], R4 ;  /* 0x00008f0000047a24 */ /* 0x000fe200078e0204 */
[----:B------:R-:W-:Y:S01]  /*22d0*/  SHF.R.S32.HI R20, RZ, 0x1f, R16 ;  /* 0x0000001fff147819 */ /* 0x000fe20000011410 */
[----:B------:R-:W-:Y:S01]  /*22e0*/  IMAD R5, R14, c[0x0][0x248], RZ ;  /* 0x000092000e057a24 */ /* 0x000fe200078e02ff */
[----:B------:R-:W-:Y:S01]  /*22f0*/  SHF.L.U64.HI R128, R9, R124, c[0x0][0x23c] ;  /* 0x00008f0009807619 */ /* 0x000fe2000001027c */
[----:B------:R-:W-:Y:S01]  /*2300*/  IMAD.IADD R3, R3, 0x1, R4 ;  /* 0x0000000103037824 */ /* 0x000fe200078e0204 */
[----:B------:R-:W-:Y:S01]  /*2310*/  ISETP.NE.U32.AND P0, PT, RZ, c[0x0][0x340], PT ;  /* 0x0000d000ff007a0c */ /* 0x000fe20003f05070 */
[----:B------:R-:W-:Y:S01]  /*2320*/  IMAD.IADD R4, R70, 0x1, -R241 ;  /* 0x0000000146047824 */ /* 0x000fe200078e0af1 */
[----:B------:R-:W-:Y:S01]  /*2330*/  MOV R126, 0x5 ;  /* 0x00000005007e7802 */ /* 0x000fe20000000f00 */
[----:B------:R-:W-:Y:S01]  /*2340*/  IMAD.WIDE.U32 R2, R31, c[0x0][0x240], R2 ;  /* 0x000090001f027a25 */ /* 0x000fe200078e0002 */
[----:B------:R-:W-:-:S02]  /*2350*/  ISETP.NE.AND.EX P3, PT, RZ, c[0x0][0x344], PT, P0 ;  /* 0x0000d100ff007a0c */ /* 0x000fc40003f65300 */
[----:B------:R-:W-:Y:S01]  /*2360*/  SHF.L.U64.HI R125, R9, R126, c[0x0][0x23c] ;  /* 0x00008f00097d7619 */ /* 0x000fe2000001027e */
[----:B------:R-:W-:Y:S01]  /*2370*/  IMAD R4, R16, -0x40, R4 ;  /* 0xffffffc010047824 */ /* 0x000fe200078e0204 */
[----:B------:R-:W-:Y:S01]  /*2380*/  P2R R12, PR, RZ, 0x8 ;  /* 0x00000008ff0c7803 */ /* 0x000fe20000000000 */
[----:B------:R-:W-:Y:S01]  /*2390*/  IMAD R3, R31, c[0x0][0x244], R3 ;  /* 0x000091001f037a24 */ /* 0x000fe200078e0203 */
[----:B------:R-:W-:Y:S01]  /*23a0*/  ISETP.GE.AND P6, PT, R202, c[0x0][0x1d4], PT ;  /* 0x00007500ca007a0c */ /* 0x000fe20003fc6270 */
[C---:B------:R-:W-:Y:S01]  /*23b0*/  IMAD R5, R13.reuse, c[0x0][0x24c], R5 ;  /* 0x000093000d057a24 */ /* 0x040fe200078e0205 */
[C---:B------:R-:W-:Y:S01]  /*23c0*/  ISETP.GE.AND P2, PT, R4.reuse, 0x1, PT ;  /* 0x000000010400780c */ /* 0x040fe20003f46270 */
[----:B------:R-:W-:Y:S01]  /*23d0*/  IMAD.WIDE.U32 R82, R13, c[0x0][0x248], R2 ;  /* 0x000092000d527a25 */ /* 0x000fe200078e0002 */
[----:B------:R-:W-:Y:S02]  /*23e0*/  ISETP.GE.AND P1, PT, R4, 0x21, PT ;  /* 0x000000210400780c */ /* 0x000fe40003f26270 */
[----:B------:R-:W-:Y:S01]  /*23f0*/  ISETP.GE.AND P5, PT, R204, c[0x0][0x1d4], PT ;  /* 0x00007500cc007a0c */ /* 0x000fe20003fa6270 */
[----:B------:R-:W-:Y:S01]  /*2400*/  IMAD R3, R128, R16, RZ ;  /* 0x0000001080037224 */ /* 0x000fe200078e02ff */
[----:B------:R-:W-:Y:S01]  /*2410*/  ISETP.GE.AND P4, PT, R205, c[0x0][0x1d4], PT ;  /* 0x00007500cd007a0c */ /* 0x000fe20003f86270 */
[----:B------:R-:W-:-:S02]  /*2420*/  IMAD.IADD R79, R83, 0x1, R5 ;  /* 0x00000001534f7824 */ /* 0x000fc400078e0205 */
[----:B------:R-:W-:Y:S02]  /*2430*/  IMAD.MOV.U32 R78, RZ, RZ, R82 ;  /* 0x000000ffff4e7224 */ /* 0x000fe400078e0052 */
[-C--:B------:R-:W-:Y:S02]  /*2440*/  IMAD R3, R20, R129.reuse, R3 ;  /* 0x0000008114037224 */ /* 0x080fe400078e0203 */
[----:B------:R-:W-:-:S05]  /*2450*/  IMAD.WIDE.U32 R6, R16, R129, R78 ;  /* 0x0000008110067225 */ /* 0x000fca00078e004e */
[----:B------:R-:W-:Y:S02]  /*2460*/  IADD3 R3, R7, R3, RZ ;  /* 0x0000000307037210 */ /* 0x000fe40007ffe0ff */
[----:B------:R-:W-:Y:S02]  /*2470*/  @P2 LEA R4, P3, R6, c[0x0][0x220], 0x1 ;  /* 0x0000880006042a11 */ /* 0x000fe400078608ff */
[----:B------:R-:W-:Y:S02]  /*2480*/  @P1 IADD3 R7, P0, R130, R6, RZ ;  /* 0x0000000682071210 */ /* 0x000fe40007f1e0ff */
[----:B------:R-:W-:Y:S02]  /*2490*/  @P2 LEA.HI.X R5, R6, c[0x0][0x224], R3, 0x1, P3 ;  /* 0x0000890006052a11 */ /* 0x000fe400018f0c03 */
[----:B------:R-:W-:Y:S01]  /*24a0*/  ISETP.NE.AND P3, PT, R12, RZ, PT ;  /* 0x000000ff0c00720c */ /* 0x000fe20003f65270 */
[----:B------:R-:W-:Y:S01]  /*24b0*/  @P1 IMAD.X R9, R3, 0x1, R125, P0 ;  /* 0x0000000103091824 */ /* 0x000fe200000e067d */
[C---:B------:R-:W-:Y:S01]  /*24c0*/  @P1 LEA R2, P0, R7.reuse, c[0x0][0x220], 0x1 ;  /* 0x0000880007021a11 */ /* 0x040fe200078008ff */
[----:B------:R-:W-:Y:S01]  /*24d0*/  @!PT LDS RZ, [RZ] ;  /* 0x00000000fffff984 */ /* 0x000fe20000000800 */
[----:B------:R-:W-:Y:S01]  /*24e0*/  @!PT LDS RZ, [RZ] ;  /* 0x00000000fffff984 */ /* 0x000fe20000000800 */
[----:B------:R-:W-:Y:S01]  /*24f0*/  @!PT LDS RZ, [RZ] ;  /* 0x00000000fffff984 */ /* 0x000fe20000000800 */
[----:B------:R1:W-:Y:S03]  /*2500*/  @P2 LDGSTS.E.BYPASS.LTC128B.128 [R107+0xc100], [R4.64], !P6 ;  /* 0x0c100000046b2fae */ /* 0x0003e6000f101d48 */
[----:B------:R-:W-:Y:S01]  /*2510*/  @P1 LEA.HI.X R3, R7, c[0x0][0x224], R9, 0x1, P0 ;  /* 0x0000890007031a11 */ /* 0x000fe200000f0c09 */
[----:B------:R1:W-:Y:S04]  /*2520*/  @P2 LDGSTS.E.BYPASS.LTC128B.128 [R107+0xe100], [R4.64+0x80], !P5 ;  /* 0x0e100080046b2fae */ /* 0x0003e8000e901d48 */
[----:B------:R1:W-:Y:S02]  /*2530*/  @P2 LDGSTS.E.BYPASS.LTC128B.128 [R107+0x10100], [R4.64+0x100], !P4 ;  /* 0x10100100046b2fae */ /* 0x0003e4000e101d48 */
[----:B------:R-:W-:-:S02]  /*2540*/  @P3 IADD3 R6, P0, R242, c[0x0][0x340], RZ ;  /* 0x0000d000f2063a10 */ /* 0x000fc40007f1e0ff */
[----:B------:R2:W-:Y:S02]  /*2550*/  @P1 LDGSTS.E.BYPASS.LTC128B.128 [R107+0xd100], [R2.64], !P6 ;  /* 0x0d100000026b1fae */ /* 0x0005e4000f101d48 */
[----:B------:R-:W-:Y:S02]  /*2560*/  @P3 IADD3.X R7, R243, c[0x0][0x344], RZ, P0, !PT ;  /* 0x0000d100f3073a10 */ /* 0x000fe400007fe4ff */
[----:B------:R2:W-:Y:S04]  /*2570*/  @P1 LDGSTS.E.BYPASS.LTC128B.128 [R107+0xf100], [R2.64+0x80], !P5 ;  /* 0x0f100080026b1fae */ /* 0x0005e8000e901d48 */
[----:B------:R2:W-:Y:S04]  /*2580*/  @P1 LDGSTS.E.BYPASS.LTC128B.128 [R107+0x11100], [R2.64+0x100], !P4 ;  /* 0x11100100026b1fae */ /* 0x0005e8000e101d48 */
[----:B------:R-:W0:Y:S04]  /*2590*/  LDGDEPBAR ;  /* 0x00000000000079af */ /* 0x000e280000000000 */
[----:B------:R-:W3:Y:S01]  /*25a0*/  @P3 LDG.E R19, [R6.64] ;  /* 0x0000000806133981 */ /* 0x000ee2000c1e1900 */
[----:B------:R-:W-:Y:S01]  /*25b0*/  MOV R134, c[0x0][0x258] ;  /* 0x0000960000867a02 */ /* 0x000fe20000000f00 */
[----:B------:R-:W-:Y:S01]  /*25c0*/  IMAD.MOV.U32 R122, RZ, RZ, c[0x0][0x27c] ;  /* 0x00009f00ff7a7624 */ /* 0x000fe200078e00ff */
[----:B------:R-:W-:Y:S01]  /*25d0*/  WARPSYNC 0xffffffff ;  /* 0xffffffff00007948 */ /* 0x000fe20003800000 */
[----:B------:R-:W-:Y:S01]  /*25e0*/  IMAD.WIDE.U32 R72, R31, c[0x0][0x1e8], RZ ;  /* 0x00007a001f487a25 */ /* 0x000fe200078e00ff */
[----:B------:R-:W-:-:S02]  /*25f0*/  SHF.L.U64.HI R126, R134, R126, c[0x0][0x25c] ;  /* 0x00009700867e7619 */ /* 0x000fc4000001027e */
[C---:B------:R-:W-:Y:S01]  /*2600*/  SHF.L.U64.HI R127, R134.reuse, R124, c[0x0][0x25c] ;  /* 0x00009700867f7619 */ /* 0x040fe2000001027c */
[----:B-1----:R-:W-:Y:S01]  /*2610*/  IMAD R4, R15, c[0x0][0x258], RZ ;  /* 0x000096000f047a24 */ /* 0x002fe200078e02ff */
[----:B------:R-:W-:Y:S01]  /*2620*/  SHF.R.S32.HI R109, RZ, 0x1f, R108 ;  /* 0x0000001fff6d7819 */ /* 0x000fe2000001146c */
[----:B------:R-:W-:Y:S01]  /*2630*/  IMAD.SHL.U32 R133, R134, 0x40, RZ ;  /* 0x0000004086857824 */ /* 0x000fe200078e00ff */
[----:B------:R-:W-:Y:S01]  /*2640*/  SHF.R.S32.HI R18, RZ, 0x1f, R206 ;  /* 0x0000001fff127819 */ /* 0x000fe200000114ce */
[----:B------:R-:W-:Y:S01]  /*2650*/  IMAD.SHL.U32 R122, R122, 0x2, RZ ;  /* 0x000000027a7a7824 */ /* 0x000fe200078e00ff */
[----:B------:R-:W-:Y:S01]  /*2660*/  SHF.L.U32 R134, R134, 0x5, RZ ;  /* 0x0000000586867819 */ /* 0x000fe200000006ff */
[----:B------:R-:W-:Y:S02]  /*2670*/  IMAD.MOV.U32 R28, RZ, RZ, R16 ;  /* 0x000000ffff1c7224 */ /* 0x000fe400078e0010 */
[----:B------:R-:W-:Y:S02]  /*2680*/  IMAD R76, R31, c[0x0][0x1ec], R73 ;  /* 0x00007b001f4c7a24 */ /* 0x000fe400078e0249 */
[----:B--2---:R-:W-:-:S04]  /*2690*/  IMAD.WIDE.U32 R2, R0, c[0x0][0x258], R202 ;  /* 0x0000960000027a25 */ /* 0x004fc800078e00ca */
[----:B------:R-:W-:-:S04]  /*26a0*/  IMAD R0, R0, c[0x0][0x25c], R4 ;  /* 0x0000970000007a24 */ /* 0x000fc800078e0204 */
[----:B------:R-:W-:Y:S02]  /*26b0*/  IMAD.IADD R3, R3, 0x1, R0 ;  /* 0x0000000103037824 */ /* 0x000fe400078e0200 */
[----:B------:R-:W-:Y:S02]  /*26c0*/  IMAD R0, R14, c[0x0][0x268], RZ ;  /* 0x00009a000e007a24 */ /* 0x000fe400078e02ff */
[----:B------:R-:W-:-:S04]  /*26d0*/  IMAD.WIDE.U32 R2, R31, c[0x0][0x260], R2 ;  /* 0x000098001f027a25 */ /* 0x000fc800078e0002 */
[----:B------:R-:W-:Y:S02]  /*26e0*/  IMAD R3, R31, c[0x0][0x264], R3 ;  /* 0x000099001f037a24 */ /* 0x000fe400078e0203 */
[C---:B------:R-:W-:Y:S02]  /*26f0*/  IMAD R0, R13.reuse, c[0x0][0x26c], R0 ;  /* 0x00009b000d007a24 */ /* 0x040fe400078e0200 */
[----:B------:R-:W-:-:S05]  /*2700*/  IMAD.WIDE.U32 R80, R13, c[0x0][0x268], R2 ;  /* 0x00009a000d507a25 */ /* 0x000fca00078e0002 */
[----:B------:R-:W-:Y:S02]  /*2710*/  IADD3 R77, R81, R0, RZ ;  /* 0x00000000514d7210 */ /* 0x000fe40007ffe0ff */
[----:B---3--:R-:W-:Y:S01]  /*2720*/  @P3 SHF.R.S32.HI R27, RZ, 0x1f, R19 ;  /* 0x0000001fff1b3819 */ /* 0x008fe20000011413 */
[----:B------:R-:W-:Y:S01]  /*2730*/  @!P3 IMAD.MOV.U32 R27, RZ, RZ, R247 ;  /* 0x000000ffff1bb224 */ /* 0x000fe200078e00f7 */
[----:B------:R-:W-:Y:S02]  /*2740*/  @!P3 MOV R19, R244 ;  /* 0x000000f40013b202 */ /* 0x000fe40000000f00 */
[----:B------:R-:W-:Y:S01]  /*2750*/  BAR.SYNC.DEFER_BLOCKING 0x0 ;  /* 0x0000000000007b1d */ /* 0x000fe20000010000 */
[----:B------:R-:W-:Y:S01]  /*2760*/  ISETP.GT.AND P0, PT, R28, R33, PT ;  /* 0x000000211c00720c */ /* 0x000fe20003f04270 */
[----:B------:R-:W-:Y:S01]  /*2770*/  IMAD R0, R127, R16, RZ ;  /* 0x000000107f007224 */ /* 0x000fe200078e02ff */
[----:B------:R-:W-:Y:S01]  /*2780*/  IADD3 R30, R104, 0x20, RZ ;  /* 0x00000020681e7810 */ /* 0x000fe20007ffe0ff */
[----:B------:R-:W-:Y:S01]  /*2790*/  IMAD.MOV.U32 R2, RZ, RZ, R80 ;  /* 0x000000ffff027224 */ /* 0x000fe200078e0050 */
[----:B------:R-:W-:Y:S01]  /*27a0*/  LOP3.LUT R196, R196, 0xfffffffe, RZ, 0xc0, !PT ;  /* 0xfffffffec4c47812 */ /* 0x000fe200078ec0ff */
[----:B------:R-:W-:Y:S01]  /*27b0*/  IMAD.MOV.U32 R3, RZ, RZ, R77 ;  /* 0x000000ffff037224 */ /* 0x000fe200078e004d */
[----:B------:R-:W-:Y:S01]  /*27c0*/  IADD3 R29, R104, 0x40, RZ ;  /* 0x00000040681d7810 */ /* 0x000fe20007ffe0ff */
[-C--:B------:R-:W-:Y:S01]  /*27d0*/  IMAD R0, R20, R133.reuse, R0 ;  /* 0x0000008514007224 */ /* 0x080fe200078e0200 */
[----:B------:R-:W-:Y:S01]  /*27e0*/  ULDC.U8 UR5, c[0x0][0x298] ;  /* 0x0000a60000057ab9 */ /* 0x000fe20000000000 */
[----:B------:R-:W-:-:S04]  /*27f0*/  IMAD.WIDE.U32 R2, R16, R133, R2 ;  /* 0x0000008510027225 */ /* 0x000fc800078e0002 */
[----:B------:R-:W-:Y:S01]  /*2800*/  IMAD.IADD R3, R3, 0x1, R0 ;  /* 0x0000000103037824 */ /* 0x000fe200078e0200 */
[----:B------:R-:W-:Y:S01]  /*2810*/  @P2 LEA R6, P3, R2, c[0x0][0x250], 0x1 ;  /* 0x0000940002062a11 */ /* 0x000fe200078608ff */
[----:B------:R-:W-:Y:S01]  /*2820*/  IMAD R4, R18, c[0x0][0x290], RZ ;  /* 0x0000a40012047a24 */ /* 0x000fe200078e02ff */
[----:B------:R-:W-:Y:S01]  /*2830*/  @P0 IADD3 R0, R8, -0x2, RZ ;  /* 0xfffffffe08000810 */ /* 0x000fe20007ffe0ff */
[----:B------:R-:W-:Y:S01]  /*2840*/  IMAD.IADD R118, R17, 0x1, R21 ;  /* 0x0000000111767824 */ /* 0x000fe200078e0215 */
[----:B------:R-:W-:Y:S01]  /*2850*/  @P2 LEA.HI.X R7, R2, c[0x0][0x254], R3, 0x1, P3 ;  /* 0x0000950002072a11 */ /* 0x000fe200018f0c03 */
[----:B------:R-:W-:Y:S01]  /*2860*/  IMAD R16, R206, c[0x0][0x294], R4 ;  /* 0x0000a500ce107a24 */ /* 0x000fe200078e0204 */
[----:B------:R-:W-:Y:S01]  /*2870*/  @P1 IADD3 R2, P3, R134, R2, RZ ;  /* 0x0000000286021210 */ /* 0x000fe20007f7e0ff */
[----:B------:R-:W-:Y:S01]  /*2880*/  @P0 IMAD R5, R128, R0, RZ ;  /* 0x0000000080050224 */ /* 0x000fe200078e02ff */
[----:B------:R-:W-:Y:S01]  /*2890*/  @P0 SHF.R.S32.HI R14, RZ, 0x1f, R0 ;  /* 0x0000001fff0e0819 */ /* 0x000fe20000011400 */
[-C--:B------:R-:W-:Y:S01]  /*28a0*/  @P0 IMAD.WIDE.U32 R8, R0, R129.reuse, R78 ;  /* 0x0000008100080225 */ /* 0x080fe200078e004e */
[----:B------:R-:W-:Y:S01]  /*28b0*/  @!PT LDS RZ, [RZ] ;  /* 0x00000000fffff984 */ /* 0x000fe20000000800 */
[----:B------:R-:W-:Y:S01]  /*28c0*/  @!PT LDS RZ, [RZ] ;  /* 0x00000000fffff984 */ /* 0x000fe20000000800 */
[----:B------:R-:W-:Y:S01]  /*28d0*/  @!PT LDS RZ, [RZ] ;  /* 0x00000000fffff984 */ /* 0x000fe20000000800 */
[----:B------:R1:W-:Y:S03]  /*28e0*/  @P2 LDGSTS.E.BYPASS.LTC128B.128 [R107+0x100], [R6.64], !P6 ;  /* 0x00100000066b2fae */ /* 0x0003e6000f101d48 */
[----:B------:R-:W-:Y:S01]  /*28f0*/  @P1 IMAD.X R3, R3, 0x1, R126, P3 ;  /* 0x0000000103031824 */ /* 0x000fe200018e067e */
[----:B------:R-:W-:Y:S01]  /*2900*/  @P1 LEA R4, P3, R2, c[0x0][0x250], 0x1 ;  /* 0x0000940002041a11 */ /* 0x000fe200078608ff */
[----:B------:R-:W-:Y:S01]  /*2910*/  @P0 IMAD R0, R14, R129, R5 ;  /* 0x000000810e000224 */ /* 0x000fe200078e0205 */
[----:B------:R1:W-:Y:S01]  /*2920*/  @P2 LDGSTS.E.BYPASS.LTC128B.128 [R107+0x2100], [R6.64+0x80], !P5 ;  /* 0x02100080066b2fae */ /* 0x0003e2000e901d48 */
[----:B------:R-:W-:Y:S01]  /*2930*/  IMAD.WIDE.U32 R12, R206, c[0x0][0x290], R104 ;  /* 0x0000a400ce0c7a25 */ /* 0x000fe200078e0068 */
[----:B------:R-:W-:-:S02]  /*2940*/  @P1 LEA.HI.X R5, R2, c[0x0][0x254], R3, 0x1, P3 ;  /* 0x0000950002051a11 */ /* 0x000fc400018f0c03 */
[----:B------:R1:W-:Y:S01]  /*2950*/  @P2 LDGSTS.E.BYPASS.LTC128B.128 [R107+0x4100], [R6.64+0x100], !P4 ;  /* 0x04100100066b2fae */ /* 0x0003e2000e101d48 */
[----:B------:R-:W-:Y:S01]  /*2960*/  @P0 IMAD.IADD R0, R9, 0x1, R0 ;  /* 0x0000000109000824 */ /* 0x000fe200078e0200 */
[----:B------:R-:W-:Y:S01]  /*2970*/  ISETP.GE.AND P2, PT, R104, c[0x0][0x27c], PT ;  /* 0x00009f0068007a0c */ /* 0x000fe20003f46270 */
[----:B------:R-:W-:Y:S01]  /*2980*/  IMAD.IADD R15, R13, 0x1, R16 ;  /* 0x000000010d0f7824 */ /* 0x000fe200078e0210 */
[C---:B------:R-:W-:Y:S01]  /*2990*/  @P0 LEA R2, P3, R8.reuse, c[0x0][0x220], 0x1 ;  /* 0x0000880008020a11 */ /* 0x040fe200078608ff */
[----:B------:R2:W-:Y:S01]  /*29a0*/  @P1 LDGSTS.E.BYPASS.LTC128B.128 [R107+0x1100], [R4.64], !P6 ;  /* 0x01100000046b1fae */ /* 0x0005e2000f101d48 */
[----:B------:R-:W-:Y:S02]  /*29b0*/  IMAD.MOV.U32 R14, RZ, RZ, R12 ;  /* 0x000000ffff0e7224 */ /* 0x000fe400078e000c */
[----:B------:R-:W-:Y:S01]  /*29c0*/  @P0 LEA.HI.X R3, R8, c[0x0][0x224], R0, 0x1, P3 ;  /* 0x0000890008030a11 */ /* 0x000fe200018f0c00 */
[----:B------:R-:W-:Y:S01]  /*29d0*/  IMAD R0, R18, c[0x0][0x280], RZ ;  /* 0x0000a00012007a24 */ /* 0x000fe200078e02ff */
[----:B------:R-:W-:Y:S01]  /*29e0*/  ISETP.GE.AND P3, PT, R30, c[0x0][0x27c], PT ;  /* 0x00009f001e007a0c */ /* 0x000fe20003f66270 */
[----:B------:R2:W-:Y:S01]  /*29f0*/  @P1 LDGSTS.E.BYPASS.LTC128B.128 [R107+0x3100], [R4.64+0x80], !P5 ;  /* 0x03100080046b1fae */ /* 0x0005e2000e901d48 */
[----:B------:R-:W-:-:S03]  /*2a00*/  IMAD.WIDE.U32 R8, R206, c[0x0][0x290], R108 ;  /* 0x0000a400ce087a25 */ /* 0x000fc600078e006c */
[----:B------:R-:W-:Y:S01]  /*2a10*/  @P2 LOP3.LUT R196, R196, 0x1, RZ, 0xfc, !PT ;  /* 0x00000001c4c42812 */ /* 0x000fe200078efcff */
[----:B------:R-:W-:Y:S01]  /*2a20*/  IMAD R21, R206, c[0x0][0x284], R0 ;  /* 0x0000a100ce157a24 */ /* 0x000fe200078e0200 */
[----:B------:R-:W-:Y:S01]  /*2a30*/  SEL R0, RZ, c[0x0][0x27c], !P2 ;  /* 0x00009f00ff007a07 */ /* 0x000fe20005000000 */
[----:B------:R2:W-:Y:S01]  /*2a40*/  @P1 LDGSTS.E.BYPASS.LTC128B.128 [R107+0x5100], [R4.64+0x100], !P4 ;  /* 0x05100100046b1fae */ /* 0x0005e2000e101d48 */
[----:B------:R-:W-:Y:S01]  /*2a50*/  ISETP.GE.AND P2, PT, R29, c[0x0][0x27c], PT ;  /* 0x00009f001d007a0c */ /* 0x000fe20003f46270 */
[----:B------:R-:W-:Y:S01]  /*2a60*/  IMAD.IADD R9, R16, 0x1, R9 ;  /* 0x0000000110097824 */ /* 0x000fe200078e0209 */
[----:B------:R-:W-:Y:S01]  /*2a70*/  LOP3.LUT R196, R196, 0xfffffffd, RZ, 0xc0, !PT ;  /* 0xfffffffdc4c47812 */ /* 0x000fe200078ec0ff */
[----:B------:R-:W-:Y:S01]  /*2a80*/  IMAD.IADD R0, R104, 0x1, R0 ;  /* 0x0000000168007824 */ /* 0x000fe200078e0200 */
[----:B------:R-:W-:Y:S01]  /*2a90*/  SEL R17, RZ, c[0x0][0x27c], !P2 ;  /* 0x00009f00ff117a07 */ /* 0x000fe20005000000 */
[----:B------:R-:W0:Y:S01]  /*2aa0*/  LDGDEPBAR ;  /* 0x00000000000079af */ /* 0x000e220000000000 */
[----:B------:R-:W-:Y:S01]  /*2ab0*/  @P3 LOP3.LUT R196, R196, 0x2, RZ, 0xfc, !PT ;  /* 0x00000002c4c43812 */ /* 0x000fe200078efcff */
[----:B------:R-:W-:Y:S01]  /*2ac0*/  IMAD.MOV.U32 R136, RZ, RZ, 0x1 ;  /* 0x00000001ff887424 */ /* 0x000fe200078e00ff */
[----:B------:R-:W-:Y:S01]  /*2ad0*/  SHF.R.S32.HI R16, RZ, 0x1f, R0 ;  /* 0x0000001fff107819 */ /* 0x000fe20000011400 */
[----:B-1----:R-:W-:Y:S01]  /*2ae0*/  IMAD.WIDE.U32 R6, R206, c[0x0][0x280], R104 ;  /* 0x0000a000ce067a25 */ /* 0x002fe200078e0068 */
[----:B------:R1:W-:Y:S01]  /*2af0*/  @P0 LDGSTS.E.BYPASS.LTC128B.128 [R107+0x12100], [R2.64], !P6 ;  /* 0x12100000026b0fae */ /* 0x0003e2000f101d48 */
[----:B------:R-:W-:-:S02]  /*2b00*/  LOP3.LUT R196, R196, 0xfffffffb, RZ, 0xc0, !PT ;  /* 0xfffffffbc4c47812 */ /* 0x000fc400078ec0ff */
[----:B------:R-:W-:Y:S01]  /*2b10*/  IMAD.IADD R13, R7, 0x1, R21 ;  /* 0x00000001070d7824 */ /* 0x000fe200078e0215 */
[----:B------:R-:W-:Y:S01]  /*2b20*/  SEL R7, RZ, c[0x0][0x27c], !P3 ;  /* 0x00009f00ff077a07 */ /* 0x000fe20005800000 */
[----:B------:R-:W-:Y:S01]  /*2b30*/  IMAD.MOV.U32 R12, RZ, RZ, R6 ;  /* 0x000000ffff0c7224 */ /* 0x000fe200078e0006 */
[----:B------:R1:W-:Y:S01]  /*2b40*/  @P0 LDGSTS.E.BYPASS.LTC128B.128 [R107+0x14100], [R2.64+0x80], !P5 ;  /* 0x14100080026b0fae */ /* 0x0003e2000e901d48 */
[----:B------:R-:W-:Y:S01]  /*2b50*/  IMAD.IADD R20, R29, 0x1, R17 ;  /* 0x000000011d147824 */ /* 0x000fe200078e0211 */
[-C--:B------:R-:W-:Y:S01]  /*2b60*/  LEA.HI R18, R16, R0.reuse, RZ, 0x3 ;  /* 0x0000000010127211 */ /* 0x080fe200078f18ff */
[----:B------:R-:W-:Y:S01]  /*2b70*/  IMAD.IADD R6, R30, 0x1, R7 ;  /* 0x000000011e067824 */ /* 0x000fe200078e0207 */
[----:B------:R1:W-:Y:S01]  /*2b80*/  @P0 LDGSTS.E.BYPASS.LTC128B.128 [R107+0x16100], [R2.64+0x100], !P4 ;  /* 0x16100100026b0fae */ /* 0x0003e2000e101d48 */
[----:B------:R-:W-:Y:S01]  /*2b90*/  LEA.HI R16, R16, R0, RZ, 0x6 ;  /* 0x0000000010107211 */ /* 0x000fe200078f30ff */
[----:B------:R-:W-:Y:S01]  /*2ba0*/  IMAD.MOV.U32 R132, RZ, RZ, c[0x0][0x290] ;  /* 0x0000a400ff847624 */ /* 0x000fe200078e00ff */
[----:B------:R-:W-:Y:S01]  /*2bb0*/  SHF.R.S32.HI R0, RZ, 0x1f, R20 ;  /* 0x0000001fff007819 */ /* 0x000fe20000011414 */
[----:B------:R-:W-:Y:S01]  /*2bc0*/  IMAD.MOV.U32 R131, RZ, RZ, c[0x0][0x280] ;  /* 0x0000a000ff837624 */ /* 0x000fe200078e00ff */
[----:B------:R-:W-:Y:S01]  /*2bd0*/  SHF.R.S32.HI R7, RZ, 0x1f, R6 ;  /* 0x0000001fff077819 */ /* 0x000fe20000011406 */
[----:B------:R-:W-:Y:S01]  /*2be0*/  IMAD.SHL.U32 R22, R16, 0x40, RZ ;  /* 0x0000004010167824 */ /* 0x000fe200078e00ff */
[----:B--2---:R-:W-:Y:S01]  /*2bf0*/  @P0 LEA R4, P1, R130, R2, 0x1 ;  /* 0x0000000282040211 */ /* 0x004fe200078208ff */
[----:B------:R-:W-:Y:S01]  /*2c00*/  IMAD.WIDE.U32 R94, R19, c[0x0][0x2b0], RZ ;  /* 0x0000ac00135e7a25 */ /* 0x000fe200078e00ff */
[----:B------:R-:W-:-:S02]  /*2c10*/  LEA.HI R24, R7, R6, RZ, 0x6 ;  /* 0x0000000607187211 */ /* 0x000fc400078f30ff */
[----:B------:R-:W-:Y:S01]  /*2c20*/  @P0 LEA.HI.X R5, R130, R3, R125, 0x1, P1 ;  /* 0x0000000382050211 */ /* 0x000fe200008f0c7d */
[----:B------:R-:W-:Y:S01]  /*2c30*/  IMAD.WIDE.U32 R92, R31, c[0x0][0x210], RZ ;  /* 0x000084001f5c7a25 */ /* 0x000fe200078e00ff */
[CC--:B------:R-:W-:Y:S02]  /*2c40*/  LEA.HI R16, R0.reuse, R20.reuse, RZ, 0x3 ;  /* 0x0000001400107211 */ /* 0x0c0fe400078f18ff */
[----:B------:R-:W-:Y:S01]  /*2c50*/  LEA.HI R0, R0, R20, RZ, 0x6 ;  /* 0x0000001400007211 */ /* 0x000fe200078f30ff */
[----:B------:R2:W-:Y:S01]  /*2c60*/  @P0 LDGSTS.E.BYPASS.LTC128B.128 [R107+0x13100], [R4.64], !P6 ;  /* 0x13100000046b0fae */ /* 0x0005e2000f101d48 */
[----:B------:R-:W-:Y:S01]  /*2c70*/  @P2 LOP3.LUT R196, R196, 0x4, RZ, 0xfc, !PT ;  /* 0x00000004c4c42812 */ /* 0x000fe200078efcff */
[----:B------:R-:W-:Y:S01]  /*2c80*/  IMAD.SHL.U32 R20, R24, 0x40, RZ ;  /* 0x0000004018147824 */ /* 0x000fe200078e00ff */
[----:B------:R-:W-:Y:S01]  /*2c90*/  LOP3.LUT R23, R208, 0x38, R18, 0xf8, !PT ;  /* 0x00000038d0177812 */ /* 0x000fe200078ef812 */
[----:B------:R2:W-:Y:S01]  /*2ca0*/  @P0 LDGSTS.E.BYPASS.LTC128B.128 [R107+0x15100], [R4.64+0x80], !P5 ;  /* 0x15100080046b0fae */ /* 0x0005e2000e901d48 */
[----:B------:R-:W-:Y:S01]  /*2cb0*/  IMAD.SHL.U32 R0, R0, 0x40, RZ ;  /* 0x0000004000007824 */ /* 0x000fe200078e00ff */
[----:B------:R-:W-:Y:S01]  /*2cc0*/  LOP3.LUT R196, R196, 0xfffffff7, RZ, 0xc0, !PT ;  /* 0xfffffff7c4c47812 */ /* 0x000fe200078ec0ff */
[----:B-----5:R-:W-:Y:S01]  /*2cd0*/  IMAD.WIDE.U32 R90, R142, c[0x0][0x290], R14 ;  /* 0x0000a4008e5a7a25 */ /* 0x020fe200078e000e */
[----:B------:R2:W-:Y:S01]  /*2ce0*/  @P0 LDGSTS.E.BYPASS.LTC128B.128 [R107+0x17100], [R4.64+0x100], !P4 ;  /* 0x17100100046b0fae */ /* 0x0005e2000e101d48 */
[----:B------:R-:W-:-:S02]  /*2cf0*/  LOP3.LUT P0, RZ, R240, 0x4, RZ, 0xc0, !PT ;  /* 0x00000004f0ff7812 */ /* 0x000fc4000780c0ff */
[----:B------:R-:W-:Y:S01]  /*2d00*/  LOP3.LUT R26, R22, 0xfffff000, RZ, 0xc0, !PT ;  /* 0xfffff000161a7812 */ /* 0x000fe200078ec0ff */
[----:B------:R-:W0:Y:S01]  /*2d10*/  LDGDEPBAR ;  /* 0x00000000000079af */ /* 0x000e220000000000 */
[----:B------:R-:W-:Y:S01]  /*2d20*/  LOP3.LUT R22, R208, 0x38, R16, 0xf8, !PT ;  /* 0x00000038d0167812 */ /* 0x000fe200078ef810 */
[----:B------:R-:W-:Y:S01]  /*2d30*/  IMAD.WIDE.U32 R88, R142, c[0x0][0x280], R12 ;  /* 0x0000a0008e587a25 */ /* 0x000fe200078e000c */
[-C--:B------:R-:W-:Y:S02]  /*2d40*/  LOP3.LUT R25, R23, R147.reuse, RZ, 0x3c, !PT ;  /* 0x0000009317197212 */ /* 0x080fe400078e3cff */
[----:B------:R-:W-:Y:S01]  /*2d50*/  ISETP.NE.AND P1, PT, R136, c[0x0][0x2b8], PT ;  /* 0x0000ae0088007a0c */ /* 0x000fe20003f25270 */
[----:B------:R-:W-:Y:S01]  /*2d60*/  IMAD.WIDE.U32 R86, R142, c[0x0][0x290], R8 ;  /* 0x0000a4008e567a25 */ /* 0x000fe200078e0008 */
[----:B------:R-:W-:Y:S02]  /*2d70*/  LOP3.LUT R23, R20, 0xfffff000, RZ, 0xc0, !PT ;  /* 0xfffff00014177812 */ /* 0x000fe400078ec0ff */
[----:B------:R-:W-:Y:S01]  /*2d80*/  LOP3.LUT R20, R0, 0xfffff000, RZ, 0xc0, !PT ;  /* 0xfffff00000147812 */ /* 0x000fe200078ec0ff */
[----:B------:R-:W-:Y:S01]  /*2d90*/  IMAD R135, R235, 0x40, R206 ;  /* 0x00000040eb877824 */ /* 0x000fe200078e02ce */
[----:B------:R-:W-:Y:S01]  /*2da0*/  @P0 LOP3.LUT R196, R196, 0x8, RZ, 0xfc, !PT ;  /* 0x00000008c4c40812 */ /* 0x000fe200078efcff */
[----:B------:R-:W-:Y:S01]  /*2db0*/  IMAD.MOV.U32 R34, RZ, RZ, RZ ;  /* 0x000000ffff227224 */ /* 0x000fe200078e00ff */
[----:B------:R-:W-:Y:S01]  /*2dc0*/  LEA.HI R17, R7, R6, RZ, 0x3 ;  /* 0x0000000607117211 */ /* 0x000fe200078f18ff */
[----:B------:R-:W-:Y:S01]  /*2dd0*/  IMAD.WIDE.U32 R6, R206, c[0x0][0x280], R108 ;  /* 0x0000a000ce067a25 */ /* 0x000fe200078e006c */
[----:B------:R-:W-:-:S02]  /*2de0*/  LOP3.LUT R0, R22, R147, RZ, 0x3c, !PT ;  /* 0x0000009316007212 */ /* 0x000fc400078e3cff */
[----:B-1----:R-:W-:Y:S01]  /*2df0*/  SHF.R.S32.HI R2, RZ, 0x1f, R142 ;  /* 0x0000001fff027819 */ /* 0x002fe2000001148e */
[----:B------:R-:W-:Y:S01]  /*2e00*/  IMAD.IADD R7, R21, 0x1, R7 ;  /* 0x0000000115077824 */ /* 0x000fe200078e0207 */
[----:B------:R-:W-:Y:S01]  /*2e10*/  ISETP.LE.AND P0, PT, R136, c[0x0][0x27c], PT ;  /* 0x00009f0088007a0c */ /* 0x000fe20003f03270 */
[----:B------:R-:W-:Y:S01]  /*2e20*/  IMAD.MOV.U32 R36, RZ, RZ, 0x1 ;  /* 0x00000001ff247424 */ /* 0x000fe200078e00ff */
[----:B------:R-:W-:Y:S01]  /*2e30*/  LOP3.LUT R196, R196, 0xffffffdf, RZ, 0xc0, !PT ;  /* 0xffffffdfc4c47812 */ /* 0x000fe200078ec0ff */
[----:B------:R-:W-:Y:S01]  /*2e40*/  IMAD R3, R2, c[0x0][0x290], RZ ;  /* 0x0000a40002037a24 */ /* 0x000fe200078e02ff */
[----:B------:R-:W-:Y:S01]  /*2e50*/  IADD3 R115, R0, R20, R148 ;  /* 0x0000001400737210 */ /* 0x000fe20007ffe094 */
[----:B------:R-:W-:Y:S01]  /*2e60*/  IMAD R0, R27, c[0x0][0x2b0], RZ ;  /* 0x0000ac001b007a24 */ /* 0x000fe200078e02ff */
[----:B------:R-:W-:Y:S01]  /*2e70*/  LOP3.LUT R21, R208, 0x38, R17, 0xf8, !PT ;  /* 0x00000038d0157812 */ /* 0x000fe200078ef811 */
[----:B------:R-:W-:Y:S01]  /*2e80*/  IMAD R2, R2, c[0x0][0x280], RZ ;  /* 0x0000a00002027a24 */ /* 0x000fe200078e02ff */
[----:B------:R-:W-:Y:S01]  /*2e90*/  LOP3.LUT R196, R196, 0xffffffef, RZ, 0xc0, !PT ;  /* 0xffffffefc4c47812 */ /* 0x000fe200078ec0ff */
[----:B--2---:R-:W-:Y:S01]  /*2ea0*/  IMAD R4, R19, c[0x0][0x2b4], R0 ;  /* 0x0000ad0013047a24 */ /* 0x004fe200078e0200 */
[----:B------:R-:W-:Y:S01]  /*2eb0*/  LOP3.LUT R21, R21, R147, RZ, 0x3c, !PT ;  /* 0x0000009315157212 */ /* 0x000fe200078e3cff */
[----:B------:R-:W-:Y:S01]  /*2ec0*/  IMAD R3, R142, c[0x0][0x294], R3 ;  /* 0x0000a5008e037a24 */ /* 0x000fe200078e0203 */
[----:B------:R-:W-:Y:S01]  /*2ed0*/  LOP3.LUT R0, R208, 0x18, R104, 0xf8, !PT ;  /* 0x00000018d0007812 */ /* 0x000fe200078ef868 */
[----:B------:R-:W-:Y:S01]  /*2ee0*/  IMAD R2, R142, c[0x0][0x284], R2 ;  /* 0x0000a1008e027a24 */ /* 0x000fe200078e0202 */
[----:B------:R-:W-:Y:S01]  /*2ef0*/  LOP3.LUT R75, R18, 0xfffffff8, RZ, 0xc0, !PT ;  /* 0xfffffff8124b7812 */ /* 0x000fe200078ec0ff */
[----:B------:R-:W-:Y:S01]  /*2f00*/  IMAD.WIDE.U32 R84, R142, c[0x0][0x280], R6 ;  /* 0x0000a0008e547a25 */ /* 0x000fe200078e0006 */
[----:B------:R-:W-:-:S02]  /*2f10*/  LOP3.LUT R74, R17, 0xfffffff8, RZ, 0xc0, !PT ;  /* 0xfffffff8114a7812 */ /* 0x000fc400078ec0ff */
[----:B------:R-:W-:Y:S01]  /*2f20*/  LOP3.LUT R71, R16, 0xfffffff8, RZ, 0xc0, !PT ;  /* 0xfffffff810477812 */ /* 0x000fe200078ec0ff */
[----:B------:R-:W-:Y:S01]  /*2f30*/  IMAD R114, R31, c[0x0][0x214], R93 ;  /* 0x000085001f727a24 */ /* 0x000fe200078e025d */
[----:B------:R-:W-:Y:S01]  /*2f40*/  @P1 LOP3.LUT R196, R196, 0x10, RZ, 0xfc, !PT ;  /* 0x00000010c4c41812 */ /* 0x000fe200078efcff */
[----:B------:R-:W-:Y:S01]  /*2f50*/  IMAD.IADD R113, R95, 0x1, R4 ;  /* 0x000000015f717824 */ /* 0x000fe200078e0204 */
[CC--:B------:R-:W-:Y:S01]  /*2f60*/  SHF.L.U64.HI R123, R132.reuse, R124.reuse, c[0x0][0x294] ;  /* 0x0000a500847b7619 */ /* 0x0c0fe2000001027c */
[----:B------:R-:W-:Y:S01]  /*2f70*/  IMAD.SHL.U32 R132, R132, 0x40, RZ ;  /* 0x0000004084847824 */ /* 0x000fe200078e00ff */
[C---:B------:R-:W-:Y:S01]  /*2f80*/  SHF.L.U64.HI R124, R131.reuse, R124, c[0x0][0x284] ;  /* 0x0000a100837c7619 */ /* 0x040fe2000001027c */
[----:B------:R-:W-:Y:S01]  /*2f90*/  IMAD.SHL.U32 R131, R131, 0x40, RZ ;  /* 0x0000004083837824 */ /* 0x000fe200078e00ff */
[--C-:B------:R-:W-:Y:S01]  /*2fa0*/  IADD3 R117, R25, R26, R148.reuse ;  /* 0x0000001a19757210 */ /* 0x100fe20007ffe094 */
[----:B------:R-:W-:Y:S01]  /*2fb0*/  IMAD.IADD R106, R91, 0x1, R3 ;  /* 0x000000015b6a7824 */ /* 0x000fe200078e0203 */
[----:B------:R-:W-:Y:S01]  /*2fc0*/  IADD3 R116, R21, R23, R148 ;  /* 0x0000001715747210 */ /* 0x000fe20007ffe094 */
[----:B------:R-:W-:Y:S01]  /*2fd0*/  IMAD.IADD R102, R3, 0x1, R87 ;  /* 0x0000000103667824 */ /* 0x000fe200078e0257 */
[----:B------:R-:W-:Y:S01]  /*2fe0*/  LOP3.LUT R0, R148, R0, R147, 0xf6, !PT ;  /* 0x0000000094007212 */ /* 0x000fe200078ef693 */
        /* <DEDUP_REMOVED lines=8> */
[----:B------:R-:W-:Y:S02]  /*3070*/  @P0 LOP3.LUT R196, R196, 0x20, RZ, 0xfc, !PT ;  /* 0x00000020c4c40812 */ /* 0x000fe400078efcff */
.L_x_1749:
[----:B------:R-:W-:Y:S01]  /*3080*/  ISETP.NE.AND P1, PT, R136, c[0x0][0x2b8], PT ;  /* 0x0000ae0088007a0c */ /* 0x000fe20003f25270 */
[----:B------:R-:W-:Y:S01]  /*3090*/  IMAD.SHL.U32 R8, R28, 0x40, RZ ;  /* 0x000000401c087824 */ /* 0x000fe200078e00ff */
[----:B------:R-:W-:Y:S01]  /*30a0*/  LOP3.LUT P2, RZ, R240, 0x4, RZ, 0xc0, !PT ;  /* 0x00000004f0ff7812 */ /* 0x000fe2000784c0ff */
[----:B------:R-:W-:Y:S01]  /*30b0*/  IMAD.MOV.U32 R63, RZ, RZ, RZ ;  /* 0x000000ffff3f7224 */ /* 0x000fe200078e00ff */
[----:B------:R-:W-:Y:S04]  /*30c0*/  DEPBAR.LE SB0, 0x2 ;  /* 0x000080800000791a */ /* 0x000fe80000000000 */
[C---:B-1----:R-:W-:Y:S01]  /*30d0*/  IMAD.IADD R2, R135.reuse, 0x1, R8 ;  /* 0x0000000187027824 */ /* 0x042fe200078e0208 */
[----:B------:R-:W-:Y:S01]  /*30e0*/  WARPSYNC 0xffffffff ;  /* 0xffffffff00007948 */ /* 0x000fe20003800000 */
[----:B------:R-:W-:Y:S02]  /*30f0*/  BSSY B1, `(.L_x_1725) ;  /* 0x00003fb000017945 */ /* 0x000fe40003800000 */
[----:B------:R-:W-:Y:S01]  /*3100*/  IMAD.IADD R4, R118, 0x1, R2 ;  /* 0x0000000176047824 */ /* 0x000fe200078e0202 */
[----:B------:R-:W-:Y:S03]  /*3110*/  ISETP.GE.AND P0, PT, R2, R70, PT ;  /* 0x000000460200720c */ /* 0x000fe60003f06270 */
[----:B------:R-:W-:Y:S01]  /*3120*/  @P1 IMAD.HI.U32 R2, R4, c[0x0][0x2bc], RZ ;  /* 0x0000af0004021a27 */ /* 0x000fe200078e00ff */
[----:B------:R-:W-:Y:S03]  /*3130*/  ISETP.GT.OR P0, PT, R135, 0x3f, P0 ;  /* 0x0000003f8700780c */ /* 0x000fe60000704670 */
[----:B------:R-:W-:Y:S01]  /*3140*/  IMAD.MOV.U32 R3, RZ, RZ, R4 ;  /* 0x000000ffff037224 */ /* 0x000fe200078e0004 */
[----:B------:R-:W-:Y:S09]  /*3150*/  @P1 SHF.R.U32.HI R3, RZ, c[0x0][0x2c0], R2 ;  /* 0x0000b000ff031a19 */ /* 0x000ff20000011602 */
[C---:B------:R-:W-:Y:S04]  /*3160*/  @!P0 IADD3 R2, P1, R3.reuse, R94, RZ ;  /* 0x0000005e03028210 */ /* 0x040fe80007f3e0ff */
[----:B------:R-:W-:Y:S01]  /*3170*/  @!P0 LEA.HI.X.SX32 R5, R3, R113, 0x1, P1 ;  /* 0x0000007103058211 */ /* 0x000fe200008f0eff */
[----:B------:R-:W-:Y:S01]  /*3180*/  IMAD.MOV R3, RZ, RZ, -R3 ;  /* 0x000000ffff037224 */ /* 0x000fe200078e0a03 */
[C---:B------:R-:W-:Y:S03]  /*3190*/  @!P0 LEA R6, P1, R2.reuse, c[0x0][0x2a0], 0x2 ;  /* 0x0000a80002068a11 */ /* 0x040fe600078210ff */
[----:B------:R-:W-:Y:S01]  /*31a0*/  IMAD R66, R3, c[0x0][0x2b8], R4 ;  /* 0x0000ae0003427a24 */ /* 0x000fe200078e0204 */
[----:B------:R-:W-:Y:S01]  /*31b0*/  @!P0 LEA.HI.X R7, R2, c[0x0][0x2a4], R5, 0x2, P1 ;  /* 0x0000a90002078a11 */ /* 0x000fe200008f1405 */
[----:B------:R-:W-:Y:S04]  /*31c0*/  IMAD R2, R34, 0x3000, R0 ;  /* 0x0000300022027824 */ /* 0x000fe800078e0200 */
[----:B------:R1:W5:Y:S01]  /*31d0*/  @!P0 LDG.E R63, [R6.64] ;  /* 0x00000008063f8981 */ /* 0x000362000c1e1900 */
[C---:B------:R-:W-:Y:S02]  /*31e0*/  IADD3 R5, R2.reuse, 0x20, RZ ;  /* 0x0000002002057810 */ /* 0x040fe40007ffe0ff */
[----:B------:R-:W-:Y:S01]  /*31f0*/  @P2 IADD3 R5, R2, -0x20, RZ ;  /* 0xffffffe002052810 */ /* 0x000fe20007ffe0ff */
[----:B------:R-:W-:Y:S01]  /*3200*/  BAR.SYNC.DEFER_BLOCKING 0x0 ;  /* 0x0000000000007b1d */ /* 0x000fe20000010000 */
[----:B------:R-:W-:Y:S02]  /*3210*/  ISETP.LE.AND P2, PT, R136, c[0x0][0x27c], PT ;  /* 0x00009f0088007a0c */ /* 0x000fe40003f43270 */
[----:B------:R-:W-:Y:S02]  /*3220*/  LEA R64, R2, 0x100, 0x1 ;  /* 0x0000010002407811 */ /* 0x000fe400078e08ff */
[----:B------:R-:W-:Y:S09]  /*3230*/  LEA R65, R5, 0x100, 0x1 ;  /* 0x0000010005417811 */ /* 0x000ff200078e08ff */
[----:B---3--:R-:W-:-:S05]  /*3240*/  @!P2 BRA `(.L_x_1726) ;  /* 0x00003b100000a947 */ /* 0x008fca0003800000 */
[----:B------:R-:W-:Y:S01]  /*3250*/  IMAD.WIDE.U32 R2, R66, c[0x0][0x1e0], RZ ;  /* 0x0000780042027a25 */ /* 0x000fe200078e00ff */
[----:B------:R-:W-:Y:S02]  /*3260*/  SHF.R.S32.HI R68, RZ, 0x1f, R66 ;  /* 0x0000001fff447819 */ /* 0x000fe40000011442 */
[----:B-----5:R-:W-:Y:S01]  /*3270*/  SHF.R.S32.HI R69, RZ, 0x1f, R63 ;  /* 0x0000001fff457819 */ /* 0x020fe2000001143f */
[-C--:B------:R-:W-:Y:S04]  /*3280*/  IMAD.WIDE.U32 R52, R131, R28.reuse, RZ ;  /* 0x0000001c83347225 */ /* 0x080fe800078e00ff */
[----:B------:R-:W-:Y:S02]  /*3290*/  IMAD R4, R68, c[0x0][0x1e0], RZ ;  /* 0x0000780044047a24 */ /* 0x000fe400078e02ff */
[----:B------:R-:W-:Y:S04]  /*32a0*/  IMAD.WIDE.U32 R54, R132, R28, RZ ;  /* 0x0000001c84367225 */ /* 0x000fe800078e00ff */
[----:B------:R-:W-:Y:S05]  /*32b0*/  IMAD R4, R66, c[0x0][0x1e4], R4 ;  /* 0x0000790042047a24 */ /* 0x000fea00078e0204 */
[----:B------:R-:W-:Y:S01]  /*32c0*/  IADD3 R3, R3, R4, RZ ;  /* 0x0000000403037210 */ /* 0x000fe20007ffe0ff */
[----:B------:R-:W-:Y:S04]  /*32d0*/  IMAD R4, R69, c[0x0][0x1f0], RZ ;  /* 0x00007c0045047a24 */ /* 0x000fe800078e02ff */
[C---:B------:R-:W-:Y:S04]  /*32e0*/  IMAD.WIDE.U32 R2, R63.reuse, c[0x0][0x1f0], R2 ;  /* 0x00007c003f027a25 */ /* 0x040fe800078e0002 */
[----:B------:R-:W-:Y:S01]  /*32f0*/  IMAD R4, R63, c[0x0][0x1f4], R4 ;  /* 0x00007d003f047a24 */ /* 0x000fe200078e0204 */
[----:B------:R-:W-:Y:S04]  /*3300*/  IADD3 R2, P0, R72, R2, RZ ;  /* 0x0000000248027210 */ /* 0x000fe80007f1e0ff */
[----:B------:R-:W-:Y:S01]  /*3310*/  IADD3.X R3, R76, R3, R4, P0, !PT ;  /* 0x000000034c037210 */ /* 0x000fe200007fe404 */
[-C--:B------:R-:W-:Y:S01]  /*3320*/  IMAD R4, R124, R28.reuse, RZ ;  /* 0x0000001c7c047224 */ /* 0x080fe200078e02ff */
[C---:B------:R-:W-:Y:S04]  /*3330*/  LEA R37, P0, R2.reuse, c[0x0][0x1c8], 0x1 ;  /* 0x0000720002257a11 */ /* 0x040fe800078008ff */
[----:B------:R-:W-:Y:S01]  /*3340*/  LEA.HI.X R35, R2, c[0x0][0x1cc], R3, 0x1, P0 ;  /* 0x0000730002237a11 */ /* 0x000fe200000f0c03 */
[----:B------:R-:W-:Y:S01]  /*3350*/  IMAD R3, R123, R28, RZ ;  /* 0x0000001c7b037224 */ /* 0x000fe200078e02ff */
[----:B------:R-:W-:Y:S02]  /*3360*/  ISETP.NE.AND P0, PT, RZ, UR5, PT ;  /* 0x00000005ff007c0c */ /* 0x000fe4000bf05270 */
[----:B------:R-:W-:Y:S05]  /*3370*/  SHF.R.S32.HI R2, RZ, 0x1f, R28 ;  /* 0x0000001fff027819 */ /* 0x000fea000001141c */
        /* <DEDUP_REMOVED lines=34> */
[C---:B-1----:R-:W-:Y:S01]  /*35a0*/  LEA R6, P0, R2.reuse, c[0x0][0x270], 0x1 ;  /* 0x00009c0002067a11 */ /* 0x042fe200078008ff */
        /* <DEDUP_REMOVED lines=31> */
.L_x_1729:
[----:B------:R-:W-:Y:S05]  /*37a0*/  BSYNC B0 ;  /* 0x0000000000007941 */ /* 0x000fea0003800000 */
.L_x_1728:
[----:B------:R2:W3:Y:S04]  /*37b0*/  SHFL.IDX PT, R53, R35, RZ, 0x1c1f ;  /* 0x001c1fff23357589 */ /* 0x0004e800000e0000 */
[----:B------:R2:W4:Y:S01]  /*37c0*/  SHFL.IDX PT, R52, R37, RZ, 0x1c1f ;  /* 0x001c1fff25347589 */ /* 0x00052200000e0000 */
[----:B------:R-:W-:-:S05]  /*37d0*/  @P1 BRA `(.L_x_1730) ;  /* 0x000038c000001947 */ /* 0x000fca0003800000 */
[----:B-1---5:R-:W-:Y:S01]  /*37e0*/  MOV R4, R21 ;  /* 0x0000001500047202 */ /* 0x022fe20000000f00 */
[----:B------:R-:W-:Y:S01]  /*37f0*/  IMAD.MOV.U32 R7, RZ, RZ, R22 ;  /* 0x000000ffff077224 */ /* 0x000fe200078e0016 */
        /* <DEDUP_REMOVED lines=29> */
[----:B--2---:R-:W-:Y:S01]  /*39d0*/  PRMT R37, R5, 0x5410, R4 ;  /* 0x0000541005257816 */ /* 0x004fe20000000004 */
        /* <DEDUP_REMOVED lines=8> */
[----:B------:R-:W-:Y:S02]  /*3a60*/  @!P0 SHF.R.U32.HI R14, RZ, 0x10, R13 ;  /* 0x00000010ff0e8819 */ /* 0x000fe4000001160d */
[----:B------:R-:W-:Y:S02]  /*3a70*/  @!P0 PRMT R32, R5, 0x5410, R6 ;  /* 0x0000541005208816 */ /* 0x000fe40000000006 */
[----:B------:R-:W-:Y:S02]  /*3a80*/  @!P0 PRMT R13, R4, 0x5410, R2 ;  /* 0x00005410040d8816 */ /* 0x000fe40000000002 */
[----:B------:R-:W1:Y:S01]  /*3a90*/  LDS.128 R4, [R64+0xc000] ;  /* 0x00c0000040047984 */ /* 0x000e620000000c00 */
        /* <DEDUP_REMOVED lines=23> */
[----:B------:R-:W-:Y:S02]  /*3c10*/  @!P0 LOP3.LUT R2, R6, 0xffff0000, RZ, 0xc0, !PT ;  /* 0xffff000006028812 */ /* 0x000fe400078ec0ff */
[----:B------:R-:W-:Y:S01]  /*3c20*/  @!P0 SHF.L.U32 R13, R35, 0x10, RZ ;  /* 0x00000010230d8819 */ /* 0x000fe200000006ff */
[----:B------:R-:W-:Y:S02]  /*3c30*/  @!P0 IMAD.MOV.U32 R5, RZ, RZ, R3 ;  /* 0x000000ffff058224 */ /* 0x000fe400078e0003 */
[C---:B------:R-:W-:Y:S01]  /*3c40*/  @!P0 IMAD.U32 R3, R12.reuse, 0x10000, RZ ;  /* 0x000100000c038824 */ /* 0x040fe200078e00ff */
[----:B------:R-:W-:Y:S01]  /*3c50*/  @!P0 LOP3.LUT R12, R12, 0xffff0000, RZ, 0xc0, !PT ;  /* 0xffff00000c0c8812 */ /* 0x000fe200078ec0ff */
[C---:B------:R-:W-:Y:S02]  /*3c60*/  @!P0 FMUL.FTZ R15, R2.reuse, R13 ;  /* 0x0000000d020f8220 */ /* 0x040fe40000410000 */
[-C--:B------:R-:W-:Y:S02]  /*3c70*/  @!P0 FMUL.FTZ R2, R2, R3.reuse ;  /* 0x0000000302028220 */ /* 0x080fe40000410000 */
[----:B------:R-:W-:Y:S01]  /*3c80*/  @!P0 FFMA.FTZ R32, R14, R3, -R15 ;  /* 0x000000030e208223 */ /* 0x000fe2000001080f */
[----:B------:R-:W-:Y:S01]  /*3c90*/  @!P0 LOP3.LUT R3, R7, 0xffff0000, RZ, 0xc0, !PT ;  /* 0xffff000007038812 */ /* 0x000fe200078ec0ff */
[----:B------:R-:W-:Y:S01]  /*3ca0*/  @!P0 FFMA.FTZ R2, R13, R14, R2 ;  /* 0x0000000e0d028223 */ /* 0x000fe20000010002 */
[----:B------:R-:W-:Y:S02]  /*3cb0*/  @!P0 LOP3.LUT R13, R35, 0xffff0000, RZ, 0xc0, !PT ;  /* 0xffff0000230d8812 */ /* 0x000fe400078ec0ff */
[----:B------:R-:W-:Y:S02]  /*3cc0*/  @!P0 SHF.L.U32 R14, R7, 0x10, RZ ;  /* 0x00000010070e8819 */ /* 0x000fe400000006ff */
[----:B------:R-:W-:Y:S01]  /*3cd0*/  @!P0 F2FP.BF16.PACK_AB R2, R2, R32 ;  /* 0x000000200202823e */ /* 0x000fe200000010ff */
[C---:B------:R-:W-:Y:S02]  /*3ce0*/  @!P0 FMUL.FTZ R15, R3.reuse, R13 ;  /* 0x0000000d030f8220 */ /* 0x040fe40000410000 */
[-C--:B------:R-:W-:Y:S02]  /*3cf0*/  @!P0 FMUL.FTZ R3, R3, R12.reuse ;  /* 0x0000000c03038220 */ /* 0x080fe40000410000 */
[----:B------:R-:W-:Y:S01]  /*3d00*/  @!P0 FFMA.FTZ R15, R14, R12, -R15 ;  /* 0x0000000c0e0f8223 */ /* 0x000fe2000001080f */
[C---:B----4-:R-:W-:Y:S01]  /*3d10*/  LEA R12, P1, R104.reuse, R52, 0x1 ;  /* 0x00000034680c7211 */ /* 0x050fe200078208ff */
[----:B------:R-:W-:Y:S02]  /*3d20*/  @!P0 FFMA.FTZ R3, R13, R14, R3 ;  /* 0x0000000e0d038223 */ /* 0x000fe40000010003 */
[----:B------:R-:W-:Y:S01]  /*3d30*/  @!P0 IMAD.MOV.U32 R6, RZ, RZ, R2 ;  /* 0x000000ffff068224 */ /* 0x000fe200078e0002 */
[----:B---3--:R-:W-:Y:S02]  /*3d40*/  LEA.HI.X R13, R104, R53, R105, 0x1, P1 ;  /* 0x00000035680d7211 */ /* 0x008fe400008f0c69 */
[----:B------:R-:W-:Y:S04]  /*3d50*/  @!P0 F2FP.BF16.PACK_AB R3, R3, R15 ;  /* 0x0000000f0303823e */ /* 0x000fe800000010ff */
[----:B------:R-:W-:Y:S05]  /*3d60*/  @!P0 MOV R7, R3 ;  /* 0x0000000300078202 */ /* 0x000fea0000000f00 */
[----:B------:R1:W-:Y:S02]  /*3d70*/  ST.E.128 [R12.64], R4 ;  /* 0x000000040c007985 */ /* 0x0003e4000c101d08 */
.L_x_1732:
[----:B------:R-:W-:Y:S05]  /*3d80*/  BSYNC B0 ;  /* 0x0000000000007941 */ /* 0x000fea0003800000 */
.L_x_1731:
        /* <DEDUP_REMOVED lines=17> */
[----:B------:R-:W-:Y:S02]  /*3ea0*/  @!P0 LOP3.LUT R24, R8, 0xffff0000, RZ, 0xc0, !PT ;  /* 0xffff000008188812 */ /* 0x000fe400078ec0ff */
        /* <DEDUP_REMOVED lines=10> */
[----:B------:R-:W-:Y:S02]  /*3f50*/  @!P0 IMAD.U32 R32, R35, 0x10000, RZ ;  /* 0x0001000023208824 */ /* 0x000fe400078e00ff */
[C---:B------:R-:W-:Y:S02]  /*3f60*/  @!P0 FMUL.FTZ R37, R5.reuse, R24 ;  /* 0x0000001805258220 */ /* 0x040fe40000410000 */
[-C--:B------:R-:W-:Y:S01]  /*3f70*/  @!P0 FMUL.FTZ R3, R5, R8.reuse ;  /* 0x0000000805038220 */ /* 0x080fe20000410000 */
[----:B------:R-:W-:Y:S01]  /*3f80*/  @!P0 LOP3.LUT R5, R15, 0xffff0000, RZ, 0xc0, !PT ;  /* 0xffff00000f058812 */ /* 0x000fe200078ec0ff */
[C---:B------:R-:W-:Y:S01]  /*3f90*/  @!P0 IMAD.U32 R7, R6.reuse, 0x10000, RZ ;  /* 0x0001000006078824 */ /* 0x040fe200078e00ff */
[----:B------:R-:W-:Y:S01]  /*3fa0*/  @!P0 LOP3.LUT R6, R6, 0xffff0000, RZ, 0xc0, !PT ;  /* 0xffff000006068812 */ /* 0x000fe200078ec0ff */
[----:B------:R-:W-:Y:S01]  /*3fb0*/  @!P0 FFMA.FTZ R37, R9, R8, -R37 ;  /* 0x0000000809258223 */ /* 0x000fe20000010825 */
[----:B------:R-:W-:Y:S01]  /*3fc0*/  @!P0 SHF.L.U32 R8, R14, 0x10, RZ ;  /* 0x000000100e088819 */ /* 0x000fe200000006ff */
[----:B------:R-:W-:Y:S01]  /*3fd0*/  @!P0 FFMA.FTZ R3, R24, R9, R3 ;  /* 0x0000000918038223 */ /* 0x000fe20000010003 */
[----:B------:R-:W-:Y:S01]  /*3fe0*/  @!P0 LOP3.LUT R9, R35, 0xffff0000, RZ, 0xc0, !PT ;  /* 0xffff000023098812 */ /* 0x000fe200078ec0ff */
[C---:B------:R-:W-:Y:S02]  /*3ff0*/  @!P0 FMUL.FTZ R24, R4.reuse, R32 ;  /* 0x0000002004188220 */ /* 0x040fe40000410000 */
[-C--:B------:R-:W-:Y:S02]  /*4000*/  @!P0 FMUL.FTZ R4, R4, R7.reuse ;  /* 0x0000000704048220 */ /* 0x080fe40000410000 */
[----:B------:R-:W-:Y:S02]  /*4010*/  @!P0 FFMA.FTZ R35, R8, R7, -R24 ;  /* 0x0000000708238223 */ /* 0x000fe40000010818 */
[----:B------:R-:W-:Y:S02]  /*4020*/  @!P0 IMAD.U32 R7, R15, 0x10000, RZ ;  /* 0x000100000f078824 */ /* 0x000fe400078e00ff */
[C---:B------:R-:W-:Y:S02]  /*4030*/  @!P0 FMUL.FTZ R24, R5.reuse, R9 ;  /* 0x0000000905188220 */ /* 0x040fe40000410000 */
[----:B------:R-:W-:Y:S02]  /*4040*/  @!P0 FMUL.FTZ R5, R5, R6 ;  /* 0x0000000605058220 */ /* 0x000fe40000410000 */
[----:B------:R-:W-:Y:S02]  /*4050*/  @!P0 FFMA.FTZ R4, R32, R8, R4 ;  /* 0x0000000820048223 */ /* 0x000fe40000010004 */
[----:B------:R-:W-:Y:S02]  /*4060*/  IMAD.SHL.U32 R8, R210, 0x8, RZ ;  /* 0x00000008d2087824 */ /* 0x000fe400078e00ff */
[----:B------:R-:W-:Y:S01]  /*4070*/  @!P0 FFMA.FTZ R24, R7, R6, -R24 ;  /* 0x0000000607188223 */ /* 0x000fe20000010818 */
[----:B------:R-:W-:Y:S01]  /*4080*/  @!P0 F2FP.BF16.PACK_AB R6, R3, R37 ;  /* 0x000000250306823e */ /* 0x000fe200000010ff */
[----:B------:R-:W-:Y:S01]  /*4090*/  @!P0 FFMA.FTZ R5, R9, R7, R5 ;  /* 0x0000000709058223 */ /* 0x000fe20000010005 */
[----:B------:R-:W-:Y:S02]  /*40a0*/  @!P0 F2FP.BF16.PACK_AB R3, R4, R35 ;  /* 0x000000230403823e */ /* 0x000fe400000010ff */
[----:B----4-:R-:W-:Y:S01]  /*40b0*/  LEA R38, P1, R8, R52, 0x1 ;  /* 0x0000003408267211 */ /* 0x010fe200078208ff */
[----:B------:R-:W-:Y:S01]  /*40c0*/  @!P0 IMAD.MOV.U32 R13, RZ, RZ, R6 ;  /* 0x000000ffff0d8224 */ /* 0x000fe200078e0006 */
[----:B------:R-:W-:Y:S01]  /*40d0*/  @!P0 F2FP.BF16.PACK_AB R7, R2, R54 ;  /* 0x000000360207823e */ /* 0x000fe200000010ff */
[----:B------:R-:W-:Y:S01]  /*40e0*/  @!P0 IMAD.MOV.U32 R14, RZ, RZ, R3 ;  /* 0x000000ffff0e8224 */ /* 0x000fe200078e0003 */
[----:B------:R-:W-:Y:S02]  /*40f0*/  @!P0 F2FP.BF16.PACK_AB R2, R5, R24 ;  /* 0x000000180502823e */ /* 0x000fe400000010ff */
[----:B---3--:R-:W-:Y:S02]  /*4100*/  LEA.HI.X.SX32 R39, R8, R53, 0x1, P1 ;  /* 0x0000003508277211 */ /* 0x008fe400008f0eff */
[----:B------:R-:W-:Y:S02]  /*4110*/  @!P0 MOV R12, R7 ;  /* 0x00000007000c8202 */ /* 0x000fe40000000f00 */
[----:B------:R-:W-:Y:S05]  /*4120*/  @!P0 MOV R15, R2 ;  /* 0x00000002000f8202 */ /* 0x000fea0000000f00 */
[----:B------:R1:W-:Y:S02]  /*4130*/  ST.E.128 [R38.64], R12 ;  /* 0x0000000c26007985 */ /* 0x0003e4000c101d08 */
.L_x_1734:
[----:B------:R-:W-:Y:S05]  /*4140*/  BSYNC B0 ;  /* 0x0000000000007941 */ /* 0x000fea0003800000 */
.L_x_1733:
[----:B------:R-:W-:Y:S01]  /*4150*/  ISETP.GE.AND P0, PT, R29, c[0x0][0x1d4], PT ;  /* 0x000075001d007a0c */ /* 0x000fe20003f06270 */
[----:B------:R-:W-:Y:S01]  /*4160*/  @!UPT UIADD3 URZ, URZ, URZ, URZ ;  /* 0x0000003f3f3ff290 */ /* 0x000fe2000fffe03f */
[----:B------:R-:W-:Y:S11]  /*4170*/  BSSY B0, `(.L_x_1735) ;  /* 0x000003b000007945 */ /* 0x000ff60003800000 */
[----:B------:R-:W-:-:S05]  /*4180*/  @P0 BRA `(.L_x_1736) ;  /* 0x0000039000000947 */ /* 0x000fca0003800000 */
[----:B-1----:R-:W1:Y:S01]  /*4190*/  LDS.128 R12, [R64+0xe000] ;  /* 0x00e00000400c7984 */ /* 0x002e620000000c00 */
[----:B------:R-:W-:Y:S02]  /*41a0*/  IMAD.SHL.U32 R4, R209, 0x8, RZ ;  /* 0x00000008d1047824 */ /* 0x000fe400078e00ff */
[----:B----4-:R-:W-:Y:S02]  /*41b0*/  IMAD.MOV.U32 R2, RZ, RZ, R52 ;  /* 0x000000ffff027224 */ /* 0x010fe400078e0034 */
[----:B---3--:R-:W-:Y:S03]  /*41c0*/  IMAD.MOV.U32 R3, RZ, RZ, R53 ;  /* 0x000000ffff037224 */ /* 0x008fe600078e0035 */
[C---:B------:R-:W-:Y:S04]  /*41d0*/  LEA R38, P0, R4.reuse, R2, 0x1 ;  /* 0x0000000204267211 */ /* 0x040fe800078008ff */
[----:B------:R-:W-:Y:S02]  /*41e0*/  LEA.HI.X.SX32 R39, R4, R3, 0x1, P0 ;  /* 0x0000000304277211 */ /* 0x000fe400000f0eff */
[----:B------:R-:W-:Y:S11]  /*41f0*/  ISETP.GE.AND P0, PT, R111, c[0x0][0x27c], PT ;  /* 0x00009f006f007a0c */ /* 0x000ff60003f06270 */
[----:B------:R-:W-:Y:S02]  /*4200*/  @!UPT UIADD3 URZ, URZ, URZ, URZ ;  /* 0x0000003f3f3ff290 */ /* 0x000fe4000fffe03f */
[----:B------:R-:W-:Y:S02]  /*4210*/  @!P0 SHF.R.U64 R5, R40, 0x10, R41 ;  /* 0x0000001028058819 */ /* 0x000fe40000001229 */
[--C-:B------:R-:W-:Y:S02]  /*4220*/  @!P0 SHF.R.U64 R2, R16, 0x10, R17.reuse ;  /* 0x0000001010028819 */ /* 0x100fe40000001211 */
[----:B------:R-:W-:Y:S02]  /*4230*/  @!P0 SHF.R.U32.HI R3, RZ, 0x10, R17 ;  /* 0x00000010ff038819 */ /* 0x000fe40000011611 */
[----:B------:R-:W-:Y:S02]  /*4240*/  @!P0 PRMT R5, R48, 0x5410, R5 ;  /* 0x0000541030058816 */ /* 0x000fe40000000005 */
[C---:B------:R-:W-:Y:S02]  /*4250*/  @!P0 PRMT R2, R25.reuse, 0x5432, R2 ;  /* 0x0000543219028816 */ /* 0x040fe40000000002 */
[----:B------:R-:W-:Y:S02]  /*4260*/  @!P0 SHF.R.U32.HI R4, RZ, 0x10, R41 ;  /* 0x00000010ff048819 */ /* 0x000fe40000011629 */
[----:B------:R-:W-:Y:S01]  /*4270*/  @!P0 PRMT R6, R25, 0x5410, R3 ;  /* 0x0000541019068816 */ /* 0x000fe20000000003 */
[----:B------:R-:W-:Y:S01]  /*4280*/  @!P0 IMAD.U32 R7, R2, 0x10000, RZ ;  /* 0x0001000002078824 */ /* 0x000fe200078e00ff */
[C---:B-1----:R-:W-:Y:S01]  /*4290*/  @!P0 LOP3.LUT R3, R12.reuse, 0xffff0000, RZ, 0xc0, !PT ;  /* 0xffff00000c038812 */ /* 0x042fe200078ec0ff */
[----:B------:R-:W-:Y:S01]  /*42a0*/  @!P0 IMAD.U32 R9, R12, 0x10000, RZ ;  /* 0x000100000c098824 */ /* 0x000fe200078e00ff */
[----:B------:R-:W-:Y:S02]  /*42b0*/  @!P0 SHF.L.U32 R8, R5, 0x10, RZ ;  /* 0x0000001005088819 */ /* 0x000fe400000006ff */
[----:B------:R-:W-:Y:S02]  /*42c0*/  @!P0 PRMT R24, R48, 0x5432, R4 ;  /* 0x0000543230188816 */ /* 0x000fe40000000004 */
[----:B------:R-:W-:Y:S01]  /*42d0*/  @!P0 LOP3.LUT R4, R13, 0xffff0000, RZ, 0xc0, !PT ;  /* 0xffff00000d048812 */ /* 0x000fe200078ec0ff */
[----:B------:R-:W-:Y:S01]  /*42e0*/  @!P0 FMUL.FTZ R25, R3, R8 ;  /* 0x0000000803198220 */ /* 0x000fe20000410000 */
[----:B------:R-:W-:Y:S02]  /*42f0*/  @!P0 LOP3.LUT R16, R5, 0xffff0000, RZ, 0xc0, !PT ;  /* 0xffff000005108812 */ /* 0x000fe400078ec0ff */
[----:B------:R-:W-:Y:S01]  /*4300*/  @!P0 LOP3.LUT R5, R2, 0xffff0000, RZ, 0xc0, !PT ;  /* 0xffff000002058812 */ /* 0x000fe200078ec0ff */
[-C--:B------:R-:W-:Y:S01]  /*4310*/  @!P0 FMUL.FTZ R2, R3, R7.reuse ;  /* 0x0000000703028220 */ /* 0x080fe20000410000 */
[----:B------:R-:W-:Y:S01]  /*4320*/  @!P0 SHF.L.U32 R17, R13, 0x10, RZ ;  /* 0x000000100d118819 */ /* 0x000fe200000006ff */
        /* <DEDUP_REMOVED lines=10> */
[C---:B------:R-:W-:Y:S01]  /*43d0*/  @!P0 LOP3.LUT R5, R15.reuse, 0xffff0000, RZ, 0xc0, !PT ;  /* 0xffff00000f058812 */ /* 0x040fe200078ec0ff */
        /* <DEDUP_REMOVED lines=20> */
.L_x_1736:
[----:B------:R-:W-:Y:S05]  /*4520*/  BSYNC B0 ;  /* 0x0000000000007941 */ /* 0x000fea0003800000 */
.L_x_1735:
        /* <DEDUP_REMOVED lines=10> */
[--C-:B------:R-:W-:Y:S02]  /*45d0*/  @!P0 SHF.R.U64 R2, R18, 0x10, R19.reuse ;  /* 0x0000001012028819 */ /* 0x100fe40000001213 */
[----:B------:R-:W-:Y:S02]  /*45e0*/  @!P0 SHF.R.U32.HI R3, RZ, 0x10, R19 ;  /* 0x00000010ff038819 */ /* 0x000fe40000011613 */
[----:B------:R-:W-:Y:S02]  /*45f0*/  @!P0 PRMT R5, R49, 0x5410, R5 ;  /* 0x0000541031058816 */ /* 0x000fe40000000005 */
[C---:B------:R-:W-:Y:S02]  /*4600*/  @!P0 PRMT R2, R26.reuse, 0x5432, R2 ;  /* 0x000054321a028816 */ /* 0x040fe40000000002 */
[----:B------:R-:W-:Y:S01]  /*4610*/  @!P0 SHF.R.U32.HI R4, RZ, 0x10, R43 ;  /* 0x00000010ff048819 */ /* 0x000fe2000001162b */
[----:B------:R-:W-:Y:S01]  /*4620*/  @!P0 IMAD.U32 R8, R5, 0x10000, RZ ;  /* 0x0001000005088824 */ /* 0x000fe200078e00ff */
[----:B------:R-:W-:Y:S01]  /*4630*/  @!P0 PRMT R6, R26, 0x5410, R3 ;  /* 0x000054101a068816 */ /* 0x000fe20000000003 */
[C---:B------:R-:W-:Y:S01]  /*4640*/  @!P0 IMAD.U32 R7, R2.reuse, 0x10000, RZ ;  /* 0x0001000002078824 */ /* 0x040fe200078e00ff */
[----:B------:R-:W-:Y:S02]  /*4650*/  @!P0 PRMT R18, R49, 0x5432, R4 ;  /* 0x0000543231128816 */ /* 0x000fe40000000004 */
        /* <DEDUP_REMOVED lines=24> */
[-C--:B------:R-:W-:Y:S02]  /*47e0*/  @!P0 FMUL.FTZ R5, R5, R6.reuse ;  /* 0x0000000605058220 */ /* 0x080fe40000410000 */
        /* <DEDUP_REMOVED lines=14> */
.L_x_1738:
[----:B------:R-:W-:Y:S05]  /*48d0*/  BSYNC B0 ;  /* 0x0000000000007941 */ /* 0x000fea0003800000 */
.L_x_1737:
        /* <DEDUP_REMOVED lines=13> */
[----:B------:R-:W-:Y:S02]  /*49b0*/  @!P0 PRMT R2, R27, 0x5432, R2 ;  /* 0x000054321b028816 */ /* 0x000fe40000000002 */
[----:B------:R-:W-:Y:S01]  /*49c0*/  @!P0 SHF.R.U32.HI R4, RZ, 0x10, R45 ;  /* 0x00000010ff048819 */ /* 0x000fe2000001162d */
[----:B------:R-:W-:Y:S01]  /*49d0*/  @!P0 IMAD.U32 R8, R5, 0x10000, RZ ;  /* 0x0001000005088824 */ /* 0x000fe200078e00ff */
[----:B------:R-:W-:Y:S01]  /*49e0*/  @!P0 PRMT R6, R27, 0x5410, R3 ;  /* 0x000054101b068816 */ /* 0x000fe20000000003 */
[----:B------:R-:W-:Y:S01]  /*49f0*/  @!P0 IMAD.U32 R7, R2, 0x10000, RZ ;  /* 0x0001000002078824 */ /* 0x000fe200078e00ff */
        /* <DEDUP_REMOVED lines=40> */
.L_x_1740:
[----:B------:R-:W-:Y:S05]  /*4c80*/  BSYNC B0 ;  /* 0x0000000000007941 */ /* 0x000fea0003800000 */
.L_x_1739:
        /* <DEDUP_REMOVED lines=56> */
[----:B------:R1:W-:Y:S01]  /*5010*/  ST.E.128 [R24.64], R12 ;  /* 0x0000000c18007985 */ /* 0x0003e2000c101d08 */
[----:B------:R-:W-:-:S05]  /*5020*/  BRA `(.L_x_1730) ;  /* 0x0000207000007947 */ /* 0x000fca0003800000 */
.L_x_1727:
[----:B------:R-:W-:Y:S01]  /*5030*/  ISETP.GE.AND P1, PT, R206, R67, PT ;  /* 0x00000043ce00720c */ /* 0x000fe20003f26270 */
[----:B------:R-:W-:Y:S01]  /*5040*/  BSSY B0, `(.L_x_1741) ;  /* 0x000002e000007945 */ /* 0x000fe20003800000 */
[----:B------:R-:W-:Y:S01]  /*5050*/  CS2R R26, SRZ ;  /* 0x00000000001a7805 */ /* 0x000fe2000001ff00 */
[----:B------:R-:W-:Y:S01]  /*5060*/  CS2R R24, SRZ ;  /* 0x0000000000187805 */ /* 0x000fe2000001ff00 */
[----:B------:R-:W-:Y:S01]  /*5070*/  CS2R R18, SRZ ;  /* 0x0000000000127805 */ /* 0x000fe2000001ff00 */
[----:B------:R-:W-:Y:S01]  /*5080*/  CS2R R16, SRZ ;  /* 0x0000000000107805 */ /* 0x000fe2000001ff00 */
[----:B-1----:R-:W-:Y:S01]  /*5090*/  CS2R R6, SRZ ;  /* 0x0000000000067805 */ /* 0x002fe2000001ff00 */
        /* <DEDUP_REMOVED lines=40> */
.L_x_1742:
[----:B------:R-:W-:Y:S05]  /*5320*/  BSYNC B0 ;  /* 0x0000000000007941 */ /* 0x000fea0003800000 */
.L_x_1741:
[----:B------:R2:W3:Y:S04]  /*5330*/  SHFL.IDX PT, R61, R35, RZ, 0x1c1f ;  /* 0x001c1fff233d7589 */ /* 0x0004e800000e0000 */
[----:B------:R2:W4:Y:S01]  /*5340*/  SHFL.IDX PT, R60, R37, RZ, 0x1c1f ;  /* 0x001c1fff253c7589 */ /* 0x00052200000e0000 */
[----:B------:R-:W-:-:S05]  /*5350*/  @P1 BRA `(.L_x_1730) ;  /* 0x00001d4000001947 */ /* 0x000fca0003800000 */
[----:B-1---5:R-:W-:Y:S01]  /*5360*/  MOV R2, R25 ;  /* 0x0000001900027202 */ /* 0x022fe20000000f00 */
[----:B------:R-:W-:Y:S01]  /*5370*/  IMAD.MOV.U32 R9, RZ, RZ, R26 ;  /* 0x000000ffff097224 */ /* 0x000fe200078e001a */
[----:B------:R-:W-:Y:S01]  /*5380*/  ISETP.GE.AND P0, PT, R104, c[0x0][0x1d4], PT ;  /* 0x0000750068007a0c */ /* 0x000fe20003f06270 */
[----:B------:R-:W-:Y:S01]  /*5390*/  IMAD.MOV.U32 R8, RZ, RZ, R27 ;  /* 0x000000ffff087224 */ /* 0x000fe200078e001b */
[----:B------:R-:W-:Y:S01]  /*53a0*/  IADD3 R119, -R122, c[0x0][0x1d4], RZ ;  /* 0x000075007a777a10 */ /* 0x000fe20007ffe1ff */
[----:B------:R-:W-:Y:S01]  /*53b0*/  IMAD.MOV.U32 R3, RZ, RZ, R24 ;  /* 0x000000ffff037224 */ /* 0x000fe200078e0018 */
[----:B------:R-:W-:Y:S01]  /*53c0*/  BSSY B0, `(.L_x_1743) ;  /* 0x0000099000007945 */ /* 0x000fe20003800000 */
[----:B------:R-:W-:Y:S01]  /*53d0*/  IMAD R59, R34, 0x3000, RZ ;  /* 0x00003000223b7824 */ /* 0x000fe200078e02ff */
        /* <DEDUP_REMOVED lines=18> */
[----:B------:R-:W-:Y:S02]  /*5500*/  PRMT R56, R9, 0x5410, R8 ;  /* 0x0000541009387816 */ /* 0x000fe40000000008 */
[----:B------:R-:W-:Y:S01]  /*5510*/  PRMT R55, R3, 0x5410, R2 ;  /* 0x0000541003377816 */ /* 0x000fe20000000002 */
[----:B------:R-:W-:-:S05]  /*5520*/  @P0 BRA `(.L_x_1744) ;  /* 0x0000082000000947 */ /* 0x000fca0003800000 */
[----:B------:R-:W-:Y:S01]  /*5530*/  LOP3.LUT P2, RZ, R196, 0x1, RZ, 0xc0, !PT ;  /* 0x00000001c4ff7812 */ /* 0x000fe2000784c0ff */
[----:B------:R-:W-:Y:S01]  /*5540*/  IMAD.MOV.U32 R53, RZ, RZ, R15 ;  /* 0x000000ffff357224 */ /* 0x000fe200078e000f */
[----:B------:R-:W-:Y:S01]  /*5550*/  ISETP.GE.AND P0, PT, R104, c[0x0][0x27c], PT ;  /* 0x00009f0068007a0c */ /* 0x000fe20003f06270 */
[----:B------:R-:W-:Y:S01]  /*5560*/  IMAD.MOV.U32 R21, RZ, RZ, R12 ;  /* 0x000000ffff157224 */ /* 0x000fe200078e000c */
[----:B------:R-:W-:Y:S01]  /*5570*/  SEL R2, R122, R119, !P2 ;  /* 0x000000777a027207 */ /* 0x000fe20005000000 */
[----:B--2---:R-:W-:Y:S02]  /*5580*/  IMAD.MOV.U32 R35, RZ, RZ, R14 ;  /* 0x000000ffff237224 */ /* 0x004fe400078e000e */
        /* <DEDUP_REMOVED lines=10> */
[----:B------:R-:W-:Y:S02]  /*5630*/  LEA.HI R3, R3, R2, RZ, 0x3 ;  /* 0x0000000203037211 */ /* 0x000fe400078f18ff */
[----:B------:R-:W-:Y:S02]  /*5640*/  @!P0 SHF.R.U32.HI R52, RZ, 0x10, R15 ;  /* 0x00000010ff348819 */ /* 0x000fe4000001160f */
[----:B------:R-:W-:Y:S01]  /*5650*/  @!P0 PRMT R54, R21, 0x5410, R12 ;  /* 0x0000541015368816 */ /* 0x000fe2000000000c */
[----:B------:R-:W-:Y:S01]  /*5660*/  IMAD.SHL.U32 R3, R3, 0x200, RZ ;  /* 0x0000020003037824 */ /* 0x000fe200078e00ff */
[----:B------:R-:W-:Y:S02]  /*5670*/  LOP3.LUT R8, R208, 0x38, R62, 0xf8, !PT ;  /* 0x00000038d0087812 */ /* 0x000fe400078ef83e */
[----:B------:R-:W-:Y:S02]  /*5680*/  MOV R2, R4 ;  /* 0x0000000400027202 */ /* 0x000fe40000000f00 */
[----:B------:R-:W-:Y:S02]  /*5690*/  LOP3.LUT R13, R8, R147, RZ, 0x3c, !PT ;  /* 0x00000093080d7212 */ /* 0x000fe400078e3cff */
[----:B------:R-:W-:Y:S02]  /*56a0*/  LOP3.LUT R9, R3, 0x7ffff000, RZ, 0xc0, !PT ;  /* 0x7ffff00003097812 */ /* 0x000fe400078ec0ff */
[----:B------:R-:W-:Y:S02]  /*56b0*/  @!P0 SHF.R.U64 R3, R4, 0x10, R5 ;  /* 0x0000001004038819 */ /* 0x000fe40000001205 */
[----:B------:R-:W-:Y:S01]  /*56c0*/  IADD3 R4, R13, R9, R148 ;  /* 0x000000090d047210 */ /* 0x000fe20007ffe094 */
[----:B------:R-:W-:Y:S01]  /*56d0*/  IMAD.MOV.U32 R9, RZ, RZ, R7 ;  /* 0x000000ffff097224 */ /* 0x000fe200078e0007 */
[----:B------:R-:W-:Y:S02]  /*56e0*/  IADD3 R13, R117, R59, RZ ;  /* 0x0000003b750d7210 */ /* 0x000fe40007ffe0ff */
[----:B------:R-:W-:Y:S01]  /*56f0*/  @!P0 SHF.R.U32.HI R8, RZ, 0x10, R5 ;  /* 0x00000010ff088819 */ /* 0x000fe20000011605 */
[----:B------:R-:W-:Y:S01]  /*5700*/  IMAD.IADD R4, R59, 0x1, R4 ;  /* 0x000000013b047824 */ /* 0x000fe200078e0204 */
[----:B------:R-:W-:Y:S01]  /*5710*/  @!P0 PRMT R38, R39, 0x5410, R38 ;  /* 0x0000541027268816 */ /* 0x000fe20000000026 */
[----:B------:R-:W-:Y:S01]  /*5720*/  IMAD.MOV.U32 R5, RZ, RZ, R6 ;  /* 0x000000ffff057224 */ /* 0x000fe200078e0006 */
[--C-:B------:R-:W-:Y:S02]  /*5730*/  @!P0 SHF.R.U64 R6, R6, 0x10, R7.reuse ;  /* 0x0000001006068819 */ /* 0x100fe40000001207 */
[----:B------:R-:W-:Y:S02]  /*5740*/  SHF.L.U32 R14, R4, 0x1, RZ ;  /* 0x00000001040e7819 */ /* 0x000fe400000006ff */
[----:B------:R-:W-:Y:S02]  /*5750*/  @!P0 SHF.R.U32.HI R4, RZ, 0x10, R7 ;  /* 0x00000010ff048819 */ /* 0x000fe40000011607 */
[----:B------:R-:W-:Y:S01]  /*5760*/  @!P0 PRMT R7, R2, 0x5410, R3 ;  /* 0x0000541002078816 */ /* 0x000fe20000000003 */
[----:B------:R-:W-:Y:S01]  /*5770*/  IMAD.SHL.U32 R2, R13, 0x2, RZ ;  /* 0x000000020d027824 */ /* 0x000fe200078e00ff */
[----:B------:R-:W-:Y:S01]  /*5780*/  @!P0 PRMT R8, R20, 0x5410, R8 ;  /* 0x0000541014088816 */ /* 0x000fe20000000008 */
[----:B------:R-:W1:Y:S01]  /*5790*/  LDS.128 R12, [R14+0xc100] ;  /* 0x00c100000e0c7984 */ /* 0x000e620000000c00 */
[----:B------:R-:W-:Y:S02]  /*57a0*/  @!P0 SHF.L.U32 R3, R7, 0x10, RZ ;  /* 0x0000001007038819 */ /* 0x000fe400000006ff */
[----:B------:R-:W-:Y:S01]  /*57b0*/  @!P0 PRMT R20, R5, 0x5410, R6 ;  /* 0x0000541005148816 */ /* 0x000fe20000000006 */
[----:B------:R-:W-:Y:S01]  /*57c0*/  @!P0 IMAD.U32 R5, R54, 0x10000, RZ ;  /* 0x0001000036058824 */ /* 0x000fe200078e00ff */
[----:B------:R-:W-:Y:S02]  /*57d0*/  @!P0 PRMT R21, R9, 0x5410, R4 ;  /* 0x0000541009158816 */ /* 0x000fe40000000004 */
[----:B------:R-:W-:Y:S01]  /*57e0*/  @!P0 PRMT R35, R35, 0x5410, R37 ;  /* 0x0000541023238816 */ /* 0x000fe20000000025 */
[----:B------:R1:W2:Y:S01]  /*57f0*/  LDS.128 R40, [R2+0xc100] ;  /* 0x00c1000002287984 */ /* 0x0002a20000000c00 */
[----:B------:R-:W-:Y:S01]  /*5800*/  @!P0 PRMT R37, R53, 0x5410, R52 ;  /* 0x0000541035258816 */ /* 0x000fe20000000034 */
[----:B-1----:R-:W-:Y:S04]  /*5810*/  @!P0 IMAD.U32 R2, R12, 0x10000, RZ ;  /* 0x000100000c028824 */ /* 0x002fe800078e00ff */
[C---:B------:R-:W-:Y:S02]  /*5820*/  @!P0 FMUL.FTZ R6, R2.reuse, R5 ;  /* 0x0000000502068220 */ /* 0x040fe40000410000 */
[-C--:B------:R-:W-:Y:S02]  /*5830*/  @!P0 FMUL.FTZ R2, R2, R3.reuse ;  /* 0x0000000302028220 */ /* 0x080fe40000410000 */
[----:B--2---:R-:W-:Y:S04]  /*5840*/  @!P0 IMAD.U32 R4, R40, 0x10000, RZ ;  /* 0x0001000028048824 */ /* 0x004fe800078e00ff */
        /* <DEDUP_REMOVED lines=8> */
[----:B------:R-:W-:Y:S02]  /*58d0*/  @!P0 FFMA.FTZ R7, R6, R4, -R7 ;  /* 0x0000000406078223 */ /* 0x000fe40000010807 */
[----:B------:R-:W-:Y:S01]  /*58e0*/  @!P0 FFMA.FTZ R3, R5, R6, R3 ;  /* 0x0000000605038223 */ /* 0x000fe20000010003 */
[----:B------:R-:W-:Y:S01]  /*58f0*/  @!P0 SHF.L.U32 R5, R8, 0x10, RZ ;  /* 0x0000001008058819 */ /* 0x000fe200000006ff */
[----:B------:R-:W-:Y:S01]  /*5900*/  @!P0 IMAD.U32 R6, R38, 0x10000, RZ ;  /* 0x0001000026068824 */ /* 0x000fe200078e00ff */
[----:B------:R-:W-:Y:S01]  /*5910*/  @!P0 F2FP.BF16.PACK_AB R9, R7, R9 ;  /* 0x000000090709823e */ /* 0x000fe200000010ff */
        /* <DEDUP_REMOVED lines=10> */
[----:B------:R-:W-:Y:S01]  /*59c0*/  @!P0 IMAD.U32 R9, R42, 0x10000, RZ ;  /* 0x000100002a098824 */ /* 0x000fe200078e00ff */
[----:B------:R-:W-:Y:S01]  /*59d0*/  @!P0 LOP3.LUT R8, R41, 0xffff0000, RZ, 0xc0, !PT ;  /* 0xffff000029088812 */ /* 0x000fe200078ec0ff */
[C---:B------:R-:W-:Y:S02]  /*59e0*/  @!P0 FMUL.FTZ R38, R5.reuse, R7 ;  /* 0x0000000705268220 */ /* 0x040fe40000410000 */
[-C--:B------:R-:W-:Y:S02]  /*59f0*/  @!P0 FMUL.FTZ R5, R5, R6.reuse ;  /* 0x0000000605058220 */ /* 0x080fe40000410000 */
[----:B------:R-:W-:Y:S02]  /*5a00*/  @!P0 FFMA.FTZ R38, R8, R6, -R38 ;  /* 0x0000000608268223 */ /* 0x000fe40000010826 */
[----:B------:R-:W-:Y:S01]  /*5a10*/  @!P0 FFMA.FTZ R5, R7, R8, R5 ;  /* 0x0000000807058223 */ /* 0x000fe20000010005 */
[----:B------:R-:W-:Y:S01]  /*5a20*/  @!P0 SHF.L.U32 R8, R35, 0x10, RZ ;  /* 0x0000001023088819 */ /* 0x000fe200000006ff */
[----:B------:R-:W-:Y:S01]  /*5a30*/  @!P0 IMAD.U32 R7, R20, 0x10000, RZ ;  /* 0x0001000014078824 */ /* 0x000fe200078e00ff */
[----:B------:R-:W-:Y:S02]  /*5a40*/  @!P0 F2FP.BF16.PACK_AB R6, R38, R39 ;  /* 0x000000272606823e */ /* 0x000fe400000010ff */
[----:B------:R-:W-:Y:S03]  /*5a50*/  @!P0 F2FP.BF16.PACK_AB R4, R5, R4 ;  /* 0x000000040504823e */ /* 0x000fe600000010ff */
[----:B------:R-:W-:Y:S02]  /*5a60*/  @!P0 IMAD.MOV.U32 R41, RZ, RZ, R6 ;  /* 0x000000ffff298224 */ /* 0x000fe400078e0006 */
[----:B------:R-:W-:Y:S02]  /*5a70*/  @!P0 IMAD.U32 R6, R14, 0x10000, RZ ;  /* 0x000100000e068824 */ /* 0x000fe400078e00ff */
[----:B------:R-:W-:Y:S02]  /*5a80*/  @!P0 IMAD.MOV.U32 R13, RZ, RZ, R4 ;  /* 0x000000ffff0d8224 */ /* 0x000fe400078e0004 */
        /* <DEDUP_REMOVED lines=16> */
[----:B------:R-:W-:Y:S01]  /*5b90*/  @!P0 IMAD.U32 R35, R43, 0x10000, RZ ;  /* 0x000100002b238824 */ /* 0x000fe200078e00ff */
[----:B------:R-:W-:Y:S01]  /*5ba0*/  @!P0 MOV R42, R38 ;  /* 0x00000026002a8202 */ /* 0x000fe20000000f00 */
        /* <DEDUP_REMOVED lines=16> */
[----:B------:R-:W-:Y:S02]  /*5cb0*/  @!P0 F2FP.BF16.PACK_AB R2, R9, R8 ;  /* 0x000000080902823e */ /* 0x000fe400000010ff */
[----:B------:R-:W-:Y:S01]  /*5cc0*/  @!P0 MOV R14, R3 ;  /* 0x00000003000e8202 */ /* 0x000fe20000000f00 */
        /* <DEDUP_REMOVED lines=8> */
.L_x_1744:
[----:B------:R-:W-:Y:S05]  /*5d50*/  BSYNC B0 ;  /* 0x0000000000007941 */ /* 0x000fea0003800000 */
.L_x_1743:
[----:B------:R-:W-:Y:S01]  /*5d60*/  ISETP.GE.AND P0, PT, R30, c[0x0][0x1d4], PT ;  /* 0x000075001e007a0c */ /* 0x000fe20003f06270 */
[----:B------:R-:W-:Y:S01]  /*5d70*/  @!UPT UIADD3 URZ, URZ, URZ, URZ ;  /* 0x0000003f3f3ff290 */ /* 0x000fe2000fffe03f */
[----:B------:R-:W-:Y:S11]  /*5d80*/  BSSY B0, `(.L_x_1745) ;  /* 0x000007c000007945 */ /* 0x000ff60003800000 */
[----:B------:R-:W-:-:S05]  /*5d90*/  @P0 BRA `(.L_x_1746) ;  /* 0x000007a000000947 */ /* 0x000fca0003800000 */
[----:B------:R-:W-:Y:S02]  /*5da0*/  LOP3.LUT P1, RZ, R196, 0x2, RZ, 0xc0, !PT ;  /* 0x00000002c4ff7812 */ /* 0x000fe4000782c0ff */
[----:B------:R-:W-:Y:S02]  /*5db0*/  ISETP.GE.AND P0, PT, R30, c[0x0][0x27c], PT ;  /* 0x00009f001e007a0c */ /* 0x000fe40003f06270 */
[----:B-1----:R-:W-:Y:S04]  /*5dc0*/  SEL R2, R122, R119, !P1 ;  /* 0x000000777a027207 */ /* 0x002fe80004800000 */
[----:B------:R-:W-:Y:S04]  /*5dd0*/  SHF.R.S32.HI R3, RZ, 0x1f, R2 ;  /* 0x0000001fff037819 */ /* 0x000fe80000011402 */
[----:B------:R-:W-:Y:S03]  /*5de0*/  LEA.HI R2, R3, R2, RZ, 0x4 ;  /* 0x0000000203027211 */ /* 0x000fe600078f20ff */
[----:B------:R-:W-:Y:S02]  /*5df0*/  @!P0 SHF.R.U64 R6, R44, 0x10, R45 ;  /* 0x000000102c068819 */ /* 0x000fe4000000122d */
[----:B------:R-:W-:Y:S02]  /*5e00*/  LEA.HI.SX32 R2, R2, R101, 0x1c ;  /* 0x0000006502027211 */ /* 0x000fe400078fe2ff */
[----:B------:R-:W-:Y:S02]  /*5e10*/  @!P0 SHF.R.U64 R4, R16, 0x10, R17 ;  /* 0x0000001010048819 */ /* 0x000fe40000001211 */
[----:B------:R-:W-:Y:S01]  /*5e20*/  SHF.R.S32.HI R3, RZ, 0x1f, R2 ;  /* 0x0000001fff037819 */ /* 0x000fe20000011402 */
[----:B--2---:R-:W-:Y:S01]  /*5e30*/  IMAD.SHL.U32 R35, R2, 0x8, RZ ;  /* 0x0000000802237824 */ /* 0x004fe200078e00ff */
[----:B------:R-:W-:Y:S02]  /*5e40*/  @!P0 SHF.R.U32.HI R8, RZ, 0x10, R45 ;  /* 0x00000010ff088819 */ /* 0x000fe4000001162d */
[----:B------:R-:W-:Y:S02]  /*5e50*/  LEA.HI R2, R3, R2, RZ, 0x3 ;  /* 0x0000000203027211 */ /* 0x000fe400078f18ff */
[----:B------:R-:W-:Y:S02]  /*5e60*/  @!P0 SHF.R.U64 R5, R18, 0x10, R19 ;  /* 0x0000001012058819 */ /* 0x000fe40000001213 */
[----:B------:R-:W-:Y:S01]  /*5e70*/  @!P0 PRMT R18, R55, 0x5410, R6 ;  /* 0x0000541037128816 */ /* 0x000fe20000000006 */
[----:B------:R-:W-:Y:S01]  /*5e80*/  IMAD.SHL.U32 R2, R2, 0x200, RZ ;  /* 0x0000020002027824 */ /* 0x000fe200078e00ff */
[----:B------:R-:W-:Y:S02]  /*5e90*/  LOP3.LUT R3, R208, 0x38, R35, 0xf8, !PT ;  /* 0x00000038d0037812 */ /* 0x000fe400078ef823 */
[----:B------:R-:W-:Y:S02]  /*5ea0*/  @!P0 PRMT R4, R22, 0x5432, R4 ;  /* 0x0000543216048816 */ /* 0x000fe40000000004 */
[----:B------:R-:W-:Y:S02]  /*5eb0*/  LOP3.LUT R3, R3, R147, RZ, 0x3c, !PT ;  /* 0x0000009303037212 */ /* 0x000fe400078e3cff */
[----:B------:R-:W-:Y:S02]  /*5ec0*/  LOP3.LUT R2, R2, 0x7ffff000, RZ, 0xc0, !PT ;  /* 0x7ffff00002027812 */ /* 0x000fe400078ec0ff */
[----:B------:R-:W-:Y:S02]  /*5ed0*/  @!P0 SHF.R.U32.HI R7, RZ, 0x10, R47 ;  /* 0x00000010ff078819 */ /* 0x000fe4000001162f */
[----:B------:R-:W-:Y:S01]  /*5ee0*/  IADD3 R2, R3, R2, R148 ;  /* 0x0000000203027210 */ /* 0x000fe20007ffe094 */
[----:B------:R-:W-:Y:S01]  /*5ef0*/  IMAD.IADD R3, R116, 0x1, R59 ;  /* 0x0000000174037824 */ /* 0x000fe200078e023b */
[----:B------:R-:W-:Y:S02]  /*5f00*/  @!P0 SHF.R.U64 R9, R46, 0x10, R47 ;  /* 0x000000102e098819 */ /* 0x000fe4000000122f */
[C---:B------:R-:W-:Y:S01]  /*5f10*/  @!P0 PRMT R20, R56.reuse, 0x5432, R7 ;  /* 0x0000543238148816 */ /* 0x040fe20000000007 */
[----:B------:R-:W-:Y:S01]  /*5f20*/  IMAD.IADD R2, R59, 0x1, R2 ;  /* 0x000000013b027824 */ /* 0x000fe200078e0202 */
[----:B------:R-:W-:Y:S01]  /*5f30*/  @!P0 PRMT R21, R56, 0x5410, R9 ;  /* 0x0000541038158816 */ /* 0x000fe20000000009 */
[----:B------:R-:W-:Y:S01]  /*5f40*/  IMAD.SHL.U32 R3, R3, 0x2, RZ ;  /* 0x0000000203037824 */ /* 0x000fe200078e00ff */
[----:B------:R-:W-:Y:S01]  /*5f50*/  @!P0 PRMT R16, R23, 0x5410, R5 ;  /* 0x0000541017108816 */ /* 0x000fe20000000005 */
[----:B------:R-:W-:Y:S01]  /*5f60*/  IMAD.SHL.U32 R2, R2, 0x2, RZ ;  /* 0x0000000202027824 */ /* 0x000fe200078e00ff */
[C---:B------:R-:W-:Y:S01]  /*5f70*/  @!P0 LOP3.LUT R5, R4.reuse, 0xffff0000, RZ, 0xc0, !PT ;  /* 0xffff000004058812 */ /* 0x040fe200078ec0ff */
[----:B------:R-:W-:Y:S01]  /*5f80*/  @!P0 IMAD.U32 R7, R4, 0x10000, RZ ;  /* 0x0001000004078824 */ /* 0x000fe200078e00ff */
[----:B------:R1:W2:Y:S08]  /*5f90*/  LDS.128 R40, [R3+0xc100] ;  /* 0x00c1000003287984 */ /* 0x0002b00000000c00 */
[----:B------:R5:W4:Y:S01]  /*5fa0*/  LDS.128 R12, [R2+0xc100] ;  /* 0x00c10000020c7984 */ /* 0x000b220000000c00 */
[----:B-1----:R-:W-:Y:S02]  /*5fb0*/  @!P0 SHF.R.U32.HI R3, RZ, 0x10, R19 ;  /* 0x00000010ff038819 */ /* 0x002fe40000011613 */
[----:B------:R-:W-:Y:S02]  /*5fc0*/  @!P0 PRMT R19, R55, 0x5432, R8 ;  /* 0x0000543237138816 */ /* 0x000fe40000000008 */
[C---:B------:R-:W-:Y:S02]  /*5fd0*/  @!P0 SHF.L.U32 R8, R18.reuse, 0x10, RZ ;  /* 0x0000001012088819 */ /* 0x040fe400000006ff */
[----:B------:R-:W-:Y:S02]  /*5fe0*/  @!P0 PRMT R9, R23, 0x5432, R3 ;  /* 0x0000543217098816 */ /* 0x000fe40000000003 */
[----:B-----5:R-:W-:Y:S02]  /*5ff0*/  @!P0 SHF.R.U32.HI R2, RZ, 0x10, R17 ;  /* 0x00000010ff028819 */ /* 0x020fe40000011611 */
[----:B------:R-:W-:Y:S02]  /*6000*/  @!P0 LOP3.LUT R18, R18, 0xffff0000, RZ, 0xc0, !PT ;  /* 0xffff000012128812 */ /* 0x000fe400078ec0ff */
[----:B------:R-:W-:Y:S01]  /*6010*/  @!P0 PRMT R6, R22, 0x5410, R2 ;  /* 0x0000541016068816 */ /* 0x000fe20000000002 */
[----:B--2---:R-:W-:Y:S02]  /*6020*/  @!P0 IMAD.U32 R17, R40, 0x10000, RZ ;  /* 0x0001000028118824 */ /* 0x004fe400078e00ff */
[C---:B----4-:R-:W-:Y:S01]  /*6030*/  @!P0 IMAD.U32 R2, R12.reuse, 0x10000, RZ ;  /* 0x000100000c028824 */ /* 0x050fe200078e00ff */
[----:B------:R-:W-:Y:S02]  /*6040*/  @!P0 LOP3.LUT R3, R12, 0xffff0000, RZ, 0xc0, !PT ;  /* 0xffff00000c038812 */ /* 0x000fe400078ec0ff */
[----:B------:R-:W-:Y:S01]  /*6050*/  @!P0 SHF.L.U32 R4, R13, 0x10, RZ ;  /* 0x000000100d048819 */ /* 0x000fe200000006ff */
[C---:B------:R-:W-:Y:S02]  /*6060*/  @!P0 FMUL.FTZ R22, R2.reuse, R8 ;  /* 0x0000000802168220 */ /* 0x040fe40000410000 */
[-C--:B------:R-:W-:Y:S02]  /*6070*/  @!P0 FMUL.FTZ R2, R2, R7.reuse ;  /* 0x0000000702028220 */ /* 0x080fe40000410000 */
[----:B------:R-:W-:Y:S01]  /*6080*/  @!P0 FFMA.FTZ R37, R17, R7, -R22 ;  /* 0x0000000711258223 */ /* 0x000fe20000010816 */
[----:B------:R-:W-:Y:S01]  /*6090*/  @!P0 LOP3.LUT R7, R40, 0xffff0000, RZ, 0xc0, !PT ;  /* 0xffff000028078812 */ /* 0x000fe200078ec0ff */
[----:B------:R-:W-:Y:S02]  /*60a0*/  @!P0 FFMA.FTZ R2, R8, R17, R2 ;  /* 0x0000001108028223 */ /* 0x000fe40000010002 */
[C---:B------:R-:W-:Y:S02]  /*60b0*/  @!P0 FMUL.FTZ R17, R3.reuse, R18 ;  /* 0x0000001203118220 */ /* 0x040fe40000410000 */
[-C--:B------:R-:W-:Y:S02]  /*60c0*/  @!P0 FMUL.FTZ R3, R3, R5.reuse ;  /* 0x0000000503038220 */ /* 0x080fe40000410000 */
[----:B------:R-:W-:Y:S02]  /*60d0*/  @!P0 IMAD.U32 R8, R19, 0x10000, RZ ;  /* 0x0001000013088824 */ /* 0x000fe400078e00ff */
        /* <DEDUP_REMOVED lines=12> */
[----:B------:R-:W-:Y:S01]  /*61a0*/  @!P0 F2FP.BF16.PACK_AB R19, R23, R37 ;  /* 0x000000251713823e */ /* 0x000fe200000010ff */
[C---:B------:R-:W-:Y:S02]  /*61b0*/  @!P0 FMUL.FTZ R8, R5.reuse, R17 ;  /* 0x0000001105088220 */ /* 0x040fe40000410000 */
[-C--:B------:R-:W-:Y:S02]  /*61c0*/  @!P0 FMUL.FTZ R5, R5, R6.reuse ;  /* 0x0000000605058220 */ /* 0x080fe40000410000 */
[----:B------:R-:W-:Y:S02]  /*61d0*/  @!P0 FFMA.FTZ R8, R7, R6, -R8 ;  /* 0x0000000607088223 */ /* 0x000fe40000010808 */
[----:B------:R-:W-:Y:S02]  /*61e0*/  @!P0 IMAD.U32 R6, R14, 0x10000, RZ ;  /* 0x000100000e068824 */ /* 0x000fe400078e00ff */
[----:B------:R-:W-:Y:S01]  /*61f0*/  @!P0 FFMA.FTZ R5, R17, R7, R5 ;  /* 0x0000000711058223 */ /* 0x000fe20000010005 */
[----:B------:R-:W-:Y:S01]  /*6200*/  @!P0 F2FP.BF16.PACK_AB R22, R8, R18 ;  /* 0x000000120816823e */ /* 0x000fe200000010ff */
[----:B------:R-:W-:Y:S01]  /*6210*/  @!P0 IMAD.U32 R18, R21, 0x10000, RZ ;  /* 0x0001000015128824 */ /* 0x000fe200078e00ff */
[----:B------:R-:W-:Y:S01]  /*6220*/  @!P0 SHF.L.U32 R8, R16, 0x10, RZ ;  /* 0x0000001010088819 */ /* 0x000fe200000006ff */
[----:B------:R-:W-:Y:S01]  /*6230*/  @!P0 IMAD.MOV.U32 R40, RZ, RZ, R19 ;  /* 0x000000ffff288224 */ /* 0x000fe200078e0013 */
[----:B------:R-:W-:Y:S01]  /*6240*/  @!P0 SHF.L.U32 R7, R15, 0x10, RZ ;  /* 0x000000100f078819 */ /* 0x000fe200000006ff */
[----:B------:R-:W-:Y:S02]  /*6250*/  @!P0 IMAD.MOV.U32 R41, RZ, RZ, R22 ;  /* 0x000000ffff298224 */ /* 0x000fe400078e0016 */
[----:B------:R-:W-:Y:S02]  /*6260*/  @!P0 IMAD.U32 R17, R42, 0x10000, RZ ;  /* 0x000100002a118824 */ /* 0x000fe400078e00ff */
[C---:B------:R-:W-:Y:S02]  /*6270*/  @!P0 FMUL.FTZ R22, R6.reuse, R18 ;  /* 0x0000001206168220 */ /* 0x040fe40000410000 */
[-C--:B------:R-:W-:Y:S02]  /*6280*/  @!P0 FMUL.FTZ R6, R6, R8.reuse ;  /* 0x0000000806068220 */ /* 0x080fe40000410000 */
[----:B------:R-:W-:Y:S02]  /*6290*/  @!P0 IMAD.U32 R19, R20, 0x10000, RZ ;  /* 0x0001000014138824 */ /* 0x000fe400078e00ff */
[----:B------:R-:W-:Y:S02]  /*62a0*/  @!P0 FFMA.FTZ R22, R17, R8, -R22 ;  /* 0x0000000811168223 */ /* 0x000fe40000010816 */
[----:B------:R-:W-:Y:S02]  /*62b0*/  @!P0 FFMA.FTZ R6, R18, R17, R6 ;  /* 0x0000001112068223 */ /* 0x000fe40000010006 */
[----:B------:R-:W-:Y:S02]  /*62c0*/  @!P0 IMAD.U32 R8, R9, 0x10000, RZ ;  /* 0x0001000009088824 */ /* 0x000fe400078e00ff */
[----:B------:R-:W-:Y:S02]  /*62d0*/  @!P0 IMAD.U32 R17, R43, 0x10000, RZ ;  /* 0x000100002b118824 */ /* 0x000fe400078e00ff */
[C---:B------:R-:W-:Y:S02]  /*62e0*/  @!P0 FMUL.FTZ R18, R7.reuse, R19 ;  /* 0x0000001307128220 */ /* 0x040fe40000410000 */
[-C--:B------:R-:W-:Y:S02]  /*62f0*/  @!P0 FMUL.FTZ R7, R7, R8.reuse ;  /* 0x0000000807078220 */ /* 0x080fe40000410000 */
[----:B------:R-:W-:Y:S01]  /*6300*/  @!P0 FFMA.FTZ R37, R17, R8, -R18 ;  /* 0x0000000811258223 */ /* 0x000fe20000010812 */
[----:B------:R-:W-:Y:S02]  /*6310*/  @!P0 LOP3.LUT R18, R20, 0xffff0000, RZ, 0xc0, !PT ;  /* 0xffff000014128812 */ /* 0x000fe400078ec0ff */
[----:B------:R-:W-:Y:S02]  /*6320*/  @!P0 LOP3.LUT R8, R15, 0xffff0000, RZ, 0xc0, !PT ;  /* 0xffff00000f088812 */ /* 0x000fe400078ec0ff */
[----:B------:R-:W-:Y:S02]  /*6330*/  @!P0 F2FP.BF16.PACK_AB R20, R3, R2 ;  /* 0x000000020314823e */ /* 0x000fe400000010ff */
[----:B------:R-:W-:Y:S01]  /*6340*/  @!P0 LOP3.LUT R3, R9, 0xffff0000, RZ, 0xc0, !PT ;  /* 0xffff000009038812 */ /* 0x000fe200078ec0ff */
[----:B------:R-:W-:Y:S01]  /*6350*/  @!P0 FMUL.FTZ R2, R8, R18 ;  /* 0x0000001208028220 */ /* 0x000fe20000410000 */
[----:B------:R-:W-:Y:S01]  /*6360*/  @!P0 LOP3.LUT R9, R43, 0xffff0000, RZ, 0xc0, !PT ;  /* 0xffff00002b098812 */ /* 0x000fe200078ec0ff */
[----:B------:R-:W-:Y:S04]  /*6370*/  @!P0 IMAD.MOV.U32 R12, RZ, RZ, R20 ;  /* 0x000000ffff0c8224 */ /* 0x000fe800078e0014 */
[-C--:B------:R-:W-:Y:S01]  /*6380*/  @!P0 FFMA.FTZ R23, R9, R3.reuse, -R2 ;  /* 0x0000000309178223 */ /* 0x080fe20000010802 */
[----:B------:R-:W-:Y:S01]  /*6390*/  @!P0 LOP3.LUT R2, R14, 0xffff0000, RZ, 0xc0, !PT ;  /* 0xffff00000e028812 */ /* 0x000fe200078ec0ff */
[----:B------:R-:W-:Y:S01]  /*63a0*/  @!P0 FMUL.FTZ R3, R8, R3 ;  /* 0x0000000308038220 */ /* 0x000fe20000410000 */
[----:B------:R-:W-:Y:S02]  /*63b0*/  @!P0 F2FP.BF16.PACK_AB R8, R5, R4 ;  /* 0x000000040508823e */ /* 0x000fe400000010ff */
[----:B------:R-:W-:Y:S02]  /*63c0*/  @!P0 LOP3.LUT R5, R21, 0xffff0000, RZ, 0xc0, !PT ;  /* 0xffff000015058812 */ /* 0x000fe400078ec0ff */
[----:B------:R-:W-:Y:S01]  /*63d0*/  @!P0 LOP3.LUT R4, R16, 0xffff0000, RZ, 0xc0, !PT ;  /* 0xffff000010048812 */ /* 0x000fe200078ec0ff */
[----:B------:R-:W-:Y:S01]  /*63e0*/  @!P0 IMAD.MOV.U32 R13, RZ, RZ, R8 ;  /* 0x000000ffff0d8224 */ /* 0x000fe200078e0008 */
[----:B------:R-:W-:Y:S01]  /*63f0*/  @!P0 LOP3.LUT R8, R42, 0xffff0000, RZ, 0xc0, !PT ;  /* 0xffff00002a088812 */ /* 0x000fe200078ec0ff */
[C---:B------:R-:W-:Y:S02]  /*6400*/  @!P0 FMUL.FTZ R16, R2.reuse, R5 ;  /* 0x0000000502108220 */ /* 0x040fe40000410000 */
[-C--:B------:R-:W-:Y:S02]  /*6410*/  @!P0 FMUL.FTZ R2, R2, R4.reuse ;  /* 0x0000000402028220 */ /* 0x080fe40000410000 */
[----:B------:R-:W-:Y:S02]  /*6420*/  @!P0 FFMA.FTZ R16, R8, R4, -R16 ;  /* 0x0000000408108223 */ /* 0x000fe40000010810 */
[----:B------:R-:W-:Y:S01]  /*6430*/  @!P0 FFMA.FTZ R2, R5, R8, R2 ;  /* 0x0000000805028223 */ /* 0x000fe20000010002 */
[----:B------:R-:W-:Y:S01]  /*6440*/  @!P0 F2FP.BF16.PACK_AB R5, R23, R37 ;  /* 0x000000251705823e */ /* 0x000fe200000010ff */
[----:B------:R-:W-:Y:S01]  /*6450*/  @!P0 FFMA.FTZ R7, R19, R17, R7 ;  /* 0x0000001113078223 */ /* 0x000fe20000010007 */
[----:B------:R-:W-:Y:S01]  /*6460*/  @!P0 F2FP.BF16.PACK_AB R4, R16, R22 ;  /* 0x000000161004823e */ /* 0x000fe200000010ff */
[----:B------:R-:W-:Y:S01]  /*6470*/  @!P0 FFMA.FTZ R3, R18, R9, R3 ;  /* 0x0000000912038223 */ /* 0x000fe20000010003 */
[----:B------:R-:W-:Y:S01]  /*6480*/  @!P0 F2FP.BF16.PACK_AB R2, R2, R6 ;  /* 0x000000060202823e */ /* 0x000fe200000010ff */
[----:B------:R-:W-:Y:S01]  /*6490*/  @!P0 IMAD.MOV.U32 R43, RZ, RZ, R5 ;  /* 0x000000ffff2b8224 */ /* 0x000fe200078e0005 */
[----:B------:R-:W-:Y:S02]  /*64a0*/  @!P0 MOV R42, R4 ;  /* 0x00000004002a8202 */ /* 0x000fe40000000f00 */
[----:B------:R-:W-:Y:S01]  /*64b0*/  @!P0 F2FP.BF16.PACK_AB R3, R3, R7 ;  /* 0x000000070303823e */ /* 0x000fe200000010ff */
[----:B------:R-:W-:Y:S04]  /*64c0*/  @!P0 IMAD.MOV.U32 R14, RZ, RZ, R2 ;  /* 0x000000ffff0e8224 */ /* 0x000fe800078e0002 */
[----:B------:R-:W-:Y:S01]  /*64d0*/  @!P0 IMAD.MOV.U32 R15, RZ, RZ, R3 ;  /* 0x000000ffff0f8224 */ /* 0x000fe200078e0003 */
[C---:B------:R-:W-:Y:S04]  /*64e0*/  LEA R2, P0, R74.reuse, R60, 0x1 ;  /* 0x0000003c4a027211 */ /* 0x040fe800078008ff */
[----:B---3--:R-:W-:Y:S02]  /*64f0*/  LEA.HI.X R3, R74, R61, R97, 0x1, P0 ;  /* 0x0000003d4a037211 */ /* 0x008fe400000f0c61 */
[C---:B------:R-:W-:Y:S03]  /*6500*/  ISETP.GE.AND P0, PT, R35.reuse, c[0x0][0x1d4], PT ;  /* 0x0000750023007a0c */ /* 0x040fe60003f06270 */
[----:B------:R1:W-:Y:S10]  /*6510*/  ST.E.128 [R2.64], R40 ;  /* 0x0000002802007985 */ /* 0x0003f4000c101d08 */
[----:B------:R-:W-:Y:S05]  /*6520*/  @!P0 IMAD.WIDE R4, R35, 0x2, R60 ;  /* 0x0000000223048825 */ /* 0x000fea00078e023c */
[----:B------:R1:W-:Y:S02]  /*6530*/  @!P0 ST.E.128 [R4.64], R12 ;  /* 0x0000000c04008985 */ /* 0x0003e4000c101d08 */
.L_x_1746:
[----:B------:R-:W-:Y:S05]  /*6540*/  BSYNC B0 ;  /* 0x0000000000007941 */ /* 0x000fea0003800000 */
.L_x_1745:
[----:B------:R-:W-:Y:S11]  /*6550*/  ISETP.GE.AND P0, PT, R29, c[0x0][0x1d4], PT ;  /* 0x000075001d007a0c */ /* 0x000ff60003f06270 */
[----:B------:R-:W-:Y:S02]  /*6560*/  @!UPT UIADD3 URZ, URZ, URZ, URZ ;  /* 0x0000003f3f3ff290 */ /* 0x000fe4000fffe03f */
[----:B------:R-:W-:-:S05]  /*6570*/  @P0 BRA `(.L_x_1730) ;  /* 0x00000b2000000947 */ /* 0x000fca0003800000 */
[----:B------:R-:W-:Y:S02]  /*6580*/  LOP3.LUT P1, RZ, R196, 0x4, RZ, 0xc0, !PT ;  /* 0x00000004c4ff7812 */ /* 0x000fe4000782c0ff */
[C---:B----4-:R-:W-:Y:S02]  /*6590*/  LEA R52, P0, R71.reuse, R60, 0x1 ;  /* 0x0000003c47347211 */ /* 0x050fe400078008ff */
[----:B-1----:R-:W-:Y:S02]  /*65a0*/  SEL R2, R122, R119, !P1 ;  /* 0x000000777a027207 */ /* 0x002fe40004800000 */
[----:B---3--:R-:W-:Y:S02]  /*65b0*/  LEA.HI.X R53, R71, R61, R96, 0x1, P0 ;  /* 0x0000003d47357211 */ /* 0x008fe400000f0c60 */
[----:B------:R-:W-:Y:S02]  /*65c0*/  SHF.R.S32.HI R3, RZ, 0x1f, R2 ;  /* 0x0000001fff037819 */ /* 0x000fe40000011402 */
[----:B------:R-:W-:Y:S02]  /*65d0*/  ISETP.GE.AND P0, PT, R29, c[0x0][0x27c], PT ;  /* 0x00009f001d007a0c */ /* 0x000fe40003f06270 */
[----:B------:R-:W-:Y:S04]  /*65e0*/  LEA.HI R2, R3, R2, RZ, 0x4 ;  /* 0x0000000203027211 */ /* 0x000fe800078f20ff */
[----:B------:R-:W-:Y:S04]  /*65f0*/  LEA.HI.SX32 R2, R2, R99, 0x1c ;  /* 0x0000006302027211 */ /* 0x000fe800078fe2ff */
[----:B------:R-:W-:Y:S01]  /*6600*/  SHF.R.S32.HI R3, RZ, 0x1f, R2 ;  /* 0x0000001fff037819 */ /* 0x000fe20000011402 */
[----:B------:R-:W-:Y:S02]  /*6610*/  IMAD.SHL.U32 R38, R2, 0x8, RZ ;  /* 0x0000000802267824 */ /* 0x000fe400078e00ff */
[----:B------:R-:W-:Y:S02]  /*6620*/  @!P0 SHF.R.U32.HI R8, RZ, 0x10, R51 ;  /* 0x00000010ff088819 */ /* 0x000fe40000011633 */
        /* <DEDUP_REMOVED lines=8> */
[----:B------:R-:W-:Y:S01]  /*66b0*/  IADD3 R2, R3, R2, R148 ;  /* 0x0000000203027210 */ /* 0x000fe20007ffe094 */
[----:B------:R-:W-:Y:S01]  /*66c0*/  IMAD.IADD R3, R115, 0x1, R59 ;  /* 0x0000000173037824 */ /* 0x000fe200078e023b */
[----:B------:R-:W-:Y:S02]  /*66d0*/  @!P0 SHF.R.U64 R17, R50, 0x10, R51 ;  /* 0x0000001032118819 */ /* 0x000fe40000001233 */
[----:B------:R-:W-:Y:S01]  /*66e0*/  @!P0 SHF.R.U64 R5, R26, 0x10, R27 ;  /* 0x000000101a058819 */ /* 0x000fe2000000121b */
[----:B------:R-:W-:Y:S01]  /*66f0*/  IMAD.IADD R2, R59, 0x1, R2 ;  /* 0x000000013b027824 */ /* 0x000fe200078e0202 */
[----:B------:R-:W-:Y:S01]  /*6700*/  @!P0 PRMT R26, R58, 0x5432, R17 ;  /* 0x000054323a1a8816 */ /* 0x000fe20000000011 */
[----:B------:R-:W-:Y:S01]  /*6710*/  IMAD.SHL.U32 R3, R3, 0x2, RZ ;  /* 0x0000000203037824 */ /* 0x000fe200078e00ff */
[----:B------:R-:W-:Y:S01]  /*6720*/  @!P0 PRMT R17, R32, 0x5432, R5 ;  /* 0x0000543220118816 */ /* 0x000fe20000000005 */
[----:B------:R-:W-:Y:S01]  /*6730*/  IMAD.SHL.U32 R2, R2, 0x2, RZ ;  /* 0x0000000202027824 */ /* 0x000fe200078e00ff */
[----:B------:R-:W-:Y:S02]  /*6740*/  @!P0 SHF.R.U32.HI R4, RZ, 0x10, R27 ;  /* 0x00000010ff048819 */ /* 0x000fe4000001161b */
[----:B------:R1:W3:Y:S01]  /*6750*/  LDS.128 R40, [R3+0xc100] ;  /* 0x00c1000003287984 */ /* 0x0002e20000000c00 */
[----:B------:R-:W-:Y:S02]  /*6760*/  @!P0 PRMT R16, R57, 0x5432, R7 ;  /* 0x0000543239108816 */ /* 0x000fe40000000007 */
[C---:B------:R-:W-:Y:S02]  /*6770*/  @!P0 SHF.L.U32 R7, R18.reuse, 0x10, RZ ;  /* 0x0000001012078819 */ /* 0x040fe400000006ff */
[----:B------:R-:W-:Y:S01]  /*6780*/  @!P0 LOP3.LUT R18, R18, 0xffff0000, RZ, 0xc0, !PT ;  /* 0xffff000012128812 */ /* 0x000fe200078ec0ff */
[----:B------:R-:W-:Y:S01]  /*6790*/  @!P0 IMAD.U32 R20, R16, 0x10000, RZ ;  /* 0x0001000010148824 */ /* 0x000fe200078e00ff */
[----:B------:R-:W-:Y:S01]  /*67a0*/  @!P0 PRMT R9, R32, 0x5410, R4 ;  /* 0x0000541020098816 */ /* 0x000fe20000000004 */
[----:B------:R4:W5:Y:S01]  /*67b0*/  LDS.128 R12, [R2+0xc100] ;  /* 0x00c10000020c7984 */ /* 0x0009620000000c00 */
[----:B------:R-:W-:Y:S02]  /*67c0*/  @!P0 LOP3.LUT R22, R16, 0xffff0000, RZ, 0xc0, !PT ;  /* 0xffff000010168812 */ /* 0x000fe400078ec0ff */
[----:B------:R-:W-:Y:S02]  /*67d0*/  @!P0 SHF.L.U32 R16, R9, 0x10, RZ ;  /* 0x0000001009108819 */ /* 0x000fe400000006ff */
[----:B-1----:R-:W-:Y:S02]  /*67e0*/  @!P0 SHF.R.U64 R3, R24, 0x10, R25 ;  /* 0x0000001018038819 */ /* 0x002fe40000001219 */
[----:B------:R-:W-:Y:S02]  /*67f0*/  @!P0 PRMT R24, R58, 0x5410, R8 ;  /* 0x000054103a188816 */ /* 0x000fe40000000008 */
[----:B------:R-:W-:Y:S02]  /*6800*/  @!P0 PRMT R3, R31, 0x5432, R3 ;  /* 0x000054321f038816 */ /* 0x000fe40000000003 */
[C---:B------:R-:W-:Y:S01]  /*6810*/  @!P0 LOP3.LUT R32, R24.reuse, 0xffff0000, RZ, 0xc0, !PT ;  /* 0xffff000018208812 */ /* 0x040fe200078ec0ff */
[----:B------:R-:W-:Y:S01]  /*6820*/  @!P0 IMAD.U32 R27, R24, 0x10000, RZ ;  /* 0x00010000181b8824 */ /* 0x000fe200078e00ff */
[----:B----4-:R-:W-:Y:S01]  /*6830*/  @!P0 SHF.R.U32.HI R2, RZ, 0x10, R25 ;  /* 0x00000010ff028819 */ /* 0x010fe20000011619 */
[----:B------:R-:W-:Y:S02]  /*6840*/  @!P0 IMAD.U32 R4, R3, 0x10000, RZ ;  /* 0x0001000003048824 */ /* 0x000fe400078e00ff */
[C---:B------:R-:W-:Y:S01]  /*6850*/  @!P0 IMAD.U32 R24, R26.reuse, 0x10000, RZ ;  /* 0x000100001a188824 */ /* 0x040fe200078e00ff */
[----:B------:R-:W-:Y:S02]  /*6860*/  @!P0 PRMT R6, R31, 0x5410, R2 ;  /* 0x000054101f068816 */ /* 0x000fe40000000002 */
[----:B------:R-:W-:Y:S01]  /*6870*/  @!P0 LOP3.LUT R26, R26, 0xffff0000, RZ, 0xc0, !PT ;  /* 0xffff00001a1a8812 */ /* 0x000fe200078ec0ff */
[----:B---3--:R-:W-:Y:S01]  /*6880*/  @!P0 IMAD.U32 R8, R40, 0x10000, RZ ;  /* 0x0001000028088824 */ /* 0x008fe200078e00ff */
[C---:B------:R-:W-:Y:S01]  /*6890*/  @!P0 LOP3.LUT R23, R41.reuse, 0xffff0000, RZ, 0xc0, !PT ;  /* 0xffff000029178812 */ /* 0x040fe200078ec0ff */
[----:B------:R-:W-:Y:S01]  /*68a0*/  @!P0 IMAD.U32 R21, R41, 0x10000, RZ ;  /* 0x0001000029158824 */ /* 0x000fe200078e00ff */
[C---:B--2---:R-:W-:Y:S01]  /*68b0*/  @!P0 LOP3.LUT R35, R43.reuse, 0xffff0000, RZ, 0xc0, !PT ;  /* 0xffff00002b238812 */ /* 0x044fe200078ec0ff */
[----:B------:R-:W-:Y:S02]  /*68c0*/  @!P0 IMAD.U32 R31, R43, 0x10000, RZ ;  /* 0x000100002b1f8824 */ /* 0x000fe400078e00ff */
[C---:B-----5:R-:W-:Y:S01]  /*68d0*/  @!P0 IMAD.U32 R2, R12.reuse, 0x10000, RZ ;  /* 0x000100000c028824 */ /* 0x060fe200078e00ff */
[----:B------:R-:W-:Y:S03]  /*68e0*/  @!P0 LOP3.LUT R5, R12, 0xffff0000, RZ, 0xc0, !PT ;  /* 0xffff00000c058812 */ /* 0x000fe600078ec0ff */
[C---:B------:R-:W-:Y:S02]  /*68f0*/  @!P0 FMUL.FTZ R19, R2.reuse, R7 ;  /* 0x0000000702138220 */ /* 0x040fe40000410000 */
[-C--:B------:R-:W-:Y:S02]  /*6900*/  @!P0 FMUL.FTZ R2, R2, R4.reuse ;  /* 0x0000000402028220 */ /* 0x080fe40000410000 */
[----:B------:R-:W-:Y:S01]  /*6910*/  @!P0 FFMA.FTZ R49, R8, R4, -R19 ;  /* 0x0000000408318223 */ /* 0x000fe20000010813 */
[----:B------:R-:W-:Y:S01]  /*6920*/  @!P0 LOP3.LUT R19, R40, 0xffff0000, RZ, 0xc0, !PT ;  /* 0xffff000028138812 */ /* 0x000fe200078ec0ff */
[----:B------:R-:W-:Y:S01]  /*6930*/  @!P0 FFMA.FTZ R2, R7, R8, R2 ;  /* 0x0000000807028223 */ /* 0x000fe20000010002 */
[----:B------:R-:W-:Y:S01]  /*6940*/  @!P0 LOP3.LUT R7, R3, 0xffff0000, RZ, 0xc0, !PT ;  /* 0xffff000003078812 */ /* 0x000fe200078ec0ff */
[----:B------:R-:W-:Y:S01]  /*6950*/  @!P0 FMUL.FTZ R8, R5, R18 ;  /* 0x0000001205088220 */ /* 0x000fe20000410000 */
[----:B------:R-:W-:Y:S03]  /*6960*/  @!P0 SHF.L.U32 R4, R13, 0x10, RZ ;  /* 0x000000100d048819 */ /* 0x000fe600000006ff */
[-C--:B------:R-:W-:Y:S01]  /*6970*/  @!P0 FMUL.FTZ R3, R5, R7.reuse ;  /* 0x0000000705038220 */ /* 0x080fe20000410000 */
[----:B------:R-:W-:Y:S01]  /*6980*/  @!P0 LOP3.LUT R5, R13, 0xffff0000, RZ, 0xc0, !PT ;  /* 0xffff00000d058812 */ /* 0x000fe200078ec0ff */
[----:B------:R-:W-:Y:S02]  /*6990*/  @!P0 FFMA.FTZ R48, R19, R7, -R8 ;  /* 0x0000000713308223 */ /* 0x000fe40000010808 */
[C---:B------:R-:W-:Y:S01]  /*69a0*/  @!P0 IMAD.U32 R7, R6.reuse, 0x10000, RZ ;  /* 0x0001000006078824 */ /* 0x040fe200078e00ff */
[----:B------:R-:W-:Y:S01]  /*69b0*/  @!P0 LOP3.LUT R6, R6, 0xffff0000, RZ, 0xc0, !PT ;  /* 0xffff000006068812 */ /* 0x000fe200078ec0ff */
[C---:B------:R-:W-:Y:S02]  /*69c0*/  @!P0 FMUL.FTZ R8, R4.reuse, R20 ;  /* 0x0000001404088220 */ /* 0x040fe40000410000 */
[-C--:B------:R-:W-:Y:S02]  /*69d0*/  @!P0 FMUL.FTZ R4, R4, R7.reuse ;  /* 0x0000000704048220 */ /* 0x080fe40000410000 */
[----:B------:R-:W-:Y:S02]  /*69e0*/  @!P0 FFMA.FTZ R47, R21, R7, -R8 ;  /* 0x00000007152f8223 */ /* 0x000fe40000010808 */
[----:B------:R-:W-:Y:S02]  /*69f0*/  @!P0 FMUL.FTZ R8, R5, R22 ;  /* 0x0000001605088220 */ /* 0x000fe40000410000 */
[----:B------:R-:W-:Y:S02]  /*6a00*/  @!P0 IMAD.U32 R7, R15, 0x10000, RZ ;  /* 0x000100000f078824 */ /* 0x000fe400078e00ff */
[-C--:B------:R-:W-:Y:S02]  /*6a10*/  @!P0 FMUL.FTZ R5, R5, R6.reuse ;  /* 0x0000000605058220 */ /* 0x080fe40000410000 */
[----:B------:R-:W-:Y:S01]  /*6a20*/  @!P0 FFMA.FTZ R46, R23, R6, -R8 ;  /* 0x00000006172e8223 */ /* 0x000fe20000010808 */
[----:B------:R-:W-:Y:S01]  /*6a30*/  @!P0 LOP3.LUT R6, R15, 0xffff0000, RZ, 0xc0, !PT ;  /* 0xffff00000f068812 */ /* 0x000fe200078ec0ff */
[C---:B------:R-:W-:Y:S02]  /*6a40*/  @!P0 FMUL.FTZ R25, R7.reuse, R27 ;  /* 0x0000001b07198220 */ /* 0x040fe40000410000 */
[-C--:B------:R-:W-:Y:S02]  /*6a50*/  @!P0 FMUL.FTZ R8, R7, R16.reuse ;  /* 0x0000001007088220 */ /* 0x080fe40000410000 */
[----:B------:R-:W-:Y:S01]  /*6a60*/  @!P0 FFMA.FTZ R44, R31, R16, -R25 ;  /* 0x000000101f2c8223 */ /* 0x000fe20000010819 */
[----:B------:R-:W-:Y:S01]  /*6a70*/  @!P0 LOP3.LUT R16, R9, 0xffff0000, RZ, 0xc0, !PT ;  /* 0xffff000009108812 */ /* 0x000fe200078ec0ff */
[----:B------:R-:W-:Y:S02]  /*6a80*/  @!P0 FMUL.FTZ R25, R6, R32 ;  /* 0x0000002006198220 */ /* 0x000fe40000410000 */
[----:B------:R-:W-:Y:S02]  /*6a90*/  @!P0 IMAD.U32 R7, R14, 0x10000, RZ ;  /* 0x000100000e078824 */ /* 0x000fe400078e00ff */
[-C--:B------:R-:W-:Y:S02]  /*6aa0*/  @!P0 FMUL.FTZ R9, R6, R16.reuse ;  /* 0x0000001006098220 */ /* 0x080fe40000410000 */
[----:B------:R-:W-:Y:S01]  /*6ab0*/  @!P0 FFMA.FTZ R39, R35, R16, -R25 ;  /* 0x0000001023278223 */ /* 0x000fe20000010819 */
[----:B------:R-:W-:Y:S01]  /*6ac0*/  @!P0 SHF.L.U32 R25, R42, 0x10, RZ ;  /* 0x000000102a198819 */ /* 0x000fe200000006ff */
[----:B------:R-:W-:Y:S02]  /*6ad0*/  @!P0 IMAD.U32 R16, R17, 0x10000, RZ ;  /* 0x0001000011108824 */ /* 0x000fe400078e00ff */
[C---:B------:R-:W-:Y:S02]  /*6ae0*/  @!P0 FMUL.FTZ R37, R7.reuse, R24 ;  /* 0x0000001807258220 */ /* 0x040fe40000410000 */
[-C--:B------:R-:W-:Y:S01]  /*6af0*/  @!P0 FMUL.FTZ R6, R7, R16.reuse ;  /* 0x0000001007068220 */ /* 0x080fe20000410000 */
[----:B------:R-:W-:Y:S01]  /*6b00*/  @!P0 LOP3.LUT R7, R14, 0xffff0000, RZ, 0xc0, !PT ;  /* 0xffff00000e078812 */ /* 0x000fe200078ec0ff */
[----:B------:R-:W-:Y:S01]  /*6b10*/  @!P0 FFMA.FTZ R45, R25, R16, -R37 ;  /* 0x00000010192d8223 */ /* 0x000fe20000010825 */
[----:B------:R-:W-:Y:S01]  /*6b20*/  @!P0 LOP3.LUT R16, R17, 0xffff0000, RZ, 0xc0, !PT ;  /* 0xffff000011108812 */ /* 0x000fe200078ec0ff */
[----:B------:R-:W-:Y:S01]  /*6b30*/  @!P0 FFMA.FTZ R3, R18, R19, R3 ;  /* 0x0000001312038223 */ /* 0x000fe20000010003 */
[----:B------:R-:W-:Y:S01]  /*6b40*/  @!P0 LOP3.LUT R17, R42, 0xffff0000, RZ, 0xc0, !PT ;  /* 0xffff00002a118812 */ /* 0x000fe200078ec0ff */
[C---:B------:R-:W-:Y:S01]  /*6b50*/  @!P0 FMUL.FTZ R18, R7.reuse, R26 ;  /* 0x0000001a07128220 */ /* 0x040fe20000410000 */
[----:B------:R-:W-:Y:S01]  /*6b60*/  @!P0 F2FP.BF16.PACK_AB R19, R48, R49 ;  /* 0x000000313013823e */ /* 0x000fe200000010ff */
[----:B------:R-:W-:Y:S01]  /*6b70*/  @!P0 FFMA.FTZ R4, R20, R21, R4 ;  /* 0x0000001514048223 */ /* 0x000fe20000010004 */
[----:B------:R-:W-:Y:S01]  /*6b80*/  @!P0 F2FP.BF16.PACK_AB R37, R46, R47 ;  /* 0x0000002f2e25823e */ /* 0x000fe200000010ff */
[-C--:B------:R-:W-:Y:S02]  /*6b90*/  @!P0 FMUL.FTZ R7, R7, R16.reuse ;  /* 0x0000001007078220 */ /* 0x080fe40000410000 */
[----:B------:R-:W-:Y:S01]  /*6ba0*/  @!P0 FFMA.FTZ R16, R17, R16, -R18 ;  /* 0x0000001011108223 */ /* 0x000fe20000010812 */
[----:B------:R-:W-:Y:S01]  /*6bb0*/  @!P0 F2FP.BF16.PACK_AB R18, R39, R44 ;  /* 0x0000002c2712823e */ /* 0x000fe200000010ff */
[----:B------:R-:W-:Y:S02]  /*6bc0*/  @!P0 FFMA.FTZ R5, R22, R23, R5 ;  /* 0x0000001716058223 */ /* 0x000fe40000010005 */
[----:B------:R-:W-:Y:S02]  /*6bd0*/  @!P0 FFMA.FTZ R6, R24, R25, R6 ;  /* 0x0000001918068223 */ /* 0x000fe40000010006 */
[----:B------:R-:W-:Y:S01]  /*6be0*/  @!P0 FFMA.FTZ R7, R26, R17, R7 ;  /* 0x000000111a078223 */ /* 0x000fe20000010007 */
[----:B------:R-:W-:Y:S01]  /*6bf0*/  @!P0 F2FP.BF16.PACK_AB R17, R16, R45 ;  /* 0x0000002d1011823e */ /* 0x000fe200000010ff */
[----:B------:R-:W-:Y:S01]  /*6c00*/  @!P0 FFMA.FTZ R8, R27, R31, R8 ;  /* 0x0000001f1b088223 */ /* 0x000fe20000010008 */
[----:B------:R-:W-:Y:S01]  /*6c10*/  @!P0 F2FP.BF16.PACK_AB R16, R3, R2 ;  /* 0x000000020310823e */ /* 0x000fe200000010ff */
[----:B------:R-:W-:Y:S01]  /*6c20*/  @!P0 FFMA.FTZ R9, R32, R35, R9 ;  /* 0x0000002320098223 */ /* 0x000fe20000010009 */
[----:B------:R-:W-:Y:S01]  /*6c30*/  @!P0 F2FP.BF16.PACK_AB R4, R5, R4 ;  /* 0x000000040504823e */ /* 0x000fe200000010ff */
[----:B------:R-:W-:Y:S01]  /*6c40*/  @!P0 IMAD.MOV.U32 R40, RZ, RZ, R19 ;  /* 0x000000ffff288224 */ /* 0x000fe200078e0013 */
[----:B------:R-:W-:Y:S01]  /*6c50*/  @!P0 F2FP.BF16.PACK_AB R3, R7, R6 ;  /* 0x000000060703823e */ /* 0x000fe200000010ff */
[----:B------:R-:W-:Y:S01]  /*6c60*/  @!P0 IMAD.MOV.U32 R41, RZ, RZ, R37 ;  /* 0x000000ffff298224 */ /* 0x000fe200078e0025 */
[----:B------:R-:W-:Y:S01]  /*6c70*/  @!P0 F2FP.BF16.PACK_AB R2, R9, R8 ;  /* 0x000000080902823e */ /* 0x000fe200000010ff */
[----:B------:R-:W-:Y:S01]  /*6c80*/  @!P0 IMAD.MOV.U32 R42, RZ, RZ, R17 ;  /* 0x000000ffff2a8224 */ /* 0x000fe200078e0011 */
[----:B------:R-:W-:Y:S01]  /*6c90*/  @!P0 MOV R12, R16 ;  /* 0x00000010000c8202 */ /* 0x000fe20000000f00 */
[----:B------:R-:W-:Y:S02]  /*6ca0*/  @!P0 IMAD.MOV.U32 R43, RZ, RZ, R18 ;  /* 0x000000ffff2b8224 */ /* 0x000fe400078e0012 */
[----:B------:R-:W-:Y:S02]  /*6cb0*/  @!P0 IMAD.MOV.U32 R13, RZ, RZ, R4 ;  /* 0x000000ffff0d8224 */ /* 0x000fe400078e0004 */
        /* <DEDUP_REMOVED lines=10> */
.L_x_1726:
[----:B------:R-:W-:Y:S01]  /*6d60*/  IMAD.WIDE.U32 R2, R66, c[0x0][0x1e0], RZ ;  /* 0x0000780042027a25 */ /* 0x000fe200078e00ff */
[----:B------:R-:W-:Y:S02]  /*6d70*/  SHF.R.S32.HI R68, RZ, 0x1f, R66 ;  /* 0x0000001fff447819 */ /* 0x000fe40000011442 */
[----:B-----5:R-:W-:Y:S03]  /*6d80*/  SHF.R.S32.HI R69, RZ, 0x1f, R63 ;  /* 0x0000001fff457819 */ /* 0x020fe6000001143f */
[----:B------:R-:W-:Y:S04]  /*6d90*/  IMAD R4, R68, c[0x0][0x1e0], RZ ;  /* 0x0000780044047a24 */ /* 0x000fe800078e02ff */
[----:B------:R-:W-:Y:S04]  /*6da0*/  IMAD R4, R66, c[0x0][0x1e4], R4 ;  /* 0x0000790042047a24 */ /* 0x000fe800078e0204 */
[----:B------:R-:W-:Y:S02]  /*6db0*/  IMAD.IADD R3, R3, 0x1, R4 ;  /* 0x0000000103037824 */ /* 0x000fe400078e0204 */
[----:B------:R-:W-:Y:S02]  /*6dc0*/  IMAD R4, R69, c[0x0][0x1f0], RZ ;  /* 0x00007c0045047a24 */ /* 0x000fe400078e02ff */
[C---:B------:R-:W-:Y:S04]  /*6dd0*/  IMAD.WIDE.U32 R2, R63.reuse, c[0x0][0x1f0], R2 ;  /* 0x00007c003f027a25 */ /* 0x040fe800078e0002 */
[----:B------:R-:W-:Y:S01]  /*6de0*/  IMAD R4, R63, c[0x0][0x1f4], R4 ;  /* 0x00007d003f047a24 */ /* 0x000fe200078e0204 */
[----:B------:R-:W-:Y:S04]  /*6df0*/  IADD3 R2, P0, R72, R2, RZ ;  /* 0x0000000248027210 */ /* 0x000fe80007f1e0ff */
[----:B------:R-:W-:Y:S02]  /*6e00*/  IADD3.X R4, R76, R3, R4, P0, !PT ;  /* 0x000000034c047210 */ /* 0x000fe400007fe404 */
[C---:B------:R-:W-:Y:S04]  /*6e10*/  LEA R3, P0, R2.reuse, c[0x0][0x1c8], 0x1 ;  /* 0x0000720002037a11 */ /* 0x040fe800078008ff */
[----:B------:R-:W-:Y:S02]  /*6e20*/  LEA.HI.X R4, R2, c[0x0][0x1cc], R4, 0x1, P0 ;  /* 0x0000730002047a11 */ /* 0x000fe400000f0c04 */
[----:B------:R-:W2:Y:S08]  /*6e30*/  SHFL.IDX PT, R2, R3, RZ, 0x1c1f ;  /* 0x001c1fff03027589 */ /* 0x000eb000000e0000 */
[----:B------:R3:W4:Y:S02]  /*6e40*/  SHFL.IDX PT, R3, R4, RZ, 0x1c1f ;  /* 0x001c1fff04037589 */ /* 0x00072400000e0000 */
[----:B---3--:R-:W-:Y:S05]  /*6e50*/  IMAD.IADD R4, R70, 0x1, -R8 ;  /* 0x0000000146047824 */ /* 0x008fea00078e0a08 */
[----:B------:R-:W-:Y:S04]  /*6e60*/  IMNMX R67, R4, 0x40, PT ;  /* 0x0000004004437817 */ /* 0x000fe80003800200 */
[----:B------:R-:W-:Y:S11]  /*6e70*/  ISETP.GT.AND P0, PT, R67, R206, PT ;  /* 0x000000ce4300720c */ /* 0x000ff60003f04270 */
[----:B------:R-:W-:Y:S02]  /*6e80*/  @!UPT UIADD3 URZ, URZ, URZ, URZ ;  /* 0x0000003f3f3ff290 */ /* 0x000fe4000fffe03f */
[----:B------:R-:W-:-:S05]  /*6e90*/  @!P0 BRA `(.L_x_1730) ;  /* 0x0000020000008947 */ /* 0x000fca0003800000 */
[----:B--2-4-:R-:W-:Y:S02]  /*6ea0*/  ISETP.GE.AND P1, PT, R104, c[0x0][0x1d4], PT ;  /* 0x0000750068007a0c */ /* 0x014fe40003f26270 */
[----:B------:R-:W-:Y:S02]  /*6eb0*/  ISETP.GE.AND P3, PT, R200, c[0x0][0x1d4], PT ;  /* 0x00007500c8007a0c */ /* 0x000fe40003f66270 */
[C---:B------:R-:W-:Y:S09]  /*6ec0*/  ISETP.GE.AND P2, PT, R199.reuse, c[0x0][0x1d4], PT ;  /* 0x00007500c7007a0c */ /* 0x040ff20003f46270 */
[----:B------:R-:W2:Y:S01]  /*6ed0*/  @!P1 LDS.128 R12, [R64+0xc000] ;  /* 0x00c00000400c9984 */ /* 0x000ea20000000c00 */
[CC--:B------:R-:W-:Y:S04]  /*6ee0*/  @!P1 LEA R4, P0, R104.reuse, R2.reuse, 0x1 ;  /* 0x0000000268049211 */ /* 0x0c0fe800078008ff */
[-C--:B------:R-:W-:Y:S02]  /*6ef0*/  @!P1 LEA.HI.X R5, R104, R3.reuse, R105, 0x1, P0 ;  /* 0x0000000368059211 */ /* 0x080fe400000f0c69 */
[CC--:B------:R-:W-:Y:S04]  /*6f00*/  @!P3 LEA R8, P0, R200.reuse, R2.reuse, 0x1 ;  /* 0x00000002c808b211 */ /* 0x0c0fe800078008ff */
[-C--:B------:R-:W-:Y:S02]  /*6f10*/  @!P3 LEA.HI.X R9, R200, R3.reuse, R215, 0x1, P0 ;  /* 0x00000003c809b211 */ /* 0x080fe400000f0cd7 */
[CC--:B-1----:R-:W-:Y:S04]  /*6f20*/  @!P2 LEA R6, P0, R199.reuse, R2.reuse, 0x1 ;  /* 0x00000002c706a211 */ /* 0x0c2fe800078008ff */
[-C--:B------:R-:W-:Y:S02]  /*6f30*/  @!P2 LEA.HI.X R7, R199, R3.reuse, R214, 0x1, P0 ;  /* 0x00000003c707a211 */ /* 0x080fe400000f0cd6 */
[----:B------:R-:W-:Y:S01]  /*6f40*/  ISETP.GE.AND P0, PT, R30, c[0x0][0x1d4], PT ;  /* 0x000075001e007a0c */ /* 0x000fe20003f06270 */
[----:B--2---:R1:W-:Y:S11]  /*6f50*/  @!P1 ST.E.128 [R4.64], R12 ;  /* 0x0000000c04009985 */ /* 0x0043f6000c101d08 */
[----:B------:R-:W-:Y:S01]  /*6f60*/  @!UPT UIADD3 URZ, URZ, URZ, URZ ;  /* 0x0000003f3f3ff290 */ /* 0x000fe2000fffe03f */
[----:B------:R-:W2:Y:S01]  /*6f70*/  @!P0 LDS.128 R12, [R65+0xc000] ;  /* 0x00c00000410c8984 */ /* 0x000ea20000000c00 */
[----:B-1----:R-:W-:Y:S04]  /*6f80*/  @!P0 IMAD.SHL.U32 R4, R210, 0x8, RZ ;  /* 0x00000008d2048824 */ /* 0x002fe800078e00ff */
[--C-:B------:R-:W-:Y:S05]  /*6f90*/  @!P0 IMAD.WIDE R4, R4, 0x2, R2.reuse ;  /* 0x0000000204048825 */ /* 0x100fea00078e0202 */
[----:B--2---:R1:W-:Y:S01]  /*6fa0*/  @!P0 ST.E.128 [R4.64], R12 ;  /* 0x0000000c04008985 */ /* 0x0043e2000c101d08 */
[----:B------:R-:W-:Y:S11]  /*6fb0*/  ISETP.GE.AND P0, PT, R29, c[0x0][0x1d4], PT ;  /* 0x000075001d007a0c */ /* 0x000ff60003f06270 */
[----:B------:R-:W-:Y:S02]  /*6fc0*/  @!UPT UIADD3 URZ, URZ, URZ, URZ ;  /* 0x0000003f3f3ff290 */ /* 0x000fe4000fffe03f */
[----:B------:R-:W2:Y:S01]  /*6fd0*/  @!P0 LDS.128 R16, [R64+0xe000] ;  /* 0x00e0000040108984 */ /* 0x000ea20000000c00 */
[----:B-1----:R-:W-:Y:S04]  /*6fe0*/  @!P0 IMAD.SHL.U32 R4, R209, 0x8, RZ ;  /* 0x00000008d1048824 */ /* 0x002fe800078e00ff */
[----:B------:R-:W-:Y:S05]  /*6ff0*/  @!P0 IMAD.WIDE R4, R4, 0x2, R2 ;  /* 0x0000000204048825 */ /* 0x000fea00078e0202 */
        /* <DEDUP_REMOVED lines=10> */
.L_x_1730:
[----:B--2-4-:R-:W-:Y:S05]  /*70a0*/  BSYNC B1 ;  /* 0x0000000000017941 */ /* 0x014fea0003800000 */
.L_x_1725:
[----:B------:R-:W-:Y:S01]  /*70b0*/  ISETP.GT.AND P0, PT, R28, R33, PT ;  /* 0x000000211c00720c */ /* 0x000fe20003f04270 */
[----:B-1---5:R-:W-:Y:S01]  /*70c0*/  IMAD R8, R69, c[0x0][0x218], RZ ;  /* 0x0000860045087a24 */ /* 0x022fe200078e02ff */
[C---:B------:R-:W-:Y:S01]  /*70d0*/  ISETP.GE.AND P1, PT, R36.reuse, 0x1, PT ;  /* 0x000000012400780c */ /* 0x040fe20003f26270 */
[----:B------:R-:W-:Y:S01]  /*70e0*/  BSSY B0, `(.L_x_1747) ;  /* 0x000004a000007945 */ /* 0x000fe20003800000 */
[C---:B------:R-:W-:Y:S01]  /*70f0*/  IADD3 R3, R36.reuse, 0x1, RZ ;  /* 0x0000000124037810 */ /* 0x040fe20007ffe0ff */
[----:B------:R-:W-:Y:S08]  /*7100*/  IMAD R8, R63, c[0x0][0x21c], R8 ;  /* 0x000087003f087a24 */ /* 0x000ff000078e0208 */
[----:B------:R-:W-:Y:S01]  /*7110*/  @P0 IMAD R2, R36, 0x6000, R10 ;  /* 0x0000600024020824 */ /* 0x000fe200078e020a */
[----:B------:R-:W-:Y:S01]  /*7120*/  SEL R36, R3, RZ, !P1 ;  /* 0x000000ff03247207 */ /* 0x000fe20004800000 */
[----:B------:R-:W-:Y:S01]  /*7130*/  @P0 IMAD.MOV.U32 R6, RZ, RZ, R80 ;  /* 0x000000ffff060224 */ /* 0x000fe200078e0050 */
[----:B------:R-:W-:Y:S01]  /*7140*/  @P0 IADD3 R3, R28, -0x1, RZ ;  /* 0xffffffff1c030810 */ /* 0x000fe20007ffe0ff */
[----:B------:R-:W-:Y:S03]  /*7150*/  @P0 IMAD.MOV.U32 R7, RZ, RZ, R77 ;  /* 0x000000ffff070224 */ /* 0x000fe600078e004d */
[----:B------:R-:W-:Y:S01]  /*7160*/  @P0 SHF.R.S32.HI R5, RZ, 0x1f, R3 ;  /* 0x0000001fff050819 */ /* 0x000fe20000011403 */
[----:B------:R-:W-:Y:S02]  /*7170*/  @P0 IMAD R4, R127, R3, RZ ;  /* 0x000000037f040224 */ /* 0x000fe400078e02ff */
[-C--:B------:R-:W-:Y:S04]  /*7180*/  @P0 IMAD.WIDE.U32 R6, R3, R133.reuse, R6 ;  /* 0x0000008503060225 */ /* 0x080fe800078e0006 */
[----:B------:R-:W-:Y:S01]  /*7190*/  @P0 IMAD R3, R5, R133, R4 ;  /* 0x0000008505030224 */ /* 0x000fe200078e0204 */
[C---:B------:R-:W-:Y:S03]  /*71a0*/  @P0 LEA R4, P1, R6.reuse, c[0x0][0x250], 0x1 ;  /* 0x0000940006040a11 */ /* 0x040fe600078208ff */
[----:B------:R-:W-:Y:S05]  /*71b0*/  @P0 IMAD.IADD R3, R7, 0x1, R3 ;  /* 0x0000000107030824 */ /* 0x000fea00078e0203 */
[----:B------:R-:W-:Y:S01]  /*71c0*/  @P0 LEA.HI.X R5, R6, c[0x0][0x254], R3, 0x1, P1 ;  /* 0x0000950006050a11 */ /* 0x000fe200008f0c03 */
[----:B------:R-:W-:Y:S02]  /*71d0*/  IMAD R3, R68, c[0x0][0x208], RZ ;  /* 0x0000820044037a24 */ /* 0x000fe400078e02ff */
[C---:B------:R-:W-:Y:S02]  /*71e0*/  IMAD.WIDE.U32 R6, R66.reuse, c[0x0][0x208], RZ ;  /* 0x0000820042067a25 */ /* 0x040fe400078e00ff */
[----:B------:R-:W-:Y:S01]  /*71f0*/  @!PT LDS RZ, [RZ] ;  /* 0x00000000fffff984 */ /* 0x000fe20000000800 */
[----:B------:R-:W-:Y:S01]  /*7200*/  @!PT LDS RZ, [RZ] ;  /* 0x00000000fffff984 */ /* 0x000fe20000000800 */
[----:B------:R-:W-:Y:S01]  /*7210*/  @!PT LDS RZ, [RZ] ;  /* 0x00000000fffff984 */ /* 0x000fe20000000800 */
[----:B------:R1:W-:Y:S02]  /*7220*/  @P0 LDGSTS.E.BYPASS.LTC128B.128 [R2], [R4.64], !P6 ;  /* 0x0000000004020fae */ /* 0x0003e4000f101d48 */
[----:B------:R-:W-:Y:S02]  /*7230*/  IMAD R3, R66, c[0x0][0x20c], R3 ;  /* 0x0000830042037a24 */ /* 0x000fe400078e0203 */
[----:B------:R1:W-:Y:S02]  /*7240*/  @P0 LDGSTS.E.BYPASS.LTC128B.128 [R2+0x2000], [R4.64+0x80], !P5 ;  /* 0x0200008004020fae */ /* 0x0003e4000e901d48 */
[----:B------:R-:W-:Y:S02]  /*7250*/  IMAD.IADD R7, R7, 0x1, R3 ;  /* 0x0000000107077824 */ /* 0x000fe400078e0203 */
[----:B------:R1:W-:Y:S02]  /*7260*/  @P0 LDGSTS.E.BYPASS.LTC128B.128 [R2+0x4000], [R4.64+0x100], !P4 ;  /* 0x0400010004020fae */ /* 0x0003e4000e101d48 */
[----:B------:R-:W-:Y:S05]  /*7270*/  IMAD.WIDE.U32 R6, R63, c[0x0][0x218], R6 ;  /* 0x000086003f067a25 */ /* 0x000fea00078e0006 */
[----:B------:R-:W-:Y:S04]  /*7280*/  IADD3 R3, P1, R92, R6, RZ ;  /* 0x000000065c037210 */ /* 0x000fe80007f3e0ff */
[----:B------:R-:W-:Y:S02]  /*7290*/  IADD3.X R8, R114, R7, R8, P1, !PT ;  /* 0x0000000772087210 */ /* 0x000fe40000ffe408 */
[C---:B------:R-:W-:Y:S04]  /*72a0*/  @P0 LEA R6, P1, R134.reuse, R4, 0x1 ;  /* 0x0000000486060211 */ /* 0x040fe800078208ff */
[----:B------:R-:W-:Y:S02]  /*72b0*/  @P0 LEA.HI.X R7, R134, R5, R126, 0x1, P1 ;  /* 0x0000000586070211 */ /* 0x000fe400008f0c7e */
[C---:B------:R-:W-:Y:S03]  /*72c0*/  LEA R9, P1, R3.reuse, c[0x0][0x1f8], 0x1 ;  /* 0x00007e0003097a11 */ /* 0x040fe600078208ff */
[----:B------:R2:W-:Y:S01]  /*72d0*/  @P0 LDGSTS.E.BYPASS.LTC128B.128 [R2+0x1000], [R6.64], !P6 ;  /* 0x0100000006020fae */ /* 0x0005e2000f101d48 */
[----:B------:R-:W-:Y:S03]  /*72e0*/  LEA.HI.X R3, R3, c[0x0][0x1fc], R8, 0x1, P1 ;  /* 0x00007f0003037a11 */ /* 0x000fe600008f0c08 */
[----:B------:R2:W-:Y:S04]  /*72f0*/  @P0 LDGSTS.E.BYPASS.LTC128B.128 [R2+0x3000], [R6.64+0x80], !P5 ;  /* 0x0300008006020fae */ /* 0x0005e8000e901d48 */
[----:B------:R2:W-:Y:S01]  /*7300*/  @P0 LDGSTS.E.BYPASS.LTC128B.128 [R2+0x5000], [R6.64+0x100], !P4 ;  /* 0x0500010006020fae */ /* 0x0005e2000e101d48 */
[----:B------:R-:W-:Y:S03]  /*7310*/  ISETP.GT.AND P0, PT, R67, R206, PT ;  /* 0x000000ce4300720c */ /* 0x000fe60003f04270 */
[----:B------:R-:W0:Y:S04]  /*7320*/  LDGDEPBAR ;  /* 0x00000000000079af */ /* 0x000e280000000000 */
[----:B-1----:R2:W1:Y:S04]  /*7330*/  SHFL.IDX PT, R4, R9, RZ, 0x1c1f ;  /* 0x001c1fff09047589 */ /* 0x00246800000e0000 */
[----:B------:R2:W4:Y:S01]  /*7340*/  SHFL.IDX PT, R5, R3, RZ, 0x1c1f ;  /* 0x001c1fff03057589 */ /* 0x00052200000e0000 */
[----:B------:R-:W-:Y:S04]  /*7350*/  DEPBAR.LE SB0, 0x2 ;  /* 0x000080800000791a */ /* 0x000fe80000000000 */
[----:B------:R-:W-:Y:S06]  /*7360*/  BAR.SYNC.DEFER_BLOCKING 0x0 ;  /* 0x0000000000007b1d */ /* 0x000fec0000010000 */
[----:B------:R-:W-:-:S05]  /*7370*/  @!P0 BRA `(.L_x_1748) ;  /* 0x0000020000008947 */ /* 0x000fca0003800000 */
[----:B-12-4-:R-:W-:Y:S02]  /*7380*/  ISETP.GE.AND P1, PT, R104, c[0x0][0x1d4], PT ;  /* 0x0000750068007a0c */ /* 0x016fe40003f26270 */
[----:B------:R-:W-:Y:S02]  /*7390*/  ISETP.GE.AND P3, PT, R200, c[0x0][0x1d4], PT ;  /* 0x00007500c8007a0c */ /* 0x000fe40003f66270 */
[C---:B------:R-:W-:Y:S09]  /*73a0*/  ISETP.GE.AND P2, PT, R199.reuse, c[0x0][0x1d4], PT ;  /* 0x00007500c7007a0c */ /* 0x040ff20003f46270 */
[----:B------:R-:W1:Y:S01]  /*73b0*/  @!P1 LDS.128 R12, [R64] ;  /* 0x00000000400c9984 */ /* 0x000e620000000c00 */
[CC--:B------:R-:W-:Y:S04]  /*73c0*/  @!P1 LEA R2, P0, R104.reuse, R4.reuse, 0x1 ;  /* 0x0000000468029211 */ /* 0x0c0fe800078008ff */
[-C--:B------:R-:W-:Y:S02]  /*73d0*/  @!P1 LEA.HI.X R3, R104, R5.reuse, R105, 0x1, P0 ;  /* 0x0000000568039211 */ /* 0x080fe400000f0c69 */
[CC--:B------:R-:W-:Y:S04]  /*73e0*/  @!P3 LEA R8, P0, R200.reuse, R4.reuse, 0x1 ;  /* 0x00000004c808b211 */ /* 0x0c0fe800078008ff */
[-C--:B------:R-:W-:Y:S02]  /*73f0*/  @!P3 LEA.HI.X R9, R200, R5.reuse, R215, 0x1, P0 ;  /* 0x00000005c809b211 */ /* 0x080fe400000f0cd7 */
[CC--:B------:R-:W-:Y:S04]  /*7400*/  @!P2 LEA R6, P0, R199.reuse, R4.reuse, 0x1 ;  /* 0x00000004c706a211 */ /* 0x0c0fe800078008ff */
[-C--:B------:R-:W-:Y:S02]  /*7410*/  @!P2 LEA.HI.X R7, R199, R5.reuse, R214, 0x1, P0 ;  /* 0x00000005c707a211 */ /* 0x080fe400000f0cd6 */
[----:B------:R-:W-:Y:S01]  /*7420*/  ISETP.GE.AND P0, PT, R30, c[0x0][0x1d4], PT ;  /* 0x000075001e007a0c */ /* 0x000fe20003f06270 */
[----:B-1----:R1:W-:Y:S11]  /*7430*/  @!P1 ST.E.128 [R2.64], R12 ;  /* 0x0000000c02009985 */ /* 0x0023f6000c101d08 */
[----:B------:R-:W-:Y:S01]  /*7440*/  @!UPT UIADD3 URZ, URZ, URZ, URZ ;  /* 0x0000003f3f3ff290 */ /* 0x000fe2000fffe03f */
[----:B------:R-:W2:Y:S01]  /*7450*/  @!P0 LDS.128 R12, [R65] ;  /* 0x00000000410c8984 */ /* 0x000ea20000000c00 */
        /* <DEDUP_REMOVED lines=8> */
[----:B--2---:R1:W-:Y:S01]  /*74e0*/  @!P0 ST.E.128 [R2.64], R16 ;  /* 0x0000001002008985 */ /* 0x0043e2000c101d08 */
[C---:B------:R-:W-:Y:S03]  /*74f0*/  ISETP.GE.AND P0, PT, R198.reuse, c[0x0][0x1d4], PT ;  /* 0x00007500c6007a0c */ /* 0x040fe60003f06270 */
[----:B------:R-:W2:Y:S10]  /*7500*/  @!P3 LDS.128 R12, [R65+0x2000] ;  /* 0x00200000410cb984 */ /* 0x000eb40000000c00 */
[C---:B-1----:R-:W-:Y:S04]  /*7510*/  @!P0 LEA R2, P1, R198.reuse, R4, 0x1 ;  /* 0x00000004c6028211 */ /* 0x042fe800078208ff */
[----:B------:R-:W-:Y:S01]  /*7520*/  @!P0 LEA.HI.X R3, R198, R5, R213, 0x1, P1 ;  /* 0x00000005c6038211 */ /* 0x000fe200008f0cd5 */
[----:B--2---:R-:W-:Y:S04]  /*7530*/  @!P3 ST.E.128 [R8.64], R12 ;  /* 0x0000000c0800b985 */ /* 0x004fe8000c101d08 */
[----:B------:R-:W1:Y:S04]  /*7540*/  @!P2 LDS.128 R12, [R64+0x4000] ;  /* 0x00400000400ca984 */ /* 0x000e680000000c00 */
[----:B-1----:R-:W-:Y:S04]  /*7550*/  @!P2 ST.E.128 [R6.64], R12 ;  /* 0x0000000c0600a985 */ /* 0x002fe8000c101d08 */
[----:B------:R-:W1:Y:S04]  /*7560*/  @!P0 LDS.128 R4, [R65+0x4000] ;  /* 0x0040000041048984 */ /* 0x000e680000000c00 */
[----:B-1----:R1:W-:Y:S02]  /*7570*/  @!P0 ST.E.128 [R2.64], R4 ;  /* 0x0000000402008985 */ /* 0x0023e4000c101d08 */
.L_x_1748:
[----:B-12-4-:R-:W-:Y:S05]  /*7580*/  BSYNC B0 ;  /* 0x0000000000007941 */ /* 0x016fea0003800000 */
.L_x_1747:
[C---:B------:R-:W-:Y:S02]  /*7590*/  ISETP.GE.AND P0, PT, R34.reuse, 0x1, PT ;  /* 0x000000012200780c */ /* 0x040fe40003f06270 */
[----:B------:R-:W-:Y:S04]  /*75a0*/  IADD3 R2, R34, 0x1, RZ ;  /* 0x0000000122027810 */ /* 0x000fe80007ffe0ff */
[----:B------:R-:W-:Y:S02]  /*75b0*/  SEL R34, R2, RZ, !P0 ;  /* 0x000000ff02227207 */ /* 0x000fe40004000000 */
[----:B------:R-:W-:Y:S04]  /*75c0*/  IADD3 R2, R28, -0x2, RZ ;  /* 0xfffffffe1c027810 */ /* 0x000fe80007ffe0ff */
[----:B------:R-:W-:Y:S11]  /*75d0*/  ISETP.GE.AND P0, PT, R2, R33, PT ;  /* 0x000000210200720c */ /* 0x000ff60003f06270 */
[----:B------:R-:W-:Y:S02]  /*75e0*/  @!UPT UIADD3 URZ, URZ, URZ, URZ ;  /* 0x0000003f3f3ff290 */ /* 0x000fe4000fffe03f */
[----:B------:R-:W-:Y:S01]  /*75f0*/  @P0 SHF.R.S32.HI R6, RZ, 0x1f, R2 ;  /* 0x0000001fff060819 */ /* 0x000fe20000011402 */
[----:B------:R-:W-:Y:S02]  /*7600*/  @P0 IMAD.MOV.U32 R4, RZ, RZ, R82 ;  /* 0x000000ffff040224 */ /* 0x000fe400078e0052 */
[----:B------:R-:W-:Y:S02]  /*7610*/  @P0 IMAD.MOV.U32 R5, RZ, RZ, R79 ;  /* 0x000000ffff050224 */ /* 0x000fe400078e004f */
[----:B------:R-:W-:Y:S04]  /*7620*/  @P0 IMAD R3, R128, R2, RZ ;  /* 0x0000000280030224 */ /* 0x000fe800078e02ff */
[-C--:B------:R-:W-:Y:S02]  /*7630*/  @P0 IMAD R6, R6, R129.reuse, R3 ;  /* 0x0000008106060224 */ /* 0x080fe400078e0203 */
[----:B------:R-:W-:Y:S04]  /*7640*/  @P0 IMAD.WIDE.U32 R2, R2, R129, R4 ;  /* 0x0000008102020225 */ /* 0x000fe800078e0004 */
[----:B------:R-:W-:Y:S01]  /*7650*/  @P0 IMAD.IADD R3, R3, 0x1, R6 ;  /* 0x0000000103030824 */ /* 0x000fe200078e0206 */
[C---:B------:R-:W-:Y:S04]  /*7660*/  @P0 LEA R4, P1, R2.reuse, c[0x0][0x220], 0x1 ;  /* 0x0000880002040a11 */ /* 0x040fe800078208ff */
[----:B------:R-:W-:Y:S01]  /*7670*/  @P0 LEA.HI.X R5, R2, c[0x0][0x224], R3, 0x1, P1 ;  /* 0x0000890002050a11 */ /* 0x000fe200008f0c03 */
[----:B------:R-:W-:Y:S01]  /*7680*/  @P0 IMAD R2, R36, 0x6000, R11 ;  /* 0x0000600024020824 */ /* 0x000fe200078e020b */
[C---:B------:R-:W-:Y:S04]  /*7690*/  @P0 LEA R6, P1, R130.reuse, R4, 0x1 ;  /* 0x0000000482060211 */ /* 0x040fe800078208ff */
[----:B------:R-:W-:Y:S01]  /*76a0*/  @!PT LDS RZ, [RZ] ;  /* 0x00000000fffff984 */ /* 0x000fe20000000800 */
[----:B------:R-:W-:Y:S01]  /*76b0*/  @!PT LDS RZ, [RZ] ;  /* 0x00000000fffff984 */ /* 0x000fe20000000800 */
[----:B------:R-:W-:Y:S01]  /*76c0*/  @!PT LDS RZ, [RZ] ;  /* 0x00000000fffff984 */ /* 0x000fe20000000800 */
[----:B------:R1:W-:Y:S01]  /*76d0*/  @P0 LDGSTS.E.BYPASS.LTC128B.128 [R2], [R4.64], !P6 ;  /* 0x0000000004020fae */ /* 0x0003e2000f101d48 */
[----:B------:R-:W-:Y:S03]  /*76e0*/  @P0 LEA.HI.X R7, R130, R5, R125, 0x1, P1 ;  /* 0x0000000582070211 */ /* 0x000fe600008f0c7d */
[----:B------:R1:W-:Y:S04]  /*76f0*/  @P0 LDGSTS.E.BYPASS.LTC128B.128 [R2+0x2000], [R4.64+0x80], !P5 ;  /* 0x0200008004020fae */ /* 0x0003e8000e901d48 */
[----:B------:R1:W-:Y:S04]  /*7700*/  @P0 LDGSTS.E.BYPASS.LTC128B.128 [R2+0x4000], [R4.64+0x100], !P4 ;  /* 0x0400010004020fae */ /* 0x0003e8000e101d48 */
[----:B------:R1:W-:Y:S04]  /*7710*/  @P0 LDGSTS.E.BYPASS.LTC128B.128 [R2+0x1000], [R6.64], !P6 ;  /* 0x0100000006020fae */ /* 0x0003e8000f101d48 */
[----:B------:R1:W-:Y:S04]  /*7720*/  @P0 LDGSTS.E.BYPASS.LTC128B.128 [R2+0x3000], [R6.64+0x80], !P5 ;  /* 0x0300008006020fae */ /* 0x0003e8000e901d48 */
[----:B------:R1:W-:Y:S01]  /*7730*/  @P0 LDGSTS.E.BYPASS.LTC128B.128 [R2+0x5000], [R6.64+0x100], !P4 ;  /* 0x0500010006020fae */ /* 0x0003e2000e101d48 */
[C---:B------:R-:W-:Y:S02]  /*7740*/  ISETP.GT.AND P0, PT, R28.reuse, R33, PT ;  /* 0x000000211c00720c */ /* 0x040fe40003f04270 */
[----:B------:R-:W-:Y:S01]  /*7750*/  IADD3 R28, R28, -0x1, RZ ;  /* 0xffffffff1c1c7810 */ /* 0x000fe20007ffe0ff */
[----:B------:R-:W0:Y:S10]  /*7760*/  LDGDEPBAR ;  /* 0x00000000000079af */ /* 0x000e340000000000 */
[----:B------:R-:W-:-:S05]  /*7770*/  @P0 BRA `(.L_x_1749) ;  /* 0xffffb90000000947 */ /* 0x000fca000383ffff */
[----:B------:R-:W-:Y:S01]  /*7780*/  WARPSYNC 0xffffffff ;  /* 0xffffffff00007948 */ /* 0x000fe20003800000 */
[----:B------:R-:W-:Y:S06]  /*7790*/  BAR.SYNC.DEFER_BLOCKING 0x0 ;  /* 0x0000000000007b1d */ /* 0x000fec0000010000 */
.L_x_1724:
        /* <DEDUP_REMOVED lines=32> */
.L_x_1751:
[----:B------:R-:W-:Y:S05]  /*79a0*/  BSYNC B0 ;  /* 0x0000000000007941 */ /* 0x000fea0003800000 */
.L_x_1750:
[----:B------:R-:W-:Y:S01]  /*79b0*/  IMAD R207, R249, R0, RZ ;  /* 0x00000000f9cf7224 */ /* 0x000fe200078e02ff */
[----:B------:R-:W-:Y:S01]  /*79c0*/  MOV R17, RZ ;  /* 0x000000ff00117202 */ /* 0x000fe20000000f00 */
[----:B------:R-:W-:Y:S01]  /*79d0*/  IMAD.MOV.U32 R22, RZ, RZ, RZ ;  /* 0x000000ffff167224 */ /* 0x000fe200078e00ff */
[----:B------:R-:W-:Y:S01]  /*79e0*/  CS2R R54, SRZ ;  /* 0x0000000000367805 */ /* 0x000fe2000001ff00 */
        /* <DEDUP_REMOVED lines=24> */
[----:B---3--:R-:W-:Y:S01]  /*7b70*/  CS2R R60, SRZ ;  /* 0x00000000003c7805 */ /* 0x008fe2000001ff00 */
        /* <DEDUP_REMOVED lines=32> */
[----:B------:R-:W-:Y:S01]  /*7d80*/  IMAD.MOV.U32 R4, RZ, RZ, 0x1 ;  /* 0x00000001ff047424 */ /* 0x000fe200078e00ff */
[----:B------:R-:W-:Y:S02]  /*7d90*/  SHF.R.S32.HI R0, RZ, 0x1f, R149 ;  /* 0x0000001fff007819 */ /* 0x000fe40000011495 */
[----:B------:R-:W-:Y:S02]  /*7da0*/  ISETP.NE.U32.AND P0, PT, RZ, c[0x0][0x348], PT ;  /* 0x0000d200ff007a0c */ /* 0x000fe40003f05070 */
[----:B------:R-:W-:Y:S01]  /*7db0*/  ISETP.NE.AND P1, PT, R4, c[0x0][0x2c4], PT ;  /* 0x0000b10004007a0c */ /* 0x000fe20003f25270 */
        /* <DEDUP_REMOVED lines=40> */
.L_x_1896:
[----:B------:R-:W-:Y:S05]  /*8040*/  BRA.DIV ~URZ, `(.L_x_1754) ;  /* 0x00011ce27f007947 */ /* 0x000fea000b800000 */
[----:B------:R3:W4:Y:S02]  /*8050*/  SHFL.IDX PT, R0, R13, RZ, 0x181f ;  /* 0x00181fff0d007589 */ /* 0x00072400000e0000 */
.L_x_1897:
[----:B------:R-:W-:Y:S01]  /*8060*/  IMAD R48, R150, c[0x0][0x2c4], RZ ;  /* 0x0000b10096307a24 */ /* 0x000fe200078e02ff */
[----:B------:R-:W-:Y:S04]  /*8070*/  BSSY B0, `(.L_x_1755) ;  /* 0x000000f000007945 */ /* 0x000fe80003800000 */
[----:B------:R-:W-:-:S13]  /*8080*/  ISETP.GE.AND P0, PT, R5, R48, PT ;  /* 0x000000300500720c */ /* 0x000fda0003f06270 */
[----:B------:R-:W-:Y:S05]  /*8090*/  @P0 BRA `(.L_x_1756) ;  /* 0x000000c000000947 */ /* 0x000fea0003800000 */
[-C--:B----4-:R-:W-:Y:S02]  /*80a0*/  LEA R8, P2, R202, R0.reuse, 0x1 ;  /* 0x00000000ca087211 */ /* 0x090fe400078408ff */
[-C--:B------:R-:W-:Y:S02]  /*80b0*/  LEA R6, P1, R204, R0.reuse, 0x1 ;  /* 0x00000000cc067211 */ /* 0x080fe400078208ff */
[C---:B------:R-:W-:Y:S02]  /*80c0*/  LEA R2, P0, R205.reuse, R0, 0x1 ;  /* 0x00000000cd027211 */ /* 0x040fe400078008ff */
        /* <DEDUP_REMOVED lines=9> */
.L_x_1756:
[----:B------:R-:W-:Y:S05]  /*8160*/  BSYNC B0 ;  /* 0x0000000000007941 */ /* 0x000fea0003800000 */
.L_x_1755:
[----:B------:R-:W-:Y:S05]  /*8170*/  BRA.DIV ~URZ, `(.L_x_1757) ;  /* 0x00011c227f007947 */ /* 0x000fea000b800000 */
[----:B--2---:R2:W1:Y:S04]  /*8180*/  SHFL.IDX PT, R4, R12, 0x1, 0x181f ;  /* 0x00381f000c047f89 */ /* 0x00446800000e0000 */
[----:B----4-:R2:W4:Y:S02]  /*8190*/  SHFL.IDX PT, R0, R13, 0x1, 0x181f ;  /* 0x00381f000d007f89 */ /* 0x01052400000e0000 */
.L_x_1898:
[----:B------:R-:W-:Y:S01]  /*81a0*/  IADD3 R2, R5, 0x20, RZ ;  /* 0x0000002005027810 */ /* 0x000fe20007ffe0ff */
[----:B------:R-:W-:Y:S03]  /*81b0*/  BSSY B0, `(.L_x_1758) ;  /* 0x000000f000007945 */ /* 0x000fe60003800000 */
[----:B------:R-:W-:-:S13]  /*81c0*/  ISETP.GE.AND P0, PT, R2, R48, PT ;  /* 0x000000300200720c */ /* 0x000fda0003f06270 */
[----:B------:R-:W-:Y:S05]  /*81d0*/  @P0 BRA `(.L_x_1759) ;  /* 0x000000c000000947 */ /* 0x000fea0003800000 */
[-C--:B----4-:R-:W-:Y:S02]  /*81e0*/  LEA R8, P2, R202, R0.reuse, 0x1 ;  /* 0x00000000ca087211 */ /* 0x090fe400078408ff */
[-C--:B------:R-:W-:Y:S02]  /*81f0*/  LEA R6, P1, R204, R0.reuse, 0x1 ;  /* 0x00000000cc067211 */ /* 0x080fe400078208ff */
[C---:B------:R-:W-:Y:S02]  /*8200*/  LEA R2, P0, R205.reuse, R0, 0x1 ;  /* 0x00000000cd027211 */ /* 0x040fe400078008ff */
        /* <DEDUP_REMOVED lines=9> */
.L_x_1759:
[----:B------:R-:W-:Y:S05]  /*82a0*/  BSYNC B0 ;  /* 0x0000000000007941 */ /* 0x000fea0003800000 */
.L_x_1758:
[----:B------:R-:W-:Y:S05]  /*82b0*/  BRA.DIV ~URZ, `(.L_x_1760) ;  /* 0x00011bb27f007947 */ /* 0x000fea000b800000 */
[----:B-1----:R1:W2:Y:S02]  /*82c0*/  SHFL.IDX PT, R4, R12, 0x2, 0x181f ;  /* 0x00581f000c047f89 */ /* 0x0022a400000e0000 */
.L_x_1899:
[----:B------:R-:W-:Y:S05]  /*82d0*/  BRA.DIV ~URZ, `(.L_x_1761) ;  /* 0x00011c027f007947 */ /* 0x000fea000b800000 */
[----:B----4-:R4:W1:Y:S02]  /*82e0*/  SHFL.IDX PT, R0, R13, 0x2, 0x181f ;  /* 0x00581f000d007f89 */ /* 0x01086400000e0000 */
.L_x_1900:
[----:B------:R-:W-:Y:S01]  /*82f0*/  IADD3 R2, R5, 0x40, RZ ;  /* 0x0000004005027810 */ /* 0x000fe20007ffe0ff */
[----:B------:R-:W-:Y:S03]  /*8300*/  BSSY B0, `(.L_x_1762) ;  /* 0x000000f000007945 */ /* 0x000fe60003800000 */
[----:B------:R-:W-:-:S13]  /*8310*/  ISETP.GE.AND P0, PT, R2, R48, PT ;  /* 0x000000300200720c */ /* 0x000fda0003f06270 */
[----:B------:R-:W-:Y:S05]  /*8320*/  @P0 BRA `(.L_x_1763) ;  /* 0x000000c000000947 */ /* 0x000fea0003800000 */
[-C--:B-1----:R-:W-:Y:S02]  /*8330*/  LEA R8, P2, R202, R0.reuse, 0x1 ;  /* 0x00000000ca087211 */ /* 0x082fe400078408ff */
        /* <DEDUP_REMOVED lines=11> */
.L_x_1763:
[----:B------:R-:W-:Y:S05]  /*83f0*/  BSYNC B0 ;  /* 0x0000000000007941 */ /* 0x000fea0003800000 */
.L_x_1762:
[----:B------:R-:W-:Y:S05]  /*8400*/  BRA.DIV ~URZ, `(.L_x_1764) ;  /* 0x00011b427f007947 */ /* 0x000fea000b800000 */
[----:B--2---:R2:W3:Y:S04]  /*8410*/  SHFL.IDX PT, R4, R12, 0x3, 0x181f ;  /* 0x00781f000c047f89 */ /* 0x0044e800000e0000 */
[----:B-1----:R2:W1:Y:S02]  /*8420*/  SHFL.IDX PT, R0, R13, 0x3, 0x181f ;  /* 0x00781f000d007f89 */ /* 0x00246400000e0000 */
.L_x_1901:
[----:B------:R-:W-:Y:S01]  /*8430*/  IADD3 R2, R5, 0x60, RZ ;  /* 0x0000006005027810 */ /* 0x000fe20007ffe0ff */
[----:B-----5:R-:W-:Y:S01]  /*8440*/  IMAD.WIDE.U32 R220, R15, c[0x0][0x2b0], RZ ;  /* 0x0000ac000fdc7a25 */ /* 0x020fe200078e00ff */
[----:B------:R-:W-:-:S02]  /*8450*/  LOP3.LUT R196, R196, 0xfffffffd, RZ, 0xc0, !PT ;  /* 0xfffffffdc4c47812 */ /* 0x000fc400078ec0ff */
[----:B------:R-:W-:-:S13]  /*8460*/  ISETP.GE.AND P0, PT, R2, R48, PT ;  /* 0x000000300200720c */ /* 0x000fda0003f06270 */
[-C--:B-1----:R-:W-:Y:S02]  /*8470*/  @!P0 LEA R8, P3, R202, R0.reuse, 0x1 ;  /* 0x00000000ca088211 */ /* 0x082fe400078608ff */
[----:B------:R-:W-:Y:S02]  /*8480*/  @!P0 LEA R6, P2, R204, R0, 0x1 ;  /* 0x00000000cc068211 */ /* 0x000fe400078408ff */
[CC--:B---3--:R-:W-:Y:S02]  /*8490*/  @!P0 LEA.HI.X R9, R202.reuse, R4.reuse, R203, 0x1, P3 ;  /* 0x00000004ca098211 */ /* 0x0c8fe400018f0ccb */
[----:B------:R-:W-:Y:S02]  /*84a0*/  ISETP.GE.AND P3, PT, R202, c[0x0][0x1d4], PT ;  /* 0x00007500ca007a0c */ /* 0x000fe40003f66270 */
[----:B------:R-:W-:Y:S01]  /*84b0*/  @!P0 LEA.HI.X R7, R204, R4, R212, 0x1, P2 ;  /* 0x00000004cc078211 */ /* 0x000fe200010f0cd4 */
[----:B------:R-:W-:Y:S01]  /*84c0*/  @!PT LDS RZ, [RZ] ;  /* 0x00000000fffff984 */ /* 0x000fe20000000800 */
[----:B------:R-:W-:Y:S01]  /*84d0*/  @!PT LDS RZ, [RZ] ;  /* 0x00000000fffff984 */ /* 0x000fe20000000800 */
[----:B------:R-:W-:Y:S01]  /*84e0*/  @!PT LDS RZ, [RZ] ;  /* 0x00000000fffff984 */ /* 0x000fe20000000800 */
[----:B------:R1:W-:Y:S01]  /*84f0*/  @!P0 LDGSTS.E.BYPASS.LTC128B.128 [R107+0x1b100], [R8.64], !P6 ;  /* 0x1b100000086b8fae */ /* 0x0003e2000f101d48 */
[----:B------:R-:W-:-:S02]  /*8500*/  @!P0 LEA R2, P1, R205, R0, 0x1 ;  /* 0x00000000cd028211 */ /* 0x000fc400078208ff */
[----:B------:R-:W-:Y:S01]  /*8510*/  SHF.R.S32.HI R0, RZ, 0x1f, R15 ;  /* 0x0000001fff007819 */ /* 0x000fe2000001140f */
[----:B------:R1:W-:Y:S01]  /*8520*/  @!P0 LDGSTS.E.BYPASS.LTC128B.128 [R107+0x1f100], [R6.64], !P5 ;  /* 0x1f100000066b8fae */ /* 0x0003e2000e901d48 */
[----:B------:R-:W-:Y:S02]  /*8530*/  ISETP.GE.AND P5, PT, R204, c[0x0][0x1d4], PT ;  /* 0x00007500cc007a0c */ /* 0x000fe40003fa6270 */
[C---:B------:R-:W-:Y:S01]  /*8540*/  ISETP.GE.AND P6, PT, R205.reuse, c[0x0][0x1d4], PT ;  /* 0x00007500cd007a0c */ /* 0x040fe20003fc6270 */
[----:B------:R-:W-:Y:S01]  /*8550*/  IMAD R0, R0, c[0x0][0x2b0], RZ ;  /* 0x0000ac0000007a24 */ /* 0x000fe200078e02ff */
[----:B------:R-:W-:Y:S02]  /*8560*/  @!P0 LEA.HI.X R3, R205, R4, R211, 0x1, P1 ;  /* 0x00000004cd038211 */ /* 0x000fe400008f0cd3 */
[----:B------:R-:W-:Y:S01]  /*8570*/  @P3 LOP3.LUT R196, R196, 0x2, RZ, 0xfc, !PT ;  /* 0x00000002c4c43812 */ /* 0x000fe200078efcff */
[----:B------:R-:W-:Y:S01]  /*8580*/  IMAD R0, R15, c[0x0][0x2b4], R0 ;  /* 0x0000ad000f007a24 */ /* 0x000fe200078e0200 */
[----:B------:R-:W-:Y:S01]  /*8590*/  SEL R149, RZ, 0x10, P6 ;  /* 0x00000010ff957807 */ /* 0x000fe20003000000 */
[----:B------:R1:W-:Y:S01]  /*85a0*/  @!P0 LDGSTS.E.BYPASS.LTC128B.128 [R107+0x23100], [R2.64], !P4 ;  /* 0x23100000026b8fae */ /* 0x0003e2000e101d48 */
[----:B------:R-:W-:Y:S01]  /*85b0*/  LOP3.LUT R196, R196, 0xfffffffe, RZ, 0xc0, !PT ;  /* 0xfffffffec4c47812 */ /* 0x000fe200078ec0ff */
[----:B------:R-:W-:-:S02]  /*85c0*/  IMAD.IADD R232, R221, 0x1, R0 ;  /* 0x00000001dde87824 */ /* 0x000fc400078e0200 */
[----:B------:R-:W0:Y:S01]  /*85d0*/  LDGDEPBAR ;  /* 0x00000000000079af */ /* 0x000e220000000000 */
[----:B------:R-:W-:Y:S01]  /*85e0*/  @P5 LOP3.LUT R196, R196, 0x1, RZ, 0xfc, !PT ;  /* 0x00000001c4c45812 */ /* 0x000fe200078efcff */
[----:B------:R-:W-:Y:S03]  /*85f0*/  WARPSYNC 0xffffffff ;  /* 0xffffffff00007948 */ /* 0x000fe60003800000 */
[----:B------:R-:W-:-:S04]  /*8600*/  LOP3.LUT R196, R196, 0xfffffffb, RZ, 0xc0, !PT ;  /* 0xfffffffbc4c47812 */ /* 0x000fc800078ec0ff */
[----:B------:R-:W-:Y:S02]  /*8610*/  @P6 LOP3.LUT R196, R196, 0x4, RZ, 0xfc, !PT ;  /* 0x00000004c4c46812 */ /* 0x000fe400078efcff */
[----:B------:R-:W-:Y:S01]  /*8620*/  IMAD.MOV.U32 R0, RZ, RZ, c[0x0][0x2b8] ;  /* 0x0000ae00ff007624 */ /* 0x000fe200078e00ff */
[----:B------:R-:W-:Y:S01]  /*8630*/  BAR.SYNC.DEFER_BLOCKING 0x0 ;  /* 0x0000000000007b1d */ /* 0x000fe20000010000 */
[----:B-1----:R-:W-:Y:S01]  /*8640*/  IMAD R2, R22, 0x40, R216 ;  /* 0x0000004016027824 */ /* 0x002fe200078e02d8 */
[----:B------:R-:W-:Y:S01]  /*8650*/  LOP3.LUT R196, R196, 0xfffffff7, RZ, 0xc0, !PT ;  /* 0xfffffff7c4c47812 */ /* 0x000fe200078ec0ff */
[----:B------:R-:W-:Y:S01]  /*8660*/  IMAD.MOV.U32 R189, RZ, RZ, RZ ;  /* 0x000000ffffbd7224 */ /* 0x000fe200078e00ff */
[----:B------:R-:W-:Y:S02]  /*8670*/  ISETP.NE.AND P4, PT, R0, 0x1, PT ;  /* 0x000000010000780c */ /* 0x000fe40003f85270 */
        /* <DEDUP_REMOVED lines=15> */
[----:B------:R-:W-:Y:S01]  /*8770*/  SHF.L.U64.HI R18, R204, 0x1, R212 ;  /* 0x00000001cc127819 */ /* 0x000fe200000102d4 */
[----:B------:R-:W-:Y:S02]  /*8780*/  BSSY B0, `(.L_x_1765) ;  /* 0x00000a8000007945 */ /* 0x000fe40003800000 */
[----:B------:R-:W-:Y:S02]  /*8790*/  IMAD R194, R0, c[0x0][0x2b8], R2 ;  /* 0x0000ae0000c27a24 */ /* 0x000fe400078e0202 */
[----:B------:R-:W-:Y:S02]  /*87a0*/  IMAD R217, R14, c[0x0][0x1ec], R219 ;  /* 0x00007b000ed97a24 */ /* 0x000fe400078e02db */
        /* <DEDUP_REMOVED lines=18> */
[C---:B------:R-:W-:Y:S01]  /*88d0*/  IMAD R4, R189.reuse, c[0x0][0x1f4], R0 ;  /* 0x00007d00bd047a24 */ /* 0x040fe200078e0200 */
[----:B------:R-:W-:Y:S01]  /*88e0*/  IADD3 R0, P0, R2, R218, RZ ;  /* 0x000000da02007210 */ /* 0x000fe20007f1e0ff */
[----:B------:R-:W-:-:S03]  /*88f0*/  IMAD R16, R189, c[0x0][0x21c], R7 ;  /* 0x00008700bd107a24 */ /* 0x000fc600078e0207 */
[----:B------:R-:W-:Y:S02]  /*8900*/  IADD3.X R2, R217, R3, R4, P0, !PT ;  /* 0x00000003d9027210 */ /* 0x000fe400007fe404 */
[----:B------:R-:W-:-:S04]  /*8910*/  LEA R5, P0, R0, c[0x0][0x1c8], 0x1 ;  /* 0x0000720000057a11 */ /* 0x000fc800078008ff */
[----:B------:R-:W-:Y:S01]  /*8920*/  LEA.HI.X R8, R0, c[0x0][0x1cc], R2, 0x1, P0 ;  /* 0x0000730000087a11 */ /* 0x000fe200000f0c02 */
[----:B------:R-:W-:Y:S01]  /*8930*/  IMAD.WIDE.U32 R2, R194, c[0x0][0x208], RZ ;  /* 0x00008200c2027a25 */ /* 0x000fe200078e00ff */
[----:B------:R-:W1:Y:S03]  /*8940*/  SHFL.IDX PT, R0, R5, RZ, 0x181f ;  /* 0x00181fff05007589 */ /* 0x000e6600000e0000 */
[----:B------:R-:W-:Y:S01]  /*8950*/  IMAD.IADD R3, R3, 0x1, R6 ;  /* 0x0000000103037824 */ /* 0x000fe200078e0206 */
[----:B------:R-:W3:Y:S03]  /*8960*/  SHFL.IDX PT, R4, R8, RZ, 0x181f ;  /* 0x00181fff08047589 */ /* 0x000ee600000e0000 */
[----:B------:R-:W-:Y:S01]  /*8970*/  IMAD.WIDE.U32 R2, R189, c[0x0][0x218], R2 ;  /* 0x00008600bd027a25 */ /* 0x000fe200078e0002 */
[----:B------:R-:W5:Y:S04]  /*8980*/  SHFL.IDX PT, R5, R5, 0x1, 0x181f ;  /* 0x00381f0005057f89 */ /* 0x000f6800000e0000 */
[----:B------:R2:W4:Y:S02]  /*8990*/  SHFL.IDX PT, R14, R8, 0x1, 0x181f ;  /* 0x00381f00080e7f89 */ /* 0x00052400000e0000 */
[----:B-12---:R-:W-:-:S02]  /*89a0*/  @P1 LEA R12, P0, R202, R0, 0x1 ;  /* 0x00000000ca0c1211 */ /* 0x006fc400078008ff */
[----:B------:R-:W-:Y:S02]  /*89b0*/  @P1 LEA R6, P2, R204, R0, 0x1 ;  /* 0x00000000cc061211 */ /* 0x000fe400078408ff */
[-C--:B---34-:R-:W-:Y:S02]  /*89c0*/  @P1 LEA.HI.X R13, R202, R4.reuse, R203, 0x1, P0 ;  /* 0x00000004ca0d1211 */ /* 0x098fe400000f0ccb */
[----:B------:R-:W-:-:S03]  /*89d0*/  @P1 LEA.HI.X R7, R204, R4, R212, 0x1, P2 ;  /* 0x00000004cc071211 */ /* 0x000fc600010f0cd4 */
[----:B------:R1:W-:Y:S01]  /*89e0*/  @P1 LDGSTS.E.BYPASS.LTC128B.128 [R107+0xc100], [R12.64], !P3 ;  /* 0x0c1000000c6b1fae */ /* 0x0003e2000d901d48 */
[C---:B------:R-:W-:Y:S02]  /*89f0*/  @P1 LEA R8, P0, R205.reuse, R0, 0x1 ;  /* 0x00000000cd081211 */ /* 0x040fe400078008ff */
[----:B------:R-:W-:Y:S01]  /*8a00*/  IADD3 R0, P2, R2, R222, RZ ;  /* 0x000000de02007210 */ /* 0x000fe20007f5e0ff */
[----:B------:R2:W-:Y:S01]  /*8a10*/  @P1 LDGSTS.E.BYPASS.LTC128B.128 [R107+0xe100], [R6.64], !P5 ;  /* 0x0e100000066b1fae */ /* 0x0005e2000e901d48 */
[----:B------:R-:W-:Y:S02]  /*8a20*/  @P1 LEA.HI.X R9, R205, R4, R211, 0x1, P0 ;  /* 0x00000004cd091211 */ /* 0x000fe400000f0cd3 */
[----:B------:R-:W-:Y:S02]  /*8a30*/  ISETP.GE.AND P0, PT, R15, 0x21, PT ;  /* 0x000000210f00780c */ /* 0x000fe40003f06270 */
[----:B------:R-:W-:Y:S01]  /*8a40*/  IADD3.X R2, R233, R3, R16, P2, !PT ;  /* 0x00000003e9027210 */ /* 0x000fe200017fe410 */
[----:B------:R3:W-:Y:S01]  /*8a50*/  @P1 LDGSTS.E.BYPASS.LTC128B.128 [R107+0x10100], [R8.64], !P6 ;  /* 0x10100000086b1fae */ /* 0x0007e2000f101d48 */
[----:B------:R-:W-:-:S04]  /*8a60*/  LEA R16, P2, R0, c[0x0][0x1f8], 0x1 ;  /* 0x00007e0000107a11 */ /* 0x000fc800078408ff */
[----:B------:R-:W-:Y:S02]  /*8a70*/  LEA.HI.X R19, R0, c[0x0][0x1fc], R2, 0x1, P2 ;  /* 0x00007f0000137a11 */ /* 0x000fe400010f0c02 */
[----:B------:R-:W-:Y:S03]  /*8a80*/  SHFL.IDX PT, R0, R16, 0x1, 0x181f ;  /* 0x00381f0010007f89 */ /* 0x000fe600000e0000 */
[-C--:B-----5:R-:W-:Y:S02]  /*8a90*/  @P0 LEA R4, P2, R204, R5.reuse, 0x1 ;  /* 0x00000005cc040211 */ /* 0x0a0fe400078408ff */
[CC--:B------:R-:W-:Y:S01]  /*8aa0*/  @P0 LEA R2, P1, R205.reuse, R5.reuse, 0x1 ;  /* 0x00000005cd020211 */ /* 0x0c0fe200078208ff */
[----:B-1----:R1:W4:Y:S03]  /*8ab0*/  SHFL.IDX PT, R12, R16, RZ, 0x181f ;  /* 0x00181fff100c7589 */ /* 0x00232600000e0000 */
[----:B------:R-:W-:Y:S01]  /*8ac0*/  @P0 LEA.HI.X R3, R205, R14, R211, 0x1, P1 ;  /* 0x0000000ecd030211 */ /* 0x000fe200008f0cd3 */
[----:B------:R-:W5:Y:S01]  /*8ad0*/  SHFL.IDX PT, R13, R19, RZ, 0x181f ;  /* 0x00181fff130d7589 */ /* 0x000f6200000e0000 */
[----:B--2---:R-:W-:-:S02]  /*8ae0*/  @P0 LEA R6, P3, R202, R5, 0x1 ;  /* 0x00000005ca060211 */ /* 0x004fc400078608ff */
[-C--:B------:R-:W-:Y:S02]  /*8af0*/  @P0 LEA.HI.X R5, R204, R14.reuse, R212, 0x1, P2 ;  /* 0x0000000ecc050211 */ /* 0x080fe400010f0cd4 */
[----:B------:R-:W-:Y:S02]  /*8b00*/  @P0 LEA.HI.X R7, R202, R14, R203, 0x1, P3 ;  /* 0x0000000eca070211 */ /* 0x000fe400018f0ccb */
[----:B------:R-:W-:Y:S02]  /*8b10*/  LOP3.LUT P3, RZ, R196, 0x2, RZ, 0xc0, !PT ;  /* 0x00000002c4ff7812 */ /* 0x000fe4000786c0ff */
[----:B------:R-:W-:Y:S02]  /*8b20*/  ISETP.GE.AND P2, PT, R204, c[0x0][0x1d4], PT ;  /* 0x00007500cc007a0c */ /* 0x000fe40003f46270 */
[----:B------:R-:W-:Y:S02]  /*8b30*/  LOP3.LUT R196, R196, 0xffffffef, RZ, 0xc0, !PT ;  /* 0xffffffefc4c47812 */ /* 0x000fe400078ec0ff */
[----:B-1----:R-:W-:-:S07]  /*8b40*/  SHF.L.U64.HI R16, R205, 0x1, R211 ;  /* 0x00000001cd107819 */ /* 0x002fce00000102d3 */
[----:B------:R1:W-:Y:S01]  /*8b50*/  @P0 LDGSTS.E.BYPASS.LTC128B.128 [R107+0xd100], [R6.64], !P3 ;  /* 0x0d100000066b0fae */ /* 0x0003e2000d901d48 */
[----:B------:R-:W-:-:S03]  /*8b60*/  ISETP.GE.AND P3, PT, R202, c[0x0][0x1d4], PT ;  /* 0x00007500ca007a0c */ /* 0x000fc60003f66270 */
[----:B------:R2:W-:Y:S01]  /*8b70*/  @P0 LDGSTS.E.BYPASS.LTC128B.128 [R107+0xf100], [R4.64], !P5 ;  /* 0x0f100000046b0fae */ /* 0x0005e2000e901d48 */
[----:B------:R-:W-:Y:S02]  /*8b80*/  ISETP.LT.OR P1, PT, R15, 0x1, P3 ;  /* 0x000000010f00780c */ /* 0x000fe40001f21670 */
[----:B------:R-:W-:Y:S01]  /*8b90*/  ISETP.GT.AND P5, PT, R22, R207, PT ;  /* 0x000000cf1600720c */ /* 0x000fe20003fa4270 */
[----:B------:R4:W-:Y:S01]  /*8ba0*/  @P0 LDGSTS.E.BYPASS.LTC128B.128 [R107+0x11100], [R2.64], !P6 ;  /* 0x11100000026b0fae */ /* 0x0009e2000f101d48 */
[----:B------:R-:W-:-:S03]  /*8bb0*/  ISETP.GT.AND P6, PT, R216, 0x3f, PT ;  /* 0x0000003fd800780c */ /* 0x000fc60003fc4270 */
[----:B------:R-:W0:Y:S08]  /*8bc0*/  LDGDEPBAR ;  /* 0x00000000000079af */ /* 0x000e300000000000 */
[----:B------:R-:W-:Y:S01]  /*8bd0*/  @P5 LOP3.LUT R196, R196, 0x10, RZ, 0xfc, !PT ;  /* 0x00000010c4c45812 */ /* 0x000fe200078efcff */
[----:B-1----:R1:W3:Y:S01]  /*8be0*/  SHFL.IDX PT, R6, R19, 0x1, 0x181f ;  /* 0x00381f0013067f89 */ /* 0x0022e200000e0000 */
[----:B----4-:R-:W-:-:S05]  /*8bf0*/  IADD3 R2, P0, R12, R21, RZ ;  /* 0x000000150c027210 */ /* 0x010fca0007f1e0ff */
[----:B-----5:R-:W-:Y:S01]  /*8c00*/  IMAD.X R3, R13, 0x1, R20, P0 ;  /* 0x000000010d037824 */ /* 0x020fe200000e0614 */
[----:B--2---:R-:W-:-:S04]  /*8c10*/  IADD3 R4, P0, R12, R17, RZ ;  /* 0x000000110c047210 */ /* 0x004fc80007f1e0ff */
[----:B------:R2:W-:Y:S01]  /*8c20*/  LDGSTS.E.BYPASS.LTC128B.128 [R107+0x100], [R2.64], !P1 ;  /* 0x00100000026b7fae */ /* 0x0005e2000c901d48 */
[----:B------:R-:W-:Y:S01]  /*8c30*/  IMAD.X R5, R13, 0x1, R18, P0 ;  /* 0x000000010d057824 */ /* 0x000fe200000e0612 */
[----:B------:R-:W-:Y:S02]  /*8c40*/  ISETP.LT.OR P0, PT, R15, 0x1, P2 ;  /* 0x000000010f00780c */ /* 0x000fe40001701670 */
[C---:B------:R-:W-:Y:S01]  /*8c50*/  ISETP.GE.AND P1, PT, R205.reuse, c[0x0][0x1d4], PT ;  /* 0x00007500cd007a0c */ /* 0x040fe20003f26270 */
[----:B-1----:R-:W-:Y:S01]  /*8c60*/  IMAD.SHL.U32 R19, R205, 0x2, RZ ;  /* 0x00000002cd137824 */ /* 0x002fe200078e00ff */
[----:B------:R-:W-:-:S09]  /*8c70*/  ISETP.LT.OR P2, PT, R15, 0x21, P2 ;  /* 0x000000210f00780c */ /* 0x000fd20001741670 */
[----:B------:R1:W-:Y:S02]  /*8c80*/  LDGSTS.E.BYPASS.LTC128B.128 [R107+0x2100], [R4.64], !P0 ;  /* 0x02100000046b7fae */ /* 0x0003e4000c101d48 */
[----:B-1----:R-:W-:-:S05]  /*8c90*/  IADD3 R4, P0, R12, R19, RZ ;  /* 0x000000130c047210 */ /* 0x002fca0007f1e0ff */
[----:B------:R-:W-:Y:S01]  /*8ca0*/  IMAD.X R5, R13, 0x1, R16, P0 ;  /* 0x000000010d057824 */ /* 0x000fe200000e0610 */
[----:B--2---:R-:W-:-:S05]  /*8cb0*/  IADD3 R2, P0, R0, R21, RZ ;  /* 0x0000001500027210 */ /* 0x004fca0007f1e0ff */
[----:B---3--:R-:W-:Y:S01]  /*8cc0*/  IMAD.X R3, R6, 0x1, R20, P0 ;  /* 0x0000000106037824 */ /* 0x008fe200000e0614 */
[C---:B------:R-:W-:Y:S02]  /*8cd0*/  ISETP.LT.OR P0, PT, R15.reuse, 0x1, P1 ;  /* 0x000000010f00780c */ /* 0x040fe40000f01670 */
[----:B------:R-:W-:-:S11]  /*8ce0*/  ISETP.LT.OR P1, PT, R15, 0x21, P1 ;  /* 0x000000210f00780c */ /* 0x000fd60000f21670 */
[----:B------:R1:W-:Y:S01]  /*8cf0*/  LDGSTS.E.BYPASS.LTC128B.128 [R107+0x4100], [R4.64], !P0 ;  /* 0x04100000046b7fae */ /* 0x0003e2000c101d48 */
[----:B------:R-:W-:-:S13]  /*8d00*/  ISETP.LT.OR P0, PT, R15, 0x21, P3 ;  /* 0x000000210f00780c */ /* 0x000fda0001f01670 */
[----:B------:R2:W-:Y:S01]  /*8d10*/  LDGSTS.E.BYPASS.LTC128B.128 [R107+0x1100], [R2.64], !P0 ;  /* 0x01100000026b7fae */ /* 0x0005e2000c101d48 */
[----:B-1----:R-:W-:-:S05]  /*8d20*/  IADD3 R4, P0, R0, R17, RZ ;  /* 0x0000001100047210 */ /* 0x002fca0007f1e0ff */
[----:B------:R-:W-:-:S05]  /*8d30*/  IMAD.X R5, R6, 0x1, R18, P0 ;  /* 0x0000000106057824 */ /* 0x000fca00000e0612 */
[----:B------:R1:W-:Y:S01]  /*8d40*/  LDGSTS.E.BYPASS.LTC128B.128 [R107+0x3100], [R4.64], !P2 ;  /* 0x03100000046b7fae */ /* 0x0003e2000d101d48 */
[----:B--2---:R-:W-:-:S05]  /*8d50*/  IADD3 R2, P0, R0, R19, RZ ;  /* 0x0000001300027210 */ /* 0x004fca0007f1e0ff */
[----:B------:R-:W-:-:S05]  /*8d60*/  IMAD.X R3, R6, 0x1, R16, P0 ;  /* 0x0000000106037824 */ /* 0x000fca00000e0610 */
[----:B------:R1:W-:Y:S04]  /*8d70*/  LDGSTS.E.BYPASS.LTC128B.128 [R107+0x5100], [R2.64], !P1 ;  /* 0x05100000026b7fae */ /* 0x0003e8000c901d48 */
[----:B------:R-:W0:Y:S01]  /*8d80*/  LDGDEPBAR ;  /* 0x00000000000079af */ /* 0x000e220000000000 */
[----:B------:R-:W-:Y:S05]  /*8d90*/  @!P5 BRA `(.L_x_1766) ;  /* 0x000004600000d947 */ /* 0x000fea0003800000 */
[----:B-1----:R-:W-:Y:S01]  /*8da0*/  IMAD R2, R22, 0x40, R234 ;  /* 0x0000004016027824 */ /* 0x002fe200078e02ea */
[----:B------:R-:W-:-:S04]  /*8db0*/  MOV R189, RZ ;  /* 0x000000ff00bd7202 */ /* 0x000fc80000000f00 */
        /* <DEDUP_REMOVED lines=26> */
.L_x_1902:
[----:B------:R-:W-:Y:S05]  /*8f60*/  BRA.DIV ~URZ, `(.L_x_1768) ;  /* 0x000111227f007947 */ /* 0x000fea000b800000 */
[----:B------:R-:W3:Y:S01]  /*8f70*/  SHFL.IDX PT, R0, R14, RZ, 0x181f ;  /* 0x00181fff0e007589 */ /* 0x000ee200000e0000 */
[C---:B------:R-:W-:Y:S02]  /*8f80*/  LOP3.LUT P2, RZ, R196.reuse, 0x2, RZ, 0xc0, !PT ;  /* 0x00000002c4ff7812 */ /* 0x040fe4000784c0ff */
[C---:B------:R-:W-:Y:S02]  /*8f90*/  LOP3.LUT P1, RZ, R196.reuse, 0x1, RZ, 0xc0, !PT ;  /* 0x00000001c4ff7812 */ /* 0x040fe4000782c0ff */
[----:B------:R-:W-:Y:S02]  /*8fa0*/  LOP3.LUT P3, RZ, R196, 0x4, RZ, 0xc0, !PT ;  /* 0x00000004c4ff7812 */ /* 0x000fe4000786c0ff */
[----:B------:R-:W-:Y:S02]  /*8fb0*/  SEL R13, RZ, 0x10, P2 ;  /* 0x00000010ff0d7807 */ /* 0x000fe40001000000 */
[----:B------:R-:W-:-:S02]  /*8fc0*/  SEL R12, RZ, 0x10, P1 ;  /* 0x00000010ff0c7807 */ /* 0x000fc40000800000 */
        /* <DEDUP_REMOVED lines=14> */
.L_x_1903:
        /* <DEDUP_REMOVED lines=21> */
.L_x_1766:
[----:B------:R-:W-:Y:S05]  /*9200*/  BSYNC B0 ;  /* 0x0000000000007941 */ /* 0x000fea0003800000 */
.L_x_1765:
[----:B------:R-:W-:Y:S01]  /*9210*/  ISETP.LT.AND P0, PT, RZ, c[0x0][0x27c], PT ;  /* 0x00009f00ff007a0c */ /* 0x000fe20003f01270 */
[----:B------:R-:W0:Y:S01]  /*9220*/  LDGDEPBAR ;  /* 0x00000000000079af */ /* 0x000e220000000000 */
[----:B------:R-:W-:Y:S11]  /*9230*/  BSSY B2, `(.L_x_1769) ;  /* 0x0000580000027945 */ /* 0x000ff60003800000 */
[----:B------:R-:W-:Y:S05]  /*9240*/  @P0 BRA `(.L_x_1770) ;  /* 0x0000002000000947 */ /* 0x000fea0003800000 */
[----:B------:R-:W-:-:S04]  /*9250*/  DEPBAR.LE SB0, 0x3 ;  /* 0x000080c00000791a */ /* 0x000fc80000000000 */
[----:B------:R-:W-:Y:S05]  /*9260*/  BRA `(.L_x_1771) ;  /* 0x000057c000007947 */ /* 0x000fea0003800000 */
.L_x_1770:
[----:B------:R-:W-:Y:S01]  /*9270*/  SHF.R.S32.HI R0, RZ, 0x1f, R142 ;  /* 0x0000001fff007819 */ /* 0x000fe2000001148e */
[----:B-1----:R-:W-:Y:S01]  /*9280*/  IMAD.WIDE.U32 R4, R142, c[0x0][0x280], RZ ;  /* 0x0000a0008e047a25 */ /* 0x002fe200078e00ff */
[----:B------:R-:W-:-:S03]  /*9290*/  ULDC.U8 UR4, c[0x0][0x298] ;  /* 0x0000a60000047ab9 */ /* 0x000fc60000000000 */
[----:B------:R-:W-:Y:S01]  /*92a0*/  IMAD R2, R0, c[0x0][0x280], RZ ;  /* 0x0000a00000027a24 */ /* 0x000fe200078e02ff */
[----:B------:R-:W-:Y:S01]  /*92b0*/  LEA R6, P0, R4, c[0x0][0x270], 0x1 ;  /* 0x00009c0004067a11 */ /* 0x000fe200078008ff */
[----:B------:R-:W-:Y:S02]  /*92c0*/  IMAD R0, R0, c[0x0][0x290], RZ ;  /* 0x0000a40000007a24 */ /* 0x000fe400078e02ff */
[C---:B------:R-:W-:Y:S02]  /*92d0*/  IMAD R7, R142.reuse, c[0x0][0x284], R2 ;  /* 0x0000a1008e077a24 */ /* 0x040fe400078e0202 */
[----:B------:R-:W-:-:S03]  /*92e0*/  IMAD.WIDE.U32 R2, R142, c[0x0][0x290], RZ ;  /* 0x0000a4008e027a25 */ /* 0x000fc600078e00ff */
[----:B------:R-:W-:Y:S01]  /*92f0*/  IADD3 R7, R7, R5, RZ ;  /* 0x0000000507077210 */ /* 0x000fe20007ffe0ff */
[----:B------:R-:W-:-:S03]  /*9300*/  IMAD R5, R142, c[0x0][0x294], R0 ;  /* 0x0000a5008e057a24 */ /* 0x000fc600078e0200 */
[----:B------:R-:W-:Y:S02]  /*9310*/  LEA.HI.X R0, R4, c[0x0][0x274], R7, 0x1, P0 ;  /* 0x00009d0004007a11 */ /* 0x000fe400000f0c07 */
[C---:B------:R-:W-:Y:S02]  /*9320*/  LEA R12, P0, R2.reuse, c[0x0][0x288], 0x1 ;  /* 0x0000a200020c7a11 */ /* 0x040fe400078008ff */
[----:B------:R-:W-:Y:S02]  /*9330*/  IADD3 R3, R5, R3, RZ ;  /* 0x0000000305037210 */ /* 0x000fe40007ffe0ff */
[----:B------:R-:W-:Y:S02]  /*9340*/  LEA R7, R237, R206, 0x7 ;  /* 0x000000ceed077211 */ /* 0x000fe400078e38ff */
[----:B------:R-:W-:Y:S02]  /*9350*/  LEA.HI.X R5, R2, c[0x0][0x28c], R3, 0x1, P0 ;  /* 0x0000a30002057a11 */ /* 0x000fe400000f0c03 */
[----:B------:R-:W-:-:S13]  /*9360*/  ISETP.NE.AND P0, PT, RZ, UR4, PT ;  /* 0x00000004ff007c0c */ /* 0x000fda000bf05270 */
[----:B------:R-:W-:Y:S05]  /*9370*/  @!P0 BRA `(.L_x_1772) ;  /* 0x00002a9000008947 */ /* 0x000fea0003800000 */
[----:B------:R-:W-:Y:S05]  /*9380*/  BRA.DIV ~URZ, `(.L_x_1773) ;  /* 0x00010f427f007947 */ /* 0x000fea000b800000 */
[----:B------:R1:W2:Y:S02]  /*9390*/  SHFL.IDX PT, R8, R0, RZ, 0x1c1f ;  /* 0x001c1fff00087589 */ /* 0x0002a400000e0000 */
.L_x_1904:
[----:B------:R-:W-:Y:S05]  /*93a0*/  BRA.DIV ~URZ, `(.L_x_1774) ;  /* 0x00010f927f007947 */ /* 0x000fea000b800000 */
[----:B------:R-:W3:Y:S04]  /*93b0*/  SHFL.IDX PT, R4, R6, RZ, 0x1c1f ;  /* 0x001c1fff06047589 */ /* 0x000ee800000e0000 */
[----:B-1----:R-:W1:Y:S04]  /*93c0*/  SHFL.IDX PT, R0, R12, RZ, 0x1c1f ;  /* 0x001c1fff0c007589 */ /* 0x002e6800000e0000 */
[----:B------:R4:W2:Y:S02]  /*93d0*/  SHFL.IDX PT, R30, R5, RZ, 0x1c1f ;  /* 0x001c1fff051e7589 */ /* 0x0008a400000e0000 */
[----:B--2-4-:R-:W-:-:S02]  /*93e0*/  MOV R5, R8 ;  /* 0x0000000800057202 */ /* 0x014fc40000000f00 */
.L_x_1905:
[----:B-1-3--:R-:W-:Y:S01]  /*93f0*/  ISETP.GE.AND P0, PT, R7, R48, PT ;  /* 0x000000300700720c */ /* 0x00afe20003f06270 */
        /* <DEDUP_REMOVED lines=14> */
[----:B------:R-:W2:Y:S04]  /*94e0*/  LDL R42, [R1+0x30] ;  /* 0x00003000012a7983 */ /* 0x000ea80000100800 */
[----:B------:R-:W3:Y:S04]  /*94f0*/  LDL R41, [R1+0x2c] ;  /* 0x00002c0001297983 */ /* 0x000ee80000100800 */
        /* <DEDUP_REMOVED lines=11> */
[----:B------:R-:W-:Y:S01]  /*95b0*/  CS2R R2, SRZ ;  /* 0x0000000000027805 */ /* 0x000fe2000001ff00 */
[----:B------:R-:W-:-:S02]  /*95c0*/  ISETP.GE.AND P2, PT, R145, c[0x0][0x27c], PT ;  /* 0x00009f0091007a0c */ /* 0x000fc40003f46270 */
[----:B------:R-:W-:Y:S01]  /*95d0*/  ISETP.GE.AND P1, PT, R110, c[0x0][0x27c], PT ;  /* 0x00009f006e007a0c */ /* 0x000fe20003f26270 */
[----:B------:R-:W-:Y:S01]  /*95e0*/  CS2R R20, SRZ ;  /* 0x0000000000147805 */ /* 0x000fe2000001ff00 */
[----:B------:R-:W-:Y:S01]  /*95f0*/  CS2R R22, SRZ ;  /* 0x0000000000167805 */ /* 0x000fe2000001ff00 */
[----:B------:R-:W-:Y:S01]  /*9600*/  CS2R R24, SRZ ;  /* 0x0000000000187805 */ /* 0x000fe2000001ff00 */
[----:B------:R-:W-:Y:S01]  /*9610*/  CS2R R26, SRZ ;  /* 0x00000000001a7805 */ /* 0x000fe2000001ff00 */
[----:B------:R-:W-:Y:S02]  /*9620*/  CS2R R28, SRZ ;  /* 0x00000000001c7805 */ /* 0x000fe4000001ff00 */
[----:B--2---:R-:W-:-:S05]  /*9630*/  @!P4 IADD3 R8, P0, R4, R42, RZ ;  /* 0x0000002a0408c210 */ /* 0x004fca0007f1e0ff */
[----:B---3--:R-:W-:Y:S01]  /*9640*/  @!P4 IMAD.X R9, R5, 0x1, R41, P0 ;  /* 0x000000010509c824 */ /* 0x008fe200000e0629 */
[----:B----4-:R-:W-:-:S04]  /*9650*/  @!P3 IADD3 R12, P0, R4, R40, RZ ;  /* 0x00000028040cb210 */ /* 0x010fc80007f1e0ff */
[----:B------:R1:W5:Y:S01]  /*9660*/  @!P4 LD.E.64 R20, [R8.64] ;  /* 0x000000080814c980 */ /* 0x000362000c101b00 */
[----:B------:R-:W-:Y:S01]  /*9670*/  @!P3 IMAD.X R13, R5, 0x1, R39, P0 ;  /* 0x00000001050db824 */ /* 0x000fe200000e0627 */
[----:B------:R-:W-:-:S04]  /*9680*/  @!P2 IADD3 R14, P0, R4, R38, RZ ;  /* 0x00000026040ea210 */ /* 0x000fc80007f1e0ff */
[----:B------:R2:W5:Y:S01]  /*9690*/  @!P3 LD.E.64 R22, [R12.64] ;  /* 0x000000080c16b980 */ /* 0x000562000c101b00 */
[----:B------:R-:W-:Y:S01]  /*96a0*/  @!P2 IMAD.X R15, R5, 0x1, R37, P0 ;  /* 0x00000001050fa824 */ /* 0x000fe200000e0625 */
[----:B------:R-:W-:-:S04]  /*96b0*/  @!P1 IADD3 R16, P0, R4, R36, RZ ;  /* 0x0000002404109210 */ /* 0x000fc80007f1e0ff */
[----:B------:R3:W5:Y:S01]  /*96c0*/  @!P2 LD.E.64 R24, [R14.64] ;  /* 0x000000080e18a980 */ /* 0x000762000c101b00 */
[----:B------:R-:W-:Y:S01]  /*96d0*/  @!P1 IMAD.X R17, R5, 0x1, R35, P0 ;  /* 0x0000000105119824 */ /* 0x000fe200000e0623 */
[----:B------:R-:W-:-:S04]  /*96e0*/  ISETP.GE.AND P0, PT, R144, c[0x0][0x27c], PT ;  /* 0x00009f0090007a0c */ /* 0x000fc80003f06270 */
[----:B------:R4:W5:Y:S09]  /*96f0*/  @!P1 LD.E.64 R26, [R16.64] ;  /* 0x00000008101a9980 */ /* 0x000972000c101b00 */
[----:B------:R-:W-:-:S05]  /*9700*/  @!P0 IADD3 R32, P5, R4, R34, RZ ;  /* 0x0000002204208210 */ /* 0x000fca0007fbe0ff */
[----:B------:R-:W-:Y:S01]  /*9710*/  @!P0 IMAD.X R33, R5, 0x1, R31, P5 ;  /* 0x0000000105218824 */ /* 0x000fe200028e061f */
[----:B------:R-:W-:Y:S01]  /*9720*/  ISETP.GE.AND P5, PT, R108, c[0x0][0x27c], PT ;  /* 0x00009f006c007a0c */ /* 0x000fe20003fa6270 */
[----:B-1----:R-:W-:Y:S01]  /*9730*/  CS2R R8, SRZ ;  /* 0x0000000000087805 */ /* 0x002fe2000001ff00 */
[----:B--2---:R-:W-:Y:S01]  /*9740*/  CS2R R12, SRZ ;  /* 0x00000000000c7805 */ /* 0x004fe2000001ff00 */
[----:B---3--:R-:W-:Y:S01]  /*9750*/  CS2R R14, SRZ ;  /* 0x00000000000e7805 */ /* 0x008fe2000001ff00 */
[----:B------:R1:W5:Y:S09]  /*9760*/  @!P0 LD.E.64 R28, [R32.64] ;  /* 0x00000008201c8980 */ /* 0x000372000c101b00 */
[----:B------:R-:W-:-:S02]  /*9770*/  @!P5 IMAD.MOV.U32 R6, RZ, RZ, R4 ;  /* 0x000000ffff06d224 */ /* 0x000fc400078e0004 */
[----:B------:R-:W-:Y:S02]  /*9780*/  @!P5 IMAD.MOV.U32 R7, RZ, RZ, R5 ;  /* 0x000000ffff07d224 */ /* 0x000fe400078e0005 */
[----:B------:R-:W-:Y:S02]  /*9790*/  @!P5 IMAD.MOV.U32 R4, RZ, RZ, R0 ;  /* 0x000000ffff04d224 */ /* 0x000fe400078e0000 */
[----:B------:R-:W-:Y:S02]  /*97a0*/  @!P5 IMAD.MOV.U32 R5, RZ, RZ, R30 ;  /* 0x000000ffff05d224 */ /* 0x000fe400078e001e */
[----:B------:R-:W-:-:S04]  /*97b0*/  @!P5 IMAD.WIDE R6, R108, 0x2, R6 ;  /* 0x000000026c06d825 */ /* 0x000fc800078e0206 */
[----:B------:R-:W-:Y:S01]  /*97c0*/  @!P5 IMAD.WIDE R4, R108, 0x2, R4 ;  /* 0x000000026c04d825 */ /* 0x000fe200078e0204 */
[----:B------:R2:W5:Y:S04]  /*97d0*/  @!P5 LD.E.64 R18, [R6.64] ;  /* 0x000000080612d980 */ /* 0x000568000c101b00 */
[----:B------:R3:W5:Y:S01]  /*97e0*/  @!P5 LD.E.64 R2, [R4.64] ;  /* 0x000000080402d980 */ /* 0x000762000c101b00 */
[----:B--2---:R-:W-:Y:S01]  /*97f0*/  CS2R R6, SRZ ;  /* 0x0000000000067805 */ /* 0x004fe2000001ff00 */
[----:B---3--:R-:W-:-:S05]  /*9800*/  @!P4 IADD3 R4, P5, R0, R42, RZ ;  /* 0x0000002a0004c210 */ /* 0x008fca0007fbe0ff */
[----:B------:R-:W-:-:S05]  /*9810*/  @!P4 IMAD.X R5, R30, 0x1, R41, P5 ;  /* 0x000000011e05c824 */ /* 0x000fca00028e0629 */
[----:B------:R2:W5:Y:S02]  /*9820*/  @!P4 LD.E.64 R6, [R4.64] ;  /* 0x000000080406c980 */ /* 0x000564000c101b00 */
[----:B--2---:R-:W-:-:S05]  /*9830*/  @!P3 IADD3 R4, P4, R0, R40, RZ ;  /* 0x000000280004b210 */ /* 0x004fca0007f9e0ff */
[----:B------:R-:W-:-:S05]  /*9840*/  @!P3 IMAD.X R5, R30, 0x1, R39, P4 ;  /* 0x000000011e05b824 */ /* 0x000fca00020e0627 */
[----:B------:R2:W5:Y:S02]  /*9850*/  @!P3 LD.E.64 R8, [R4.64] ;  /* 0x000000080408b980 */ /* 0x000564000c101b00 */
[----:B--2---:R-:W-:-:S05]  /*9860*/  @!P2 IADD3 R4, P3, R0, R38, RZ ;  /* 0x000000260004a210 */ /* 0x004fca0007f7e0ff */
[----:B------:R-:W-:-:S05]  /*9870*/  @!P2 IMAD.X R5, R30, 0x1, R37, P3 ;  /* 0x000000011e05a824 */ /* 0x000fca00018e0625 */
[----:B------:R2:W5:Y:S01]  /*9880*/  @!P2 LD.E.64 R12, [R4.64] ;  /* 0x00000008040ca980 */ /* 0x000562000c101b00 */
[----:B----4-:R-:W-:Y:S01]  /*9890*/  CS2R R16, SRZ ;  /* 0x0000000000107805 */ /* 0x010fe2000001ff00 */
[----:B--2---:R-:W-:-:S05]  /*98a0*/  @!P1 IADD3 R4, P2, R0, R36, RZ ;  /* 0x0000002400049210 */ /* 0x004fca0007f5e0ff */
[----:B------:R-:W-:-:S05]  /*98b0*/  @!P1 IMAD.X R5, R30, 0x1, R35, P2 ;  /* 0x000000011e059824 */ /* 0x000fca00010e0623 */
[----:B------:R2:W5:Y:S02]  /*98c0*/  @!P1 LD.E.64 R14, [R4.64] ;  /* 0x00000008040e9980 */ /* 0x000564000c101b00 */
[----:B--2---:R-:W-:-:S05]  /*98d0*/  @!P0 IADD3 R4, P1, R0, R34, RZ ;  /* 0x0000002200048210 */ /* 0x004fca0007f3e0ff */
[----:B------:R-:W-:-:S05]  /*98e0*/  @!P0 IMAD.X R5, R30, 0x1, R31, P1 ;  /* 0x000000011e058824 */ /* 0x000fca00008e061f */
[----:B------:R1:W5:Y:S03]  /*98f0*/  @!P0 LD.E.64 R16, [R4.64] ;  /* 0x0000000804108980 */ /* 0x000366000c101b00 */
.L_x_1776:
[----:B------:R-:W-:Y:S05]  /*9900*/  BSYNC B0 ;  /* 0x0000000000007941 */ /* 0x000fea0003800000 */
.L_x_1775:
[--C-:B-----5:R-:W-:Y:S01]  /*9910*/  IMAD.MOV.U32 R39, RZ, RZ, R27.reuse ;  /* 0x000000ffff277224 */ /* 0x120fe200078e001b */
[----:B------:R-:W-:Y:S01]  /*9920*/  SHF.R.U32.HI R0, RZ, 0x10, R27 ;  /* 0x00000010ff007819 */ /* 0x000fe2000001161b */
[--C-:B------:R-:W-:Y:S01]  /*9930*/  IMAD.MOV.U32 R43, RZ, RZ, R25.reuse ;  /* 0x000000ffff2b7224 */ /* 0x100fe200078e0019 */
[----:B-1----:R-:W-:Y:S01]  /*9940*/  SHF.R.U32.HI R33, RZ, 0x10, R25 ;  /* 0x00000010ff217819 */ /* 0x002fe20000011619 */
[----:B------:R-:W-:Y:S01]  /*9950*/  IMAD.MOV.U32 R40, RZ, RZ, R26 ;  /* 0x000000ffff287224 */ /* 0x000fe200078e001a */
[----:B------:R-:W-:Y:S01]  /*9960*/  PRMT R39, R39, 0x5410, R0 ;  /* 0x0000541027277816 */ /* 0x000fe20000000000 */
[----:B------:R-:W-:Y:S01]  /*9970*/  IMAD.MOV.U32 R31, RZ, RZ, R29 ;  /* 0x000000ffff1f7224 */ /* 0x000fe200078e001d */
[----:B------:R-:W-:Y:S01]  /*9980*/  LOP3.LUT R0, R208, 0x18, R104, 0xf8, !PT ;  /* 0x00000018d0007812 */ /* 0x000fe200078ef868 */
[----:B------:R-:W-:Y:S01]  /*9990*/  IMAD.MOV.U32 R32, RZ, RZ, R28 ;  /* 0x000000ffff207224 */ /* 0x000fe200078e001c */
[----:B------:R-:W-:Y:S01]  /*99a0*/  SHF.R.U64 R34, R26, 0x10, R27 ;  /* 0x000000101a227819 */ /* 0x000fe2000000121b */
[----:B------:R-:W-:Y:S01]  /*99b0*/  IMAD.MOV.U32 R37, RZ, RZ, R2 ;  /* 0x000000ffff257224 */ /* 0x000fe200078e0002 */
[----:B------:R-:W-:Y:S01]  /*99c0*/  SHF.R.U32.HI R26, RZ, 0x10, R29 ;  /* 0x00000010ff1a7819 */ /* 0x000fe2000001161d */
[----:B------:R-:W-:Y:S01]  /*99d0*/  IMAD.MOV.U32 R36, RZ, RZ, R3 ;  /* 0x000000ffff247224 */ /* 0x000fe200078e0003 */
[----:B------:R-:W-:Y:S01]  /*99e0*/  LOP3.LUT R0, R148, R0, R147, 0xf6, !PT ;  /* 0x0000000094007212 */ /* 0x000fe200078ef693 */
[----:B------:R-:W-:Y:S01]  /*99f0*/  IMAD.MOV.U32 R47, RZ, RZ, R23 ;  /* 0x000000ffff2f7224 */ /* 0x000fe200078e0017 */
[----:B------:R-:W-:Y:S01]  /*9a00*/  LOP3.LUT P0, RZ, R240, 0x4, RZ, 0xc0, !PT ;  /* 0x00000004f0ff7812 */ /* 0x000fe2000780c0ff */
[----:B------:R-:W-:Y:S01]  /*9a10*/  IMAD.MOV.U32 R55, RZ, RZ, R19 ;  /* 0x000000ffff377224 */ /* 0x000fe200078e0013 */
[----:B------:R-:W-:Y:S01]  /*9a20*/  PRMT R33, R43, 0x5410, R33 ;  /* 0x000054102b217816 */ /* 0x000fe20000000021 */
[----:B------:R-:W-:Y:S01]  /*9a30*/  IMAD.MOV.U32 R53, RZ, RZ, R20 ;  /* 0x000000ffff357224 */ /* 0x000fe200078e0014 */
[----:B------:R-:W-:Y:S01]  /*9a40*/  PRMT R43, R31, 0x5410, R26 ;  /* 0x000054101f2b7816 */ /* 0x000fe2000000001a */
[----:B------:R-:W-:Y:S01]  /*9a50*/  IMAD.SHL.U32 R26, R0, 0x2, RZ ;  /* 0x00000002001a7824 */ /* 0x000fe200078e00ff */
[----:B------:R-:W-:Y:S01]  /*9a60*/  SHF.R.U64 R30, R28, 0x10, R29 ;  /* 0x000000101c1e7819 */ /* 0x000fe2000000121d */
[----:B------:R-:W-:Y:S01]  /*9a70*/  IMAD.MOV.U32 R52, RZ, RZ, R21 ;  /* 0x000000ffff347224 */ /* 0x000fe200078e0015 */
[--C-:B------:R-:W-:Y:S01]  /*9a80*/  SHF.R.U64 R35, R2, 0x10, R3.reuse ;  /* 0x0000001002237819 */ /* 0x100fe20000001203 */
[----:B------:R-:W-:Y:S01]  /*9a90*/  IMAD R2, R237, -0x80, R48 ;  /* 0xffffff80ed027824 */ /* 0x000fe200078e0230 */
[----:B------:R-:W-:Y:S01]  /*9aa0*/  SHF.R.U32.HI R27, RZ, 0x10, R3 ;  /* 0x00000010ff1b7819 */ /* 0x000fe20000011603 */
[----:B------:R-:W-:Y:S01]  /*9ab0*/  IMAD.MOV.U32 R49, RZ, RZ, R22 ;  /* 0x000000ffff317224 */ /* 0x000fe200078e0016 */
[----:B------:R-:W-:Y:S01]  /*9ac0*/  PRMT R34, R40, 0x5410, R34 ;  /* 0x0000541028227816 */ /* 0x000fe20000000022 */
[----:B------:R-:W-:Y:S01]  /*9ad0*/  IMAD.MOV.U32 R56, RZ, RZ, R18 ;  /* 0x000000ffff387224 */ /* 0x000fe200078e0012 */
[----:B------:R-:W-:Y:S01]  /*9ae0*/  PRMT R40, R32, 0x5410, R30 ;  /* 0x0000541020287816 */ /* 0x000fe2000000001e */
[----:B------:R-:W-:Y:S01]  /*9af0*/  IMAD.MOV.U32 R44, RZ, RZ, R24 ;  /* 0x000000ffff2c7224 */ /* 0x000fe200078e0018 */
[----:B------:R-:W-:Y:S01]  /*9b00*/  PRMT R30, R37, 0x5410, R35 ;  /* 0x00005410251e7816 */ /* 0x000fe20000000023 */
[----:B------:R-:W-:Y:S01]  /*9b10*/  IMAD.MOV.U32 R38, RZ, RZ, R6 ;  /* 0x000000ffff267224 */ /* 0x000fe200078e0006 */
[----:B------:R-:W-:Y:S01]  /*9b20*/  IADD3 R0, R26, 0x18100, RZ ;  /* 0x000181001a007810 */ /* 0x000fe20007ffe0ff */
[----:B------:R-:W-:Y:S01]  /*9b30*/  IMAD.MOV.U32 R29, RZ, RZ, R7 ;  /* 0x000000ffff1d7224 */ /* 0x000fe200078e0007 */
[----:B------:R-:W-:Y:S01]  /*9b40*/  IMNMX R35, R2, 0x80, PT ;  /* 0x0000008002237817 */ /* 0x000fe20003800200 */
[----:B------:R-:W-:-:S04]  /*9b50*/  DEPBAR.LE SB0, 0x3 ;  /* 0x000080c00000791a */ /* 0x000fc80000000000 */
[----:B------:R-:W-:Y:S01]  /*9b60*/  PRMT R31, R36, 0x5410, R27 ;  /* 0x00005410241f7816 */ /* 0x000fe2000000001b */
[----:B------:R-:W-:Y:S01]  /*9b70*/  WARPSYNC 0xffffffff ;  /* 0xffffffff00007948 */ /* 0x000fe20003800000 */
[----:B------:R-:W-:Y:S01]  /*9b80*/  IADD3 R27, R26, 0x18140, RZ ;  /* 0x000181401a1b7810 */ /* 0x000fe20007ffe0ff */
[----:B------:R-:W-:Y:S01]  /*9b90*/  BSSY B1, `(.L_x_1777) ;  /* 0x0000129000017945 */ /* 0x000fe20003800000 */
[----:B------:R-:W-:Y:S02]  /*9ba0*/  @P0 IADD3 R27, R0, -0x40, RZ ;  /* 0xffffffc0001b0810 */ /* 0x000fe40007ffe0ff */
[----:B------:R-:W-:Y:S02]  /*9bb0*/  ISETP.GE.AND P0, PT, R206, R35, PT ;  /* 0x00000023ce00720c */ /* 0x000fe40003f06270 */
[--C-:B------:R-:W-:Y:S02]  /*9bc0*/  SHF.R.U64 R46, R22, 0x10, R23.reuse ;  /* 0x00000010162e7819 */ /* 0x100fe40000001217 */
[----:B------:R-:W-:-:S02]  /*9bd0*/  SHF.R.U32.HI R41, RZ, 0x10, R23 ;  /* 0x00000010ff297819 */ /* 0x000fc40000011617 */
[----:B------:R-:W-:Y:S01]  /*9be0*/  SHF.R.U64 R42, R24, 0x10, R25 ;  /* 0x00000010182a7819 */ /* 0x000fe20000001219 */
[----:B------:R-:W-:Y:S01]  /*9bf0*/  IMAD.MOV.U32 R25, RZ, RZ, R8 ;  /* 0x000000ffff197224 */ /* 0x000fe200078e0008 */
[----:B------:R-:W-:Y:S01]  /*9c00*/  SHF.R.U64 R54, R18, 0x10, R19 ;  /* 0x0000001012367819 */ /* 0x000fe20000001213 */
[----:B------:R-:W-:Y:S01]  /*9c10*/  IMAD.MOV.U32 R24, RZ, RZ, R9 ;  /* 0x000000ffff187224 */ /* 0x000fe200078e0009 */
[----:B------:R-:W-:Y:S02]  /*9c20*/  SHF.R.U32.HI R50, RZ, 0x10, R19 ;  /* 0x00000010ff327819 */ /* 0x000fe40000011613 */
[----:B------:R-:W-:Y:S01]  /*9c30*/  SHF.R.U64 R51, R20, 0x10, R21 ;  /* 0x0000001014337819 */ /* 0x000fe20000001215 */
[----:B------:R-:W-:Y:S01]  /*9c40*/  IMAD.MOV.U32 R20, RZ, RZ, R13 ;  /* 0x000000ffff147224 */ /* 0x000fe200078e000d */
[----:B------:R-:W-:Y:S01]  /*9c50*/  SHF.R.U32.HI R45, RZ, 0x10, R21 ;  /* 0x00000010ff2d7819 */ /* 0x000fe20000011615 */
[----:B------:R-:W-:Y:S01]  /*9c60*/  IMAD.MOV.U32 R21, RZ, RZ, R12 ;  /* 0x000000ffff157224 */ /* 0x000fe200078e000c */
[----:B------:R-:W-:-:S02]  /*9c70*/  SHF.R.U64 R23, R8, 0x10, R9 ;  /* 0x0000001008177819 */ /* 0x000fc40000001209 */
        /* <DEDUP_REMOVED lines=8> */
[----:B------:R-:W-:Y:S02]  /*9d00*/  SHF.R.U32.HI R18, RZ, 0x10, R9 ;  /* 0x00000010ff127819 */ /* 0x000fe40000011609 */
[----:B------:R-:W-:-:S02]  /*9d10*/  SHF.R.U64 R9, R14, 0x10, R15 ;  /* 0x000000100e097819 */ /* 0x000fc4000000120f */
[----:B------:R-:W-:Y:S02]  /*9d20*/  SHF.R.U32.HI R4, RZ, 0x10, R15 ;  /* 0x00000010ff047819 */ /* 0x000fe4000001160f */
        /* <DEDUP_REMOVED lines=18> */
[----:B------:R-:W-:Y:S01]  /*9e50*/  PRMT R32, R6, 0x5410, R3 ;  /* 0x0000541006207816 */ /* 0x000fe20000000003 */
[----:B------:R-:W-:Y:S06]  /*9e60*/  BAR.SYNC.DEFER_BLOCKING 0x0 ;  /* 0x0000000000007b1d */ /* 0x000fec0000010000 */
[----:B------:R-:W-:Y:S05]  /*9e70*/  @P0 BRA `(.L_x_1778) ;  /* 0x00000fa000000947 */ /* 0x000fea0003800000 */
[----:B------:R-:W-:Y:S01]  /*9e80*/  ISETP.GE.AND P0, PT, R108, c[0x0][0x27c], PT ;  /* 0x00009f006c007a0c */ /* 0x000fe20003f06270 */
[----:B------:R-:W-:-:S12]  /*9e90*/  BSSY B0, `(.L_x_1779) ;  /* 0x0000028000007945 */ /* 0x000fd80003800000 */
[----:B------:R-:W-:Y:S05]  /*9ea0*/  @P0 BRA `(.L_x_1780) ;  /* 0x0000026000000947 */ /* 0x000fea0003800000 */
[----:B------:R-:W1:Y:S01]  /*9eb0*/  LDS.128 R4, [R26+0x18100] ;  /* 0x018100001a047984 */ /* 0x000e620000000c00 */
        /* <DEDUP_REMOVED lines=10> */
[-C--:B------:R-:W-:Y:S01]  /*9f60*/  FMUL.FTZ R16, R8, R3.reuse ;  /* 0x0000000308107220 */ /* 0x080fe20000410000 */
[C---:B------:R-:W-:Y:S01]  /*9f70*/  SHF.L.U32 R14, R6.reuse, 0x10, RZ ;  /* 0x00000010060e7819 */ /* 0x040fe200000006ff */
[----:B------:R-:W-:Y:S01]  /*9f80*/  FFMA.FTZ R18, R9, R3, -R17 ;  /* 0x0000000309127223 */ /* 0x000fe20000010811 */
[----:B------:R-:W-:Y:S01]  /*9f90*/  LOP3.LUT R13, R6, 0xffff0000, RZ, 0xc0, !PT ;  /* 0xffff0000060d7812 */ /* 0x000fe200078ec0ff */
[CC--:B------:R-:W-:Y:S01]  /*9fa0*/  FMUL.FTZ R8, R4.reuse, R5.reuse ;  /* 0x0000000504087220 */ /* 0x0c0fe20000410000 */
[----:B------:R-:W-:Y:S01]  /*9fb0*/  LOP3.LUT R6, R7, 0xffff0000, RZ, 0xc0, !PT ;  /* 0xffff000007067812 */ /* 0x000fe200078ec0ff */
[----:B------:R-:W-:Y:S01]  /*9fc0*/  FFMA.FTZ R17, R9, R0, R16 ;  /* 0x0000000009117223 */ /* 0x000fe20000010010 */
[----:B------:R-:W-:Y:S01]  /*9fd0*/  LOP3.LUT R0, R31, 0xffff0000, RZ, 0xc0, !PT ;  /* 0xffff00001f007812 */ /* 0x000fe200078ec0ff */
[-C--:B------:R-:W-:Y:S01]  /*9fe0*/  FMUL.FTZ R7, R4, R2.reuse ;  /* 0x0000000204077220 */ /* 0x080fe20000410000 */
[C---:B------:R-:W-:Y:S01]  /*9ff0*/  SHF.L.U32 R4, R50.reuse, 0x10, RZ ;  /* 0x0000001032047819 */ /* 0x040fe200000006ff */
[----:B------:R-:W-:Y:S01]  /*a000*/  FFMA.FTZ R16, R15, R2, -R8 ;  /* 0x000000020f107223 */ /* 0x000fe20000010808 */
        /* <DEDUP_REMOVED lines=16> */
.L_x_1780:
[----:B------:R-:W-:Y:S05]  /*a110*/  BSYNC B0 ;  /* 0x0000000000007941 */ /* 0x000fea0003800000 */
.L_x_1779:
[----:B------:R-:W-:Y:S01]  /*a120*/  ISETP.GE.AND P0, PT, R146, c[0x0][0x27c], PT ;  /* 0x00009f0092007a0c */ /* 0x000fe20003f06270 */
[----:B------:R-:W-:-:S12]  /*a130*/  BSSY B0, `(.L_x_1781) ;  /* 0x0000028000007945 */ /* 0x000fd80003800000 */
[----:B------:R-:W-:Y:S05]  /*a140*/  @P0 BRA `(.L_x_1782) ;  /* 0x0000026000000947 */ /* 0x000fea0003800000 */
[----:B-1----:R-:W1:Y:S01]  /*a150*/  LDS.128 R4, [R27] ;  /* 0x000000001b047984 */ /* 0x002e620000000c00 */
        /* <DEDUP_REMOVED lines=36> */
[----:B------:R1:W-:Y:S02]  /*a3a0*/  STS.128 [R27], R4 ;  /* 0x000000041b007388 */ /* 0x0003e40000000c00 */
.L_x_1782:
[----:B------:R-:W-:Y:S05]  /*a3b0*/  BSYNC B0 ;  /* 0x0000000000007941 */ /* 0x000fea0003800000 */
.L_x_1781:
        /* <DEDUP_REMOVED lines=41> */
.L_x_1784:
[----:B------:R-:W-:Y:S05]  /*a650*/  BSYNC B0 ;  /* 0x0000000000007941 */ /* 0x000fea0003800000 */
.L_x_1783:
        /* <DEDUP_REMOVED lines=41> */
.L_x_1786:
[----:B------:R-:W-:Y:S05]  /*a8f0*/  BSYNC B0 ;  /* 0x0000000000007941 */ /* 0x000fea0003800000 */
.L_x_1785:
        /* <DEDUP_REMOVED lines=23> */
[----:B------:R-:W-:Y:S01]  /*aa70*/  SHF.L.U32 R4, R39, 0x10, RZ ;  /* 0x0000001027047819 */ /* 0x000fe200000006ff */
        /* <DEDUP_REMOVED lines=17> */
.L_x_1788:
[----:B------:R-:W-:Y:S05]  /*ab90*/  BSYNC B0 ;  /* 0x0000000000007941 */ /* 0x000fea0003800000 */
.L_x_1787:
[----:B------:R-:W-:-:S13]  /*aba0*/  ISETP.GE.AND P0, PT, R144, c[0x0][0x27c], PT ;  /* 0x00009f0090007a0c */ /* 0x000fda0003f06270 */
        /* <DEDUP_REMOVED lines=39> */
.L_x_1778:
[----:B------:R-:W-:Y:S05]  /*ae20*/  BSYNC B1 ;  /* 0x0000000000017941 */ /* 0x000fea0003800000 */
.L_x_1777:
[----:B------:R-:W-:-:S04]  /*ae30*/  IADD3 R0, R206, 0x40, RZ ;  /* 0x00000040ce007810 */ /* 0x000fc80007ffe0ff */
[----:B------:R-:W-:-:S13]  /*ae40*/  ISETP.GE.AND P0, PT, R0, R35, PT ;  /* 0x000000230000720c */ /* 0x000fda0003f06270 */
[----:B------:R-:W-:Y:S05]  /*ae50*/  @P0 BRA `(.L_x_1771) ;  /* 0x00003bd000000947 */ /* 0x000fea0003800000 */
        /* <DEDUP_REMOVED lines=21> */
[C---:B------:R-:W-:Y:S01]  /*afb0*/  LOP3.LUT R0, R31.reuse, 0xffff0000, RZ, 0xc0, !PT ;  /* 0xffff00001f007812 */ /* 0x040fe200078ec0ff */
        /* <DEDUP_REMOVED lines=19> */
.L_x_1790:
[----:B------:R-:W-:Y:S05]  /*b0f0*/  BSYNC B0 ;  /* 0x0000000000007941 */ /* 0x000fea0003800000 */
.L_x_1789:
        /* <DEDUP_REMOVED lines=41> */
.L_x_1792:
[----:B------:R-:W-:Y:S05]  /*b390*/  BSYNC B0 ;  /* 0x0000000000007941 */ /* 0x000fea0003800000 */
.L_x_1791:
        /* <DEDUP_REMOVED lines=41> */
.L_x_1794:
[----:B------:R-:W-:Y:S05]  /*b630*/  BSYNC B0 ;  /* 0x0000000000007941 */ /* 0x000fea0003800000 */
.L_x_1793:
        /* <DEDUP_REMOVED lines=41> */
.L_x_1796:
[----:B------:R-:W-:Y:S05]  /*b8d0*/  BSYNC B0 ;  /* 0x0000000000007941 */ /* 0x000fea0003800000 */
.L_x_1795:
        /* <DEDUP_REMOVED lines=41> */
.L_x_1798:
[----:B------:R-:W-:Y:S05]  /*bb70*/  BSYNC B0 ;  /* 0x0000000000007941 */ /* 0x000fea0003800000 */
.L_x_1797:
        /* <DEDUP_REMOVED lines=41> */
.L_x_1772:
[----:B------:R-:W-:Y:S05]  /*be10*/  BRA.DIV ~URZ, `(.L_x_1799) ;  /* 0x0000e6627f007947 */ /* 0x000fea000b800000 */
[----:B------:R-:W1:Y:S02]  /*be20*/  SHFL.IDX PT, R0, R0, RZ, 0x1c1f ;  /* 0x001c1fff00007589 */ /* 0x000e6400000e0000 */
.L_x_1906:
[----:B------:R-:W-:Y:S05]  /*be30*/  BRA.DIV ~URZ, `(.L_x_1800) ;  /* 0x0000e6b27f007947 */ /* 0x000fea000b800000 */
[----:B------:R2:W3:Y:S01]  /*be40*/  SHFL.IDX PT, R8, R6, RZ, 0x1c1f ;  /* 0x001c1fff06087589 */ /* 0x0004e200000e0000 */
[----:B-1----:R-:W-:-:S03]  /*be50*/  MOV R9, R0 ;  /* 0x0000000000097202 */ /* 0x002fc60000000f00 */
[----:B------:R2:W1:Y:S04]  /*be60*/  SHFL.IDX PT, R35, R5, RZ, 0x1c1f ;  /* 0x001c1fff05237589 */ /* 0x00046800000e0000 */
[----:B------:R2:W4:Y:S02]  /*be70*/  SHFL.IDX PT, R32, R12, RZ, 0x1c1f ;  /* 0x001c1fff0c207589 */ /* 0x00052400000e0000 */
.L_x_1907:
        /* <DEDUP_REMOVED lines=11> */
[----:B--2---:R-:W-:Y:S01]  /*bf30*/  CS2R R12, SRZ ;  /* 0x00000000000c7805 */ /* 0x004fe2000001ff00 */
[----:B------:R-:W-:Y:S01]  /*bf40*/  CS2R R6, SRZ ;  /* 0x0000000000067805 */ /* 0x000fe2000001ff00 */
[----:B------:R-:W-:Y:S01]  /*bf50*/  CS2R R4, SRZ ;  /* 0x0000000000047805 */ /* 0x000fe2000001ff00 */
[----:B------:R-:W-:Y:S05]  /*bf60*/  @P0 BRA `(.L_x_1802) ;  /* 0x0000025000000947 */ /* 0x000fea0003800000 */
[----:B------:R-:W-:Y:S01]  /*bf70*/  ISETP.GE.AND P0, PT, R104, c[0x0][0x27c], PT ;  /* 0x00009f0068007a0c */ /* 0x000fe20003f06270 */
[----:B------:R-:W-:Y:S01]  /*bf80*/  CS2R R22, SRZ ;  /* 0x0000000000167805 */ /* 0x000fe2000001ff00 */
[----:B------:R-:W-:Y:S01]  /*bf90*/  CS2R R20, SRZ ;  /* 0x0000000000147805 */ /* 0x000fe2000001ff00 */
[----:B------:R-:W-:Y:S01]  /*bfa0*/  CS2R R6, SRZ ;  /* 0x0000000000067805 */ /* 0x000fe2000001ff00 */
[----:B------:R-:W-:-:S09]  /*bfb0*/  CS2R R4, SRZ ;  /* 0x0000000000047805 */ /* 0x000fd2000001ff00 */
[C---:B------:R-:W-:Y:S01]  /*bfc0*/  @!P0 IMAD.SHL.U32 R0, R104.reuse, 0x2, RZ ;  /* 0x0000000268008824 */ /* 0x040fe200078e00ff */
[----:B------:R-:W-:-:S04]  /*bfd0*/  @!P0 SHF.L.U64.HI R3, R104, 0x1, R105 ;  /* 0x0000000168038819 */ /* 0x000fc80000010269 */
[----:B---3--:R-:W-:-:S05]  /*bfe0*/  @!P0 IADD3 R12, P1, R8, R0, RZ ;  /* 0x00000000080c8210 */ /* 0x008fca0007f3e0ff */
[----:B------:R-:W-:Y:S01]  /*bff0*/  @!P0 IMAD.X R13, R9, 0x1, R3, P1 ;  /* 0x00000001090d8824 */ /* 0x000fe200008e0603 */
[----:B----4-:R-:W-:Y:S02]  /*c000*/  @!P0 IADD3 R2, P1, R32, R0, RZ ;  /* 0x0000000020028210 */ /* 0x010fe40007f3e0ff */
[----:B------:R-:W-:Y:S02]  /*c010*/  IADD3 R0, R104, 0x20, RZ ;  /* 0x0000002068007810 */ /* 0x000fe40007ffe0ff */
[----:B-1----:R-:W-:Y:S01]  /*c020*/  @!P0 IADD3.X R3, R35, R3, RZ, P1, !PT ;  /* 0x0000000323038210 */ /* 0x002fe20000ffe4ff */
[----:B------:R1:W5:Y:S04]  /*c030*/  @!P0 LD.E.128 R20, [R12.64] ;  /* 0x000000080c148980 */ /* 0x000368000c101d00 */
[----:B------:R2:W5:Y:S01]  /*c040*/  @!P0 LD.E.128 R4, [R2.64] ;  /* 0x0000000802048980 */ /* 0x000562000c101d00 */
[----:B------:R-:W-:Y:S01]  /*c050*/  ISETP.GE.AND P0, PT, R0, c[0x0][0x27c], PT ;  /* 0x00009f0000007a0c */ /* 0x000fe20003f06270 */
[----:B------:R-:W-:Y:S01]  /*c060*/  CS2R R26, SRZ ;  /* 0x00000000001a7805 */ /* 0x000fe2000001ff00 */
[----:B------:R-:W-:Y:S01]  /*c070*/  CS2R R24, SRZ ;  /* 0x0000000000187805 */ /* 0x000fe2000001ff00 */
[----:B------:R-:W-:-:S10]  /*c080*/  CS2R R14, SRZ ;  /* 0x00000000000e7805 */ /* 0x000fd4000001ff00 */
[----:B------:R-:W-:-:S04]  /*c090*/  @!P0 IMAD.SHL.U32 R0, R210, 0x8, RZ ;  /* 0x00000008d2008824 */ /* 0x000fc800078e00ff */
[----:B------:R-:W-:Y:S01]  /*c0a0*/  @!P0 IMAD.WIDE R18, R0, 0x2, R8 ;  /* 0x0000000200128825 */ /* 0x000fe200078e0208 */
[----:B-1----:R-:W-:-:S04]  /*c0b0*/  CS2R R12, SRZ ;  /* 0x00000000000c7805 */ /* 0x002fc8000001ff00 */
[----:B------:R1:W5:Y:S01]  /*c0c0*/  @!P0 LD.E.128 R24, [R18.64] ;  /* 0x0000000812188980 */ /* 0x000362000c101d00 */
[----:B--2---:R-:W-:Y:S01]  /*c0d0*/  MOV R3, R35 ;  /* 0x0000002300037202 */ /* 0x004fe20000000f00 */
[----:B------:R-:W-:-:S04]  /*c0e0*/  IMAD.MOV.U32 R2, RZ, RZ, R32 ;  /* 0x000000ffff027224 */ /* 0x000fc800078e0020 */
[----:B------:R-:W-:Y:S01]  /*c0f0*/  @!P0 IMAD.WIDE R16, R0, 0x2, R2 ;  /* 0x0000000200108825 */ /* 0x000fe200078e0202 */
[----:B------:R-:W-:-:S04]  /*c100*/  IADD3 R0, R104, 0x40, RZ ;  /* 0x0000004068007810 */ /* 0x000fc80007ffe0ff */
[----:B------:R2:W5:Y:S01]  /*c110*/  @!P0 LD.E.128 R12, [R16.64] ;  /* 0x00000008100c8980 */ /* 0x000562000c101d00 */
[----:B------:R-:W-:Y:S01]  /*c120*/  ISETP.GE.AND P0, PT, R0, c[0x0][0x27c], PT ;  /* 0x00009f0000007a0c */ /* 0x000fe20003f06270 */
[----:B------:R-:W-:Y:S01]  /*c130*/  CS2R R30, SRZ ;  /* 0x00000000001e7805 */ /* 0x000fe2000001ff00 */
[----:B------:R-:W-:-:S11]  /*c140*/  CS2R R28, SRZ ;  /* 0x00000000001c7805 */ /* 0x000fd6000001ff00 */
[----:B------:R-:W-:Y:S01]  /*c150*/  @!P0 SHF.L.U32 R0, R209, 0x3, RZ ;  /* 0x00000003d1008819 */ /* 0x000fe200000006ff */
[----:B-1----:R-:W-:-:S04]  /*c160*/  CS2R R18, SRZ ;  /* 0x0000000000127805 */ /* 0x002fc8000001ff00 */
[----:B------:R-:W-:-:S04]  /*c170*/  @!P0 IMAD.WIDE R8, R0, 0x2, R8 ;  /* 0x0000000200088825 */ /* 0x000fc800078e0208 */
[----:B------:R-:W-:Y:S01]  /*c180*/  @!P0 IMAD.WIDE R2, R0, 0x2, R2 ;  /* 0x0000000200028825 */ /* 0x000fe200078e0202 */
[----:B------:R1:W5:Y:S01]  /*c190*/  @!P0 LD.E.128 R28, [R8.64] ;  /* 0x00000008081c8980 */ /* 0x000362000c101d00 */
[----:B--2---:R-:W-:-:S06]  /*c1a0*/  CS2R R16, SRZ ;  /* 0x0000000000107805 */ /* 0x004fcc000001ff00 */
[----:B------:R1:W5:Y:S02]  /*c1b0*/  @!P0 LD.E.128 R16, [R2.64] ;  /* 0x0000000802108980 */ /* 0x000364000c101d00 */
.L_x_1802:
[----:B------:R-:W-:Y:S05]  /*c1c0*/  BSYNC B0 ;  /* 0x0000000000007941 */ /* 0x000fea0003800000 */
.L_x_1801:
[--C-:B-----5:R-:W-:Y:S01]  /*c1d0*/  IMAD.MOV.U32 R43, RZ, RZ, R27.reuse ;  /* 0x000000ffff2b7224 */ /* 0x120fe200078e001b */
[----:B------:R-:W-:Y:S01]  /*c1e0*/  SHF.R.U32.HI R0, RZ, 0x10, R27 ;  /* 0x00000010ff007819 */ /* 0x000fe2000001161b */
[----:B------:R-:W-:Y:S01]  /*c1f0*/  IMAD.MOV.U32 R37, RZ, RZ, R30 ;  /* 0x000000ffff257224 */ /* 0x000fe200078e001e */
[----:B-1----:R-:W-:Y:S01]  /*c200*/  SHF.R.U64 R35, R30, 0x10, R31 ;  /* 0x000000101e237819 */ /* 0x002fe2000000121f */
[----:B------:R-:W-:Y:S01]  /*c210*/  IMAD.MOV.U32 R56, RZ, RZ, R20 ;  /* 0x000000ffff387224 */ /* 0x000fe200078e0014 */
[----:B------:R-:W-:Y:S01]  /*c220*/  PRMT R43, R43, 0x5410, R0 ;  /* 0x000054102b2b7816 */ /* 0x000fe20000000000 */
[----:B------:R-:W-:Y:S01]  /*c230*/  IMAD R0, R237, -0x80, R48 ;  /* 0xffffff80ed007824 */ /* 0x000fe200078e0230 */
[----:B------:R-:W-:Y:S01]  /*c240*/  SHF.R.U64 R51, R22, 0x10, R23 ;  /* 0x0000001016337819 */ /* 0x000fe20000001217 */
[----:B------:R-:W-:Y:S01]  /*c250*/  IMAD.MOV.U32 R55, RZ, RZ, R21 ;  /* 0x000000ffff377224 */ /* 0x000fe200078e0015 */
[--C-:B------:R-:W-:Y:S01]  /*c260*/  SHF.R.U32.HI R45, RZ, 0x10, R23.reuse ;  /* 0x00000010ff2d7819 */ /* 0x100fe20000011617 */
[----:B------:R-:W-:Y:S01]  /*c270*/  IMAD.MOV.U32 R53, RZ, RZ, R22 ;  /* 0x000000ffff357224 */ /* 0x000fe200078e0016 */
[----:B------:R-:W-:Y:S01]  /*c280*/  IMNMX R57, R0, 0x80, PT ;  /* 0x0000008000397817 */ /* 0x000fe20003800200 */
[----:B------:R-:W-:Y:S01]  /*c290*/  IMAD.MOV.U32 R52, RZ, RZ, R23 ;  /* 0x000000ffff347224 */ /* 0x000fe200078e0017 */
[--C-:B------:R-:W-:Y:S01]  /*c2a0*/  SHF.R.U64 R46, R24, 0x10, R25.reuse ;  /* 0x00000010182e7819 */ /* 0x100fe20000001219 */
[----:B------:R-:W-:Y:S01]  /*c2b0*/  IMAD.MOV.U32 R49, RZ, RZ, R24 ;  /* 0x000000ffff317224 */ /* 0x000fe200078e0018 */
[----:B------:R-:W-:Y:S01]  /*c2c0*/  ISETP.GE.AND P0, PT, R206, R57, PT ;  /* 0x00000039ce00720c */ /* 0x000fe20003f06270 */
[--C-:B------:R-:W-:Y:S01]  /*c2d0*/  IMAD.MOV.U32 R47, RZ, RZ, R25.reuse ;  /* 0x000000ffff2f7224 */ /* 0x100fe200078e0019 */
[----:B------:R-:W-:Y:S01]  /*c2e0*/  SHF.R.U32.HI R41, RZ, 0x10, R25 ;  /* 0x00000010ff297819 */ /* 0x000fe20000011619 */
[----:B------:R-:W-:Y:S01]  /*c2f0*/  IMAD.MOV.U32 R44, RZ, RZ, R26 ;  /* 0x000000ffff2c7224 */ /* 0x000fe200078e001a */
[----:B------:R-:W-:Y:S01]  /*c300*/  SHF.R.U64 R42, R26, 0x10, R27 ;  /* 0x000000101a2a7819 */ /* 0x000fe2000000121b */
[--C-:B------:R-:W-:Y:S01]  /*c310*/  IMAD.MOV.U32 R40, RZ, RZ, R29.reuse ;  /* 0x000000ffff287224 */ /* 0x100fe200078e001d */
[----:B------:R-:W-:Y:S01]  /*c320*/  SHF.R.U64 R38, R28, 0x10, R29 ;  /* 0x000000101c267819 */ /* 0x000fe2000000121d */
[----:B------:R-:W-:Y:S01]  /*c330*/  IMAD.MOV.U32 R36, RZ, RZ, R31 ;  /* 0x000000ffff247224 */ /* 0x000fe200078e001f */
[----:B------:R-:W-:Y:S01]  /*c340*/  SHF.R.U32.HI R34, RZ, 0x10, R29 ;  /* 0x00000010ff227819 */ /* 0x000fe2000001161d */
[----:B------:R-:W-:Y:S01]  /*c350*/  IMAD.MOV.U32 R39, RZ, RZ, R28 ;  /* 0x000000ffff277224 */ /* 0x000fe200078e001c */
[----:B------:R-:W-:Y:S01]  /*c360*/  SHF.R.U32.HI R30, RZ, 0x10, R31 ;  /* 0x00000010ff1e7819 */ /* 0x000fe2000001161f */
[----:B----4-:R-:W-:Y:S01]  /*c370*/  IMAD.MOV.U32 R32, RZ, RZ, R5 ;  /* 0x000000ffff207224 */ /* 0x010fe200078e0005 */
        /* <DEDUP_REMOVED lines=9> */
[--C-:B------:R-:W-:Y:S01]  /*c410*/  IMAD.MOV.U32 R24, RZ, RZ, R13.reuse ;  /* 0x000000ffff187224 */ /* 0x100fe200078e000d */
[----:B------:R-:W-:Y:S01]  /*c420*/  SHF.R.U64 R23, R12, 0x10, R13 ;  /* 0x000000100c177819 */ /* 0x000fe2000000120d */
[----:B------:R-:W-:Y:S01]  /*c430*/  IMAD.MOV.U32 R21, RZ, RZ, R14 ;  /* 0x000000ffff157224 */ /* 0x000fe200078e000e */
[----:B------:R-:W-:Y:S01]  /*c440*/  SHF.R.U32.HI R22, RZ, 0x10, R7 ;  /* 0x00000010ff167819 */ /* 0x000fe20000011607 */
[----:B------:R-:W-:Y:S01]  /*c450*/  IMAD.MOV.U32 R20, RZ, RZ, R15 ;  /* 0x000000ffff147224 */ /* 0x000fe200078e000f */
[----:B------:R-:W-:-:S04]  /*c460*/  DEPBAR.LE SB0, 0x3 ;  /* 0x000080c00000791a */ /* 0x000fc80000000000 */
[----:B------:R-:W-:Y:S01]  /*c470*/  IMAD.MOV.U32 R12, RZ, RZ, R16 ;  /* 0x000000ffff0c7224 */ /* 0x000fe200078e0010 */
[----:B------:R-:W-:Y:S01]  /*c480*/  SHF.R.U32.HI R13, RZ, 0x10, R13 ;  /* 0x00000010ff0d7819 */ /* 0x000fe2000001160d */
[----:B------:R-:W-:Y:S01]  /*c490*/  IMAD.MOV.U32 R9, RZ, RZ, R17 ;  /* 0x000000ffff097224 */ /* 0x000fe200078e0011 */
[--C-:B------:R-:W-:Y:S01]  /*c4a0*/  SHF.R.U64 R14, R14, 0x10, R15.reuse ;  /* 0x000000100e0e7819 */ /* 0x100fe2000000120f */
[----:B------:R-:W-:Y:S01]  /*c4b0*/  IMAD.MOV.U32 R6, RZ, RZ, R18 ;  /* 0x000000ffff067224 */ /* 0x000fe200078e0012 */
[----:B------:R-:W-:Y:S01]  /*c4c0*/  SHF.R.U32.HI R7, RZ, 0x10, R15 ;  /* 0x00000010ff077819 */ /* 0x000fe2000001160f */
[----:B------:R-:W-:Y:S01]  /*c4d0*/  IMAD.MOV.U32 R5, RZ, RZ, R19 ;  /* 0x000000ffff057224 */ /* 0x000fe200078e0013 */
[--C-:B---3--:R-:W-:Y:S01]  /*c4e0*/  SHF.R.U64 R8, R16, 0x10, R17.reuse ;  /* 0x0000001010087819 */ /* 0x108fe20000001211 */
[----:B------:R-:W-:Y:S01]  /*c4f0*/  WARPSYNC 0xffffffff ;  /* 0xffffffff00007948 */ /* 0x000fe20003800000 */
[----:B------:R-:W-:Y:S01]  /*c500*/  SHF.R.U32.HI R3, RZ, 0x10, R17 ;  /* 0x00000010ff037819 */ /* 0x000fe20000011611 */
[----:B------:R-:W-:Y:S01]  /*c510*/  BSSY B1, `(.L_x_1803) ;  /* 0x0000132000017945 */ /* 0x000fe20003800000 */
[----:B------:R-:W-:-:S02]  /*c520*/  SHF.R.U64 R4, R18, 0x10, R19 ;  /* 0x0000001012047819 */ /* 0x000fc40000001213 */
[----:B------:R-:W-:Y:S02]  /*c530*/  SHF.R.U32.HI R2, RZ, 0x10, R19 ;  /* 0x00000010ff027819 */ /* 0x000fe40000011613 */
        /* <DEDUP_REMOVED lines=22> */
[----:B------:R-:W-:Y:S01]  /*c6a0*/  PRMT R52, R5, 0x5410, R2 ;  /* 0x0000541005347816 */ /* 0x000fe20000000002 */
[----:B------:R-:W-:Y:S06]  /*c6b0*/  BAR.SYNC.DEFER_BLOCKING 0x0 ;  /* 0x0000000000007b1d */ /* 0x000fec0000010000 */
[----:B------:R-:W-:Y:S05]  /*c6c0*/  @P0 BRA `(.L_x_1804) ;  /* 0x0000116000000947 */ /* 0x000fea0003800000 */
[----:B------:R-:W-:Y:S01]  /*c6d0*/  ISETP.GE.AND P0, PT, R104, c[0x0][0x27c], PT ;  /* 0x00009f0068007a0c */ /* 0x000fe20003f06270 */
[----:B------:R-:W-:-:S12]  /*c6e0*/  BSSY B0, `(.L_x_1805) ;  /* 0x000005c000007945 */ /* 0x000fd80003800000 */
[----:B------:R-:W-:Y:S05]  /*c6f0*/  @P0 BRA `(.L_x_1806) ;  /* 0x000005a000000947 */ /* 0x000fea0003800000 */
[----:B------:R-:W-:Y:S01]  /*c700*/  IMAD.MOV.U32 R3, RZ, RZ, c[0x0][0x27c] ;  /* 0x00009f00ff037624 */ /* 0x000fe200078e00ff */
[----:B------:R-:W-:-:S04]  /*c710*/  LOP3.LUT R2, R208, 0x38, R104, 0xf8, !PT ;  /* 0x00000038d0027812 */ /* 0x000fc800078ef868 */
[----:B------:R-:W-:-:S04]  /*c720*/  LEA.HI R3, R3, R235, RZ, 0x1d ;  /* 0x000000eb03037211 */ /* 0x000fc800078fe8ff */
[----:B------:R-:W-:Y:S02]  /*c730*/  SHF.R.S32.HI R4, RZ, 0x1f, R3 ;  /* 0x0000001fff047819 */ /* 0x000fe40000011403 */
[----:B------:R-:W-:Y:S02]  /*c740*/  SHF.L.U32 R0, R3, 0x3, RZ ;  /* 0x0000000303007819 */ /* 0x000fe400000006ff */
[----:B------:R-:W-:Y:S02]  /*c750*/  LEA.HI R3, R4, R3, RZ, 0x3 ;  /* 0x0000000304037211 */ /* 0x000fe400078f18ff */
[----:B------:R-:W-:Y:S02]  /*c760*/  LOP3.LUT R4, R148, R2, R147, 0xf6, !PT ;  /* 0x0000000294047212 */ /* 0x000fe400078ef693 */
[----:B------:R-:W-:Y:S01]  /*c770*/  LOP3.LUT R0, R208, 0x38, R0, 0xf8, !PT ;  /* 0x00000038d0007812 */ /* 0x000fe200078ef800 */
[----:B------:R-:W-:Y:S01]  /*c780*/  IMAD.SHL.U32 R2, R3, 0x400, RZ ;  /* 0x0000040003027824 */ /* 0x000fe200078e00ff */
[----:B------:R-:W-:-:S02]  /*c790*/  SHF.L.U32 R26, R4, 0x1, RZ ;  /* 0x00000001041a7819 */ /* 0x000fc400000006ff */
[----:B------:R-:W-:Y:S02]  /*c7a0*/  LOP3.LUT R0, R0, R147, RZ, 0x3c, !PT ;  /* 0x0000009300007212 */ /* 0x000fe400078e3cff */
[----:B------:R-:W-:Y:S01]  /*c7b0*/  LOP3.LUT R2, R2, 0x7fffe000, RZ, 0xc0, !PT ;  /* 0x7fffe00002027812 */ /* 0x000fe200078ec0ff */
[----:B------:R-:W1:Y:S03]  /*c7c0*/  LDS.128 R12, [R26+0x18100] ;  /* 0x018100001a0c7984 */ /* 0x000e660000000c00 */
[----:B------:R-:W-:Y:S02]  /*c7d0*/  IADD3 R0, R0, R2, R148 ;  /* 0x0000000200007210 */ /* 0x000fe40007ffe094 */
[----:B------:R-:W-:-:S03]  /*c7e0*/  SHF.L.U32 R2, R33, 0x10, RZ ;  /* 0x0000001021027819 */ /* 0x000fc600000006ff */
[----:B------:R-:W-:Y:S02]  /*c7f0*/  IMAD.SHL.U32 R25, R0, 0x2, RZ ;  /* 0x0000000200197824 */ /* 0x000fe400078e00ff */
[----:B------:R-:W-:-:S03]  /*c800*/  IMAD.U32 R0, R54, 0x10000, RZ ;  /* 0x0001000036007824 */ /* 0x000fc600078e00ff */
[----:B------:R-:W2:Y:S01]  /*c810*/  LDS.128 R4, [R25+0x18100] ;  /* 0x0181000019047984 */ /* 0x000ea20000000c00 */
[----:B-1----:R-:W-:Y:S01]  /*c820*/  SHF.L.U32 R16, R12, 0x10, RZ ;  /* 0x000000100c107819 */ /* 0x002fe200000006ff */
[----:B------:R-:W-:Y:S01]  /*c830*/  IMAD.U32 R18, R13, 0x10000, RZ ;  /* 0x000100000d127824 */ /* 0x000fe200078e00ff */
[C---:B------:R-:W-:Y:S01]  /*c840*/  SHF.L.U32 R19, R14.reuse, 0x10, RZ ;  /* 0x000000100e137819 */ /* 0x040fe200000006ff */
[----:B------:R-:W-:Y:S01]  /*c850*/  IMAD.U32 R22, R15, 0x10000, RZ ;  /* 0x000100000f167824 */ /* 0x000fe200078e00ff */
[----:B------:R-:W-:Y:S02]  /*c860*/  LOP3.LUT R20, R14, 0xffff0000, RZ, 0xc0, !PT ;  /* 0xffff00000e147812 */ /* 0x000fe400078ec0ff */
[----:B------:R-:W-:Y:S02]  /*c870*/  LOP3.LUT R17, R12, 0xffff0000, RZ, 0xc0, !PT ;  /* 0xffff00000c117812 */ /* 0x000fe400078ec0ff */
[----:B------:R-:W-:Y:S02]  /*c880*/  LOP3.LUT R24, R13, 0xffff0000, RZ, 0xc0, !PT ;  /* 0xffff00000d187812 */ /* 0x000fe400078ec0ff */
[----:B------:R-:W-:-:S02]  /*c890*/  LOP3.LUT R23, R15, 0xffff0000, RZ, 0xc0, !PT ;  /* 0xffff00000f177812 */ /* 0x000fc400078ec0ff */
[C---:B--2---:R-:W-:Y:S01]  /*c8a0*/  SHF.L.U32 R3, R4.reuse, 0x10, RZ ;  /* 0x0000001004037819 */ /* 0x044fe200000006ff */
[----:B------:R-:W-:Y:S01]  /*c8b0*/  IMAD.U32 R9, R5, 0x10000, RZ ;  /* 0x0001000005097824 */ /* 0x000fe200078e00ff */
[----:B------:R-:W-:Y:S01]  /*c8c0*/  LOP3.LUT R8, R4, 0xffff0000, RZ, 0xc0, !PT ;  /* 0xffff000004087812 */ /* 0x000fe200078ec0ff */
[----:B------:R-:W-:Y:S01]  /*c8d0*/  IMAD.U32 R13, R7, 0x10000, RZ ;  /* 0x00010000070d7824 */ /* 0x000fe200078e00ff */
[----:B------:R-:W-:Y:S01]  /*c8e0*/  LOP3.LUT R4, R33, 0xffff0000, RZ, 0xc0, !PT ;  /* 0xffff000021047812 */ /* 0x000fe200078ec0ff */
[----:B------:R-:W-:Y:S01]  /*c8f0*/  FMUL.FTZ R14, R3, R2 ;  /* 0x00000002030e7220 */ /* 0x000fe20000410000 */
[----:B------:R-:W-:Y:S02]  /*c900*/  LOP3.LUT R21, R5, 0xffff0000, RZ, 0xc0, !PT ;  /* 0xffff000005157812 */ /* 0x000fe400078ec0ff */
[----:B------:R-:W-:Y:S01]  /*c910*/  SHF.L.U32 R5, R6, 0x10, RZ ;  /* 0x0000001006057819 */ /* 0x000fe200000006ff */
[-C--:B------:R-:W-:Y:S01]  /*c920*/  FFMA.FTZ R32, R16, R0.reuse, -R14 ;  /* 0x0000000010207223 */ /* 0x080fe2000001080e */
[----:B------:R-:W-:Y:S01]  /*c930*/  LOP3.LUT R12, R6, 0xffff0000, RZ, 0xc0, !PT ;  /* 0xffff0000060c7812 */ /* 0x000fe200078ec0ff */
[----:B------:R-:W-:Y:S01]  /*c940*/  FMUL.FTZ R6, R3, R0 ;  /* 0x0000000003067220 */ /* 0x000fe20000410000 */
[----:B------:R-:W-:Y:S01]  /*c950*/  LOP3.LUT R15, R7, 0xffff0000, RZ, 0xc0, !PT ;  /* 0xffff0000070f7812 */ /* 0x000fe200078ec0ff */
[----:B------:R-:W-:Y:S01]  /*c960*/  FMUL.FTZ R7, R8, R4 ;  /* 0x0000000408077220 */ /* 0x000fe20000410000 */
[----:B------:R-:W-:Y:S01]  /*c970*/  LOP3.LUT R3, R54, 0xffff0000, RZ, 0xc0, !PT ;  /* 0xffff000036037812 */ /* 0x000fe200078ec0ff */
[----:B------:R-:W-:Y:S01]  /*c980*/  FFMA.FTZ R31, R16, R2, R6 ;  /* 0x00000002101f7223 */ /* 0x000fe20000010006 */
[----:B------:R-:W-:Y:S01]  /*c990*/  SHF.L.U32 R0, R35, 0x10, RZ ;  /* 0x0000001023007819 */ /* 0x000fe200000006ff */
[----:B------:R-:W-:Y:S01]  /*c9a0*/  IMAD.U32 R2, R50, 0x10000, RZ ;  /* 0x0001000032027824 */ /* 0x000fe200078e00ff */
[----:B------:R-:W-:Y:S01]  /*c9b0*/  SHF.L.U32 R6, R34, 0x10, RZ ;  /* 0x0000001022067819 */ /* 0x000fe200000006ff */
[----:B------:R-:W-:-:S02]  /*c9c0*/  FFMA.FTZ R30, R17, R3, -R7 ;  /* 0x00000003111e7223 */ /* 0x000fc40000010807 */
[C---:B------:R-:W-:Y:S02]  /*c9d0*/  FMUL.FTZ R7, R9.reuse, R0 ;  /* 0x0000000009077220 */ /* 0x040fe40000410000 */
[----:B------:R-:W-:Y:S02]  /*c9e0*/  FMUL.FTZ R8, R8, R3 ;  /* 0x0000000308087220 */ /* 0x000fe40000410000 */
[-C--:B------:R-:W-:Y:S02]  /*c9f0*/  FMUL.FTZ R3, R9, R2.reuse ;  /* 0x0000000209037220 */ /* 0x080fe40000410000 */
[----:B------:R-:W-:Y:S02]  /*ca00*/  FFMA.FTZ R28, R18, R2, -R7 ;  /* 0x00000002121c7223 */ /* 0x000fe40000010807 */
[----:B------:R-:W-:Y:S02]  /*ca10*/  IMAD.U32 R2, R51, 0x10000, RZ ;  /* 0x0001000033027824 */ /* 0x000fe400078e00ff */
[----:B------:R-:W-:-:S02]  /*ca20*/  FFMA.FTZ R29, R17, R4, R8 ;  /* 0x00000004111d7223 */ /* 0x000fc40000010008 */
[----:B------:R-:W-:Y:S01]  /*ca30*/  FFMA.FTZ R27, R18, R0, R3 ;  /* 0x00000000121b7223 */ /* 0x000fe20000010003 */
[----:B------:R-:W-:Y:S01]  /*ca40*/  LOP3.LUT R3, R51, 0xffff0000, RZ, 0xc0, !PT ;  /* 0xffff000033037812 */ /* 0x000fe200078ec0ff */
[C---:B------:R-:W-:Y:S01]  /*ca50*/  FMUL.FTZ R4, R5.reuse, R6 ;  /* 0x0000000605047220 */ /* 0x040fe20000410000 */
[----:B------:R-:W-:Y:S01]  /*ca60*/  LOP3.LUT R0, R34, 0xffff0000, RZ, 0xc0, !PT ;  /* 0xffff000022007812 */ /* 0x000fe200078ec0ff */
[-C--:B------:R-:W-:Y:S01]  /*ca70*/  FMUL.FTZ R9, R5, R2.reuse ;  /* 0x0000000205097220 */ /* 0x080fe20000410000 */
[----:B------:R-:W-:Y:S01]  /*ca80*/  SHF.L.U32 R5, R36, 0x10, RZ ;  /* 0x0000001024057819 */ /* 0x000fe200000006ff */
[----:B------:R-:W-:Y:S02]  /*ca90*/  FFMA.FTZ R18, R19, R2, -R4 ;  /* 0x0000000213127223 */ /* 0x000fe40000010804 */
[----:B------:R-:W-:Y:S02]  /*caa0*/  IMAD.U32 R2, R45, 0x10000, RZ ;  /* 0x000100002d027824 */ /* 0x000fe400078e00ff */
[----:B------:R-:W-:-:S02]  /*cab0*/  FMUL.FTZ R7, R12, R3 ;  /* 0x000000030c077220 */ /* 0x000fc40000410000 */
[----:B------:R-:W-:Y:S02]  /*cac0*/  FMUL.FTZ R4, R13, R5 ;  /* 0x000000050d047220 */ /* 0x000fe40000410000 */
[----:B------:R-:W-:Y:S01]  /*cad0*/  FMUL.FTZ R8, R12, R0 ;  /* 0x000000000c087220 */ /* 0x000fe20000410000 */
[----:B------:R-:W-:Y:S01]  /*cae0*/  F2FP.BF16.PACK_AB R12, R30, R32 ;  /* 0x000000201e0c723e */ /* 0x000fe200000010ff */
        /* <DEDUP_REMOVED lines=15> */
[----:B------:R-:W-:Y:S01]  /*cbe0*/  FFMA.FTZ R8, R24, R4, -R8 ;  /* 0x0000000418087223 */ /* 0x000fe20000010808 */
[----:B------:R-:W-:Y:S01]  /*cbf0*/  F2FP.BF16.PACK_AB R4, R29, R31 ;  /* 0x0000001f1d04723e */ /* 0x000fe200000010ff */
[C---:B------:R-:W-:Y:S01]  /*cc00*/  FFMA.FTZ R3, R23.reuse, R3, -R6 ;  /* 0x0000000317037223 */ /* 0x040fe20000010806 */
[----:B------:R-:W-:Y:S01]  /*cc10*/  F2FP.BF16.PACK_AB R6, R16, R19 ;  /* 0x000000131006723e */ /* 0x000fe200000010ff */
[----:B------:R-:W-:Y:S01]  /*cc20*/  FFMA.FTZ R2, R24, R2, R7 ;  /* 0x0000000218027223 */ /* 0x000fe20000010007 */
[----:B------:R-:W-:Y:S01]  /*cc30*/  F2FP.BF16.PACK_AB R13, R8, R28 ;  /* 0x0000001c080d723e */ /* 0x000fe200000010ff */
[----:B------:R-:W-:Y:S01]  /*cc40*/  FFMA.FTZ R0, R23, R0, R5 ;  /* 0x0000000017007223 */ /* 0x000fe20000010005 */
[----:B------:R-:W-:-:S02]  /*cc50*/  F2FP.BF16.PACK_AB R15, R3, R17 ;  /* 0x00000011030f723e */ /* 0x000fc400000010ff */
[----:B------:R-:W-:Y:S02]  /*cc60*/  F2FP.BF16.PACK_AB R5, R2, R27 ;  /* 0x0000001b0205723e */ /* 0x000fe400000010ff */
[----:B------:R-:W-:Y:S01]  /*cc70*/  F2FP.BF16.PACK_AB R7, R0, R9 ;  /* 0x000000090007723e */ /* 0x000fe200000010ff */
[----:B------:R1:W-:Y:S04]  /*cc80*/  STS.128 [R26+0x18100], R12 ;  /* 0x0181000c1a007388 */ /* 0x0003e80000000c00 */
[----:B------:R1:W-:Y:S02]  /*cc90*/  STS.128 [R25+0x18100], R4 ;  /* 0x0181000419007388 */ /* 0x0003e40000000c00 */
.L_x_1806:
[----:B------:R-:W-:Y:S05]  /*cca0*/  BSYNC B0 ;  /* 0x0000000000007941 */ /* 0x000fea0003800000 */
.L_x_1805:
[----:B------:R-:W-:Y:S01]  /*ccb0*/  IADD3 R0, R104, 0x20, RZ ;  /* 0x0000002068007810 */ /* 0x000fe20007ffe0ff */
[----:B------:R-:W-:Y:S03]  /*ccc0*/  BSSY B0, `(.L_x_1807) ;  /* 0x000005b000007945 */ /* 0x000fe60003800000 */
[----:B------:R-:W-:-:S13]  /*ccd0*/  ISETP.GE.AND P0, PT, R0, c[0x0][0x27c], PT ;  /* 0x00009f0000007a0c */ /* 0x000fda0003f06270 */
        /* <DEDUP_REMOVED lines=13> */
[----:B-1----:R-:W-:Y:S02]  /*cdb0*/  IMAD.SHL.U32 R25, R0, 0x2, RZ ;  /* 0x0000000200197824 */ /* 0x002fe400078e00ff */
[----:B------:R-:W-:-:S03]  /*cdc0*/  IMAD.U32 R0, R46, 0x10000, RZ ;  /* 0x000100002e007824 */ /* 0x000fc600078e00ff */
[----:B------:R-:W1:Y:S02]  /*cdd0*/  LDS.128 R4, [R25+0x18100] ;  /* 0x0181000019047984 */ /* 0x000e640000000c00 */
[C---:B-1----:R-:W-:Y:S01]  /*cde0*/  SHF.L.U32 R3, R4.reuse, 0x10, RZ ;  /* 0x0000001004037819 */ /* 0x042fe200000006ff */
[----:B------:R-:W-:Y:S01]  /*cdf0*/  IMAD.U32 R9, R5, 0x10000, RZ ;  /* 0x0001000005097824 */ /* 0x000fe200078e00ff */
[----:B------:R-:W-:Y:S02]  /*ce00*/  LOP3.LUT R8, R4, 0xffff0000, RZ, 0xc0, !PT ;  /* 0xffff000004087812 */ /* 0x000fe400078ec0ff */
[----:B------:R-:W-:Y:S02]  /*ce10*/  LOP3.LUT R4, R37, 0xffff0000, RZ, 0xc0, !PT ;  /* 0xffff000025047812 */ /* 0x000fe400078ec0ff */
[----:B------:R-:W-:Y:S02]  /*ce20*/  LOP3.LUT R21, R5, 0xffff0000, RZ, 0xc0, !PT ;  /* 0xffff000005157812 */ /* 0x000fe400078ec0ff */
[----:B------:R-:W-:Y:S01]  /*ce30*/  SHF.L.U32 R5, R6, 0x10, RZ ;  /* 0x0000001006057819 */ /* 0x000fe200000006ff */
[----:B--2---:R-:W1:Y:S02]  /*ce40*/  LDS.128 R12, [R32] ;  /* 0x00000000200c7984 */ /* 0x004e640000000c00 */
[----:B-1----:R-:W-:Y:S01]  /*ce50*/  SHF.L.U32 R16, R12, 0x10, RZ ;  /* 0x000000100c107819 */ /* 0x002fe200000006ff */
[----:B------:R-:W-:Y:S01]  /*ce60*/  IMAD.U32 R18, R13, 0x10000, RZ ;  /* 0x000100000d127824 */ /* 0x000fe200078e00ff */
[C---:B------:R-:W-:Y:S01]  /*ce70*/  SHF.L.U32 R19, R14.reuse, 0x10, RZ ;  /* 0x000000100e137819 */ /* 0x040fe200000006ff */
[----:B------:R-:W-:Y:S01]  /*ce80*/  IMAD.U32 R22, R15, 0x10000, RZ ;  /* 0x000100000f167824 */ /* 0x000fe200078e00ff */
[----:B------:R-:W-:Y:S01]  /*ce90*/  LOP3.LUT R20, R14, 0xffff0000, RZ, 0xc0, !PT ;  /* 0xffff00000e147812 */ /* 0x000fe200078ec0ff */
[----:B------:R-:W-:Y:S01]  /*cea0*/  FMUL.FTZ R14, R3, R2 ;  /* 0x00000002030e7220 */ /* 0x000fe20000410000 */
[----:B------:R-:W-:-:S02]  /*ceb0*/  LOP3.LUT R17, R12, 0xffff0000, RZ, 0xc0, !PT ;  /* 0xffff00000c117812 */ /* 0x000fc400078ec0ff */
[----:B------:R-:W-:Y:S01]  /*cec0*/  LOP3.LUT R12, R6, 0xffff0000, RZ, 0xc0, !PT ;  /* 0xffff0000060c7812 */ /* 0x000fe200078ec0ff */
[-C--:B------:R-:W-:Y:S01]  /*ced0*/  FMUL.FTZ R6, R3, R0.reuse ;  /* 0x0000000003067220 */ /* 0x080fe20000410000 */
[----:B------:R-:W-:Y:S01]  /*cee0*/  LOP3.LUT R24, R13, 0xffff0000, RZ, 0xc0, !PT ;  /* 0xffff00000d187812 */ /* 0x000fe200078ec0ff */
[----:B------:R-:W-:Y:S01]  /*cef0*/  IMAD.U32 R13, R7, 0x10000, RZ ;  /* 0x00010000070d7824 */ /* 0x000fe200078e00ff */
[----:B------:R-:W-:Y:S01]  /*cf00*/  LOP3.LUT R23, R15, 0xffff0000, RZ, 0xc0, !PT ;  /* 0xffff00000f177812 */ /* 0x000fe200078ec0ff */
[----:B------:R-:W-:Y:S01]  /*cf10*/  FFMA.FTZ R31, R16, R0, -R14 ;  /* 0x00000000101f7223 */ /* 0x000fe2000001080e */
        /* <DEDUP_REMOVED lines=22> */
[----:B------:R-:W-:Y:S02]  /*d080*/  FMUL.FTZ R7, R12, R3 ;  /* 0x000000030c077220 */ /* 0x000fe40000410000 */
[----:B------:R-:W-:-:S02]  /*d090*/  FMUL.FTZ R4, R13, R5 ;  /* 0x000000050d047220 */ /* 0x000fc40000410000 */
        /* <DEDUP_REMOVED lines=16> */
[-C--:B------:R-:W-:Y:S02]  /*d1a0*/  FMUL.FTZ R5, R15, R3.reuse ;  /* 0x000000030f057220 */ /* 0x080fe40000410000 */
        /* <DEDUP_REMOVED lines=10> */
[----:B------:R1:W-:Y:S04]  /*d250*/  STS.128 [R32], R12 ;  /* 0x0000000c20007388 */ /* 0x0003e80000000c00 */
[----:B------:R1:W-:Y:S02]  /*d260*/  STS.128 [R25+0x18100], R4 ;  /* 0x0181000419007388 */ /* 0x0003e40000000c00 */
.L_x_1808:
[----:B------:R-:W-:Y:S05]  /*d270*/  BSYNC B0 ;  /* 0x0000000000007941 */ /* 0x000fea0003800000 */
.L_x_1807:
        /* <DEDUP_REMOVED lines=18> */
[C---:B-1----:R-:W-:Y:S01]  /*d3a0*/  SHF.L.U32 R3, R4.reuse, 0x10, RZ ;  /* 0x0000001004037819 */ /* 0x042fe200000006ff */
[C---:B------:R-:W-:Y:S01]  /*d3b0*/  IMAD.U32 R9, R5.reuse, 0x10000, RZ ;  /* 0x0001000005097824 */ /* 0x040fe200078e00ff */
        /* <DEDUP_REMOVED lines=71> */
.L_x_1804:
[----:B------:R-:W-:Y:S05]  /*d830*/  BSYNC B1 ;  /* 0x0000000000017941 */ /* 0x000fea0003800000 */
.L_x_1803:
[----:B------:R-:W-:-:S04]  /*d840*/  IADD3 R0, R206, 0x40, RZ ;  /* 0x00000040ce007810 */ /* 0x000fc80007ffe0ff */
[----:B------:R-:W-:-:S13]  /*d850*/  ISETP.GE.AND P0, PT, R0, R57, PT ;  /* 0x000000390000720c */ /* 0x000fda0003f06270 */
[----:B------:R-:W-:Y:S05]  /*d860*/  @P0 BRA `(.L_x_1771) ;  /* 0x000011c000000947 */ /* 0x000fea0003800000 */
[----:B------:R2:W5:Y:S01]  /*d870*/  LDL R58, [R1] ;  /* 0x00000000013a7983 */ /* 0x0005620000100800 */
        /* <DEDUP_REMOVED lines=10> */
[----:B-1----:R-:W3:Y:S01]  /*d920*/  LDL R32, [R1+0x18] ;  /* 0x0000180001207983 */ /* 0x002ee20000100800 */
        /* <DEDUP_REMOVED lines=20> */
[----:B---3--:R-:W1:Y:S02]  /*da70*/  LDS.128 R12, [R32] ;  /* 0x00000000200c7984 */ /* 0x008e640000000c00 */
        /* <DEDUP_REMOVED lines=8> */
[C---:B------:R-:W-:Y:S01]  /*db00*/  FMUL.FTZ R6, R0.reuse, R3 ;  /* 0x0000000300067220 */ /* 0x040fe20000410000 */
        /* <DEDUP_REMOVED lines=12> */
[-C--:B------:R-:W-:Y:S02]  /*dbd0*/  FMUL.FTZ R7, R0, R9.reuse ;  /* 0x0000000900077220 */ /* 0x080fe40000410000 */
[----:B------:R-:W-:Y:S02]  /*dbe0*/  FMUL.FTZ R8, R3, R8 ;  /* 0x0000000803087220 */ /* 0x000fe40000410000 */
[C---:B------:R-:W-:Y:S02]  /*dbf0*/  FMUL.FTZ R3, R2.reuse, R9 ;  /* 0x0000000902037220 */ /* 0x040fe40000410000 */
[----:B------:R-:W-:Y:S02]  /*dc00*/  FFMA.FTZ R27, R2, R18, -R7 ;  /* 0x00000012021b7223 */ /* 0x000fe40000010807 */
[----:B------:R-:W-:Y:S02]  /*dc10*/  IMAD.U32 R2, R51, 0x10000, RZ ;  /* 0x0001000033027824 */ /* 0x000fe400078e00ff */
[----:B------:R-:W-:-:S02]  /*dc20*/  FFMA.FTZ R28, R4, R17, R8 ;  /* 0x00000011041c7223 */ /* 0x000fc40000010008 */
[----:B------:R-:W-:Y:S01]  /*dc30*/  FFMA.FTZ R26, R0, R18, R3 ;  /* 0x00000012001a7223 */ /* 0x000fe20000010003 */
[----:B------:R-:W-:Y:S01]  /*dc40*/  LOP3.LUT R3, R51, 0xffff0000, RZ, 0xc0, !PT ;  /* 0xffff000033037812 */ /* 0x000fe200078ec0ff */
[-C--:B------:R-:W-:Y:S01]  /*dc50*/  FMUL.FTZ R4, R6, R5.reuse ;  /* 0x0000000506047220 */ /* 0x080fe20000410000 */
[----:B------:R-:W-:Y:S01]  /*dc60*/  LOP3.LUT R0, R34, 0xffff0000, RZ, 0xc0, !PT ;  /* 0xffff000022007812 */ /* 0x000fe200078ec0ff */
[----:B------:R-:W-:Y:S01]  /*dc70*/  FMUL.FTZ R9, R2, R5 ;  /* 0x0000000502097220 */ /* 0x000fe20000410000 */
        /* <DEDUP_REMOVED lines=10> */
[C---:B------:R-:W-:Y:S02]  /*dd20*/  FMUL.FTZ R6, R2.reuse, R13 ;  /* 0x0000000d02067220 */ /* 0x040fe40000410000 */
        /* <DEDUP_REMOVED lines=10> */
[C---:B------:R-:W-:Y:S02]  /*ddd0*/  FMUL.FTZ R5, R3.reuse, R15 ;  /* 0x0000000f03057220 */ /* 0x040fe40000410000 */
[----:B------:R-:W-:Y:S01]  /*dde0*/  FFMA.FTZ R8, R4, R24, -R8 ;  /* 0x0000001804087223 */ /* 0x000fe20000010808 */
        /* <DEDUP_REMOVED lines=11> */
.L_x_1810:
[----:B------:R-:W-:Y:S05]  /*dea0*/  BSYNC B0 ;  /* 0x0000000000007941 */ /* 0x000fea0003800000 */
.L_x_1809:
[----:B------:R-:W-:Y:S01]  /*deb0*/  IADD3 R0, R104, 0x20, RZ ;  /* 0x0000002068007810 */ /* 0x000fe20007ffe0ff */
[----:B------:R-:W-:Y:S03]  /*dec0*/  BSSY B0, `(.L_x_1811) ;  /* 0x000005b000007945 */ /* 0x000fe60003800000 */
[----:B------:R-:W-:-:S13]  /*ded0*/  ISETP.GE.AND P0, PT, R0, c[0x0][0x27c], PT ;  /* 0x00009f0000007a0c */ /* 0x000fda0003f06270 */
        /* <DEDUP_REMOVED lines=89> */
.L_x_1812:
[----:B------:R-:W-:Y:S05]  /*e470*/  BSYNC B0 ;  /* 0x0000000000007941 */ /* 0x000fea0003800000 */
.L_x_1811:
[----:B------:R-:W-:-:S04]  /*e480*/  IADD3 R0, R104, 0x40, RZ ;  /* 0x0000004068007810 */ /* 0x000fc80007ffe0ff */
        /* <DEDUP_REMOVED lines=90> */
.L_x_1771:
[----:B------:R-:W-:Y:S05]  /*ea30*/  BSYNC B2 ;  /* 0x0000000000027941 */ /* 0x000fea0003800000 */
.L_x_1769:
[----:B------:R-:W-:-:S04]  /*ea40*/  DEPBAR.LE SB0, 0x2 ;  /* 0x000080800000791a */ /* 0x000fc80000000000 */
[----:B------:R-:W-:Y:S01]  /*ea50*/  WARPSYNC 0xffffffff ;  /* 0xffffffff00007948 */ /* 0x000fe20003800000 */
[----:B------:R-:W-:Y:S01]  /*ea60*/  BAR.SYNC.DEFER_BLOCKING 0x0 ;  /* 0x0000000000007b1d */ /* 0x000fe20000010000 */
[----:B------:R-:W-:Y:S01]  /*ea70*/  IMAD.MOV.U32 R0, RZ, RZ, 0x20 ;  /* 0x00000020ff007424 */ /* 0x000fe200078e00ff */
[----:B------:R-:W-:Y:S02]  /*ea80*/  LOP3.LUT P0, RZ, R182, 0x2, RZ, 0xc0, !PT ;  /* 0x00000002b6ff7812 */ /* 0x000fe4000780c0ff */
[----:B------:R-:W-:Y:S02]  /*ea90*/  LOP3.LUT P1, RZ, R196, 0x10, RZ, 0xc0, !PT ;  /* 0x00000010c4ff7812 */ /* 0x000fe4000782c0ff */
[----:B------:R-:W-:Y:S01]  /*eaa0*/  SEL R177, R0, 0xffffffe0, !P0 ;  /* 0xffffffe000b17807 */ /* 0x000fe20004000000 */
[----:B------:R-:W-:Y:S04]  /*eab0*/  BSSY B0, `(.L_x_1813) ;  /* 0x000004b000007945 */ /* 0x000fe80003800000 */
[----:B------:R-:W-:Y:S01]  /*eac0*/  IMAD.IADD R8, R184, 0x1, R177 ;  /* 0x00000001b8087824 */ /* 0x000fe200078e02b1 */
[----:B-1----:R1:W3:Y:S04]  /*ead0*/  LDSM.16.M88.4 R12, [R178] ;  /* 0x00000000b20c783b */ /* 0x0022e80000000200 */
[----:B------:R1:W4:Y:S04]  /*eae0*/  LDSM.16.M88.4 R36, [R184] ;  /* 0x00000000b824783b */ /* 0x0003280000000200 */
[----:B------:R1:W2:Y:S04]  /*eaf0*/  LDSM.16.M88.4 R48, [R184+0x800] ;  /* 0x00080000b830783b */ /* 0x0002a80000000200 */
[----:B------:R1:W1:Y:S04]  /*eb00*/  LDSM.16.M88.4 R40, [R184+0x1000] ;  /* 0x00100000b828783b */ /* 0x0002680000000200 */
[----:B------:R1:W1:Y:S04]  /*eb10*/  LDSM.16.M88.4 R52, [R184+0x1800] ;  /* 0x00180000b834783b */ /* 0x0002680000000200 */
[----:B------:R1:W1:Y:S04]  /*eb20*/  LDSM.16.M88.4 R4, [R179] ;  /* 0x00000000b304783b */ /* 0x0002680000000200 */
        /* <DEDUP_REMOVED lines=8> */
[C---:B------:R-:W-:Y:S01]  /*ebb0*/  SHF.L.U64.HI R29, R205.reuse, 0x1, R211 ;  /* 0x00000001cd1d7819 */ /* 0x040fe200000102d3 */
[----:B------:R-:W-:Y:S01]  /*ebc0*/  IMAD R0, R0, c[0x0][0x208], RZ ;  /* 0x0000820000007a24 */ /* 0x000fe200078e02ff */
[C---:B------:R-:W-:Y:S01]  /*ebd0*/  SHF.L.U64.HI R27, R204.reuse, 0x1, R212 ;  /* 0x00000001cc1b7819 */ /* 0x040fe200000102d4 */
[----:B------:R-:W-:Y:S01]  /*ebe0*/  IMAD.SHL.U32 R28, R205, 0x2, RZ ;  /* 0x00000002cd1c7824 */ /* 0x000fe200078e00ff */
[----:B------:R-:W-:Y:S01]  /*ebf0*/  SHF.L.U32 R26, R204, 0x1, RZ ;  /* 0x00000001cc1a7819 */ /* 0x000fe200000006ff */
[----:B------:R-:W-:Y:S01]  /*ec00*/  IMAD R0, R194, c[0x0][0x20c], R0 ;  /* 0x00008300c2007a24 */ /* 0x000fe200078e0200 */
[C---:B------:R-:W-:Y:S01]  /*ec10*/  SHF.L.U64.HI R25, R202.reuse, 0x1, R203 ;  /* 0x00000001ca197819 */ /* 0x040fe200000102cb */
[----:B------:R-:W-:Y:S02]  /*ec20*/  IMAD.SHL.U32 R23, R202, 0x2, RZ ;  /* 0x00000002ca177824 */ /* 0x000fe400078e00ff */
[----:B------:R-:W-:Y:S02]  /*ec30*/  IMAD.IADD R3, R3, 0x1, R0 ;  /* 0x0000000103037824 */ /* 0x000fe400078e0200 */
[----:B------:R-:W-:-:S02]  /*ec40*/  IMAD R0, R9, c[0x0][0x218], RZ ;  /* 0x0000860009007a24 */ /* 0x000fc400078e02ff */
[----:B------:R-:W-:-:S04]  /*ec50*/  IMAD.WIDE.U32 R2, R189, c[0x0][0x218], R2 ;  /* 0x00008600bd027a25 */ /* 0x000fc800078e0002 */
[----:B------:R-:W-:Y:S01]  /*ec60*/  IMAD R9, R189, c[0x0][0x21c], R0 ;  /* 0x00008700bd097a24 */ /* 0x000fe200078e0200 */
[----:B------:R-:W-:-:S04]  /*ec70*/  IADD3 R0, P0, R222, R2, RZ ;  /* 0x00000002de007210 */ /* 0x000fc80007f1e0ff */
[----:B------:R-:W-:Y:S02]  /*ec80*/  IADD3.X R2, R233, R3, R9, P0, !PT ;  /* 0x00000003e9027210 */ /* 0x000fe400007fe409 */
[----:B------:R-:W-:-:S04]  /*ec90*/  LEA R24, P0, R0, c[0x0][0x1f8], 0x1 ;  /* 0x00007e0000187a11 */ /* 0x000fc800078008ff */
[----:B------:R-:W-:Y:S01]  /*eca0*/  LEA.HI.X R20, R0, c[0x0][0x1fc], R2, 0x1, P0 ;  /* 0x00007f0000147a11 */ /* 0x000fe200000f0c02 */
[----:B------:R-:W-:Y:S06]  /*ecb0*/  BRA.DIV ~URZ, `(.L_x_1815) ;  /* 0x0000b9727f007947 */ /* 0x000fec000b800000 */
[----:B------:R4:W3:Y:S02]  /*ecc0*/  SHFL.IDX PT, R9, R20, RZ, 0x181f ;  /* 0x00181fff14097589 */ /* 0x0008e400000e0000 */
.L_x_1908:
[----:B------:R-:W-:Y:S05]  /*ecd0*/  BRA.DIV ~URZ, `(.L_x_1816) ;  /* 0x0000b9c27f007947 */ /* 0x000fea000b800000 */
[----:B------:R-:W4:Y:S01]  /*ece0*/  SHFL.IDX PT, R0, R24, RZ, 0x181f ;  /* 0x00181fff18007589 */ /* 0x000f2200000e0000 */
[C---:B------:R-:W-:Y:S02]  /*ecf0*/  LOP3.LUT P3, RZ, R196.reuse, 0x2, RZ, 0xc0, !PT ;  /* 0x00000002c4ff7812 */ /* 0x040fe4000786c0ff */
[C---:B------:R-:W-:Y:S02]  /*ed00*/  LOP3.LUT P2, RZ, R196.reuse, 0x1, RZ, 0xc0, !PT ;  /* 0x00000001c4ff7812 */ /* 0x040fe4000784c0ff */
[----:B------:R-:W-:Y:S02]  /*ed10*/  LOP3.LUT P4, RZ, R196, 0x4, RZ, 0xc0, !PT ;  /* 0x00000004c4ff7812 */ /* 0x000fe4000788c0ff */
[----:B------:R-:W-:Y:S02]  /*ed20*/  SEL R22, RZ, 0x10, P3 ;  /* 0x00000010ff167807 */ /* 0x000fe40001800000 */
[----:B------:R-:W-:-:S02]  /*ed30*/  SEL R21, RZ, 0x10, P2 ;  /* 0x00000010ff157807 */ /* 0x000fc40001000000 */
[C---:B----4-:R-:W-:Y:S02]  /*ed40*/  IADD3 R2, P0, R0.reuse, R23, RZ ;  /* 0x0000001700027210 */ /* 0x050fe40007f1e0ff */
[----:B------:R-:W-:-:S03]  /*ed50*/  IADD3 R18, P1, R0, R26, RZ ;  /* 0x0000001a00127210 */ /* 0x000fc60007f3e0ff */
[C---:B---3--:R-:W-:Y:S01]  /*ed60*/  IMAD.X R3, R9.reuse, 0x1, R25, P0 ;  /* 0x0000000109037824 */ /* 0x048fe200000e0619 */
[----:B------:R-:W-:Y:S01]  /*ed70*/  IADD3 R16, P0, R0, R28, RZ ;  /* 0x0000001c00107210 */ /* 0x000fe20007f1e0ff */
[C---:B------:R-:W-:Y:S01]  /*ed80*/  IMAD.X R19, R9.reuse, 0x1, R27, P1 ;  /* 0x0000000109137824 */ /* 0x040fe200008e061b */
[----:B------:R-:W3:Y:S03]  /*ed90*/  SHFL.IDX PT, R0, R24, 0x1, 0x181f ;  /* 0x00381f0018007f89 */ /* 0x000ee600000e0000 */
[----:B------:R-:W-:Y:S01]  /*eda0*/  IMAD.X R17, R9, 0x1, R29, P0 ;  /* 0x0000000109117824 */ /* 0x000fe200000e061d */
[----:B------:R-:W-:Y:S01]  /*edb0*/  @!PT LDS RZ, [RZ] ;  /* 0x00000000fffff984 */ /* 0x000fe20000000800 */
[----:B------:R4:W-:Y:S04]  /*edc0*/  LDGSTS.E.BYPASS.LTC128B.128 [R107+0x6100], [R2.64], !P3 ;  /* 0x06100000026b7fae */ /* 0x0009e8000d901d48 */
[----:B------:R4:W-:Y:S04]  /*edd0*/  LDGSTS.E.BYPASS.LTC128B.128 [R107+0x8100], [R18.64], !P2 ;  /* 0x08100000126b7fae */ /* 0x0009e8000d101d48 */
[----:B------:R4:W-:Y:S04]  /*ede0*/  LDGSTS.E.BYPASS.LTC128B.128 [R107+0xa100], [R16.64], !P4 ;  /* 0x0a100000106b7fae */ /* 0x0009e8000e101d48 */
[----:B------:R2:W1:Y:S02]  /*edf0*/  SHFL.IDX PT, R9, R20, 0x1, 0x181f ;  /* 0x00381f0014097f89 */ /* 0x00046400000e0000 */
[----:B--2---:R-:W-:-:S02]  /*ee00*/  IMAD.MOV.U32 R20, RZ, RZ, R149 ;  /* 0x000000ffff147224 */ /* 0x004fc400078e0095 */
.L_x_1909:
[----:B---34-:R-:W-:Y:S02]  /*ee10*/  IADD3 R2, -R22, 0x10, RZ ;  /* 0x0000001016027810 */ /* 0x018fe40007ffe1ff */
[----:B------:R-:W-:-:S02]  /*ee20*/  IADD3 R3, -R21, 0x10, RZ ;  /* 0x0000001015037810 */ /* 0x000fc40007ffe1ff */
[----:B------:R-:W-:-:S04]  /*ee30*/  LOP3.LUT R2, R2, 0xf, RZ, 0xc0, !PT ;  /* 0x0000000f02027812 */ /* 0x000fc800078ec0ff */
[-C--:B------:R-:W-:Y:S02]  /*ee40*/  IADD3 R18, P1, P0, R2, R0.reuse, R23 ;  /* 0x0000000002127210 */ /* 0x080fe4000783e017 */
[----:B------:R-:W-:Y:S02]  /*ee50*/  LOP3.LUT R2, R3, 0xf, RZ, 0xc0, !PT ;  /* 0x0000000f03027812 */ /* 0x000fe400078ec0ff */
[----:B------:R-:W-:Y:S02]  /*ee60*/  IADD3 R3, -R20, 0x10, RZ ;  /* 0x0000001014037810 */ /* 0x000fe40007ffe1ff */
[----:B-1----:R-:W-:Y:S02]  /*ee70*/  IADD3.X R19, RZ, R9, R25, P1, P0 ;  /* 0x00000009ff137210 */ /* 0x002fe40000fe0419 */
        /* <DEDUP_REMOVED lines=14> */
.L_x_1814:
[----:B------:R-:W-:Y:S05]  /*ef60*/  BSYNC B0 ;  /* 0x0000000000007941 */ /* 0x000fea0003800000 */
.L_x_1813:
[----:B-1----:R-:W-:Y:S01]  /*ef70*/  IMAD.MOV.U32 R2, RZ, RZ, 0x40 ;  /* 0x00000040ff027424 */ /* 0x002fe200078e00ff */
        /* <DEDUP_REMOVED lines=8> */
[----:B-----5:R-:W1:Y:S03]  /*f000*/  LDSM.16.M88.4 R56, [R2] ;  /* 0x000000000238783b */ /* 0x020e660000000200 */
[C---:B--2---:R-:W-:Y:S01]  /*f010*/  HMMA.16816.F32.BF16 R32, R12.reuse, R48, RZ ;  /* 0x000000300c20723c */ /* 0x044fe200000418ff */
[----:B------:R-:W2:Y:S04]  /*f020*/  LDSM.16.M88.4 R68, [R2+0x800] ;  /* 0x000800000244783b */ /* 0x000ea80000000200 */
[----:B------:R-:W3:Y:S03]  /*f030*/  LDSM.16.M88.4 R76, [R2+0x1000] ;  /* 0x00100000024c783b */ /* 0x000ee60000000200 */
[C---:B------:R-:W-:Y:S01]  /*f040*/  HMMA.16816.F32.BF16 R24, R12.reuse, R36, RZ ;  /* 0x000000240c18723c */ /* 0x040fe200000418ff */
[----:B------:R-:W2:Y:S04]  /*f050*/  LDSM.16.M88.4 R84, [R2+0x1800] ;  /* 0x001800000254783b */ /* 0x000ea80000000200 */
[----:B------:R-:W-:Y:S03]  /*f060*/  LDSM.16.M88.4 R88, [R184+0x3000] ;  /* 0x00300000b858783b */ /* 0x000fe60000000200 */
[C---:B------:R-:W-:Y:S01]  /*f070*/  HMMA.16816.F32.BF16 R48, R12.reuse, R50, RZ ;  /* 0x000000320c30723c */ /* 0x040fe200000418ff */
[----:B------:R-:W-:Y:S04]  /*f080*/  LDSM.16.M88.4 R92, [R0+0x2000] ;  /* 0x00200000005c783b */ /* 0x000fe80000000200 */
[----:B------:R-:W-:Y:S03]  /*f090*/  LDSM.16.M88.4 R96, [R0+0x2800] ;  /* 0x002800000060783b */ /* 0x000fe60000000200 */
[C---:B------:R-:W-:Y:S01]  /*f0a0*/  HMMA.16816.F32.BF16 R44, R12.reuse, R40, RZ ;  /* 0x000000280c2c723c */ /* 0x040fe200000418ff */
[----:B------:R-:W4:Y:S01]  /*f0b0*/  LDL R150, [R1+0x4] ;  /* 0x0000040001967983 */ /* 0x000f220000100800 */
[----:B------:R-:W-:Y:S06]  /*f0c0*/  BSSY B0, `(.L_x_1817) ;  /* 0x000027f000007945 */ /* 0x000fec0003800000 */
[C---:B------:R-:W-:Y:S08]  /*f0d0*/  HMMA.16816.F32.BF16 R40, R12.reuse, R42, RZ ;  /* 0x0000002a0c28723c */ /* 0x040ff000000418ff */
[C---:B------:R-:W-:Y:S08]  /*f0e0*/  HMMA.16816.F32.BF16 R36, R12.reuse, R52, RZ ;  /* 0x000000340c24723c */ /* 0x040ff000000418ff */
[----:B------:R-:W-:Y:S08]  /*f0f0*/  HMMA.16816.F32.BF16 R28, R12, R54, RZ ;  /* 0x000000360c1c723c */ /* 0x000ff000000418ff */
[C---:B------:R-:W-:Y:S08]  /*f100*/  HMMA.16816.F32.BF16 R52, R4.reuse, R62, R20 ;  /* 0x0000003e0434723c */ /* 0x040ff00000041814 */
[C---:B------:R-:W-:Y:S01]  /*f110*/  HMMA.16816.F32.BF16 R20, R4.reuse, R60, R24 ;  /* 0x0000003c0414723c */ /* 0x040fe20000041818 */
[----:B------:R-:W-:Y:S07]  /*f120*/  LDSM.16.M88.4 R24, [R0] ;  /* 0x000000000018783b */ /* 0x000fee0000000200 */
[C---:B------:R-:W-:Y:S08]  /*f130*/  HMMA.16816.F32.BF16 R12, R4.reuse, R64, R32 ;  /* 0x00000040040c723c */ /* 0x040ff00000041820 */
[C---:B------:R-:W-:Y:S08]  /*f140*/  HMMA.16816.F32.BF16 R48, R4.reuse, R66, R48 ;  /* 0x000000420430723c */ /* 0x040ff00000041830 */
[C---:B------:R-:W-:Y:S08]  /*f150*/  HMMA.16816.F32.BF16 R60, R4.reuse, R74, R40 ;  /* 0x0000004a043c723c */ /* 0x040ff00000041828 */
[C---:B------:R-:W-:Y:S01]  /*f160*/  HMMA.16816.F32.BF16 R64, R4.reuse, R72, R44 ;  /* 0x000000480440723c */ /* 0x040fe2000004182c */
[----:B------:R-:W-:Y:S04]  /*f170*/  LDSM.16.M88.4 R44, [R0+0x800] ;  /* 0x00080000002c783b */ /* 0x000fe80000000200 */
[----:B------:R-:W-:Y:S03]  /*f180*/  LDSM.16.M88.4 R72, [R0+0x1800] ;  /* 0x001800000048783b */ /* 0x000fe60000000200 */
[C---:B------:R-:W-:Y:S08]  /*f190*/  HMMA.16816.F32.BF16 R40, R4.reuse, R80, R36 ;  /* 0x000000500428723c */ /* 0x040ff00000041824 */
[----:B------:R-:W-:Y:S01]  /*f1a0*/  HMMA.16816.F32.BF16 R36, R4, R82, R28 ;  /* 0x000000520424723c */ /* 0x000fe2000004181c */
[----:B------:R-:W3:Y:S04]  /*f1b0*/  LDSM.16.M88.4 R4, [R180] ;  /* 0x00000000b404783b */ /* 0x000ee80000000200 */
[----:B------:R-:W-:Y:S03]  /*f1c0*/  LDSM.16.M88.4 R80, [R184+0x2000] ;  /* 0x00200000b850783b */ /* 0x000fe60000000200 */
[C---:B-1----:R-:W-:Y:S08]  /*f1d0*/  HMMA.16816.F32.BF16 R32, R16.reuse, R56, R20 ;  /* 0x000000381020723c */ /* 0x042ff00000041814 */
[C---:B--2---:R-:W-:Y:S01]  /*f1e0*/  HMMA.16816.F32.BF16 R20, R16.reuse, R68, R12 ;  /* 0x000000441014723c */ /* 0x044fe2000004180c */
[----:B------:R-:W-:Y:S07]  /*f1f0*/  LDSM.16.M88.4 R12, [R178+0x4000] ;  /* 0x00400000b20c783b */ /* 0x000fee0000000200 */
[C---:B------:R-:W-:Y:S01]  /*f200*/  HMMA.16816.F32.BF16 R48, R16.reuse, R70, R48 ;  /* 0x000000461030723c */ /* 0x040fe20000041830 */
[----:B------:R-:W1:Y:S07]  /*f210*/  LDSM.16.M88.4 R68, [R0+0x1000] ;  /* 0x001000000044783b */ /* 0x000e6e0000000200 */
[C---:B------:R-:W-:Y:S08]  /*f220*/  HMMA.16816.F32.BF16 R28, R16.reuse, R58, R52 ;  /* 0x0000003a101c723c */ /* 0x040ff00000041834 */
[C---:B---3--:R-:W-:Y:S01]  /*f230*/  HMMA.16816.F32.BF16 R52, R16.reuse, R76, R64 ;  /* 0x0000004c1034723c */ /* 0x048fe20000041840 */
[----:B------:R-:W-:Y:S07]  /*f240*/  LDSM.16.M88.4 R64, [R184+0x3800] ;  /* 0x00380000b840783b */ /* 0x000fee0000000200 */
[C---:B------:R-:W-:Y:S08]  /*f250*/  HMMA.16816.F32.BF16 R40, R16.reuse, R84, R40 ;  /* 0x000000541028723c */ /* 0x040ff00000041828 */
[C---:B------:R-:W-:Y:S01]  /*f260*/  HMMA.16816.F32.BF16 R56, R16.reuse, R78, R60 ;  /* 0x0000004e1038723c */ /* 0x040fe2000004183c */
[----:B------:R-:W-:Y:S07]  /*f270*/  LDSM.16.M88.4 R60, [R8+0x2000] ;  /* 0x00200000083c783b */ /* 0x000fee0000000200 */
[----:B------:R-:W-:Y:S01]  /*f280*/  HMMA.16816.F32.BF16 R36, R16, R86, R36 ;  /* 0x000000561024723c */ /* 0x000fe20000041824 */
[----:B------:R-:W2:Y:S07]  /*f290*/  LDSM.16.M88.4 R84, [R184+0x2800] ;  /* 0x00280000b854783b */ /* 0x000eae0000000200 */
[C---:B------:R-:W-:Y:S08]  /*f2a0*/  HMMA.16816.F32.BF16 R32, R4.reuse, R24, R32 ;  /* 0x000000180420723c */ /* 0x040ff00000041820 */
[C---:B------:R-:W-:Y:S08]  /*f2b0*/  HMMA.16816.F32.BF16 R28, R4.reuse, R26, R28 ;  /* 0x0000001a041c723c */ /* 0x040ff0000004181c */
[C---:B------:R-:W-:Y:S08]  /*f2c0*/  HMMA.16816.F32.BF16 R24, R4.reuse, R44, R20 ;  /* 0x0000002c0418723c */ /* 0x040ff00000041814 */
[C---:B-1----:R-:W-:Y:S08]  /*f2d0*/  HMMA.16816.F32.BF16 R16, R4.reuse, R68, R52 ;  /* 0x000000440410723c */ /* 0x042ff00000041834 */
[C---:B------:R-:W-:Y:S08]  /*f2e0*/  HMMA.16816.F32.BF16 R76, R4.reuse, R72, R40 ;  /* 0x00000048044c723c */ /* 0x040ff00000041828 */
[C---:B------:R-:W-:Y:S01]  /*f2f0*/  HMMA.16816.F32.BF16 R20, R4.reuse, R46, R48 ;  /* 0x0000002e0414723c */ /* 0x040fe20000041830 */
[----:B------:R-:W-:Y:S07]  /*f300*/  LDSM.16.M88.4 R44, [R8+0x2800] ;  /* 0x00280000082c783b */ /* 0x000fee0000000200 */
[C---:B------:R-:W-:Y:S08]  /*f310*/  HMMA.16816.F32.BF16 R68, R4.reuse, R70, R56 ;  /* 0x000000460444723c */ /* 0x040ff00000041838 */
[----:B------:R-:W-:Y:S01]  /*f320*/  HMMA.16816.F32.BF16 R72, R4, R74, R36 ;  /* 0x0000004a0448723c */ /* 0x000fe20000041824 */
[----:B------:R-:W1:Y:S04]  /*f330*/  LDSM.16.M88.4 R4, [R179+0x4000] ;  /* 0x00400000b304783b */ /* 0x000e680000000200 */
[----:B------:R-:W-:Y:S03]  /*f340*/  LDSM.16.M88.4 R36, [R8+0x3000] ;  /* 0x003000000824783b */ /* 0x000fe60000000200 */
[C---:B------:R-:W-:Y:S08]  /*f350*/  HMMA.16816.F32.BF16 R52, R12.reuse, R80, R32 ;  /* 0x000000500c34723c */ /* 0x040ff00000041820 */
[C---:B--2---:R-:W-:Y:S01]  /*f360*/  HMMA.16816.F32.BF16 R48, R12.reuse, R84, R24 ;  /* 0x000000540c30723c */ /* 0x044fe20000041818 */
[----:B------:R-:W-:Y:S07]  /*f370*/  LDSM.16.M88.4 R24, [R180+0x4000] ;  /* 0x00400000b418783b */ /* 0x000fee0000000200 */
[C---:B------:R-:W-:Y:S01]  /*f380*/  HMMA.16816.F32.BF16 R40, R12.reuse, R86, R20 ;  /* 0x000000560c28723c */ /* 0x040fe20000041814 */
[----:B------:R-:W-:Y:S07]  /*f390*/  LDSM.16.M88.4 R84, [R2+0x2000] ;  /* 0x002000000254783b */ /* 0x000fee0000000200 */
[C---:B------:R-:W-:Y:S01]  /*f3a0*/  HMMA.16816.F32.BF16 R32, R12.reuse, R88, R16 ;  /* 0x000000580c20723c */ /* 0x040fe20000041810 */
[----:B------:R-:W2:Y:S07]  /*f3b0*/  LDSM.16.M88.4 R16, [R181+0x4000] ;  /* 0x00400000b510783b */ /* 0x000eae0000000200 */
[----:B------:R-:W-:Y:S08]  /*f3c0*/  HMMA.16816.F32.BF16 R56, R12, R82, R28 ;  /* 0x000000520c38723c */ /* 0x000ff0000004181c */
[----:B-1----:R-:W-:Y:S08]  /*f3d0*/  HMMA.16816.F32.BF16 R20, R4, R60, R52 ;  /* 0x0000003c0414723c */ /* 0x002ff00000041834 */
[C---:B------:R-:W-:Y:S01]  /*f3e0*/  HMMA.16816.F32.BF16 R28, R12.reuse, R90, R68 ;  /* 0x0000005a0c1c723c */ /* 0x040fe20000041844 */
[----:B------:R-:W1:Y:S07]  /*f3f0*/  LDSM.16.M88.4 R88, [R8+0x3800] ;  /* 0x003800000858783b */ /* 0x000e6e0000000200 */
[C---:B------:R-:W-:Y:S01]  /*f400*/  HMMA.16816.F32.BF16 R52, R12.reuse, R64, R76 ;  /* 0x000000400c34723c */ /* 0x040fe2000004184c */
[----:B------:R-:W-:Y:S07]  /*f410*/  LDSM.16.M88.4 R76, [R2+0x3800] ;  /* 0x00380000024c783b */ /* 0x000fee0000000200 */
[----:B------:R-:W-:Y:S01]  /*f420*/  HMMA.16816.F32.BF16 R80, R12, R66, R72 ;  /* 0x000000420c50723c */ /* 0x000fe20000041848 */
[----:B------:R-:W-:Y:S07]  /*f430*/  LDSM.16.M88.4 R64, [R184+0x4000] ;  /* 0x00400000b840783b */ /* 0x000fee0000000200 */
[----:B------:R-:W-:Y:S08]  /*f440*/  HMMA.16816.F32.BF16 R60, R4, R62, R56 ;  /* 0x0000003e043c723c */ /* 0x000ff00000041838 */
[----:B--2---:R-:W-:Y:S01]  /*f450*/  HMMA.16816.F32.BF16 R12, R16, R84, R20 ;  /* 0x00000054100c723c */ /* 0x004fe20000041814 */
[----:B------:R-:W2:Y:S07]  /*f460*/  LDSM.16.M88.4 R20, [R178+0x8000] ;  /* 0x00800000b214783b */ /* 0x000eae0000000200 */
[C---:B------:R-:W-:Y:S01]  /*f470*/  HMMA.16816.F32.BF16 R68, R4.reuse, R46, R40 ;  /* 0x0000002e0444723c */ /* 0x040fe20000041828 */
[----:B------:R-:W3:Y:S07]  /*f480*/  LDSM.16.M88.4 R40, [R2+0x2800] ;  /* 0x002800000228783b */ /* 0x000eee0000000200 */
[C---:B------:R-:W-:Y:S08]  /*f490*/  HMMA.16816.F32.BF16 R72, R4.reuse, R44, R48 ;  /* 0x0000002c0448723c */ /* 0x040ff00000041830 */
[C---:B------:R-:W-:Y:S08]  /*f4a0*/  HMMA.16816.F32.BF16 R56, R4.reuse, R36, R32 ;  /* 0x000000240438723c */ /* 0x040ff00000041820 */
[----:B------:R-:W-:Y:S01]  /*f4b0*/  HMMA.16816.F32.BF16 R48, R4, R38, R28 ;  /* 0x000000260430723c */ /* 0x000fe2000004181c */
[----:B------:R-:W3:Y:S07]  /*f4c0*/  LDSM.16.M88.4 R36, [R2+0x3000] ;  /* 0x003000000224783b */ /* 0x000eee0000000200 */
[----:B------:R-:W-:Y:S01]  /*f4d0*/  HMMA.16816.F32.BF16 R32, R16, R86, R60 ;  /* 0x000000561020723c */ /* 0x000fe2000004183c */
[----:B------:R-:W-:Y:S04]  /*f4e0*/  LDSM.16.M88.4 R84, [R8+0x4000] ;  /* 0x004000000854783b */ /* 0x000fe80000000200 */
[----:B------:R-:W-:Y:S03]  /*f4f0*/  LDSM.16.M88.4 R60, [R0+0x3800] ;  /* 0x00380000003c783b */ /* 0x000fe60000000200 */
[----:B------:R-:W-:Y:S01]  /*f500*/  HMMA.16816.F32.BF16 R28, R24, R92, R12 ;  /* 0x0000005c181c723c */ /* 0x000fe2000004180c */
[----:B------:R-:W4:Y:S07]  /*f510*/  LDSM.16.M88.4 R12, [R179+0x8000] ;  /* 0x00800000b30c783b */ /* 0x000f2e0000000200 */
[----:B-1----:R-:W-:Y:S08]  /*f520*/  HMMA.16816.F32.BF16 R52, R4, R88, R52 ;  /* 0x000000580434723c */ /* 0x002ff00000041834 */
[----:B------:R-:W-:Y:S01]  /*f530*/  HMMA.16816.F32.BF16 R32, R24, R94, R32 ;  /* 0x0000005e1820723c */ /* 0x000fe20000041820 */
[----:B------:R-:W-:Y:S07]  /*f540*/  LDSM.16.M88.4 R92, [R8+0x4800] ;  /* 0x00480000085c783b */ /* 0x000fee0000000200 */
[----:B--2---:R-:W-:Y:S08]  /*f550*/  HMMA.16816.F32.BF16 R28, R20, R64, R28 ;  /* 0x00000040141c723c */ /* 0x004ff0000004181c */
[C---:B---3--:R-:W-:Y:S08]  /*f560*/  HMMA.16816.F32.BF16 R44, R16.reuse, R40, R72 ;  /* 0x00000028102c723c */ /* 0x048ff00000041848 */
[----:B------:R-:W-:Y:S08]  /*f570*/  HMMA.16816.F32.BF16 R72, R16, R42, R68 ;  /* 0x0000002a1048723c */ /* 0x000ff00000041844 */
[----:B------:R-:W-:Y:S01]  /*f580*/  HMMA.16816.F32.BF16 R80, R4, R90, R80 ;  /* 0x0000005a0450723c */ /* 0x000fe20000041850 */
[----:B------:R-:W-:Y:S04]  /*f590*/  LDSM.16.M88.4 R4, [R181+0x8000] ;  /* 0x00800000b504783b */ /* 0x000fe80000000200 */
[----:B------:R-:W-:Y:S03]  /*f5a0*/  LDSM.16.M88.4 R88, [R0+0x4000] ;  /* 0x004000000058783b */ /* 0x000fe60000000200 */
[C---:B------:R-:W-:Y:S01]  /*f5b0*/  HMMA.16816.F32.BF16 R68, R16.reuse, R76, R52 ;  /* 0x0000004c1044723c */ /* 0x040fe20000041834 */
[----:B------:R-:W1:Y:S07]  /*f5c0*/  LDSM.16.M88.4 R52, [R2+0x4000] ;  /* 0x004000000234783b */ /* 0x000e6e0000000200 */
[----:B------:R-:W-:Y:S01]  /*f5d0*/  HMMA.16816.F32.BF16 R100, R16, R36, R56 ;  /* 0x000000241064723c */ /* 0x000fe20000041838 */
[----:B------:R-:W2:Y:S07]  /*f5e0*/  LDSM.16.M88.4 R56, [R184+0x4800] ;  /* 0x00480000b838783b */ /* 0x000eae0000000200 */
[----:B------:R-:W-:Y:S08]  /*f5f0*/  HMMA.16816.F32.BF16 R32, R20, R66, R32 ;  /* 0x000000421420723c */ /* 0x000ff00000041820 */
[----:B----4-:R-:W-:Y:S08]  /*f600*/  HMMA.16816.F32.BF16 R28, R12, R84, R28 ;  /* 0x000000540c1c723c */ /* 0x010ff0000004181c */
[----:B------:R-:W-:Y:S01]  /*f610*/  HMMA.16816.F32.BF16 R112, R16, R38, R48 ;  /* 0x000000261070723c */ /* 0x000fe20000041830 */
[----:B------:R-:W3:Y:S07]  /*f620*/  LDSM.16.M88.4 R48, [R0+0x3000] ;  /* 0x003000000030783b */ /* 0x000eee0000000200 */
[----:B------:R-:W-:Y:S08]  /*f630*/  HMMA.16816.F32.BF16 R40, R24, R96, R44 ;  /* 0x000000601828723c */ /* 0x000ff0000004182c */
[----:B------:R-:W-:Y:S01]  /*f640*/  HMMA.16816.F32.BF16 R64, R16, R78, R80 ;  /* 0x0000004e1040723c */ /* 0x000fe20000041850 */
[----:B------:R-:W4:Y:S04]  /*f650*/  LDSM.16.M88.4 R16, [R180+0x8000] ;  /* 0x00800000b410783b */ /* 0x000f280000000200 */
[----:B------:R-:W4:Y:S03]  /*f660*/  LDSM.16.M88.4 R76, [R184+0x5000] ;  /* 0x00500000b84c783b */ /* 0x000f260000000200 */
[----:B------:R-:W-:Y:S01]  /*f670*/  HMMA.16816.F32.BF16 R44, R24, R98, R72 ;  /* 0x00000062182c723c */ /* 0x000fe20000041848 */
[----:B------:R-:W4:Y:S04]  /*f680*/  LDSM.16.M88.4 R80, [R2+0x4800] ;  /* 0x004800000250783b */ /* 0x000f280000000200 */
[----:B------:R-:W4:Y:S03]  /*f690*/  LDSM.16.M88.4 R72, [R8+0x5000] ;  /* 0x005000000848783b */ /* 0x000f260000000200 */
[----:B------:R-:W-:Y:S08]  /*f6a0*/  HMMA.16816.F32.BF16 R36, R12, R86, R32 ;  /* 0x000000560c24723c */ /* 0x000ff00000041820 */
[----:B-1----:R-:W-:Y:S08]  /*f6b0*/  HMMA.16816.F32.BF16 R28, R4, R52, R28 ;  /* 0x00000034041c723c */ /* 0x002ff0000004181c */
[----:B--2---:R-:W-:Y:S08]  /*f6c0*/  HMMA.16816.F32.BF16 R40, R20, R56, R40 ;  /* 0x000000381428723c */ /* 0x004ff00000041828 */
[----:B---3--:R-:W-:Y:S08]  /*f6d0*/  HMMA.16816.F32.BF16 R32, R24, R48, R100 ;  /* 0x000000301820723c */ /* 0x008ff00000041864 */
[----:B------:R-:W-:Y:S01]  /*f6e0*/  HMMA.16816.F32.BF16 R44, R20, R58, R44 ;  /* 0x0000003a142c723c */ /* 0x000fe2000004182c */
[----:B------:R-:W-:Y:S07]  /*f6f0*/  LDSM.16.M88.4 R56, [R2+0x5000] ;  /* 0x005000000238783b */ /* 0x000fee0000000200 */
[----:B------:R-:W-:Y:S08]  /*f700*/  HMMA.16816.F32.BF16 R36, R4, R54, R36 ;  /* 0x000000360424723c */ /* 0x000ff00000041824 */
[----:B----4-:R-:W-:Y:S08]  /*f710*/  HMMA.16816.F32.BF16 R52, R16, R88, R28 ;  /* 0x000000581034723c */ /* 0x010ff0000004181c */
[----:B------:R-:W-:Y:S08]  /*f720*/  HMMA.16816.F32.BF16 R40, R12, R92, R40 ;  /* 0x0000005c0c28723c */ /* 0x000ff00000041828 */
[C---:B------:R-:W-:Y:S08]  /*f730*/  HMMA.16816.F32.BF16 R84, R24.reuse, R50, R112 ;  /* 0x000000321854723c */ /* 0x040ff00000041870 */
[----:B------:R-:W-:Y:S01]  /*f740*/  HMMA.16816.F32.BF16 R100, R24, R60, R68 ;  /* 0x0000003c1864723c */ /* 0x000fe20000041844 */
[----:B------:R-:W1:Y:S01]  /*f750*/  LDSM.16.M88.4 R68, [R184+0x5800] ;  /* 0x00580000b844783b */ /* 0x000e620000000200 */
[----:B------:R-:W-:-:S06]  /*f760*/  FMUL.FTZ R3, R52, c[0x0][0x320] ;  /* 0x0000c80034037a20 */ /* 0x000fcc0000410000 */
[----:B------:R-:W-:Y:S08]  /*f770*/  HMMA.16816.F32.BF16 R28, R20, R76, R32 ;  /* 0x0000004c141c723c */ /* 0x000ff00000041820 */
[----:B------:R-:W-:Y:S01]  /*f780*/  HMMA.16816.F32.BF16 R96, R24, R62, R64 ;  /* 0x0000003e1860723c */ /* 0x000fe20000041840 */
[----:B------:R-:W2:Y:S04]  /*f790*/  LDSM.16.M88.4 R60, [R0+0x4800] ;  /* 0x00480000003c783b */ /* 0x000ea80000000200 */
[----:B------:R-:W3:Y:S03]  /*f7a0*/  LDSM.16.M88.4 R64, [R0+0x5000] ;  /* 0x005000000040783b */ /* 0x000ee60000000200 */
[----:B------:R-:W-:Y:S08]  /*f7b0*/  HMMA.16816.F32.BF16 R24, R12, R94, R44 ;  /* 0x0000005e0c18723c */ /* 0x000ff0000004182c */
[----:B------:R-:W-:Y:S08]  /*f7c0*/  HMMA.16816.F32.BF16 R48, R16, R90, R36 ;  /* 0x0000005a1030723c */ /* 0x000ff00000041824 */
[----:B------:R-:W-:Y:S01]  /*f7d0*/  HMMA.16816.F32.BF16 R32, R4, R80, R40 ;  /* 0x000000500420723c */ /* 0x000fe20000041828 */
[----:B------:R4:W-:Y:S07]  /*f7e0*/  MUFU.TANH R80, R3 ;  /* 0x0000000300507308 */ /* 0x0009ee0000002400 */
[----:B------:R-:W-:Y:S08]  /*f7f0*/  HMMA.16816.F32.BF16 R40, R20, R78, R84 ;  /* 0x0000004e1428723c */ /* 0x000ff00000041854 */
[----:B------:R-:W-:Y:S01]  /*f800*/  HMMA.16816.F32.BF16 R36, R12, R72, R28 ;  /* 0x000000480c24723c */ /* 0x000fe2000004181c */
[----:B----4-:R-:W-:-:S04]  /*f810*/  FMUL.FTZ R3, R53, c[0x0][0x320] ;  /* 0x0000c80035037a20 */ /* 0x010fc80000410000 */
[----:B------:R4:W-:Y:S03]  /*f820*/  MUFU.TANH R77, R3 ;  /* 0x00000003004d7308 */ /* 0x0009e60000002400 */
[----:B------:R-:W-:Y:S08]  /*f830*/  HMMA.16816.F32.BF16 R24, R4, R82, R24 ;  /* 0x000000520418723c */ /* 0x000ff00000041818 */
[----:B-1----:R-:W-:Y:S01]  /*f840*/  HMMA.16816.F32.BF16 R28, R20, R68, R100 ;  /* 0x00000044141c723c */ /* 0x002fe20000041864 */
[----:B----4-:R-:W-:-:S07]  /*f850*/  FMUL.FTZ R3, R54, c[0x0][0x320] ;  /* 0x0000c80036037a20 */ /* 0x010fce0000410000 */
[----:B--2---:R-:W-:Y:S01]  /*f860*/  HMMA.16816.F32.BF16 R44, R16, R60, R32 ;  /* 0x0000003c102c723c */ /* 0x004fe20000041820 */
[----:B------:R1:W2:Y:S07]  /*f870*/  MUFU.TANH R76, R3 ;  /* 0x00000003004c7308 */ /* 0x0002ae0000002400 */
[----:B------:R-:W-:Y:S08]  /*f880*/  HMMA.16816.F32.BF16 R32, R12, R74, R40 ;  /* 0x0000004a0c20723c */ /* 0x000ff00000041828 */
[----:B------:R-:W-:Y:S01]  /*f890*/  HMMA.16816.F32.BF16 R36, R4, R56, R36 ;  /* 0x000000380424723c */ /* 0x000fe20000041824 */
[----:B-1----:R-:W-:-:S02]  /*f8a0*/  FMUL.FTZ R3, R55, c[0x0][0x320] ;  /* 0x0000c80037037a20 */ /* 0x002fc40000410000 */
[----:B------:R-:W1:Y:S02]  /*f8b0*/  LDSM.16.M88.4 R52, [R8+0x5800] ;  /* 0x005800000834783b */ /* 0x000e640000000200 */
[----:B------:R4:W1:Y:S03]  /*f8c0*/  MUFU.TANH R73, R3 ;  /* 0x0000000300497308 */ /* 0x0008660000002400 */
[----:B------:R-:W-:Y:S08]  /*f8d0*/  HMMA.16816.F32.BF16 R40, R16, R62, R24 ;  /* 0x0000003e1028723c */ /* 0x000ff00000041818 */
[----:B------:R-:W-:Y:S01]  /*f8e0*/  HMMA.16816.F32.BF16 R20, R20, R70, R96 ;  /* 0x000000461414723c */ /* 0x000fe20000041860 */
[----:B----4-:R-:W-:-:S07]  /*f8f0*/  FMUL.FTZ R3, R48, c[0x0][0x320] ;  /* 0x0000c80030037a20 */ /* 0x010fce0000410000 */
[----:B---3--:R-:W-:Y:S01]  /*f900*/  HMMA.16816.F32.BF16 R36, R16, R64, R36 ;  /* 0x000000401024723c */ /* 0x008fe20000041824 */
[----:B------:R3:W4:Y:S02]  /*f910*/  MUFU.TANH R72, R3 ;  /* 0x0000000300487308 */ /* 0x0007240000002400 */
[----:B---3--:R-:W-:-:S05]  /*f920*/  FMUL.FTZ R3, R49, c[0x0][0x320] ;  /* 0x0000c80031037a20 */ /* 0x008fca0000410000 */
[----:B-1----:R-:W-:Y:S01]  /*f930*/  HMMA.16816.F32.BF16 R24, R12, R52, R28 ;  /* 0x000000340c18723c */ /* 0x002fe2000004181c */
[----:B------:R1:W-:Y:S07]  /*f940*/  MUFU.TANH R68, R3 ;  /* 0x0000000300447308 */ /* 0x0003ee0000002400 */
[----:B------:R-:W-:Y:S01]  /*f950*/  HMMA.16816.F32.BF16 R28, R4, R58, R32 ;  /* 0x0000003a041c723c */ /* 0x000fe20000041820 */
[----:B------:R3:W-:Y:S07]  /*f960*/  LDSM.16.M88.4 R32, [R0+0x5800] ;  /* 0x005800000020783b */ /* 0x0007ee0000000200 */
[----:B------:R-:W-:Y:S01]  /*f970*/  HMMA.16816.F32.BF16 R12, R12, R54, R20 ;  /* 0x000000360c0c723c */ /* 0x000fe20000041814 */
[----:B-1----:R-:W-:-:S04]  /*f980*/  FMUL.FTZ R3, R50, c[0x0][0x320] ;  /* 0x0000c80032037a20 */ /* 0x002fc80000410000 */
[----:B------:R1:W1:Y:S01]  /*f990*/  MUFU.TANH R61, R3 ;  /* 0x00000003003d7308 */ /* 0x0002620000002400 */
[----:B---3--:R-:W-:Y:S02]  /*f9a0*/  FMUL.FTZ R0, R40, c[0x0][0x320] ;  /* 0x0000c80028007a20 */ /* 0x008fe40000410000 */
[----:B-1----:R-:W-:Y:S02]  /*f9b0*/  FMUL.FTZ R3, R51, c[0x0][0x320] ;  /* 0x0000c80033037a20 */ /* 0x002fe40000410000 */
[----:B------:R1:W3:Y:S01]  /*f9c0*/  LDSM.16.M88.4 R48, [R2+0x5800] ;  /* 0x005800000230783b */ /* 0x0002e20000000200 */
[----:B------:R-:W-:-:S04]  /*f9d0*/  DEPBAR.LE SB0, 0x2 ;  /* 0x000080800000791a */ /* 0x000fc80000000000 */
[----:B------:R2:W1:Y:S02]  /*f9e0*/  MUFU.TANH R60, R3 ;  /* 0x00000003003c7308 */ /* 0x0004640000002400 */
[----:B--2---:R-:W-:Y:S02]  /*f9f0*/  FMUL.FTZ R3, R44, c[0x0][0x320] ;  /* 0x0000c8002c037a20 */ /* 0x004fe40000410000 */
[----:B-1----:R-:W-:-:S04]  /*fa00*/  FMUL.FTZ R2, R45, c[0x0][0x320] ;  /* 0x0000c8002d027a20 */ /* 0x002fc80000410000 */
[----:B------:R1:W-:Y:S08]  /*fa10*/  MUFU.TANH R45, R0 ;  /* 0x00000000002d7308 */ /* 0x0003f00000002400 */
[----:B------:R2:W-:Y:S01]  /*fa20*/  MUFU.TANH R56, R2 ;  /* 0x0000000200387308 */ /* 0x0005e20000002400 */
[----:B---3--:R-:W-:Y:S01]  /*fa30*/  HMMA.16816.F32.BF16 R20, R4, R48, R24 ;  /* 0x000000300414723c */ /* 0x008fe20000041818 */
[----:B-1----:R-:W-:-:S06]  /*fa40*/  FMUL.FTZ R0, R41, c[0x0][0x320] ;  /* 0x0000c80029007a20 */ /* 0x002fcc0000410000 */
[----:B------:R-:W1:Y:S01]  /*fa50*/  MUFU.TANH R57, R3 ;  /* 0x0000000300397308 */ /* 0x000e620000002400 */
[----:B------:R-:W-:Y:S01]  /*fa60*/  HMMA.16816.F32.BF16 R24, R16, R66, R28 ;  /* 0x000000421018723c */ /* 0x000fe2000004181c */
[----:B--2---:R-:W-:-:S06]  /*fa70*/  FMUL.FTZ R2, R46, c[0x0][0x320] ;  /* 0x0000c8002e027a20 */ /* 0x004fcc0000410000 */
[----:B------:R2:W-:Y:S01]  /*fa80*/  MUFU.TANH R46, R0 ;  /* 0x00000000002e7308 */ /* 0x0005e20000002400 */
[----:B------:R-:W-:Y:S01]  /*fa90*/  HMMA.16816.F32.BF16 R12, R4, R50, R12 ;  /* 0x00000032040c723c */ /* 0x000fe2000004180c */
[----:B------:R-:W-:Y:S06]  /*faa0*/  BAR.SYNC.DEFER_BLOCKING 0x0 ;  /* 0x0000000000007b1d */ /* 0x000fec0000010000 */
[----:B------:R3:W1:Y:S01]  /*fab0*/  MUFU.TANH R52, R2 ;  /* 0x0000000200347308 */ /* 0x0006620000002400 */
[----:B------:R-:W-:Y:S01]  /*fac0*/  HMMA.16816.F32.BF16 R4, R16, R32, R20 ;  /* 0x000000201004723c */ /* 0x000fe20000041814 */
[----:B--2---:R-:W-:-:S06]  /*fad0*/  FMUL.FTZ R0, R42, c[0x0][0x320] ;  /* 0x0000c8002a007a20 */ /* 0x004fcc0000410000 */
[----:B------:R2:W-:Y:S01]  /*fae0*/  MUFU.TANH R44, R0 ;  /* 0x00000000002c7308 */ /* 0x0005e20000002400 */
[----:B---3--:R-:W-:-:S08]  /*faf0*/  FMUL.FTZ R2, R47, c[0x0][0x320] ;  /* 0x0000c8002f027a20 */ /* 0x008fd00000410000 */
[----:B------:R-:W-:Y:S01]  /*fb00*/  HMMA.16816.F32.BF16 R12, R16, R34, R12 ;  /* 0x00000022100c723c */ /* 0x000fe2000004180c */
[----:B------:R-:W-:Y:S01]  /*fb10*/  LDSM.16.MT88.4 R48, [R186] ;  /* 0x00000000ba30783b */ /* 0x000fe20000004200 */
[----:B------:R3:W1:Y:S01]  /*fb20*/  MUFU.TANH R47, R2 ;  /* 0x00000002002f7308 */ /* 0x0006620000002400 */
[----:B--2---:R-:W-:-:S05]  /*fb30*/  FMUL.FTZ R0, R43, c[0x0][0x320] ;  /* 0x0000c8002b007a20 */ /* 0x004fca0000410000 */
[----:B------:R-:W-:Y:S02]  /*fb40*/  FMUL.FTZ R3, R4, c[0x0][0x320] ;  /* 0x0000c80004037a20 */ /* 0x000fe40000410000 */
[----:B------:R2:W1:Y:S01]  /*fb50*/  MUFU.TANH R42, R0 ;  /* 0x00000000002a7308 */ /* 0x0004620000002400 */
[----:B------:R-:W-:Y:S02]  /*fb60*/  FMUL.FTZ R4, R5, c[0x0][0x320] ;  /* 0x0000c80005047a20 */ /* 0x000fe40000410000 */
[----:B------:R-:W-:Y:S02]  /*fb70*/  FMUL.FTZ R8, R6, c[0x0][0x320] ;  /* 0x0000c80006087a20 */ /* 0x000fe40000410000 */
[----:B------:R-:W-:Y:S02]  /*fb80*/  FMUL.FTZ R9, R7, c[0x0][0x320] ;  /* 0x0000c80007097a20 */ /* 0x000fe40000410000 */
[----:B---3--:R-:W-:Y:S01]  /*fb90*/  FMUL.FTZ R2, R26, c[0x0][0x320] ;  /* 0x0000c8001a027a20 */ /* 0x008fe20000410000 */
[----:B------:R3:W-:Y:S01]  /*fba0*/  MUFU.TANH R31, R3 ;  /* 0x00000003001f7308 */ /* 0x0007e20000002400 */
[----:B--2---:R-:W-:-:S07]  /*fbb0*/  FMUL.FTZ R0, R36, c[0x0][0x320] ;  /* 0x0000c80024007a20 */ /* 0x004fce0000410000 */
[----:B------:R2:W-:Y:S08]  /*fbc0*/  MUFU.TANH R30, R2 ;  /* 0x00000002001e7308 */ /* 0x0005f00000002400 */
[----:B------:R1:W1:Y:S01]  /*fbd0*/  MUFU.TANH R41, R0 ;  /* 0x0000000000297308 */ /* 0x0002620000002400 */
[----:B---3--:R-:W-:Y:S02]  /*fbe0*/  FMUL.FTZ R3, R12, c[0x0][0x320] ;  /* 0x0000c8000c037a20 */ /* 0x008fe40000410000 */
[----:B--2---:R-:W-:-:S05]  /*fbf0*/  FMUL.FTZ R2, R27, c[0x0][0x320] ;  /* 0x0000c8001b027a20 */ /* 0x004fca0000410000 */
[----:B------:R-:W-:Y:S01]  /*fc00*/  MUFU.TANH R29, R8 ;  /* 0x00000008001d7308 */ /* 0x000fe20000002400 */
[----:B-1----:R-:W-:-:S07]  /*fc10*/  FMUL.FTZ R0, R37, c[0x0][0x320] ;  /* 0x0000c80025007a20 */ /* 0x002fce0000410000 */
[----:B------:R-:W-:Y:S08]  /*fc20*/  MUFU.TANH R28, R2 ;  /* 0x00000002001c7308 */ /* 0x000ff00000002400 */
[----:B------:R1:W-:Y:S08]  /*fc30*/  MUFU.TANH R40, R0 ;  /* 0x0000000000287308 */ /* 0x0003f00000002400 */
[----:B------:R-:W-:Y:S01]  /*fc40*/  MUFU.TANH R8, R3 ;  /* 0x0000000300087308 */ /* 0x000fe20000002400 */
[----:B-1----:R-:W-:-:S07]  /*fc50*/  FMUL.FTZ R0, R38, c[0x0][0x320] ;  /* 0x0000c80026007a20 */ /* 0x002fce0000410000 */
[----:B------:R1:W-:Y:S08]  /*fc60*/  MUFU.TANH R32, R4 ;  /* 0x0000000400207308 */ /* 0x0003f00000002400 */
[----:B------:R2:W3:Y:S01]  /*fc70*/  MUFU.TANH R38, R0 ;  /* 0x0000000000267308 */ /* 0x0004e20000002400 */
[----:B-1----:R-:W-:-:S07]  /*fc80*/  FMUL.FTZ R4, R13, c[0x0][0x320] ;  /* 0x0000c8000d047a20 */ /* 0x002fce0000410000 */
[----:B------:R-:W-:Y:S01]  /*fc90*/  MUFU.TANH R27, R9 ;  /* 0x00000009001b7308 */ /* 0x000fe20000002400 */
[----:B--2---:R-:W-:-:S07]  /*fca0*/  FMUL.FTZ R0, R39, c[0x0][0x320] ;  /* 0x0000c80027007a20 */ /* 0x004fce0000410000 */
[----:B------:R1:W-:Y:S08]  /*fcb0*/  MUFU.TANH R9, R4 ;  /* 0x0000000400097308 */ /* 0x0003f00000002400 */
[----:B------:R2:W2:Y:S01]  /*fcc0*/  MUFU.TANH R33, R0 ;  /* 0x0000000000217308 */ /* 0x0004a20000002400 */
[----:B-1----:R-:W-:Y:S02]  /*fcd0*/  FMUL.FTZ R4, R14, c[0x0][0x320] ;  /* 0x0000c8000e047a20 */ /* 0x002fe40000410000 */
[----:B--2---:R-:W-:-:S05]  /*fce0*/  FMUL.FTZ R0, R24, c[0x0][0x320] ;  /* 0x0000c80018007a20 */ /* 0x004fca0000410000 */
[----:B------:R1:W2:Y:S02]  /*fcf0*/  MUFU.TANH R36, R0 ;  /* 0x0000000000247308 */ /* 0x0002a40000002400 */
[----:B-1----:R-:W-:-:S06]  /*fd00*/  FMUL.FTZ R0, R25, c[0x0][0x320] ;  /* 0x0000c80019007a20 */ /* 0x002fcc0000410000 */
        /* <DEDUP_REMOVED lines=10> */
[----:B----4-:R-:W-:Y:S02]  /*fdb0*/  FSEL R7, R72, -INF , P0 ;  /* 0xff80000048077808 */ /* 0x010fe40000000000 */
[----:B------:R-:W-:Y:S02]  /*fdc0*/  FMNMX.FTZ R2, R5, R6, !PT ;  /* 0x0000000605027209 */ /* 0x000fe40007810000 */
[----:B------:R-:W-:Y:S02]  /*fdd0*/  FSEL R20, R61, -INF , P0 ;  /* 0xff8000003d147808 */ /* 0x000fe40000000000 */
[----:B------:R-:W-:-:S02]  /*fde0*/  ISETP.GT.AND P0, PT, R0, 0x10, PT ;  /* 0x000000100000780c */ /* 0x000fc40003f04270 */
[----:B------:R-:W-:Y:S02]  /*fdf0*/  FSEL R16, R68, -INF , P1 ;  /* 0xff80000044107808 */ /* 0x000fe40000800000 */
[----:B------:R-:W-:Y:S01]  /*fe00*/  FMNMX.FTZ R2, R7, R2, !PT ;  /* 0x0000000207027209 */ /* 0x000fe20007810000 */
[----:B------:R-:W-:Y:S01]  /*fe10*/  LDSM.16.MT88.4 R68, [R185+0x2800] ;  /* 0x00280000b944783b */ /* 0x000fe20000004200 */
[----:B------:R-:W-:Y:S02]  /*fe20*/  FSEL R21, R60, -INF , P1 ;  /* 0xff8000003c157808 */ /* 0x000fe40000800000 */
[----:B------:R-:W-:Y:S01]  /*fe30*/  ISETP.GT.AND P1, PT, R0, 0x11, PT ;  /* 0x000000110000780c */ /* 0x000fe20003f24270 */
[----:B------:R-:W-:Y:S01]  /*fe40*/  LDSM.16.MT88.4 R60, [R185+0x2000] ;  /* 0x00200000b93c783b */ /* 0x000fe20000004200 */
[----:B------:R-:W-:Y:S02]  /*fe50*/  FSEL R17, R57, -INF , P0 ;  /* 0xff80000039117808 */ /* 0x000fe40000000000 */
[----:B------:R-:W-:-:S02]  /*fe60*/  FMNMX.FTZ R2, R16, R2, !PT ;  /* 0x0000000210027209 */ /* 0x000fc40007810000 */
[----:B------:R-:W-:Y:S02]  /*fe70*/  FSEL R25, R52, -INF , P0 ;  /* 0xff80000034197808 */ /* 0x000fe40000000000 */
[----:B------:R-:W-:Y:S01]  /*fe80*/  ISETP.GT.AND P0, PT, R0, 0x18, PT ;  /* 0x000000180000780c */ /* 0x000fe20003f04270 */
[----:B------:R-:W-:Y:S01]  /*fe90*/  LDSM.16.MT88.4 R52, [R186+0x800] ;  /* 0x00080000ba34783b */ /* 0x000fe20000004200 */
[----:B------:R-:W-:Y:S02]  /*fea0*/  FSEL R22, R56, -INF , P1 ;  /* 0xff80000038167808 */ /* 0x000fe40000800000 */
[----:B------:R-:W-:Y:S02]  /*feb0*/  FMNMX.FTZ R2, R17, R2, !PT ;  /* 0x0000000211027209 */ /* 0x000fe40007810000 */
[----:B------:R-:W-:Y:S02]  /*fec0*/  FSEL R26, R47, -INF , P1 ;  /* 0xff8000002f1a7808 */ /* 0x000fe40000800000 */
[----:B------:R-:W-:-:S02]  /*fed0*/  ISETP.GT.AND P1, PT, R0, 0x19, PT ;  /* 0x000000190000780c */ /* 0x000fc40003f24270 */
[----:B------:R-:W-:Y:S02]  /*fee0*/  FSEL R23, R45, -INF , P0 ;  /* 0xff8000002d177808 */ /* 0x000fe40000000000 */
[----:B------:R-:W-:Y:S02]  /*fef0*/  FMNMX.FTZ R2, R22, R2, !PT ;  /* 0x0000000216027209 */ /* 0x000fe40007810000 */
[----:B------:R-:W-:Y:S02]  /*ff00*/  FSEL R56, R44, -INF , P0 ;  /* 0xff8000002c387808 */ /* 0x000fe40000000000 */
[----:B------:R-:W-:Y:S02]  /*ff10*/  ISETP.GT.AND P0, PT, R0, 0x20, PT ;  /* 0x000000200000780c */ /* 0x000fe40003f04270 */
[----:B------:R-:W-:Y:S02]  /*ff20*/  FSEL R24, R46, -INF , P1 ;  /* 0xff8000002e187808 */ /* 0x000fe40000800000 */
[----:B------:R-:W-:-:S02]  /*ff30*/  FMNMX.FTZ R2, R23, R2, !PT ;  /* 0x0000000217027209 */ /* 0x000fc40007810000 */
[----:B------:R-:W-:Y:S02]  /*ff40*/  FSEL R57, R42, -INF , P1 ;  /* 0xff8000002a397808 */ /* 0x000fe40000800000 */
[----:B------:R-:W-:Y:S02]  /*ff50*/  ISETP.GT.AND P1, PT, R0, 0x21, PT ;  /* 0x000000210000780c */ /* 0x000fe40003f24270 */
[----:B------:R-:W-:Y:S02]  /*ff60*/  FSEL R93, R41, -INF , P0 ;  /* 0xff800000295d7808 */ /* 0x000fe40000000000 */
[----:B------:R-:W-:Y:S02]  /*ff70*/  FMNMX.FTZ R2, R24, R2, !PT ;  /* 0x0000000218027209 */ /* 0x000fe40007810000 */
[----:B------:R-:W-:Y:S02]  /*ff80*/  FMNMX.FTZ R3, R18, R19, !PT ;  /* 0x0000001312037209 */ /* 0x000fe40007810000 */
[----:B---3--:R-:W-:-:S02]  /*ff90*/  FSEL R98, R38, -INF , P0 ;  /* 0xff80000026627808 */ /* 0x008fc40000000000 */
[----:B------:R-:W-:Y:S02]  /*ffa0*/  ISETP.GT.AND P0, PT, R0, 0x28, PT ;  /* 0x000000280000780c */ /* 0x000fe40003f04270 */
[----:B------:R-:W-:Y:S02]  /*ffb0*/  FSEL R92, R40, -INF , P1 ;  /* 0xff800000285c7808 */ /* 0x000fe40000800000 */
[----:B------:R-:W-:Y:S01]  /*ffc0*/  FMNMX.FTZ R2, R93, R2, !PT ;  /* 0x000000025d027209 */ /* 0x000fe20007810000 */
[----:B------:R-:W-:Y:S01]  /*ffd0*/  LDSM.16.MT88.4 R40, [R150] ;  /* 0x000000009628783b */ /* 0x000fe20000004200 */
[----:B------:R-:W-:Y:S02]  /*ffe0*/  FMNMX.FTZ R3, R20, R3, !PT ;  /* 0x0000000314037209 */ /* 0x000fe40007810000 */
[----:B------:R-:W-:Y:S02]  /*fff0*/  FSEL R99, R33, -INF , P1 ;  /* 0xff80000021637808 */ /* 0x000fe40000800000 */
[----:B------:R-:W-:-:S02]  /*10000*/  ISETP.GT.AND P1, PT, R0, 0x29, PT ;  /* 0x000000290000780c */ /* 0x000fc40003f24270 */
[----:B--2---:R-:W-:Y:S02]  /*10010*/  FSEL R89, R36, -INF , P0 ;  /* 0xff80000024597808 */ /* 0x004fe40000000000 */
[----:B------:R-:W-:Y:S02]  /*10020*/  FMNMX.FTZ R2, R92, R2, !PT ;  /* 0x000000025c027209 */ /* 0x000fe40007810000 */
[----:B------:R-:W-:Y:S02]  /*10030*/  FMNMX.FTZ R3, R21, R3, !PT ;  /* 0x0000000315037209 */ /* 0x000fe40007810000 */
[----:B------:R-:W-:Y:S02]  /*10040*/  FSEL R97, R30, -INF , P0 ;  /* 0xff8000001e617808 */ /* 0x000fe40000000000 */
[----:B------:R-:W-:Y:S02]  /*10050*/  ISETP.GT.AND P0, PT, R0, 0x30, PT ;  /* 0x000000300000780c */ /* 0x000fe40003f04270 */
[----:B------:R-:W-:-:S02]  /*10060*/  FSEL R88, R37, -INF , P1 ;  /* 0xff80000025587808 */ /* 0x000fc40000800000 */
[----:B------:R-:W-:Y:S01]  /*10070*/  FMNMX.FTZ R2, R89, R2, !PT ;  /* 0x0000000259027209 */ /* 0x000fe20007810000 */
[----:B------:R-:W-:Y:S01]  /*10080*/  LDSM.16.MT88.4 R36, [R185+0x800] ;  /* 0x00080000b924783b */ /* 0x000fe20000004200 */
[----:B------:R-:W-:Y:S02]  /*10090*/  FMNMX.FTZ R3, R25, R3, !PT ;  /* 0x0000000319037209 */ /* 0x000fe40007810000 */
[----:B------:R-:W-:Y:S02]  /*100a0*/  ISETP.GT.AND P2, PT, R0, 0x31, PT ;  /* 0x000000310000780c */ /* 0x000fe40003f44270 */
[----:B------:R-:W-:Y:S02]  /*100b0*/  FSEL R87, R31, -INF , P0 ;  /* 0xff8000001f577808 */ /* 0x000fe40000000000 */
[----:B------:R-:W-:Y:S02]  /*100c0*/  FMNMX.FTZ R2, R88, R2, !PT ;  /* 0x0000000258027209 */ /* 0x000fe40007810000 */
[----:B------:R-:W-:-:S02]  /*100d0*/  FMNMX.FTZ R3, R26, R3, !PT ;  /* 0x000000031a037209 */ /* 0x000fc40007810000 */
[----:B------:R-:W-:Y:S02]  /*100e0*/  FSEL R96, R28, -INF , P1 ;  /* 0xff8000001c607808 */ /* 0x000fe40000800000 */
[----:B------:R-:W-:Y:S02]  /*100f0*/  FSEL R95, R29, -INF , P0 ;  /* 0xff8000001d5f7808 */ /* 0x000fe40000000000 */
[C---:B------:R-:W-:Y:S02]  /*10100*/  ISETP.GT.AND P1, PT, R0.reuse, 0x38, PT ;  /* 0x000000380000780c */ /* 0x040fe40003f24270 */
[----:B------:R-:W-:Y:S02]  /*10110*/  ISETP.GT.AND P0, PT, R0, 0x39, PT ;  /* 0x000000390000780c */ /* 0x000fe40003f04270 */
[----:B------:R-:W-:Y:S02]  /*10120*/  FSEL R86, R32, -INF , P2 ;  /* 0xff80000020567808 */ /* 0x000fe40001000000 */
[----:B------:R-:W-:Y:S01]  /*10130*/  FMNMX.FTZ R0, R87, R2, !PT ;  /* 0x0000000257007209 */ /* 0x000fe20007810000 */
[----:B------:R-:W-:Y:S01]  /*10140*/  LDSM.16.MT88.4 R32, [R245+0x800] ;  /* 0x00080000f520783b */ /* 0x000fe20000004200 */
[----:B------:R-:W-:-:S02]  /*10150*/  FMNMX.FTZ R3, R56, R3, !PT ;  /* 0x0000000338037209 */ /* 0x000fc40007810000 */
[----:B------:R-:W-:Y:S02]  /*10160*/  FSEL R85, R8, -INF , P1 ;  /* 0xff80000008557808 */ /* 0x000fe40000800000 */
[----:B------:R-:W-:Y:S01]  /*10170*/  FMNMX.FTZ R0, R86, R0, !PT ;  /* 0x0000000056007209 */ /* 0x000fe20007810000 */
[----:B------:R-:W1:Y:S01]  /*10180*/  MUFU.TANH R8, R4 ;  /* 0x0000000400087308 */ /* 0x000e620000002400 */
[----:B------:R-:W-:Y:S01]  /*10190*/  FMNMX.FTZ R2, R57, R3, !PT ;  /* 0x0000000339027209 */ /* 0x000fe20007810000 */
[----:B------:R-:W-:Y:S01]  /*101a0*/  FMUL.FTZ R3, R15, c[0x0][0x320] ;  /* 0x0000c8000f037a20 */ /* 0x000fe20000410000 */
[----:B------:R-:W-:Y:S01]  /*101b0*/  FSEL R84, R9, -INF , P0 ;  /* 0xff80000009547808 */ /* 0x000fe20000000000 */
[----:B------:R-:W-:Y:S01]  /*101c0*/  LDSM.16.MT88.4 R12, [R185] ;  /* 0x00000000b90c783b */ /* 0x000fe20000004200 */
[----:B------:R-:W-:Y:S02]  /*101d0*/  FMNMX.FTZ R0, R85, R0, !PT ;  /* 0x0000000055007209 */ /* 0x000fe40007810000 */
[----:B------:R-:W-:Y:S01]  /*101e0*/  FMNMX.FTZ R2, R98, R2, !PT ;  /* 0x0000000262027209 */ /* 0x000fe20007810000 */
[----:B------:R2:W3:Y:S01]  /*101f0*/  MUFU.TANH R4, R3 ;  /* 0x0000000300047308 */ /* 0x0004e20000002400 */
[----:B------:R-:W-:-:S02]  /*10200*/  FMNMX.FTZ R0, R84, R0, !PT ;  /* 0x0000000054007209 */ /* 0x000fc40007810000 */
[----:B------:R-:W-:Y:S02]  /*10210*/  FMNMX.FTZ R2, R99, R2, !PT ;  /* 0x0000000263027209 */ /* 0x000fe40007810000 */
[----:B------:R-:W-:Y:S02]  /*10220*/  FSEL R94, R27, -INF , P2 ;  /* 0xff8000001b5e7808 */ /* 0x000fe40001000000 */
[----:B------:R-:W-:Y:S02]  /*10230*/  FMNMX.FTZ R2, R97, R2, !PT ;  /* 0x0000000261027209 */ /* 0x000fe40007810000 */
[----:B-1----:R-:W-:Y:S02]  /*10240*/  FSEL R91, R8, -INF , P1 ;  /* 0xff800000085b7808 */ /* 0x002fe40000800000 */
[----:B------:R-:W-:-:S04]  /*10250*/  FMNMX.FTZ R2, R96, R2, !PT ;  /* 0x0000000260027209 */ /* 0x000fc80007810000 */
[----:B------:R-:W-:Y:S01]  /*10260*/  FMNMX.FTZ R2, R95, R2, !PT ;  /* 0x000000025f027209 */ /* 0x000fe20007810000 */
[----:B--2---:R-:W1:Y:S01]  /*10270*/  SHFL.BFLY PT, R3, R0, 0x2, 0x1f ;  /* 0x0c401f0000037f89 */ /* 0x004e6200000e0000 */
[----:B---3--:R-:W-:Y:S02]  /*10280*/  FSEL R90, R4, -INF , P0 ;  /* 0xff800000045a7808 */ /* 0x008fe40000000000 */
[----:B------:R-:W-:-:S04]  /*10290*/  FMNMX.FTZ R2, R94, R2, !PT ;  /* 0x000000025e027209 */ /* 0x000fc80007810000 */
[----:B------:R-:W-:-:S04]  /*102a0*/  FMNMX.FTZ R2, R91, R2, !PT ;  /* 0x000000025b027209 */ /* 0x000fc80007810000 */
[----:B------:R-:W-:Y:S02]  /*102b0*/  FMNMX.FTZ R2, R90, R2, !PT ;  /* 0x000000025a027209 */ /* 0x000fe40007810000 */
[----:B-1----:R-:W-:-:S03]  /*102c0*/  FMNMX.FTZ R0, R0, R3, !PT ;  /* 0x0000000300007209 */ /* 0x002fc60007810000 */
[----:B------:R-:W1:Y:S04]  /*102d0*/  SHFL.BFLY PT, R3, R2, 0x2, 0x1f ;  /* 0x0c401f0002037f89 */ /* 0x000e6800000e0000 */
[----:B------:R-:W2:Y:S01]  /*102e0*/  SHFL.BFLY PT, R4, R0, 0x1, 0x1f ;  /* 0x0c201f0000047f89 */ /* 0x000ea200000e0000 */
[----:B-1----:R-:W-:Y:S02]  /*102f0*/  FMNMX.FTZ R3, R2, R3, !PT ;  /* 0x0000000302037209 */ /* 0x002fe40007810000 */
[----:B--2---:R-:W-:-:S03]  /*10300*/  FMNMX.FTZ R9, R0, R4, !PT ;  /* 0x0000000400097209 */ /* 0x004fc60007810000 */
[----:B------:R-:W1:Y:S01]  /*10310*/  SHFL.BFLY PT, R4, R3, 0x1, 0x1f ;  /* 0x0c201f0003047f89 */ /* 0x000e6200000e0000 */
[C---:B------:R-:W-:Y:S01]  /*10320*/  FSETP.NEU.FTZ.AND P0, PT, R9.reuse, -INF , PT ;  /* 0xff8000000900780b */ /* 0x040fe20003f1d000 */
[----:B------:R-:W-:-:S05]  /*10330*/  FMUL.FTZ R2, R9, c[0x0][0x2d0] ;  /* 0x0000b40009027a20 */ /* 0x000fca0000410000 */
[----:B------:R-:W-:-:S05]  /*10340*/  FSEL R2, R2, RZ, P0 ;  /* 0x000000ff02027208 */ /* 0x000fca0000000000 */
[----:B------:R-:W-:-:S04]  /*10350*/  FFMA.FTZ R0, R5, c[0x0][0x2d0], -R2 ;  /* 0x0000b40005007a23 */ /* 0x000fc80000010802 */
[----:B------:R2:W-:Y:S01]  /*10360*/  MUFU.EX2 R67, R0 ;  /* 0x0000000000437308 */ /* 0x0005e20000000800 */
[----:B-1----:R-:W-:Y:S01]  /*10370*/  FMNMX.FTZ R8, R3, R4, !PT ;  /* 0x0000000403087209 */ /* 0x002fe20007810000 */
[----:B------:R-:W-:-:S03]  /*10380*/  FFMA.FTZ R3, R16, c[0x0][0x2d0], -R2 ;  /* 0x0000b40010037a23 */ /* 0x000fc60000010802 */
[----:B------:R-:W-:-:S03]  /*10390*/  FSETP.NEU.FTZ.AND P0, PT, R8, -INF , PT ;  /* 0xff8000000800780b */ /* 0x000fc60003f1d000 */
[----:B------:R1:W-:Y:S01]  /*103a0*/  MUFU.EX2 R77, R3 ;  /* 0x00000003004d7308 */ /* 0x0003e20000000800 */
[----:B--2---:R-:W-:-:S07]  /*103b0*/  FFMA.FTZ R0, R6, c[0x0][0x2d0], -R2 ;  /* 0x0000b40006007a23 */ /* 0x004fce0000010802 */
[----:B------:R2:W3:Y:S01]  /*103c0*/  MUFU.EX2 R66, R0 ;  /* 0x0000000000427308 */ /* 0x0004e20000000800 */
[----:B-1----:R-:W-:-:S07]  /*103d0*/  FFMA.FTZ R3, R17, c[0x0][0x2d0], -R2 ;  /* 0x0000b40011037a23 */ /* 0x002fce0000010802 */
[----:B------:R-:W-:Y:S01]  /*103e0*/  MUFU.EX2 R78, R3 ;  /* 0x00000003004e7308 */ /* 0x000fe20000000800 */
[----:B--2---:R-:W-:Y:S01]  /*103f0*/  FFMA.FTZ R0, R7, c[0x0][0x2d0], -R2 ;  /* 0x0000b40007007a23 */ /* 0x004fe20000010802 */
[----:B---3--:R-:W-:Y:S01]  /*10400*/  F2FP.BF16.PACK_AB R16, R66, R67 ;  /* 0x000000434210723e */ /* 0x008fe200000010ff */
[----:B------:R-:W1:Y:S05]  /*10410*/  LDSM.16.MT88.4 R4, [R245] ;  /* 0x00000000f504783b */ /* 0x000e6a0000004200 */
[----:B------:R2:W3:Y:S02]  /*10420*/  MUFU.EX2 R74, R0 ;  /* 0x00000000004a7308 */ /* 0x0004e40000000800 */
[----:B--2---:R-:W-:-:S05]  /*10430*/  FMUL.FTZ R0, R8, c[0x0][0x2d0] ;  /* 0x0000b40008007a20 */ /* 0x004fca0000410000 */
[----:B------:R-:W-:-:S05]  /*10440*/  FSEL R0, R0, RZ, P0 ;  /* 0x000000ff00007208 */ /* 0x000fca0000000000 */
[----:B------:R-:W-:Y:S01]  /*10450*/  FFMA.FTZ R3, R18, c[0x0][0x2d0], -R0 ;  /* 0x0000b40012037a23 */ /* 0x000fe20000010800 */
[----:B---3--:R-:W-:-:S03]  /*10460*/  F2FP.BF16.PACK_AB R18, R77, R74 ;  /* 0x0000004a4d12723e */ /* 0x008fc600000010ff */
        /* <DEDUP_REMOVED lines=10> */
[----:B------:R2:W3:Y:S02]  /*10510*/  MUFU.EX2 R79, R3 ;  /* 0x00000003004f7308 */ /* 0x0004e40000000800 */
[C---:B------:R-:W-:Y:S08]  /*10520*/  HMMA.16816.F32.BF16 R44, R16.reuse, R12, RZ ;  /* 0x0000000c102c723c */ /* 0x040ff000000418ff */
[----:B------:R-:W-:Y:S01]  /*10530*/  HMMA.16816.F32.BF16 R28, R16, R14, RZ ;  /* 0x0000000e101c723c */ /* 0x000fe200000418ff */
[----:B--2---:R-:W-:Y:S01]  /*10540*/  FFMA.FTZ R3, R23, c[0x0][0x2d0], -R2 ;  /* 0x0000b40017037a23 */ /* 0x004fe20000010802 */
[----:B---3--:R-:W-:-:S03]  /*10550*/  F2FP.BF16.PACK_AB R12, R79, R78 ;  /* 0x0000004e4f0c723e */ /* 0x008fc600000010ff */
[----:B------:R2:W-:Y:S03]  /*10560*/  MUFU.EX2 R82, R3 ;  /* 0x0000000300527308 */ /* 0x0005e60000000800 */
[----:B-1----:R-:W-:Y:S01]  /*10570*/  HMMA.16816.F32.BF16 R20, R16, R6, RZ ;  /* 0x000000061014723c */ /* 0x002fe200000418ff */
[----:B--2---:R-:W-:-:S04]  /*10580*/  FFMA.FTZ R3, R24, c[0x0][0x2d0], -R2 ;  /* 0x0000b40018037a23 */ /* 0x004fc80000010802 */
[----:B------:R1:W2:Y:S02]  /*10590*/  MUFU.EX2 R83, R3 ;  /* 0x0000000300537308 */ /* 0x0002a40000000800 */
[----:B-1----:R-:W-:Y:S01]  /*105a0*/  FFMA.FTZ R3, R25, c[0x0][0x2d0], -R0 ;  /* 0x0000b40019037a23 */ /* 0x002fe20000010800 */
[----:B--2---:R-:W-:-:S05]  /*105b0*/  F2FP.BF16.PACK_AB R14, R83, R82 ;  /* 0x00000052530e723e */ /* 0x004fca00000010ff */
[----:B------:R1:W-:Y:S02]  /*105c0*/  MUFU.EX2 R72, R3 ;  /* 0x0000000300487308 */ /* 0x0003e40000000800 */
[--C-:B-1----:R-:W-:Y:S02]  /*105d0*/  FFMA.FTZ R3, R26, c[0x0][0x2d0], -R0.reuse ;  /* 0x0000b4001a037a23 */ /* 0x102fe40000010800 */
[C---:B------:R-:W-:Y:S04]  /*105e0*/  HMMA.16816.F32.BF16 R24, R16.reuse, R4, RZ ;  /* 0x000000041018723c */ /* 0x040fe800000418ff */
[----:B------:R1:W2:Y:S04]  /*105f0*/  MUFU.EX2 R76, R3 ;  /* 0x00000003004c7308 */ /* 0x0002a80000000800 */
[----:B------:R-:W-:Y:S01]  /*10600*/  HMMA.16816.F32.BF16 R4, R16, R48, RZ ;  /* 0x000000301004723c */ /* 0x000fe200000418ff */
[----:B-1----:R-:W-:Y:S01]  /*10610*/  FFMA.FTZ R3, R56, c[0x0][0x2d0], -R0 ;  /* 0x0000b40038037a23 */ /* 0x002fe20000010800 */
[----:B--2---:R-:W-:-:S03]  /*10620*/  F2FP.BF16.PACK_AB R13, R76, R72 ;  /* 0x000000484c0d723e */ /* 0x004fc600000010ff */
[----:B------:R1:W-:Y:S02]  /*10630*/  MUFU.EX2 R81, R3 ;  /* 0x0000000300517308 */ /* 0x0003e40000000800 */
[----:B-1----:R-:W-:Y:S02]  /*10640*/  FFMA.FTZ R3, R57, c[0x0][0x2d0], -R0 ;  /* 0x0000b40039037a23 */ /* 0x002fe40000010800 */
[----:B------:R-:W1:Y:S04]  /*10650*/  LDSM.16.MT88.4 R56, [R246+0x800] ;  /* 0x00080000f638783b */ /* 0x000e680000004200 */
[----:B------:R-:W2:Y:S02]  /*10660*/  MUFU.EX2 R80, R3 ;  /* 0x0000000300507308 */ /* 0x000ea40000000800 */
[----:B--2---:R-:W-:Y:S01]  /*10670*/  F2FP.BF16.PACK_AB R15, R80, R81 ;  /* 0x00000051500f723e */ /* 0x004fe200000010ff */
[----:B------:R-:W-:-:S04]  /*10680*/  FADD.FTZ R3, R67, R66 ;  /* 0x0000004243037221 */ /* 0x000fc80000010000 */
[----:B------:R-:W-:Y:S02]  /*10690*/  FADD.FTZ R3, R74, R3 ;  /* 0x000000034a037221 */ /* 0x000fe40000010000 */
[C---:B------:R-:W-:Y:S08]  /*106a0*/  HMMA.16816.F32.BF16 R228, R12.reuse, R32, R24 ;  /* 0x000000200ce4723c */ /* 0x040ff00000041818 */
[----:B------:R-:W-:Y:S01]  /*106b0*/  HMMA.16816.F32.BF16 R124, R12, R34, R20 ;  /* 0x000000220c7c723c */ /* 0x000fe20000041814 */
[----:B------:R-:W-:Y:S07]  /*106c0*/  LDSM.16.MT88.4 R32, [R245+0x2800] ;  /* 0x00280000f520783b */ /* 0x000fee0000004200 */
[C---:B------:R-:W-:Y:S08]  /*106d0*/  HMMA.16816.F32.BF16 R24, R16.reuse, R40, RZ ;  /* 0x000000281018723c */ /* 0x040ff000000418ff */
[----:B------:R-:W-:Y:S01]  /*106e0*/  HMMA.16816.F32.BF16 R20, R16, R42, RZ ;  /* 0x0000002a1014723c */ /* 0x000fe200000418ff */
[----:B------:R-:W2:Y:S07]  /*106f0*/  LDSM.16.MT88.4 R40, [R245+0x2000] ;  /* 0x00200000f528783b */ /* 0x000eae0000004200 */
[C---:B------:R-:W-:Y:S01]  /*10700*/  HMMA.16816.F32.BF16 R140, R12.reuse, R36, R44 ;  /* 0x000000240c8c723c */ /* 0x040fe2000004182c */
[----:B------:R-:W3:Y:S07]  /*10710*/  LDSM.16.MT88.4 R44, [R186+0x2000] ;  /* 0x00200000ba2c783b */ /* 0x000eee0000004200 */
[----:B------:R-:W-:Y:S08]  /*10720*/  HMMA.16816.F32.BF16 R224, R12, R52, R4 ;  /* 0x000000340ce0723c */ /* 0x000ff00000041804 */
[----:B------:R-:W-:Y:S08]  /*10730*/  HMMA.16816.F32.BF16 R4, R16, R60, RZ ;  /* 0x0000003c1004723c */ /* 0x000ff000000418ff */
[C---:B------:R-:W-:Y:S01]  /*10740*/  HMMA.16816.F32.BF16 R132, R12.reuse, R38, R28 ;  /* 0x000000260c84723c */ /* 0x040fe2000004181c */
[----:B------:R-:W4:Y:S07]  /*10750*/  LDSM.16.MT88.4 R36, [R186+0x2800] ;  /* 0x00280000ba24783b */ /* 0x000f2e0000004200 */
[C---:B-1----:R-:W-:Y:S08]  /*10760*/  HMMA.16816.F32.BF16 R172, R12.reuse, R56, R24 ;  /* 0x000000380cac723c */ /* 0x042ff00000041818 */
[----:B------:R-:W-:Y:S08]  /*10770*/  HMMA.16816.F32.BF16 R164, R12, R58, R20 ;  /* 0x0000003a0ca4723c */ /* 0x000ff00000041814 */
[C---:B--2---:R-:W-:Y:S08]  /*10780*/  HMMA.16816.F32.BF16 R24, R16.reuse, R40, RZ ;  /* 0x000000281018723c */ /* 0x044ff000000418ff */
[----:B------:R-:W-:Y:S01]  /*10790*/  HMMA.16816.F32.BF16 R20, R16, R42, RZ ;  /* 0x0000002a1014723c */ /* 0x000fe200000418ff */
[----:B------:R-:W1:Y:S07]  /*107a0*/  LDSM.16.MT88.4 R40, [R246+0x2000] ;  /* 0x00200000f628783b */ /* 0x000e6e0000004200 */
[----:B------:R-:W-:Y:S08]  /*107b0*/  HMMA.16816.F32.BF16 R168, R12, R68, R4 ;  /* 0x000000440ca8723c */ /* 0x000ff00000041804 */
[C---:B---3--:R-:W-:Y:S08]  /*107c0*/  HMMA.16816.F32.BF16 R4, R16.reuse, R44, RZ ;  /* 0x0000002c1004723c */ /* 0x048ff000000418ff */
[----:B------:R-:W-:Y:S08]  /*107d0*/  HMMA.16816.F32.BF16 R28, R16, R50, RZ ;  /* 0x00000032101c723c */ /* 0x000ff000000418ff */
[C---:B------:R-:W-:Y:S01]  /*107e0*/  HMMA.16816.F32.BF16 R56, R12.reuse, R32, R24 ;  /* 0x000000200c38723c */ /* 0x040fe20000041818 */
[----:B------:R-:W2:Y:S06]  /*107f0*/  LDSM.16.MT88.4 R24, [R246+0x2800] ;  /* 0x00280000f618783b */ /* 0x000eac0000004200 */
[--C-:B------:R-:W-:Y:S01]  /*10800*/  FFMA.FTZ R32, R89, c[0x0][0x2d0], -R2.reuse ;  /* 0x0000b40059207a23 */ /* 0x100fe20000010802 */
[----:B----4-:R-:W-:Y:S01]  /*10810*/  HMMA.16816.F32.BF16 R160, R12, R36, R4 ;  /* 0x000000240ca0723c */ /* 0x010fe20000041804 */
[----:B------:R-:W-:-:S06]  /*10820*/  FFMA.FTZ R33, R88, c[0x0][0x2d0], -R2 ;  /* 0x0000b40058217a23 */ /* 0x000fcc0000010802 */
[--C-:B------:R-:W-:Y:S01]  /*10830*/  FFMA.FTZ R37, R95, c[0x0][0x2d0], -R0.reuse ;  /* 0x0000b4005f257a23 */ /* 0x100fe20000010800 */
[----:B------:R-:W-:Y:S01]  /*10840*/  HMMA.16816.F32.BF16 R116, R12, R54, R28 ;  /* 0x000000360c74723c */ /* 0x000fe2000004181c */
[----:B------:R-:W-:-:S07]  /*10850*/  FFMA.FTZ R36, R94, c[0x0][0x2d0], -R0 ;  /* 0x0000b4005e247a23 */ /* 0x000fce0000010800 */
[C---:B-1----:R-:W-:Y:S07]  /*10860*/  HMMA.16816.F32.BF16 R4, R16.reuse, R40, RZ ;  /* 0x000000281004723c */ /* 0x042fee00000418ff */
[--C-:B------:R-:W-:Y:S01]  /*10870*/  FFMA.FTZ R40, R87, c[0x0][0x2d0], -R2.reuse ;  /* 0x0000b40057287a23 */ /* 0x100fe20000010802 */
[----:B------:R-:W-:Y:S01]  /*10880*/  HMMA.16816.F32.BF16 R28, R16, R62, RZ ;  /* 0x0000003e101c723c */ /* 0x000fe200000418ff */
[----:B------:R-:W-:-:S07]  /*10890*/  FFMA.FTZ R41, R86, c[0x0][0x2d0], -R2 ;  /* 0x0000b40056297a23 */ /* 0x000fce0000010802 */
[C---:B------:R-:W-:Y:S07]  /*108a0*/  HMMA.16816.F32.BF16 R60, R12.reuse, R34, R20 ;  /* 0x000000220c3c723c */ /* 0x040fee0000041814 */
[--C-:B------:R-:W-:Y:S01]  /*108b0*/  FFMA.FTZ R35, R97, c[0x0][0x2d0], -R0.reuse ;  /* 0x0000b40061237a23 */ /* 0x100fe20000010800 */
[----:B--2---:R-:W-:Y:S01]  /*108c0*/  HMMA.16816.F32.BF16 R156, R12, R24, R4 ;  /* 0x000000180c9c723c */ /* 0x004fe20000041804 */
[----:B------:R-:W-:-:S07]  /*108d0*/  FFMA.FTZ R34, R96, c[0x0][0x2d0], -R0 ;  /* 0x0000b40060227a23 */ /* 0x000fce0000010800 */
[----:B------:R-:W-:Y:S01]  /*108e0*/  HMMA.16816.F32.BF16 R48, R12, R70, R28 ;  /* 0x000000460c30723c */ /* 0x000fe2000004181c */
[----:B------:R-:W1:Y:S07]  /*108f0*/  LDSM.16.MT88.4 R28, [R185+0x4000] ;  /* 0x00400000b91c783b */ /* 0x000e6e0000004200 */
[C---:B------:R-:W-:Y:S07]  /*10900*/  HMMA.16816.F32.BF16 R4, R16.reuse, R42, RZ ;  /* 0x0000002a1004723c */ /* 0x040fee00000418ff */
[--C-:B------:R-:W-:Y:S01]  /*10910*/  FFMA.FTZ R42, R85, c[0x0][0x2d0], -R2.reuse ;  /* 0x0000b400552a7a23 */ /* 0x100fe20000010802 */
[----:B------:R-:W-:Y:S01]  /*10920*/  HMMA.16816.F32.BF16 R20, R16, R46, RZ ;  /* 0x0000002e1014723c */ /* 0x000fe200000418ff */
[----:B------:R-:W-:-:S02]  /*10930*/  FFMA.FTZ R43, R84, c[0x0][0x2d0], -R2 ;  /* 0x0000b400542b7a23 */ /* 0x000fc40000010802 */
[----:B------:R-:W-:Y:S11]  /*10940*/  LDSM.16.MT88.4 R84, [R245+0x5800] ;  /* 0x00580000f554783b */ /* 0x000ff60000004200 */
[----:B------:R-:W-:Y:S02]  /*10950*/  @!UPT UIADD3 URZ, URZ, URZ, URZ ;  /* 0x0000003f3f3ff290 */ /* 0x000fe4000fffe03f */
[C---:B------:R-:W-:Y:S01]  /*10960*/  HMMA.16816.F32.BF16 R128, R12.reuse, R26, R4 ;  /* 0x0000001a0c80723c */ /* 0x040fe20000041804 */
[----:B------:R-:W2:Y:S07]  /*10970*/  LDSM.16.MT88.4 R24, [R185+0x4800] ;  /* 0x00480000b918783b */ /* 0x000eae0000004200 */
[----:B------:R-:W-:Y:S07]  /*10980*/  HMMA.16816.F32.BF16 R136, R12, R38, R20 ;  /* 0x000000260c88723c */ /* 0x000fee0000041814 */
[----:B------:R-:W-:Y:S01]  /*10990*/  FADD.FTZ R21, R65, R64 ;  /* 0x0000004041157221 */ /* 0x000fe20000010000 */
[----:B-1----:R-:W-:Y:S01]  /*109a0*/  HMMA.16816.F32.BF16 R4, R16, R28, RZ ;  /* 0x0000001c1004723c */ /* 0x002fe200000418ff */
[----:B------:R-:W-:-:S02]  /*109b0*/  FADD.FTZ R20, R77, R3 ;  /* 0x000000034d147221 */ /* 0x000fc40000010000 */
[----:B------:R-:W-:Y:S02]  /*109c0*/  FADD.FTZ R21, R73, R21 ;  /* 0x0000001549157221 */ /* 0x000fe40000010000 */
[----:B------:R-:W-:Y:S02]  /*109d0*/  FFMA.FTZ R39, R91, c[0x0][0x2d0], -R0 ;  /* 0x0000b4005b277a23 */ /* 0x000fe40000010800 */
[----:B------:R-:W-:Y:S02]  /*109e0*/  FADD.FTZ R3, R75, R21 ;  /* 0x000000154b037221 */ /* 0x000fe40000010000 */
[----:B------:R-:W-:Y:S02]  /*109f0*/  FFMA.FTZ R28, R93, c[0x0][0x2d0], -R2 ;  /* 0x0000b4005d1c7a23 */ /* 0x000fe40000010802 */
[----:B------:R-:W-:Y:S02]  /*10a00*/  FADD.FTZ R3, R72, R3 ;  /* 0x0000000348037221 */ /* 0x000fe40000010000 */
[----:B------:R-:W-:-:S11]  /*10a10*/  FFMA.FTZ R38, R90, c[0x0][0x2d0], -R0 ;  /* 0x0000b4005a267a23 */ /* 0x000fd60000010800 */
[----:B--2---:R-:W-:Y:S08]  /*10a20*/  HMMA.16816.F32.BF16 R120, R12, R24, R4 ;  /* 0x000000180c78723c */ /* 0x004ff00000041804 */
[----:B------:R-:W-:Y:S07]  /*10a30*/  HMMA.16816.F32.BF16 R4, R16, R30, RZ ;  /* 0x0000001e1004723c */ /* 0x000fee00000418ff */
[----:B------:R-:W-:-:S02]  /*10a40*/  FFMA.FTZ R30, R92, c[0x0][0x2d0], -R2 ;  /* 0x0000b4005c1e7a23 */ /* 0x000fc40000010802 */
[----:B------:R-:W-:Y:S02]  /*10a50*/  FADD.FTZ R31, R76, R3 ;  /* 0x000000034c1f7221 */ /* 0x000fe40000010000 */
[----:B------:R-:W1:Y:S08]  /*10a60*/  MUFU.EX2 R3, R28 ;  /* 0x0000001c00037308 */ /* 0x000e700000000800 */
[----:B------:R2:W3:Y:S05]  /*10a70*/  MUFU.EX2 R2, R30 ;  /* 0x0000001e00027308 */ /* 0x0004ea0000000800 */
[----:B------:R-:W-:Y:S01]  /*10a80*/  HMMA.16816.F32.BF16 R112, R12, R26, R4 ;  /* 0x0000001a0c70723c */ /* 0x000fe20000041804 */
[----:B------:R-:W-:Y:S06]  /*10a90*/  LDSM.16.MT88.4 R24, [R245+0x4800] ;  /* 0x00480000f518783b */ /* 0x000fec0000004200 */
[----:B------:R-:W-:-:S02]  /*10aa0*/  FADD.FTZ R4, R78, R20 ;  /* 0x000000144e047221 */ /* 0x000fc40000010000 */
[----:B------:R-:W4:Y:S02]  /*10ab0*/  LDSM.16.MT88.4 R20, [R245+0x4000] ;  /* 0x00400000f514783b */ /* 0x000f240000004200 */
[----:B------:R-:W-:Y:S02]  /*10ac0*/  FADD.FTZ R29, R79, R4 ;  /* 0x000000044f1d7221 */ /* 0x000fe40000010000 */
[----:B----4-:R-:W-:Y:S01]  /*10ad0*/  HMMA.16816.F32.BF16 R4, R16, R20, RZ ;  /* 0x000000141004723c */ /* 0x010fe200000418ff */
[----:B------:R-:W4:Y:S11]  /*10ae0*/  MUFU.EX2 R20, R32 ;  /* 0x0000002000147308 */ /* 0x000f360000000800 */
[----:B------:R-:W-:Y:S11]  /*10af0*/  @!UPT UIADD3 URZ, URZ, URZ, URZ ;  /* 0x0000003f3f3ff290 */ /* 0x000ff6000fffe03f */
[----:B------:R-:W-:Y:S01]  /*10b00*/  @!UPT UIADD3 URZ, URZ, URZ, URZ ;  /* 0x0000003f3f3ff290 */ /* 0x000fe2000fffe03f */
[----:B------:R-:W-:Y:S08]  /*10b10*/  HMMA.16816.F32.BF16 R68, R12, R24, R4 ;  /* 0x000000180c44723c */ /* 0x000ff00000041804 */
[----:B------:R-:W-:Y:S11]  /*10b20*/  HMMA.16816.F32.BF16 R4, R16, R22, RZ ;  /* 0x000000161004723c */ /* 0x000ff600000418ff */
[----:B------:R-:W-:Y:S11]  /*10b30*/  @!UPT UIADD3 URZ, URZ, URZ, URZ ;  /* 0x0000003f3f3ff290 */ /* 0x000ff6000fffe03f */
[----:B------:R-:W-:Y:S02]  /*10b40*/  @!UPT UIADD3 URZ, URZ, URZ, URZ ;  /* 0x0000003f3f3ff290 */ /* 0x000fe4000fffe03f */
[----:B------:R-:W-:Y:S01]  /*10b50*/  HMMA.16816.F32.BF16 R152, R12, R26, R4 ;  /* 0x0000001a0c98723c */ /* 0x000fe20000041804 */
[----:B------:R-:W-:Y:S01]  /*10b60*/  MUFU.EX2 R7, R33 ;  /* 0x0000002100077308 */ /* 0x000fe20000000800 */
[----:B------:R-:W-:Y:S05]  /*10b70*/  LDSM.16.MT88.4 R24, [R186+0x4800] ;  /* 0x00480000ba18783b */ /* 0x000fea0000004200 */
[----:B------:R-:W-:Y:S02]  /*10b80*/  FADD.FTZ R4, R82, R29 ;  /* 0x0000001d52047221 */ /* 0x000fe40000010000 */
[----:B------:R-:W-:Y:S02]  /*10b90*/  FADD.FTZ R5, R81, R31 ;  /* 0x0000001f51057221 */ /* 0x000fe40000010000 */
[----:B--2---:R-:W2:Y:S01]  /*10ba0*/  LDSM.16.MT88.4 R28, [R186+0x4000] ;  /* 0x00400000ba1c783b */ /* 0x004ea20000004200 */
[----:B------:R-:W-:-:S02]  /*10bb0*/  FFMA.FTZ R6, R98, c[0x0][0x2d0], -R0 ;  /* 0x0000b40062067a23 */ /* 0x000fc40000010800 */
[----:B------:R-:W-:Y:S02]  /*10bc0*/  FADD.FTZ R22, R80, R5 ;  /* 0x0000000550167221 */ /* 0x000fe40000010000 */
[----:B------:R-:W-:Y:S02]  /*10bd0*/  FFMA.FTZ R5, R99, c[0x0][0x2d0], -R0 ;  /* 0x0000b40063057a23 */ /* 0x000fe40000010800 */
[----:B------:R-:W4:Y:S01]  /*10be0*/  MUFU.EX2 R6, R6 ;  /* 0x0000000600067308 */ /* 0x000f220000000800 */
[----:B------:R-:W-:-:S04]  /*10bf0*/  FADD.FTZ R4, R83, R4 ;  /* 0x0000000453047221 */ /* 0x000fc80000010000 */
[----:B-1----:R-:W-:-:S03]  /*10c00*/  FADD.FTZ R4, R3, R4 ;  /* 0x0000000403047221 */ /* 0x002fc60000010000 */
[----:B------:R-:W1:Y:S01]  /*10c10*/  MUFU.EX2 R5, R5 ;  /* 0x0000000500057308 */ /* 0x000e620000000800 */
[C---:B---3--:R-:W-:Y:S01]  /*10c20*/  FADD.FTZ R21, R2.reuse, R4 ;  /* 0x0000000402157221 */ /* 0x048fe20000010000 */
[----:B------:R-:W-:-:S03]  /*10c30*/  F2FP.BF16.PACK_AB R4, R2, R3 ;  /* 0x000000030204723e */ /* 0x000fc600000010ff */
[----:B----4-:R-:W-:Y:S02]  /*10c40*/  FADD.FTZ R2, R20, R21 ;  /* 0x0000001514027221 */ /* 0x010fe40000010000 */
[----:B------:R-:W-:Y:S01]  /*10c50*/  FADD.FTZ R0, R6, R22 ;  /* 0x0000001606007221 */ /* 0x000fe20000010000 */
[----:B------:R-:W-:Y:S01]  /*10c60*/  MUFU.EX2 R3, R41 ;  /* 0x0000002900037308 */ /* 0x000fe20000000800 */
[----:B------:R-:W-:Y:S02]  /*10c70*/  FADD.FTZ R32, R7, R2 ;  /* 0x0000000207207221 */ /* 0x000fe40000010000 */
[C---:B-1----:R-:W-:Y:S01]  /*10c80*/  FADD.FTZ R33, R5.reuse, R0 ;  /* 0x0000000005217221 */ /* 0x042fe20000010000 */
[----:B------:R-:W-:-:S04]  /*10c90*/  F2FP.BF16.PACK_AB R5, R5, R6 ;  /* 0x000000060505723e */ /* 0x000fc800000010ff */
[----:B------:R-:W1:Y:S01]  /*10ca0*/  MUFU.EX2 R2, R35 ;  /* 0x0000002300027308 */ /* 0x000e620000000800 */
[----:B------:R-:W-:Y:S02]  /*10cb0*/  F2FP.BF16.PACK_AB R6, R7, R20 ;  /* 0x000000140706723e */ /* 0x000fe400000010ff */
[C---:B--2---:R-:W-:Y:S05]  /*10cc0*/  HMMA.16816.F32.BF16 R20, R16.reuse, R28, RZ ;  /* 0x0000001c1014723c */ /* 0x044fea00000418ff */
[----:B------:R-:W2:Y:S03]  /*10cd0*/  MUFU.EX2 R0, R34 ;  /* 0x0000002200007308 */ /* 0x000ea60000000800 */
[----:B------:R-:W-:Y:S01]  /*10ce0*/  HMMA.16816.F32.BF16 R28, R16, R30, RZ ;  /* 0x0000001e101c723c */ /* 0x000fe200000418ff */
[----:B-1----:R-:W-:Y:S11]  /*10cf0*/  FADD.FTZ R7, R2, R33 ;  /* 0x0000002102077221 */ /* 0x002ff60000010000 */
[----:B------:R-:W-:Y:S04]  /*10d00*/  @!UPT UIADD3 URZ, URZ, URZ, URZ ;  /* 0x0000003f3f3ff290 */ /* 0x000fe8000fffe03f */
[C---:B------:R-:W-:Y:S01]  /*10d10*/  HMMA.16816.F32.BF16 R52, R12.reuse, R24, R20 ;  /* 0x000000180c34723c */ /* 0x040fe20000041814 */
[----:B------:R-:W1:Y:S07]  /*10d20*/  MUFU.EX2 R20, R40 ;  /* 0x0000002800147308 */ /* 0x000e6e0000000800 */
[----:B------:R-:W-:Y:S01]  /*10d30*/  HMMA.16816.F32.BF16 R44, R12, R26, R28 ;  /* 0x0000001a0c2c723c */ /* 0x000fe2000004181c */
[----:B------:R-:W3:Y:S06]  /*10d40*/  MUFU.EX2 R24, R42 ;  /* 0x0000002a00187308 */ /* 0x000eec0000000800 */
[C---:B--2---:R-:W-:Y:S01]  /*10d50*/  FADD.FTZ R26, R0.reuse, R7 ;  /* 0x00000007001a7221 */ /* 0x044fe20000010000 */
[----:B------:R-:W-:Y:S01]  /*10d60*/  F2FP.BF16.PACK_AB R7, R0, R2 ;  /* 0x000000020007723e */ /* 0x000fe200000010ff */
[----:B------:R-:W2:Y:S01]  /*10d70*/  MUFU.EX2 R22, R37 ;  /* 0x0000002500167308 */ /* 0x000ea20000000800 */
[----:B-1----:R-:W-:Y:S01]  /*10d80*/  FADD.FTZ R25, R20, R32 ;  /* 0x0000002014197221 */ /* 0x002fe20000010000 */
[----:B------:R-:W-:-:S03]  /*10d90*/  F2FP.BF16.PACK_AB R100, R3, R20 ;  /* 0x000000140364723e */ /* 0x000fc600000010ff */
[----:B------:R-:W-:-:S03]  /*10da0*/  FADD.FTZ R2, R3, R25 ;  /* 0x0000001903027221 */ /* 0x000fc60000010000 */
[----:B------:R-:W1:Y:S01]  /*10db0*/  MUFU.EX2 R21, R36 ;  /* 0x0000002400157308 */ /* 0x000e620000000800 */
[----:B---3--:R-:W-:-:S07]  /*10dc0*/  FADD.FTZ R2, R24, R2 ;  /* 0x0000000218027221 */ /* 0x008fce0000010000 */
[----:B------:R-:W3:Y:S01]  /*10dd0*/  MUFU.EX2 R23, R43 ;  /* 0x0000002b00177308 */ /* 0x000ee20000000800 */
[----:B--2---:R-:W-:-:S04]  /*10de0*/  FADD.FTZ R0, R22, R26 ;  /* 0x0000001a16007221 */ /* 0x004fc80000010000 */
[C---:B-1----:R-:W-:Y:S01]  /*10df0*/  FADD.FTZ R3, R21.reuse, R0 ;  /* 0x0000000015037221 */ /* 0x042fe20000010000 */
[----:B------:R-:W-:Y:S02]  /*10e00*/  F2FP.BF16.PACK_AB R101, R21, R22 ;  /* 0x000000161565723e */ /* 0x000fe400000010ff */
[----:B------:R-:W-:Y:S01]  /*10e10*/  MUFU.EX2 R0, R38 ;  /* 0x0000002600007308 */ /* 0x000fe20000000800 */
[C---:B---3--:R-:W-:Y:S01]  /*10e20*/  FADD.FTZ R201, R23.reuse, R2 ;  /* 0x0000000217c97221 */ /* 0x048fe20000010000 */
[----:B------:R-:W-:-:S06]  /*10e30*/  F2FP.BF16.PACK_AB R102, R23, R24 ;  /* 0x000000181766723e */ /* 0x000fcc00000010ff */
[----:B------:R-:W1:Y:S01]  /*10e40*/  MUFU.EX2 R2, R39 ;  /* 0x0000002700027308 */ /* 0x000e620000000800 */
[----:B------:R-:W2:Y:S01]  /*10e50*/  LDSM.16.MT88.4 R20, [R150+0x4000] ;  /* 0x004000009614783b */ /* 0x000ea20000004200 */
[----:B-1----:R-:W-:Y:S01]  /*10e60*/  F2FP.BF16.PACK_AB R103, R0, R2 ;  /* 0x000000020067723e */ /* 0x002fe200000010ff */
[----:B------:R-:W-:-:S04]  /*10e70*/  FADD.FTZ R3, R2, R3 ;  /* 0x0000000302037221 */ /* 0x000fc80000010000 */
[----:B------:R-:W-:Y:S01]  /*10e80*/  FADD.FTZ R197, R0, R3 ;  /* 0x0000000300c57221 */ /* 0x000fe20000010000 */
[----:B------:R-:W-:-:S04]  /*10e90*/  IADD3 R0, R106, -0x3, RZ ;  /* 0xfffffffd6a007810 */ /* 0x000fc80007ffe0ff */
[----:B------:R-:W-:Y:S01]  /*10ea0*/  ISETP.GE.AND P0, PT, R0, R207, PT ;  /* 0x000000cf0000720c */ /* 0x000fe20003f06270 */
[C---:B--2---:R-:W-:Y:S08]  /*10eb0*/  HMMA.16816.F32.BF16 R24, R16.reuse, R20, RZ ;  /* 0x000000141018723c */ /* 0x044ff000000418ff */
        /* <DEDUP_REMOVED lines=13> */
[----:B------:R-:W-:Y:S01]  /*10f90*/  IMAD.MOV.U32 R225, RZ, RZ, 0x1f ;  /* 0x0000001fffe17424 */ /* 0x000fe200078e00ff */
[----:B------:R-:W-:Y:S01]  /*10fa0*/  HMMA.16816.F32.BF16 R32, R4, R14, R116 ;  /* 0x0000000e0420723c */ /* 0x000fe20000041874 */
[----:B------:R-:W1:Y:S01]  /*10fb0*/  LDSM.16.MT88.4 R12, [R246+0x1000] ;  /* 0x00100000f60c783b */ /* 0x000e620000004200 */
[----:B------:R-:W-:-:S06]  /*10fc0*/  IMAD.MOV.U32 R224, RZ, RZ, -0x1 ;  /* 0xffffffffffe07424 */ /* 0x000fcc00078e00ff */
        /* <DEDUP_REMOVED lines=15> */
[----:B------:R-:W1:Y:S04]  /*110c0*/  LDSM.16.MT88.4 R12, [R185+0x5000] ;  /* 0x00500000b90c783b */ /* 0x000e680000004200 */
[----:B------:R-:W3:Y:S03]  /*110d0*/  LDSM.16.MT88.4 R128, [R245+0x1800] ;  /* 0x00180000f580783b */ /* 0x000ee60000004200 */
[C---:B--2---:R-:W-:Y:S08]  /*110e0*/  HMMA.16816.F32.BF16 R140, R100.reuse, R136, R140 ;  /* 0x00000088648c723c */ /* 0x044ff0000004188c */
[----:B------:R-:W-:Y:S08]  /*110f0*/  HMMA.16816.F32.BF16 R136, R100, R138, R20 ;  /* 0x0000008a6488723c */ /* 0x000ff00000041814 */
[C---:B-1----:R-:W-:Y:S01]  /*11100*/  HMMA.16816.F32.BF16 R88, R4.reuse, R12, R120 ;  /* 0x0000000c0458723c */ /* 0x042fe20000041878 */
[----:B------:R-:W1:Y:S07]  /*11110*/  LDSM.16.MT88.4 R120, [R186+0x1800] ;  /* 0x00180000ba78783b */ /* 0x000e6e0000004200 */
[----:B------:R-:W-:Y:S01]  /*11120*/  HMMA.16816.F32.BF16 R92, R4, R14, R112 ;  /* 0x0000000e045c723c */ /* 0x000fe20000041870 */
[----:B------:R-:W2:Y:S04]  /*11130*/  LDSM.16.MT88.4 R12, [R245+0x5000] ;  /* 0x00500000f50c783b */ /* 0x000ea80000004200 */
[----:B------:R-:W4:Y:S03]  /*11140*/  LDSM.16.MT88.4 R112, [R246+0x1800] ;  /* 0x00180000f670783b */ /* 0x000f260000004200 */
[C---:B---3--:R-:W-:Y:S08]  /*11150*/  HMMA.16816.F32.BF16 R132, R100.reuse, R128, R132 ;  /* 0x000000806484723c */ /* 0x048ff00000041884 */
[C---:B------:R-:W-:Y:S08]  /*11160*/  HMMA.16816.F32.BF16 R128, R100.reuse, R130, R28 ;  /* 0x000000826480723c */ /* 0x040ff0000004181c */
[----:B-1----:R-:W-:Y:S08]  /*11170*/  HMMA.16816.F32.BF16 R124, R100, R120, R124 ;  /* 0x00000078647c723c */ /* 0x002ff0000004187c */
[C---:B--2---:R-:W-:Y:S01]  /*11180*/  HMMA.16816.F32.BF16 R96, R4.reuse, R12, R68 ;  /* 0x0000000c0460723c */ /* 0x044fe20000041844 */
[----:B------:R-:W-:Y:S07]  /*11190*/  LDSM.16.MT88.4 R68, [R246+0x3800] ;  /* 0x00380000f644783b */ /* 0x000fee0000004200 */
[----:B------:R-:W-:Y:S01]  /*111a0*/  HMMA.16816.F32.BF16 R152, R4, R14, R152 ;  /* 0x0000000e0498723c */ /* 0x000fe20000041898 */
[----:B------:R-:W1:Y:S07]  /*111b0*/  LDSM.16.MT88.4 R12, [R186+0x5000] ;  /* 0x00500000ba0c783b */ /* 0x000e6e0000004200 */
[C---:B----4-:R-:W-:Y:S08]  /*111c0*/  HMMA.16816.F32.BF16 R116, R100.reuse, R112, R116 ;  /* 0x000000706474723c */ /* 0x050ff00000041874 */
[C---:B------:R-:W-:Y:S08]  /*111d0*/  HMMA.16816.F32.BF16 R120, R100.reuse, R122, R32 ;  /* 0x0000007a6478723c */ /* 0x040ff00000041820 */
[----:B------:R-:W-:Y:S08]  /*111e0*/  HMMA.16816.F32.BF16 R112, R100, R114, R36 ;  /* 0x000000726470723c */ /* 0x000ff00000041824 */
[C---:B-1----:R-:W-:Y:S01]  /*111f0*/  HMMA.16816.F32.BF16 R156, R4.reuse, R14, R44 ;  /* 0x0000000e049c723c */ /* 0x042fe2000004182c */
[----:B------:R-:W1:Y:S07]  /*11200*/  LDSM.16.MT88.4 R44, [R185+0x3800] ;  /* 0x00380000b92c783b */ /* 0x000e6e0000004200 */
[----:B------:R-:W-:Y:S01]  /*11210*/  HMMA.16816.F32.BF16 R160, R4, R12, R52 ;  /* 0x0000000c04a0723c */ /* 0x000fe20000041834 */
[----:B------:R-:W2:Y:S04]  /*11220*/  LDSM.16.MT88.4 R52, [R245+0x3800] ;  /* 0x00380000f534783b */ /* 0x000ea80000004200 */
[----:B------:R-:W3:Y:S03]  /*11230*/  LDSM.16.MT88.4 R12, [R246+0x5000] ;  /* 0x00500000f60c783b */ /* 0x000ee60000004200 */
[C---:B-1----:R-:W-:Y:S08]  /*11240*/  HMMA.16816.F32.BF16 R40, R100.reuse, R44, R40 ;  /* 0x0000002c6428723c */ /* 0x042ff00000041828 */
[C---:B------:R-:W-:Y:S08]  /*11250*/  HMMA.16816.F32.BF16 R44, R100.reuse, R46, R48 ;  /* 0x0000002e642c723c */ /* 0x040ff00000041830 */
[C---:B--2---:R-:W-:Y:S08]  /*11260*/  HMMA.16816.F32.BF16 R48, R100.reuse, R52, R56 ;  /* 0x000000346430723c */ /* 0x044ff00000041838 */
[----:B------:R-:W-:Y:S01]  /*11270*/  HMMA.16816.F32.BF16 R52, R100, R54, R60 ;  /* 0x000000366434723c */ /* 0x000fe2000004183c */
[----:B------:R-:W1:Y:S07]  /*11280*/  LDSM.16.MT88.4 R60, [R186+0x3800] ;  /* 0x00380000ba3c783b */ /* 0x000e6e0000004200 */
[C---:B---3--:R-:W-:Y:S08]  /*11290*/  HMMA.16816.F32.BF16 R24, R4.reuse, R12, R24 ;  /* 0x0000000c0418723c */ /* 0x048ff00000041818 */
[----:B------:R-:W-:Y:S01]  /*112a0*/  HMMA.16816.F32.BF16 R16, R4, R14, R16 ;  /* 0x0000000e0410723c */ /* 0x000fe20000041810 */
[----:B------:R-:W2:Y:S07]  /*112b0*/  LDSM.16.MT88.4 R4, [R246+0x5800] ;  /* 0x00580000f604783b */ /* 0x000eae0000004200 */
[C---:B-1----:R-:W-:Y:S08]  /*112c0*/  HMMA.16816.F32.BF16 R56, R100.reuse, R60, R64 ;  /* 0x0000003c6438723c */ /* 0x042ff00000041840 */
[C---:B------:R-:W-:Y:S01]  /*112d0*/  HMMA.16816.F32.BF16 R64, R100.reuse, R68, R76 ;  /* 0x000000446440723c */ /* 0x040fe2000004184c */
[----:B------:R-:W1:Y:S07]  /*112e0*/  LDSM.16.MT88.4 R76, [R185+0x5800] ;  /* 0x00580000b94c783b */ /* 0x000e6e0000004200 */
[C---:B------:R-:W-:Y:S08]  /*112f0*/  HMMA.16816.F32.BF16 R60, R100.reuse, R62, R72 ;  /* 0x0000003e643c723c */ /* 0x040ff00000041848 */
[C---:B------:R-:W-:Y:S08]  /*11300*/  HMMA.16816.F32.BF16 R68, R100.reuse, R70, R80 ;  /* 0x000000466444723c */ /* 0x040ff00000041850 */
[C---:B------:R-:W-:Y:S08]  /*11310*/  HMMA.16816.F32.BF16 R80, R100.reuse, R84, R96 ;  /* 0x000000546450723c */ /* 0x040ff00000041860 */
[C---:B------:R-:W-:Y:S08]  /*11320*/  HMMA.16816.F32.BF16 R84, R100.reuse, R86, R152 ;  /* 0x000000566454723c */ /* 0x040ff00000041898 */
[C---:B--2---:R-:W-:Y:S08]  /*11330*/  HMMA.16816.F32.BF16 R96, R100.reuse, R4, R24 ;  /* 0x000000046460723c */ /* 0x044ff00000041818 */
[C---:B-1----:R-:W-:Y:S08]  /*11340*/  HMMA.16816.F32.BF16 R72, R100.reuse, R76, R88 ;  /* 0x0000004c6448723c */ /* 0x042ff00000041858 */
[C---:B------:R-:W-:Y:S01]  /*11350*/  HMMA.16816.F32.BF16 R76, R100.reuse, R78, R92 ;  /* 0x0000004e644c723c */ /* 0x040fe2000004185c */
[----:B------:R-:W1:Y:S07]  /*11360*/  LDSM.16.MT88.4 R92, [R186+0x5800] ;  /* 0x00580000ba5c783b */ /* 0x000e6e0000004200 */
[C---:B-1----:R-:W-:Y:S08]  /*11370*/  HMMA.16816.F32.BF16 R88, R100.reuse, R92, R160 ;  /* 0x0000005c6458723c */ /* 0x042ff000000418a0 */
        /* <DEDUP_REMOVED lines=19> */
[C---:B------:R-:W-:Y:S01]  /*114b0*/  SHF.L.U64.HI R18, R205.reuse, 0x1, R211 ;  /* 0x00000001cd127819 */ /* 0x040fe200000102d3 */
[----:B------:R-:W-:Y:S01]  /*114c0*/  IMAD.SHL.U32 R17, R205, 0x2, RZ ;  /* 0x00000002cd117824 */ /* 0x000fe200078e00ff */
[----:B------:R-:W-:Y:S01]  /*114d0*/  SHF.L.U64.HI R16, R204, 0x1, R212 ;  /* 0x00000001cc107819 */ /* 0x000fe200000102d4 */
[----:B------:R-:W-:Y:S01]  /*114e0*/  IMAD R194, R0, c[0x0][0x2b8], R2 ;  /* 0x0000ae0000c27a24 */ /* 0x000fe200078e0202 */
[----:B------:R-:W-:Y:S01]  /*114f0*/  SHF.L.U64.HI R14, R202, 0x1, R203 ;  /* 0x00000001ca0e7819 */ /* 0x000fe200000102cb */
[----:B------:R-:W-:Y:S02]  /*11500*/  IMAD.SHL.U32 R15, R204, 0x2, RZ ;  /* 0x00000002cc0f7824 */ /* 0x000fe400078e00ff */
[----:B------:R-:W-:Y:S01]  /*11510*/  IMAD.WIDE.U32 R2, R194, c[0x0][0x1e0], RZ ;  /* 0x00007800c2027a25 */ /* 0x000fe200078e00ff */
[----:B------:R-:W-:-:S03]  /*11520*/  SHF.R.S32.HI R0, RZ, 0x1f, R194 ;  /* 0x0000001fff007819 */ /* 0x000fc600000114c2 */
[----:B------:R-:W-:Y:S02]  /*11530*/  IMAD.SHL.U32 R7, R202, 0x2, RZ ;  /* 0x00000002ca077824 */ /* 0x000fe400078e00ff */
        /* <DEDUP_REMOVED lines=13> */
.L_x_1910:
[----:B------:R-:W-:Y:S05]  /*11610*/  BRA.DIV ~URZ, `(.L_x_1820) ;  /* 0x000093327f007947 */ /* 0x000fea000b800000 */
[----:B------:R-:W3:Y:S01]  /*11620*/  SHFL.IDX PT, R0, R6, RZ, 0x181f ;  /* 0x00181fff06007589 */ /* 0x000ee200000e0000 */
[C---:B------:R-:W-:Y:S01]  /*11630*/  LOP3.LUT P2, RZ, R196.reuse, 0x2, RZ, 0xc0, !PT ;  /* 0x00000002c4ff7812 */ /* 0x040fe2000784c0ff */
[----:B------:R-:W-:Y:S01]  /*11640*/  IMAD.MOV.U32 R12, RZ, RZ, R149 ;  /* 0x000000ffff0c7224 */ /* 0x000fe200078e0095 */
[C---:B------:R-:W-:Y:S02]  /*11650*/  LOP3.LUT P1, RZ, R196.reuse, 0x1, RZ, 0xc0, !PT ;  /* 0x00000001c4ff7812 */ /* 0x040fe4000782c0ff */
[----:B------:R-:W-:Y:S02]  /*11660*/  LOP3.LUT P3, RZ, R196, 0x4, RZ, 0xc0, !PT ;  /* 0x00000004c4ff7812 */ /* 0x000fe4000786c0ff */
[----:B------:R-:W-:Y:S02]  /*11670*/  SEL R13, RZ, 0x10, P1 ;  /* 0x00000010ff0d7807 */ /* 0x000fe40000800000 */
[----:B---3--:R-:W-:-:S05]  /*11680*/  IADD3 R2, P0, R0, R7, RZ ;  /* 0x0000000700027210 */ /* 0x008fca0007f1e0ff */
[----:B--2---:R-:W-:-:S05]  /*11690*/  IMAD.X R3, R4, 0x1, R14, P0 ;  /* 0x0000000104037824 */ /* 0x004fca00000e060e */
[----:B------:R-:W-:Y:S01]  /*116a0*/  @!PT LDS RZ, [RZ] ;  /* 0x00000000fffff984 */ /* 0x000fe20000000800 */
[----:B------:R-:W-:Y:S01]  /*116b0*/  @!PT LDS RZ, [RZ] ;  /* 0x00000000fffff984 */ /* 0x000fe20000000800 */
[----:B------:R2:W-:Y:S02]  /*116c0*/  LDGSTS.E.BYPASS.LTC128B.128 [R107+0xc100], [R2.64], !P2 ;  /* 0x0c100000026b7fae */ /* 0x0005e4000d101d48 */
[----:B--2---:R-:W-:-:S05]  /*116d0*/  IADD3 R2, P0, R0, R15, RZ ;  /* 0x0000000f00027210 */ /* 0x004fca0007f1e0ff */
[----:B------:R-:W-:-:S05]  /*116e0*/  IMAD.X R3, R4, 0x1, R16, P0 ;  /* 0x0000000104037824 */ /* 0x000fca00000e0610 */
[----:B------:R2:W-:Y:S02]  /*116f0*/  LDGSTS.E.BYPASS.LTC128B.128 [R107+0xe100], [R2.64], !P1 ;  /* 0x0e100000026b7fae */ /* 0x0005e4000c901d48 */
[----:B--2---:R-:W-:Y:S02]  /*11700*/  IADD3 R2, P0, R0, R17, RZ ;  /* 0x0000001100027210 */ /* 0x004fe40007f1e0ff */
[----:B------:R-:W2:Y:S03]  /*11710*/  SHFL.IDX PT, R0, R6, 0x1, 0x181f ;  /* 0x00381f0006007f89 */ /* 0x000ea600000e0000 */
[----:B------:R-:W-:Y:S02]  /*11720*/  IMAD.X R3, R4, 0x1, R18, P0 ;  /* 0x0000000104037824 */ /* 0x000fe400000e0612 */
[----:B------:R3:W4:Y:S04]  /*11730*/  SHFL.IDX PT, R4, R5, 0x1, 0x181f ;  /* 0x00381f0005047f89 */ /* 0x00072800000e0000 */
[----:B------:R1:W-:Y:S02]  /*11740*/  LDGSTS.E.BYPASS.LTC128B.128 [R107+0x10100], [R2.64], !P3 ;  /* 0x10100000026b7fae */ /* 0x0003e4000d901d48 */
[----:B-1-3--:R-:W-:-:S04]  /*11750*/  SEL R5, RZ, 0x10, P2 ;  /* 0x00000010ff057807 */ /* 0x00afc80001000000 */
.L_x_1911:
[C---:B--2---:R-:W-:Y:S02]  /*11760*/  IADD3 R2, -R5.reuse, 0x10, RZ ;  /* 0x0000001005027810 */ /* 0x044fe40007ffe1ff */
[----:B------:R-:W-:-:S02]  /*11770*/  ISETP.NE.U32.AND P2, PT, R5, RZ, PT ;  /* 0x000000ff0500720c */ /* 0x000fc40003f45070 */
[----:B------:R-:W-:-:S04]  /*11780*/  LOP3.LUT R2, R2, 0xf, RZ, 0xc0, !PT ;  /* 0x0000000f02027812 */ /* 0x000fc800078ec0ff */
[----:B------:R-:W-:-:S04]  /*11790*/  IADD3 R2, P1, P0, R2, R0, R7 ;  /* 0x0000000002027210 */ /* 0x000fc8000783e007 */
[----:B----4-:R-:W-:-:S05]  /*117a0*/  IADD3.X R3, RZ, R4, R14, P1, P0 ;  /* 0x00000004ff037210 */ /* 0x010fca0000fe040e */
[----:B------:R-:W-:Y:S01]  /*117b0*/  @!PT LDS RZ, [RZ] ;  /* 0x00000000fffff984 */ /* 0x000fe20000000800 */
[----:B------:R-:W-:Y:S01]  /*117c0*/  @!PT LDS RZ, [RZ] ;  /* 0x00000000fffff984 */ /* 0x000fe20000000800 */
[----:B------:R-:W-:Y:S01]  /*117d0*/  @!PT LDS RZ, [RZ] ;  /* 0x00000000fffff984 */ /* 0x000fe20000000800 */
[----:B------:R1:W-:Y:S02]  /*117e0*/  LDGSTS.E.BYPASS.LTC128B.128.ZFILL [R107+0xd100], [R2.64], P2 ;  /* 0x0d100000026b7fae */ /* 0x0003e40009141d48 */
[----:B-1----:R-:W-:-:S04]  /*117f0*/  IADD3 R2, -R13, 0x10, RZ ;  /* 0x000000100d027810 */ /* 0x002fc80007ffe1ff */
[----:B------:R-:W-:-:S04]  /*11800*/  LOP3.LUT R2, R2, 0xf, RZ, 0xc0, !PT ;  /* 0x0000000f02027812 */ /* 0x000fc800078ec0ff */
[----:B------:R-:W-:Y:S02]  /*11810*/  IADD3 R6, P1, P0, R2, R0, R15 ;  /* 0x0000000002067210 */ /* 0x000fe4000783e00f */
[----:B------:R-:W-:Y:S02]  /*11820*/  IADD3 R2, -R12, 0x10, RZ ;  /* 0x000000100c027810 */ /* 0x000fe40007ffe1ff */
[----:B------:R-:W-:Y:S02]  /*11830*/  IADD3.X R7, RZ, R4, R16, P1, P0 ;  /* 0x00000004ff077210 */ /* 0x000fe40000fe0410 */
[----:B------:R-:W-:-:S04]  /*11840*/  LOP3.LUT R2, R2, 0xf, RZ, 0xc0, !PT ;  /* 0x0000000f02027812 */ /* 0x000fc800078ec0ff */
[----:B------:R-:W-:-:S04]  /*11850*/  IADD3 R2, P1, P0, R2, R0, R17 ;  /* 0x0000000002027210 */ /* 0x000fc8000783e011 */
[----:B------:R-:W-:Y:S02]  /*11860*/  IADD3.X R3, RZ, R4, R18, P1, P0 ;  /* 0x00000004ff037210 */ /* 0x000fe40000fe0412 */
[----:B------:R-:W-:Y:S02]  /*11870*/  ISETP.NE.U32.AND P1, PT, R13, RZ, PT ;  /* 0x000000ff0d00720c */ /* 0x000fe40003f25070 */
[----:B------:R-:W-:-:S11]  /*11880*/  ISETP.NE.U32.AND P0, PT, R12, RZ, PT ;  /* 0x000000ff0c00720c */ /* 0x000fd60003f05070 */
[----:B------:R1:W-:Y:S04]  /*11890*/  LDGSTS.E.BYPASS.LTC128B.128.ZFILL [R107+0xf100], [R6.64], P1 ;  /* 0x0f100000066b7fae */ /* 0x0003e80008941d48 */
[----:B------:R1:W-:Y:S02]  /*118a0*/  LDGSTS.E.BYPASS.LTC128B.128.ZFILL [R107+0x11100], [R2.64], P0 ;  /* 0x11100000026b7fae */ /* 0x0003e40008141d48 */
.L_x_1818:
[----:B------:R-:W-:Y:S05]  /*118b0*/  BSYNC B0 ;  /* 0x0000000000007941 */ /* 0x000fea0003800000 */
.L_x_1817:
        /* <DEDUP_REMOVED lines=9> */
.L_x_1831:
        /* <DEDUP_REMOVED lines=9> */
[----:B------:R2:W4:Y:S04]  /*119e0*/  LDSM.16.M88.4 R12, [R8] ;  /* 0x00000000080c783b */ /* 0x0005280000000200 */
[----:B------:R2:W1:Y:S04]  /*119f0*/  LDSM.16.M88.4 R20, [R8+0x800] ;  /* 0x000800000814783b */ /* 0x0004680000000200 */
        /* <DEDUP_REMOVED lines=8> */
[C---:B------:R-:W-:Y:S01]  /*11a80*/  IMAD.SHL.U32 R26, R205.reuse, 0x2, RZ ;  /* 0x00000002cd1a7824 */ /* 0x040fe200078e00ff */
[----:B-1----:R-:W-:Y:S01]  /*11a90*/  SHF.R.S32.HI R2, RZ, 0x1f, R194 ;  /* 0x0000001fff027819 */ /* 0x002fe200000114c2 */
[----:B------:R-:W-:Y:S01]  /*11aa0*/  IMAD.SHL.U32 R17, R202, 0x2, RZ ;  /* 0x00000002ca117824 */ /* 0x000fe200078e00ff */
[----:B------:R-:W-:Y:S02]  /*11ab0*/  SHF.R.S32.HI R5, RZ, 0x1f, R189 ;  /* 0x0000001fff057819 */ /* 0x000fe400000114bd */
[----:B------:R-:W-:Y:S01]  /*11ac0*/  SHF.L.U64.HI R27, R205, 0x1, R211 ;  /* 0x00000001cd1b7819 */ /* 0x000fe200000102d3 */
[----:B------:R-:W-:Y:S01]  /*11ad0*/  IMAD R4, R2, c[0x0][0x208], RZ ;  /* 0x0000820002047a24 */ /* 0x000fe200078e02ff */
[----:B------:R-:W-:Y:S01]  /*11ae0*/  SHF.L.U64.HI R25, R204, 0x1, R212 ;  /* 0x00000001cc197819 */ /* 0x000fe200000102d4 */
[----:B------:R-:W-:Y:S01]  /*11af0*/  IMAD.WIDE.U32 R2, R194, c[0x0][0x208], RZ ;  /* 0x00008200c2027a25 */ /* 0x000fe200078e00ff */
[----:B------:R-:W-:Y:S02]  /*11b00*/  SHF.L.U32 R24, R204, 0x1, RZ ;  /* 0x00000001cc187819 */ /* 0x000fe400000006ff */
[----:B------:R-:W-:Y:S01]  /*11b10*/  SHF.L.U64.HI R19, R202, 0x1, R203 ;  /* 0x00000001ca137819 */ /* 0x000fe200000102cb */
        /* <DEDUP_REMOVED lines=10> */
[----:B------:R1:W2:Y:S02]  /*11bc0*/  SHFL.IDX PT, R5, R9, RZ, 0x181f ;  /* 0x00181fff09057589 */ /* 0x0002a400000e0000 */
.L_x_1912:
[----:B------:R-:W-:-:S05]  /*11bd0*/  BRA.DIV ~URZ, `(.L_x_1825) ;  /* 0x000090227f007947 */ /* 0x000fca000b800000 */
[----:B------:R-:W5:Y:S01]  /*11be0*/  SHFL.IDX PT, R2, R16, RZ, 0x181f ;  /* 0x00181fff10027589 */ /* 0x000f6200000e0000 */
[----:B------:R-:W-:Y:S01]  /*11bf0*/  LOP3.LUT P3, RZ, R196, 0x2, RZ, 0xc0, !PT ;  /* 0x00000002c4ff7812 */ /* 0x000fe2000786c0ff */
[----:B------:R-:W-:Y:S01]  /*11c00*/  IMAD R4, R190, 0x6000, R10 ;  /* 0x00006000be047824 */ /* 0x000fe200078e020a */
[C---:B------:R-:W-:Y:S02]  /*11c10*/  LOP3.LUT P2, RZ, R196.reuse, 0x1, RZ, 0xc0, !PT ;  /* 0x00000001c4ff7812 */ /* 0x040fe4000784c0ff */
[----:B------:R-:W-:Y:S02]  /*11c20*/  LOP3.LUT P1, RZ, R196, 0x4, RZ, 0xc0, !PT ;  /* 0x00000004c4ff7812 */ /* 0x000fe4000782c0ff */
[----:B------:R-:W-:Y:S02]  /*11c30*/  SEL R18, RZ, 0x10, P2 ;  /* 0x00000010ff127807 */ /* 0x000fe40001000000 */
[C---:B-----5:R-:W-:Y:S05]  /*11c40*/  IADD3 R6, P0, R2.reuse, R17, RZ ;  /* 0x0000001102067210 */ /* 0x060fea0007f1e0ff */
[C---:B--2---:R-:W-:Y:S05]  /*11c50*/  IMAD.X R7, R5.reuse, 0x1, R19, P0 ;  /* 0x0000000105077824 */ /* 0x044fea00000e0613 */
[----:B------:R-:W-:Y:S01]  /*11c60*/  @!PT LDS RZ, [RZ] ;  /* 0x00000000fffff984 */ /* 0x000fe20000000800 */
[----:B------:R-:W-:Y:S01]  /*11c70*/  @!PT LDS RZ, [RZ] ;  /* 0x00000000fffff984 */ /* 0x000fe20000000800 */
[----:B------:R2:W-:Y:S02]  /*11c80*/  LDGSTS.E.BYPASS.LTC128B.128 [R4], [R6.64], !P3 ;  /* 0x0000000006047fae */ /* 0x0005e4000d901d48 */
[C---:B--2---:R-:W-:Y:S05]  /*11c90*/  IADD3 R6, P0, R2.reuse, R24, RZ ;  /* 0x0000001802067210 */ /* 0x044fea0007f1e0ff */
[C---:B------:R-:W-:Y:S01]  /*11ca0*/  IMAD.X R7, R5.reuse, 0x1, R25, P0 ;  /* 0x0000000105077824 */ /* 0x040fe200000e0619 */
[----:B------:R-:W-:Y:S04]  /*11cb0*/  IADD3 R2, P0, R2, R26, RZ ;  /* 0x0000001a02027210 */ /* 0x000fe80007f1e0ff */
[----:B------:R2:W-:Y:S01]  /*11cc0*/  LDGSTS.E.BYPASS.LTC128B.128 [R4+0x2000], [R6.64], !P2 ;  /* 0x0200000006047fae */ /* 0x0005e2000d101d48 */
[----:B------:R-:W-:Y:S03]  /*11cd0*/  IMAD.X R3, R5, 0x1, R27, P0 ;  /* 0x0000000105037824 */ /* 0x000fe600000e061b */
[----:B------:R5:W1:Y:S04]  /*11ce0*/  SHFL.IDX PT, R5, R9, 0x1, 0x181f ;  /* 0x00381f0009057f89 */ /* 0x000a6800000e0000 */
[----:B------:R4:W-:Y:S01]  /*11cf0*/  LDGSTS.E.BYPASS.LTC128B.128 [R4+0x4000], [R2.64], !P1 ;  /* 0x0400000002047fae */ /* 0x0009e2000c901d48 */
[----:B--2---:R-:W-:Y:S02]  /*11d00*/  SEL R6, RZ, 0x10, P3 ;  /* 0x00000010ff067807 */ /* 0x004fe40001800000 */
[----:B-1---5:R-:W-:Y:S01]  /*11d10*/  SEL R9, RZ, 0x10, P1 ;  /* 0x00000010ff097807 */ /* 0x022fe20000800000 */
[----:B----4-:R1:W2:Y:S04]  /*11d20*/  SHFL.IDX PT, R2, R16, 0x1, 0x181f ;  /* 0x00381f0010027f89 */ /* 0x0102a800000e0000 */
.L_x_1913:
[C---:B------:R-:W-:Y:S02]  /*11d30*/  IADD3 R3, -R6.reuse, 0x10, RZ ;  /* 0x0000001006037810 */ /* 0x040fe40007ffe1ff */
[----:B------:R-:W-:Y:S02]  /*11d40*/  ISETP.NE.U32.AND P2, PT, R6, RZ, PT ;  /* 0x000000ff0600720c */ /* 0x000fe40003f45070 */
[----:B------:R-:W-:Y:S04]  /*11d50*/  LOP3.LUT R3, R3, 0xf, RZ, 0xc0, !PT ;  /* 0x0000000f03037812 */ /* 0x000fe800078ec0ff */
[-C--:B-12---:R-:W-:Y:S02]  /*11d60*/  IADD3 R16, P1, P0, R3, R2.reuse, R17 ;  /* 0x0000000203107210 */ /* 0x086fe4000783e011 */
[C---:B------:R-:W-:Y:S02]  /*11d70*/  IADD3 R3, -R18.reuse, 0x10, RZ ;  /* 0x0000001012037810 */ /* 0x040fe40007ffe1ff */
[-C--:B------:R-:W-:Y:S02]  /*11d80*/  IADD3.X R17, RZ, R5.reuse, R19, P1, P0 ;  /* 0x00000005ff117210 */ /* 0x080fe40000fe0413 */
[----:B------:R-:W-:Y:S03]  /*11d90*/  LOP3.LUT R3, R3, 0xf, RZ, 0xc0, !PT ;  /* 0x0000000f03037812 */ /* 0x000fe600078ec0ff */
[----:B------:R-:W-:Y:S01]  /*11da0*/  @!PT LDS RZ, [RZ] ;  /* 0x00000000fffff984 */ /* 0x000fe20000000800 */
[----:B------:R-:W-:Y:S01]  /*11db0*/  @!PT LDS RZ, [RZ] ;  /* 0x00000000fffff984 */ /* 0x000fe20000000800 */
[----:B------:R-:W-:Y:S01]  /*11dc0*/  @!PT LDS RZ, [RZ] ;  /* 0x00000000fffff984 */ /* 0x000fe20000000800 */
[----:B------:R1:W-:Y:S01]  /*11dd0*/  LDGSTS.E.BYPASS.LTC128B.128.ZFILL [R4+0x1000], [R16.64], P2 ;  /* 0x0100000010047fae */ /* 0x0003e20009141d48 */
[-C--:B------:R-:W-:Y:S02]  /*11de0*/  IADD3 R6, P1, P0, R3, R2.reuse, R24 ;  /* 0x0000000203067210 */ /* 0x080fe4000783e018 */
[----:B------:R-:W-:Y:S02]  /*11df0*/  IADD3 R3, -R9, 0x10, RZ ;  /* 0x0000001009037810 */ /* 0x000fe40007ffe1ff */
        /* <DEDUP_REMOVED lines=8> */
.L_x_1823:
[----:B------:R-:W-:Y:S05]  /*11e80*/  BSYNC B0 ;  /* 0x0000000000007941 */ /* 0x000fea0003800000 */
.L_x_1822:
[----:B------:R-:W0:Y:S01]  /*11e90*/  LDGDEPBAR ;  /* 0x00000000000079af */ /* 0x000e220000000000 */
[----:B------:R-:W-:Y:S01]  /*11ea0*/  WARPSYNC 0xffffffff ;  /* 0xffffffff00007948 */ /* 0x000fe20003800000 */
[C---:B-1-34-:R-:W-:Y:S01]  /*11eb0*/  HMMA.16816.F32.BF16 R4, R36.reuse, R12, RZ ;  /* 0x0000000c2404723c */ /* 0x05afe200000418ff */
[----:B------:R-:W-:Y:S02]  /*11ec0*/  IMAD.MOV.U32 R2, RZ, RZ, 0x40 ;  /* 0x00000040ff027424 */ /* 0x000fe400078e00ff */
[----:B------:R-:W-:Y:S01]  /*11ed0*/  LOP3.LUT P0, RZ, R182, 0x4, RZ, 0xc0, !PT ;  /* 0x00000004b6ff7812 */ /* 0x000fe2000780c0ff */
[C-C-:B------:R-:W-:Y:S03]  /*11ee0*/  IMAD.IADD R3, R177.reuse, 0x1, R8.reuse ;  /* 0x00000001b1037824 */ /* 0x140fe600078e0208 */
[----:B------:R-:W-:Y:S01]  /*11ef0*/  SEL R2, R2, 0xffffffc0, !P0 ;  /* 0xffffffc002027807 */ /* 0x000fe20004000000 */
[C---:B------:R-:W-:Y:S01]  /*11f00*/  HMMA.16816.F32.BF16 R12, R36.reuse, R14, RZ ;  /* 0x0000000e240c723c */ /* 0x040fe200000418ff */
[----:B------:R-:W-:Y:S03]  /*11f10*/  ISETP.GE.AND P0, PT, R190, 0x1, PT ;  /* 0x00000001be00780c */ /* 0x000fe60003f06270 */
[C---:B------:R-:W-:Y:S02]  /*11f20*/  IMAD.IADD R9, R2.reuse, 0x1, R8 ;  /* 0x0000000102097824 */ /* 0x040fe400078e0208 */
[----:B------:R-:W-:Y:S01]  /*11f30*/  IMAD.IADD R150, R2, 0x1, R149 ;  /* 0x0000000102967824 */ /* 0x000fe200078e0295 */
[----:B------:R-:W-:Y:S01]  /*11f40*/  IADD3 R2, R177, R8, R2 ;  /* 0x00000008b1027210 */ /* 0x000fe20007ffe002 */
[C---:B------:R-:W-:Y:S08]  /*11f50*/  HMMA.16816.F32.BF16 R16, R36.reuse, R20, RZ ;  /* 0x000000142410723c */ /* 0x040ff000000418ff */
        /* <DEDUP_REMOVED lines=20> */
[----:B------:R-:W1:Y:S07]  /*120a0*/  LDSM.16.M88.4 R160, [R9+0x1800] ;  /* 0x0018000009a0783b */ /* 0x000e6e0000000200 */
[C---:B---3--:R-:W-:Y:S08]  /*120b0*/  HMMA.16816.F32.BF16 R16, R152.reuse, R156, R16 ;  /* 0x0000009c9810723c */ /* 0x048ff00000041810 */
[C---:B------:R-:W-:Y:S01]  /*120c0*/  HMMA.16816.F32.BF16 R20, R152.reuse, R158, R20 ;  /* 0x0000009e9814723c */ /* 0x040fe20000041814 */
[----:B------:R-:W-:Y:S07]  /*120d0*/  LDSM.16.M88.4 R156, [R180] ;  /* 0x00000000b49c783b */ /* 0x000fee0000000200 */
[C---:B------:R-:W-:Y:S08]  /*120e0*/  HMMA.16816.F32.BF16 R24, R152.reuse, R164, R24 ;  /* 0x000000a49818723c */ /* 0x040ff00000041818 */
[C---:B------:R-:W-:Y:S01]  /*120f0*/  HMMA.16816.F32.BF16 R28, R152.reuse, R166, R28 ;  /* 0x000000a6981c723c */ /* 0x040fe2000004181c */
[----:B------:R-:W3:Y:S07]  /*12100*/  LDSM.16.M88.4 R164, [R150] ;  /* 0x0000000096a4783b */ /* 0x000eee0000000200 */
[C---:B-1----:R-:W-:Y:S08]  /*12110*/  HMMA.16816.F32.BF16 R32, R152.reuse, R160, R32 ;  /* 0x000000a09820723c */ /* 0x042ff00000041820 */
[----:B------:R-:W-:Y:S01]  /*12120*/  HMMA.16816.F32.BF16 R36, R152, R162, R36 ;  /* 0x000000a29824723c */ /* 0x000fe20000041824 */
[----:B------:R-:W1:Y:S08]  /*12130*/  LDSM.16.M88.4 R152, [R150+0x800] ;  /* 0x000800009698783b */ /* 0x000e700000000200 */
[----:B------:R-:W4:Y:S01]  /*12140*/  LDSM.16.M88.4 R160, [R150+0x1000] ;  /* 0x0010000096a0783b */ /* 0x000f220000000200 */
[C---:B---3--:R-:W-:Y:S08]  /*12150*/  HMMA.16816.F32.BF16 R4, R156.reuse, R164, R4 ;  /* 0x000000a49c04723c */ /* 0x048ff00000041804 */
[C---:B------:R-:W-:Y:S01]  /*12160*/  HMMA.16816.F32.BF16 R12, R156.reuse, R166, R12 ;  /* 0x000000a69c0c723c */ /* 0x040fe2000004180c */
[----:B------:R-:W-:Y:S07]  /*12170*/  LDSM.16.M88.4 R164, [R178+0x4000] ;  /* 0x00400000b2a4783b */ /* 0x000fee0000000200 */
[C---:B-1----:R-:W-:Y:S08]  /*12180*/  HMMA.16816.F32.BF16 R16, R156.reuse, R152, R16 ;  /* 0x000000989c10723c */ /* 0x042ff00000041810 */
[C---:B------:R-:W-:Y:S01]  /*12190*/  HMMA.16816.F32.BF16 R20, R156.reuse, R154, R20 ;  /* 0x0000009a9c14723c */ /* 0x040fe20000041814 */
[----:B------:R-:W1:Y:S07]  /*121a0*/  LDSM.16.M88.4 R152, [R150+0x1800] ;  /* 0x001800009698783b */ /* 0x000e6e0000000200 */
[C---:B----4-:R-:W-:Y:S08]  /*121b0*/  HMMA.16816.F32.BF16 R24, R156.reuse, R160, R24 ;  /* 0x000000a09c18723c */ /* 0x050ff00000041818 */
[C---:B------:R-:W-:Y:S01]  /*121c0*/  HMMA.16816.F32.BF16 R28, R156.reuse, R162, R28 ;  /* 0x000000a29c1c723c */ /* 0x040fe2000004181c */
[----:B------:R-:W3:Y:S07]  /*121d0*/  LDSM.16.M88.4 R160, [R8+0x2000] ;  /* 0x0020000008a0783b */ /* 0x000eee0000000200 */
[C---:B-1----:R-:W-:Y:S08]  /*121e0*/  HMMA.16816.F32.BF16 R32, R156.reuse, R152, R32 ;  /* 0x000000989c20723c */ /* 0x042ff00000041820 */
[----:B------:R-:W-:Y:S01]  /*121f0*/  HMMA.16816.F32.BF16 R36, R156, R154, R36 ;  /* 0x0000009a9c24723c */ /* 0x000fe20000041824 */
[----:B------:R-:W1:Y:S07]  /*12200*/  LDSM.16.M88.4 R152, [R8+0x2800] ;  /* 0x002800000898783b */ /* 0x000e6e0000000200 */
[C---:B---3--:R-:W-:Y:S01]  /*12210*/  HMMA.16816.F32.BF16 R4, R164.reuse, R160, R4 ;  /* 0x000000a0a404723c */ /* 0x048fe20000041804 */
[----:B------:R-:W3:Y:S07]  /*12220*/  LDSM.16.M88.4 R156, [R8+0x3000] ;  /* 0x00300000089c783b */ /* 0x000eee0000000200 */
[C---:B------:R-:W-:Y:S01]  /*12230*/  HMMA.16816.F32.BF16 R12, R164.reuse, R162, R12 ;  /* 0x000000a2a40c723c */ /* 0x040fe2000004180c */
[----:B------:R-:W4:Y:S07]  /*12240*/  LDSM.16.M88.4 R160, [R8+0x3800] ;  /* 0x0038000008a0783b */ /* 0x000f2e0000000200 */
[C---:B-1----:R-:W-:Y:S08]  /*12250*/  HMMA.16816.F32.BF16 R16, R164.reuse, R152, R16 ;  /* 0x00000098a410723c */ /* 0x042ff00000041810 */
        /* <DEDUP_REMOVED lines=8> */
[----:B------:R-:W-:Y:S01]  /*122e0*/  LDSM.16.M88.4 R164, [R3+0x3800] ;  /* 0x0038000003a4783b */ /* 0x000fe20000000200 */
[C---:B-1----:R-:W-:Y:S08]  /*122f0*/  HMMA.16816.F32.BF16 R4, R152.reuse, R156, R4 ;  /* 0x0000009c9804723c */ /* 0x042ff00000041804 */
[C---:B------:R-:W-:Y:S01]  /*12300*/  HMMA.16816.F32.BF16 R12, R152.reuse, R158, R12 ;  /* 0x0000009e980c723c */ /* 0x040fe2000004180c */
[----:B------:R-:W1:Y:S07]  /*12310*/  LDSM.16.M88.4 R156, [R3+0x3000] ;  /* 0x00300000039c783b */ /* 0x000e6e0000000200 */
[C---:B---3--:R-:W-:Y:S08]  /*12320*/  HMMA.16816.F32.BF16 R16, R152.reuse, R160, R16 ;  /* 0x000000a09810723c */ /* 0x048ff00000041810 */
[C---:B------:R-:W-:Y:S01]  /*12330*/  HMMA.16816.F32.BF16 R20, R152.reuse, R162, R20 ;  /* 0x000000a29814723c */ /* 0x040fe20000041814 */
[----:B------:R-:W-:Y:S07]  /*12340*/  LDSM.16.M88.4 R160, [R9+0x2000] ;  /* 0x0020000009a0783b */ /* 0x000fee0000000200 */
[C---:B-1----:R-:W-:Y:S08]  /*12350*/  HMMA.16816.F32.BF16 R24, R152.reuse, R156, R24 ;  /* 0x0000009c9818723c */ /* 0x042ff00000041818 */
[C---:B------:R-:W-:Y:S01]  /*12360*/  HMMA.16816.F32.BF16 R28, R152.reuse, R158, R28 ;  /* 0x0000009e981c723c */ /* 0x040fe2000004181c */
[----:B------:R-:W1:Y:S07]  /*12370*/  LDSM.16.M88.4 R156, [R181+0x4000] ;  /* 0x00400000b59c783b */ /* 0x000e6e0000000200 */
[C---:B------:R-:W-:Y:S08]  /*12380*/  HMMA.16816.F32.BF16 R32, R152.reuse, R164, R32 ;  /* 0x000000a49820723c */ /* 0x040ff00000041820 */
        /* <DEDUP_REMOVED lines=28> */
[----:B------:R-:W4:Y:S01]  /*12550*/  LDSM.16.M88.4 R164, [R8+0x5000] ;  /* 0x0050000008a4783b */ /* 0x000f220000000200 */
[C---:B-1----:R-:W-:Y:S08]  /*12560*/  HMMA.16816.F32.BF16 R4, R156.reuse, R160, R4 ;  /* 0x000000a09c04723c */ /* 0x042ff00000041804 */
[C---:B------:R-:W-:Y:S01]  /*12570*/  HMMA.16816.F32.BF16 R12, R156.reuse, R162, R12 ;  /* 0x000000a29c0c723c */ /* 0x040fe2000004180c */
[----:B------:R-:W1:Y:S07]  /*12580*/  LDSM.16.M88.4 R160, [R8+0x5800] ;  /* 0x0058000008a0783b */ /* 0x000e6e0000000200 */
[C---:B---3--:R-:W-:Y:S08]  /*12590*/  HMMA.16816.F32.BF16 R16, R156.reuse, R152, R16 ;  /* 0x000000989c10723c */ /* 0x048ff00000041810 */
[C---:B------:R-:W-:Y:S01]  /*125a0*/  HMMA.16816.F32.BF16 R20, R156.reuse, R154, R20 ;  /* 0x0000009a9c14723c */ /* 0x040fe20000041814 */
[----:B------:R-:W-:Y:S07]  /*125b0*/  LDSM.16.M88.4 R152, [R179+0x8000] ;  /* 0x00800000b398783b */ /* 0x000fee0000000200 */
[C---:B----4-:R-:W-:Y:S08]  /*125c0*/  HMMA.16816.F32.BF16 R24, R156.reuse, R164, R24 ;  /* 0x000000a49c18723c */ /* 0x050ff00000041818 */
[C---:B------:R-:W-:Y:S01]  /*125d0*/  HMMA.16816.F32.BF16 R28, R156.reuse, R166, R28 ;  /* 0x000000a69c1c723c */ /* 0x040fe2000004181c */
[----:B------:R-:W3:Y:S07]  /*125e0*/  LDSM.16.M88.4 R164, [R149+0x4000] ;  /* 0x0040000095a4783b */ /* 0x000eee0000000200 */
        /* <DEDUP_REMOVED lines=9> */
[----:B------:R-:W-:Y:S07]  /*12680*/  LDSM.16.M88.4 R156, [R181+0x8000] ;  /* 0x00800000b59c783b */ /* 0x000fee0000000200 */
[C---:B----4-:R-:W-:Y:S08]  /*12690*/  HMMA.16816.F32.BF16 R24, R152.reuse, R160, R24 ;  /* 0x000000a09818723c */ /* 0x050ff00000041818 */
        /* <DEDUP_REMOVED lines=9> */
[C---:B------:R-:W-:Y:S08]  /*12730*/  HMMA.16816.F32.BF16 R16, R156.reuse, R164, R16 ;  /* 0x000000a49c10723c */ /* 0x040ff00000041810 */
[C---:B------:R-:W-:Y:S01]  /*12740*/  HMMA.16816.F32.BF16 R20, R156.reuse, R166, R20 ;  /* 0x000000a69c14723c */ /* 0x040fe20000041814 */
[----:B------:R-:W4:Y:S07]  /*12750*/  LDSM.16.M88.4 R164, [R180+0x8000] ;  /* 0x00800000b4a4783b */ /* 0x000f2e0000000200 */
[C---:B---3--:R-:W-:Y:S08]  /*12760*/  HMMA.16816.F32.BF16 R24, R156.reuse, R152, R24 ;  /* 0x000000989c18723c */ /* 0x048ff00000041818 */
[C---:B------:R-:W-:Y:S01]  /*12770*/  HMMA.16816.F32.BF16 R28, R156.reuse, R154, R28 ;  /* 0x0000009a9c1c723c */ /* 0x040fe2000004181c */
[----:B------:R-:W3:Y:S07]  /*12780*/  LDSM.16.M88.4 R152, [R2+0x4800] ;  /* 0x004800000298783b */ /* 0x000eee0000000200 */
[C---:B-1----:R-:W-:Y:S08]  /*12790*/  HMMA.16816.F32.BF16 R32, R156.reuse, R160, R32 ;  /* 0x000000a09c20723c */ /* 0x042ff00000041820 */
[----:B------:R-:W-:Y:S08]  /*127a0*/  HMMA.16816.F32.BF16 R36, R156, R162, R36 ;  /* 0x000000a29c24723c */ /* 0x000ff00000041824 */
[C---:B----4-:R-:W-:Y:S08]  /*127b0*/  HMMA.16816.F32.BF16 R4, R164.reuse, R168, R4 ;  /* 0x000000a8a404723c */ /* 0x050ff00000041804 */
[C---:B------:R-:W-:Y:S08]  /*127c0*/  HMMA.16816.F32.BF16 R12, R164.reuse, R170, R12 ;  /* 0x000000aaa40c723c */ /* 0x040ff0000004180c */
[C---:B---3--:R-:W-:Y:S08]  /*127d0*/  HMMA.16816.F32.BF16 R16, R164.reuse, R152, R16 ;  /* 0x00000098a410723c */ /* 0x048ff00000041810 */
[----:B------:R-:W-:Y:S01]  /*127e0*/  FMUL.FTZ R3, R4, c[0x0][0x320] ;  /* 0x0000c80004037a20 */ /* 0x000fe20000410000 */
[C---:B------:R-:W-:Y:S03]  /*127f0*/  HMMA.16816.F32.BF16 R20, R164.reuse, R154, R20 ;  /* 0x0000009aa414723c */ /* 0x040fe60000041814 */
[----:B------:R1:W-:Y:S04]  /*12800*/  MUFU.TANH R157, R3 ;  /* 0x00000003009d7308 */ /* 0x0003e80000002400 */
[----:B------:R-:W-:Y:S02]  /*12810*/  FMUL.FTZ R9, R13, c[0x0][0x320] ;  /* 0x0000c8000d097a20 */ /* 0x000fe40000410000 */
[----:B--2---:R-:W-:Y:S04]  /*12820*/  FMUL.FTZ R8, R15, c[0x0][0x320] ;  /* 0x0000c8000f087a20 */ /* 0x004fe80000410000 */
        /* <DEDUP_REMOVED lines=39> */
[----:B------:R-:W-:Y:S01]  /*12aa0*/  MUFU.TANH R7, R7 ;  /* 0x0000000700077308 */ /* 0x000fe20000002400 */
[----:B---3--:R-:W-:Y:S09]  /*12ab0*/  FMUL.FTZ R3, R19, c[0x0][0x320] ;  /* 0x0000c80013037a20 */ /* 0x008ff20000410000 */
[----:B------:R1:W3:Y:S01]  /*12ac0*/  MUFU.TANH R158, R3 ;  /* 0x00000003009e7308 */ /* 0x0002e20000002400 */
[----:B--2---:R-:W-:Y:S09]  /*12ad0*/  FMUL.FTZ R4, R39, c[0x0][0x320] ;  /* 0x0000c80027047a20 */ /* 0x004ff20000410000 */
[----:B------:R2:W-:Y:S10]  /*12ae0*/  MUFU.TANH R19, R2 ;  /* 0x0000000200137308 */ /* 0x0005f40000002400 */
[----:B------:R3:W-:Y:S01]  /*12af0*/  MUFU.TANH R12, R4 ;  /* 0x00000004000c7308 */ /* 0x0007e20000002400 */
[----:B-1----:R-:W-:Y:S09]  /*12b00*/  FMUL.FTZ R3, R20, c[0x0][0x320] ;  /* 0x0000c80014037a20 */ /* 0x002ff20000410000 */
[----:B------:R1:W-:Y:S01]  /*12b10*/  MUFU.TANH R150, R3 ;  /* 0x0000000300967308 */ /* 0x0003e20000002400 */
[----:B--2---:R-:W-:Y:S09]  /*12b20*/  FMUL.FTZ R2, R27, c[0x0][0x320] ;  /* 0x0000c8001b027a20 */ /* 0x004ff20000410000 */
[----:B------:R-:W-:Y:S01]  /*12b30*/  MUFU.TANH R6, R6 ;  /* 0x0000000600067308 */ /* 0x000fe20000002400 */
[----:B---3--:R-:W-:Y:S04]  /*12b40*/  IADD3 R4, R190, 0x1, RZ ;  /* 0x00000001be047810 */ /* 0x008fe80007ffe0ff */
[----:B------:R-:W-:Y:S01]  /*12b50*/  SEL R190, R4, RZ, !P0 ;  /* 0x000000ff04be7207 */ /* 0x000fe20004000000 */
[----:B-1----:R-:W-:Y:S04]  /*12b60*/  FMUL.FTZ R3, R24, c[0x0][0x320] ;  /* 0x0000c80018037a20 */ /* 0x002fe80000410000 */
[----:B------:R1:W2:Y:S10]  /*12b70*/  MUFU.TANH R24, R2 ;  /* 0x0000000200187308 */ /* 0x0002b40000002400 */
[----:B------:R3:W-:Y:S01]  /*12b80*/  MUFU.TANH R21, R3 ;  /* 0x0000000300157308 */ /* 0x0007e20000002400 */
[----:B-1----:R-:W-:Y:S09]  /*12b90*/  FMUL.FTZ R2, R28, c[0x0][0x320] ;  /* 0x0000c8001c027a20 */ /* 0x002ff20000410000 */
[----:B------:R1:W-:Y:S01]  /*12ba0*/  MUFU.TANH R18, R2 ;  /* 0x0000000200127308 */ /* 0x0003e20000002400 */
        /* <DEDUP_REMOVED lines=11> */
[----:B------:R-:W1:Y:S03]  /*12c60*/  MUFU.TANH R20, R2 ;  /* 0x0000000200147308 */ /* 0x000e660000002400 */
[----:B------:R-:W-:Y:S04]  /*12c70*/  FMNMX.FTZ R3, R155, R3, !PT ;  /* 0x000000039b037209 */ /* 0x000fe80007810000 */
[----:B------:R-:W-:Y:S04]  /*12c80*/  FMNMX.FTZ R3, R154, R3, !PT ;  /* 0x000000039a037209 */ /* 0x000fe80007810000 */
[----:B------:R-:W-:Y:S04]  /*12c90*/  FMNMX.FTZ R3, R26, R3, !PT ;  /* 0x000000031a037209 */ /* 0x000fe80007810000 */
[----:B--2---:R-:W-:Y:S04]  /*12ca0*/  FMNMX.FTZ R3, R24, R3, !PT ;  /* 0x0000000318037209 */ /* 0x004fe80007810000 */
[----:B------:R-:W-:Y:S04]  /*12cb0*/  FMNMX.FTZ R3, R23, R3, !PT ;  /* 0x0000000317037209 */ /* 0x000fe80007810000 */
[----:B-1----:R-:W-:Y:S01]  /*12cc0*/  FMNMX.FTZ R3, R20, R3, !PT ;  /* 0x0000000314037209 */ /* 0x002fe20007810000 */
[----:B------:R-:W-:Y:S04]  /*12cd0*/  FMUL.FTZ R2, R32, c[0x0][0x320] ;  /* 0x0000c80020027a20 */ /* 0x000fe80000410000 */
[----:B------:R1:W-:Y:S02]  /*12ce0*/  MUFU.TANH R13, R2 ;  /* 0x00000002000d7308 */ /* 0x0003e40000002400 */
[----:B-1----:R-:W-:Y:S08]  /*12cf0*/  FMUL.FTZ R2, R34, c[0x0][0x320] ;  /* 0x0000c80022027a20 */ /* 0x002ff00000410000 */
        /* <DEDUP_REMOVED lines=25> */
.L_x_1914:
        /* <DEDUP_REMOVED lines=11> */
[----:B------:R-:W2:Y:S01]  /*12f40*/  MUFU.EX2 R2, R0 ;  /* 0x0000000000027308 */ /* 0x000ea20000000800 */
        /* <DEDUP_REMOVED lines=15> */
[----:B------:R-:W-:Y:S02]  /*13040*/  FFMA.FTZ R192, R6, c[0x0][0x2d0], -R3 ;  /* 0x0000b40006c07a23 */ /* 0x000fe40000010803 */
[C---:B--2---:R-:W-:Y:S01]  /*13050*/  FMUL.FTZ R36, R2.reuse, R112 ;  /* 0x0000007002247220 */ /* 0x044fe20000410000 */
[----:B------:R-:W2:Y:S01]  /*13060*/  MUFU.EX2 R3, R4 ;  /* 0x0000000400037308 */ /* 0x000ea20000000800 */
[C---:B------:R-:W-:Y:S02]  /*13070*/  FMUL.FTZ R37, R2.reuse, R113 ;  /* 0x0000007102257220 */ /* 0x040fe40000410000 */
[C---:B------:R-:W-:Y:S02]  /*13080*/  FMUL.FTZ R21, R2.reuse, R129 ;  /* 0x0000008102157220 */ /* 0x040fe40000410000 */
[C---:B-1----:R-:W-:Y:S02]  /*13090*/  FFMA.FTZ R0, R2.reuse, R201, R7 ;  /* 0x000000c902007223 */ /* 0x042fe40000010007 */
[C---:B------:R-:W-:Y:S02]  /*130a0*/  FMUL.FTZ R32, R2.reuse, R116 ;  /* 0x0000007402207220 */ /* 0x040fe40000410000 */
[C---:B------:R-:W-:Y:S01]  /*130b0*/  FMUL.FTZ R33, R2.reuse, R117 ;  /* 0x0000007502217220 */ /* 0x040fe20000410000 */
[----:B------:R1:W-:Y:S01]  /*130c0*/  MUFU.EX2 R17, R28 ;  /* 0x0000001c00117308 */ /* 0x0003e20000000800 */
[C---:B------:R-:W-:Y:S02]  /*130d0*/  FMUL.FTZ R40, R2.reuse, R40 ;  /* 0x0000002802287220 */ /* 0x040fe40000410000 */
[C---:B------:R-:W-:Y:S02]  /*130e0*/  FMUL.FTZ R41, R2.reuse, R41 ;  /* 0x0000002902297220 */ /* 0x040fe40000410000 */
[C---:B---3--:R-:W-:Y:S02]  /*130f0*/  FMUL.FTZ R25, R2.reuse, R125 ;  /* 0x0000007d02197220 */ /* 0x048fe40000410000 */
[C---:B------:R-:W-:Y:S02]  /*13100*/  FMUL.FTZ R44, R2.reuse, R44 ;  /* 0x0000002c022c7220 */ /* 0x040fe40000410000 */
[C---:B------:R-:W-:Y:S01]  /*13110*/  FMUL.FTZ R45, R2.reuse, R45 ;  /* 0x0000002d022d7220 */ /* 0x040fe20000410000 */
[----:B------:R-:W-:Y:S01]  /*13120*/  MUFU.EX2 R13, R27 ;  /* 0x0000001b000d7308 */ /* 0x000fe20000000800 */
[C---:B------:R-:W-:Y:S02]  /*13130*/  FMUL.FTZ R48, R2.reuse, R48 ;  /* 0x0000003002307220 */ /* 0x040fe40000410000 */
[C---:B------:R-:W-:Y:S01]  /*13140*/  FMUL.FTZ R49, R2.reuse, R49 ;  /* 0x0000003102317220 */ /* 0x040fe20000410000 */
[C---:B--2---:R-:W-:Y:S01]  /*13150*/  F2FP.BF16.PACK_AB R152, R3.reuse, R7 ;  /* 0x000000070398723e */ /* 0x044fe200000010ff */
[----:B------:R-:W-:Y:S02]  /*13160*/  FADD.FTZ R6, R3, R0 ;  /* 0x0000000003067221 */ /* 0x000fe40000010000 */
[----:B------:R-:W2:Y:S01]  /*13170*/  SHFL.BFLY PT, R0, R5, 0x2, 0x1f ;  /* 0x0c401f0005007f89 */ /* 0x000ea200000e0000 */
[C---:B------:R-:W-:Y:S02]  /*13180*/  FMUL.FTZ R52, R2.reuse, R52 ;  /* 0x0000003402347220 */ /* 0x040fe40000410000 */
[----:B------:R3:W4:Y:S01]  /*13190*/  MUFU.EX2 R19, R29 ;  /* 0x0000001d00137308 */ /* 0x0007220000000800 */
[C---:B------:R-:W-:Y:S02]  /*131a0*/  FMUL.FTZ R53, R2.reuse, R53 ;  /* 0x0000003502357220 */ /* 0x040fe40000410000 */
[C---:B------:R-:W-:Y:S02]  /*131b0*/  FMUL.FTZ R56, R2.reuse, R56 ;  /* 0x0000003802387220 */ /* 0x040fe40000410000 */
[C---:B-1----:R-:W-:Y:S02]  /*131c0*/  FMUL.FTZ R28, R2.reuse, R120 ;  /* 0x00000078021c7220 */ /* 0x042fe40000410000 */
        /* <DEDUP_REMOVED lines=9> */
[----:B--2---:R-:W-:Y:S01]  /*13260*/  FMNMX.FTZ R0, R5, R0, !PT ;  /* 0x0000000005007209 */ /* 0x004fe20007810000 */
        /* <DEDUP_REMOVED lines=21> */
[----:B------:R-:W-:Y:S01]  /*133c0*/  FADD.FTZ R0, -R8, R106 ;  /* 0x0000006a08007221 */ /* 0x000fe20000010100 */
[----:B------:R-:W-:Y:S01]  /*133d0*/  IADD3 R106, R186, R151, RZ ;  /* 0x00000097ba6a7210 */ /* 0x000fe20007ffe0ff */
[--C-:B------:R-:W-:Y:S02]  /*133e0*/  FFMA.FTZ R4, R168, c[0x0][0x2d0], -R3.reuse ;  /* 0x0000b400a8047a23 */ /* 0x100fe40000010803 */
        /* <DEDUP_REMOVED lines=11> */
[--C-:B------:R-:W-:Y:S01]  /*134a0*/  FFMA.FTZ R161, R154, c[0x0][0x2d0], -R3.reuse ;  /* 0x0000b4009aa17a23 */ /* 0x100fe20000010803 */
[----:B------:R-:W-:Y:S01]  /*134b0*/  F2FP.BF16.PACK_AB R154, R13, R17 ;  /* 0x000000110d9a723e */ /* 0x000fe200000010ff */
[--C-:B------:R-:W-:Y:S02]  /*134c0*/  FFMA.FTZ R163, R26, c[0x0][0x2d0], -R3.reuse ;  /* 0x0000b4001aa37a23 */ /* 0x100fe40000010803 */
[--C-:B------:R-:W-:Y:S02]  /*134d0*/  FFMA.FTZ R162, R24, c[0x0][0x2d0], -R3.reuse ;  /* 0x0000b40018a27a23 */ /* 0x100fe40000010803 */
[--C-:B------:R-:W-:Y:S01]  /*134e0*/  FFMA.FTZ R166, R23, c[0x0][0x2d0], -R3.reuse ;  /* 0x0000b40017a67a23 */ /* 0x100fe20000010803 */
[----:B------:R-:W3:Y:S01]  /*134f0*/  MUFU.EX2 R0, R0 ;  /* 0x0000000000007308 */ /* 0x000ee20000000800 */
[--C-:B------:R-:W-:Y:S02]  /*13500*/  FFMA.FTZ R167, R20, c[0x0][0x2d0], -R3.reuse ;  /* 0x0000b40014a77a23 */ /* 0x100fe40000010803 */
[--C-:B------:R-:W-:Y:S02]  /*13510*/  FFMA.FTZ R168, R16, c[0x0][0x2d0], -R3.reuse ;  /* 0x0000b40010a87a23 */ /* 0x100fe40000010803 */
[----:B------:R-:W-:Y:S02]  /*13520*/  FFMA.FTZ R195, R12, c[0x0][0x2d0], -R3 ;  /* 0x0000b4000cc37a23 */ /* 0x000fe40000010803 */
[----:B------:R-:W-:Y:S02]  /*13530*/  FADD.FTZ R3, R17, R6 ;  /* 0x0000000611037221 */ /* 0x000fe40000010000 */
[C---:B-1----:R-:W-:Y:S01]  /*13540*/  FMUL.FTZ R4, R2.reuse, R140 ;  /* 0x0000008c02047220 */ /* 0x042fe20000410000 */
[----:B------:R-:W-:Y:S01]  /*13550*/  MUFU.EX2 R161, R161 ;  /* 0x000000a100a17308 */ /* 0x000fe20000000800 */
[----:B------:R-:W-:Y:S02]  /*13560*/  FADD.FTZ R3, R13, R3 ;  /* 0x000000030d037221 */ /* 0x000fe40000010000 */
[----:B------:R-:W-:Y:S01]  /*13570*/  FMUL.FTZ R13, R2, R137 ;  /* 0x00000089020d7220 */ /* 0x000fe20000410000 */
[----:B--2---:R-:W-:Y:S01]  /*13580*/  F2FP.BF16.PACK_AB R153, R14, R15 ;  /* 0x0000000f0e99723e */ /* 0x004fe200000010ff */
[C---:B------:R-:W-:Y:S02]  /*13590*/  FMUL.FTZ R5, R2.reuse, R141 ;  /* 0x0000008d02057220 */ /* 0x040fe40000410000 */
[C---:B------:R-:W-:Y:S02]  /*135a0*/  FMUL.FTZ R12, R2.reuse, R136 ;  /* 0x00000088020c7220 */ /* 0x040fe40000410000 */
[C---:B------:R-:W-:Y:S01]  /*135b0*/  FMUL.FTZ R16, R2.reuse, R132 ;  /* 0x0000008402107220 */ /* 0x040fe20000410000 */
[----:B------:R1:W-:Y:S01]  /*135c0*/  MUFU.EX2 R136, R18 ;  /* 0x0000001200887308 */ /* 0x0003e20000000800 */
[C---:B------:R-:W-:Y:S02]  /*135d0*/  FMUL.FTZ R17, R2.reuse, R133 ;  /* 0x0000008502117220 */ /* 0x040fe40000410000 */
[C---:B------:R-:W-:Y:S02]  /*135e0*/  FMUL.FTZ R20, R2.reuse, R128 ;  /* 0x0000008002147220 */ /* 0x040fe40000410000 */
[C---:B------:R-:W-:Y:S02]  /*135f0*/  FMUL.FTZ R24, R2.reuse, R124 ;  /* 0x0000007c02187220 */ /* 0x040fe40000410000 */
[----:B------:R-:W-:Y:S01]  /*13600*/  FMUL.FTZ R101, R2, R101 ;  /* 0x0000006502657220 */ /* 0x000fe20000410000 */
[----:B------:R-:W-:Y:S01]  /*13610*/  IADD3 R2, R185, R151, RZ ;  /* 0x00000097b9027210 */ /* 0x000fe20007ffe0ff */
[----:B------:R-:W-:Y:S01]  /*13620*/  FADD.FTZ R3, R22, R3 ;  /* 0x0000000316037221 */ /* 0x000fe20000010000 */
[----:B------:R-:W2:Y:S01]  /*13630*/  MUFU.EX2 R133, R7 ;  /* 0x0000000700857308 */ /* 0x000ea20000000800 */
[C---:B---3--:R-:W-:Y:S02]  /*13640*/  FMUL.FTZ R38, R0.reuse, R114 ;  /* 0x0000007200267220 */ /* 0x048fe40000410000 */
[----:B------:R-:W3:Y:S01]  /*13650*/  LDSM.16.MT88.4 R156, [R2] ;  /* 0x00000000029c783b */ /* 0x000ee20000004200 */
[----:B------:R-:W-:Y:S01]  /*13660*/  FADD.FTZ R117, R19, R3 ;  /* 0x0000000313757221 */ /* 0x000fe20000010000 */
[----:B------:R-:W-:Y:S01]  /*13670*/  IADD3 R3, R183, R2, RZ ;  /* 0x00000002b7037210 */ /* 0x000fe20007ffe0ff */
[C---:B------:R-:W-:Y:S02]  /*13680*/  FMUL.FTZ R39, R0.reuse, R115 ;  /* 0x0000007300277220 */ /* 0x040fe40000410000 */
[C---:B------:R-:W-:Y:S02]  /*13690*/  FFMA.FTZ R6, R0.reuse, R197, R15 ;  /* 0x000000c500067223 */ /* 0x040fe4000001000f */
[----:B------:R-:W-:Y:S01]  /*136a0*/  FMUL.FTZ R15, R0, R139 ;  /* 0x0000008b000f7220 */ /* 0x000fe20000410000 */
[----:B------:R-:W4:Y:S01]  /*136b0*/  LDSM.16.MT88.4 R112, [R3] ;  /* 0x000000000370783b */ /* 0x000f220000004200 */
[----:B------:R-:W-:Y:S01]  /*136c0*/  FADD.FTZ R129, R14, R6 ;  /* 0x000000060e817221 */ /* 0x000fe20000010000 */
[----:B------:R-:W-:Y:S01]  /*136d0*/  MUFU.EX2 R132, R160 ;  /* 0x000000a000847308 */ /* 0x000fe20000000800 */
[C---:B------:R-:W-:Y:S02]  /*136e0*/  FMUL.FTZ R6, R0.reuse, R142 ;  /* 0x0000008e00067220 */ /* 0x040fe40000410000 */
[C---:B------:R-:W-:Y:S02]  /*136f0*/  FMUL.FTZ R14, R0.reuse, R138 ;  /* 0x0000008a000e7220 */ /* 0x040fe40000410000 */
[C---:B-1----:R-:W-:Y:S02]  /*13700*/  FMUL.FTZ R18, R0.reuse, R134 ;  /* 0x0000008600127220 */ /* 0x042fe40000410000 */
[C---:B------:R-:W-:Y:S02]  /*13710*/  FMUL.FTZ R19, R0.reuse, R135 ;  /* 0x0000008700137220 */ /* 0x040fe40000410000 */
[----:B------:R-:W-:Y:S01]  /*13720*/  FMUL.FTZ R22, R0, R130 ;  /* 0x0000008200167220 */ /* 0x000fe20000410000 */
[----:B------:R-:W-:Y:S01]  /*13730*/  MUFU.EX2 R124, R170 ;  /* 0x000000aa007c7308 */ /* 0x000fe20000000800 */
[----:B--2---:R-:W-:Y:S01]  /*13740*/  F2FP.BF16.PACK_AB R155, R136, R133 ;  /* 0x00000085889b723e */ /* 0x004fe200000010ff */
[C---:B------:R-:W-:Y:S02]  /*13750*/  FMUL.FTZ R7, R0.reuse, R143 ;  /* 0x0000008f00077220 */ /* 0x040fe40000410000 */
[C---:B------:R-:W-:Y:S02]  /*13760*/  FMUL.FTZ R31, R0.reuse, R123 ;  /* 0x0000007b001f7220 */ /* 0x040fe40000410000 */
[----:B------:R-:W-:Y:S02]  /*13770*/  FADD.FTZ R129, R133, R129 ;  /* 0x0000008185817221 */ /* 0x000fe40000010000 */
[C---:B------:R-:W-:Y:S02]  /*13780*/  FMUL.FTZ R23, R0.reuse, R131 ;  /* 0x0000008300177220 */ /* 0x040fe40000410000 */
[----:B------:R-:W-:Y:S01]  /*13790*/  MUFU.EX2 R130, R150 ;  /* 0x0000009600827308 */ /* 0x000fe20000000800 */
[C---:B------:R-:W-:Y:S02]  /*137a0*/  FMUL.FTZ R26, R0.reuse, R126 ;  /* 0x0000007e001a7220 */ /* 0x040fe40000410000 */
[C---:B------:R-:W-:Y:S02]  /*137b0*/  FMUL.FTZ R27, R0.reuse, R127 ;  /* 0x0000007f001b7220 */ /* 0x040fe40000410000 */
[C---:B------:R-:W-:Y:S02]  /*137c0*/  FMUL.FTZ R30, R0.reuse, R122 ;  /* 0x0000007a001e7220 */ /* 0x040fe40000410000 */
[C---:B------:R-:W-:Y:S02]  /*137d0*/  FMUL.FTZ R34, R0.reuse, R118 ;  /* 0x0000007600227220 */ /* 0x040fe40000410000 */
[C---:B------:R-:W-:Y:S01]  /*137e0*/  FMUL.FTZ R35, R0.reuse, R119 ;  /* 0x0000007700237220 */ /* 0x040fe20000410000 */
[C---:B---3--:R-:W-:Y:S01]  /*137f0*/  HMMA.16816.F32.BF16 R4, R152.reuse, R156, R4 ;  /* 0x0000009c9804723c */ /* 0x048fe20000041804 */
[----:B------:R-:W-:Y:S04]  /*13800*/  MUFU.EX2 R131, R149 ;  /* 0x0000009500837308 */ /* 0x000fe80000000800 */
[C---:B------:R-:W-:Y:S02]  /*13810*/  FMUL.FTZ R42, R0.reuse, R42 ;  /* 0x0000002a002a7220 */ /* 0x040fe40000410000 */
[C---:B------:R-:W-:Y:S01]  /*13820*/  FMUL.FTZ R43, R0.reuse, R43 ;  /* 0x0000002b002b7220 */ /* 0x040fe20000410000 */
[C---:B------:R-:W-:Y:S03]  /*13830*/  HMMA.16816.F32.BF16 R12, R152.reuse, R158, R12 ;  /* 0x0000009e980c723c */ /* 0x040fe6000004180c */
[----:B------:R-:W1:Y:S01]  /*13840*/  MUFU.EX2 R119, R165 ;  /* 0x000000a500777308 */ /* 0x000e620000000800 */
[C---:B------:R-:W-:Y:S02]  /*13850*/  FMUL.FTZ R46, R0.reuse, R46 ;  /* 0x0000002e002e7220 */ /* 0x040fe40000410000 */
[C---:B------:R-:W-:Y:S02]  /*13860*/  FMUL.FTZ R47, R0.reuse, R47 ;  /* 0x0000002f002f7220 */ /* 0x040fe40000410000 */
[C---:B----4-:R-:W-:Y:S04]  /*13870*/  HMMA.16816.F32.BF16 R16, R152.reuse, R112, R16 ;  /* 0x000000709810723c */ /* 0x050fe80000041810 */
[C---:B------:R-:W-:Y:S01]  /*13880*/  FMUL.FTZ R50, R0.reuse, R50 ;  /* 0x0000003200327220 */ /* 0x040fe20000410000 */
[----:B------:R-:W2:Y:S01]  /*13890*/  MUFU.EX2 R118, R164 ;  /* 0x000000a400767308 */ /* 0x000ea20000000800 */
[C---:B------:R-:W-:Y:S02]  /*138a0*/  FMUL.FTZ R51, R0.reuse, R51 ;  /* 0x0000003300337220 */ /* 0x040fe40000410000 */
[C---:B------:R-:W-:Y:S01]  /*138b0*/  HMMA.16816.F32.BF16 R20, R152.reuse, R114, R20 ;  /* 0x000000729814723c */ /* 0x040fe20000041814 */
[----:B------:R-:W3:Y:S03]  /*138c0*/  LDSM.16.MT88.4 R112, [R106] ;  /* 0x000000006a70783b */ /* 0x000ee60000004200 */
        /* <DEDUP_REMOVED lines=22> */
[C---:B---3--:R-:W-:Y:S03]  /*13a30*/  HMMA.16816.F32.BF16 R24, R152.reuse, R112, R24 ;  /* 0x000000709818723c */ /* 0x048fe60000041818 */
[C---:B------:R-:W-:Y:S02]  /*13a40*/  FMUL.FTZ R90, R0.reuse, R90 ;  /* 0x0000005a005a7220 */ /* 0x040fe40000410000 */
[C---:B------:R-:W-:Y:S01]  /*13a50*/  FMUL.FTZ R91, R0.reuse, R91 ;  /* 0x0000005b005b7220 */ /* 0x040fe20000410000 */
[----:B------:R-:W-:Y:S01]  /*13a60*/  MUFU.EX2 R127, R174 ;  /* 0x000000ae007f7308 */ /* 0x000fe20000000800 */
[C---:B------:R-:W-:Y:S01]  /*13a70*/  FMUL.FTZ R94, R0.reuse, R94 ;  /* 0x0000005e005e7220 */ /* 0x040fe20000410000 */
[C---:B------:R-:W-:Y:S04]  /*13a80*/  HMMA.16816.F32.BF16 R28, R152.reuse, R114, R28 ;  /* 0x00000072981c723c */ /* 0x040fe8000004181c */
[C---:B------:R-:W-:Y:S02]  /*13a90*/  FMUL.FTZ R95, R0.reuse, R95 ;  /* 0x0000005f005f7220 */ /* 0x040fe40000410000 */
[C---:B------:R-:W-:Y:S02]  /*13aa0*/  FMUL.FTZ R98, R0.reuse, R98 ;  /* 0x0000006200627220 */ /* 0x040fe40000410000 */
[C---:B------:R-:W-:Y:S01]  /*13ab0*/  FMUL.FTZ R99, R0.reuse, R99 ;  /* 0x0000006300637220 */ /* 0x040fe20000410000 */
[----:B------:R-:W-:Y:S03]  /*13ac0*/  MUFU.EX2 R126, R193 ;  /* 0x000000c1007e7308 */ /* 0x000fe60000000800 */
[C---:B------:R-:W-:Y:S02]  /*13ad0*/  FMUL.FTZ R102, R0.reuse, R102 ;  /* 0x0000006600667220 */ /* 0x040fe40000410000 */
[----:B------:R-:W-:Y:S01]  /*13ae0*/  FMUL.FTZ R103, R0, R103 ;  /* 0x0000006700677220 */ /* 0x000fe20000410000 */
[----:B------:R-:W-:Y:S01]  /*13af0*/  IADD3 R0, R183, R106, RZ ;  /* 0x0000006ab7007210 */ /* 0x000fe20007ffe0ff */
[----:B-1----:R-:W-:Y:S03]  /*13b00*/  FADD.FTZ R117, R119, R117 ;  /* 0x0000007577757221 */ /* 0x002fe60000010000 */
[----:B------:R-:W-:Y:S01]  /*13b10*/  MUFU.EX2 R157, R168 ;  /* 0x000000a8009d7308 */ /* 0x000fe20000000800 */
[----:B------:R-:W1:Y:S01]  /*13b20*/  LDSM.16.MT88.4 R112, [R0] ;  /* 0x000000000070783b */ /* 0x000e620000004200 */
[C---:B--2---:R-:W-:Y:S01]  /*13b30*/  FADD.FTZ R122, R118.reuse, R117 ;  /* 0x00000075767a7221 */ /* 0x044fe20000010000 */
[----:B------:R-:W-:Y:S02]  /*13b40*/  F2FP.BF16.PACK_AB R118, R118, R119 ;  /* 0x000000777676723e */ /* 0x000fe400000010ff */
[----:B------:R-:W-:Y:S02]  /*13b50*/  F2FP.BF16.PACK_AB R117, R131, R130 ;  /* 0x000000828375723e */ /* 0x000fe400000010ff */
[----:B------:R-:W-:Y:S03]  /*13b60*/  F2FP.BF16.PACK_AB R119, R161, R132 ;  /* 0x00000084a177723e */ /* 0x000fe600000010ff */
[----:B------:R-:W2:Y:S10]  /*13b70*/  MUFU.EX2 R156, R169 ;  /* 0x000000a9009c7308 */ /* 0x000eb40000000800 */
[----:B------:R-:W-:Y:S10]  /*13b80*/  MUFU.EX2 R151, R175 ;  /* 0x000000af00977308 */ /* 0x000ff40000000800 */
[----:B------:R-:W3:Y:S01]  /*13b90*/  MUFU.EX2 R150, R195 ;  /* 0x000000c300967308 */ /* 0x000ee20000000800 */
        /* <DEDUP_REMOVED lines=27> */
[----:B--2---:R-:W-:Y:S02]  /*13d50*/  F2FP.BF16.PACK_AB R153, R156, R157 ;  /* 0x0000009d9c99723e */ /* 0x004fe400000010ff */
        /* <DEDUP_REMOVED lines=35> */
[----:B------:R-:W-:Y:S01]  /*13f90*/  FADD.FTZ R112, R121, R122 ;  /* 0x0000007a79707221 */ /* 0x000fe20000010000 */
[----:B------:R-:W-:Y:S01]  /*13fa0*/  HMMA.16816.F32.BF16 R100, R116, R114, R100 ;  /* 0x000000727464723c */ /* 0x000fe20000041864 */
[----:B------:R-:W1:Y:S03]  /*13fb0*/  LDSM.16.MT88.4 R116, [R2+0x1000] ;  /* 0x001000000274783b */ /* 0x000e660000004200 */
[C---:B------:R-:W-:Y:S01]  /*13fc0*/  FADD.FTZ R113, R120.reuse, R112 ;  /* 0x0000007078717221 */ /* 0x040fe20000010000 */
[----:B------:R-:W-:Y:S02]  /*13fd0*/  F2FP.BF16.PACK_AB R112, R120, R121 ;  /* 0x000000797870723e */ /* 0x000fe400000010ff */
[C---:B------:R-:W-:Y:S01]  /*13fe0*/  F2FP.BF16.PACK_AB R114, R124.reuse, R125 ;  /* 0x0000007d7c72723e */ /* 0x040fe200000010ff */
[----:B------:R-:W-:Y:S01]  /*13ff0*/  FADD.FTZ R113, R125, R113 ;  /* 0x000000717d717221 */ /* 0x000fe20000010000 */
[----:B------:R-:W2:Y:S01]  /*14000*/  LDSM.16.MT88.4 R120, [R3+0x1000] ;  /* 0x001000000378783b */ /* 0x000ea20000004200 */
[----:B------:R-:W3:Y:S02]  /*14010*/  MUFU.EX2 R125, R192 ;  /* 0x000000c0007d7308 */ /* 0x000ee40000000800 */
[----:B------:R-:W-:Y:S01]  /*14020*/  FADD.FTZ R128, R124, R113 ;  /* 0x000000717c807221 */ /* 0x000fe20000010000 */
[----:B------:R-:W-:Y:S02]  /*14030*/  F2FP.BF16.PACK_AB R113, R162, R163 ;  /* 0x000000a3a271723e */ /* 0x000fe400000010ff */
[----:B------:R-:W-:Y:S05]  /*14040*/  F2FP.BF16.PACK_AB R115, R159, R158 ;  /* 0x0000009e9f73723e */ /* 0x000fea00000010ff */
[----:B------:R-:W4:Y:S01]  /*14050*/  MUFU.EX2 R124, R191 ;  /* 0x000000bf007c7308 */ /* 0x000f220000000800 */
[----:B---3--:R-:W-:Y:S01]  /*14060*/  F2FP.BF16.PACK_AB R154, R125, R126 ;  /* 0x0000007e7d9a723e */ /* 0x008fe200000010ff */
[C---:B-1----:R-:W-:Y:S05]  /*14070*/  HMMA.16816.F32.BF16 R4, R112.reuse, R116, R4 ;  /* 0x000000747004723c */ /* 0x042fea0000041804 */
[----:B----4-:R-:W-:Y:S03]  /*14080*/  F2FP.BF16.PACK_AB R152, R124, R127 ;  /* 0x0000007f7c98723e */ /* 0x010fe600000010ff */
        /* <DEDUP_REMOVED lines=33> */
[----:B------:R-:W-:Y:S02]  /*142a0*/  FADD.FTZ R117, R130, R117 ;  /* 0x0000007582757221 */ /* 0x000fe40000010000 */
[----:B------:R-:W-:Y:S02]  /*142b0*/  FADD.FTZ R116, R127, R128 ;  /* 0x000000807f747221 */ /* 0x000fe40000010000 */
[C---:B--2---:R-:W-:Y:S04]  /*142c0*/  HMMA.16816.F32.BF16 R96, R112.reuse, R120, R96 ;  /* 0x000000787060723c */ /* 0x044fe80000041860 */
[----:B------:R-:W-:Y:S02]  /*142d0*/  FADD.FTZ R117, R131, R117 ;  /* 0x0000007583757221 */ /* 0x000fe40000010000 */
[----:B------:R-:W2:Y:S01]  /*142e0*/  LDSM.16.MT88.4 R128, [R3+0x1800] ;  /* 0x001800000380783b */ /* 0x000ea20000004200 */
[----:B------:R-:W-:Y:S01]  /*142f0*/  FADD.FTZ R116, R124, R116 ;  /* 0x000000747c747221 */ /* 0x000fe20000010000 */
[----:B------:R-:W-:Y:S04]  /*14300*/  HMMA.16816.F32.BF16 R100, R112, R122, R100 ;  /* 0x0000007a7064723c */ /* 0x000fe80000041864 */
[----:B------:R-:W-:Y:S02]  /*14310*/  FADD.FTZ R116, R126, R116 ;  /* 0x000000747e747221 */ /* 0x000fe40000010000 */
[----:B------:R-:W-:Y:S01]  /*14320*/  FADD.FTZ R149, R132, R117 ;  /* 0x0000007584957221 */ /* 0x000fe20000010000 */
[----:B------:R-:W-:Y:S01]  /*14330*/  LDSM.16.MT88.4 R112, [R0+0x1800] ;  /* 0x001800000070783b */ /* 0x000fe20000004200 */
[----:B------:R-:W-:Y:S07]  /*14340*/  FADD.FTZ R201, R125, R116 ;  /* 0x000000747dc97221 */ /* 0x000fee0000010000 */
[----:B------:R-:W3:Y:S01]  /*14350*/  LDSM.16.MT88.4 R116, [R106+0x1800] ;  /* 0x001800006a74783b */ /* 0x000ee20000004200 */
[C---:B-1----:R-:W-:Y:S07]  /*14360*/  HMMA.16816.F32.BF16 R140, R152.reuse, R136, R4 ;  /* 0x00000088988c723c */ /* 0x042fee0000041804 */
[----:B------:R-:W1:Y:S01]  /*14370*/  LDSM.16.MT88.4 R4, [R2+0x3800] ;  /* 0x003800000204783b */ /* 0x000e620000004200 */
[C---:B------:R-:W-:Y:S07]  /*14380*/  HMMA.16816.F32.BF16 R136, R152.reuse, R138, R12 ;  /* 0x0000008a9888723c */ /* 0x040fee000004180c */
[----:B------:R-:W4:Y:S01]  /*14390*/  LDSM.16.MT88.4 R12, [R3+0x3800] ;  /* 0x00380000030c783b */ /* 0x000f220000004200 */
[C---:B--2---:R-:W-:Y:S07]  /*143a0*/  HMMA.16816.F32.BF16 R132, R152.reuse, R128, R16 ;  /* 0x000000809884723c */ /* 0x044fee0000041810 */
[----:B------:R-:W2:Y:S01]  /*143b0*/  LDSM.16.MT88.4 R16, [R106+0x3800] ;  /* 0x003800006a10783b */ /* 0x000ea20000004200 */
[C---:B------:R-:W-:Y:S07]  /*143c0*/  HMMA.16816.F32.BF16 R128, R152.reuse, R130, R20 ;  /* 0x000000829880723c */ /* 0x040fee0000041814 */
[----:B------:R-:W-:Y:S01]  /*143d0*/  LDSM.16.MT88.4 R20, [R3+0x5800] ;  /* 0x005800000314783b */ /* 0x000fe20000004200 */
[C---:B---3--:R-:W-:Y:S07]  /*143e0*/  HMMA.16816.F32.BF16 R124, R152.reuse, R116, R24 ;  /* 0x00000074987c723c */ /* 0x048fee0000041818 */
[----:B------:R-:W-:Y:S01]  /*143f0*/  LDSM.16.MT88.4 R24, [R106+0x5800] ;  /* 0x005800006a18783b */ /* 0x000fe20000004200 */
[C---:B------:R-:W-:Y:S08]  /*14400*/  HMMA.16816.F32.BF16 R120, R152.reuse, R118, R28 ;  /* 0x000000769878723c */ /* 0x040ff0000004181c */
[C---:B------:R-:W-:Y:S08]  /*14410*/  HMMA.16816.F32.BF16 R116, R152.reuse, R112, R32 ;  /* 0x000000709874723c */ /* 0x040ff00000041820 */
[C---:B------:R-:W-:Y:S08]  /*14420*/  HMMA.16816.F32.BF16 R112, R152.reuse, R114, R36 ;  /* 0x000000729870723c */ /* 0x040ff00000041824 */
[C---:B-1----:R-:W-:Y:S08]  /*14430*/  HMMA.16816.F32.BF16 R40, R152.reuse, R4, R40 ;  /* 0x000000049828723c */ /* 0x042ff00000041828 */
[C---:B------:R-:W-:Y:S01]  /*14440*/  HMMA.16816.F32.BF16 R44, R152.reuse, R6, R44 ;  /* 0x00000006982c723c */ /* 0x040fe2000004182c */
[----:B------:R-:W1:Y:S07]  /*14450*/  LDSM.16.MT88.4 R4, [R0+0x3800] ;  /* 0x003800000004783b */ /* 0x000e6e0000004200 */
[C---:B----4-:R-:W-:Y:S08]  /*14460*/  HMMA.16816.F32.BF16 R48, R152.reuse, R12, R48 ;  /* 0x0000000c9830723c */ /* 0x050ff00000041830 */
[C---:B------:R-:W-:Y:S01]  /*14470*/  HMMA.16816.F32.BF16 R52, R152.reuse, R14, R52 ;  /* 0x0000000e9834723c */ /* 0x040fe20000041834 */
[----:B------:R3:W4:Y:S07]  /*14480*/  LDSM.16.MT88.4 R12, [R2+0x5800] ;  /* 0x00580000020c783b */ /* 0x00072e0000004200 */
[C---:B--2---:R-:W-:Y:S08]  /*14490*/  HMMA.16816.F32.BF16 R56, R152.reuse, R16, R56 ;  /* 0x000000109838723c */ /* 0x044ff00000041838 */
[C---:B------:R-:W-:Y:S01]  /*144a0*/  HMMA.16816.F32.BF16 R60, R152.reuse, R18, R60 ;  /* 0x00000012983c723c */ /* 0x040fe2000004183c */
[----:B------:R2:W5:Y:S03]  /*144b0*/  LDSM.16.MT88.4 R16, [R0+0x5800] ;  /* 0x005800000010783b */ /* 0x0005660000004200 */
[----:B---3--:R-:W-:Y:S04]  /*144c0*/  IADD3 R2, R188, -0x2, RZ ;  /* 0xfffffffebc027810 */ /* 0x008fe80007ffe0ff */
[C---:B-1----:R-:W-:Y:S03]  /*144d0*/  HMMA.16816.F32.BF16 R64, R152.reuse, R4, R64 ;  /* 0x000000049840723c */ /* 0x042fe60000041840 */
[----:B------:R-:W-:Y:S05]  /*144e0*/  ISETP.GE.AND P0, PT, R2, R207, PT ;  /* 0x000000cf0200720c */ /* 0x000fea0003f06270 */
[C---:B------:R-:W-:Y:S04]  /*144f0*/  HMMA.16816.F32.BF16 R68, R152.reuse, R6, R68 ;  /* 0x000000069844723c */ /* 0x040fe80000041844 */
[----:B--2---:R-:W-:Y:S04]  /*14500*/  FADD.FTZ R0, R161, R149 ;  /* 0x00000095a1007221 */ /* 0x004fe80000010000 */
        /* <DEDUP_REMOVED lines=12> */
[C---:B-----5:R-:W-:Y:S04]  /*145d0*/  HMMA.16816.F32.BF16 R96, R152.reuse, R16, R96 ;  /* 0x000000109860723c */ /* 0x060fe80000041860 */
[----:B------:R-:W-:Y:S04]  /*145e0*/  FADD.FTZ R0, R151, R0 ;  /* 0x0000000097007221 */ /* 0x000fe80000010000 */
[----:B------:R-:W-:Y:S04]  /*145f0*/  HMMA.16816.F32.BF16 R100, R152, R18, R100 ;  /* 0x000000129864723c */ /* 0x000fe80000041864 */
[----:B------:R-:W-:Y:S04]  /*14600*/  FADD.FTZ R197, R150, R0 ;  /* 0x0000000096c57221 */ /* 0x000fe80000010000 */
[----:B------:R-:W-:-:S11]  /*14610*/  @!P0 BRA `(.L_x_1828) ;  /* 0x000004f000008947 */ /* 0x000fd60003800000 */
[C---:B------:R-:W-:Y:S01]  /*14620*/  SHF.L.U64.HI R20, R205.reuse, 0x1, R211 ;  /* 0x00000001cd147819 */ /* 0x040fe200000102d3 */
[----:B------:R-:W-:Y:S01]  /*14630*/  IMAD.MOV.U32 R226, RZ, RZ, c[0x0][0x2b8] ;  /* 0x0000ae00ffe27624 */ /* 0x000fe200078e00ff */
[----:B------:R-:W-:Y:S01]  /*14640*/  SHF.L.U64.HI R18, R204, 0x1, R212 ;  /* 0x00000001cc127819 */ /* 0x000fe200000102d4 */
[----:B------:R-:W-:Y:S01]  /*14650*/  IMAD R2, R188, 0x40, R234 ;  /* 0x00000040bc027824 */ /* 0x000fe200078e02ea */
[----:B------:R-:W-:Y:S01]  /*14660*/  SHF.L.U32 R17, R204, 0x1, RZ ;  /* 0x00000001cc117819 */ /* 0x000fe200000006ff */
[----:B------:R-:W-:Y:S01]  /*14670*/  IMAD.MOV.U32 R189, RZ, RZ, RZ ;  /* 0x000000ffffbd7224 */ /* 0x000fe200078e00ff */
[----:B------:R-:W-:Y:S01]  /*14680*/  ISETP.NE.AND P1, PT, R226, 0x1, PT ;  /* 0x00000001e200780c */ /* 0x000fe20003f25270 */
[----:B------:R-:W-:Y:S01]  /*14690*/  IMAD.SHL.U32 R19, R205, 0x2, RZ ;  /* 0x00000002cd137824 */ /* 0x000fe200078e00ff */
[----:B------:R-:W-:Y:S01]  /*146a0*/  IADD3 R2, R2, -0x80, R216 ;  /* 0xffffff8002027810 */ /* 0x000fe20007ffe0d8 */
[C---:B------:R-:W-:Y:S01]  /*146b0*/  IMAD.SHL.U32 R13, R202.reuse, 0x2, RZ ;  /* 0x00000002ca0d7824 */ /* 0x040fe200078e00ff */
[----:B------:R-:W-:Y:S03]  /*146c0*/  SHF.L.U64.HI R16, R202, 0x1, R203 ;  /* 0x00000001ca107819 */ /* 0x000fe600000102cb */
[--C-:B------:R-:W-:Y:S06]  /*146d0*/  IMAD.MOV.U32 R0, RZ, RZ, R2.reuse ;  /* 0x000000ffff007224 */ /* 0x100fec00078e0002 */
[----:B------:R-:W-:Y:S05]  /*146e0*/  @P1 IMAD.HI.U32 R3, R2, c[0x0][0x2bc], RZ ;  /* 0x0000af0002031a27 */ /* 0x000fea00078e00ff */
[----:B------:R-:W-:Y:S04]  /*146f0*/  @P1 SHF.R.U32.HI R0, RZ, c[0x0][0x2c0], R3 ;  /* 0x0000b000ff001a19 */ /* 0x000fe80000011603 */
[C---:B------:R-:W-:Y:S04]  /*14700*/  @!P6 IADD3 R3, P0, R0.reuse, R220, RZ ;  /* 0x000000dc0003e210 */ /* 0x040fe80007f1e0ff */
[C---:B------:R-:W-:Y:S02]  /*14710*/  @!P6 LEA.HI.X.SX32 R5, R0.reuse, R232, 0x1, P0 ;  /* 0x000000e80005e211 */ /* 0x040fe400000f0eff */
[C---:B------:R-:W-:Y:S02]  /*14720*/  @!P6 LEA R4, P0, R3.reuse, c[0x0][0x2a0], 0x2 ;  /* 0x0000a8000304ea11 */ /* 0x040fe400078010ff */
[----:B------:R-:W-:Y:S02]  /*14730*/  IADD3 R0, -R0, RZ, RZ ;  /* 0x000000ff00007210 */ /* 0x000fe40007ffe1ff */
[----:B------:R-:W-:Y:S03]  /*14740*/  @!P6 LEA.HI.X R5, R3, c[0x0][0x2a4], R5, 0x2, P0 ;  /* 0x0000a9000305ea11 */ /* 0x000fe600000f1405 */
[----:B------:R-:W-:Y:S02]  /*14750*/  IMAD R194, R0, c[0x0][0x2b8], R2 ;  /* 0x0000ae0000c27a24 */ /* 0x000fe400078e0202 */
[----:B------:R-:W2:Y:S02]  /*14760*/  @!P6 LDG.E R189, [R4.64] ;  /* 0x0000000804bde981 */ /* 0x000ea4000c1e1900 */
[----:B------:R-:W-:Y:S01]  /*14770*/  IMAD.WIDE.U32 R2, R194, c[0x0][0x1e0], RZ ;  /* 0x00007800c2027a25 */ /* 0x000fe200078e00ff */
[----:B------:R-:W-:Y:S05]  /*14780*/  SHF.R.S32.HI R0, RZ, 0x1f, R194 ;  /* 0x0000001fff007819 */ /* 0x000fea00000114c2 */
        /* <DEDUP_REMOVED lines=13> */
.L_x_1915:
[----:B------:R-:W-:-:S05]  /*14860*/  BRA.DIV ~URZ, `(.L_x_1830) ;  /* 0x000066a27f007947 */ /* 0x000fca000b800000 */
[----:B------:R-:W3:Y:S01]  /*14870*/  SHFL.IDX PT, R2, R12, RZ, 0x181f ;  /* 0x00181fff0c027589 */ /* 0x000ee200000e0000 */
[----:B------:R-:W-:Y:S01]  /*14880*/  LOP3.LUT P3, RZ, R196, 0x2, RZ, 0xc0, !PT ;  /* 0x00000002c4ff7812 */ /* 0x000fe2000786c0ff */
[----:B------:R-:W-:Y:S01]  /*14890*/  IMAD R0, R190, 0x6000, R11 ;  /* 0x00006000be007824 */ /* 0x000fe200078e020b */
[C---:B------:R-:W-:Y:S02]  /*148a0*/  LOP3.LUT P2, RZ, R196.reuse, 0x1, RZ, 0xc0, !PT ;  /* 0x00000001c4ff7812 */ /* 0x040fe4000784c0ff */
[----:B------:R-:W-:Y:S02]  /*148b0*/  LOP3.LUT P1, RZ, R196, 0x4, RZ, 0xc0, !PT ;  /* 0x00000004c4ff7812 */ /* 0x000fe4000782c0ff */
[----:B------:R-:W-:Y:S02]  /*148c0*/  SEL R15, RZ, 0x10, P2 ;  /* 0x00000010ff0f7807 */ /* 0x000fe40001000000 */
[----:B------:R-:W-:Y:S02]  /*148d0*/  SEL R14, RZ, 0x10, P1 ;  /* 0x00000010ff0e7807 */ /* 0x000fe40000800000 */
[----:B---3--:R-:W-:Y:S05]  /*148e0*/  IADD3 R6, P0, R2, R13, RZ ;  /* 0x0000000d02067210 */ /* 0x008fea0007f1e0ff */
[----:B--2---:R-:W-:Y:S05]  /*148f0*/  IMAD.X R7, R4, 0x1, R16, P0 ;  /* 0x0000000104077824 */ /* 0x004fea00000e0610 */
[----:B------:R-:W-:Y:S01]  /*14900*/  @!PT LDS RZ, [RZ] ;  /* 0x00000000fffff984 */ /* 0x000fe20000000800 */
[----:B------:R-:W-:Y:S01]  /*14910*/  @!PT LDS RZ, [RZ] ;  /* 0x00000000fffff984 */ /* 0x000fe20000000800 */
[----:B------:R2:W-:Y:S02]  /*14920*/  LDGSTS.E.BYPASS.LTC128B.128 [R0], [R6.64], !P3 ;  /* 0x0000000006007fae */ /* 0x0005e4000d901d48 */
[----:B--2---:R-:W-:Y:S05]  /*14930*/  IADD3 R6, P0, R2, R17, RZ ;  /* 0x0000001102067210 */ /* 0x004fea0007f1e0ff */
[----:B------:R-:W-:Y:S01]  /*14940*/  IMAD.X R7, R4, 0x1, R18, P0 ;  /* 0x0000000104077824 */ /* 0x000fe200000e0612 */
[----:B------:R-:W-:Y:S04]  /*14950*/  IADD3 R2, P0, R2, R19, RZ ;  /* 0x0000001302027210 */ /* 0x000fe80007f1e0ff */
[----:B------:R2:W-:Y:S01]  /*14960*/  LDGSTS.E.BYPASS.LTC128B.128 [R0+0x2000], [R6.64], !P2 ;  /* 0x0200000006007fae */ /* 0x0005e2000d101d48 */
[----:B------:R-:W-:Y:S03]  /*14970*/  IMAD.X R3, R4, 0x1, R20, P0 ;  /* 0x0000000104037824 */ /* 0x000fe600000e0614 */
[----:B------:R3:W4:Y:S04]  /*14980*/  SHFL.IDX PT, R4, R5, 0x1, 0x181f ;  /* 0x00381f0005047f89 */ /* 0x00072800000e0000 */
[----:B------:R5:W-:Y:S01]  /*14990*/  LDGSTS.E.BYPASS.LTC128B.128 [R0+0x4000], [R2.64], !P1 ;  /* 0x0400000002007fae */ /* 0x000be2000c901d48 */
[----:B-1-3--:R-:W-:Y:S03]  /*149a0*/  SEL R5, RZ, 0x10, P3 ;  /* 0x00000010ff057807 */ /* 0x00afe60001800000 */
[----:B-----5:R2:W1:Y:S04]  /*149b0*/  SHFL.IDX PT, R2, R12, 0x1, 0x181f ;  /* 0x00381f000c027f89 */ /* 0x02046800000e0000 */
.L_x_1916:
[C---:B----4-:R-:W-:Y:S02]  /*149c0*/  IADD3 R3, -R5.reuse, 0x10, RZ ;  /* 0x0000001005037810 */ /* 0x050fe40007ffe1ff */
[----:B------:R-:W-:Y:S02]  /*149d0*/  ISETP.NE.U32.AND P2, PT, R5, RZ, PT ;  /* 0x000000ff0500720c */ /* 0x000fe40003f45070 */
[----:B------:R-:W-:Y:S04]  /*149e0*/  LOP3.LUT R3, R3, 0xf, RZ, 0xc0, !PT ;  /* 0x0000000f03037812 */ /* 0x000fe800078ec0ff */
[----:B-12---:R-:W-:Y:S02]  /*149f0*/  IADD3 R12, P1, P0, R3, R2, R13 ;  /* 0x00000002030c7210 */ /* 0x006fe4000783e00d */
[----:B------:R-:W-:Y:S02]  /*14a00*/  IADD3 R3, -R15, 0x10, RZ ;  /* 0x000000100f037810 */ /* 0x000fe40007ffe1ff */
[----:B------:R-:W-:Y:S02]  /*14a10*/  IADD3.X R13, RZ, R4, R16, P1, P0 ;  /* 0x00000004ff0d7210 */ /* 0x000fe40000fe0410 */
[----:B------:R-:W-:Y:S03]  /*14a20*/  LOP3.LUT R3, R3, 0xf, RZ, 0xc0, !PT ;  /* 0x0000000f03037812 */ /* 0x000fe600078ec0ff */
[----:B------:R-:W-:Y:S01]  /*14a30*/  @!PT LDS RZ, [RZ] ;  /* 0x00000000fffff984 */ /* 0x000fe20000000800 */
[----:B------:R-:W-:Y:S01]  /*14a40*/  @!PT LDS RZ, [RZ] ;  /* 0x00000000fffff984 */ /* 0x000fe20000000800 */
[----:B------:R-:W-:Y:S01]  /*14a50*/  @!PT LDS RZ, [RZ] ;  /* 0x00000000fffff984 */ /* 0x000fe20000000800 */
[----:B------:R1:W-:Y:S01]  /*14a60*/  LDGSTS.E.BYPASS.LTC128B.128.ZFILL [R0+0x1000], [R12.64], P2 ;  /* 0x010000000c007fae */ /* 0x0003e20009141d48 */
[----:B------:R-:W-:Y:S02]  /*14a70*/  IADD3 R6, P1, P0, R3, R2, R17 ;  /* 0x0000000203067210 */ /* 0x000fe4000783e011 */
[C---:B------:R-:W-:Y:S02]  /*14a80*/  IADD3 R3, -R14.reuse, 0x10, RZ ;  /* 0x000000100e037810 */ /* 0x040fe40007ffe1ff */
[----:B------:R-:W-:Y:S02]  /*14a90*/  IADD3.X R7, RZ, R4, R18, P1, P0 ;  /* 0x00000004ff077210 */ /* 0x000fe40000fe0412 */
[----:B------:R-:W-:Y:S04]  /*14aa0*/  LOP3.LUT R3, R3, 0xf, RZ, 0xc0, !PT ;  /* 0x0000000f03037812 */ /* 0x000fe800078ec0ff */
[----:B------:R-:W-:Y:S04]  /*14ab0*/  IADD3 R2, P1, P0, R3, R2, R19 ;  /* 0x0000000203027210 */ /* 0x000fe8000783e013 */
[----:B------:R-:W-:Y:S02]  /*14ac0*/  IADD3.X R3, RZ, R4, R20, P1, P0 ;  /* 0x00000004ff037210 */ /* 0x000fe40000fe0414 */
[----:B------:R-:W-:Y:S02]  /*14ad0*/  ISETP.NE.U32.AND P1, PT, R15, RZ, PT ;  /* 0x000000ff0f00720c */ /* 0x000fe40003f25070 */
[----:B------:R-:W-:Y:S11]  /*14ae0*/  ISETP.NE.U32.AND P0, PT, R14, RZ, PT ;  /* 0x000000ff0e00720c */ /* 0x000ff60003f05070 */
[----:B------:R1:W-:Y:S04]  /*14af0*/  LDGSTS.E.BYPASS.LTC128B.128.ZFILL [R0+0x3000], [R6.64], P1 ;  /* 0x0300000006007fae */ /* 0x0003e80008941d48 */
[----:B------:R1:W-:Y:S02]  /*14b00*/  LDGSTS.E.BYPASS.LTC128B.128.ZFILL [R0+0x5000], [R2.64], P0 ;  /* 0x0500000002007fae */ /* 0x0003e40008141d48 */
.L_x_1828:
[----:B------:R-:W-:Y:S05]  /*14b10*/  BSYNC B0 ;  /* 0x0000000000007941 */ /* 0x000fea0003800000 */
.L_x_1827:
        /* <DEDUP_REMOVED lines=10> */
.L_x_1821:
[----:B------:R-:W-:Y:S05]  /*14bc0*/  BRA.DIV ~URZ, `(.L_x_1832) ;  /* 0x000065927f007947 */ /* 0x000fea000b800000 */
[----:B------:R2:W3:Y:S02]  /*14bd0*/  SHFL.BFLY PT, R0, R201, 0x2, 0x1f ;  /* 0x0c401f00c9007f89 */ /* 0x0004e400000e0000 */
.L_x_1917:
[----:B---3--:R-:W-:Y:S01]  /*14be0*/  FADD.FTZ R0, R0, R201 ;  /* 0x000000c900007221 */ /* 0x008fe20000010000 */
[----:B------:R-:W-:Y:S05]  /*14bf0*/  BRA.DIV ~URZ, `(.L_x_1833) ;  /* 0x000065c27f007947 */ /* 0x000fea000b800000 */
[----:B-1----:R-:W1:Y:S04]  /*14c00*/  SHFL.BFLY PT, R2, R197, 0x2, 0x1f ;  /* 0x0c401f00c5027f89 */ /* 0x002e6800000e0000 */
[----:B------:R-:W3:Y:S01]  /*14c10*/  SHFL.BFLY PT, R5, R0, 0x1, 0x1f ;  /* 0x0c201f0000057f89 */ /* 0x000ee200000e0000 */
[----:B-1----:R-:W-:-:S02]  /*14c20*/  FADD.FTZ R4, R2, R197 ;  /* 0x000000c502047221 */ /* 0x002fc40000010000 */
[----:B---3--:R-:W-:-:S03]  /*14c30*/  FADD.FTZ R0, R0, R5 ;  /* 0x0000000500007221 */ /* 0x008fc60000010000 */
[----:B------:R1:W3:Y:S04]  /*14c40*/  SHFL.BFLY PT, R3, R4, 0x1, 0x1f ;  /* 0x0c201f0004037f89 */ /* 0x0002e800000e0000 */
.L_x_1918:
[----:B------:R-:W-:Y:S01]  /*14c50*/  FSETP.NE.FTZ.AND P1, PT, R0, RZ, PT ;  /* 0x000000ff0000720b */ /* 0x000fe20003f35000 */
[----:B---3--:R-:W-:Y:S01]  /*14c60*/  FADD.FTZ R3, R3, R4 ;  /* 0x0000000403037221 */ /* 0x008fe20000010000 */
[----:B------:R-:W-:Y:S02]  /*14c70*/  MOV R2, RZ ;  /* 0x000000ff00027202 */ /* 0x000fe40000000f00 */
[----:B------:R-:W-:Y:S02]  /*14c80*/  MOV R22, 0xff800000 ;  /* 0xff80000000167802 */ /* 0x000fe40000000f00 */
[----:B------:R-:W-:Y:S02]  /*14c90*/  FSETP.NE.FTZ.AND P0, PT, R3, RZ, PT ;  /* 0x000000ff0300720b */ /* 0x000fe40003f15000 */
[----:B-1----:R-:W-:Y:S02]  /*14ca0*/  MOV R4, 0x1 ;  /* 0x0000000100047802 */ /* 0x002fe40000000f00 */
[----:B------:R-:W-:-:S03]  /*14cb0*/  MOV R17, 0xff800000 ;  /* 0xff80000000117802 */ /* 0x000fc60000000f00 */
[----:B------:R-:W1:Y:S08]  /*14cc0*/  @P1 MUFU.LG2 R5, R0 ;  /* 0x0000000000051308 */ /* 0x000e700000000c00 */
[----:B------:R3:W4:Y:S01]  /*14cd0*/  @P1 MUFU.RCP R2, R0 ;  /* 0x0000000000021308 */ /* 0x0007220000001000 */
[----:B-1----:R-:W-:Y:S01]  /*14ce0*/  @P1 FMUL.FTZ R5, R5, 0.69314718246459960938 ;  /* 0x3f31721805051820 */ /* 0x002fe20000410000 */
[----:B---3--:R-:W-:Y:S01]  /*14cf0*/  @P1 MOV R0, 0x3f317218 ;  /* 0x3f31721800001802 */ /* 0x008fe20000000f00 */
[----:B----4-:R-:W-:-:S02]  /*14d00*/  FMUL.FTZ R38, R2, R124 ;  /* 0x0000007c02267220 */ /* 0x010fc40000410000 */
[----:B------:R-:W-:Y:S02]  /*14d10*/  FMUL.FTZ R39, R2, R125 ;  /* 0x0000007d02277220 */ /* 0x000fe40000410000 */
[----:B------:R-:W-:Y:S02]  /*14d20*/  @P1 FMUL.FTZ R0, R0, c[0x0][0x2d0] ;  /* 0x0000b40000001a20 */ /* 0x000fe40000410000 */
[----:B------:R-:W-:Y:S02]  /*14d30*/  FMUL.FTZ R124, R2, R72 ;  /* 0x00000048027c7220 */ /* 0x000fe40000410000 */
[----:B------:R-:W-:Y:S01]  /*14d40*/  @P1 FFMA.FTZ R22, R0, R9, R5 ;  /* 0x0000000900161223 */ /* 0x000fe20000010005 */
[----:B------:R-:W-:Y:S01]  /*14d50*/  MOV R0, RZ ;  /* 0x000000ff00007202 */ /* 0x000fe20000000f00 */
[C---:B------:R-:W-:Y:S02]  /*14d60*/  FMUL.FTZ R125, R2.reuse, R73 ;  /* 0x00000049027d7220 */ /* 0x040fe40000410000 */
[----:B------:R-:W-:-:S02]  /*14d70*/  FMUL.FTZ R72, R2, R76 ;  /* 0x0000004c02487220 */ /* 0x000fc40000410000 */
[C---:B------:R-:W-:Y:S01]  /*14d80*/  FMUL.FTZ R73, R2.reuse, R77 ;  /* 0x0000004d02497220 */ /* 0x040fe20000410000 */
[----:B------:R-:W1:Y:S01]  /*14d90*/  @P0 MUFU.RCP R0, R3 ;  /* 0x0000000300000308 */ /* 0x000e620000001000 */
        /* <DEDUP_REMOVED lines=43> */
[C---:B-1----:R-:W-:Y:S02]  /*15050*/  FMUL.FTZ R100, R0.reuse, R114 ;  /* 0x0000007200647220 */ /* 0x042fe40000410000 */
[C---:B------:R-:W-:Y:S02]  /*15060*/  FMUL.FTZ R101, R0.reuse, R115 ;  /* 0x0000007300657220 */ /* 0x040fe40000410000 */
[C---:B------:R-:W-:Y:S02]  /*15070*/  FMUL.FTZ R136, R0.reuse, R42 ;  /* 0x0000002a00887220 */ /* 0x040fe40000410000 */
[C---:B------:R-:W-:Y:S02]  /*15080*/  FMUL.FTZ R137, R0.reuse, R43 ;  /* 0x0000002b00897220 */ /* 0x040fe40000410000 */
[----:B------:R-:W-:-:S02]  /*15090*/  FMUL.FTZ R114, R0, R46 ;  /* 0x0000002e00727220 */ /* 0x000fc40000410000 */
[C---:B------:R-:W-:Y:S02]  /*150a0*/  FMUL.FTZ R115, R0.reuse, R47 ;  /* 0x0000002f00737220 */ /* 0x040fe40000410000 */
[C---:B------:R-:W-:Y:S02]  /*150b0*/  FMUL.FTZ R88, R0.reuse, R138 ;  /* 0x0000008a00587220 */ /* 0x040fe40000410000 */
[----:B------:R-:W-:Y:S01]  /*150c0*/  FMUL.FTZ R89, R0, R139 ;  /* 0x0000008b00597220 */ /* 0x000fe20000410000 */
[----:B---3--:R-:W-:Y:S01]  /*150d0*/  @P0 MOV R3, 0x3f317218 ;  /* 0x3f31721800030802 */ /* 0x008fe20000000f00 */
        /* <DEDUP_REMOVED lines=44> */
.L_x_1752:
        /* <DEDUP_REMOVED lines=16> */
.L_x_1835:
[----:B------:R-:W-:Y:S05]  /*154a0*/  BSYNC B0 ;  /* 0x0000000000007941 */ /* 0x000fea0003800000 */
.L_x_1834:
[----:B------:R-:W-:Y:S01]  /*154b0*/  PRMT R0, R0, 0x9910, RZ ;  /* 0x0000991000007816 */ /* 0x000fe200000000ff */
[----:B------:R-:W-:Y:S01]  /*154c0*/  BSSY B1, `(.L_x_1836) ;  /* 0x000038c000017945 */ /* 0x000fe20003800000 */
[----:B------:R-:W-:Y:S02]  /*154d0*/  IMAD.MOV.U32 R35, RZ, RZ, R236 ;  /* 0x000000ffff237224 */ /* 0x000fe400078e00ec */
[----:B------:R-:W-:-:S13]  /*154e0*/  ISETP.NE.AND P0, PT, R0, RZ, PT ;  /* 0x000000ff0000720c */ /* 0x000fda0003f05270 */
[----:B------:R-:W-:Y:S05]  /*154f0*/  @!P0 BRA `(.L_x_1837) ;  /* 0x00002cd000008947 */ /* 0x000fea0003800000 */
[----:B------:R-:W-:Y:S01]  /*15500*/  SHF.R.S32.HI R2, RZ, 0x1f, R187 ;  /* 0x0000001fff027819 */ /* 0x000fe200000114bb */
[----:B------:R-:W-:Y:S01]  /*15510*/  WARPSYNC 0xffffffff ;  /* 0xffffffff00007948 */ /* 0x000fe20003800000 */
[----:B------:R-:W-:Y:S01]  /*15520*/  BAR.SYNC.DEFER_BLOCKING 0x1, 0x100 ;  /* 0x0044000000007b1d */ /* 0x000fe20000010000 */
[----:B------:R-:W-:Y:S01]  /*15530*/  LOP3.LUT R0, R147, R208, RZ, 0xfc, !PT ;  /* 0x000000d093007212 */ /* 0x000fe200078efcff */
[----:B------:R-:W-:Y:S01]  /*15540*/  IMAD.MOV.U32 R6, RZ, RZ, 0x20 ;  /* 0x00000020ff067424 */ /* 0x000fe200078e00ff */
[----:B------:R-:W-:Y:S01]  /*15550*/  LEA.HI R2, R2, R187, RZ, 0x5 ;  /* 0x000000bb02027211 */ /* 0x000fe200078f28ff */
[----:B------:R-:W-:Y:S01]  /*15560*/  IMAD.MOV.U32 R9, RZ, RZ, 0x40 ;  /* 0x00000040ff097424 */ /* 0x000fe200078e00ff */
[----:B------:R-:W-:Y:S01]  /*15570*/  F2FP.BF16.PACK_AB R5, R89, R88 ;  /* 0x000000585905723e */ /* 0x000fe200000010ff */
[----:B------:R-:W-:Y:S01]  /*15580*/  IMAD.MOV.U32 R16, RZ, RZ, c[0x0][0x388] ;  /* 0x0000e200ff107624 */ /* 0x000fe200078e00ff */
[----:B------:R-:W-:Y:S02]  /*15590*/  SHF.R.S32.HI R2, RZ, 0x5, R2 ;  /* 0x00000005ff027819 */ /* 0x000fe40000011402 */
[----:B------:R-:W-:-:S02]  /*155a0*/  F2FP.BF16.PACK_AB R7, R39, R38 ;  /* 0x000000262707723e */ /* 0x000fc400000010ff */
[----:B------:R-:W-:Y:S01]  /*155b0*/  F2FP.BF16.PACK_AB R8, R117, R116 ;  /* 0x000000747508723e */ /* 0x000fe200000010ff */
[----:B------:R-:W-:Y:S01]  /*155c0*/  IMAD.SHL.U32 R2, R2, 0x400, RZ ;  /* 0x0000040002027824 */ /* 0x000fe200078e00ff */
[----:B------:R-:W-:-:S03]  /*155d0*/  F2FP.BF16.PACK_AB R12, R77, R76 ;  /* 0x0000004c4d0c723e */ /* 0x000fc600000010ff */
[----:B------:R-:W-:Y:S01]  /*155e0*/  IMAD R3, R235, 0x2, R2 ;  /* 0x00000002eb037824 */ /* 0x000fe200078e0202 */
[----:B------:R-:W-:-:S03]  /*155f0*/  LOP3.LUT R2, R240, 0x1, RZ, 0xc0, !PT ;  /* 0x00000001f0027812 */ /* 0x000fc600078ec0ff */
[----:B------:R-:W-:Y:S01]  /*15600*/  IMAD.IADD R0, R3, 0x1, R0 ;  /* 0x0000000103007824 */ /* 0x000fe200078e0200 */
[----:B------:R-:W-:Y:S02]  /*15610*/  ISETP.NE.U32.AND P0, PT, R2, 0x1, PT ;  /* 0x000000010200780c */ /* 0x000fe40003f05070 */
[----:B------:R-:W-:Y:S01]  /*15620*/  F2FP.BF16.PACK_AB R3, R27, R26 ;  /* 0x0000001a1b03723e */ /* 0x000fe200000010ff */
[----:B------:R-:W-:Y:S01]  /*15630*/  IMAD.SHL.U32 R0, R0, 0x2, RZ ;  /* 0x0000000200007824 */ /* 0x000fe200078e00ff */
[----:B------:R-:W-:Y:S02]  /*15640*/  R2P PR, R240, 0x6 ;  /* 0x00000006f0007804 */ /* 0x000fe40000000000 */
[----:B------:R-:W-:Y:S02]  /*15650*/  ISETP.NE.U32.AND P3, PT, RZ, c[0x0][0x500], PT ;  /* 0x00014000ff007a0c */ /* 0x000fe40003f65070 */
[C---:B------:R-:W-:Y:S01]  /*15660*/  IADD3 R4, R0.reuse, 0x80, RZ ;  /* 0x0000008000047810 */ /* 0x040fe20007ffe0ff */
[----:B------:R1:W-:Y:S01]  /*15670*/  STS [R0+0x80], R3 ;  /* 0x0000800300007388 */ /* 0x0003e20000000800 */
[----:B------:R-:W-:-:S02]  /*15680*/  IADD3 R2, R0, 0x70, RZ ;  /* 0x0000007000027810 */ /* 0x000fc40007ffe0ff */
[----:B------:R-:W-:Y:S02]  /*15690*/  SEL R6, R6, 0xffffffe0, !P1 ;  /* 0xffffffe006067807 */ /* 0x000fe40004800000 */
[----:B------:R-:W-:Y:S02]  /*156a0*/  @P0 IADD3 R2, R4, 0x10, RZ ;  /* 0x0000001004020810 */ /* 0x000fe40007ffe0ff */
[----:B------:R-:W-:Y:S02]  /*156b0*/  F2FP.BF16.PACK_AB R4, R97, R96 ;  /* 0x000000606104723e */ /* 0x000fe400000010ff */
[----:B------:R-:W-:Y:S02]  /*156c0*/  SEL R9, R9, 0xffffffc0, !P2 ;  /* 0xffffffc009097807 */ /* 0x000fe40005000000 */
[----:B------:R-:W-:Y:S01]  /*156d0*/  ISETP.NE.U32.AND P0, PT, RZ, c[0x0][0x508], PT ;  /* 0x00014200ff007a0c */ /* 0x000fe20003f05070 */
[----:B------:R3:W-:Y:S01]  /*156e0*/  STS [R0+0x480], R4 ;  /* 0x0004800400007388 */ /* 0x0007e20000000800 */
[----:B------:R-:W-:Y:S01]  /*156f0*/  ISETP.NE.AND.EX P3, PT, RZ, c[0x0][0x504], PT, P3 ;  /* 0x00014100ff007a0c */ /* 0x000fe20003f65330 */
[----:B------:R-:W-:Y:S01]  /*15700*/  IMAD.IADD R13, R9, 0x1, R2 ;  /* 0x00000001090d7824 */ /* 0x000fe200078e0202 */
[----:B------:R-:W-:Y:S01]  /*15710*/  ISETP.NE.AND.EX P2, PT, RZ, c[0x0][0x50c], PT, P0 ;  /* 0x00014300ff007a0c */ /* 0x000fe20003f45300 */
[----:B------:R4:W-:Y:S01]  /*15720*/  STS [R2+0x400], R5 ;  /* 0x0004000502007388 */ /* 0x0009e20000000800 */
[----:B-1----:R-:W-:-:S05]  /*15730*/  F2FP.BF16.PACK_AB R3, R29, R28 ;  /* 0x0000001c1d03723e */ /* 0x002fca00000010ff */
[----:B------:R1:W-:Y:S01]  /*15740*/  STS [R2], R3 ;  /* 0x0000000302007388 */ /* 0x0003e20000000800 */
[----:B---3--:R-:W-:Y:S02]  /*15750*/  F2FP.BF16.PACK_AB R4, R31, R30 ;  /* 0x0000001e1f04723e */ /* 0x008fe400000010ff */
[----:B----4-:R-:W-:Y:S01]  /*15760*/  F2FP.BF16.PACK_AB R5, R37, R36 ;  /* 0x000000242505723e */ /* 0x010fe200000010ff */
[----:B-1----:R-:W-:-:S05]  /*15770*/  IMAD.IADD R3, R0, 0x1, R6 ;  /* 0x0000000100037824 */ /* 0x002fca00078e0206 */
[----:B------:R1:W-:Y:S02]  /*15780*/  STS [R3+0x80], R4 ;  /* 0x0000800403007388 */ /* 0x0003e40000000800 */
[----:B-1----:R-:W-:Y:S01]  /*15790*/  IMAD.IADD R4, R6, 0x1, R2 ;  /* 0x0000000106047824 */ /* 0x002fe200078e0202 */
[----:B------:R-:W-:-:S05]  /*157a0*/  F2FP.BF16.PACK_AB R6, R135, R134 ;  /* 0x000000868706723e */ /* 0x000fca00000010ff */
[----:B------:R1:W-:Y:S04]  /*157b0*/  STS [R3+0x480], R6 ;  /* 0x0004800603007388 */ /* 0x0003e80000000800 */
[----:B------:R3:W-:Y:S01]  /*157c0*/  STS [R4], R5 ;  /* 0x0000000504007388 */ /* 0x0007e20000000800 */
[----:B-1----:R-:W-:Y:S01]  /*157d0*/  IMAD.IADD R6, R0, 0x1, R9 ;  /* 0x0000000100067824 */ /* 0x002fe200078e0209 */
[----:B---3--:R-:W-:-:S05]  /*157e0*/  F2FP.BF16.PACK_AB R5, R131, R130 ;  /* 0x000000828305723e */ /* 0x008fca00000010ff */
[----:B------:R1:W-:Y:S04]  /*157f0*/  STS [R4+0x400], R5 ;  /* 0x0004000504007388 */ /* 0x0003e80000000800 */
[----:B------:R3:W-:Y:S01]  /*15800*/  STS [R6+0x80], R7 ;  /* 0x0000800706007388 */ /* 0x0007e20000000800 */
[----:B-1----:R-:W-:Y:S02]  /*15810*/  F2FP.BF16.PACK_AB R5, R93, R92 ;  /* 0x0000005c5d05723e */ /* 0x002fe400000010ff */
[----:B---3--:R-:W-:-:S03]  /*15820*/  F2FP.BF16.PACK_AB R7, R121, R120 ;  /* 0x000000787907723e */ /* 0x008fc600000010ff */
[----:B------:R1:W-:Y:S04]  /*15830*/  STS [R6+0x480], R5 ;  /* 0x0004800506007388 */ /* 0x0003e80000000800 */
[----:B------:R3:W-:Y:S01]  /*15840*/  STS [R13], R7 ;  /* 0x000000070d007388 */ /* 0x0007e20000000800 */
[----:B-1----:R-:W-:Y:S02]  /*15850*/  F2FP.BF16.PACK_AB R5, R123, R122 ;  /* 0x0000007a7b05723e */ /* 0x002fe400000010ff */
[----:B---3--:R-:W-:-:S03]  /*15860*/  F2FP.BF16.PACK_AB R7, R119, R118 ;  /* 0x000000767707723e */ /* 0x008fc600000010ff */
[----:B------:R1:W-:Y:S02]  /*15870*/  STS [R13+0x400], R5 ;  /* 0x000400050d007388 */ /* 0x0003e40000000800 */
[----:B-1----:R-:W-:-:S05]  /*15880*/  IMAD.IADD R5, R9, 0x1, R3 ;  /* 0x0000000109057824 */ /* 0x002fca00078e0203 */
[----:B------:R1:W-:Y:S04]  /*15890*/  STS [R5+0x80], R8 ;  /* 0x0000800805007388 */ /* 0x0003e80000000800 */
[----:B------:R3:W-:Y:S01]  /*158a0*/  STS [R5+0x480], R7 ;  /* 0x0004800705007388 */ /* 0x0007e20000000800 */
[----:B-1----:R-:W-:Y:S01]  /*158b0*/  F2FP.BF16.PACK_AB R8, R101, R100 ;  /* 0x000000646508723e */ /* 0x002fe200000010ff */
[----:B---3--:R-:W-:Y:S01]  /*158c0*/  IMAD.IADD R7, R4, 0x1, R9 ;  /* 0x0000000104077824 */ /* 0x008fe200078e0209 */
[----:B------:R-:W-:-:S04]  /*158d0*/  F2FP.BF16.PACK_AB R9, R113, R112 ;  /* 0x000000707109723e */ /* 0x000fc800000010ff */
[----:B------:R1:W-:Y:S04]  /*158e0*/  STS [R7+0x400], R8 ;  /* 0x0004000807007388 */ /* 0x0003e80000000800 */
[----:B------:R3:W-:Y:S01]  /*158f0*/  STS [R7], R9 ;  /* 0x0000000907007388 */ /* 0x0007e20000000800 */
[----:B-1----:R-:W-:Y:S02]  /*15900*/  F2FP.BF16.PACK_AB R8, R137, R136 ;  /* 0x000000888908723e */ /* 0x002fe400000010ff */
[----:B---3--:R-:W-:-:S03]  /*15910*/  F2FP.BF16.PACK_AB R9, R41, R40 ;  /* 0x000000282909723e */ /* 0x008fc600000010ff */
[----:B------:R1:W-:Y:S04]  /*15920*/  STS [R0+0x4480], R8 ;  /* 0x0044800800007388 */ /* 0x0003e80000000800 */
[----:B------:R3:W-:Y:S01]  /*15930*/  STS [R0+0x4080], R9 ;  /* 0x0040800900007388 */ /* 0x0007e20000000800 */
        /* <DEDUP_REMOVED lines=35> */
[----:B------:R3:W-:Y:S04]  /*15b70*/  STS [R2+0x8400], R0 ;  /* 0x0084000002007388 */ /* 0x0007e80000000800 */
[----:B------:R-:W-:Y:S01]  /*15b80*/  STS [R3+0x8080], R12 ;  /* 0x0080800c03007388 */ /* 0x000fe20000000800 */
[----:B-1----:R-:W-:Y:S02]  /*15b90*/  F2FP.BF16.PACK_AB R8, R67, R66 ;  /* 0x000000424308723e */ /* 0x002fe400000010ff */
[----:B---3--:R-:W-:-:S03]  /*15ba0*/  F2FP.BF16.PACK_AB R2, R81, R80 ;  /* 0x000000505102723e */ /* 0x008fc600000010ff */
[----:B------:R1:W-:Y:S01]  /*15bb0*/  STS [R3+0x8480], R8 ;  /* 0x0084800803007388 */ /* 0x0003e20000000800 */
[----:B------:R-:W-:-:S03]  /*15bc0*/  F2FP.BF16.PACK_AB R0, R83, R82 ;  /* 0x000000525300723e */ /* 0x000fc600000010ff */
[----:B------:R3:W-:Y:S04]  /*15bd0*/  STS [R4+0x8000], R2 ;  /* 0x0080000204007388 */ /* 0x0007e80000000800 */
[----:B------:R4:W-:Y:S01]  /*15be0*/  STS [R4+0x8400], R0 ;  /* 0x0084000004007388 */ /* 0x0009e20000000800 */
[C---:B-1----:R-:W-:Y:S02]  /*15bf0*/  @P2 IADD3 R8, P0, R242.reuse, c[0x0][0x508], RZ ;  /* 0x00014200f2082a10 */ /* 0x042fe40007f1e0ff */
[----:B---3--:R-:W-:Y:S02]  /*15c00*/  F2FP.BF16.PACK_AB R2, R133, R132 ;  /* 0x000000848502723e */ /* 0x008fe400000010ff */
[----:B------:R-:W-:Y:S02]  /*15c10*/  @P2 IADD3.X R9, R243, c[0x0][0x50c], RZ, P0, !PT ;  /* 0x00014300f3092a10 */ /* 0x000fe400007fe4ff */
[----:B----4-:R-:W-:Y:S01]  /*15c20*/  F2FP.BF16.PACK_AB R0, R79, R78 ;  /* 0x0000004e4f00723e */ /* 0x010fe200000010ff */
[----:B------:R1:W-:Y:S01]  /*15c30*/  STS [R6+0x8080], R2 ;  /* 0x0080800206007388 */ /* 0x0003e20000000800 */
[----:B------:R-:W-:-:S03]  /*15c40*/  IADD3 R4, P1, R242, c[0x0][0x500], RZ ;  /* 0x00014000f2047a10 */ /* 0x000fc60007f3e0ff */
        /* <DEDUP_REMOVED lines=11> */
[----:B------:R1:W-:Y:S01]  /*15d00*/  STS [R7+0x8400], R2 ;  /* 0x0084000207007388 */ /* 0x0003e20000000800 */
[----:B------:R-:W-:-:S03]  /*15d10*/  IADD3.X R5, R243, c[0x0][0x504], RZ, P1, !PT ;  /* 0x00014100f3057a10 */ /* 0x000fc60000ffe4ff */
[----:B------:R3:W-:Y:S04]  /*15d20*/  STS [R7+0x8000], R0 ;  /* 0x0080000007007388 */ /* 0x0007e80000000800 */
[----:B------:R-:W-:Y:S01]  /*15d30*/  BAR.SYNC.DEFER_BLOCKING 0x1, 0x100 ;  /* 0x0044000000007b1d */ /* 0x000fe20000010000 */
[----:B-1----:R-:W-:-:S05]  /*15d40*/  IMAD.MOV.U32 R2, RZ, RZ, RZ ;  /* 0x000000ffff027224 */ /* 0x002fca00078e00ff */
[----:B------:R1:W5:Y:S04]  /*15d50*/  @P2 LDG.E R16, [R8.64] ;  /* 0x0000000808102981 */ /* 0x000368000c1e1900 */
[----:B------:R1:W5:Y:S01]  /*15d60*/  @P3 LDG.E R2, [R4.64] ;  /* 0x0000000804023981 */ /* 0x000362000c1e1900 */
[----:B------:R-:W-:-:S04]  /*15d70*/  ISETP.NE.AND P0, PT, R248, RZ, PT ;  /* 0x000000fff800720c */ /* 0x000fc80003f05270 */
[----:B---3--:R-:W-:Y:S01]  /*15d80*/  SEL R0, R248, c[0x0][0x3d4], P0 ;  /* 0x0000f500f8007a07 */ /* 0x008fe20000000000 */
[----:B------:R-:W-:Y:S05]  /*15d90*/  @P2 BRA `(.L_x_1838) ;  /* 0x0000004000002947 */ /* 0x000fea0003800000 */
[----:B------:R-:W-:Y:S05]  /*15da0*/  @!P3 BRA `(.L_x_1838) ;  /* 0x000000300000b947 */ /* 0x000fea0003800000 */
[----:B-----5:R3:W4:Y:S04]  /*15db0*/  LDG.E R16, [R4.64] ;  /* 0x0000000804107981 */ /* 0x020728000c1e1900 */
[----:B-1-3--:R-:W4:Y:S02]  /*15dc0*/  LDG.E R4, [R4.64+0x4] ;  /* 0x0000040804047981 */ /* 0x00af24000c1e1900 */
[----:B----4-:R-:W-:Y:S02]  /*15dd0*/  IADD3 R16, -R16, R4, RZ ;  /* 0x0000000410107210 */ /* 0x010fe40007ffe1ff */
.L_x_1838:
[----:B------:R-:W-:Y:S01]  /*15de0*/  IMAD.MOV.U32 R12, RZ, RZ, 0x368 ;  /* 0x00000368ff0c7424 */ /* 0x000fe200078e00ff */
[----:B------:R-:W-:Y:S01]  /*15df0*/  ISETP.GT.AND P2, PT, R0, 0x1, PT ;  /* 0x000000010000780c */ /* 0x000fe20003f44270 */
        /* <DEDUP_REMOVED lines=9> */
[----:B------:R-:W2:Y:S08]  /*15e90*/  LDC.64 R20, c[0x0][R12+0x178] ;  /* 0x00005e000c147b82 */ /* 0x000eb00000000a00 */
[----:B------:R1:W2:Y:S01]  /*15ea0*/  LDC.64 R18, c[0x0][R12+0x160] ;  /* 0x000058000c127b82 */ /* 0x0002a20000000a00 */
[----:B----4-:R-:W-:-:S04]  /*15eb0*/  IMAD R3, R7, R0, RZ ;  /* 0x0000000007037224 */ /* 0x010fc800078e02ff */
[C---:B------:R-:W-:Y:S02]  /*15ec0*/  IMAD R4, R6.reuse, R4, R3 ;  /* 0x0000000406047224 */ /* 0x040fe400078e0203 */
[----:B------:R-:W-:-:S04]  /*15ed0*/  IMAD.WIDE.U32 R6, R6, R0, RZ ;  /* 0x0000000006067225 */ /* 0x000fc800078e00ff */
[-C--:B-1----:R-:W-:Y:S02]  /*15ee0*/  IMAD R3, R9, R5.reuse, RZ ;  /* 0x0000000509037224 */ /* 0x082fe400078e02ff */
[----:B------:R-:W-:-:S04]  /*15ef0*/  IMAD.WIDE.U32 R8, R8, R5, RZ ;  /* 0x0000000508087225 */ /* 0x000fc800078e00ff */
[----:B------:R-:W-:Y:S01]  /*15f00*/  IMAD.IADD R13, R9, 0x1, R3 ;  /* 0x00000001090d7824 */ /* 0x000fe200078e0203 */
[----:B-----5:R-:W-:Y:S01]  /*15f10*/  IADD3 R14, P4, P3, R6, R8, R2 ;  /* 0x00000008060e7210 */ /* 0x020fe20007b9e002 */
[----:B------:R-:W-:Y:S01]  /*15f20*/  IMAD.IADD R15, R7, 0x1, R4 ;  /* 0x00000001070f7824 */ /* 0x000fe200078e0204 */
[----:B------:R-:W-:Y:S01]  /*15f30*/  SEL R6, R249, RZ, P2 ;  /* 0x000000fff9067207 */ /* 0x000fe20001000000 */
[----:B------:R-:W-:-:S04]  /*15f40*/  IMAD.MOV.U32 R3, RZ, RZ, c[0x0][0x4e8] ;  /* 0x00013a00ff037624 */ /* 0x000fc800078e00ff */
[-C--:B--2---:R-:W-:Y:S01]  /*15f50*/  IMAD R9, R21, R6.reuse, RZ ;  /* 0x0000000615097224 */ /* 0x084fe200078e02ff */
[----:B------:R-:W-:Y:S01]  /*15f60*/  ISETP.NE.AND P5, PT, R3, 0x1, PT ;  /* 0x000000010300780c */ /* 0x000fe20003fa5270 */
[----:B------:R-:W-:Y:S02]  /*15f70*/  IMAD.WIDE.U32 R6, R20, R6, RZ ;  /* 0x0000000614067225 */ /* 0x000fe400078e00ff */
[----:B------:R-:W2:Y:S02]  /*15f80*/  LDL R20, [R1+0x48] ;  /* 0x0000480001147983 */ /* 0x000ea40000100800 */
[----:B------:R-:W-:Y:S02]  /*15f90*/  IMAD.IADD R12, R7, 0x1, R9 ;  /* 0x00000001070c7824 */ /* 0x000fe400078e0209 */
[----:B---3--:R-:W-:-:S06]  /*15fa0*/  IMAD R3, R237, 0x80, R23 ;  /* 0x00000080ed037824 */ /* 0x008fcc00078e0217 */
[----:B------:R-:W-:-:S04]  /*15fb0*/  @P5 IMAD.HI.U32 R8, R3, c[0x0][0x4ec], RZ ;  /* 0x00013b0003085a27 */ /* 0x000fc800078e00ff */
[----:B------:R-:W-:Y:S01]  /*15fc0*/  IMAD.MOV.U32 R4, RZ, RZ, R3 ;  /* 0x000000ffff047224 */ /* 0x000fe200078e0003 */
[----:B------:R-:W-:Y:S02]  /*15fd0*/  @P5 SHF.R.U32.HI R4, RZ, c[0x0][0x4f0], R8 ;  /* 0x00013c00ff045a19 */ /* 0x000fe40000011608 */
[----:B------:R-:W-:Y:S02]  /*15fe0*/  SHF.R.S32.HI R8, RZ, 0x1f, R2 ;  /* 0x0000001fff087819 */ /* 0x000fe40000011402 */
[----:B------:R-:W-:Y:S02]  /*15ff0*/  IADD3 R6, P1, P0, R4, R14, R6 ;  /* 0x0000000e04067210 */ /* 0x000fe4000783e006 */
[--C-:B------:R-:W-:Y:S01]  /*16000*/  SHF.R.S32.HI R9, RZ, 0x1f, R4.reuse ;  /* 0x0000001fff097819 */ /* 0x100fe20000011404 */
[----:B------:R-:W-:Y:S01]  /*16010*/  IMAD.MOV R4, RZ, RZ, -R4 ;  /* 0x000000ffff047224 */ /* 0x000fe200078e0a04 */
[----:B------:R-:W-:-:S03]  /*16020*/  IADD3.X R7, R15, R13, R8, P4, P3 ;  /* 0x0000000d0f077210 */ /* 0x000fc600027e6408 */
[----:B------:R-:W-:Y:S01]  /*16030*/  IMAD R4, R4, c[0x0][0x4e8], R3 ;  /* 0x00013a0004047a24 */ /* 0x000fe200078e0203 */
[----:B------:R-:W-:-:S03]  /*16040*/  IADD3.X R7, R9, R7, R12, P1, P0 ;  /* 0x0000000709077210 */ /* 0x000fc60000fe040c */
[----:B------:R-:W-:Y:S01]  /*16050*/  IMAD R9, R19, R4, RZ ;  /* 0x0000000413097224 */ /* 0x000fe200078e02ff */
[----:B------:R-:W-:-:S05]  /*16060*/  SHF.R.S32.HI R12, RZ, 0x1f, R4 ;  /* 0x0000001fff0c7819 */ /* 0x000fca0000011404 */
[C---:B------:R-:W-:Y:S02]  /*16070*/  IMAD R9, R18.reuse, R12, R9 ;  /* 0x0000000c12097224 */ /* 0x040fe400078e0209 */
[----:B------:R-:W-:Y:S02]  /*16080*/  IMAD.MOV.U32 R12, RZ, RZ, c[0x0][0x4a8] ;  /* 0x00012a00ff0c7624 */ /* 0x000fe400078e00ff */
[----:B------:R-:W-:Y:S01]  /*16090*/  IMAD.WIDE.U32 R6, R18, R4, R6 ;  /* 0x0000000412067225 */ /* 0x000fe200078e0006 */
[----:B------:R-:W-:Y:S02]  /*160a0*/  SHF.R.S32.HI R23, RZ, 0x1f, R187 ;  /* 0x0000001fff177819 */ /* 0x000fe400000114bb */
[----:B------:R-:W-:Y:S01]  /*160b0*/  SEL R12, R12, c[0x0][0x450], P2 ;  /* 0x000114000c0c7a07 */ /* 0x000fe20001000000 */
[----:B------:R-:W-:Y:S02]  /*160c0*/  IMAD.MOV.U32 R13, RZ, RZ, c[0x0][0x4ac] ;  /* 0x00012b00ff0d7624 */ /* 0x000fe400078e00ff */
[----:B------:R-:W-:Y:S01]  /*160d0*/  IMAD.IADD R4, R7, 0x1, R9 ;  /* 0x0000000107047824 */ /* 0x000fe200078e0209 */
[----:B------:R-:W-:-:S02]  /*160e0*/  LEA R12, P0, R6, R12, 0x2 ;  /* 0x0000000c060c7211 */ /* 0x000fc400078010ff */
[----:B------:R-:W-:Y:S02]  /*160f0*/  SEL R13, R13, c[0x0][0x454], P2 ;  /* 0x000115000d0d7a07 */ /* 0x000fe40001000000 */
[----:B------:R-:W-:Y:S02]  /*16100*/  LEA.HI R23, R23, R187, RZ, 0x5 ;  /* 0x000000bb17177211 */ /* 0x000fe400078f28ff */
[----:B------:R-:W-:Y:S02]  /*16110*/  LEA.HI.X R6, R6, R13, R4, 0x2, P0 ;  /* 0x0000000d06067211 */ /* 0x000fe400000f1404 */
[----:B------:R-:W-:Y:S01]  /*16120*/  LOP3.LUT R23, R23, 0xffffffe0, RZ, 0xc0, !PT ;  /* 0xffffffe017177812 */ /* 0x000fe200078ec0ff */
[----:B------:R-:W-:Y:S04]  /*16130*/  SHFL.IDX PT, R14, R12, RZ, 0x1c1f ;  /* 0x001c1fff0c0e7589 */ /* 0x000fe800000e0000 */
[----:B------:R-:W1:Y:S01]  /*16140*/  SHFL.IDX PT, R15, R6, RZ, 0x1c1f ;  /* 0x001c1fff060f7589 */ /* 0x000e6200000e0000 */
[----:B------:R-:W-:-:S03]  /*16150*/  IMAD.IADD R23, R187, 0x1, -R23 ;  /* 0x00000001bb177824 */ /* 0x000fc600078e0a17 */
[----:B------:R-:W-:Y:S01]  /*16160*/  SHFL.IDX PT, R12, R12, 0x1, 0x1c1f ;  /* 0x003c1f000c0c7f89 */ /* 0x000fe200000e0000 */
[----:B------:R-:W-:-:S03]  /*16170*/  IMAD R4, R16, c[0x0][0x4e8], RZ ;  /* 0x00013a0010047a24 */ /* 0x000fc600078e02ff */
[----:B------:R2:W3:Y:S01]  /*16180*/  SHFL.IDX PT, R13, R6, 0x1, 0x1c1f ;  /* 0x003c1f00060d7f89 */ /* 0x0004e200000e0000 */
[----:B------:R-:W-:Y:S01]  /*16190*/  LOP3.LUT P0, RZ, R23, 0x3, RZ, 0xc0, !PT ;  /* 0x0000000317ff7812 */ /* 0x000fe2000780c0ff */
[----:B--2---:R-:W-:-:S05]  /*161a0*/  IMAD R6, R237, 0x80, R20 ;  /* 0x00000080ed067824 */ /* 0x004fca00078e0214 */
[C---:B------:R-:W-:Y:S02]  /*161b0*/  IADD3 R7, R6.reuse, 0x8, RZ ;  /* 0x0000000806077810 */ /* 0x040fe40007ffe0ff */
[-C--:B------:R-:W-:Y:S02]  /*161c0*/  ISETP.GE.OR P1, PT, R6, R4.reuse, P0 ;  /* 0x000000040600720c */ /* 0x080fe40000726670 */
[----:B------:R-:W-:-:S11]  /*161d0*/  ISETP.GE.OR P0, PT, R7, R4, P0 ;  /* 0x000000040700720c */ /* 0x000fd60000706670 */
[----:B-1----:R1:W-:Y:S01]  /*161e0*/  @!P1 ST.E [R14.64], R22 ;  /* 0x000000160e009985 */ /* 0x0023e2000c101908 */
[----:B------:R-:W-:-:S03]  /*161f0*/  ISETP.GE.AND P1, PT, R7, R4, PT ;  /* 0x000000040700720c */ /* 0x000fc60003f26270 */
[----:B---3--:R2:W-:Y:S01]  /*16200*/  @!P0 ST.E [R12.64], R17 ;  /* 0x000000110c008985 */ /* 0x0085e2000c101908 */
[----:B------:R-:W-:Y:S02]  /*16210*/  ISETP.GE.AND P0, PT, R6, R4, PT ;  /* 0x000000040600720c */ /* 0x000fe40003f06270 */
[----:B-1----:R-:W-:Y:S01]  /*16220*/  P2R R15, PR, RZ, 0x2 ;  /* 0x00000002ff0f7803 */ /* 0x002fe20000000000 */
[----:B------:R-:W-:Y:S05]  /*16230*/  @P2 BRA `(.L_x_1839) ;  /* 0x000007c000002947 */ /* 0x000fea0003800000 */
[----:B------:R-:W-:Y:S01]  /*16240*/  IMAD R8, R8, c[0x0][0x3a0], RZ ;  /* 0x0000e80008087a24 */ /* 0x000fe200078e02ff */
[----:B------:R-:W-:Y:S01]  /*16250*/  SHF.R.S32.HI R9, RZ, 0x1f, R0 ;  /* 0x0000001fff097819 */ /* 0x000fe20000011400 */
[C---:B------:R-:W-:Y:S01]  /*16260*/  IMAD.WIDE.U32 R6, R2.reuse, c[0x0][0x3a0], RZ ;  /* 0x0000e80002067a25 */ /* 0x040fe200078e00ff */
[----:B------:R1:W3:Y:S01]  /*16270*/  LDS.128 R24, [R107+0x80] ;  /* 0x000080006b187984 */ /* 0x0002e20000000c00 */
[C---:B--2---:R-:W-:Y:S02]  /*16280*/  LEA R12, R237.reuse, R241, 0x7 ;  /* 0x000000f1ed0c7211 */ /* 0x044fe400078e38ff */
[----:B------:R-:W-:Y:S01]  /*16290*/  IMAD R2, R2, c[0x0][0x3a4], R8 ;  /* 0x0000e90002027a24 */ /* 0x000fe200078e0208 */
[----:B------:R-:W-:Y:S01]  /*162a0*/  LEA R8, R237, R216, 0x7 ;  /* 0x000000d8ed087211 */ /* 0x000fe200078e38ff */
[----:B------:R1:W2:Y:S03]  /*162b0*/  LDS.128 R40, [R107+0x1080] ;  /* 0x001080006b287984 */ /* 0x0002a60000000c00 */
[----:B------:R-:W-:Y:S01]  /*162c0*/  IADD3 R3, R7, R2, RZ ;  /* 0x0000000207037210 */ /* 0x000fe20007ffe0ff */
[----:B------:R1:W4:Y:S01]  /*162d0*/  LDS.128 R52, [R107+0x2080] ;  /* 0x002080006b347984 */ /* 0x0003220000000c00 */
        /* <DEDUP_REMOVED lines=30> */
[----:B------:R-:W-:-:S04]  /*164c0*/  LEA R14, P0, R2, c[0x0][0x380], 0x1 ;  /* 0x0000e000020e7a11 */ /* 0x000fc800078008ff */
[----:B------:R-:W-:-:S04]  /*164d0*/  IADD3 R0, R3, R0, RZ ;  /* 0x0000000003007210 */ /* 0x000fc80007ffe0ff */
[----:B------:R-:W-:Y:S01]  /*164e0*/  LEA.HI.X R13, R2, c[0x0][0x384], R0, 0x1, P0 ;  /* 0x0000e100020d7a11 */ /* 0x000fe200000f0c00 */
[----:B------:R-:W-:Y:S05]  /*164f0*/  BRA.DIV ~URZ, `(.L_x_1840) ;  /* 0x00004db27f007947 */ /* 0x000fea000b800000 */
[----:B--234-:R2:W3:Y:S02]  /*16500*/  SHFL.IDX PT, R5, R13, RZ, 0x181f ;  /* 0x00181fff0d057589 */ /* 0x01c4e400000e0000 */
.L_x_1919:
[----:B------:R-:W-:Y:S05]  /*16510*/  BRA.DIV ~URZ, `(.L_x_1841) ;  /* 0x00004e027f007947 */ /* 0x000fea000b800000 */
[----:B------:R4:W2:Y:S02]  /*16520*/  SHFL.IDX PT, R0, R14, RZ, 0x181f ;  /* 0x00181fff0e007589 */ /* 0x0008a400000e0000 */
.L_x_1920:
[----:B------:R-:W-:Y:S01]  /*16530*/  ISETP.GE.AND P0, PT, R12, R4, PT ;  /* 0x000000040c00720c */ /* 0x000fe20003f06270 */
[----:B------:R-:W-:-:S12]  /*16540*/  BSSY B0, `(.L_x_1842) ;  /* 0x000000e000007945 */ /* 0x000fd80003800000 */
[----:B------:R-:W-:Y:S05]  /*16550*/  @P0 BRA `(.L_x_1843) ;  /* 0x000000c000000947 */ /* 0x000fea0003800000 */
[----:B------:R-:W-:Y:S02]  /*16560*/  ISETP.GE.AND P2, PT, R202, c[0x0][0x3c8], PT ;  /* 0x0000f200ca007a0c */ /* 0x000fe40003f46270 */
[----:B------:R-:W-:Y:S02]  /*16570*/  ISETP.GE.AND P1, PT, R204, c[0x0][0x3c8], PT ;  /* 0x0000f200cc007a0c */ /* 0x000fe40003f26270 */
[----:B------:R-:W-:-:S09]  /*16580*/  ISETP.GE.AND P0, PT, R205, c[0x0][0x3c8], PT ;  /* 0x0000f200cd007a0c */ /* 0x000fd20003f06270 */
        /* <DEDUP_REMOVED lines=9> */
.L_x_1843:
[----:B------:R-:W-:Y:S05]  /*16620*/  BSYNC B0 ;  /* 0x0000000000007941 */ /* 0x000fea0003800000 */
.L_x_1842:
[----:B------:R-:W-:Y:S05]  /*16630*/  BRA.DIV ~URZ, `(.L_x_1844) ;  /* 0x00004d527f007947 */ /* 0x000fea000b800000 */
[----:B---3--:R3:W4:Y:S04]  /*16640*/  SHFL.IDX PT, R5, R13, 0x1, 0x181f ;  /* 0x00381f000d057f89 */ /* 0x00872800000e0000 */
[----:B--2---:R3:W2:Y:S02]  /*16650*/  SHFL.IDX PT, R0, R14, 0x1, 0x181f ;  /* 0x00381f000e007f89 */ /* 0x0046a400000e0000 */
.L_x_1921:
        /* <DEDUP_REMOVED lines=16> */
.L_x_1846:
[----:B------:R-:W-:Y:S05]  /*16760*/  BSYNC B0 ;  /* 0x0000000000007941 */ /* 0x000fea0003800000 */
.L_x_1845:
[----:B------:R-:W-:Y:S05]  /*16770*/  BRA.DIV ~URZ, `(.L_x_1847) ;  /* 0x00004ce27f007947 */ /* 0x000fea000b800000 */
[----:B----4-:R4:W3:Y:S02]  /*16780*/  SHFL.IDX PT, R5, R13, 0x2, 0x181f ;  /* 0x00581f000d057f89 */ /* 0x0108e400000e0000 */
.L_x_1922:
[----:B------:R-:W-:Y:S05]  /*16790*/  BRA.DIV ~URZ, `(.L_x_1848) ;  /* 0x00004d327f007947 */ /* 0x000fea000b800000 */
[----:B--2---:R2:W4:Y:S02]  /*167a0*/  SHFL.IDX PT, R0, R14, 0x2, 0x181f ;  /* 0x00581f000e007f89 */ /* 0x00452400000e0000 */
.L_x_1923:
        /* <DEDUP_REMOVED lines=16> */
.L_x_1850:
[----:B------:R-:W-:Y:S05]  /*168b0*/  BSYNC B0 ;  /* 0x0000000000007941 */ /* 0x000fea0003800000 */
.L_x_1849:
[----:B------:R-:W-:Y:S05]  /*168c0*/  BRA.DIV ~URZ, `(.L_x_1851) ;  /* 0x00004c727f007947 */ /* 0x000fea000b800000 */
[----:B---3--:R3:W2:Y:S04]  /*168d0*/  SHFL.IDX PT, R6, R13, 0x3, 0x181f ;  /* 0x00781f000d067f89 */ /* 0x0086a800000e0000 */
[----:B----4-:R3:W4:Y:S02]  /*168e0*/  SHFL.IDX PT, R0, R14, 0x3, 0x181f ;  /* 0x00781f000e007f89 */ /* 0x01072400000e0000 */
.L_x_1924:
[----:B------:R-:W-:-:S04]  /*168f0*/  IADD3 R2, R12, 0x60, RZ ;  /* 0x000000600c027810 */ /* 0x000fc80007ffe0ff */
[----:B------:R-:W-:-:S13]  /*16900*/  ISETP.GE.AND P0, PT, R2, R4, PT ;  /* 0x000000040200720c */ /* 0x000fda0003f06270 */
[----:B------:R-:W-:Y:S05]  /*16910*/  @P0 BRA `(.L_x_1852) ;  /* 0x0000246000000947 */ /* 0x000fea0003800000 */
[----:B------:R-:W-:Y:S02]  /*16920*/  ISETP.GE.AND P1, PT, R202, c[0x0][0x3c8], PT ;  /* 0x0000f200ca007a0c */ /* 0x000fe40003f26270 */
[----:B------:R-:W-:-:S11]  /*16930*/  ISETP.GE.AND P0, PT, R204, c[0x0][0x3c8], PT ;  /* 0x0000f200cc007a0c */ /* 0x000fd60003f06270 */
        /* <DEDUP_REMOVED lines=12> */
.L_x_1839:
[----:B------:R-:W-:Y:S02]  /*16a00*/  IMAD R8, R8, c[0x0][0x408], RZ ;  /* 0x0001020008087a24 */ /* 0x000fe400078e02ff */
[----:B------:R-:W-:-:S04]  /*16a10*/  IMAD.WIDE.U32 R6, R2, c[0x0][0x408], RZ ;  /* 0x0001020002067a25 */ /* 0x000fc800078e00ff */
[----:B------:R-:W-:-:S05]  /*16a20*/  IMAD R2, R2, c[0x0][0x40c], R8 ;  /* 0x0001030002027a24 */ /* 0x000fca00078e0208 */
[----:B------:R-:W-:Y:S02]  /*16a30*/  IADD3 R7, R7, R2, RZ ;  /* 0x0000000207077210 */ /* 0x000fe40007ffe0ff */
[----:B------:R-:W-:-:S03]  /*16a40*/  SHF.R.S32.HI R2, RZ, 0x1f, R0 ;  /* 0x0000001fff027819 */ /* 0x000fc60000011400 */
[----:B------:R-:W-:-:S04]  /*16a50*/  IMAD.WIDE.U32 R6, R5, c[0x0][0x438], R6 ;  /* 0x00010e0005067a25 */ /* 0x000fc800078e0006 */
[----:B------:R-:W-:Y:S01]  /*16a60*/  IMAD R2, R2, c[0x0][0x440], RZ ;  /* 0x0001100002027a24 */ /* 0x000fe200078e02ff */
[----:B------:R-:W-:Y:S01]  /*16a70*/  MOV R4, R6 ;  /* 0x0000000600047202 */ /* 0x000fe20000000f00 */
[----:B------:R-:W-:Y:S02]  /*16a80*/  IMAD R5, R5, c[0x0][0x43c], R7 ;  /* 0x00010f0005057a24 */ /* 0x000fe400078e0207 */
[----:B------:R-:W-:-:S04]  /*16a90*/  @P5 IMAD.HI.U32 R7, R3, c[0x0][0x4ec], RZ ;  /* 0x00013b0003075a27 */ /* 0x000fc800078e00ff */
[C---:B------:R-:W-:Y:S02]  /*16aa0*/  IMAD R2, R0.reuse, c[0x0][0x444], R2 ;  /* 0x0001110000027a24 */ /* 0x040fe400078e0202 */
[----:B------:R-:W-:Y:S01]  /*16ab0*/  IMAD.WIDE.U32 R4, R0, c[0x0][0x440], R4 ;  /* 0x0001100000047a25 */ /* 0x000fe200078e0004 */
[----:B------:R-:W-:Y:S02]  /*16ac0*/  MOV R0, R3 ;  /* 0x0000000300007202 */ /* 0x000fe40000000f00 */
[----:B------:R-:W-:Y:S02]  /*16ad0*/  @P5 SHF.R.U32.HI R0, RZ, c[0x0][0x4f0], R7 ;  /* 0x00013c00ff005a19 */ /* 0x000fe40000011607 */
        /* <DEDUP_REMOVED lines=19> */
.L_x_1925:
[----:B------:R-:W-:Y:S05]  /*16c10*/  BRA.DIV ~URZ, `(.L_x_1854) ;  /* 0x00004a627f007947 */ /* 0x000fea000b800000 */
[----:B------:R4:W1:Y:S02]  /*16c20*/  SHFL.IDX PT, R0, R14, RZ, 0x1c1f ;  /* 0x001c1fff0e007589 */ /* 0x00086400000e0000 */
.L_x_1926:
[----:B------:R-:W-:Y:S01]  /*16c30*/  BSSY B0, `(.L_x_1855) ;  /* 0x00000a4000007945 */ /* 0x000fe20003800000 */
[----:B------:R-:W-:Y:S05]  /*16c40*/  @P0 BRA `(.L_x_1856) ;  /* 0x00000a2000000947 */ /* 0x000fea0003800000 */
[C---:B------:R-:W-:Y:S02]  /*16c50*/  IADD3 R9, R250.reuse, 0x8, RZ ;  /* 0x00000008fa097810 */ /* 0x040fe40007ffe0ff */
[C---:B------:R-:W-:Y:S02]  /*16c60*/  ISETP.GE.AND P1, PT, R250.reuse, c[0x0][0x3c8], PT ;  /* 0x0000f200fa007a0c */ /* 0x040fe40003f26270 */
[----:B------:R-:W-:Y:S02]  /*16c70*/  ISETP.GE.AND P0, PT, R9, c[0x0][0x3c8], PT ;  /* 0x0000f20009007a0c */ /* 0x000fe40003f06270 */
[C---:B--2---:R-:W-:Y:S02]  /*16c80*/  IADD3 R12, R250.reuse, 0x10, RZ ;  /* 0x00000010fa0c7810 */ /* 0x044fe40007ffe0ff */
[----:B------:R-:W-:-:S02]  /*16c90*/  IADD3 R8, R250, 0x18, RZ ;  /* 0x00000018fa087810 */ /* 0x000fc40007ffe0ff */
[----:B------:R-:W-:Y:S02]  /*16ca0*/  IADD3 R13, R250, 0x8, RZ ;  /* 0x00000008fa0d7810 */ /* 0x000fe40007ffe0ff */
[----:B------:R-:W-:Y:S02]  /*16cb0*/  ISETP.GE.AND P3, PT, R12, c[0x0][0x3c8], PT ;  /* 0x0000f2000c007a0c */ /* 0x000fe40003f66270 */
[----:B------:R-:W-:Y:S01]  /*16cc0*/  ISETP.GE.AND P4, PT, R8, c[0x0][0x3c8], PT ;  /* 0x0000f20008007a0c */ /* 0x000fe20003f86270 */
[----:B-1----:R-:W-:Y:S01]  /*16cd0*/  @!P1 IMAD.MOV.U32 R6, RZ, RZ, R0 ;  /* 0x000000ffff069224 */ /* 0x002fe200078e0000 */
[----:B------:R-:W-:Y:S01]  /*16ce0*/  SHF.R.S32.HI R13, RZ, 0x1f, R13 ;  /* 0x0000001fff0d7819 */ /* 0x000fe2000001140d */
[----:B---3--:R-:W-:Y:S01]  /*16cf0*/  @!P1 IMAD.MOV.U32 R7, RZ, RZ, R4 ;  /* 0x000000ffff079224 */ /* 0x008fe200078e0004 */
[C---:B------:R-:W-:Y:S02]  /*16d00*/  @!P0 LEA R2, P2, R9.reuse, R0, 0x2 ;  /* 0x0000000009028211 */ /* 0x040fe400078410ff */
[C---:B------:R-:W-:Y:S01]  /*16d10*/  IADD3 R16, R250.reuse, 0x20, RZ ;  /* 0x00000020fa107810 */ /* 0x040fe20007ffe0ff */
[----:B------:R-:W-:Y:S01]  /*16d20*/  @!P1 IMAD.WIDE R6, R250, 0x4, R6 ;  /* 0x00000004fa069825 */ /* 0x000fe200078e0206 */
[----:B------:R-:W-:-:S02]  /*16d30*/  @!P0 LEA.HI.X R3, R9, R4, R13, 0x2, P2 ;  /* 0x0000000409038211 */ /* 0x000fc400010f140d */
[C---:B------:R-:W-:Y:S02]  /*16d40*/  IADD3 R9, R250.reuse, 0x28, RZ ;  /* 0x00000028fa097810 */ /* 0x040fe40007ffe0ff */
[----:B------:R-:W-:Y:S01]  /*16d50*/  IADD3 R17, R250, 0x10, RZ ;  /* 0x00000010fa117810 */ /* 0x000fe20007ffe0ff */
[----:B------:R1:W-:Y:S01]  /*16d60*/  @!P1 ST.E.64 [R6.64], R26 ;  /* 0x0000001a06009985 */ /* 0x0003e2000c101b08 */
[----:B------:R-:W-:Y:S02]  /*16d70*/  ISETP.GE.AND P2, PT, R16, c[0x0][0x3c8], PT ;  /* 0x0000f20010007a0c */ /* 0x000fe40003f46270 */
[----:B------:R-:W-:Y:S01]  /*16d80*/  IADD3 R13, R250, 0x18, RZ ;  /* 0x00000018fa0d7810 */ /* 0x000fe20007ffe0ff */
[----:B------:R2:W-:Y:S01]  /*16d90*/  @!P0 ST.E.64 [R2.64], R28 ;  /* 0x0000001c02008985 */ /* 0x0005e2000c101b08 */
[----:B------:R-:W-:Y:S02]  /*16da0*/  ISETP.GE.AND P1, PT, R9, c[0x0][0x3c8], PT ;  /* 0x0000f20009007a0c */ /* 0x000fe40003f26270 */
[----:B------:R-:W-:-:S02]  /*16db0*/  SHF.R.S32.HI R17, RZ, 0x1f, R17 ;  /* 0x0000001fff117819 */ /* 0x000fc40000011411 */
[----:B------:R-:W-:Y:S02]  /*16dc0*/  SHF.R.S32.HI R13, RZ, 0x1f, R13 ;  /* 0x0000001fff0d7819 */ /* 0x000fe4000001140d */
[C---:B------:R-:W-:Y:S02]  /*16dd0*/  IADD3 R18, R250.reuse, 0x60, RZ ;  /* 0x00000060fa127810 */ /* 0x040fe40007ffe0ff */
[----:B------:R-:W-:Y:S02]  /*16de0*/  IADD3 R19, R250, 0x80, RZ ;  /* 0x00000080fa137810 */ /* 0x000fe40007ffe0ff */
[----:B------:R-:W-:Y:S02]  /*16df0*/  SHF.R.S32.HI R18, RZ, 0x1f, R18 ;  /* 0x0000001fff127819 */ /* 0x000fe40000011412 */
[----:B------:R-:W-:Y:S02]  /*16e00*/  SHF.R.S32.HI R19, RZ, 0x1f, R19 ;  /* 0x0000001fff137819 */ /* 0x000fe40000011413 */
[----:B-1----:R-:W-:-:S02]  /*16e10*/  @!P3 LEA R6, P5, R12, R0, 0x2 ;  /* 0x000000000c06b211 */ /* 0x002fc400078a10ff */
[----:B--2---:R-:W-:Y:S02]  /*16e20*/  @!P4 LEA R2, P0, R8, R0, 0x2 ;  /* 0x000000000802c211 */ /* 0x004fe400078010ff */
[-C--:B------:R-:W-:Y:S02]  /*16e30*/  @!P3 LEA.HI.X R7, R12, R4.reuse, R17, 0x2, P5 ;  /* 0x000000040c07b211 */ /* 0x080fe400028f1411 */
[----:B------:R-:W-:Y:S02]  /*16e40*/  @!P4 LEA.HI.X R3, R8, R4, R13, 0x2, P0 ;  /* 0x000000040803c211 */ /* 0x000fe400000f140d */
[C---:B------:R-:W-:Y:S01]  /*16e50*/  IADD3 R12, R250.reuse, 0x30, RZ ;  /* 0x00000030fa0c7810 */ /* 0x040fe20007ffe0ff */
[----:B------:R1:W-:Y:S01]  /*16e60*/  @!P3 ST.E.64 [R6.64], R30 ;  /* 0x0000001e0600b985 */ /* 0x0003e2000c101b08 */
[C---:B------:R-:W-:Y:S02]  /*16e70*/  IADD3 R17, R250.reuse, 0x20, RZ ;  /* 0x00000020fa117810 */ /* 0x040fe40007ffe0ff */
[C---:B------:R-:W-:Y:S01]  /*16e80*/  IADD3 R8, R250.reuse, 0x38, RZ ;  /* 0x00000038fa087810 */ /* 0x040fe20007ffe0ff */
[----:B------:R2:W-:Y:S01]  /*16e90*/  @!P4 ST.E.64 [R2.64], R36 ;  /* 0x000000240200c985 */ /* 0x0005e2000c101b08 */
[----:B------:R-:W-:-:S02]  /*16ea0*/  IADD3 R13, R250, 0x28, RZ ;  /* 0x00000028fa0d7810 */ /* 0x000fc40007ffe0ff */
[----:B------:R-:W-:Y:S02]  /*16eb0*/  ISETP.GE.AND P3, PT, R12, c[0x0][0x3c8], PT ;  /* 0x0000f2000c007a0c */ /* 0x000fe40003f66270 */
[----:B------:R-:W-:Y:S02]  /*16ec0*/  SHF.R.S32.HI R17, RZ, 0x1f, R17 ;  /* 0x0000001fff117819 */ /* 0x000fe40000011411 */
[----:B------:R-:W-:Y:S02]  /*16ed0*/  ISETP.GE.AND P4, PT, R8, c[0x0][0x3c8], PT ;  /* 0x0000f20008007a0c */ /* 0x000fe40003f86270 */
[----:B------:R-:W-:Y:S02]  /*16ee0*/  SHF.R.S32.HI R13, RZ, 0x1f, R13 ;  /* 0x0000001fff0d7819 */ /* 0x000fe4000001140d */
[-C--:B-1----:R-:W-:Y:S02]  /*16ef0*/  @!P2 LEA R6, P5, R16, R0.reuse, 0x2 ;  /* 0x000000001006a211 */ /* 0x082fe400078a10ff */
[----:B--2---:R-:W-:-:S02]  /*16f00*/  @!P1 LEA R2, P0, R9, R0, 0x2 ;  /* 0x0000000009029211 */ /* 0x004fc400078010ff */
[-C--:B------:R-:W-:Y:S02]  /*16f10*/  @!P2 LEA.HI.X R7, R16, R4.reuse, R17, 0x2, P5 ;  /* 0x000000041007a211 */ /* 0x080fe400028f1411 */
[----:B------:R-:W-:Y:S02]  /*16f20*/  @!P1 LEA.HI.X R3, R9, R4, R13, 0x2, P0 ;  /* 0x0000000409039211 */ /* 0x000fe400000f140d */
[C---:B------:R-:W-:Y:S01]  /*16f30*/  IADD3 R16, R250.reuse, 0x40, RZ ;  /* 0x00000040fa107810 */ /* 0x040fe20007ffe0ff */
[----:B------:R1:W-:Y:S01]  /*16f40*/  @!P2 ST.E.64 [R6.64], R38 ;  /* 0x000000260600a985 */ /* 0x0003e2000c101b08 */
[C---:B------:R-:W-:Y:S02]  /*16f50*/  IADD3 R9, R250.reuse, 0x48, RZ ;  /* 0x00000048fa097810 */ /* 0x040fe40007ffe0ff */
[----:B------:R-:W-:Y:S01]  /*16f60*/  IADD3 R17, R250, 0x30, RZ ;  /* 0x00000030fa117810 */ /* 0x000fe20007ffe0ff */
[----:B------:R2:W-:Y:S01]  /*16f70*/  @!P1 ST.E.64 [R2.64], R120 ;  /* 0x0000007802009985 */ /* 0x0005e2000c101b08 */
[----:B------:R-:W-:-:S02]  /*16f80*/  ISETP.GE.AND P2, PT, R16, c[0x0][0x3c8], PT ;  /* 0x0000f20010007a0c */ /* 0x000fc40003f46270 */
[----:B------:R-:W-:Y:S02]  /*16f90*/  IADD3 R13, R250, 0x38, RZ ;  /* 0x00000038fa0d7810 */ /* 0x000fe40007ffe0ff */
[----:B------:R-:W-:Y:S02]  /*16fa0*/  ISETP.GE.AND P1, PT, R9, c[0x0][0x3c8], PT ;  /* 0x0000f20009007a0c */ /* 0x000fe40003f26270 */
[----:B------:R-:W-:Y:S02]  /*16fb0*/  SHF.R.S32.HI R17, RZ, 0x1f, R17 ;  /* 0x0000001fff117819 */ /* 0x000fe40000011411 */
        /* <DEDUP_REMOVED lines=39> */
[----:B------:R-:W-:Y:S02]  /*17230*/  ISETP.GE.AND P4, PT, R8, c[0x0][0x3c8], PT ;  /* 0x0000f20008007a0c */ /* 0x000fe40003f86270 */
[----:B------:R-:W-:Y:S02]  /*17240*/  SHF.R.S32.HI R13, RZ, 0x1f, R13 ;  /* 0x0000001fff0d7819 */ /* 0x000fe4000001140d */
[----:B------:R-:W-:Y:S02]  /*17250*/  IADD3 R16, R250, 0x80, RZ ;  /* 0x00000080fa107810 */ /* 0x000fe40007ffe0ff */
[-C--:B-1----:R-:W-:Y:S02]  /*17260*/  @!P2 LEA R6, P5, R17, R0.reuse, 0x2 ;  /* 0x000000001106a211 */ /* 0x082fe400078a10ff */
[----:B--2---:R-:W-:Y:S02]  /*17270*/  @!P1 LEA R2, P0, R9, R0, 0x2 ;  /* 0x0000000009029211 */ /* 0x004fe400078010ff */
[----:B------:R-:W-:-:S02]  /*17280*/  @!P2 LEA.HI.X R7, R17, R4, R18, 0x2, P5 ;  /* 0x000000041107a211 */ /* 0x000fc400028f1412 */
[----:B------:R-:W-:Y:S02]  /*17290*/  @!P1 LEA.HI.X R3, R9, R4, R13, 0x2, P0 ;  /* 0x0000000409039211 */ /* 0x000fe400000f140d */
[C---:B------:R-:W-:Y:S01]  /*172a0*/  IADD3 R17, R250.reuse, 0x88, RZ ;  /* 0x00000088fa117810 */ /* 0x040fe20007ffe0ff */
[----:B------:R1:W-:Y:S01]  /*172b0*/  @!P2 ST.E.64 [R6.64], R56 ;  /* 0x000000380600a985 */ /* 0x0003e2000c101b08 */
[C---:B------:R-:W-:Y:S02]  /*172c0*/  IADD3 R18, R250.reuse, 0x70, RZ ;  /* 0x00000070fa127810 */ /* 0x040fe40007ffe0ff */
[----:B------:R-:W-:Y:S01]  /*172d0*/  IADD3 R9, R250, 0x78, RZ ;  /* 0x00000078fa097810 */ /* 0x000fe20007ffe0ff */
[----:B------:R2:W-:Y:S01]  /*172e0*/  @!P1 ST.E.64 [R2.64], R60 ;  /* 0x0000003c02009985 */ /* 0x0005e2000c101b08 */
[----:B------:R-:W-:Y:S02]  /*172f0*/  ISETP.GE.AND P1, PT, R17, c[0x0][0x3c8], PT ;  /* 0x0000f20011007a0c */ /* 0x000fe40003f26270 */
[----:B------:R-:W-:-:S02]  /*17300*/  ISETP.GE.AND P2, PT, R16, c[0x0][0x3c8], PT ;  /* 0x0000f20010007a0c */ /* 0x000fc40003f46270 */
[----:B------:R-:W-:Y:S02]  /*17310*/  SHF.R.S32.HI R18, RZ, 0x1f, R18 ;  /* 0x0000001fff127819 */ /* 0x000fe40000011412 */
[----:B------:R-:W-:Y:S02]  /*17320*/  SHF.R.S32.HI R9, RZ, 0x1f, R9 ;  /* 0x0000001fff097819 */ /* 0x000fe40000011409 */
[----:B------:R-:W-:-:S04]  /*17330*/  IADD3 R13, R250, 0x90, RZ ;  /* 0x00000090fa0d7810 */ /* 0x000fc80007ffe0ff */
[----:B------:R-:W-:Y:S02]  /*17340*/  ISETP.GE.AND P6, PT, R13, c[0x0][0x3c8], PT ;  /* 0x0000f2000d007a0c */ /* 0x000fe40003fc6270 */
[-C--:B-1----:R-:W-:Y:S02]  /*17350*/  @!P3 LEA R6, P5, R12, R0.reuse, 0x2 ;  /* 0x000000000c06b211 */ /* 0x082fe400078a10ff */
[----:B--2---:R-:W-:Y:S02]  /*17360*/  @!P4 LEA R2, P0, R8, R0, 0x2 ;  /* 0x000000000802c211 */ /* 0x004fe400078010ff */
[-C--:B------:R-:W-:Y:S02]  /*17370*/  @!P3 LEA.HI.X R7, R12, R4.reuse, R18, 0x2, P5 ;  /* 0x000000040c07b211 */ /* 0x080fe400028f1412 */
[----:B------:R-:W-:Y:S02]  /*17380*/  @!P4 LEA.HI.X R3, R8, R4, R9, 0x2, P0 ;  /* 0x000000040803c211 */ /* 0x000fe400000f1409 */
[C---:B------:R-:W-:Y:S01]  /*17390*/  IADD3 R18, R250.reuse, 0x88, RZ ;  /* 0x00000088fa127810 */ /* 0x040fe20007ffe0ff */
[----:B------:R1:W-:Y:S01]  /*173a0*/  @!P3 ST.E.64 [R6.64], R64 ;  /* 0x000000400600b985 */ /* 0x0003e2000c101b08 */
[----:B------:R-:W-:-:S02]  /*173b0*/  IADD3 R12, R250, 0x98, RZ ;  /* 0x00000098fa0c7810 */ /* 0x000fc40007ffe0ff */
[----:B------:R-:W-:Y:S01]  /*173c0*/  SHF.R.S32.HI R18, RZ, 0x1f, R18 ;  /* 0x0000001fff127819 */ /* 0x000fe20000011412 */
[----:B------:R2:W-:Y:S01]  /*173d0*/  @!P4 ST.E.64 [R2.64], R68 ;  /* 0x000000440200c985 */ /* 0x0005e2000c101b08 */
[----:B------:R-:W-:Y:S02]  /*173e0*/  @!P2 LEA R8, P0, R16, R0, 0x2 ;  /* 0x000000001008a211 */ /* 0x000fe400078010ff */
[----:B------:R-:W-:Y:S02]  /*173f0*/  ISETP.GE.AND P5, PT, R12, c[0x0][0x3c8], PT ;  /* 0x0000f2000c007a0c */ /* 0x000fe40003fa6270 */
[----:B------:R-:W-:Y:S02]  /*17400*/  @!P2 LEA.HI.X R9, R16, R4, R19, 0x2, P0 ;  /* 0x000000041009a211 */ /* 0x000fe400000f1413 */
[C---:B------:R-:W-:Y:S02]  /*17410*/  IADD3 R16, R250.reuse, 0xa0, RZ ;  /* 0x000000a0fa107810 */ /* 0x040fe40007ffe0ff */
[----:B------:R-:W-:Y:S01]  /*17420*/  IADD3 R19, R250, 0xa8, RZ ;  /* 0x000000a8fa137810 */ /* 0x000fe20007ffe0ff */
[----:B------:R-:W-:Y:S01]  /*17430*/  @!P2 ST.E.64 [R8.64], R124 ;  /* 0x0000007c0800a985 */ /* 0x000fe2000c101b08 */
[----:B------:R-:W-:-:S02]  /*17440*/  ISETP.GE.AND P4, PT, R16, c[0x0][0x3c8], PT ;  /* 0x0000f20010007a0c */ /* 0x000fc40003f86270 */
[----:B------:R-:W-:Y:S02]  /*17450*/  SHF.R.S32.HI R19, RZ, 0x1f, R19 ;  /* 0x0000001fff137819 */ /* 0x000fe40000011413 */
[-C--:B-1----:R-:W-:Y:S02]  /*17460*/  @!P6 LEA R6, P0, R13, R0.reuse, 0x2 ;  /* 0x000000000d06e211 */ /* 0x082fe400078010ff */
[----:B--2---:R-:W-:-:S04]  /*17470*/  @!P1 LEA R2, P3, R17, R0, 0x2 ;  /* 0x0000000011029211 */ /* 0x004fc800078610ff */
        /* <DEDUP_REMOVED lines=10> */
[----:B------:R-:W-:Y:S02]  /*17520*/  ISETP.GE.AND P0, PT, R251, c[0x0][0x3c8], PT ;  /* 0x0000f200fb007a0c */ /* 0x000fe40003f06270 */
[----:B------:R-:W-:Y:S02]  /*17530*/  SHF.R.S32.HI R13, RZ, 0x1f, R13 ;  /* 0x0000001fff0d7819 */ /* 0x000fe4000001140d */
[----:B------:R-:W-:-:S04]  /*17540*/  IADD3 R17, R250, 0xa0, RZ ;  /* 0x000000a0fa117810 */ /* 0x000fc80007ffe0ff */
[----:B------:R-:W-:Y:S02]  /*17550*/  SHF.R.S32.HI R17, RZ, 0x1f, R17 ;  /* 0x0000001fff117819 */ /* 0x000fe40000011411 */
[----:B-1----:R-:W-:-:S04]  /*17560*/  @!P5 LEA R2, P3, R12, R0, 0x2 ;  /* 0x000000000c02d211 */ /* 0x002fc800078610ff */
[----:B------:R-:W-:Y:S02]  /*17570*/  @!P5 LEA.HI.X R3, R12, R4, R13, 0x2, P3 ;  /* 0x000000040c03d211 */ /* 0x000fe400018f140d */
[-C--:B------:R-:W-:Y:S02]  /*17580*/  @!P4 LEA R12, P6, R16, R0.reuse, 0x2 ;  /* 0x00000000100cc211 */ /* 0x080fe400078c10ff */
[----:B------:R-:W-:Y:S01]  /*17590*/  @!P2 LEA R8, P3, R18, R0, 0x2 ;  /* 0x000000001208a211 */ /* 0x000fe200078610ff */
[----:B------:R1:W-:Y:S01]  /*175a0*/  @!P5 ST.E.64 [R2.64], R80 ;  /* 0x000000500200d985 */ /* 0x0003e2000c101b08 */
[----:B------:R-:W-:Y:S02]  /*175b0*/  @!P4 LEA.HI.X R13, R16, R4, R17, 0x2, P6 ;  /* 0x00000004100dc211 */ /* 0x000fe400030f1411 */
[----:B--2---:R-:W-:Y:S02]  /*175c0*/  @!P1 LEA R6, P5, R252, R0, 0x2 ;  /* 0x00000000fc069211 */ /* 0x004fe400078a10ff */
[----:B------:R-:W-:Y:S01]  /*175d0*/  SHF.R.S32.HI R17, RZ, 0x1f, R252 ;  /* 0x0000001fff117819 */ /* 0x000fe200000114fc */
[----:B------:R2:W-:Y:S01]  /*175e0*/  @!P4 ST.E.64 [R12.64], R132 ;  /* 0x000000840c00c985 */ /* 0x0005e2000c101b08 */
[----:B------:R-:W-:-:S02]  /*175f0*/  @!P2 LEA.HI.X R9, R18, R4, R19, 0x2, P3 ;  /* 0x000000041209a211 */ /* 0x000fc400018f1413 */
[----:B------:R-:W-:Y:S02]  /*17600*/  SHF.R.S32.HI R16, RZ, 0x1f, R251 ;  /* 0x0000001fff107819 */ /* 0x000fe400000114fb */
[----:B------:R-:W-:Y:S01]  /*17610*/  @!P1 LEA.HI.X R7, R252, R4, R17, 0x2, P5 ;  /* 0x00000004fc079211 */ /* 0x000fe200028f1411 */
[----:B------:R2:W-:Y:S04]  /*17620*/  @!P2 ST.E.64 [R8.64], R128 ;  /* 0x000000800800a985 */ /* 0x0005e8000c101b08 */
[----:B------:R2:W-:Y:S01]  /*17630*/  @!P1 ST.E.64 [R6.64], R84 ;  /* 0x0000005406009985 */ /* 0x0005e2000c101b08 */
[----:B-1----:R-:W-:-:S04]  /*17640*/  @!P0 LEA R2, P3, R251, R0, 0x2 ;  /* 0x00000000fb028211 */ /* 0x002fc800078610ff */
[----:B------:R-:W-:-:S05]  /*17650*/  @!P0 LEA.HI.X R3, R251, R4, R16, 0x2, P3 ;  /* 0x00000004fb038211 */ /* 0x000fca00018f1410 */
[----:B------:R2:W-:Y:S04]  /*17660*/  @!P0 ST.E.64 [R2.64], R24 ;  /* 0x0000001802008985 */ /* 0x0005e8000c101b08 */
.L_x_1856:
[----:B------:R-:W-:Y:S05]  /*17670*/  BSYNC B0 ;  /* 0x0000000000007941 */ /* 0x000fea0003800000 */
.L_x_1855:
[----:B------:R-:W-:Y:S05]  /*17680*/  BRA.DIV ~URZ, `(.L_x_1857) ;  /* 0x000040627f007947 */ /* 0x000fea000b800000 */
[----:B---3--:R3:W2:Y:S04]  /*17690*/  SHFL.IDX PT, R4, R5, 0x1, 0x1c1f ;  /* 0x003c1f0005047f89 */ /* 0x0086a800000e0000 */
[----:B-1----:R3:W1:Y:S02]  /*176a0*/  SHFL.IDX PT, R0, R14, 0x1, 0x1c1f ;  /* 0x003c1f000e007f89 */ /* 0x00266400000e0000 */
.L_x_1927:
        /* <DEDUP_REMOVED lines=8> */
[C---:B------:R-:W-:Y:S01]  /*17730*/  IADD3 R9, R250.reuse, 0x8, RZ ;  /* 0x00000008fa097810 */ /* 0x040fe20007ffe0ff */
        /* <DEDUP_REMOVED lines=46> */
[----:B------:R-:W-:-:S04]  /*17a20*/  IADD3 R13, R250, 0x50, RZ ;  /* 0x00000050fa0d7810 */ /* 0x000fc80007ffe0ff */
[----:B------:R-:W-:Y:S02]  /*17a30*/  ISETP.GE.AND P0, PT, R13, c[0x0][0x3c8], PT ;  /* 0x0000f2000d007a0c */ /* 0x000fe40003f06270 */
        /* <DEDUP_REMOVED lines=39> */
[C---:B------:R-:W-:Y:S02]  /*17cb0*/  IADD3 R13, R250.reuse, 0x70, RZ ;  /* 0x00000070fa0d7810 */ /* 0x040fe40007ffe0ff */
[----:B------:R-:W-:Y:S01]  /*17cc0*/  SHF.R.S32.HI R17, RZ, 0x1f, R17 ;  /* 0x0000001fff117819 */ /* 0x000fe20000011411 */
        /* <DEDUP_REMOVED lines=11> */
[----:B------:R-:W-:Y:S01]  /*17d80*/  ISETP.GE.AND P0, PT, R5, c[0x0][0x3c8], PT ;  /* 0x0000f20005007a0c */ /* 0x000fe20003f06270 */
[----:B------:R2:W-:Y:S01]  /*17d90*/  @!P4 ST.E.64 [R6.64], R126 ;  /* 0x0000007e0600c985 */ /* 0x0005e2000c101b08 */
[----:B------:R-:W-:-:S02]  /*17da0*/  IADD3 R16, R250, 0x70, RZ ;  /* 0x00000070fa107810 */ /* 0x000fc40007ffe0ff */
[C---:B------:R-:W-:Y:S01]  /*17db0*/  IADD3 R15, R250.reuse, 0x88, RZ ;  /* 0x00000088fa0f7810 */ /* 0x040fe20007ffe0ff */
[----:B------:R3:W-:Y:S01]  /*17dc0*/  @!P3 ST.E.64 [R2.64], R46 ;  /* 0x0000002e0200b985 */ /* 0x0007e2000c101b08 */
[----:B-1----:R-:W-:Y:S02]  /*17dd0*/  @!P2 LEA R8, P3, R13, R0, 0x2 ;  /* 0x000000000d08a211 */ /* 0x002fe400078610ff */
[----:B------:R-:W-:Y:S02]  /*17de0*/  SHF.R.S32.HI R16, RZ, 0x1f, R16 ;  /* 0x0000001fff107819 */ /* 0x000fe40000011410 */
[----:B------:R-:W-:Y:S02]  /*17df0*/  ISETP.GE.AND P5, PT, R15, c[0x0][0x3c8], PT ;  /* 0x0000f2000f007a0c */ /* 0x000fe40003fa6270 */
[----:B------:R-:W-:Y:S02]  /*17e00*/  @!P2 LEA.HI.X R9, R13, R4, R16, 0x2, P3 ;  /* 0x000000040d09a211 */ /* 0x000fe400018f1410 */
[----:B------:R-:W-:-:S02]  /*17e10*/  IADD3 R13, R250, 0x80, RZ ;  /* 0x00000080fa0d7810 */ /* 0x000fc40007ffe0ff */
[C---:B------:R-:W-:Y:S01]  /*17e20*/  IADD3 R16, R250.reuse, 0x78, RZ ;  /* 0x00000078fa107810 */ /* 0x040fe20007ffe0ff */
[----:B------:R-:W-:Y:S01]  /*17e30*/  @!P2 ST.E.64 [R8.64], R140 ;  /* 0x0000008c0800a985 */ /* 0x000fe2000c101b08 */
[C---:B------:R-:W-:Y:S02]  /*17e40*/  IADD3 R12, R250.reuse, 0x90, RZ ;  /* 0x00000090fa0c7810 */ /* 0x040fe40007ffe0ff */
[----:B------:R-:W-:Y:S02]  /*17e50*/  SHF.R.S32.HI R13, RZ, 0x1f, R13 ;  /* 0x0000001fff0d7819 */ /* 0x000fe4000001140d */
[----:B------:R-:W-:Y:S02]  /*17e60*/  SHF.R.S32.HI R16, RZ, 0x1f, R16 ;  /* 0x0000001fff107819 */ /* 0x000fe40000011410 */
[----:B------:R-:W-:-:S04]  /*17e70*/  IADD3 R17, R250, 0x88, RZ ;  /* 0x00000088fa117810 */ /* 0x000fc80007ffe0ff */
[----:B------:R-:W-:Y:S02]  /*17e80*/  SHF.R.S32.HI R17, RZ, 0x1f, R17 ;  /* 0x0000001fff117819 */ /* 0x000fe40000011411 */
        /* <DEDUP_REMOVED lines=16> */
[----:B------:R-:W-:Y:S02]  /*17f90*/  ISETP.GE.AND P1, PT, R14, c[0x0][0x3c8], PT ;  /* 0x0000f2000e007a0c */ /* 0x000fe40003f26270 */
        /* <DEDUP_REMOVED lines=18> */
[----:B------:R-:W-:Y:S02]  /*180c0*/  IADD3 R15, R250, 0xa8, RZ ;  /* 0x000000a8fa0f7810 */ /* 0x000fe40007ffe0ff */
[----:B------:R-:W-:Y:S01]  /*180d0*/  SHF.R.S32.HI R5, RZ, 0x1f, R252 ;  /* 0x0000001fff057819 */ /* 0x000fe200000114fc */
[----:B------:R1:W-:Y:S01]  /*180e0*/  @!P3 ST.E.64 [R12.64], R82 ;  /* 0x000000520c00b985 */ /* 0x0003e2000c101b08 */
[----:B------:R-:W-:Y:S02]  /*180f0*/  SHF.R.S32.HI R15, RZ, 0x1f, R15 ;  /* 0x0000001fff0f7819 */ /* 0x000fe4000001140f */
[----:B------:R-:W-:Y:S01]  /*18100*/  @!P0 LEA R2, P4, R252, R0, 0x2 ;  /* 0x00000000fc028211 */ /* 0x000fe200078810ff */
[----:B------:R1:W-:Y:S01]  /*18110*/  @!P2 ST.E.64 [R8.64], R78 ;  /* 0x0000004e0800a985 */ /* 0x0003e2000c101b08 */
[----:B------:R-:W-:-:S02]  /*18120*/  @!P1 LEA.HI.X R7, R14, R4, R15, 0x2, P5 ;  /* 0x000000040e079211 */ /* 0x000fc400028f140f */
        /* <DEDUP_REMOVED lines=10> */
.L_x_1837:
        /* <DEDUP_REMOVED lines=16> */
[----:B-1----:R1:W3:Y:S04]  /*182d0*/  LDG.E R4, [R2.64] ;  /* 0x0000000802047981 */ /* 0x0022e8000c1e1900 */
[----:B-1----:R-:W3:Y:S02]  /*182e0*/  LDG.E R2, [R2.64+0x4] ;  /* 0x0000040802027981 */ /* 0x002ee4000c1e1900 */
[----:B---3-5:R-:W-:Y:S02]  /*182f0*/  IADD3 R21, -R4, R2, RZ ;  /* 0x0000000204157210 */ /* 0x028fe40007ffe1ff */
.L_x_1858:
[----:B------:R-:W-:Y:S01]  /*18300*/  ISETP.GT.AND P0, PT, R187, 0x7f, PT ;  /* 0x0000007fbb00780c */ /* 0x000fe20003f04270 */
[----:B------:R-:W-:Y:S01]  /*18310*/  BSSY B0, `(.L_x_1859) ;  /* 0x0000035000007945 */ /* 0x000fe20003800000 */
[----:B------:R-:W-:Y:S02]  /*18320*/  LOP3.LUT R8, R238, 0xffff, RZ, 0xc0, !PT ;  /* 0x0000ffffee087812 */ /* 0x000fe400078ec0ff */
[----:B------:R-:W-:-:S02]  /*18330*/  SEL R9, R244, RZ, !P3 ;  /* 0x000000fff4097207 */ /* 0x000fc40005800000 */
[----:B------:R-:W-:Y:S02]  /*18340*/  SEL R23, R247, RZ, !P3 ;  /* 0x000000fff7177207 */ /* 0x000fe40005800000 */
[----:B-----5:R-:W-:-:S05]  /*18350*/  SHF.R.S32.HI R19, RZ, 0x1f, R0 ;  /* 0x0000001fff137819 */ /* 0x020fca0000011400 */
[----:B------:R-:W-:Y:S05]  /*18360*/  @P0 BRA `(.L_x_1860) ;  /* 0x000002f000000947 */ /* 0x000fea0003800000 */
[----:B-1----:R-:W-:Y:S01]  /*18370*/  IMAD R2, R21, c[0x0][0x4e8], RZ ;  /* 0x00013a0015027a24 */ /* 0x002fe200078e02ff */
        /* <DEDUP_REMOVED lines=9> */
[----:B------:R1:W2:Y:S02]  /*18410*/  LDC.64 R14, c[0x0][R2+0x160] ;  /* 0x00005800020e7b82 */ /* 0x0002a40000000a00 */
[----:B-1----:R-:W-:-:S02]  /*18420*/  IMAD.MOV.U32 R2, RZ, RZ, c[0x0][0x4e8] ;  /* 0x00013a00ff027624 */ /* 0x002fc400078e00ff */
[-C--:B---3--:R-:W-:Y:S02]  /*18430*/  IMAD R3, R13, R9.reuse, RZ ;  /* 0x000000090d037224 */ /* 0x088fe400078e02ff */
[----:B------:R-:W-:Y:S01]  /*18440*/  IMAD.WIDE.U32 R4, R12, R9, RZ ;  /* 0x000000090c047225 */ /* 0x000fe200078e00ff */
[----:B------:R-:W-:Y:S02]  /*18450*/  ISETP.NE.AND P0, PT, R2, 0x1, PT ;  /* 0x000000010200780c */ /* 0x000fe40003f05270 */
[----:B------:R-:W-:Y:S01]  /*18460*/  MOV R2, R18 ;  /* 0x0000001200027202 */ /* 0x000fe20000000f00 */
[----:B------:R-:W-:Y:S01]  /*18470*/  IMAD R12, R12, R23, R3 ;  /* 0x000000170c0c7224 */ /* 0x000fe200078e0203 */
[----:B------:R-:W-:Y:S01]  /*18480*/  SEL R3, R249, RZ, P2 ;  /* 0x000000fff9037207 */ /* 0x000fe20001000000 */
[-C--:B----4-:R-:W-:Y:S02]  /*18490*/  IMAD R13, R7, R8.reuse, RZ ;  /* 0x00000008070d7224 */ /* 0x090fe400078e02ff */
[----:B------:R-:W-:-:S04]  /*184a0*/  IMAD.WIDE.U32 R6, R6, R8, RZ ;  /* 0x0000000806067225 */ /* 0x000fc800078e00ff */
[----:B------:R-:W-:Y:S01]  /*184b0*/  IMAD.IADD R13, R7, 0x1, R13 ;  /* 0x00000001070d7824 */ /* 0x000fe200078e020d */
[----:B------:R-:W-:Y:S01]  /*184c0*/  IADD3 R7, R5, R12, RZ ;  /* 0x0000000c05077210 */ /* 0x000fe20007ffe0ff */
[----:B------:R-:W-:-:S04]  /*184d0*/  @P0 IMAD.HI.U32 R22, R18, c[0x0][0x4ec], RZ ;  /* 0x00013b0012160a27 */ /* 0x000fc800078e00ff */
[-C--:B-----5:R-:W-:Y:S01]  /*184e0*/  IMAD R12, R17, R3.reuse, RZ ;  /* 0x00000003110c7224 */ /* 0x0a0fe200078e02ff */
[----:B------:R-:W-:Y:S02]  /*184f0*/  @P0 SHF.R.U32.HI R2, RZ, c[0x0][0x4f0], R22 ;  /* 0x00013c00ff020a19 */ /* 0x000fe40000011616 */
[----:B------:R-:W-:Y:S01]  /*18500*/  IADD3 R22, P1, P0, R4, R6, R0 ;  /* 0x0000000604167210 */ /* 0x000fe2000783e000 */
[----:B------:R-:W-:-:S03]  /*18510*/  IMAD.WIDE.U32 R4, R16, R3, RZ ;  /* 0x0000000310047225 */ /* 0x000fc600078e00ff */
[----:B------:R-:W-:Y:S01]  /*18520*/  IADD3.X R13, R7, R13, R19, P1, P0 ;  /* 0x0000000d070d7210 */ /* 0x000fe20000fe0413 */
[----:B------:R-:W-:Y:S01]  /*18530*/  IMAD.MOV R6, RZ, RZ, -R2 ;  /* 0x000000ffff067224 */ /* 0x000fe200078e0a02 */
[----:B------:R-:W-:Y:S02]  /*18540*/  IADD3 R7, R5, R12, RZ ;  /* 0x0000000c05077210 */ /* 0x000fe40007ffe0ff */
[----:B------:R-:W-:Y:S01]  /*18550*/  IADD3 R4, P1, P0, R2, R22, R4 ;  /* 0x0000001602047210 */ /* 0x000fe2000783e004 */
[----:B------:R-:W-:Y:S01]  /*18560*/  IMAD R3, R6, c[0x0][0x4e8], R18 ;  /* 0x00013a0006037a24 */ /* 0x000fe200078e0212 */
[----:B------:R-:W-:-:S03]  /*18570*/  SHF.R.S32.HI R5, RZ, 0x1f, R2 ;  /* 0x0000001fff057819 */ /* 0x000fc60000011402 */
[----:B--2---:R-:W-:Y:S01]  /*18580*/  IMAD R2, R15, R3, RZ ;  /* 0x000000030f027224 */ /* 0x004fe200078e02ff */
[----:B------:R-:W-:Y:S02]  /*18590*/  SHF.R.S32.HI R6, RZ, 0x1f, R3 ;  /* 0x0000001fff067819 */ /* 0x000fe40000011403 */
[----:B------:R-:W-:Y:S01]  /*185a0*/  IADD3.X R5, R5, R13, R7, P1, P0 ;  /* 0x0000000d05057210 */ /* 0x000fe20000fe0407 */
[----:B------:R-:W-:Y:S02]  /*185b0*/  IMAD.MOV.U32 R7, RZ, RZ, c[0x0][0x4a8] ;  /* 0x00012a00ff077624 */ /* 0x000fe400078e00ff */
[C---:B------:R-:W-:Y:S02]  /*185c0*/  IMAD R6, R14.reuse, R6, R2 ;  /* 0x000000060e067224 */ /* 0x040fe400078e0202 */
[----:B------:R-:W-:Y:S01]  /*185d0*/  IMAD.WIDE.U32 R2, R14, R3, R4 ;  /* 0x000000030e027225 */ /* 0x000fe200078e0004 */
[----:B------:R-:W-:Y:S02]  /*185e0*/  MOV R5, c[0x0][0x4ac] ;  /* 0x00012b0000057a02 */ /* 0x000fe40000000f00 */
[----:B------:R-:W-:Y:S01]  /*185f0*/  SEL R4, R7, c[0x0][0x450], P2 ;  /* 0x0001140007047a07 */ /* 0x000fe20001000000 */
[----:B------:R-:W-:Y:S01]  /*18600*/  IMAD.IADD R3, R3, 0x1, R6 ;  /* 0x0000000103037824 */ /* 0x000fe200078e0206 */
[----:B------:R-:W-:-:S02]  /*18610*/  SEL R5, R5, c[0x0][0x454], P2 ;  /* 0x0001150005057a07 */ /* 0x000fc40001000000 */
[----:B------:R-:W-:-:S04]  /*18620*/  LEA R4, P0, R2, R4, 0x2 ;  /* 0x0000000402047211 */ /* 0x000fc800078010ff */
[----:B------:R-:W-:Y:S02]  /*18630*/  LEA.HI.X R5, R2, R5, R3, 0x2, P0 ;  /* 0x0000000502057211 */ /* 0x000fe400000f1403 */
[----:B------:R-:W-:-:S05]  /*18640*/  MOV R2, 0xff800000 ;  /* 0xff80000000027802 */ /* 0x000fca0000000f00 */
[----:B------:R1:W-:Y:S02]  /*18650*/  STG.E [R4.64], R2 ;  /* 0x0000000204007986 */ /* 0x0003e4000c101908 */
.L_x_1860:
[----:B------:R-:W-:Y:S05]  /*18660*/  BSYNC B0 ;  /* 0x0000000000007941 */ /* 0x000fea0003800000 */
.L_x_1859:
        /* <DEDUP_REMOVED lines=9> */
[----:B------:R-:W-:Y:S01]  /*18700*/  LEA R4, R237, R216, 0x7 ;  /* 0x000000d8ed047211 */ /* 0x000fe200078e38ff */
        /* <DEDUP_REMOVED lines=25> */
.L_x_1928:
[----:B------:R-:W-:Y:S05]  /*188a0*/  BRA.DIV ~URZ, `(.L_x_1862) ;  /* 0x00002f827f007947 */ /* 0x000fea000b800000 */
[----:B------:R4:W1:Y:S02]  /*188b0*/  SHFL.IDX PT, R0, R14, RZ, 0x181f ;  /* 0x00181fff0e007589 */ /* 0x00086400000e0000 */
.L_x_1929:
[----:B------:R-:W-:Y:S01]  /*188c0*/  IMAD R12, R21, c[0x0][0x4e8], RZ ;  /* 0x00013a00150c7a24 */ /* 0x000fe200078e02ff */
[----:B------:R-:W-:Y:S04]  /*188d0*/  BSSY B0, `(.L_x_1863) ;  /* 0x000000f000007945 */ /* 0x000fe80003800000 */
[----:B------:R-:W-:-:S13]  /*188e0*/  ISETP.GE.AND P0, PT, R13, R12, PT ;  /* 0x0000000c0d00720c */ /* 0x000fda0003f06270 */
[----:B------:R-:W-:Y:S05]  /*188f0*/  @P0 BRA `(.L_x_1864) ;  /* 0x000000c000000947 */ /* 0x000fea0003800000 */
[----:B------:R-:W-:Y:S02]  /*18900*/  ISETP.GE.AND P2, PT, R202, c[0x0][0x3c8], PT ;  /* 0x0000f200ca007a0c */ /* 0x000fe40003f46270 */
[----:B------:R-:W-:Y:S02]  /*18910*/  ISETP.GE.AND P1, PT, R204, c[0x0][0x3c8], PT ;  /* 0x0000f200cc007a0c */ /* 0x000fe40003f26270 */
[----:B------:R-:W-:-:S09]  /*18920*/  ISETP.GE.AND P0, PT, R205, c[0x0][0x3c8], PT ;  /* 0x0000f200cd007a0c */ /* 0x000fd20003f06270 */
        /* <DEDUP_REMOVED lines=9> */
.L_x_1864:
[----:B------:R-:W-:Y:S05]  /*189c0*/  BSYNC B0 ;  /* 0x0000000000007941 */ /* 0x000fea0003800000 */
.L_x_1863:
[----:B------:R-:W-:Y:S05]  /*189d0*/  BRA.DIV ~URZ, `(.L_x_1865) ;  /* 0x00002ec27f007947 */ /* 0x000fea000b800000 */
[----:B---3--:R3:W2:Y:S04]  /*189e0*/  SHFL.IDX PT, R4, R5, 0x1, 0x181f ;  /* 0x00381f0005047f89 */ /* 0x0086a800000e0000 */
[----:B-1----:R3:W1:Y:S02]  /*189f0*/  SHFL.IDX PT, R0, R14, 0x1, 0x181f ;  /* 0x00381f000e007f89 */ /* 0x00266400000e0000 */
.L_x_1930:
        /* <DEDUP_REMOVED lines=16> */
.L_x_1867:
[----:B------:R-:W-:Y:S05]  /*18b00*/  BSYNC B0 ;  /* 0x0000000000007941 */ /* 0x000fea0003800000 */
.L_x_1866:
[----:B------:R-:W-:Y:S05]  /*18b10*/  BRA.DIV ~URZ, `(.L_x_1868) ;  /* 0x00002e527f007947 */ /* 0x000fea000b800000 */
[----:B--2---:R2:W3:Y:S02]  /*18b20*/  SHFL.IDX PT, R4, R5, 0x2, 0x181f ;  /* 0x00581f0005047f89 */ /* 0x0044e400000e0000 */
.L_x_1931:
[----:B------:R-:W-:Y:S05]  /*18b30*/  BRA.DIV ~URZ, `(.L_x_1869) ;  /* 0x00002ea27f007947 */ /* 0x000fea000b800000 */
[----:B-1----:R1:W2:Y:S02]  /*18b40*/  SHFL.IDX PT, R0, R14, 0x2, 0x181f ;  /* 0x00581f000e007f89 */ /* 0x0022a400000e0000 */
.L_x_1932:
        /* <DEDUP_REMOVED lines=16> */
.L_x_1871:
[----:B------:R-:W-:Y:S05]  /*18c50*/  BSYNC B0 ;  /* 0x0000000000007941 */ /* 0x000fea0003800000 */
.L_x_1870:
[----:B------:R-:W-:Y:S05]  /*18c60*/  BRA.DIV ~URZ, `(.L_x_1872) ;  /* 0x00002de27f007947 */ /* 0x000fea000b800000 */
[----:B---3--:R3:W1:Y:S04]  /*18c70*/  SHFL.IDX PT, R4, R5, 0x3, 0x181f ;  /* 0x00781f0005047f89 */ /* 0x00866800000e0000 */
[----:B--2---:R3:W2:Y:S02]  /*18c80*/  SHFL.IDX PT, R0, R14, 0x3, 0x181f ;  /* 0x00781f000e007f89 */ /* 0x0046a400000e0000 */
.L_x_1933:
[----:B------:R-:W-:-:S04]  /*18c90*/  IADD3 R13, R13, 0x60, RZ ;  /* 0x000000600d0d7810 */ /* 0x000fc80007ffe0ff */
        /* <DEDUP_REMOVED lines=14> */
.L_x_1852:
[----:B------:R-:W-:Y:S05]  /*18d80*/  BSYNC B1 ;  /* 0x0000000000017941 */ /* 0x000fea0003800000 */
.L_x_1836:
        /* <DEDUP_REMOVED lines=12> */
.L_x_1934:
[----:B------:R-:W-:Y:S05]  /*18e50*/  BRA.DIV ~URZ, `(.L_x_1875) ;  /* 0x00002d327f007947 */ /* 0x000fea000b800000 */
[----:B------:R2:W3:Y:S02]  /*18e60*/  SHFL.IDX PT, R6, R35, 0x1, 0x1f ;  /* 0x00201f0023067f89 */ /* 0x0004e400000e0000 */
.L_x_1935:
[----:B-1----:R-:W-:Y:S02]  /*18e70*/  IMAD.IADD R0, R239, 0x1, R16 ;  /* 0x00000001ef007824 */ /* 0x002fe400078e0210 */
[----:B------:R-:W-:-:S03]  /*18e80*/  IMAD.MOV.U32 R7, RZ, RZ, RZ ;  /* 0x000000ffff077224 */ /* 0x000fc600078e00ff */
[----:B------:R-:W-:-:S13]  /*18e90*/  ISETP.GE.OR P0, PT, R0, c[0x0][0x53c], !P6 ;  /* 0x00014f0000007a0c */ /* 0x000fda0007706670 */
[----:B------:R-:W-:Y:S01]  /*18ea0*/  @!P0 MOV R2, 0x4 ;  /* 0x0000000400028802 */ /* 0x000fe20000000f00 */
[----:B------:R-:W-:-:S04]  /*18eb0*/  @!P0 IMAD.MOV.U32 R4, RZ, RZ, 0x4 ;  /* 0x00000004ff048424 */ /* 0x000fc800078e00ff */
        /* <DEDUP_REMOVED lines=13> */
.L_x_1936:
        /* <DEDUP_REMOVED lines=16> */
.L_x_1937:
[----:B---3--:R-:W-:Y:S01]  /*19090*/  IMAD R0, R0, c[0x0][0x538], RZ ;  /* 0x00014e0000007a24 */ /* 0x008fe200078e02ff */
[----:B------:R-:W-:Y:S04]  /*190a0*/  BSSY B1, `(.L_x_1878) ;  /* 0x000007e000017945 */ /* 0x000fe80003800000 */
[----:B------:R-:W-:-:S04]  /*190b0*/  IADD3 R6, R0, R6, RZ ;  /* 0x0000000600067210 */ /* 0x000fc80007ffe0ff */
[----:B----4-:R-:W-:-:S13]  /*190c0*/  ISETP.GT.AND P0, PT, R6, R9, PT ;  /* 0x000000090600720c */ /* 0x010fda0003f04270 */
[----:B------:R-:W-:Y:S05]  /*190d0*/  @P0 BRA `(.L_x_1879) ;  /* 0x0000025000000947 */ /* 0x000fea0003800000 */
.L_x_1883:
        /* <DEDUP_REMOVED lines=17> */
.L_x_1938:
        /* <DEDUP_REMOVED lines=16> */
.L_x_1939:
[----:B---3--:R-:W-:-:S05]  /*192f0*/  IMAD R0, R0, c[0x0][0x538], RZ ;  /* 0x00014e0000007a24 */ /* 0x008fca00078e02ff */
[----:B------:R-:W-:-:S04]  /*19300*/  IADD3 R6, R0, R6, RZ ;  /* 0x0000000600067210 */ /* 0x000fc80007ffe0ff */
[----:B------:R-:W-:-:S13]  /*19310*/  ISETP.GT.AND P0, PT, R6, R9, PT ;  /* 0x000000090600720c */ /* 0x000fda0003f04270 */
[----:B-12---:R-:W-:Y:S05]  /*19320*/  @!P0 BRA `(.L_x_1883) ;  /* 0xfffffdb000008947 */ /* 0x006fea000383ffff */
.L_x_1879:
[----:B------:R-:W-:-:S05]  /*19330*/  IADD3 R14, -R0, R6, RZ ;  /* 0x00000006000e7210 */ /* 0x000fca0007ffe1ff */
[----:B------:R-:W-:-:S05]  /*19340*/  IMAD R0, R4, c[0x0][0x538], R14 ;  /* 0x00014e0004007a24 */ /* 0x000fca00078e020e */
[----:B------:R-:W-:Y:S01]  /*19350*/  ISETP.GT.AND P0, PT, R0, R9, PT ;  /* 0x000000090000720c */ /* 0x000fe20003f04270 */
[----:B------:R-:W-:-:S12]  /*19360*/  BRA.DIV ~URZ, `(.L_x_1884) ;  /* 0x00002c827f007947 */ /* 0x000fd8000b800000 */
[----:B------:R-:W-:-:S04]  /*19370*/  VOTE.ANY R0, PT, !P0 ;  /* 0x0000000000007806 */ /* 0x000fc800040e0100 */
.L_x_1940:
[----:B------:R3:W4:Y:S01]  /*19380*/  POPC R13, R0 ;  /* 0x00000000000d7309 */ /* 0x0007220000000000 */
[----:B------:R-:W-:Y:S05]  /*19390*/  BRA.DIV ~URZ, `(.L_x_1885) ;  /* 0x00002c927f007947 */ /* 0x000fea000b800000 */
[----:B----4-:R4:W1:Y:S04]  /*193a0*/  SHFL.IDX PT, R12, R7, R13, 0x1f ;  /* 0x00001f0d070c7589 */ /* 0x01086800000e0000 */
[----:B------:R4:W2:Y:S02]  /*193b0*/  SHFL.IDX PT, R5, R8, R13, 0x1f ;  /* 0x00001f0d08057589 */ /* 0x0008a400000e0000 */
.L_x_1941:
[----:B------:R-:W-:Y:S01]  /*193c0*/  ISETP.NE.AND P0, PT, R0, RZ, PT ;  /* 0x000000ff0000720c */ /* 0x000fe20003f05270 */
[----:B------:R-:W-:-:S12]  /*193d0*/  BSSY B0, `(.L_x_1886) ;  /* 0x0000005000007945 */ /* 0x000fd80003800000 */
[----:B------:R-:W-:Y:S05]  /*193e0*/  @!P0 BRA `(.L_x_1887) ;  /* 0x0000003000008947 */ /* 0x000fea0003800000 */
[----:B---3--:R-:W-:Y:S01]  /*193f0*/  IADD3 R0, R13, -0x1, RZ ;  /* 0xffffffff0d007810 */ /* 0x008fe20007ffe0ff */
[----:B------:R-:W-:Y:S05]  /*19400*/  BRA.DIV ~URZ, `(.L_x_1888) ;  /* 0x00002cf27f007947 */ /* 0x000fea000b800000 */
[----:B------:R3:W4:Y:S02]  /*19410*/  SHFL.IDX PT, R15, R4, R0, 0x1f ;  /* 0x00001f00040f7589 */ /* 0x00072400000e0000 */
.L_x_1887:
[----:B------:R-:W-:Y:S05]  /*19420*/  BSYNC B0 ;  /* 0x0000000000007941 */ /* 0x000fea0003800000 */
.L_x_1886:
[----:B-1----:R-:W-:Y:S01]  /*19430*/  IABS R2, R12 ;  /* 0x0000000c00027213 */ /* 0x002fe20000000000 */
[----:B----4-:R-:W-:Y:S01]  /*19440*/  IMAD R236, R15, c[0x0][0x538], R14 ;  /* 0x00014e000fec7a24 */ /* 0x010fe200078e020e */
[----:B--2---:R-:W-:Y:S01]  /*19450*/  IABS R3, R5 ;  /* 0x0000000500037213 */ /* 0x004fe20000000000 */
[----:B------:R-:W-:Y:S01]  /*19460*/  IMAD.IADD R239, R13, 0x1, R239 ;  /* 0x000000010def7824 */ /* 0x000fe200078e02ef */
[----:B------:R-:W1:Y:S01]  /*19470*/  I2F.RP R6, R2 ;  /* 0x0000000200067306 */ /* 0x000e620000209400 */
[----:B------:R-:W-:Y:S01]  /*19480*/  IMAD.IADD R8, R9, 0x1, -R236 ;  /* 0x0000000109087824 */ /* 0x000fe200078e0aec */
[----:B---3--:R-:W-:-:S04]  /*19490*/  MOV R4, R3 ;  /* 0x0000000300047202 */ /* 0x008fc80000000f00 */
[----:B------:R-:W-:Y:S02]  /*194a0*/  IABS R9, R8 ;  /* 0x0000000800097213 */ /* 0x000fe40000000000 */
[----:B------:R-:W-:Y:S08]  /*194b0*/  I2F.RP R14, R4 ;  /* 0x00000004000e7306 */ /* 0x000ff00000209400 */
[----:B-1----:R-:W1:Y:S02]  /*194c0*/  MUFU.RCP R6, R6 ;  /* 0x0000000600067308 */ /* 0x002e640000001000 */
[----:B-1----:R-:W-:-:S06]  /*194d0*/  IADD3 R6, R6, 0xffffffe, RZ ;  /* 0x0ffffffe06067810 */ /* 0x002fcc0007ffe0ff */
[----:B------:R-:W1:Y:S02]  /*194e0*/  F2I.FTZ.U32.TRUNC.NTZ R7, R6 ;  /* 0x0000000600077305 */ /* 0x000e64000021f000 */
[----:B-1----:R-:W-:-:S04]  /*194f0*/  IMAD.MOV R0, RZ, RZ, -R7 ;  /* 0x000000ffff007224 */ /* 0x002fc800078e0a07 */
[----:B------:R-:W-:Y:S01]  /*19500*/  IMAD.MOV.U32 R6, RZ, RZ, R0 ;  /* 0x000000ffff067224 */ /* 0x000fe200078e0000 */
[----:B------:R-:W-:-:S03]  /*19510*/  IABS R0, R12 ;  /* 0x0000000c00007213 */ /* 0x000fc60000000000 */
[----:B------:R-:W-:Y:S02]  /*19520*/  IMAD R3, R6, R2, RZ ;  /* 0x0000000206037224 */ /* 0x000fe400078e02ff */
[----:B------:R-:W-:Y:S02]  /*19530*/  IMAD.MOV.U32 R6, RZ, RZ, RZ ;  /* 0x000000ffff067224 */ /* 0x000fe400078e00ff */
[----:B------:R-:W-:Y:S02]  /*19540*/  IMAD.MOV R0, RZ, RZ, -R0 ;  /* 0x000000ffff007224 */ /* 0x000fe400078e0a00 */
[----:B------:R-:W-:-:S03]  /*19550*/  IMAD.HI.U32 R7, R7, R3, R6 ;  /* 0x0000000307077227 */ /* 0x000fc600078e0006 */
[----:B------:R-:W-:Y:S01]  /*19560*/  MOV R6, R0 ;  /* 0x0000000000067202 */ /* 0x000fe20000000f00 */
[----:B------:R-:W-:-:S04]  /*19570*/  IMAD.MOV.U32 R3, RZ, RZ, R9 ;  /* 0x000000ffff037224 */ /* 0x000fc800078e0009 */
        /* <DEDUP_REMOVED lines=26> */
[----:B------:R-:W-:-:S05]  /*19720*/  IMAD R3, R2, R6, R3 ;  /* 0x0000000602037224 */ /* 0x000fca00078e0203 */
[----:B------:R-:W-:-:S13]  /*19730*/  ISETP.GT.U32.AND P0, PT, R4, R3, PT ;  /* 0x000000030400720c */ /* 0x000fda0003f04070 */
[----:B------:R-:W-:Y:S01]  /*19740*/  @!P0 IMAD.IADD R3, R3, 0x1, -R4 ;  /* 0x0000000103038824 */ /* 0x000fe200078e0a04 */
[----:B------:R-:W-:Y:S02]  /*19750*/  @!P0 IADD3 R2, R2, 0x1, RZ ;  /* 0x0000000102028810 */ /* 0x000fe40007ffe0ff */
[----:B------:R-:W-:Y:S02]  /*19760*/  ISETP.NE.AND P0, PT, R5, RZ, PT ;  /* 0x000000ff0500720c */ /* 0x000fe40003f05270 */
[----:B------:R-:W-:Y:S01]  /*19770*/  ISETP.GE.U32.AND P2, PT, R3, R4, PT ;  /* 0x000000040300720c */ /* 0x000fe20003f46070 */
[C---:B------:R-:W-:Y:S01]  /*19780*/  IMAD R4, R0.reuse, R12, RZ ;  /* 0x0000000c00047224 */ /* 0x040fe200078e02ff */
[----:B------:R-:W-:-:S04]  /*19790*/  LOP3.LUT R3, R0, R5, RZ, 0x3c, !PT ;  /* 0x0000000500037212 */ /* 0x000fc800078e3cff */
[----:B------:R-:W-:Y:S02]  /*197a0*/  ISETP.GE.AND P1, PT, R3, RZ, PT ;  /* 0x000000ff0300720c */ /* 0x000fe40003f26270 */
[----:B------:R-:W-:-:S05]  /*197b0*/  IADD3 R237, R8, -R4, RZ ;  /* 0x8000000408ed7210 */ /* 0x000fca0007ffe0ff */
        /* <DEDUP_REMOVED lines=8> */
.L_x_1880:
[----:B------:R-:W-:Y:S01]  /*19840*/  IMAD.MOV.U32 R236, RZ, RZ, R9 ;  /* 0x000000ffffec7224 */ /* 0x000fe200078e0009 */
[----:B------:R-:W-:Y:S01]  /*19850*/  MOV R238, RZ ;  /* 0x000000ff00ee7202 */ /* 0x000fe20000000f00 */
[----:B------:R-:W-:Y:S01]  /*19860*/  IMAD.MOV.U32 R237, RZ, RZ, RZ ;  /* 0x000000ffffed7224 */ /* 0x000fe200078e00ff */
[----:B------:R-:W-:Y:S02]  /*19870*/  MOV R239, c[0x0][0x53c] ;  /* 0x00014f0000ef7a02 */ /* 0x000fe40000000f00 */
.L_x_1889:
[----:B------:R-:W-:Y:S05]  /*19880*/  BSYNC B1 ;  /* 0x0000000000017941 */ /* 0x000fea0003800000 */
.L_x_1878:
[----:B------:R-:W-:Y:S01]  /*19890*/  WARPSYNC 0xffffffff ;  /* 0xffffffff00007948 */ /* 0x000fe20003800000 */
[----:B------:R-:W-:Y:S01]  /*198a0*/  BAR.SYNC.DEFER_BLOCKING 0x4, 0x100 ;  /* 0x0104000000007b1d */ /* 0x000fe20000010000 */
[----:B------:R-:W-:-:S13]  /*198b0*/  ISETP.NE.AND P0, PT, R16, RZ, PT ;  /* 0x000000ff1000720c */ /* 0x000fda0003f05270 */
[----:B------:R3:W-:Y:S04]  /*198c0*/  @!P0 STS.128 [0x24100], R236 ;  /* 0x024100ecff008388 */ /* 0x0007e80000000c00 */
[----:B------:R-:W-:Y:S06]  /*198d0*/  BAR.ARV 0x5, 0x100 ;  /* 0x0144000000007b1d */ /* 0x000fec0000002000 */
.L_x_1873:
[----:B-1----:R-:W-:-:S13]  /*198e0*/  ISETP.GE.AND P0, PT, R239, c[0x0][0x53c], PT ;  /* 0x00014f00ef007a0c */ /* 0x002fda0003f06270 */
[----:B--23--:R-:W-:Y:S01]  /*198f0*/  @P0 CALL.REL.NOINC `(.L_x_1890) ;  /* 0x0000001000000944 */ /* 0x00cfe20003c00000 */
[----:B------:R-:W-:Y:S05]  /*19900*/  BRA `(.L_x_1891) ;  /* 0xfffe80f000007947 */ /* 0x000fea000383ffff */
.L_x_1890:
[----:B------:R-:W-:Y:S05]  /*19910*/  EXIT ;  /* 0x000000000000794d */ /* 0x000fea0003800000 */
.L_x_1710:
[----:B------:R-:W-:Y:S01]  /*19920*/  IMAD.MOV.U32 R0, RZ, RZ, R5 ;  /* 0x000000ffff007224 */ /* 0x000fe200078e0005 */
[----:B------:R-:W-:Y:S02]  /*19930*/  MOV R3, 0x1 ;  /* 0x0000000100037802 */ /* 0x000fe40000000f00 */
[----:B------:R-:W-:Y:S02]  /*19940*/  MOV R2, 0x19960 ;  /* 0x0001996000027802 */ /* 0x000fe40000000f00 */
[----:B--2---:R-:W-:Y:S05]  /*19950*/  CALL.REL.NOINC `($__internal_32_$__cuda_sm70_shflsync_up_p) ;  /* 0x000028a000007944 */ /* 0x004fea0003c00000 */
[----:B------:R-:W-:Y:S01]  /*19960*/  MOV R0, R4 ;  /* 0x0000000400007202 */ /* 0x000fe20000000f00 */
[----:B------:R-:W-:Y:S05]  /*19970*/  BRA `(.L_x_1892) ;  /* 0xfffe6ad000007947 */ /* 0x000fea000383ffff */
.L_x_1711:
[----:B------:R-:W-:Y:S01]  /*19980*/  IMAD.MOV.U32 R0, RZ, RZ, R5 ;  /* 0x000000ffff007224 */ /* 0x000fe200078e0005 */
[----:B------:R-:W-:Y:S02]  /*19990*/  MOV R3, 0x2 ;  /* 0x0000000200037802 */ /* 0x000fe40000000f00 */
[----:B------:R-:W-:Y:S02]  /*199a0*/  MOV R2, 0x199c0 ;  /* 0x000199c000027802 */ /* 0x000fe40000000f00 */
[----:B--2---:R-:W-:Y:S05]  /*199b0*/  CALL.REL.NOINC `($__internal_32_$__cuda_sm70_shflsync_up_p) ;  /* 0x0000284000007944 */ /* 0x004fea0003c00000 */
[----:B------:R-:W-:Y:S01]  /*199c0*/  SEL R4, R4, RZ, P4 ;  /* 0x000000ff04047207 */ /* 0x000fe20002000000 */
[----:B------:R-:W-:Y:S01]  /*199d0*/  IMAD.MOV.U32 R3, RZ, RZ, 0x4 ;  /* 0x00000004ff037424 */ /* 0x000fe200078e00ff */
[----:B------:R-:W-:-:S03]  /*199e0*/  MOV R2, 0x19a10 ;  /* 0x00019a1000027802 */ /* 0x000fc60000000f00 */
[----:B------:R-:W-:Y:S02]  /*199f0*/  IMAD.IADD R0, R5, 0x1, R4 ;  /* 0x0000000105007824 */ /* 0x000fe400078e0204 */
[----:B------:R-:W-:Y:S05]  /*19a00*/  CALL.REL.NOINC `($__internal_32_$__cuda_sm70_shflsync_up_p) ;  /* 0x000027f000007944 */ /* 0x000fea0003c00000 */
        /* <DEDUP_REMOVED lines=12> */
[----:B------:R-:W-:Y:S02]  /*19ad0*/  MOV R3, 0x1f ;  /* 0x0000001f00037802 */ /* 0x000fe40000000f00 */
[----:B------:R-:W-:Y:S01]  /*19ae0*/  MOV R2, 0x19b20 ;  /* 0x00019b2000027802 */ /* 0x000fe20000000f00 */
[----:B------:R-:W-:-:S04]  /*19af0*/  IMAD.IADD R4, R0, 0x1, R4 ;  /* 0x0000000100047824 */ /* 0x000fc800078e0204 */
[----:B------:R-:W-:Y:S02]  /*19b00*/  IMAD.MOV.U32 R33, RZ, RZ, R4 ;  /* 0x000000ffff217224 */ /* 0x000fe400078e0004 */
[----:B------:R-:W-:Y:S05]  /*19b10*/  CALL.REL.NOINC `($__internal_31_$__cuda_sm70_shflsync_idx_p) ;  /* 0x0000269000007944 */ /* 0x000fea0003c00000 */
[----:B------:R-:W-:Y:S01]  /*19b20*/  MOV R0, R34 ;  /* 0x0000002200007202 */ /* 0x000fe20000000f00 */
[----:B------:R-:W-:Y:S05]  /*19b30*/  BRA `(.L_x_1893) ;  /* 0xfffe6a1000007947 */ /* 0x000fea000383ffff */
.L_x_1713:
[----:B------:R-:W-:Y:S02]  /*19b40*/  SEL R0, RZ, 0x1, P0 ;  /* 0x00000001ff007807 */ /* 0x000fe40000000000 */
[----:B------:R-:W-:Y:S02]  /*19b50*/  MOV R2, 0x19b70 ;  /* 0x00019b7000027802 */ /* 0x000fe40000000f00 */
[----:B--2---:R-:W-:Y:S05]  /*19b60*/  CALL.REL.NOINC `($__internal_33_$__cuda_sm70_votesync_ballot) ;  /* 0x000026f000007944 */ /* 0x004fea0003c00000 */
[----:B------:R-:W-:Y:S05]  /*19b70*/  BRA `(.L_x_1894) ;  /* 0xfffe6a6000007947 */ /* 0x000fea000383ffff */
.L_x_1714:
[----:B------:R-:W-:Y:S01]  /*19b80*/  IMAD.MOV.U32 R33, RZ, RZ, R8 ;  /* 0x000000ffff217224 */ /* 0x000fe200078e0008 */
[----:B---3--:R-:W-:Y:S01]  /*19b90*/  MOV R32, R12 ;  /* 0x0000000c00207202 */ /* 0x008fe20000000f00 */
[----:B------:R-:W-:Y:S01]  /*19ba0*/  IMAD.MOV.U32 R3, RZ, RZ, 0x1f ;  /* 0x0000001fff037424 */ /* 0x000fe200078e00ff */
[----:B------:R-:W-:Y:S02]  /*19bb0*/  MOV R2, 0x19bd0 ;  /* 0x00019bd000027802 */ /* 0x000fe40000000f00 */
[----:B-12---:R-:W-:Y:S05]  /*19bc0*/  CALL.REL.NOINC `($__internal_31_$__cuda_sm70_shflsync_idx_p) ;  /* 0x000025e000007944 */ /* 0x006fea0003c00000 */
[----:B------:R-:W-:Y:S01]  /*19bd0*/  IMAD.MOV.U32 R11, RZ, RZ, R34 ;  /* 0x000000ffff0b7224 */ /* 0x000fe200078e0022 */
[----:B------:R-:W-:Y:S01]  /*19be0*/  MOV R33, R7 ;  /* 0x0000000700217202 */ /* 0x000fe20000000f00 */
[----:B------:R-:W-:Y:S01]  /*19bf0*/  IMAD.MOV.U32 R5, RZ, RZ, RZ ;  /* 0x000000ffff057224 */ /* 0x000fe200078e00ff */
[----:B------:R-:W-:Y:S01]  /*19c00*/  MOV R32, R12 ;  /* 0x0000000c00207202 */ /* 0x000fe20000000f00 */
[----:B------:R-:W-:Y:S01]  /*19c10*/  IMAD.MOV.U32 R3, RZ, RZ, 0x1f ;  /* 0x0000001fff037424 */ /* 0x000fe200078e00ff */
[----:B------:R-:W-:-:S02]  /*19c20*/  MOV R2, 0x19c40 ;  /* 0x00019c4000027802 */ /* 0x000fc40000000f00 */
[----:B------:R-:W-:Y:S05]  /*19c30*/  CALL.REL.NOINC `($__internal_31_$__cuda_sm70_shflsync_idx_p) ;  /* 0x0000257000007944 */ /* 0x000fea0003c00000 */
[----:B------:R-:W-:Y:S01]  /*19c40*/  MOV R10, R34 ;  /* 0x00000022000a7202 */ /* 0x000fe20000000f00 */
[----:B------:R-:W-:Y:S05]  /*19c50*/  BRA `(.L_x_1895) ;  /* 0xfffe69d000007947 */ /* 0x000fea000383ffff */
.L_x_1717:
[----:B------:R-:W-:Y:S01]  /*19c60*/  IMAD.MOV.U32 R33, RZ, RZ, R4 ;  /* 0x000000ffff217224 */ /* 0x000fe200078e0004 */
[----:B------:R-:W-:-:S02]  /*19c70*/  MOV R3, 0x1f ;  /* 0x0000001f00037802 */ /* 0x000fc40000000f00 */
[----:B------:R-:W-:Y:S02]  /*19c80*/  MOV R2, 0x19ca0 ;  /* 0x00019ca000027802 */ /* 0x000fe40000000f00 */
[----:B-1234-:R-:W-:Y:S05]  /*19c90*/  CALL.REL.NOINC `($__internal_31_$__cuda_sm70_shflsync_idx_p) ;  /* 0x0000251000007944 */ /* 0x01efea0003c00000 */
[----:B------:R-:W-:Y:S01]  /*19ca0*/  MOV R5, R34 ;  /* 0x0000002200057202 */ /* 0x000fe20000000f00 */
[----:B------:R-:W-:Y:S05]  /*19cb0*/  BRA `(.L_x_1716) ;  /* 0xfffe69d000007947 */ /* 0x000fea000383ffff */
.L_x_1753:
[----:B------:R-:W-:Y:S01]  /*19cc0*/  IMAD.MOV.U32 R33, RZ, RZ, R12 ;  /* 0x000000ffff217224 */ /* 0x000fe200078e000c */
[----:B------:R-:W-:Y:S01]  /*19cd0*/  MOV R32, RZ ;  /* 0x000000ff00207202 */ /* 0x000fe20000000f00 */
[----:B------:R-:W-:Y:S01]  /*19ce0*/  IMAD.MOV.U32 R3, RZ, RZ, 0x181f ;  /* 0x0000181fff037424 */ /* 0x000fe200078e00ff */
[----:B------:R-:W-:Y:S02]  /*19cf0*/  MOV R2, 0x19d10 ;  /* 0x00019d1000027802 */ /* 0x000fe40000000f00 */
[----:B-----5:R-:W-:Y:S05]  /*19d00*/  CALL.REL.NOINC `($__internal_31_$__cuda_sm70_shflsync_idx_p) ;  /* 0x000024a000007944 */ /* 0x020fea0003c00000 */
[----:B------:R-:W-:Y:S01]  /*19d10*/  MOV R4, R34 ;  /* 0x0000002200047202 */ /* 0x000fe20000000f00 */
[----:B------:R-:W-:Y:S05]  /*19d20*/  BRA `(.L_x_1896) ;  /* 0xfffee31000007947 */ /* 0x000fea000383ffff */
.L_x_1754:
[----:B------:R-:W-:Y:S01]  /*19d30*/  IMAD.MOV.U32 R33, RZ, RZ, R13 ;  /* 0x000000ffff217224 */ /* 0x000fe200078e000d */
[----:B------:R-:W-:Y:S01]  /*19d40*/  MOV R32, RZ ;  /* 0x000000ff00207202 */ /* 0x000fe20000000f00 */
[----:B------:R-:W-:Y:S01]  /*19d50*/  IMAD.MOV.U32 R3, RZ, RZ, 0x181f ;  /* 0x0000181fff037424 */ /* 0x000fe200078e00ff */
[----:B------:R-:W-:Y:S02]  /*19d60*/  MOV R2, 0x19d80 ;  /* 0x00019d8000027802 */ /* 0x000fe40000000f00 */
[----:B-12--5:R-:W-:Y:S05]  /*19d70*/  CALL.REL.NOINC `($__internal_31_$__cuda_sm70_shflsync_idx_p) ;  /* 0x0000243000007944 */ /* 0x026fea0003c00000 */
[----:B------:R-:W-:Y:S01]  /*19d80*/  MOV R0, R34 ;  /* 0x0000002200007202 */ /* 0x000fe20000000f00 */
[----:B------:R-:W-:Y:S05]  /*19d90*/  BRA `(.L_x_1897) ;  /* 0xfffee2c000007947 */ /* 0x000fea000383ffff */
.L_x_1757:
[----:B------:R-:W-:Y:S01]  /*19da0*/  IMAD.MOV.U32 R33, RZ, RZ, R12 ;  /* 0x000000ffff217224 */ /* 0x000fe200078e000c */
[----:B------:R-:W-:Y:S01]  /*19db0*/  MOV R32, 0x1 ;  /* 0x0000000100207802 */ /* 0x000fe20000000f00 */
[----:B--2---:R-:W-:Y:S01]  /*19dc0*/  IMAD.MOV.U32 R3, RZ, RZ, 0x181f ;  /* 0x0000181fff037424 */ /* 0x004fe200078e00ff */
[----:B------:R-:W-:-:S02]  /*19dd0*/  MOV R2, 0x19df0 ;  /* 0x00019df000027802 */ /* 0x000fc40000000f00 */
[----:B-1-345:R-:W-:Y:S05]  /*19de0*/  CALL.REL.NOINC `($__internal_31_$__cuda_sm70_shflsync_idx_p) ;  /* 0x000023c000007944 */ /* 0x03afea0003c00000 */
[----:B------:R-:W-:Y:S01]  /*19df0*/  IMAD.MOV.U32 R4, RZ, RZ, R34 ;  /* 0x000000ffff047224 */ /* 0x000fe200078e0022 */
[----:B------:R-:W-:Y:S01]  /*19e00*/  MOV R32, 0x1 ;  /* 0x0000000100207802 */ /* 0x000fe20000000f00 */
[----:B------:R-:W-:Y:S01]  /*19e10*/  IMAD.MOV.U32 R33, RZ, RZ, R13 ;  /* 0x000000ffff217224 */ /* 0x000fe200078e000d */
[----:B------:R-:W-:-:S02]  /*19e20*/  MOV R3, 0x181f ;  /* 0x0000181f00037802 */ /* 0x000fc40000000f00 */
[----:B------:R-:W-:Y:S02]  /*19e30*/  MOV R2, 0x19e50 ;  /* 0x00019e5000027802 */ /* 0x000fe40000000f00 */
[----:B------:R-:W-:Y:S05]  /*19e40*/  CALL.REL.NOINC `($__internal_31_$__cuda_sm70_shflsync_idx_p) ;  /* 0x0000236000007944 */ /* 0x000fea0003c00000 */
[----:B------:R-:W-:Y:S01]  /*19e50*/  MOV R0, R34 ;  /* 0x0000002200007202 */ /* 0x000fe20000000f00 */
[----:B------:R-:W-:Y:S05]  /*19e60*/  BRA `(.L_x_1898) ;  /* 0xfffee33000007947 */ /* 0x000fea000383ffff */
.L_x_1760:
[----:B------:R-:W-:Y:S01]  /*19e70*/  IMAD.MOV.U32 R33, RZ, RZ, R12 ;  /* 0x000000ffff217224 */ /* 0x000fe200078e000c */
[----:B------:R-:W-:Y:S01]  /*19e80*/  MOV R32, 0x2 ;  /* 0x0000000200207802 */ /* 0x000fe20000000f00 */
[----:B-1----:R-:W-:Y:S01]  /*19e90*/  IMAD.MOV.U32 R3, RZ, RZ, 0x181f ;  /* 0x0000181fff037424 */ /* 0x002fe200078e00ff */
[----:B------:R-:W-:Y:S02]  /*19ea0*/  MOV R2, 0x19ec0 ;  /* 0x00019ec000027802 */ /* 0x000fe40000000f00 */
[----:B--2345:R-:W-:Y:S05]  /*19eb0*/  CALL.REL.NOINC `($__internal_31_$__cuda_sm70_shflsync_idx_p) ;  /* 0x000022f000007944 */ /* 0x03cfea0003c00000 */
[----:B------:R-:W-:Y:S01]  /*19ec0*/  MOV R4, R34 ;  /* 0x0000002200047202 */ /* 0x000fe20000000f00 */
[----:B------:R-:W-:Y:S05]  /*19ed0*/  BRA `(.L_x_1899) ;  /* 0xfffee3f000007947 */ /* 0x000fea000383ffff */
.L_x_1761:
[----:B------:R-:W-:Y:S01]  /*19ee0*/  IMAD.MOV.U32 R33, RZ, RZ, R13 ;  /* 0x000000ffff217224 */ /* 0x000fe200078e000d */
[----:B------:R-:W-:Y:S01]  /*19ef0*/  MOV R32, 0x2 ;  /* 0x0000000200207802 */ /* 0x000fe20000000f00 */
[----:B------:R-:W-:Y:S01]  /*19f00*/  IMAD.MOV.U32 R3, RZ, RZ, 0x181f ;  /* 0x0000181fff037424 */ /* 0x000fe200078e00ff */
[----:B------:R-:W-:Y:S02]  /*19f10*/  MOV R2, 0x19f30 ;  /* 0x00019f3000027802 */ /* 0x000fe40000000f00 */
[----:B-12345:R-:W-:Y:S05]  /*19f20*/  CALL.REL.NOINC `($__internal_31_$__cuda_sm70_shflsync_idx_p) ;  /* 0x0000228000007944 */ /* 0x03efea0003c00000 */
[----:B------:R-:W-:Y:S01]  /*19f30*/  MOV R0, R34 ;  /* 0x0000002200007202 */ /* 0x000fe20000000f00 */
[----:B------:R-:W-:Y:S05]  /*19f40*/  BRA `(.L_x_1900) ;  /* 0xfffee3a000007947 */ /* 0x000fea000383ffff */
.L_x_1764:
[----:B------:R-:W-:Y:S01]  /*19f50*/  IMAD.MOV.U32 R33, RZ, RZ, R12 ;  /* 0x000000ffff217224 */ /* 0x000fe200078e000c */
[----:B------:R-:W-:Y:S01]  /*19f60*/  MOV R32, 0x3 ;  /* 0x0000000300207802 */ /* 0x000fe20000000f00 */
[----:B-1----:R-:W-:Y:S01]  /*19f70*/  IMAD.MOV.U32 R3, RZ, RZ, 0x181f ;  /* 0x0000181fff037424 */ /* 0x002fe200078e00ff */
[----:B------:R-:W-:-:S02]  /*19f80*/  MOV R2, 0x19fa0 ;  /* 0x00019fa000027802 */ /* 0x000fc40000000f00 */
[----:B--2345:R-:W-:Y:S05]  /*19f90*/  CALL.REL.NOINC `($__internal_31_$__cuda_sm70_shflsync_idx_p) ;  /* 0x0000221000007944 */ /* 0x03cfea0003c00000 */
        /* <DEDUP_REMOVED lines=8> */
.L_x_1767:
[----:B------:R-:W-:Y:S01]  /*1a020*/  IMAD.MOV.U32 R33, RZ, RZ, R5 ;  /* 0x000000ffff217224 */ /* 0x000fe200078e0005 */
[----:B------:R-:W-:Y:S01]  /*1a030*/  MOV R32, RZ ;  /* 0x000000ff00207202 */ /* 0x000fe20000000f00 */
[----:B------:R-:W-:Y:S01]  /*1a040*/  IMAD.MOV.U32 R3, RZ, RZ, 0x181f ;  /* 0x0000181fff037424 */ /* 0x000fe200078e00ff */
[----:B------:R-:W-:Y:S02]  /*1a050*/  MOV R2, 0x1a070 ;  /* 0x0001a07000027802 */ /* 0x000fe40000000f00 */
[----:B------:R-:W-:Y:S05]  /*1a060*/  CALL.REL.NOINC `($__internal_31_$__cuda_sm70_shflsync_idx_p) ;  /* 0x0000214000007944 */ /* 0x000fea0003c00000 */
[----:B------:R-:W-:Y:S01]  /*1a070*/  MOV R4, R34 ;  /* 0x0000002200047202 */ /* 0x000fe20000000f00 */
[----:B------:R-:W-:Y:S05]  /*1a080*/  BRA `(.L_x_1902) ;  /* 0xfffeeed000007947 */ /* 0x000fea000383ffff */
.L_x_1768:
[----:B------:R-:W-:Y:S01]  /*1a090*/  IMAD.MOV.U32 R33, RZ, RZ, R14 ;  /* 0x000000ffff217224 */ /* 0x000fe200078e000e */
[----:B------:R-:W-:Y:S01]  /*1a0a0*/  MOV R32, RZ ;  /* 0x000000ff00207202 */ /* 0x000fe20000000f00 */
[----:B------:R-:W-:Y:S01]  /*1a0b0*/  IMAD.MOV.U32 R3, RZ, RZ, 0x181f ;  /* 0x0000181fff037424 */ /* 0x000fe200078e00ff */
[----:B------:R-:W-:Y:S02]  /*1a0c0*/  MOV R2, 0x1a0e0 ;  /* 0x0001a0e000027802 */ /* 0x000fe40000000f00 */
[----:B-12---:R-:W-:Y:S05]  /*1a0d0*/  CALL.REL.NOINC `($__internal_31_$__cuda_sm70_shflsync_idx_p) ;  /* 0x000020d000007944 */ /* 0x006fea0003c00000 */
[----:B------:R-:W-:Y:S01]  /*1a0e0*/  IADD3 R8, P0, R34, R21, RZ ;  /* 0x0000001522087210 */ /* 0x000fe20007f1e0ff */
[----:B------:R-:W-:Y:S01]  /*1a0f0*/  IMAD.MOV.U32 R33, RZ, RZ, R5 ;  /* 0x000000ffff217224 */ /* 0x000fe200078e0005 */
[C---:B------:R-:W-:Y:S01]  /*1a100*/  LOP3.LUT P2, RZ, R196.reuse, 0x2, RZ, 0xc0, !PT ;  /* 0x00000002c4ff7812 */ /* 0x040fe2000784c0ff */
[----:B------:R-:W-:Y:S01]  /*1a110*/  IMAD.MOV.U32 R32, RZ, RZ, 0x1 ;  /* 0x00000001ff207424 */ /* 0x000fe200078e00ff */
[----:B------:R-:W-:Y:S01]  /*1a120*/  LOP3.LUT P1, RZ, R196, 0x1, RZ, 0xc0, !PT ;  /* 0x00000001c4ff7812 */ /* 0x000fe2000782c0ff */
[----:B------:R-:W-:Y:S01]  /*1a130*/  IMAD.X R9, R4, 0x1, R20, P0 ;  /* 0x0000000104097824 */ /* 0x000fe200000e0614 */
[----:B------:R-:W-:-:S02]  /*1a140*/  IADD3 R6, P0, R34, R17, RZ ;  /* 0x0000001122067210 */ /* 0x000fc40007f1e0ff */
[----:B------:R-:W-:Y:S02]  /*1a150*/  LOP3.LUT P3, RZ, R196, 0x4, RZ, 0xc0, !PT ;  /* 0x00000004c4ff7812 */ /* 0x000fe4000786c0ff */
[----:B------:R-:W-:Y:S01]  /*1a160*/  SEL R13, RZ, 0x10, P2 ;  /* 0x00000010ff0d7807 */ /* 0x000fe20001000000 */
[----:B------:R-:W-:Y:S01]  /*1a170*/  IMAD.X R7, R4, 0x1, R18, P0 ;  /* 0x0000000104077824 */ /* 0x000fe200000e0612 */
[----:B------:R-:W-:Y:S02]  /*1a180*/  IADD3 R2, P0, R34, R19, RZ ;  /* 0x0000001322027210 */ /* 0x000fe40007f1e0ff */
[----:B------:R-:W-:Y:S01]  /*1a190*/  SEL R12, RZ, 0x10, P1 ;  /* 0x00000010ff0c7807 */ /* 0x000fe20000800000 */
[----:B------:R-:W-:Y:S01]  /*1a1a0*/  @!PT LDS RZ, [RZ] ;  /* 0x00000000fffff984 */ /* 0x000fe20000000800 */
[----:B------:R-:W-:Y:S01]  /*1a1b0*/  @!PT LDS RZ, [RZ] ;  /* 0x00000000fffff984 */ /* 0x000fe20000000800 */
[----:B------:R-:W-:Y:S01]  /*1a1c0*/  @!PT LDS RZ, [RZ] ;  /* 0x00000000fffff984 */ /* 0x000fe20000000800 */
[----:B------:R1:W-:Y:S02]  /*1a1d0*/  LDGSTS.E.BYPASS.LTC128B.128 [R107+0x12100], [R8.64], !P2 ;  /* 0x12100000086b7fae */ /* 0x0003e4000d101d48 */
[----:B------:R-:W-:Y:S02]  /*1a1e0*/  IMAD.X R3, R4, 0x1, R16, P0 ;  /* 0x0000000104037824 */ /* 0x000fe400000e0610 */
[----:B------:R2:W-:Y:S04]  /*1a1f0*/  LDGSTS.E.BYPASS.LTC128B.128 [R107+0x14100], [R6.64], !P1 ;  /* 0x14100000066b7fae */ /* 0x0005e8000c901d48 */
[----:B------:R3:W-:Y:S01]  /*1a200*/  LDGSTS.E.BYPASS.LTC128B.128 [R107+0x16100], [R2.64], !P3 ;  /* 0x16100000026b7fae */ /* 0x0007e2000d901d48 */
[----:B-1----:R-:W-:-:S02]  /*1a210*/  IMAD.MOV.U32 R9, RZ, RZ, R149 ;  /* 0x000000ffff097224 */ /* 0x002fc400078e0095 */
[----:B---3--:R-:W-:Y:S01]  /*1a220*/  IMAD.MOV.U32 R3, RZ, RZ, 0x181f ;  /* 0x0000181fff037424 */ /* 0x008fe200078e00ff */
[----:B------:R-:W-:Y:S02]  /*1a230*/  MOV R2, 0x1a250 ;  /* 0x0001a25000027802 */ /* 0x000fe40000000f00 */
[----:B--2---:R-:W-:Y:S05]  /*1a240*/  CALL.REL.NOINC `($__internal_31_$__cuda_sm70_shflsync_idx_p) ;  /* 0x00001f6000007944 */ /* 0x004fea0003c00000 */
[----:B------:R-:W-:Y:S01]  /*1a250*/  IMAD.MOV.U32 R8, RZ, RZ, R34 ;  /* 0x000000ffff087224 */ /* 0x000fe200078e0022 */
[----:B------:R-:W-:Y:S01]  /*1a260*/  MOV R32, 0x1 ;  /* 0x0000000100207802 */ /* 0x000fe20000000f00 */
[----:B------:R-:W-:Y:S01]  /*1a270*/  IMAD.MOV.U32 R33, RZ, RZ, R14 ;  /* 0x000000ffff217224 */ /* 0x000fe200078e000e */
[----:B------:R-:W-:Y:S02]  /*1a280*/  MOV R3, 0x181f ;  /* 0x0000181f00037802 */ /* 0x000fe40000000f00 */
[----:B------:R-:W-:Y:S02]  /*1a290*/  MOV R2, 0x1a2b0 ;  /* 0x0001a2b000027802 */ /* 0x000fe40000000f00 */
[----:B------:R-:W-:Y:S05]  /*1a2a0*/  CALL.REL.NOINC `($__internal_31_$__cuda_sm70_shflsync_idx_p) ;  /* 0x00001f0000007944 */ /* 0x000fea0003c00000 */
[----:B------:R-:W-:Y:S01]  /*1a2b0*/  MOV R0, R34 ;  /* 0x0000002200007202 */ /* 0x000fe20000000f00 */
[----:B------:R-:W-:Y:S05]  /*1a2c0*/  BRA `(.L_x_1903) ;  /* 0xfffeede000007947 */ /* 0x000fea000383ffff */
.L_x_1773:
[----:B------:R-:W-:Y:S01]  /*1a2d0*/  IMAD.MOV.U32 R33, RZ, RZ, R0 ;  /* 0x000000ffff217224 */ /* 0x000fe200078e0000 */
[----:B------:R-:W-:Y:S01]  /*1a2e0*/  MOV R32, RZ ;  /* 0x000000ff00207202 */ /* 0x000fe20000000f00 */
[----:B------:R-:W-:Y:S01]  /*1a2f0*/  IMAD.MOV.U32 R3, RZ, RZ, 0x1c1f ;  /* 0x00001c1fff037424 */ /* 0x000fe200078e00ff */
[----:B------:R-:W-:-:S02]  /*1a300*/  MOV R2, 0x1a320 ;  /* 0x0001a32000027802 */ /* 0x000fc40000000f00 */
[----:B------:R-:W-:Y:S05]  /*1a310*/  CALL.REL.NOINC `($__internal_31_$__cuda_sm70_shflsync_idx_p) ;  /* 0x00001e9000007944 */ /* 0x000fea0003c00000 */
[----:B------:R-:W-:Y:S01]  /*1a320*/  MOV R8, R34 ;  /* 0x0000002200087202 */ /* 0x000fe20000000f00 */
[----:B------:R-:W-:Y:S05]  /*1a330*/  BRA `(.L_x_1904) ;  /* 0xfffef06000007947 */ /* 0x000fea000383ffff */
.L_x_1774:
[----:B------:R-:W-:Y:S01]  /*1a340*/  IMAD.MOV.U32 R33, RZ, RZ, R6 ;  /* 0x000000ffff217224 */ /* 0x000fe200078e0006 */
[----:B------:R-:W-:Y:S01]  /*1a350*/  MOV R32, RZ ;  /* 0x000000ff00207202 */ /* 0x000fe20000000f00 */
[----:B------:R-:W-:Y:S01]  /*1a360*/  IMAD.MOV.U32 R3, RZ, RZ, 0x1c1f ;  /* 0x00001c1fff037424 */ /* 0x000fe200078e00ff */
[----:B------:R-:W-:-:S02]  /*1a370*/  MOV R2, 0x1a390 ;  /* 0x0001a39000027802 */ /* 0x000fc40000000f00 */
[----:B-12---:R-:W-:Y:S05]  /*1a380*/  CALL.REL.NOINC `($__internal_31_$__cuda_sm70_shflsync_idx_p) ;  /* 0x00001e2000007944 */ /* 0x006fea0003c00000 */
[----:B------:R-:W-:Y:S01]  /*1a390*/  IMAD.MOV.U32 R33, RZ, RZ, R5 ;  /* 0x000000ffff217224 */ /* 0x000fe200078e0005 */
[----:B------:R-:W-:Y:S01]  /*1a3a0*/  MOV R32, RZ ;  /* 0x000000ff00207202 */ /* 0x000fe20000000f00 */
[----:B------:R-:W-:Y:S01]  /*1a3b0*/  IMAD.MOV.U32 R3, RZ, RZ, 0x1c1f ;  /* 0x00001c1fff037424 */ /* 0x000fe200078e00ff */
[----:B------:R-:W-:Y:S01]  /*1a3c0*/  MOV R4, R34 ;  /* 0x0000002200047202 */ /* 0x000fe20000000f00 */
[----:B------:R-:W-:Y:S01]  /*1a3d0*/  IMAD.MOV.U32 R5, RZ, RZ, R8 ;  /* 0x000000ffff057224 */ /* 0x000fe200078e0008 */
[----:B------:R-:W-:-:S02]  /*1a3e0*/  MOV R2, 0x1a400 ;  /* 0x0001a40000027802 */ /* 0x000fc40000000f00 */
[----:B------:R-:W-:Y:S05]  /*1a3f0*/  CALL.REL.NOINC `($__internal_31_$__cuda_sm70_shflsync_idx_p) ;  /* 0x00001db000007944 */ /* 0x000fea0003c00000 */
[----:B------:R-:W-:Y:S01]  /*1a400*/  IMAD.MOV.U32 R30, RZ, RZ, R34 ;  /* 0x000000ffff1e7224 */ /* 0x000fe200078e0022 */
[----:B------:R-:W-:Y:S01]  /*1a410*/  MOV R32, RZ ;  /* 0x000000ff00207202 */ /* 0x000fe20000000f00 */
[----:B------:R-:W-:Y:S01]  /*1a420*/  IMAD.MOV.U32 R33, RZ, RZ, R12 ;  /* 0x000000ffff217224 */ /* 0x000fe200078e000c */
[----:B------:R-:W-:-:S02]  /*1a430*/  MOV R3, 0x1c1f ;  /* 0x00001c1f00037802 */ /* 0x000fc40000000f00 */
[----:B------:R-:W-:Y:S02]  /*1a440*/  MOV R2, 0x1a460 ;  /* 0x0001a46000027802 */ /* 0x000fe40000000f00 */
[----:B------:R-:W-:Y:S05]  /*1a450*/  CALL.REL.NOINC `($__internal_31_$__cuda_sm70_shflsync_idx_p) ;  /* 0x00001d5000007944 */ /* 0x000fea0003c00000 */
[----:B------:R-:W-:Y:S01]  /*1a460*/  MOV R0, R34 ;  /* 0x0000002200007202 */ /* 0x000fe20000000f00 */
[----:B------:R-:W-:Y:S05]  /*1a470*/  BRA `(.L_x_1905) ;  /* 0xfffeef7000007947 */ /* 0x000fea000383ffff */
.L_x_1799:
[----:B------:R-:W-:Y:S01]  /*1a480*/  IMAD.MOV.U32 R33, RZ, RZ, R0 ;  /* 0x000000ffff217224 */ /* 0x000fe200078e0000 */
[----:B------:R-:W-:Y:S01]  /*1a490*/  MOV R32, RZ ;  /* 0x000000ff00207202 */ /* 0x000fe20000000f00 */
[----:B------:R-:W-:Y:S01]  /*1a4a0*/  IMAD.MOV.U32 R3, RZ, RZ, 0x1c1f ;  /* 0x00001c1fff037424 */ /* 0x000fe200078e00ff */
[----:B------:R-:W-:Y:S02]  /*1a4b0*/  MOV R2, 0x1a4d0 ;  /* 0x0001a4d000027802 */ /* 0x000fe40000000f00 */
[----:B------:R-:W-:Y:S05]  /*1a4c0*/  CALL.REL.NOINC `($__internal_31_$__cuda_sm70_shflsync_idx_p) ;  /* 0x00001ce000007944 */ /* 0x000fea0003c00000 */
[----:B------:R-:W-:Y:S01]  /*1a4d0*/  MOV R0, R34 ;  /* 0x0000002200007202 */ /* 0x000fe20000000f00 */
[----:B------:R-:W-:Y:S05]  /*1a4e0*/  BRA `(.L_x_1906) ;  /* 0xffff194000007947 */ /* 0x000fea000383ffff */
.L_x_1800:
[----:B------:R-:W-:Y:S01]  /*1a4f0*/  IMAD.MOV.U32 R33, RZ, RZ, R6 ;  /* 0x000000ffff217224 */ /* 0x000fe200078e0006 */
[----:B------:R-:W-:Y:S01]  /*1a500*/  MOV R32, RZ ;  /* 0x000000ff00207202 */ /* 0x000fe20000000f00 */
[----:B------:R-:W-:Y:S01]  /*1a510*/  IMAD.MOV.U32 R3, RZ, RZ, 0x1c1f ;  /* 0x00001c1fff037424 */ /* 0x000fe200078e00ff */
[----:B------:R-:W-:Y:S02]  /*1a520*/  MOV R2, 0x1a540 ;  /* 0x0001a54000027802 */ /* 0x000fe40000000f00 */
[----:B-1----:R-:W-:Y:S05]  /*1a530*/  CALL.REL.NOINC `($__internal_31_$__cuda_sm70_shflsync_idx_p) ;  /* 0x00001c7000007944 */ /* 0x002fea0003c00000 */
        /* <DEDUP_REMOVED lines=15> */
.L_x_1815:
[----:B------:R-:W-:Y:S01]  /*1a630*/  IMAD.MOV.U32 R33, RZ, RZ, R20 ;  /* 0x000000ffff217224 */ /* 0x000fe200078e0014 */
[----:B------:R-:W-:Y:S01]  /*1a640*/  MOV R32, RZ ;  /* 0x000000ff00207202 */ /* 0x000fe20000000f00 */
[----:B------:R-:W-:Y:S01]  /*1a650*/  IMAD.MOV.U32 R3, RZ, RZ, 0x181f ;  /* 0x0000181fff037424 */ /* 0x000fe200078e00ff */
[----:B------:R-:W-:Y:S02]  /*1a660*/  MOV R2, 0x1a680 ;  /* 0x0001a68000027802 */ /* 0x000fe40000000f00 */
[----:B-12345:R-:W-:Y:S05]  /*1a670*/  CALL.REL.NOINC `($__internal_31_$__cuda_sm70_shflsync_idx_p) ;  /* 0x00001b3000007944 */ /* 0x03efea0003c00000 */
[----:B------:R-:W-:Y:S01]  /*1a680*/  MOV R9, R34 ;  /* 0x0000002200097202 */ /* 0x000fe20000000f00 */
[----:B------:R-:W-:Y:S05]  /*1a690*/  BRA `(.L_x_1908) ;  /* 0xffff463000007947 */ /* 0x000fea000383ffff */
.L_x_1816:
[----:B------:R-:W-:Y:S01]  /*1a6a0*/  IMAD.MOV.U32 R33, RZ, RZ, R24 ;  /* 0x000000ffff217224 */ /* 0x000fe200078e0018 */
[----:B------:R-:W-:Y:S01]  /*1a6b0*/  MOV R32, RZ ;  /* 0x000000ff00207202 */ /* 0x000fe20000000f00 */
[----:B------:R-:W-:Y:S01]  /*1a6c0*/  IMAD.MOV.U32 R3, RZ, RZ, 0x181f ;  /* 0x0000181fff037424 */ /* 0x000fe200078e00ff */
[----:B------:R-:W-:Y:S02]  /*1a6d0*/  MOV R2, 0x1a6f0 ;  /* 0x0001a6f000027802 */ /* 0x000fe40000000f00 */
[----:B-12345:R-:W-:Y:S05]  /*1a6e0*/  CALL.REL.NOINC `($__internal_31_$__cuda_sm70_shflsync_idx_p) ;  /* 0x00001ac000007944 */ /* 0x03efea0003c00000 */
[----:B------:R-:W-:Y:S01]  /*1a6f0*/  LOP3.LUT P2, RZ, R196, 0x2, RZ, 0xc0, !PT ;  /* 0x00000002c4ff7812 */ /* 0x000fe2000784c0ff */
[----:B------:R-:W-:Y:S01]  /*1a700*/  IMAD.MOV.U32 R33, RZ, RZ, R20 ;  /* 0x000000ffff217224 */ /* 0x000fe200078e0014 */
[----:B------:R-:W-:Y:S01]  /*1a710*/  IADD3 R2, P0, R34, R23, RZ ;  /* 0x0000001722027210 */ /* 0x000fe20007f1e0ff */
[----:B------:R-:W-:Y:S01]  /*1a720*/  IMAD.MOV.U32 R20, RZ, RZ, R149 ;  /* 0x000000ffff147224 */ /* 0x000fe200078e0095 */
[C---:B------:R-:W-:Y:S01]  /*1a730*/  LOP3.LUT P1, RZ, R196.reuse, 0x1, RZ, 0xc0, !PT ;  /* 0x00000001c4ff7812 */ /* 0x040fe2000782c0ff */
[----:B------:R-:W-:Y:S01]  /*1a740*/  IMAD.MOV.U32 R32, RZ, RZ, 0x1 ;  /* 0x00000001ff207424 */ /* 0x000fe200078e00ff */
[----:B------:R-:W-:Y:S01]  /*1a750*/  LOP3.LUT P3, RZ, R196, 0x4, RZ, 0xc0, !PT ;  /* 0x00000004c4ff7812 */ /* 0x000fe2000786c0ff */
[----:B------:R-:W-:Y:S01]  /*1a760*/  IMAD.X R3, R9, 0x1, R25, P0 ;  /* 0x0000000109037824 */ /* 0x000fe200000e0619 */
[----:B------:R-:W-:-:S02]  /*1a770*/  SEL R22, RZ, 0x10, P2 ;  /* 0x00000010ff167807 */ /* 0x000fc40001000000 */
[----:B------:R-:W-:-:S03]  /*1a780*/  SEL R21, RZ, 0x10, P1 ;  /* 0x00000010ff157807 */ /* 0x000fc60000800000 */
[----:B------:R-:W-:Y:S01]  /*1a790*/  @!PT LDS RZ, [RZ] ;  /* 0x00000000fffff984 */ /* 0x000fe20000000800 */
[----:B------:R-:W-:Y:S01]  /*1a7a0*/  @!PT LDS RZ, [RZ] ;  /* 0x00000000fffff984 */ /* 0x000fe20000000800 */
[----:B------:R-:W-:Y:S01]  /*1a7b0*/  @!PT LDS RZ, [RZ] ;  /* 0x00000000fffff984 */ /* 0x000fe20000000800 */
[----:B------:R1:W-:Y:S02]  /*1a7c0*/  LDGSTS.E.BYPASS.LTC128B.128 [R107+0x6100], [R2.64], !P2 ;  /* 0x06100000026b7fae */ /* 0x0003e4000d101d48 */
[----:B-1----:R-:W-:-:S05]  /*1a7d0*/  IADD3 R2, P0, R34, R26, RZ ;  /* 0x0000001a22027210 */ /* 0x002fca0007f1e0ff */
[----:B------:R-:W-:-:S05]  /*1a7e0*/  IMAD.X R3, R9, 0x1, R27, P0 ;  /* 0x0000000109037824 */ /* 0x000fca00000e061b */
[----:B------:R1:W-:Y:S02]  /*1a7f0*/  LDGSTS.E.BYPASS.LTC128B.128 [R107+0x8100], [R2.64], !P1 ;  /* 0x08100000026b7fae */ /* 0x0003e4000c901d48 */
[----:B-1----:R-:W-:-:S05]  /*1a800*/  IADD3 R2, P0, R34, R28, RZ ;  /* 0x0000001c22027210 */ /* 0x002fca0007f1e0ff */
[----:B------:R-:W-:-:S05]  /*1a810*/  IMAD.X R3, R9, 0x1, R29, P0 ;  /* 0x0000000109037824 */ /* 0x000fca00000e061d */
[----:B------:R1:W-:Y:S02]  /*1a820*/  LDGSTS.E.BYPASS.LTC128B.128 [R107+0xa100], [R2.64], !P3 ;  /* 0x0a100000026b7fae */ /* 0x0003e4000d901d48 */
[----:B-1----:R-:W-:Y:S01]  /*1a830*/  IMAD.MOV.U32 R3, RZ, RZ, 0x181f ;  /* 0x0000181fff037424 */ /* 0x002fe200078e00ff */
[----:B------:R-:W-:Y:S02]  /*1a840*/  MOV R2, 0x1a860 ;  /* 0x0001a86000027802 */ /* 0x000fe40000000f00 */
[----:B------:R-:W-:Y:S05]  /*1a850*/  CALL.REL.NOINC `($__internal_31_$__cuda_sm70_shflsync_idx_p) ;  /* 0x0000195000007944 */ /* 0x000fea0003c00000 */
        /* <DEDUP_REMOVED lines=8> */
.L_x_1819:
[----:B------:R-:W-:Y:S01]  /*1a8e0*/  IMAD.MOV.U32 R33, RZ, RZ, R5 ;  /* 0x000000ffff217224 */ /* 0x000fe200078e0005 */
[----:B------:R-:W-:Y:S01]  /*1a8f0*/  MOV R32, RZ ;  /* 0x000000ff00207202 */ /* 0x000fe20000000f00 */
[----:B------:R-:W-:Y:S01]  /*1a900*/  IMAD.MOV.U32 R3, RZ, RZ, 0x181f ;  /* 0x0000181fff037424 */ /* 0x000fe200078e00ff */
[----:B------:R-:W-:-:S02]  /*1a910*/  MOV R2, 0x1a930 ;  /* 0x0001a93000027802 */ /* 0x000fc40000000f00 */
[----:B------:R-:W-:Y:S05]  /*1a920*/  CALL.REL.NOINC `($__internal_31_$__cuda_sm70_shflsync_idx_p) ;  /* 0x0000188000007944 */ /* 0x000fea0003c00000 */
[----:B------:R-:W-:Y:S01]  /*1a930*/  MOV R4, R34 ;  /* 0x0000002200047202 */ /* 0x000fe20000000f00 */
[----:B------:R-:W-:Y:S05]  /*1a940*/  BRA `(.L_x_1910) ;  /* 0xffff6cc000007947 */ /* 0x000fea000383ffff */
.L_x_1820:
[----:B------:R-:W-:Y:S01]  /*1a950*/  IMAD.MOV.U32 R33, RZ, RZ, R6 ;  /* 0x000000ffff217224 */ /* 0x000fe200078e0006 */
[----:B------:R-:W-:Y:S01]  /*1a960*/  MOV R32, RZ ;  /* 0x000000ff00207202 */ /* 0x000fe20000000f00 */
[----:B------:R-:W-:Y:S01]  /*1a970*/  IMAD.MOV.U32 R3, RZ, RZ, 0x181f ;  /* 0x0000181fff037424 */ /* 0x000fe200078e00ff */
[----:B------:R-:W-:-:S02]  /*1a980*/  MOV R2, 0x1a9a0 ;  /* 0x0001a9a000027802 */ /* 0x000fc40000000f00 */
[----:B-12---:R-:W-:Y:S05]  /*1a990*/  CALL.REL.NOINC `($__internal_31_$__cuda_sm70_shflsync_idx_p) ;  /* 0x0000181000007944 */ /* 0x006fea0003c00000 */
[----:B------:R-:W-:Y:S01]  /*1a9a0*/  IADD3 R20, P0, R34, R7, RZ ;  /* 0x0000000722147210 */ /* 0x000fe20007f1e0ff */
[----:B------:R-:W-:Y:S01]  /*1a9b0*/  IMAD.MOV.U32 R33, RZ, RZ, R5 ;  /* 0x000000ffff217224 */ /* 0x000fe200078e0005 */
[C---:B------:R-:W-:Y:S01]  /*1a9c0*/  LOP3.LUT P2, RZ, R196.reuse, 0x2, RZ, 0xc0, !PT ;  /* 0x00000002c4ff7812 */ /* 0x040fe2000784c0ff */
[----:B------:R-:W-:Y:S01]  /*1a9d0*/  IMAD.MOV.U32 R12, RZ, RZ, R149 ;  /* 0x000000ffff0c7224 */ /* 0x000fe200078e0095 */
[----:B------:R-:W-:Y:S01]  /*1a9e0*/  LOP3.LUT P1, RZ, R196, 0x1, RZ, 0xc0, !PT ;  /* 0x00000001c4ff7812 */ /* 0x000fe2000782c0ff */
[----:B------:R-:W-:Y:S01]  /*1a9f0*/  IMAD.X R21, R4, 0x1, R14, P0 ;  /* 0x0000000104157824 */ /* 0x000fe200000e060e */
[----:B------:R-:W-:Y:S01]  /*1aa00*/  IADD3 R2, P0, R34, R15, RZ ;  /* 0x0000000f22027210 */ /* 0x000fe20007f1e0ff */
[----:B------:R-:W-:Y:S01]  /*1aa10*/  IMAD.MOV.U32 R32, RZ, RZ, 0x1 ;  /* 0x00000001ff207424 */ /* 0x000fe200078e00ff */
[----:B------:R-:W-:-:S02]  /*1aa20*/  LOP3.LUT P3, RZ, R196, 0x4, RZ, 0xc0, !PT ;  /* 0x00000004c4ff7812 */ /* 0x000fc4000786c0ff */
[----:B------:R-:W-:Y:S01]  /*1aa30*/  SEL R5, RZ, 0x10, P2 ;  /* 0x00000010ff057807 */ /* 0x000fe20001000000 */
[----:B------:R-:W-:Y:S01]  /*1aa40*/  IMAD.X R3, R4, 0x1, R16, P0 ;  /* 0x0000000104037824 */ /* 0x000fe200000e0610 */
[----:B------:R-:W-:-:S03]  /*1aa50*/  SEL R13, RZ, 0x10, P1 ;  /* 0x00000010ff0d7807 */ /* 0x000fc60000800000 */
[----:B------:R-:W-:Y:S01]  /*1aa60*/  @!PT LDS RZ, [RZ] ;  /* 0x00000000fffff984 */ /* 0x000fe20000000800 */
[----:B------:R-:W-:Y:S01]  /*1aa70*/  @!PT LDS RZ, [RZ] ;  /* 0x00000000fffff984 */ /* 0x000fe20000000800 */
[----:B------:R-:W-:Y:S01]  /*1aa80*/  @!PT LDS RZ, [RZ] ;  /* 0x00000000fffff984 */ /* 0x000fe20000000800 */
[----:B------:R1:W-:Y:S04]  /*1aa90*/  LDGSTS.E.BYPASS.LTC128B.128 [R107+0xc100], [R20.64], !P2 ;  /* 0x0c100000146b7fae */ /* 0x0003e8000d101d48 */
[----:B------:R2:W-:Y:S02]  /*1aaa0*/  LDGSTS.E.BYPASS.LTC128B.128 [R107+0xe100], [R2.64], !P1 ;  /* 0x0e100000026b7fae */ /* 0x0005e4000c901d48 */
[----:B--2---:R-:W-:-:S05]  /*1aab0*/  IADD3 R2, P0, R34, R17, RZ ;  /* 0x0000001122027210 */ /* 0x004fca0007f1e0ff */
[----:B------:R-:W-:-:S05]  /*1aac0*/  IMAD.X R3, R4, 0x1, R18, P0 ;  /* 0x0000000104037824 */ /* 0x000fca00000e0612 */
[----:B------:R2:W-:Y:S02]  /*1aad0*/  LDGSTS.E.BYPASS.LTC128B.128 [R107+0x10100], [R2.64], !P3 ;  /* 0x10100000026b7fae */ /* 0x0005e4000d901d48 */
[----:B--2---:R-:W-:Y:S01]  /*1aae0*/  IMAD.MOV.U32 R3, RZ, RZ, 0x181f ;  /* 0x0000181fff037424 */ /* 0x004fe200078e00ff */
[----:B------:R-:W-:Y:S02]  /*1aaf0*/  MOV R2, 0x1ab10 ;  /* 0x0001ab1000027802 */ /* 0x000fe40000000f00 */
[----:B-1----:R-:W-:Y:S05]  /*1ab00*/  CALL.REL.NOINC `($__internal_31_$__cuda_sm70_shflsync_idx_p) ;  /* 0x000016a000007944 */ /* 0x002fea0003c00000 */
        /* <DEDUP_REMOVED lines=8> */
.L_x_1824:
[----:B------:R-:W-:Y:S01]  /*1ab90*/  MOV R32, RZ ;  /* 0x000000ff00207202 */ /* 0x000fe20000000f00 */
[----:B------:R-:W-:Y:S01]  /*1aba0*/  IMAD.MOV.U32 R33, RZ, RZ, R9 ;  /* 0x000000ffff217224 */ /* 0x000fe200078e0009 */
[----:B------:R-:W-:Y:S01]  /*1abb0*/  MOV R2, 0x1abe0 ;  /* 0x0001abe000027802 */ /* 0x000fe20000000f00 */
[----:B------:R-:W-:Y:S02]  /*1abc0*/  IMAD.MOV.U32 R3, RZ, RZ, 0x181f ;  /* 0x0000181fff037424 */ /* 0x000fe400078e00ff */
[----:B--234-:R-:W-:Y:S05]  /*1abd0*/  CALL.REL.NOINC `($__internal_31_$__cuda_sm70_shflsync_idx_p) ;  /* 0x000015d000007944 */ /* 0x01cfea0003c00000 */
[----:B------:R-:W-:Y:S01]  /*1abe0*/  MOV R5, R34 ;  /* 0x0000002200057202 */ /* 0x000fe20000000f00 */
[----:B------:R-:W-:-:S05]  /*1abf0*/  BRA `(.L_x_1912) ;  /* 0xffff6fd000007947 */ /* 0x000fca000383ffff */
.L_x_1825:
[----:B------:R-:W-:Y:S01]  /*1ac00*/  MOV R32, RZ ;  /* 0x000000ff00207202 */ /* 0x000fe20000000f00 */
[----:B------:R-:W-:Y:S01]  /*1ac10*/  IMAD.MOV.U32 R33, RZ, RZ, R16 ;  /* 0x000000ffff217224 */ /* 0x000fe200078e0010 */
[----:B------:R-:W-:Y:S01]  /*1ac20*/  MOV R2, 0x1ac50 ;  /* 0x0001ac5000027802 */ /* 0x000fe20000000f00 */
[----:B------:R-:W-:Y:S02]  /*1ac30*/  IMAD.MOV.U32 R3, RZ, RZ, 0x181f ;  /* 0x0000181fff037424 */ /* 0x000fe400078e00ff */
[----:B-1234-:R-:W-:Y:S05]  /*1ac40*/  CALL.REL.NOINC `($__internal_31_$__cuda_sm70_shflsync_idx_p) ;  /* 0x0000156000007944 */ /* 0x01efea0003c00000 */
[----:B------:R-:W-:Y:S01]  /*1ac50*/  LOP3.LUT P3, RZ, R196, 0x2, RZ, 0xc0, !PT ;  /* 0x00000002c4ff7812 */ /* 0x000fe2000786c0ff */
[----:B------:R-:W-:Y:S01]  /*1ac60*/  IMAD R4, R190, 0x6000, R10 ;  /* 0x00006000be047824 */ /* 0x000fe200078e020a */
[----:B------:R-:W-:Y:S01]  /*1ac70*/  IADD3 R2, P0, R34, R17, RZ ;  /* 0x0000001122027210 */ /* 0x000fe20007f1e0ff */
[----:B------:R-:W-:Y:S01]  /*1ac80*/  IMAD.MOV.U32 R33, RZ, RZ, R9 ;  /* 0x000000ffff217224 */ /* 0x000fe200078e0009 */
[C---:B------:R-:W-:Y:S01]  /*1ac90*/  LOP3.LUT P2, RZ, R196.reuse, 0x1, RZ, 0xc0, !PT ;  /* 0x00000001c4ff7812 */ /* 0x040fe2000784c0ff */
[----:B------:R-:W-:Y:S01]  /*1aca0*/  IMAD.MOV.U32 R32, RZ, RZ, 0x1 ;  /* 0x00000001ff207424 */ /* 0x000fe200078e00ff */
[----:B------:R-:W-:Y:S01]  /*1acb0*/  LOP3.LUT P1, RZ, R196, 0x4, RZ, 0xc0, !PT ;  /* 0x00000004c4ff7812 */ /* 0x000fe2000782c0ff */
[C---:B------:R-:W-:Y:S01]  /*1acc0*/  IMAD.X R3, R5.reuse, 0x1, R19, P0 ;  /* 0x0000000105037824 */ /* 0x040fe200000e0613 */
[C---:B------:R-:W-:Y:S02]  /*1acd0*/  IADD3 R6, P0, R34.reuse, R24, RZ ;  /* 0x0000001822067210 */ /* 0x040fe40007f1e0ff */
[----:B------:R-:W-:Y:S02]  /*1ace0*/  SEL R18, RZ, 0x10, P2 ;  /* 0x00000010ff127807 */ /* 0x000fe40001000000 */
[----:B------:R-:W-:Y:S01]  /*1acf0*/  SEL R9, RZ, 0x10, P1 ;  /* 0x00000010ff097807 */ /* 0x000fe20000800000 */
[----:B------:R-:W-:Y:S01]  /*1ad00*/  @!PT LDS RZ, [RZ] ;  /* 0x00000000fffff984 */ /* 0x000fe20000000800 */
[----:B------:R-:W-:Y:S01]  /*1ad10*/  @!PT LDS RZ, [RZ] ;  /* 0x00000000fffff984 */ /* 0x000fe20000000800 */
[----:B------:R-:W-:Y:S01]  /*1ad20*/  @!PT LDS RZ, [RZ] ;  /* 0x00000000fffff984 */ /* 0x000fe20000000800 */
[----:B------:R1:W-:Y:S01]  /*1ad30*/  LDGSTS.E.BYPASS.LTC128B.128 [R4], [R2.64], !P3 ;  /* 0x0000000002047fae */ /* 0x0003e2000d901d48 */
[C---:B------:R-:W-:Y:S05]  /*1ad40*/  IMAD.X R7, R5.reuse, 0x1, R25, P0 ;  /* 0x0000000105077824 */ /* 0x040fea00000e0619 */
[----:B------:R2:W-:Y:S01]  /*1ad50*/  LDGSTS.E.BYPASS.LTC128B.128 [R4+0x2000], [R6.64], !P2 ;  /* 0x0200000006047fae */ /* 0x0005e2000d101d48 */
[----:B-1----:R-:W-:Y:S05]  /*1ad60*/  IADD3 R2, P0, R34, R26, RZ ;  /* 0x0000001a22027210 */ /* 0x002fea0007f1e0ff */
[----:B------:R-:W-:Y:S01]  /*1ad70*/  IMAD.X R3, R5, 0x1, R27, P0 ;  /* 0x0000000105037824 */ /* 0x000fe200000e061b */
[----:B--2---:R-:W-:Y:S04]  /*1ad80*/  SEL R6, RZ, 0x10, P3 ;  /* 0x00000010ff067807 */ /* 0x004fe80001800000 */
[----:B------:R1:W-:Y:S02]  /*1ad90*/  LDGSTS.E.BYPASS.LTC128B.128 [R4+0x4000], [R2.64], !P1 ;  /* 0x0400000002047fae */ /* 0x0003e4000c901d48 */
[----:B-1----:R-:W-:Y:S01]  /*1ada0*/  MOV R2, 0x1add0 ;  /* 0x0001add000027802 */ /* 0x002fe20000000f00 */
[----:B------:R-:W-:Y:S02]  /*1adb0*/  IMAD.MOV.U32 R3, RZ, RZ, 0x181f ;  /* 0x0000181fff037424 */ /* 0x000fe400078e00ff */
[----:B------:R-:W-:Y:S05]  /*1adc0*/  CALL.REL.NOINC `($__internal_31_$__cuda_sm70_shflsync_idx_p) ;  /* 0x000013e000007944 */ /* 0x000fea0003c00000 */
[----:B------:R-:W-:Y:S01]  /*1add0*/  MOV R32, 0x1 ;  /* 0x0000000100207802 */ /* 0x000fe20000000f00 */
[----:B------:R-:W-:Y:S01]  /*1ade0*/  IMAD.MOV.U32 R5, RZ, RZ, R34 ;  /* 0x000000ffff057224 */ /* 0x000fe200078e0022 */
[----:B------:R-:W-:Y:S01]  /*1adf0*/  MOV R3, 0x181f ;  /* 0x0000181f00037802 */ /* 0x000fe20000000f00 */
[----:B------:R-:W-:Y:S01]  /*1ae00*/  IMAD.MOV.U32 R33, RZ, RZ, R16 ;  /* 0x000000ffff217224 */ /* 0x000fe200078e0010 */
[----:B------:R-:W-:Y:S02]  /*1ae10*/  MOV R2, 0x1ae30 ;  /* 0x0001ae3000027802 */ /* 0x000fe40000000f00 */
[----:B------:R-:W-:Y:S05]  /*1ae20*/  CALL.REL.NOINC `($__internal_31_$__cuda_sm70_shflsync_idx_p) ;  /* 0x0000138000007944 */ /* 0x000fea0003c00000 */
[----:B------:R-:W-:Y:S01]  /*1ae30*/  MOV R2, R34 ;  /* 0x0000002200027202 */ /* 0x000fe20000000f00 */
[----:B------:R-:W-:-:S05]  /*1ae40*/  BRA `(.L_x_1913) ;  /* 0xffff6ee000007947 */ /* 0x000fca000383ffff */
.L_x_1826:
[----:B------:R-:W-:Y:S02]  /*1ae50*/  MOV R3, 0x2 ;  /* 0x0000000200037802 */ /* 0x000fe40000000f00 */
[----:B------:R-:W-:Y:S02]  /*1ae60*/  MOV R2, 0x1ae80 ;  /* 0x0001ae8000027802 */ /* 0x000fe40000000f00 */
[----:B------:R-:W-:Y:S05]  /*1ae70*/  CALL.REL.NOINC `($__internal_30_$__cuda_sm70_shflsync_bfly_p) ;  /* 0x000012f000007944 */ /* 0x000fea0003c00000 */
[----:B------:R-:W-:Y:S01]  /*1ae80*/  MOV R2, R22 ;  /* 0x0000001600027202 */ /* 0x000fe20000000f00 */
[----:B------:R-:W-:-:S05]  /*1ae90*/  BRA `(.L_x_1914) ;  /* 0xffff7ff000007947 */ /* 0x000fca000383ffff */
.L_x_1829:
[----:B------:R-:W-:Y:S01]  /*1aea0*/  MOV R32, RZ ;  /* 0x000000ff00207202 */ /* 0x000fe20000000f00 */
[----:B------:R-:W-:Y:S01]  /*1aeb0*/  IMAD.MOV.U32 R33, RZ, RZ, R5 ;  /* 0x000000ffff217224 */ /* 0x000fe200078e0005 */
[----:B------:R-:W-:Y:S01]  /*1aec0*/  MOV R2, 0x1aef0 ;  /* 0x0001aef000027802 */ /* 0x000fe20000000f00 */
[----:B------:R-:W-:Y:S02]  /*1aed0*/  IMAD.MOV.U32 R3, RZ, RZ, 0x181f ;  /* 0x0000181fff037424 */ /* 0x000fe400078e00ff */
[----:B------:R-:W-:Y:S05]  /*1aee0*/  CALL.REL.NOINC `($__internal_31_$__cuda_sm70_shflsync_idx_p) ;  /* 0x000012c000007944 */ /* 0x000fea0003c00000 */
[----:B------:R-:W-:Y:S01]  /*1aef0*/  MOV R4, R34 ;  /* 0x0000002200047202 */ /* 0x000fe20000000f00 */
[----:B------:R-:W-:-:S05]  /*1af00*/  BRA `(.L_x_1915) ;  /* 0xffff995000007947 */ /* 0x000fca000383ffff */
.L_x_1830:
[----:B------:R-:W-:Y:S01]  /*1af10*/  MOV R32, RZ ;  /* 0x000000ff00207202 */ /* 0x000fe20000000f00 */
[----:B------:R-:W-:Y:S01]  /*1af20*/  IMAD.MOV.U32 R33, RZ, RZ, R12 ;  /* 0x000000ffff217224 */ /* 0x000fe200078e000c */
[----:B------:R-:W-:Y:S01]  /*1af30*/  MOV R2, 0x1af60 ;  /* 0x0001af6000027802 */ /* 0x000fe20000000f00 */
[----:B------:R-:W-:Y:S02]  /*1af40*/  IMAD.MOV.U32 R3, RZ, RZ, 0x181f ;  /* 0x0000181fff037424 */ /* 0x000fe400078e00ff */
[----:B-12---:R-:W-:Y:S05]  /*1af50*/  CALL.REL.NOINC `($__internal_31_$__cuda_sm70_shflsync_idx_p) ;  /* 0x0000125000007944 */ /* 0x006fea0003c00000 */
[----:B------:R-:W-:Y:S01]  /*1af60*/  LOP3.LUT P3, RZ, R196, 0x2, RZ, 0xc0, !PT ;  /* 0x00000002c4ff7812 */ /* 0x000fe2000786c0ff */
[----:B------:R-:W-:Y:S01]  /*1af70*/  IMAD R0, R190, 0x6000, R11 ;  /* 0x00006000be007824 */ /* 0x000fe200078e020b */
[----:B------:R-:W-:Y:S01]  /*1af80*/  IADD3 R2, P0, R34, R13, RZ ;  /* 0x0000000d22027210 */ /* 0x000fe20007f1e0ff */
[----:B------:R-:W-:Y:S01]  /*1af90*/  IMAD.MOV.U32 R33, RZ, RZ, R5 ;  /* 0x000000ffff217224 */ /* 0x000fe200078e0005 */
[C---:B------:R-:W-:Y:S01]  /*1afa0*/  LOP3.LUT P2, RZ, R196.reuse, 0x1, RZ, 0xc0, !PT ;  /* 0x00000001c4ff7812 */ /* 0x040fe2000784c0ff */
[----:B------:R-:W-:Y:S01]  /*1afb0*/  IMAD.MOV.U32 R32, RZ, RZ, 0x1 ;  /* 0x00000001ff207424 */ /* 0x000fe200078e00ff */
[----:B------:R-:W-:Y:S01]  /*1afc0*/  LOP3.LUT P1, RZ, R196, 0x4, RZ, 0xc0, !PT ;  /* 0x00000004c4ff7812 */ /* 0x000fe2000782c0ff */
[----:B------:R-:W-:Y:S01]  /*1afd0*/  IMAD.X R3, R4, 0x1, R16, P0 ;  /* 0x0000000104037824 */ /* 0x000fe200000e0610 */
[----:B------:R-:W-:Y:S02]  /*1afe0*/  IADD3 R6, P0, R34, R17, RZ ;  /* 0x0000001122067210 */ /* 0x000fe40007f1e0ff */
[----:B------:R-:W-:Y:S02]  /*1aff0*/  SEL R5, RZ, 0x10, P3 ;  /* 0x00000010ff057807 */ /* 0x000fe40001800000 */
[----:B------:R-:W-:Y:S01]  /*1b000*/  SEL R15, RZ, 0x10, P2 ;  /* 0x00000010ff0f7807 */ /* 0x000fe20001000000 */
[----:B------:R-:W-:Y:S01]  /*1b010*/  @!PT LDS RZ, [RZ] ;  /* 0x00000000fffff984 */ /* 0x000fe20000000800 */
[----:B------:R-:W-:Y:S01]  /*1b020*/  @!PT LDS RZ, [RZ] ;  /* 0x00000000fffff984 */ /* 0x000fe20000000800 */
[----:B------:R-:W-:Y:S01]  /*1b030*/  @!PT LDS RZ, [RZ] ;  /* 0x00000000fffff984 */ /* 0x000fe20000000800 */
[----:B------:R1:W-:Y:S01]  /*1b040*/  LDGSTS.E.BYPASS.LTC128B.128 [R0], [R2.64], !P3 ;  /* 0x0000000002007fae */ /* 0x0003e2000d901d48 */
[----:B------:R-:W-:Y:S01]  /*1b050*/  IMAD.X R7, R4, 0x1, R18, P0 ;  /* 0x0000000104077824 */ /* 0x000fe200000e0612 */
[----:B------:R-:W-:Y:S04]  /*1b060*/  SEL R14, RZ, 0x10, P1 ;  /* 0x00000010ff0e7807 */ /* 0x000fe80000800000 */
[----:B------:R2:W-:Y:S01]  /*1b070*/  LDGSTS.E.BYPASS.LTC128B.128 [R0+0x2000], [R6.64], !P2 ;  /* 0x0200000006007fae */ /* 0x0005e2000d101d48 */
[----:B-1----:R-:W-:Y:S05]  /*1b080*/  IADD3 R2, P0, R34, R19, RZ ;  /* 0x0000001322027210 */ /* 0x002fea0007f1e0ff */
[----:B------:R-:W-:Y:S05]  /*1b090*/  IMAD.X R3, R4, 0x1, R20, P0 ;  /* 0x0000000104037824 */ /* 0x000fea00000e0614 */
[----:B------:R1:W-:Y:S02]  /*1b0a0*/  LDGSTS.E.BYPASS.LTC128B.128 [R0+0x4000], [R2.64], !P1 ;  /* 0x0400000002007fae */ /* 0x0003e4000c901d48 */
[----:B-1----:R-:W-:Y:S01]  /*1b0b0*/  MOV R2, 0x1b0e0 ;  /* 0x0001b0e000027802 */ /* 0x002fe20000000f00 */
[----:B------:R-:W-:Y:S02]  /*1b0c0*/  IMAD.MOV.U32 R3, RZ, RZ, 0x181f ;  /* 0x0000181fff037424 */ /* 0x000fe400078e00ff */
[----:B--2---:R-:W-:Y:S05]  /*1b0d0*/  CALL.REL.NOINC `($__internal_31_$__cuda_sm70_shflsync_idx_p) ;  /* 0x000010d000007944 */ /* 0x004fea0003c00000 */
        /* <DEDUP_REMOVED lines=8> */
.L_x_1832:
[----:B------:R-:W-:Y:S01]  /*1b160*/  IMAD.MOV.U32 R4, RZ, RZ, R201 ;  /* 0x000000ffff047224 */ /* 0x000fe200078e00c9 */
[----:B-1----:R-:W-:-:S02]  /*1b170*/  MOV R3, 0x2 ;  /* 0x0000000200037802 */ /* 0x002fc40000000f00 */
[----:B------:R-:W-:Y:S02]  /*1b180*/  MOV R2, 0x1b1a0 ;  /* 0x0001b1a000027802 */ /* 0x000fe40000000f00 */
[----:B------:R-:W-:Y:S05]  /*1b190*/  CALL.REL.NOINC `($__internal_30_$__cuda_sm70_shflsync_bfly_p) ;  /* 0x00000fd000007944 */ /* 0x000fea0003c00000 */
[----:B------:R-:W-:Y:S01]  /*1b1a0*/  MOV R0, R22 ;  /* 0x0000001600007202 */ /* 0x000fe20000000f00 */
[----:B------:R-:W-:Y:S05]  /*1b1b0*/  BRA `(.L_x_1917) ;  /* 0xffff9a2000007947 */ /* 0x000fea000383ffff */
.L_x_1833:
[----:B------:R-:W-:Y:S01]  /*1b1c0*/  IMAD.MOV.U32 R4, RZ, RZ, R0 ;  /* 0x000000ffff047224 */ /* 0x000fe200078e0000 */
[----:B-1----:R-:W-:Y:S02]  /*1b1d0*/  MOV R3, 0x1 ;  /* 0x0000000100037802 */ /* 0x002fe40000000f00 */
[----:B------:R-:W-:Y:S02]  /*1b1e0*/  MOV R2, 0x1b200 ;  /* 0x0001b20000027802 */ /* 0x000fe40000000f00 */
[----:B--2---:R-:W-:Y:S05]  /*1b1f0*/  CALL.REL.NOINC `($__internal_30_$__cuda_sm70_shflsync_bfly_p) ;  /* 0x00000f7000007944 */ /* 0x004fea0003c00000 */
[----:B------:R-:W-:Y:S01]  /*1b200*/  FADD.FTZ R0, R0, R22 ;  /* 0x0000001600007221 */ /* 0x000fe20000010000 */
[----:B------:R-:W-:Y:S02]  /*1b210*/  MOV R4, R197 ;  /* 0x000000c500047202 */ /* 0x000fe40000000f00 */
[----:B------:R-:W-:Y:S02]  /*1b220*/  MOV R3, 0x2 ;  /* 0x0000000200037802 */ /* 0x000fe40000000f00 */
[----:B------:R-:W-:Y:S02]  /*1b230*/  MOV R2, 0x1b250 ;  /* 0x0001b25000027802 */ /* 0x000fe40000000f00 */
[----:B------:R-:W-:Y:S05]  /*1b240*/  CALL.REL.NOINC `($__internal_30_$__cuda_sm70_shflsync_bfly_p) ;  /* 0x00000f2000007944 */ /* 0x000fea0003c00000 */
[----:B------:R-:W-:Y:S01]  /*1b250*/  FADD.FTZ R4, R197, R22 ;  /* 0x00000016c5047221 */ /* 0x000fe20000010000 */
[----:B------:R-:W-:-:S02]  /*1b260*/  MOV R3, 0x1 ;  /* 0x0000000100037802 */ /* 0x000fc40000000f00 */
[----:B------:R-:W-:Y:S02]  /*1b270*/  MOV R2, 0x1b290 ;  /* 0x0001b29000027802 */ /* 0x000fe40000000f00 */
[----:B------:R-:W-:Y:S05]  /*1b280*/  CALL.REL.NOINC `($__internal_30_$__cuda_sm70_shflsync_bfly_p) ;  /* 0x00000ee000007944 */ /* 0x000fea0003c00000 */
[----:B------:R-:W-:Y:S01]  /*1b290*/  MOV R3, R22 ;  /* 0x0000001600037202 */ /* 0x000fe20000000f00 */
[----:B------:R-:W-:Y:S05]  /*1b2a0*/  BRA `(.L_x_1918) ;  /* 0xffff99a000007947 */ /* 0x000fea000383ffff */
.L_x_1840:
[----:B--234-:R-:W-:Y:S01]  /*1b2b0*/  IMAD.MOV.U32 R33, RZ, RZ, R13 ;  /* 0x000000ffff217224 */ /* 0x01cfe200078e000d */
[----:B------:R-:W-:Y:S01]  /*1b2c0*/  MOV R32, RZ ;  /* 0x000000ff00207202 */ /* 0x000fe20000000f00 */
[----:B------:R-:W-:Y:S01]  /*1b2d0*/  IMAD.MOV.U32 R3, RZ, RZ, 0x181f ;  /* 0x0000181fff037424 */ /* 0x000fe200078e00ff */
[----:B------:R-:W-:Y:S02]  /*1b2e0*/  MOV R2, 0x1b300 ;  /* 0x0001b30000027802 */ /* 0x000fe40000000f00 */
[----:B-1----:R-:W-:Y:S05]  /*1b2f0*/  CALL.REL.NOINC `($__internal_31_$__cuda_sm70_shflsync_idx_p) ;  /* 0x00000eb000007944 */ /* 0x002fea0003c00000 */
[----:B------:R-:W-:Y:S01]  /*1b300*/  MOV R5, R34 ;  /* 0x0000002200057202 */ /* 0x000fe20000000f00 */
[----:B------:R-:W-:Y:S05]  /*1b310*/  BRA `(.L_x_1919) ;  /* 0xffffb1f000007947 */ /* 0x000fea000383ffff */
.L_x_1841:
[----:B------:R-:W-:Y:S01]  /*1b320*/  IMAD.MOV.U32 R33, RZ, RZ, R14 ;  /* 0x000000ffff217224 */ /* 0x000fe200078e000e */
[----:B------:R-:W-:Y:S01]  /*1b330*/  MOV R32, RZ ;  /* 0x000000ff00207202 */ /* 0x000fe20000000f00 */
[----:B------:R-:W-:Y:S01]  /*1b340*/  IMAD.MOV.U32 R3, RZ, RZ, 0x181f ;  /* 0x0000181fff037424 */ /* 0x000fe200078e00ff */
[----:B------:R-:W-:Y:S02]  /*1b350*/  MOV R2, 0x1b370 ;  /* 0x0001b37000027802 */ /* 0x000fe40000000f00 */
[----:B-123--:R-:W-:Y:S05]  /*1b360*/  CALL.REL.NOINC `($__internal_31_$__cuda_sm70_shflsync_idx_p) ;  /* 0x00000e4000007944 */ /* 0x00efea0003c00000 */
[----:B------:R-:W-:Y:S01]  /*1b370*/  MOV R0, R34 ;  /* 0x0000002200007202 */ /* 0x000fe20000000f00 */
[----:B------:R-:W-:Y:S05]  /*1b380*/  BRA `(.L_x_1920) ;  /* 0xffffb1a000007947 */ /* 0x000fea000383ffff */
.L_x_1844:
[----:B------:R-:W-:Y:S01]  /*1b390*/  IMAD.MOV.U32 R33, RZ, RZ, R13 ;  /* 0x000000ffff217224 */ /* 0x000fe200078e000d */
[----:B------:R-:W-:Y:S01]  /*1b3a0*/  MOV R32, 0x1 ;  /* 0x0000000100207802 */ /* 0x000fe20000000f00 */
[----:B--2---:R-:W-:Y:S01]  /*1b3b0*/  IMAD.MOV.U32 R3, RZ, RZ, 0x181f ;  /* 0x0000181fff037424 */ /* 0x004fe200078e00ff */
[----:B------:R-:W-:-:S02]  /*1b3c0*/  MOV R2, 0x1b3e0 ;  /* 0x0001b3e000027802 */ /* 0x000fc40000000f00 */
[----:B-1-34-:R-:W-:Y:S05]  /*1b3d0*/  CALL.REL.NOINC `($__internal_31_$__cuda_sm70_shflsync_idx_p) ;  /* 0x00000dd000007944 */ /* 0x01afea0003c00000 */
        /* <DEDUP_REMOVED lines=8> */
.L_x_1847:
[----:B------:R-:W-:Y:S01]  /*1b460*/  IMAD.MOV.U32 R33, RZ, RZ, R13 ;  /* 0x000000ffff217224 */ /* 0x000fe200078e000d */
[----:B------:R-:W-:Y:S01]  /*1b470*/  MOV R32, 0x2 ;  /* 0x0000000200207802 */ /* 0x000fe20000000f00 */
[----:B--2---:R-:W-:Y:S01]  /*1b480*/  IMAD.MOV.U32 R3, RZ, RZ, 0x181f ;  /* 0x0000181fff037424 */ /* 0x004fe200078e00ff */
[----:B------:R-:W-:Y:S02]  /*1b490*/  MOV R2, 0x1b4b0 ;  /* 0x0001b4b000027802 */ /* 0x000fe40000000f00 */
[----:B-1-34-:R-:W-:Y:S05]  /*1b4a0*/  CALL.REL.NOINC `($__internal_31_$__cuda_sm70_shflsync_idx_p) ;  /* 0x00000d0000007944 */ /* 0x01afea0003c00000 */
[----:B------:R-:W-:Y:S01]  /*1b4b0*/  MOV R5, R34 ;  /* 0x0000002200057202 */ /* 0x000fe20000000f00 */
[----:B------:R-:W-:Y:S05]  /*1b4c0*/  BRA `(.L_x_1922) ;  /* 0xffffb2c000007947 */ /* 0x000fea000383ffff */
.L_x_1848:
[----:B------:R-:W-:Y:S01]  /*1b4d0*/  IMAD.MOV.U32 R33, RZ, RZ, R14 ;  /* 0x000000ffff217224 */ /* 0x000fe200078e000e */
[----:B------:R-:W-:Y:S01]  /*1b4e0*/  MOV R32, 0x2 ;  /* 0x0000000200207802 */ /* 0x000fe20000000f00 */
[----:B--2---:R-:W-:Y:S01]  /*1b4f0*/  IMAD.MOV.U32 R3, RZ, RZ, 0x181f ;  /* 0x0000181fff037424 */ /* 0x004fe200078e00ff */
[----:B------:R-:W-:Y:S02]  /*1b500*/  MOV R2, 0x1b520 ;  /* 0x0001b52000027802 */ /* 0x000fe40000000f00 */
[----:B-1-34-:R-:W-:Y:S05]  /*1b510*/  CALL.REL.NOINC `($__internal_31_$__cuda_sm70_shflsync_idx_p) ;  /* 0x00000c9000007944 */ /* 0x01afea0003c00000 */
[----:B------:R-:W-:Y:S01]  /*1b520*/  MOV R0, R34 ;  /* 0x0000002200007202 */ /* 0x000fe20000000f00 */
[----:B------:R-:W-:Y:S05]  /*1b530*/  BRA `(.L_x_1923) ;  /* 0xffffb27000007947 */ /* 0x000fea000383ffff */
.L_x_1851:
[----:B------:R-:W-:Y:S01]  /*1b540*/  IMAD.MOV.U32 R33, RZ, RZ, R13 ;  /* 0x000000ffff217224 */ /* 0x000fe200078e000d */
[----:B------:R-:W-:Y:S01]  /*1b550*/  MOV R32, 0x3 ;  /* 0x0000000300207802 */ /* 0x000fe20000000f00 */
[----:B---3--:R-:W-:Y:S01]  /*1b560*/  IMAD.MOV.U32 R3, RZ, RZ, 0x181f ;  /* 0x0000181fff037424 */ /* 0x008fe200078e00ff */
        /* <DEDUP_REMOVED lines=10> */
.L_x_1853:
[----:B------:R-:W-:Y:S01]  /*1b610*/  IMAD.MOV.U32 R33, RZ, RZ, R5 ;  /* 0x000000ffff217224 */ /* 0x000fe200078e0005 */
[----:B------:R-:W-:Y:S01]  /*1b620*/  MOV R32, RZ ;  /* 0x000000ff00207202 */ /* 0x000fe20000000f00 */
[----:B------:R-:W-:Y:S01]  /*1b630*/  IMAD.MOV.U32 R3, RZ, RZ, 0x1c1f ;  /* 0x00001c1fff037424 */ /* 0x000fe200078e00ff */
[----:B------:R-:W-:Y:S02]  /*1b640*/  MOV R2, 0x1b660 ;  /* 0x0001b66000027802 */ /* 0x000fe40000000f00 */
[----:B--2---:R-:W-:Y:S05]  /*1b650*/  CALL.REL.NOINC `($__internal_31_$__cuda_sm70_shflsync_idx_p) ;  /* 0x00000b5000007944 */ /* 0x004fea0003c00000 */
[----:B------:R-:W-:Y:S01]  /*1b660*/  MOV R4, R34 ;  /* 0x0000002200047202 */ /* 0x000fe20000000f00 */
[----:B------:R-:W-:Y:S05]  /*1b670*/  BRA `(.L_x_1925) ;  /* 0xffffb59000007947 */ /* 0x000fea000383ffff */
.L_x_1854:
[----:B------:R-:W-:Y:S01]  /*1b680*/  IMAD.MOV.U32 R33, RZ, RZ, R14 ;  /* 0x000000ffff217224 */ /* 0x000fe200078e000e */
[----:B------:R-:W-:Y:S01]  /*1b690*/  MOV R32, RZ ;  /* 0x000000ff00207202 */ /* 0x000fe20000000f00 */
[----:B------:R-:W-:Y:S01]  /*1b6a0*/  IMAD.MOV.U32 R3, RZ, RZ, 0x1c1f ;  /* 0x00001c1fff037424 */ /* 0x000fe200078e00ff */
[----:B------:R-:W-:Y:S02]  /*1b6b0*/  MOV R2, 0x1b6d0 ;  /* 0x0001b6d000027802 */ /* 0x000fe40000000f00 */
[----:B-123--:R-:W-:Y:S05]  /*1b6c0*/  CALL.REL.NOINC `($__internal_31_$__cuda_sm70_shflsync_idx_p) ;  /* 0x00000ae000007944 */ /* 0x00efea0003c00000 */
[----:B------:R-:W-:Y:S01]  /*1b6d0*/  MOV R0, R34 ;  /* 0x0000002200007202 */ /* 0x000fe20000000f00 */
[----:B------:R-:W-:Y:S05]  /*1b6e0*/  BRA `(.L_x_1926) ;  /* 0xffffb54000007947 */ /* 0x000fea000383ffff */
.L_x_1857:
        /* <DEDUP_REMOVED lines=13> */
.L_x_1861:
[----:B------:R-:W-:Y:S01]  /*1b7c0*/  IMAD.MOV.U32 R33, RZ, RZ, R5 ;  /* 0x000000ffff217224 */ /* 0x000fe200078e0005 */
[----:B------:R-:W-:Y:S01]  /*1b7d0*/  MOV R32, RZ ;  /* 0x000000ff00207202 */ /* 0x000fe20000000f00 */
[----:B------:R-:W-:Y:S01]  /*1b7e0*/  IMAD.MOV.U32 R3, RZ, RZ, 0x181f ;  /* 0x0000181fff037424 */ /* 0x000fe200078e00ff */
[----:B------:R-:W-:Y:S02]  /*1b7f0*/  MOV R2, 0x1b810 ;  /* 0x0001b81000027802 */ /* 0x000fe40000000f00 */
[----:B--2---:R-:W-:Y:S05]  /*1b800*/  CALL.REL.NOINC `($__internal_31_$__cuda_sm70_shflsync_idx_p) ;  /* 0x000009a000007944 */ /* 0x004fea0003c00000 */
[----:B------:R-:W-:Y:S01]  /*1b810*/  MOV R4, R34 ;  /* 0x0000002200047202 */ /* 0x000fe20000000f00 */
[----:B------:R-:W-:Y:S05]  /*1b820*/  BRA `(.L_x_1928) ;  /* 0xffffd07000007947 */ /* 0x000fea000383ffff */
.L_x_1862:
[----:B------:R-:W-:Y:S01]  /*1b830*/  IMAD.MOV.U32 R33, RZ, RZ, R14 ;  /* 0x000000ffff217224 */ /* 0x000fe200078e000e */
[----:B------:R-:W-:Y:S01]  /*1b840*/  MOV R32, RZ ;  /* 0x000000ff00207202 */ /* 0x000fe20000000f00 */
[----:B------:R-:W-:Y:S01]  /*1b850*/  IMAD.MOV.U32 R3, RZ, RZ, 0x181f ;  /* 0x0000181fff037424 */ /* 0x000fe200078e00ff */
[----:B------:R-:W-:Y:S02]  /*1b860*/  MOV R2, 0x1b880 ;  /* 0x0001b88000027802 */ /* 0x000fe40000000f00 */
[----:B-123--:R-:W-:Y:S05]  /*1b870*/  CALL.REL.NOINC `($__internal_31_$__cuda_sm70_shflsync_idx_p) ;  /* 0x0000093000007944 */ /* 0x00efea0003c00000 */
[----:B------:R-:W-:Y:S01]  /*1b880*/  MOV R0, R34 ;  /* 0x0000002200007202 */ /* 0x000fe20000000f00 */
[----:B------:R-:W-:Y:S05]  /*1b890*/  BRA `(.L_x_1929) ;  /* 0xffffd02000007947 */ /* 0x000fea000383ffff */
.L_x_1865:
[----:B------:R-:W-:Y:S01]  /*1b8a0*/  IMAD.MOV.U32 R33, RZ, RZ, R5 ;  /* 0x000000ffff217224 */ /* 0x000fe200078e0005 */
[----:B------:R-:W-:Y:S01]  /*1b8b0*/  MOV R32, 0x1 ;  /* 0x0000000100207802 */ /* 0x000fe20000000f00 */
[----:B-1----:R-:W-:Y:S01]  /*1b8c0*/  IMAD.MOV.U32 R3, RZ, RZ, 0x181f ;  /* 0x0000181fff037424 */ /* 0x002fe200078e00ff */
[----:B------:R-:W-:-:S02]  /*1b8d0*/  MOV R2, 0x1b8f0 ;  /* 0x0001b8f000027802 */ /* 0x000fc40000000f00 */
[----:B--234-:R-:W-:Y:S05]  /*1b8e0*/  CALL.REL.NOINC `($__internal_31_$__cuda_sm70_shflsync_idx_p) ;  /* 0x000008c000007944 */ /* 0x01cfea0003c00000 */
        /* <DEDUP_REMOVED lines=8> */
.L_x_1868:
[----:B------:R-:W-:Y:S01]  /*1b970*/  IMAD.MOV.U32 R33, RZ, RZ, R5 ;  /* 0x000000ffff217224 */ /* 0x000fe200078e0005 */
[----:B------:R-:W-:Y:S01]  /*1b980*/  MOV R32, 0x2 ;  /* 0x0000000200207802 */ /* 0x000fe20000000f00 */
[----:B-1----:R-:W-:Y:S01]  /*1b990*/  IMAD.MOV.U32 R3, RZ, RZ, 0x181f ;  /* 0x0000181fff037424 */ /* 0x002fe200078e00ff */
[----:B------:R-:W-:Y:S02]  /*1b9a0*/  MOV R2, 0x1b9c0 ;  /* 0x0001b9c000027802 */ /* 0x000fe40000000f00 */
[----:B--234-:R-:W-:Y:S05]  /*1b9b0*/  CALL.REL.NOINC `($__internal_31_$__cuda_sm70_shflsync_idx_p) ;  /* 0x000007f000007944 */ /* 0x01cfea0003c00000 */
[----:B------:R-:W-:Y:S01]  /*1b9c0*/  MOV R4, R34 ;  /* 0x0000002200047202 */ /* 0x000fe20000000f00 */
[----:B------:R-:W-:Y:S05]  /*1b9d0*/  BRA `(.L_x_1931) ;  /* 0xffffd15000007947 */ /* 0x000fea000383ffff */
.L_x_1869:
[----:B------:R-:W-:Y:S01]  /*1b9e0*/  IMAD.MOV.U32 R33, RZ, RZ, R14 ;  /* 0x000000ffff217224 */ /* 0x000fe200078e000e */
[----:B------:R-:W-:Y:S01]  /*1b9f0*/  MOV R32, 0x2 ;  /* 0x0000000200207802 */ /* 0x000fe20000000f00 */
[----:B-1----:R-:W-:Y:S01]  /*1ba00*/  IMAD.MOV.U32 R3, RZ, RZ, 0x181f ;  /* 0x0000181fff037424 */ /* 0x002fe200078e00ff */
[----:B------:R-:W-:Y:S02]  /*1ba10*/  MOV R2, 0x1ba30 ;  /* 0x0001ba3000027802 */ /* 0x000fe40000000f00 */
[----:B--234-:R-:W-:Y:S05]  /*1ba20*/  CALL.REL.NOINC `($__internal_31_$__cuda_sm70_shflsync_idx_p) ;  /* 0x0000078000007944 */ /* 0x01cfea0003c00000 */
[----:B------:R-:W-:Y:S01]  /*1ba30*/  MOV R0, R34 ;  /* 0x0000002200007202 */ /* 0x000fe20000000f00 */
[----:B------:R-:W-:Y:S05]  /*1ba40*/  BRA `(.L_x_1932) ;  /* 0xffffd10000007947 */ /* 0x000fea000383ffff */
.L_x_1872:
        /* <DEDUP_REMOVED lines=13> */
.L_x_1874:
[----:B------:R-:W-:Y:S01]  /*1bb20*/  IMAD.MOV.U32 R33, RZ, RZ, R35 ;  /* 0x000000ffff217224 */ /* 0x000fe200078e0023 */
[----:B------:R-:W-:Y:S01]  /*1bb30*/  MOV R32, RZ ;  /* 0x000000ff00207202 */ /* 0x000fe20000000f00 */
[----:B------:R-:W-:Y:S01]  /*1bb40*/  IMAD.MOV.U32 R3, RZ, RZ, 0x1f ;  /* 0x0000001fff037424 */ /* 0x000fe200078e00ff */
[----:B------:R-:W-:Y:S02]  /*1bb50*/  MOV R2, 0x1bb70 ;  /* 0x0001bb7000027802 */ /* 0x000fe40000000f00 */
[----:B-1-3--:R-:W-:Y:S05]  /*1bb60*/  CALL.REL.NOINC `($__internal_31_$__cuda_sm70_shflsync_idx_p) ;  /* 0x0000064000007944 */ /* 0x00afea0003c00000 */
[----:B------:R-:W-:Y:S01]  /*1bb70*/  MOV R9, R34 ;  /* 0x0000002200097202 */ /* 0x000fe20000000f00 */
[----:B------:R-:W-:Y:S05]  /*1bb80*/  BRA `(.L_x_1934) ;  /* 0xffffd2c000007947 */ /* 0x000fea000383ffff */
.L_x_1875:
[----:B------:R-:W-:Y:S01]  /*1bb90*/  IMAD.MOV.U32 R33, RZ, RZ, R35 ;  /* 0x000000ffff217224 */ /* 0x000fe200078e0023 */
[----:B------:R-:W-:Y:S01]  /*1bba0*/  MOV R32, 0x1 ;  /* 0x0000000100207802 */ /* 0x000fe20000000f00 */
[----:B------:R-:W-:Y:S01]  /*1bbb0*/  IMAD.MOV.U32 R3, RZ, RZ, 0x1f ;  /* 0x0000001fff037424 */ /* 0x000fe200078e00ff */
[----:B------:R-:W-:Y:S02]  /*1bbc0*/  MOV R2, 0x1bbe0 ;  /* 0x0001bbe000027802 */ /* 0x000fe40000000f00 */
[----:B-1234-:R-:W-:Y:S05]  /*1bbd0*/  CALL.REL.NOINC `($__internal_31_$__cuda_sm70_shflsync_idx_p) ;  /* 0x000005d000007944 */ /* 0x01efea0003c00000 */
[----:B------:R-:W-:Y:S01]  /*1bbe0*/  MOV R6, R34 ;  /* 0x0000002200067202 */ /* 0x000fe20000000f00 */
[----:B------:R-:W-:Y:S05]  /*1bbf0*/  BRA `(.L_x_1935) ;  /* 0xffffd27000007947 */ /* 0x000fea000383ffff */
.L_x_1876:
[----:B------:R-:W-:Y:S02]  /*1bc00*/  MOV R3, 0x1 ;  /* 0x0000000100037802 */ /* 0x000fe40000000f00 */
[----:B------:R-:W-:-:S02]  /*1bc10*/  MOV R2, 0x1bc30 ;  /* 0x0001bc3000027802 */ /* 0x000fc40000000f00 */
[----:B--2-4-:R-:W-:Y:S05]  /*1bc20*/  CALL.REL.NOINC `($__internal_32_$__cuda_sm70_shflsync_up_p) ;  /* 0x000005d000007944 */ /* 0x014fea0003c00000 */
[----:B------:R-:W-:Y:S05]  /*1bc30*/  BRA `(.L_x_1936) ;  /* 0xffffd35000007947 */ /* 0x000fea000383ffff */
.L_x_1877:
[----:B------:R-:W-:Y:S02]  /*1bc40*/  MOV R3, 0x2 ;  /* 0x0000000200037802 */ /* 0x000fe40000000f00 */
[----:B------:R-:W-:-:S02]  /*1bc50*/  MOV R2, 0x1bc70 ;  /* 0x0001bc7000027802 */ /* 0x000fc40000000f00 */
[----:B--2-4-:R-:W-:Y:S05]  /*1bc60*/  CALL.REL.NOINC `($__internal_32_$__cuda_sm70_shflsync_up_p) ;  /* 0x0000059000007944 */ /* 0x014fea0003c00000 */
        /* <DEDUP_REMOVED lines=24> */
.L_x_1881:
[----:B------:R-:W-:Y:S02]  /*1bdf0*/  MOV R3, 0x1 ;  /* 0x0000000100037802 */ /* 0x000fe40000000f00 */
[----:B------:R-:W-:Y:S02]  /*1be00*/  MOV R2, 0x1be20 ;  /* 0x0001be2000027802 */ /* 0x000fe40000000f00 */
[----:B--2---:R-:W-:Y:S05]  /*1be10*/  CALL.REL.NOINC `($__internal_32_$__cuda_sm70_shflsync_up_p) ;  /* 0x000003e000007944 */ /* 0x004fea0003c00000 */
[----:B------:R-:W-:Y:S01]  /*1be20*/  MOV R2, R4 ;  /* 0x0000000400027202 */ /* 0x000fe20000000f00 */
[----:B------:R-:W-:Y:S05]  /*1be30*/  BRA `(.L_x_1938) ;  /* 0xffffd3b000007947 */ /* 0x000fea000383ffff */
.L_x_1882:
        /* <DEDUP_REMOVED lines=27> */
.L_x_1884:
[----:B------:R-:W-:Y:S02]  /*1bff0*/  SEL R0, RZ, 0x1, P0 ;  /* 0x00000001ff007807 */ /* 0x000fe40000000000 */
[----:B------:R-:W-:Y:S02]  /*1c000*/  MOV R2, 0x1c020 ;  /* 0x0001c02000027802 */ /* 0x000fe40000000f00 */
[----:B-12---:R-:W-:Y:S05]  /*1c010*/  CALL.REL.NOINC `($__internal_33_$__cuda_sm70_votesync_ballot) ;  /* 0x0000024000007944 */ /* 0x006fea0003c00000 */
[----:B------:R-:W-:Y:S05]  /*1c020*/  BRA `(.L_x_1940) ;  /* 0xffffd35000007947 */ /* 0x000fea000383ffff */
.L_x_1885:
[----:B------:R-:W-:Y:S01]  /*1c030*/  IMAD.MOV.U32 R33, RZ, RZ, R7 ;  /* 0x000000ffff217224 */ /* 0x000fe200078e0007 */
[----:B----4-:R-:W-:Y:S01]  /*1c040*/  MOV R32, R13 ;  /* 0x0000000d00207202 */ /* 0x010fe20000000f00 */
[----:B------:R-:W-:Y:S01]  /*1c050*/  IMAD.MOV.U32 R3, RZ, RZ, 0x1f ;  /* 0x0000001fff037424 */ /* 0x000fe200078e00ff */
[----:B------:R-:W-:Y:S02]  /*1c060*/  MOV R2, 0x1c080 ;  /* 0x0001c08000027802 */ /* 0x000fe40000000f00 */
[----:B-123--:R-:W-:Y:S05]  /*1c070*/  CALL.REL.NOINC `($__internal_31_$__cuda_sm70_shflsync_idx_p) ;  /* 0x0000013000007944 */ /* 0x00efea0003c00000 */
[----:B------:R-:W-:Y:S01]  /*1c080*/  IMAD.MOV.U32 R12, RZ, RZ, R34 ;  /* 0x000000ffff0c7224 */ /* 0x000fe200078e0022 */
[----:B------:R-:W-:Y:S01]  /*1c090*/  MOV R32, R13 ;  /* 0x0000000d00207202 */ /* 0x000fe20000000f00 */
[----:B------:R-:W-:Y:S01]  /*1c0a0*/  IMAD.MOV.U32 R33, RZ, RZ, R8 ;  /* 0x000000ffff217224 */ /* 0x000fe200078e0008 */
[----:B------:R-:W-:Y:S02]  /*1c0b0*/  MOV R3, 0x1f ;  /* 0x0000001f00037802 */ /* 0x000fe40000000f00 */
[----:B------:R-:W-:-:S02]  /*1c0c0*/  MOV R2, 0x1c0e0 ;  /* 0x0001c0e000027802 */ /* 0x000fc40000000f00 */
[----:B------:R-:W-:Y:S05]  /*1c0d0*/  CALL.REL.NOINC `($__internal_31_$__cuda_sm70_shflsync_idx_p) ;  /* 0x000000d000007944 */ /* 0x000fea0003c00000 */
[----:B------:R-:W-:Y:S01]  /*1c0e0*/  MOV R5, R34 ;  /* 0x0000002200057202 */ /* 0x000fe20000000f00 */
[----:B------:R-:W-:Y:S05]  /*1c0f0*/  BRA `(.L_x_1941) ;  /* 0xffffd2c000007947 */ /* 0x000fea000383ffff */
.L_x_1888:
[----:B------:R-:W-:Y:S01]  /*1c100*/  IMAD.MOV.U32 R33, RZ, RZ, R4 ;  /* 0x000000ffff217224 */ /* 0x000fe200078e0004 */
[----:B------:R-:W-:Y:S01]  /*1c110*/  MOV R32, R0 ;  /* 0x0000000000207202 */ /* 0x000fe20000000f00 */
[----:B------:R-:W-:Y:S01]  /*1c120*/  IMAD.MOV.U32 R3, RZ, RZ, 0x1f ;  /* 0x0000001fff037424 */ /* 0x000fe200078e00ff */
[----:B------:R-:W-:-:S02]  /*1c130*/  MOV R2, 0x1c150 ;  /* 0x0001c15000027802 */ /* 0x000fc40000000f00 */
[----:B-12-4-:R-:W-:Y:S05]  /*1c140*/  CALL.REL.NOINC `($__internal_31_$__cuda_sm70_shflsync_idx_p) ;  /* 0x0000006000007944 */ /* 0x016fea0003c00000 */
[----:B------:R-:W-:Y:S01]  /*1c150*/  MOV R15, R34 ;  /* 0x00000022000f7202 */ /* 0x000fe20000000f00 */
[----:B------:R-:W-:Y:S05]  /*1c160*/  BRA `(.L_x_1887) ;  /* 0xffffd2b000007947 */ /* 0x000fea000383ffff */
        .weak           $__internal_30_$__cuda_sm70_shflsync_bfly_p
        .type           $__internal_30_$__cuda_sm70_shflsync_bfly_p,@function
        .size           $__internal_30_$__cuda_sm70_shflsync_bfly_p,($__internal_31_$__cuda_sm70_shflsync_idx_p - $__internal_30_$__cuda_sm70_shflsync_bfly_p)
$__internal_30_$__cuda_sm70_shflsync_bfly_p:
[----:B------:R-:W-:Y:S04]  /*1c170*/  WARPSYNC R224 ;  /* 0x000000e000007348 */ /* 0x000fe80003800000 */
[----:B------:R1:W2:Y:S02]  /*1c180*/  SHFL.BFLY PT, R22, R4, R3, R225 ;  /* 0x0c00000304167389 */ /* 0x0002a400000e00e1 */
[----:B-1----:R-:W-:-:S04]  /*1c190*/  MOV R3, 0x0 ;  /* 0x0000000000037802 */ /* 0x002fc80000000f00 */
[----:B--2---:R-:W-:Y:S05]  /*1c1a0*/  RET.REL.NODEC R2 `(_ZN7cutlass13device_kernelIN5flash19enable_sm80_to_sm89INS1_16FlashAttnFwdSm80INS1_25CollectiveMainloopFwdSm80ILi8ELi2ELb0EN4cute5tupleIJNS5_1CILi128EEENS7_ILi64EEENS7_ILi192EEEEEELi192ENS_10bfloat16_tEfNS_4arch4Sm80ELb0ELb0ELb1ELb1ELb1ELb1ELb1ELb1EEENS1_21CollectiveEpilogueFwdINS6_IJS8_SA_S9_EEENS6_IJNS7_ILi1EEESI_SI_EEESC_SE_Li256ELb1ELb1ELb1ELb0EEENS1_36VarlenDynamicPersistentTileSchedulerILi128ELi64ELi256ELi256ELb1ELb1ELb0ELb0ELb1ELb1EEEEEEEEEvNT_6ParamsE) ;  /* 0xfffe3e5002007950 */ /* 0x004fea0003c3ffff */
        .weak           $__internal_31_$__cuda_sm70_shflsync_idx_p
        .type           $__internal_31_$__cuda_sm70_shflsync_idx_p,@function
        .size           $__internal_31_$__cuda_sm70_shflsync_idx_p,($__internal_32_$__cuda_sm70_shflsync_up_p - $__internal_31_$__cuda_sm70_shflsync_idx_p)
$__internal_31_$__cuda_sm70_shflsync_idx_p:
[----:B------:R-:W-:-:S04]  /*1c1b0*/  MOV R34, 0xffffffff ;  /* 0xffffffff00227802 */ /* 0x000fc80000000f00 */
[----:B------:R-:W-:Y:S04]  /*1c1c0*/  WARPSYNC R34 ;  /* 0x0000002200007348 */ /* 0x000fe80003800000 */
[----:B------:R1:W2:Y:S02]  /*1c1d0*/  SHFL.IDX PT, R34, R33, R32, R3 ;  /* 0x0000002021227389 */ /* 0x0002a400000e0003 */
[----:B-1----:R-:W-:-:S04]  /*1c1e0*/  MOV R3, 0x0 ;  /* 0x0000000000037802 */ /* 0x002fc80000000f00 */
[----:B--2---:R-:W-:Y:S05]  /*1c1f0*/  RET.REL.NODEC R2 `(_ZN7cutlass13device_kernelIN5flash19enable_sm80_to_sm89INS1_16FlashAttnFwdSm80INS1_25CollectiveMainloopFwdSm80ILi8ELi2ELb0EN4cute5tupleIJNS5_1CILi128EEENS7_ILi64EEENS7_ILi192EEEEEELi192ENS_10bfloat16_tEfNS_4arch4Sm80ELb0ELb0ELb1ELb1ELb1ELb1ELb1ELb1EEENS1_21CollectiveEpilogueFwdINS6_IJS8_SA_S9_EEENS6_IJNS7_ILi1EEESI_SI_EEESC_SE_Li256ELb1ELb1ELb1ELb0EEENS1_36VarlenDynamicPersistentTileSchedulerILi128ELi64ELi256ELi256ELb1ELb1ELb0ELb0ELb1ELb1EEEEEEEEEvNT_6ParamsE) ;  /* 0xfffe3e0002007950 */ /* 0x004fea0003c3ffff */
        .weak           $__internal_32_$__cuda_sm70_shflsync_up_p
        .type           $__internal_32_$__cuda_sm70_shflsync_up_p,@function
        .size           $__internal_32_$__cuda_sm70_shflsync_up_p,($__internal_33_$__cuda_sm70_votesync_ballot - $__internal_32_$__cuda_sm70_shflsync_up_p)
$__internal_32_$__cuda_sm70_shflsync_up_p:
[----:B------:R-:W-:Y:S02]  /*1c200*/  MOV R4, RZ ;  /* 0x000000ff00047202 */ /* 0x000fe40000000f00 */
[----:B------:R-:W-:-:S04]  /*1c210*/  MOV R12, 0xffffffff ;  /* 0xffffffff000c7802 */ /* 0x000fc80000000f00 */
[----:B------:R-:W-:Y:S04]  /*1c220*/  WARPSYNC R12 ;  /* 0x0000000c00007348 */ /* 0x000fe80003800000 */
[----:B------:R1:W2:Y:S02]  /*1c230*/  SHFL.UP PT, R4, R0, R3, R4 ;  /* 0x0400000300047389 */ /* 0x0002a400000e0004 */
[----:B-1----:R-:W-:-:S04]  /*1c240*/  MOV R3, 0x0 ;  /* 0x0000000000037802 */ /* 0x002fc80000000f00 */
[----:B--2---:R-:W-:Y:S05]  /*1c250*/  RET.REL.NODEC R2 `(_ZN7cutlass13device_kernelIN5flash19enable_sm80_to_sm89INS1_16FlashAttnFwdSm80INS1_25CollectiveMainloopFwdSm80ILi8ELi2ELb0EN4cute5tupleIJNS5_1CILi128EEENS7_ILi64EEENS7_ILi192EEEEEELi192ENS_10bfloat16_tEfNS_4arch4Sm80ELb0ELb0ELb1ELb1ELb1ELb1ELb1ELb1EEENS1_21CollectiveEpilogueFwdINS6_IJS8_SA_S9_EEENS6_IJNS7_ILi1EEESI_SI_EEESC_SE_Li256ELb1ELb1ELb1ELb0EEENS1_36VarlenDynamicPersistentTileSchedulerILi128ELi64ELi256ELi256ELb1ELb1ELb0ELb0ELb1ELb1EEEEEEEEEvNT_6ParamsE) ;  /* 0xfffe3da002007950 */ /* 0x004fea0003c3ffff */
        .weak           $__internal_33_$__cuda_sm70_votesync_ballot
        .type           $__internal_33_$__cuda_sm70_votesync_ballot,@function
        .size           $__internal_33_$__cuda_sm70_votesync_ballot,(.L_x_3147 - $__internal_33_$__cuda_sm70_votesync_ballot)
$__internal_33_$__cuda_sm70_votesync_ballot:
[----:B------:R-:W-:Y:S01]  /*1c260*/  ISETP.NE.U32.AND P0, PT, R0, 0x1, PT ;  /* 0x000000010000780c */ /* 0x000fe20003f05070 */
[----:B------:R-:W-:-:S04]  /*1c270*/  IMAD.MOV.U32 R3, RZ, RZ, -0x1 ;  /* 0xffffffffff037424 */ /* 0x000fc800078e00ff */
[----:B------:R-:W-:Y:S08]  /*1c280*/  WARPSYNC R3 ;  /* 0x0000000300007348 */ /* 0x000ff00003800000 */
[----:B------:R-:W-:-:S04]  /*1c290*/  VOTE.ANY R0, PT, !P0 ;  /* 0x0000000000007806 */ /* 0x000fc800040e0100 */
[----:B------:R-:W-:Y:S01]  /*1c2a0*/  LOP3.LUT R0, R0, R3, RZ, 0xc0, !PT ;  /* 0x0000000300007212 */ /* 0x000fe200078ec0ff */
[----:B------:R-:W-:-:S04]  /*1c2b0*/  IMAD.MOV.U32 R3, RZ, RZ, 0x0 ;  /* 0x00000000ff037424 */ /* 0x000fc800078e00ff */
[----:B------:R-:W-:Y:S05]  /*1c2c0*/  RET.REL.NODEC R2 `(_ZN7cutlass13device_kernelIN5flash19enable_sm80_to_sm89INS1_16FlashAttnFwdSm80INS1_25CollectiveMainloopFwdSm80ILi8ELi2ELb0EN4cute5tupleIJNS5_1CILi128EEENS7_ILi64EEENS7_ILi192EEEEEELi192ENS_10bfloat16_tEfNS_4arch4Sm80ELb0ELb0ELb1ELb1ELb1ELb1ELb1ELb1EEENS1_21CollectiveEpilogueFwdINS6_IJS8_SA_S9_EEENS6_IJNS7_ILi1EEESI_SI_EEESC_SE_Li256ELb1ELb1ELb1ELb0EEENS1_36VarlenDynamicPersistentTileSchedulerILi128ELi64ELi256ELi256ELb1ELb1ELb0ELb0ELb1ELb1EEEEEEEEEvNT_6ParamsE) ;  /* 0xfffe3d3002007950 */ /* 0x000fea0003c3ffff */
.L_x_1942:
        /* <DEDUP_REMOVED lines=11> */
.L_x_3147:


//--------------------- .text._ZN7cutlass13device_kernelIN5flash19enable_sm80_to_sm89INS1_16FlashAttnFwdSm80INS1_25CollectiveMainloopFwdSm80ILi8ELi2ELb0EN4cute5tupleIJNS5_1CILi128EEENS7_ILi64EEENS7_ILi192EEEEEELi192ENS_10bfloat16_tEfNS_4arch4Sm80ELb0ELb1ELb1ELb0ELb1ELb0ELb1ELb1EEENS1_21CollectiveEpilogueFwdINS6_IJS8_SA_S9_EEENS6_IJNS7_ILi1EEESI_SI_EEESC_SE_Li256ELb0ELb1ELb1ELb0EEENS1_19SingleTileSchedulerILb0ELb1ELb1ELi128EEEEEEEEEvNT_6ParamsE --------------------------
	.section	.text._ZN7cutlass13device_kernelIN5flash19enable_sm80_to_sm89INS1_16FlashAttnFwdSm80INS1_25CollectiveMainloopFwdSm80ILi8ELi2ELb0EN4cute5tupleIJNS5_1CILi128EEENS7_ILi64EEENS7_ILi192EEEEEELi192ENS_10bfloat16_tEfNS_4arch4Sm80ELb0ELb1ELb1ELb0ELb1ELb0ELb1ELb1EEENS1_21CollectiveEpilogueFwdINS6_IJS8_SA_S9_EEENS6_IJNS7_ILi1EEESI_SI_EEESC_SE_Li256ELb0ELb1ELb1ELb0EEENS1_19SingleTileSchedulerILb0ELb1ELb1ELi128EEEEEEEEEvNT_6ParamsE,"ax",@progbits
	.sectioninfo	@"SHI_REGISTERS=250"
	.align	128
.text._ZN7cutlass13device_kernelIN5flash19enable_sm80_to_sm89INS1_16FlashAttnFwdSm80INS1_25CollectiveMainloopFwdSm80ILi8ELi2ELb0EN4cute5tupleIJNS5_1CILi128EEENS7_ILi64EEENS7_ILi192EEEEEELi192ENS_10bfloat16_tEfNS_4arch4Sm80ELb0ELb1ELb1ELb0ELb1ELb0ELb1ELb1EEENS1_21CollectiveEpilogueFwdINS6_IJS8_SA_S9_EEENS6_IJNS7_ILi1EEESI_SI_EEESC_SE_Li256ELb0ELb1ELb1ELb0EEENS1_19SingleTileSchedulerILb0ELb1ELb1ELi128EEEEEEEEEvNT_6ParamsE:
        .type           _ZN7cutlass13device_kernelIN5flash19enable_sm80_to_sm89INS1_16FlashAttnFwdSm80INS1_25CollectiveMainloopFwdSm80ILi8ELi2ELb0EN4cute5tupleIJNS5_1CILi128EEENS7_ILi64EEENS7_ILi192EEEEEELi192ENS_10bfloat16_tEfNS_4arch4Sm80ELb0ELb1ELb1ELb0ELb1ELb0ELb1ELb1EEENS1_21CollectiveEpilogueFwdINS6_IJS8_SA_S9_EEENS6_IJNS7_ILi1EEESI_SI_EEESC_SE_Li256ELb0ELb1ELb1ELb0EEENS1_19SingleTileSchedulerILb0ELb1ELb1ELi128EEEEEEEEEvNT_6ParamsE,@function
        .size           _ZN7cutlass13device_kernelIN5flash19enable_sm80_to_sm89INS1_16FlashAttnFwdSm80INS1_25CollectiveMainloopFwdSm80ILi8ELi2ELb0EN4cute5tupleIJNS5_1CILi128EEENS7_ILi64EEENS7_ILi192EEEEEELi192ENS_10bfloat16_tEfNS_4arch4Sm80ELb0ELb1ELb1ELb0ELb1ELb0ELb1ELb1EEENS1_21CollectiveEpilogueFwdINS6_IJS8_SA_S9_EEENS6_IJNS7_ILi1EEESI_SI_EEESC_SE_Li256ELb0ELb1ELb1ELb0EEENS1_19SingleTileSchedulerILb0ELb1ELb1ELi128EEEEEEEEEvNT_6ParamsE,(.L_x_3152 - _ZN7cutlass13device_kernelIN5flash19enable_sm80_to_sm89INS1_16FlashAttnFwdSm80INS1_25CollectiveMainloopFwdSm80ILi8ELi2ELb0EN4cute5tupleIJNS5_1CILi128EEENS7_ILi64EEENS7_ILi192EEEEEELi192ENS_10bfloat16_tEfNS_4arch4Sm80ELb0ELb1ELb1ELb0ELb1ELb0ELb1ELb1EEENS1_21CollectiveEpilogueFwdINS6_IJS8_SA_S9_EEENS6_IJNS7_ILi1EEESI_SI_EEESC_SE_Li256ELb0ELb1ELb1ELb0EEENS1_19SingleTileSchedulerILb0ELb1ELb1ELi128EEEEEEEEEvNT_6ParamsE)
        .other          _ZN7cutlass13device_kernelIN5flash19enable_sm80_to_sm89INS1_16FlashAttnFwdSm80INS1_25CollectiveMainloopFwdSm80ILi8ELi2ELb0EN4cute5tupleIJNS5_1CILi128EEENS7_ILi64EEENS7_ILi192EEEEEELi192ENS_10bfloat16_tEfNS_4arch4Sm80ELb0ELb1ELb1ELb0ELb1ELb0ELb1ELb1EEENS1_21CollectiveEpilogueFwdINS6_IJS8_SA_S9_EEENS6_IJNS7_ILi1EEESI_SI_EEESC_SE_Li256ELb0ELb1ELb1ELb0EEENS1_19SingleTileSchedulerILb0ELb1ELb1ELi128EEEEEEEEEvNT_6ParamsE,@"STO_CUDA_ENTRY STV_DEFAULT"
_ZN7cutlass13device_kernelIN5flash19enable_sm80_to_sm89INS1_16FlashAttnFwdSm80INS1_25CollectiveMainloopFwdSm80ILi8ELi2ELb0EN4cute5tupleIJNS5_1CILi128EEENS7_ILi64EEENS7_ILi192EEEEEELi192ENS_10bfloat16_tEfNS_4arch4Sm80ELb0ELb1ELb1ELb0ELb1ELb0ELb1ELb1EEENS1_21CollectiveEpilogueFwdINS6_IJS8_SA_S9_EEENS6_IJNS7_ILi1EEESI_SI_EEESC_SE_Li256ELb0ELb1ELb1ELb0EEENS1_19SingleTileSchedulerILb0ELb1ELb1ELi128EEEEEEEEEvNT_6ParamsE:
        /* <DEDUP_REMOVED lines=17> */
.L_x_1943:
[----:B------:R-:W-:Y:S02]  /*0110*/  ULDC.64 UR4, c[0x0][0x550] ;  /* 0x0001540000047ab9 */ /* 0x000fe40000000a00 */
[----:B------:R-:W-:Y:S02]  /*0120*/  UISETP.NE.AND UP0, UPT, UR4, 0x1, UPT ;  /* 0x000000010400788c */ /* 0x000fe4000bf05270 */
[----:B------:R-:W-:-:S02]  /*0130*/  UIMAD.WIDE.U32 UR10, UR6, UR5, URZ ;  /* 0x00000005060a72a5 */ /* 0x000fc4000f8e003f */
[----:B------:R-:W-:Y:S02]  /*0140*/  ULDC UR4, c[0x0][0x558] ;  /* 0x0001560000047ab9 */ /* 0x000fe40000000800 */
[----:B------:R-:W-:-:S05]  /*0150*/  UMOV UR14, UR6 ;  /* 0x00000006000e7c82 */ /* 0x000fca0008000000 */
[----:B------:R-:W-:-:S03]  /*0160*/  @UP0 USHF.R.U32.HI UR14, URZ, UR4, UR11 ;  /* 0x000000043f0e0299 */ /* 0x000fc6000801160b */
.L_x_1944:
[----:B------:R-:W-:Y:S01]  /*0170*/  ISETP.LE.AND P0, PT, RZ, UR8, PT ;  /* 0x00000008ff007c0c */ /* 0x000fe2000bf03270 */
[----:B------:R-:W-:Y:S02]  /*0180*/  UIADD3 UR4, -UR14, URZ, URZ ;  /* 0x0000003f0e047290 */ /* 0x000fe4000fffe13f */
[----:B------:R-:W-:Y:S02]  /*0190*/  ULDC UR7, c[0x0][0x550] ;  /* 0x0001540000077ab9 */ /* 0x000fe40000000800 */
[----:B------:R-:W-:-:S08]  /*01a0*/  UIMAD UR7, UR4, UR7, UR6 ;  /* 0x00000007040772a4 */ /* 0x000fd0000f8e0206 */
[----:B------:R-:W-:Y:S05]  /*01b0*/  @!P0 EXIT ;  /* 0x000000000000894d */ /* 0x000fea0003800000 */
[----:B------:R-:W-:Y:S01]  /*01c0*/  ULDC.64 UR4, c[0x0][0x370] ;  /* 0x0000dc0000047ab9 */ /* 0x000fe20000000a00 */
[----:B------:R-:W-:Y:S01]  /*01d0*/  IMAD.MOV.U32 R202, RZ, RZ, RZ ;  /* 0x000000ffffca7224 */ /* 0x000fe200078e00ff */
[----:B------:R-:W-:Y:S02]  /*01e0*/  UISETP.NE.U32.AND UP0, UPT, URZ, UR4, UPT ;  /* 0x000000043f00728c */ /* 0x000fe4000bf05070 */
[----:B------:R-:W-:Y:S02]  /*01f0*/  ULDC.64 UR10, c[0x0][0x370] ;  /* 0x0000dc00000a7ab9 */ /* 0x000fe40000000a00 */
[----:B------:R-:W-:Y:S01]  /*0200*/  UISETP.NE.AND.EX UP0, UPT, URZ, UR5, UPT, UP0 ;  /* 0x000000053f00728c */ /* 0x000fe2000bf05300 */
[----:B------:R-:W1:Y:S01]  /*0210*/  S2UR UR6, SR_CTAID.X ;  /* 0x00000000000679c3 */ /* 0x000e620000002500 */
[----:B------:R-:W-:Y:S02]  /*0220*/  ULDC UR12, c[0x0][0x2ac] ;  /* 0x0000ab00000c7ab9 */ /* 0x000fe40000000800 */
[----:B------:R-:W-:-:S02]  /*0230*/  ULDC.64 UR20, c[0x0][0x118] ;  /* 0x0000460000147ab9 */ /* 0x000fc40000000a00 */
[----:B------:R-:W-:-:S05]  /*0240*/  PLOP3.LUT P0, PT, PT, PT, UP0, 0x80, 0x0 ;  /* 0x000000000000781c */ /* 0x000fca0003f0f008 */
[----:B------:R-:W-:Y:S02]  /*0250*/  @UP0 UMOV UR4, 0x4 ;  /* 0x0000000400040882 */ /* 0x000fe40000000000 */
[----:B------:R-:W-:-:S06]  /*0260*/  @UP0 UIMAD.WIDE UR4, UR8, UR4, UR10 ;  /* 0x00000004080402a5 */ /* 0x000fcc000f8e020a */
[----:B------:R-:W-:Y:S01]  /*0270*/  MOV R2, UR4 ;  /* 0x0000000400027c02 */ /* 0x000fe20008000f00 */
[----:B------:R-:W-:Y:S01]  /*0280*/  ULDC UR4, c[0x0][0x2c4] ;  /* 0x0000b10000047ab9 */ /* 0x000fe20000000800 */
[----:B------:R-:W-:Y:S01]  /*0290*/  IMAD.U32 R3, RZ, RZ, UR5 ;  /* 0x00000005ff037e24 */ /* 0x000fe2000f8e00ff */
[----:B------:R-:W-:Y:S02]  /*02a0*/  UISETP.NE.AND UP1, UPT, UR4, 0x1, UPT ;  /* 0x000000010400788c */ /* 0x000fe4000bf25270 */
[----:B-1----:R-:W-:Y:S02]  /*02b0*/  USHF.L.U32 UR24, UR6, 0x7, URZ ;  /* 0x0000000706187899 */ /* 0x002fe4000800063f */
[----:B------:R1:W5:Y:S01]  /*02c0*/  @P0 LDG.E R202, [R2.64] ;  /* 0x0000001402ca0981 */ /* 0x000362000c1e1900 */
[----:B------:R-:W-:Y:S02]  /*02d0*/  ULDC.64 UR4, c[0x0][0x2c8] ;  /* 0x0000b20000047ab9 */ /* 0x000fe40000000a00 */
[----:B------:R-:W-:-:S04]  /*02e0*/  UIADD3 UR9, UR24, 0x7f, URZ ;  /* 0x0000007f18097890 */ /* 0x000fc8000fffe03f */
[----:B------:R-:W-:-:S04]  /*02f0*/  @UP1 UIADD3 UR10, UR24, 0x7f, URZ ;  /* 0x0000007f180a1890 */ /* 0x000fc8000fffe03f */
[----:B------:R-:W-:-:S03]  /*0300*/  UIMAD.WIDE.U32 UR10, UR10, UR4, URZ ;  /* 0x000000040a0a72a5 */ /* 0x000fc6000f8e003f */
[----:B------:R-:W-:Y:S02]  /*0310*/  ULDC UR4, c[0x0][0x1d0] ;  /* 0x0000740000047ab9 */ /* 0x000fe40000000800 */
[----:B------:R-:W-:Y:S02]  /*0320*/  @UP1 USHF.R.U32.HI UR9, URZ, UR5, UR11 ;  /* 0x000000053f091299 */ /* 0x000fe4000801160b */
[----:B------:R-:W-:Y:S02]  /*0330*/  UIMAD UR12, UR12, UR4, URZ ;  /* 0x000000040c0c72a4 */ /* 0x000fe4000f8e023f */
[----:B------:R-:W-:Y:S02]  /*0340*/  UMOV UR10, 0x1 ;  /* 0x00000001000a7882 */ /* 0x000fe40000000000 */
[----:B------:R-:W-:Y:S02]  /*0350*/  ULDC.64 UR4, c[0x0][0x328] ;  /* 0x0000ca0000047ab9 */ /* 0x000fe40000000a00 */
[----:B------:R-:W-:-:S02]  /*0360*/  UISETP.LE.AND UP0, UPT, UR10, UR5, UPT ;  /* 0x000000050a00728c */ /* 0x000fc4000bf03270 */
[----:B------:R-:W-:Y:S02]  /*0370*/  ULDC UR11, c[0x0][0x168] ;  /* 0x00005a00000b7ab9 */ /* 0x000fe40000000800 */
[----:B------:R-:W-:Y:S02]  /*0380*/  UIADD3 UR11, UR12, -UR11, UR10 ;  /* 0x8000000b0c0b7290 */ /* 0x000fe4000fffe00a */
[----:B------:R-:W-:Y:S02]  /*0390*/  PLOP3.LUT P0, PT, PT, PT, UP0, 0x40, 0x0 ;  /* 0x000000000000781c */ /* 0x000fe40003f0e808 */
[----:B------:R-:W-:-:S04]  /*03a0*/  UIADD3 UR5, UR11, UR9, URZ ;  /* 0x000000090b057290 */ /* 0x000fc8000fffe03f */
[----:B------:R-:W-:-:S07]  /*03b0*/  UIADD3 UR9, UR5, UR4, URZ ;  /* 0x0000000405097290 */ /* 0x000fce000fffe03f */
[----:B------:R-:W-:Y:S05]  /*03c0*/  @P0 BRA `(.L_x_1945) ;  /* 0x0000016000000947 */ /* 0x000fea0003800000 */
[----:B-1----:R-:W-:Y:S01]  /*03d0*/  ISETP.LT.AND P0, PT, RZ, UR5, PT ;  /* 0x00000005ff007c0c */ /* 0x002fe2000bf01270 */
        /* <DEDUP_REMOVED lines=11> */
.L_x_1946:
[----:B------:R-:W-:Y:S02]  /*0490*/  ULDC UR4, c[0x0][0x32c] ;  /* 0x0000cb0000047ab9 */ /* 0x000fe40000000800 */
[----:B------:R-:W-:-:S03]  /*04a0*/  UISETP.NE.AND UP2, UPT, UR10, UR4, UPT ;  /* 0x000000040a00728c */ /* 0x000fc6000bf45270 */
[----:B------:R-:W-:Y:S02]  /*04b0*/  ULDC.64 UR4, c[0x0][0x330] ;  /* 0x0000cc0000047ab9 */ /* 0x000fe40000000a00 */
[----:B------:R-:W-:-:S07]  /*04c0*/  UIMAD.WIDE.U32 UR16, UR11, UR4, URZ ;  /* 0x000000040b1072a5 */ /* 0x000fce000f8e003f */
[----:B------:R-:W-:Y:S02]  /*04d0*/  @UP2 UMOV UR13, UR17 ;  /* 0x00000011000d2c82 */ /* 0x000fe40008000000 */
[----:B------:R-:W-:Y:S02]  /*04e0*/  @UP2 USHF.R.U32.HI UR11, URZ, UR5, UR13 ;  /* 0x000000053f0b2299 */ /* 0x000fe4000801160d */
.L_x_1947:
[----:B------:R-:W-:Y:S02]  /*04f0*/  ULDC UR4, c[0x0][0x32c] ;  /* 0x0000cb0000047ab9 */ /* 0x000fe40000000800 */
[----:B------:R-:W-:-:S04]  /*0500*/  UIMAD UR4, UR11, UR4, UR4 ;  /* 0x000000040b0472a4 */ /* 0x000fc8000f8e0204 */
[----:B------:R-:W-:-:S04]  /*0510*/  UISETP.LT.AND UP2, UPT, UR9, UR4, UPT ;  /* 0x000000040900728c */ /* 0x000fc8000bf41270 */
[----:B------:R-:W-:Y:S02]  /*0520*/  USEL UR9, UR9, UR4, UP2 ;  /* 0x0000000409097287 */ /* 0x000fe40009000000 */
.L_x_1945:
[----:B-1----:R-:W-:Y:S01]  /*0530*/  UIADD3 UR10, UR12, 0x3f, URZ ;  /* 0x0000003f0c0a7890 */ /* 0x002fe2000fffe03f */
        /* <DEDUP_REMOVED lines=33> */
.L_x_1949:
[----:B------:R-:W-:Y:S02]  /*0750*/  ULDC UR4, c[0x0][0x32c] ;  /* 0x0000cb0000047ab9 */ /* 0x000fe40000000800 */
[----:B------:R-:W-:-:S03]  /*0760*/  UISETP.NE.AND UP2, UPT, UR4, 0x1, UPT ;  /* 0x000000010400788c */ /* 0x000fc6000bf45270 */
[----:B------:R-:W-:Y:S02]  /*0770*/  ULDC.64 UR4, c[0x0][0x330] ;  /* 0x0000cc0000047ab9 */ /* 0x000fe40000000a00 */
[----:B------:R-:W-:-:S07]  /*0780*/  UIMAD.WIDE.U32 UR16, UR11, UR4, URZ ;  /* 0x000000040b1072a5 */ /* 0x000fce000f8e003f */
[----:B------:R-:W-:Y:S02]  /*0790*/  @UP2 UMOV UR13, UR17 ;  /* 0x00000011000d2c82 */ /* 0x000fe40008000000 */
[----:B------:R-:W-:Y:S02]  /*07a0*/  @UP2 USHF.R.U32.HI UR11, URZ, UR5, UR13 ;  /* 0x000000053f0b2299 */ /* 0x000fe4000801160d */
.L_x_1950:
[----:B------:R-:W-:Y:S02]  /*07b0*/  ULDC UR4, c[0x0][0x32c] ;  /* 0x0000cb0000047ab9 */ /* 0x000fe40000000800 */
[----:B------:R-:W-:-:S04]  /*07c0*/  UIMAD UR4, UR11, UR4, URZ ;  /* 0x000000040b0472a4 */ /* 0x000fc8000f8e023f */
[----:B------:R-:W-:-:S04]  /*07d0*/  UISETP.LT.AND UP2, UPT, UR10, UR4, UPT ;  /* 0x000000040a00728c */ /* 0x000fc8000bf41270 */
[----:B------:R-:W-:-:S04]  /*07e0*/  USEL UR10, UR10, UR4, !UP2 ;  /* 0x000000040a0a7287 */ /* 0x000fc8000d000000 */
.L_x_1948:
        /* <DEDUP_REMOVED lines=16> */
[-C--:B------:R-:W-:Y:S01]  /*08f0*/  IABS R2, R0.reuse ;  /* 0x0000000000027213 */ /* 0x080fe20000000000 */
[----:B------:R-:W-:Y:S01]  /*0900*/  UIADD3 UR17, -UR11, UR17, URZ ;  /* 0x000000110b117290 */ /* 0x000fe2000fffe13f */
[----:B------:R-:W-:Y:S02]  /*0910*/  IABS R0, R0 ;  /* 0x0000000000007213 */ /* 0x000fe40000000000 */
[----:B------:R1:W2:Y:S03]  /*0920*/  R2UR UR16, R2 ;  /* 0x00000000021073c2 */ /* 0x0002a600000e0000 */
[----:B------:R-:W-:Y:S01]  /*0930*/  IMAD.U32 R4, RZ, RZ, UR17 ;  /* 0x00000011ff047e24 */ /* 0x000fe2000f8e00ff */
[----:B------:R-:W-:Y:S01]  /*0940*/  ULOP3.LUT UR17, UR17, UR5, URZ, 0x3c, !UPT ;  /* 0x0000000511117292 */ /* 0x000fe2000f8e3c3f */
[----:B------:R-:W-:-:S04]  /*0950*/  IMAD.MOV R0, RZ, RZ, -R0 ;  /* 0x000000ffff007224 */ /* 0x000fc800078e0a00 */
[----:B------:R-:W3:Y:S01]  /*0960*/  R2UR UR10, R0 ;  /* 0x00000000000a73c2 */ /* 0x000ee200000e0000 */
[----:B-1----:R-:W-:Y:S01]  /*0970*/  IABS R2, R4 ;  /* 0x0000000400027213 */ /* 0x002fe20000000000 */
[----:B--2---:R-:W1:Y:S06]  /*0980*/  I2F.RP R5, UR16 ;  /* 0x0000001000057d06 */ /* 0x004e6c0008209400 */
[----:B------:R-:W2:Y:S02]  /*0990*/  R2UR UR13, R2 ;  /* 0x00000000020d73c2 */ /* 0x000ea400000e0000 */
[----:B-1----:R-:W1:Y:S02]  /*09a0*/  MUFU.RCP R3, R5 ;  /* 0x0000000500037308 */ /* 0x002e640000001000 */
[----:B-1----:R-:W-:-:S06]  /*09b0*/  IADD3 R3, R3, 0xffffffe, RZ ;  /* 0x0ffffffe03037810 */ /* 0x002fcc0007ffe0ff */
[----:B------:R-:W1:Y:S02]  /*09c0*/  F2I.FTZ.U32.TRUNC.NTZ R3, R3 ;  /* 0x0000000300037305 */ /* 0x000e64000021f000 */
[----:B-1----:R-:W1:Y:S02]  /*09d0*/  R2UR UR19, R3 ;  /* 0x00000000031373c2 */ /* 0x002e6400000e0000 */
[----:B-1----:R-:W-:-:S04]  /*09e0*/  UIADD3 UR4, URZ, -UR19, URZ ;  /* 0x800000133f047290 */ /* 0x002fc8000fffe03f */
[----:B------:R-:W-:-:S04]  /*09f0*/  UIMAD UR4, UR4, UR16, URZ ;  /* 0x00000010040472a4 */ /* 0x000fc8000f8e023f */
[----:B------:R-:W-:-:S04]  /*0a00*/  UIMAD.WIDE.U32 UR18, UR19, UR4, UR18 ;  /* 0x00000004131272a5 */ /* 0x000fc8000f8e0012 */
[----:B--2---:R-:W-:-:S04]  /*0a10*/  UIMAD.WIDE.U32 UR18, UR19, UR13, URZ ;  /* 0x0000000d131272a5 */ /* 0x004fc8000f8e003f */
[----:B---3--:R-:W-:-:S04]  /*0a20*/  UIMAD UR10, UR19, UR10, UR13 ;  /* 0x0000000a130a72a4 */ /* 0x008fc8000f8e020d */
        /* <DEDUP_REMOVED lines=10> */
.L_x_1951:
        /* <DEDUP_REMOVED lines=72> */
[----:B------:R1:W2:Y:S01]  /*0f50*/  @P2 LDG.E R4, [R4.64] ;  /* 0x0000001404042981 */ /* 0x0002a2000c1e1900 */
[-C--:B------:R-:W-:Y:S01]  /*0f60*/  LEA.HI R20, R94, R7.reuse, RZ, 0x3 ;  /* 0x000000075e147211 */ /* 0x080fe200078f18ff */
[----:B------:R-:W-:Y:S01]  /*0f70*/  UIMAD UR9, UR9, UR4, URZ ;  /* 0x00000004090972a4 */ /* 0x000fe2000f8e023f */
[----:B------:R-:W-:Y:S01]  /*0f80*/  PLOP3.LUT P0, PT, PT, PT, UP1, 0x80, 0x0 ;  /* 0x000000000000781c */ /* 0x000fe20003f0f018 */
[----:B------:R-:W-:Y:S01]  /*0f90*/  UIMAD.WIDE.U32 UR16, UR14, UR4, URZ ;  /* 0x000000040e1072a5 */ /* 0x000fe2000f8e003f */
[----:B------:R-:W-:Y:S01]  /*0fa0*/  LOP3.LUT R0, R20, 0xfffffff8, RZ, 0xc0, !PT ;  /* 0xfffffff814007812 */ /* 0x000fe200078ec0ff */
[----:B------:R-:W-:Y:S01]  /*0fb0*/  UIMAD UR9, UR14, UR5, UR9 ;  /* 0x000000050e0972a4 */ /* 0x000fe2000f8e0209 */
[----:B------:R-:W-:Y:S01]  /*0fc0*/  SHF.R.S32.HI R20, RZ, 0x3, R20 ;  /* 0x00000003ff147819 */ /* 0x000fe20000011414 */
[----:B------:R-:W-:Y:S01]  /*0fd0*/  USHF.R.S32.HI UR10, URZ, 0x1f, UR8 ;  /* 0x0000001f3f0a7899 */ /* 0x000fe20008011408 */
[-C--:B------:R-:W-:Y:S01]  /*0fe0*/  LEA.HI R21, R94, R7.reuse, RZ, 0x4 ;  /* 0x000000075e157211 */ /* 0x080fe200078f20ff */
        /* <DEDUP_REMOVED lines=10> */
[----:B------:R-:W-:Y:S01]  /*1090*/  IADD3 R2, R201, UR24, RZ ;  /* 0x00000018c9027c10 */ /* 0x000fe2000fffe0ff */
[----:B------:R-:W-:Y:S01]  /*10a0*/  ULDC UR4, c[0x0][0x168] ;  /* 0x00005a0000047ab9 */ /* 0x000fe20000000800 */
[----:B------:R-:W-:Y:S01]  /*10b0*/  IMAD.MOV.U32 R188, RZ, RZ, 0x10 ;  /* 0x00000010ffbc7424 */ /* 0x000fe200078e00ff */
[----:B------:R-:W-:Y:S01]  /*10c0*/  UIADD3 UR5, UR17, UR5, URZ ;  /* 0x0000000511057290 */ /* 0x000fe2000fffe03f */
[----:B------:R-:W-:Y:S01]  /*10d0*/  IMAD.U32 R9, RZ, RZ, UR17 ;  /* 0x00000011ff097e24 */ /* 0x000fe2000f8e00ff */
[----:B------:R-:W-:Y:S01]  /*10e0*/  LEA.HI R11, R94, R7, RZ, 0x6 ;  /* 0x000000075e0b7211 */ /* 0x000fe200078f30ff */
[----:B------:R-:W-:Y:S01]  /*10f0*/  @P1 IMAD.HI.U32 R0, R2, c[0x0][0x2c8], RZ ;  /* 0x0000b20002001a27 */ /* 0x000fe200078e00ff */
[----:B------:R-:W-:Y:S01]  /*1100*/  IADD3 R10, R207, 0x40, RZ ;  /* 0x00000040cf0a7810 */ /* 0x000fe20007ffe0ff */
[----:B------:R-:W-:Y:S01]  /*1110*/  BSSY B0, `(.L_x_1953) ;  /* 0x0000041000007945 */ /* 0x000fe20003800000 */
[----:B------:R-:W-:Y:S01]  /*1120*/  LOP3.LUT P1, RZ, R209, 0x4, RZ, 0xc0, !PT ;  /* 0x00000004d1ff7812 */ /* 0x000fe2000782c0ff */
[----:B------:R-:W-:Y:S01]  /*1130*/  IMAD.MOV.U32 R3, RZ, RZ, R2 ;  /* 0x000000ffff037224 */ /* 0x000fe200078e0002 */
[----:B------:R-:W-:Y:S01]  /*1140*/  @P0 SHF.R.U32.HI R3, RZ, c[0x0][0x2cc], R0 ;  /* 0x0000b300ff030a19 */ /* 0x000fe20000011600 */
[----:B------:R-:W-:Y:S01]  /*1150*/  IMAD.U32 R8, RZ, RZ, UR16 ;  /* 0x00000010ff087e24 */ /* 0x000fe2000f8e00ff */
[----:B------:R-:W-:Y:S01]  /*1160*/  ISETP.GE.AND P3, PT, R10, c[0x0][0x198], PT ;  /* 0x000066000a007a0c */ /* 0x000fe20003f66270 */
[----:B------:R-:W-:Y:S01]  /*1170*/  IMAD.U32 R9, RZ, RZ, UR5 ;  /* 0x00000005ff097e24 */ /* 0x000fe2000f8e00ff */
[--C-:B------:R-:W-:Y:S01]  /*1180*/  SHF.R.S32.HI R0, RZ, 0x1f, R3.reuse ;  /* 0x0000001fff007819 */ /* 0x100fe20000011403 */
[----:B-1----:R-:W-:Y:S01]  /*1190*/  IMAD.MOV R5, RZ, RZ, -R3 ;  /* 0x000000ffff057224 */ /* 0x002fe200078e0a03 */
[----:B------:R-:W-:Y:S01]  /*11a0*/  ULDC UR5, c[0x0][0x2c4] ;  /* 0x0000b10000057ab9 */ /* 0x000fe20000000800 */
[----:B------:R-:W-:Y:S01]  /*11b0*/  IMAD.WIDE.U32 R8, R3, c[0x0][0x1b0], R8 ;  /* 0x00006c0003087a25 */ /* 0x000fe200078e0008 */
[----:B------:R-:W-:-:S03]  /*11c0*/  UIMAD UR4, UR5, UR4, URZ ;  /* 0x00000004050472a4 */ /* 0x000fc6000f8e023f */
[----:B------:R-:W-:Y:S02]  /*11d0*/  IMAD R2, R5, c[0x0][0x2c4], R2 ;  /* 0x0000b10005027a24 */ /* 0x000fe400078e0202 */
[----:B------:R-:W-:Y:S02]  /*11e0*/  IMAD R0, R0, c[0x0][0x1b0], RZ ;  /* 0x00006c0000007a24 */ /* 0x000fe400078e02ff */
[----:B------:R-:W-:Y:S01]  /*11f0*/  IMAD.SHL.U32 R11, R11, 0x8, RZ ;  /* 0x000000080b0b7824 */ /* 0x000fe200078e00ff */
[----:B------:R-:W-:Y:S01]  /*1200*/  SHF.R.S32.HI R5, RZ, 0x1f, R2 ;  /* 0x0000001fff057819 */ /* 0x000fe20000011402 */
[----:B------:R-:W-:Y:S01]  /*1210*/  IMAD R3, R3, c[0x0][0x1b4], R0 ;  /* 0x00006d0003037a24 */ /* 0x000fe200078e0200 */
[----:B------:R-:W-:-:S03]  /*1220*/  LOP3.LUT R0, R21, 0xfffffff0, RZ, 0xc0, !PT ;  /* 0xfffffff015007812 */ /* 0x000fc600078ec0ff */
[----:B------:R-:W-:Y:S02]  /*1230*/  IMAD R5, R5, c[0x0][0x1a8], RZ ;  /* 0x00006a0005057a24 */ /* 0x000fe400078e02ff */
[----:B------:R-:W-:Y:S02]  /*1240*/  IMAD.IADD R9, R9, 0x1, R3 ;  /* 0x0000000109097824 */ /* 0x000fe400078e0203 */
[----:B------:R-:W-:Y:S02]  /*1250*/  IMAD.IADD R19, R7, 0x1, -R0 ;  /* 0x0000000107137824 */ /* 0x000fe400078e0a00 */
[C---:B------:R-:W-:Y:S02]  /*1260*/  IMAD R5, R2.reuse, c[0x0][0x1ac], R5 ;  /* 0x00006b0002057a24 */ /* 0x040fe400078e0205 */
[----:B------:R-:W-:Y:S01]  /*1270*/  IMAD.WIDE.U32 R2, R2, c[0x0][0x1a8], R8 ;  /* 0x00006a0002027a25 */ /* 0x000fe200078e0008 */
[----:B------:R-:W-:Y:S02]  /*1280*/  SHF.R.S32.HI R0, RZ, 0x1f, R19 ;  /* 0x0000001fff007819 */ /* 0x000fe40000011413 */
[----:B------:R-:W-:Y:S01]  /*1290*/  SHF.R.U32.HI R9, RZ, 0x3, R200 ;  /* 0x00000003ff097819 */ /* 0x000fe200000116c8 */
[----:B------:R-:W-:Y:S01]  /*12a0*/  IMAD.IADD R3, R3, 0x1, R5 ;  /* 0x0000000103037824 */ /* 0x000fe200078e0205 */
[----:B------:R-:W-:-:S02]  /*12b0*/  LEA R5, P0, R2, c[0x0][0x160], 0x1 ;  /* 0x0000580002057a11 */ /* 0x000fc400078008ff */
[----:B------:R-:W-:Y:S02]  /*12c0*/  LEA.HI R0, R0, R19, RZ, 0x3 ;  /* 0x0000001300007211 */ /* 0x000fe400078f18ff */
[----:B------:R-:W-:Y:S01]  /*12d0*/  LEA.HI.X R3, R2, c[0x0][0x164], R3, 0x1, P0 ;  /* 0x0000590002037a11 */ /* 0x000fe200000f0c03 */
[----:B------:R1:W3:Y:S01]  /*12e0*/  SHFL.IDX PT, R12, R5, RZ, 0x181f ;  /* 0x00181fff050c7589 */ /* 0x0002e200000e0000 */
[----:B------:R-:W-:Y:S02]  /*12f0*/  LOP3.LUT R2, R0, 0xfffffff8, RZ, 0xc0, !PT ;  /* 0xfffffff800027812 */ /* 0x000fe400078ec0ff */
[----:B------:R-:W-:Y:S01]  /*1300*/  LOP3.LUT P0, RZ, R209, 0x2, RZ, 0xc0, !PT ;  /* 0x00000002d1ff7812 */ /* 0x000fe2000780c0ff */
[----:B------:R1:W4:Y:S01]  /*1310*/  SHFL.IDX PT, R13, R3, RZ, 0x181f ;  /* 0x00181fff030d7589 */ /* 0x00032200000e0000 */
[----:B------:R-:W-:Y:S01]  /*1320*/  LOP3.LUT R200, R200, 0x38, R207, 0xf8, !PT ;  /* 0x00000038c8c87812 */ /* 0x000fe200078ef8cf */
[----:B------:R-:W-:Y:S01]  /*1330*/  IMAD.IADD R19, R19, 0x1, -R2 ;  /* 0x0000000113137824 */ /* 0x000fe200078e0a02 */
[----:B------:R-:W-:-:S02]  /*1340*/  IADD3 R2, R20, UR24, RZ ;  /* 0x0000001814027c10 */ /* 0x000fc4000fffe0ff */
[----:B------:R-:W-:Y:S02]  /*1350*/  LOP3.LUT R200, R200, R9, RZ, 0x3c, !PT ;  /* 0x00000009c8c87212 */ /* 0x000fe400078e3cff */
[----:B------:R-:W-:Y:S02]  /*1360*/  ISETP.GE.AND P5, PT, R2, UR4, PT ;  /* 0x0000000402007c0c */ /* 0x000fe4000bfa6270 */
[----:B------:R-:W-:Y:S02]  /*1370*/  IADD3 R9, R207, 0x80, RZ ;  /* 0x00000080cf097810 */ /* 0x000fe40007ffe0ff */
[----:B------:R-:W-:Y:S02]  /*1380*/  LOP3.LUT R200, R200, 0xfffffe00, R11, 0xf8, !PT ;  /* 0xfffffe00c8c87812 */ /* 0x000fe400078ef80b */
[----:B------:R-:W-:Y:S01]  /*1390*/  ISETP.GE.AND P4, PT, R9, c[0x0][0x198], PT ;  /* 0x0000660009007a0c */ /* 0x000fe20003f86270 */
[----:B--2---:R2:W1:Y:S02]  /*13a0*/  @P2 R2UR UR9, R4 ;  /* 0x00000000040923c2 */ /* 0x00446400000e0000 */
[----:B-1----:R-:W-:Y:S01]  /*13b0*/  @!UP2 UMOV UR9, UR8 ;  /* 0x000000080009ac82 */ /* 0x002fe20008000000 */
[----:B------:R-:W-:-:S02]  /*13c0*/  ISETP.GE.AND P2, PT, R207, c[0x0][0x198], PT ;  /* 0x00006600cf007a0c */ /* 0x000fc40003f46270 */
[----:B--2---:R-:W-:Y:S01]  /*13d0*/  P2R R4, PR, RZ, 0x1 ;  /* 0x00000001ff047803 */ /* 0x004fe20000000000 */
[----:B------:R-:W-:Y:S01]  /*13e0*/  IMAD.MOV.U32 R4, RZ, RZ, 0x20 ;  /* 0x00000020ff047424 */ /* 0x000fe200078e00ff */
[----:B------:R-:W-:-:S04]  /*13f0*/  LOP3.LUT P0, RZ, R19, 0x2, RZ, 0xc0, !PT ;  /* 0x0000000213ff7812 */ /* 0x000fc8000780c0ff */
[----:B------:R-:W-:Y:S02]  /*1400*/  SEL R188, R188, 0xfffffff0, !P0 ;  /* 0xfffffff0bcbc7807 */ /* 0x000fe40004000000 */
[----:B------:R-:W-:-:S04]  /*1410*/  LOP3.LUT P0, RZ, R19, 0x4, RZ, 0xc0, !PT ;  /* 0x0000000413ff7812 */ /* 0x000fc8000780c0ff */
[----:B------:R-:W-:Y:S01]  /*1420*/  SEL R4, R4, 0xffffffe0, !P0 ;  /* 0xffffffe004047807 */ /* 0x000fe20004000000 */
[----:B------:R-:W-:Y:S05]  /*1430*/  @P5 BRA `(.L_x_1954) ;  /* 0x000000e000005947 */ /* 0x000fea0003800000 */
[----:B---34-:R-:W-:Y:S01]  /*1440*/  SHF.R.S32.HI R11, RZ, 0x1f, R10 ;  /* 0x0000001fff0b7819 */ /* 0x018fe2000001140a */
[----:B------:R-:W-:Y:S01]  /*1450*/  IMAD.WIDE R14, R207, 0x2, R12 ;  /* 0x00000002cf0e7825 */ /* 0x000fe200078e020c */
        /* <DEDUP_REMOVED lines=12> */
.L_x_1954:
[----:B---34-:R-:W-:Y:S05]  /*1520*/  BSYNC B0 ;  /* 0x0000000000007941 */ /* 0x018fea0003800000 */
.L_x_1953:
[----:B------:R-:W-:Y:S01]  /*1530*/  IADD3 R6, R2, 0x20, RZ ;  /* 0x0000002002067810 */ /* 0x000fe20007ffe0ff */
[----:B-1----:R1:W2:Y:S01]  /*1540*/  SHFL.IDX PT, R13, R3, 0x1, 0x181f ;  /* 0x00381f00030d7f89 */ /* 0x0022a200000e0000 */
        /* <DEDUP_REMOVED lines=18> */
.L_x_1956:
[----:B------:R-:W-:Y:S05]  /*1670*/  BSYNC B0 ;  /* 0x0000000000007941 */ /* 0x000fea0003800000 */
.L_x_1955:
        /* <DEDUP_REMOVED lines=20> */
.L_x_1958:
[----:B------:R-:W-:Y:S05]  /*17c0*/  BSYNC B0 ;  /* 0x0000000000007941 */ /* 0x000fea0003800000 */
.L_x_1957:
[----:B---3--:R-:W-:Y:S01]  /*17d0*/  SHFL.IDX PT, R16, R5, 0x3, 0x181f ;  /* 0x00781f0005107f89 */ /* 0x008fe200000e0000 */
[----:B------:R-:W-:Y:S01]  /*17e0*/  IADD3 R2, R2, 0x60, RZ ;  /* 0x0000006002027810 */ /* 0x000fe20007ffe0ff */
[----:B------:R-:W-:Y:S01]  /*17f0*/  UIADD3 UR13, UR7, -0x1, URZ ;  /* 0xffffffff070d7890 */ /* 0x000fe2000fffe03f */
[----:B------:R-:W-:Y:S01]  /*1800*/  SHF.R.S32.HI R194, RZ, 0x1f, R9 ;  /* 0x0000001fffc27819 */ /* 0x000fe20000011409 */
[----:B------:R3:W1:Y:S01]  /*1810*/  SHFL.IDX PT, R17, R3, 0x3, 0x181f ;  /* 0x00781f0003117f89 */ /* 0x00066200000e0000 */
[----:B------:R-:W-:Y:S01]  /*1820*/  ISETP.GE.AND P0, PT, R2, UR4, PT ;  /* 0x0000000402007c0c */ /* 0x000fe2000bf06270 */
[----:B------:R-:W-:Y:S01]  /*1830*/  IMAD.MOV.U32 R195, RZ, RZ, c[0x0][0x2b8] ;  /* 0x0000ae00ffc37624 */ /* 0x000fe200078e00ff */
[----:B------:R-:W-:Y:S01]  /*1840*/  USHF.L.U32 UR25, UR13, 0x6, URZ ;  /* 0x000000060d197899 */ /* 0x000fe2000800063f */
[----:B------:R-:W-:Y:S01]  /*1850*/  LEA.HI R194, R194, R9, RZ, 0x3 ;  /* 0x00000009c2c27211 */ /* 0x000fe200078f18ff */
[----:B------:R-:W-:Y:S01]  /*1860*/  IMAD.SHL.U32 R133, R200, 0x2, RZ ;  /* 0x00000002c8857824 */ /* 0x000fe200078e00ff */
[----:B------:R-:W-:Y:S01]  /*1870*/  USHF.R.S32.HI UR8, URZ, 0x1f, UR9 ;  /* 0x0000001f3f087899 */ /* 0x000fe20008011409 */
[----:B------:R-:W-:Y:S01]  /*1880*/  ISETP.NE.AND P5, PT, R195, 0x1, PT ;  /* 0x00000001c300780c */ /* 0x000fe20003fa5270 */
[----:B------:R-:W-:Y:S01]  /*1890*/  ULDC.64 UR4, c[0x0][0x2b0] ;  /* 0x0000ac0000047ab9 */ /* 0x000fe20000000a00 */
[----:B------:R-:W-:Y:S01]  /*18a0*/  LOP3.LUT R194, R194, 0xfffffff8, RZ, 0xc0, !PT ;  /* 0xfffffff8c2c27812 */ /* 0x000fe200078ec0ff */
[----:B------:R-:W-:Y:S01]  /*18b0*/  UIMAD UR8, UR8, UR4, URZ ;  /* 0x00000004080872a4 */ /* 0x000fe2000f8e023f */
[----:B------:R-:W-:Y:S01]  /*18c0*/  IADD3 R199, R201, UR25, RZ ;  /* 0x00000019c9c77c10 */ /* 0x000fe2000fffe0ff */
[----:B------:R-:W-:Y:S01]  /*18d0*/  UIMAD.WIDE.U32 UR18, UR9, UR4, URZ ;  /* 0x00000004091272a5 */ /* 0x000fe2000f8e003f */
[----:B------:R-:W-:Y:S01]  /*18e0*/  P2R R2, PR, RZ, 0x20 ;  /* 0x00000020ff027803 */ /* 0x000fe20000000000 */
[----:B------:R-:W-:Y:S01]  /*18f0*/  UIMAD UR5, UR9, UR5, UR8 ;  /* 0x00000005090572a4 */ /* 0x000fe2000f8e0208 */
[----:B------:R-:W-:Y:S01]  /*1900*/  IMAD.MOV.U32 R198, RZ, RZ, RZ ;  /* 0x000000ffffc67224 */ /* 0x000fe200078e00ff */
[----:B------:R-:W-:-:S02]  /*1910*/  P2R R11, PR, RZ, 0x2 ;  /* 0x00000002ff0b7803 */ /* 0x000fc40000000000 */
[----:B------:R-:W-:Y:S01]  /*1920*/  UIADD3 UR10, UR19, UR5, URZ ;  /* 0x00000005130a7290 */ /* 0x000fe2000fffe03f */
[----:B-123--:R-:W-:Y:S01]  /*1930*/  SHF.R.S32.HI R3, RZ, 0x1f, R10 ;  /* 0x0000001fff037819 */ /* 0x00efe2000001140a */
[----:B----4-:R-:W-:Y:S01]  /*1940*/  @!P0 IMAD.WIDE R12, R207, 0x2, R16 ;  /* 0x00000002cf0c8825 */ /* 0x010fe200078e0210 */
[----:B------:R-:W-:Y:S02]  /*1950*/  USHF.R.S32.HI UR8, URZ, 0x1f, UR14 ;  /* 0x0000001f3f087899 */ /* 0x000fe4000801140e */
[----:B------:R-:W-:Y:S01]  /*1960*/  LEA.HI R192, R3, R10, RZ, 0x3 ;  /* 0x0000000a03c07211 */ /* 0x000fe200078f18ff */
[----:B------:R-:W-:Y:S01]  /*1970*/  ULDC.64 UR4, c[0x0][0x1e8] ;  /* 0x00007a0000047ab9 */ /* 0x000fe20000000a00 */
[----:B------:R-:W-:Y:S01]  /*1980*/  @!PT LDS RZ, [RZ] ;  /* 0x00000000fffff984 */ /* 0x000fe20000000800 */
[----:B------:R1:W-:Y:S01]  /*1990*/  @!P0 LDGSTS.E.BYPASS.LTC128B.128 [R133+0x1b100], [R12.64], !P2 ;  /* 0x1b1000000c858fae */ /* 0x0003e2000d101d54 */
[C---:B------:R-:W-:Y:S01]  /*19a0*/  ISETP.GE.AND P2, PT, R199.reuse, UR12, PT ;  /* 0x0000000cc7007c0c */ /* 0x040fe2000bf46270 */
[----:B-----5:R-:W-:Y:S01]  /*19b0*/  IMAD.IADD R199, R199, 0x1, R202 ;  /* 0x00000001c7c77824 */ /* 0x020fe200078e02ca */
[----:B------:R-:W-:-:S02]  /*19c0*/  LOP3.LUT R192, R192, 0xfffffff8, RZ, 0xc0, !PT ;  /* 0xfffffff8c0c07812 */ /* 0x000fc400078ec0ff */
[----:B------:R-:W-:Y:S01]  /*19d0*/  ISETP.GT.OR P2, PT, R201, 0x3f, P2 ;  /* 0x0000003fc900780c */ /* 0x000fe20001744670 */
[----:B------:R-:W-:-:S04]  /*19e0*/  @P5 IMAD.HI.U32 R3, R199, c[0x0][0x2bc], RZ ;  /* 0x0000af00c7035a27 */ /* 0x000fc800078e00ff */
[----:B------:R-:W-:-:S04]  /*19f0*/  @!P0 IMAD.WIDE R14, R192, 0x2, R16 ;  /* 0x00000002c00e8825 */ /* 0x000fc800078e0210 */
[----:B------:R-:W-:Y:S01]  /*1a00*/  @!P0 IMAD.WIDE R16, R194, 0x2, R16 ;  /* 0x00000002c2108825 */ /* 0x000fe200078e0210 */
[----:B------:R2:W-:Y:S03]  /*1a10*/  @!P0 LDGSTS.E.BYPASS.LTC128B.128 [R133+0x1f100], [R14.64], !P3 ;  /* 0x1f1000000e858fae */ /* 0x0005e6000d901d54 */
[----:B------:R-:W-:Y:S01]  /*1a20*/  IMAD.MOV.U32 R2, RZ, RZ, R199 ;  /* 0x000000ffff027224 */ /* 0x000fe200078e00c7 */
[----:B------:R3:W-:Y:S01]  /*1a30*/  @!P0 LDGSTS.E.BYPASS.LTC128B.128 [R133+0x23100], [R16.64], !P4 ;  /* 0x2310000010858fae */ /* 0x0007e2000e101d54 */
[----:B------:R-:W-:-:S03]  /*1a40*/  @P5 SHF.R.U32.HI R2, RZ, c[0x0][0x2c0], R3 ;  /* 0x0000b000ff025a19 */ /* 0x000fc60000011603 */
[----:B------:R-:W0:Y:S01]  /*1a50*/  LDGDEPBAR ;  /* 0x00000000000079af */ /* 0x000e220000000000 */
[----:B------:R-:W-:-:S04]  /*1a60*/  @!P2 IADD3 R6, P3, R2, UR18, RZ ;  /* 0x000000120206ac10 */ /* 0x000fc8000ff7e0ff */
[----:B------:R-:W-:Y:S02]  /*1a70*/  @!P2 LEA.HI.X.SX32 R3, R2, UR10, 0x1, P3 ;  /* 0x0000000a0203ac11 */ /* 0x000fe400098f0eff */
[----:B-1----:R-:W-:-:S04]  /*1a80*/  @!P2 LEA R12, P3, R6, c[0x0][0x2a0], 0x2 ;  /* 0x0000a800060caa11 */ /* 0x002fc800078610ff */
[----:B------:R-:W-:Y:S01]  /*1a90*/  @!P2 LEA.HI.X R13, R6, c[0x0][0x2a4], R3, 0x2, P3 ;  /* 0x0000a900060daa11 */ /* 0x000fe200018f1403 */
[----:B------:R-:W-:Y:S06]  /*1aa0*/  BAR.SYNC.DEFER_BLOCKING 0x0 ;  /* 0x0000000000007b1d */ /* 0x000fec0000010000 */
[----:B------:R-:W4:Y:S01]  /*1ab0*/  @!P2 LDG.E R198, [R12.64] ;  /* 0x000000140cc6a981 */ /* 0x000f22000c1e1900 */
[----:B------:R-:W-:Y:S01]  /*1ac0*/  IMAD.MOV R2, RZ, RZ, -R2 ;  /* 0x000000ffff027224 */ /* 0x000fe200078e0a02 */
[----:B------:R-:W-:Y:S01]  /*1ad0*/  UIMAD UR9, UR8, UR4, URZ ;  /* 0x00000004080972a4 */ /* 0x000fe2000f8e023f */
[----:B------:R-:W-:Y:S01]  /*1ae0*/  ISETP.GE.AND P5, PT, R207, c[0x0][0x1d4], PT ;  /* 0x00007500cf007a0c */ /* 0x000fe20003fa6270 */
[----:B------:R-:W-:Y:S01]  /*1af0*/  UIMAD.WIDE.U32 UR16, UR14, UR4, URZ ;  /* 0x000000040e1072a5 */ /* 0x000fe2000f8e003f */
[----:B------:R-:W-:Y:S01]  /*1b00*/  IMAD R199, R2, c[0x0][0x2b8], R199 ;  /* 0x0000ae0002c77a24 */ /* 0x000fe200078e02c7 */
[----:B------:R-:W-:Y:S01]  /*1b10*/  UIMAD UR9, UR14, UR5, UR9 ;  /* 0x000000050e0972a4 */ /* 0x000fe2000f8e0209 */
[----:B------:R-:W-:Y:S01]  /*1b20*/  ISETP.GE.AND P4, PT, R10, c[0x0][0x1d4], PT ;  /* 0x000075000a007a0c */ /* 0x000fe20003f86270 */
[----:B------:R-:W-:Y:S01]  /*1b30*/  UISETP.GT.AND UP2, UPT, UR13, UR11, UPT ;  /* 0x0000000b0d00728c */ /* 0x000fe2000bf44270 */
[----:B------:R-:W-:Y:S01]  /*1b40*/  IMAD.WIDE.U32 R22, R199, c[0x0][0x1e0], RZ ;  /* 0x00007800c7167a25 */ /* 0x000fe200078e00ff */
[----:B--2---:R-:W-:Y:S01]  /*1b50*/  SHF.R.S32.HI R14, RZ, 0x1f, R199 ;  /* 0x0000001fff0e7819 */ /* 0x004fe200000114c7 */
[----:B------:R-:W-:Y:S01]  /*1b60*/  UIADD3 UR9, UR17, UR9, URZ ;  /* 0x0000000911097290 */ /* 0x000fe2000fffe03f */
[----:B------:R-:W-:Y:S01]  /*1b70*/  ISETP.GE.AND P6, PT, R9, c[0x0][0x1d4], PT ;  /* 0x0000750009007a0c */ /* 0x000fe20003fc6270 */
[----:B---3--:R-:W-:Y:S01]  /*1b80*/  IMAD.MOV.U32 R16, RZ, RZ, R22 ;  /* 0x000000ffff107224 */ /* 0x008fe200078e0016 */
[----:B------:R-:W-:Y:S01]  /*1b90*/  ULDC.64 UR4, c[0x0][0x210] ;  /* 0x0000840000047ab9 */ /* 0x000fe20000000a00 */
[C---:B------:R-:W-:Y:S01]  /*1ba0*/  IMAD R2, R14.reuse, c[0x0][0x1e0], RZ ;  /* 0x000078000e027a24 */ /* 0x040fe200078e02ff */
[----:B------:R-:W-:Y:S01]  /*1bb0*/  UIMAD UR8, UR8, UR4, URZ ;  /* 0x00000004080872a4 */ /* 0x000fe2000f8e023f */
[----:B------:R-:W-:Y:S01]  /*1bc0*/  IMAD R14, R14, c[0x0][0x208], RZ ;  /* 0x000082000e0e7a24 */ /* 0x000fe200078e02ff */
[----:B------:R-:W-:Y:S01]  /*1bd0*/  UIMAD.WIDE.U32 UR22, UR14, UR4, URZ ;  /* 0x000000040e1672a5 */ /* 0x000fe2000f8e003f */
[C---:B------:R-:W-:Y:S01]  /*1be0*/  IMAD R2, R199.reuse, c[0x0][0x1e4], R2 ;  /* 0x00007900c7027a24 */ /* 0x040fe200078e0202 */
[----:B------:R-:W-:Y:S01]  /*1bf0*/  UIMAD UR8, UR14, UR5, UR8 ;  /* 0x000000050e0872a4 */ /* 0x000fe2000f8e0208 */
[----:B------:R-:W-:Y:S01]  /*1c00*/  IMAD R14, R199, c[0x0][0x20c], R14 ;  /* 0x00008300c70e7a24 */ /* 0x000fe200078e020e */
[----:B------:R-:W-:Y:S01]  /*1c10*/  ISETP.GE.AND P3, PT, R207, c[0x0][0x1d4], PT ;  /* 0x00007500cf007a0c */ /* 0x000fe20003f66270 */
[----:B------:R-:W-:Y:S01]  /*1c20*/  IMAD.IADD R17, R23, 0x1, R2 ;  /* 0x0000000117117824 */ /* 0x000fe200078e0202 */
[----:B------:R-:W-:Y:S01]  /*1c30*/  UIADD3 UR8, UR23, UR8, URZ ;  /* 0x0000000817087290 */ /* 0x000fe2000fffe03f */
[----:B------:R-:W-:Y:S01]  /*1c40*/  IMAD.WIDE.U32 R22, R199, c[0x0][0x208], RZ ;  /* 0x00008200c7167a25 */ /* 0x000fe200078e00ff */
[----:B------:R-:W-:-:S02]  /*1c50*/  LEA.HI R92, R94, R7, RZ, 0x5 ;  /* 0x000000075e5c7211 */ /* 0x000fc400078f28ff */
[----:B------:R-:W-:Y:S01]  /*1c60*/  SHF.R.S32.HI R132, RZ, 0x1f, R207 ;  /* 0x0000001fff847819 */ /* 0x000fe200000114cf */
[----:B------:R-:W-:Y:S01]  /*1c70*/  IMAD.IADD R15, R23, 0x1, R14 ;  /* 0x00000001170f7824 */ /* 0x000fe200078e020e */
[----:B------:R-:W-:Y:S01]  /*1c80*/  SEL R208, RZ, 0x10, P6 ;  /* 0x00000010ffd07807 */ /* 0x000fe20003000000 */
[----:B------:R-:W-:Y:S01]  /*1c90*/  IMAD.MOV.U32 R14, RZ, RZ, R22 ;  /* 0x000000ffff0e7224 */ /* 0x000fe200078e0016 */
[----:B------:R-:W-:Y:S02]  /*1ca0*/  IADD3 R196, R133, 0x100, RZ ;  /* 0x0000010085c47810 */ /* 0x000fe40007ffe0ff */
[----:B------:R-:W-:Y:S02]  /*1cb0*/  SHF.R.S32.HI R197, RZ, 0x1f, R194 ;  /* 0x0000001fffc57819 */ /* 0x000fe400000114c2 */
[----:B----4-:R-:W-:Y:S01]  /*1cc0*/  SHF.R.S32.HI R3, RZ, 0x1f, R198 ;  /* 0x0000001fff037819 */ /* 0x010fe200000114c6 */
[----:B------:R-:W-:-:S04]  /*1cd0*/  IMAD.WIDE.U32 R12, R198, c[0x0][0x1f0], R16 ;  /* 0x00007c00c60c7a25 */ /* 0x000fc800078e0010 */
[C---:B------:R-:W-:Y:S01]  /*1ce0*/  IMAD R5, R3.reuse, c[0x0][0x1f0], RZ ;  /* 0x00007c0003057a24 */ /* 0x040fe200078e02ff */
[----:B------:R-:W-:Y:S01]  /*1cf0*/  IADD3 R12, P0, R12, UR16, RZ ;  /* 0x000000100c0c7c10 */ /* 0x000fe2000ff1e0ff */
[----:B------:R-:W-:Y:S02]  /*1d00*/  IMAD R3, R3, c[0x0][0x218], RZ ;  /* 0x0000860003037a24 */ /* 0x000fe400078e02ff */
[C---:B------:R-:W-:Y:S02]  /*1d10*/  IMAD R2, R198.reuse, c[0x0][0x1f4], R5 ;  /* 0x00007d00c6027a24 */ /* 0x040fe400078e0205 */
[----:B------:R-:W-:-:S03]  /*1d20*/  IMAD.WIDE.U32 R14, R198, c[0x0][0x218], R14 ;  /* 0x00008600c60e7a25 */ /* 0x000fc600078e000e */
[----:B------:R-:W-:Y:S01]  /*1d30*/  IADD3.X R5, R13, UR9, R2, P0, !PT ;  /* 0x000000090d057c10 */ /* 0x000fe200087fe402 */
[----:B------:R-:W-:Y:S01]  /*1d40*/  IMAD R3, R198, c[0x0][0x21c], R3 ;  /* 0x00008700c6037a24 */ /* 0x000fe200078e0203 */
[----:B------:R-:W-:-:S04]  /*1d50*/  LEA R13, P0, R12, c[0x0][0x1c8], 0x1 ;  /* 0x000072000c0d7a11 */ /* 0x000fc800078008ff */
[----:B------:R-:W-:Y:S01]  /*1d60*/  LEA.HI.X R12, R12, c[0x0][0x1cc], R5, 0x1, P0 ;  /* 0x000073000c0c7a11 */ /* 0x000fe200000f0c05 */
[----:B------:R-:W-:Y:S01]  /*1d70*/  SHFL.IDX PT, R16, R13, RZ, 0x181f ;  /* 0x00181fff0d107589 */ /* 0x000fe200000e0000 */
[----:B------:R-:W-:-:S03]  /*1d80*/  IMAD.U32 R5, RZ, RZ, UR25 ;  /* 0x00000019ff057e24 */ /* 0x000fc6000f8e00ff */
[----:B------:R-:W1:Y:S02]  /*1d90*/  SHFL.IDX PT, R17, R12, RZ, 0x181f ;  /* 0x00181fff0c117589 */ /* 0x000e6400000e0000 */
[----:B------:R-:W-:Y:S02]  /*1da0*/  IADD3 R2, -R20, UR12, -R5 ;  /* 0x0000000c14027c10 */ /* 0x000fe4000fffe905 */
[----:B------:R-:W-:Y:S02]  /*1db0*/  SHFL.IDX PT, R28, R13, 0x1, 0x181f ;  /* 0x00381f000d1c7f89 */ /* 0x000fe400000e0000 */
[----:B------:R-:W-:Y:S02]  /*1dc0*/  ISETP.GE.AND P0, PT, R2, 0x1, PT ;  /* 0x000000010200780c */ /* 0x000fe40003f06270 */
[----:B------:R2:W3:Y:S11]  /*1dd0*/  SHFL.IDX PT, R29, R12, 0x1, 0x181f ;  /* 0x00381f000c1d7f89 */ /* 0x0004f600000e0000 */
[----:B-1----:R-:W-:-:S04]  /*1de0*/  @P0 IMAD.WIDE R24, R207, 0x2, R16 ;  /* 0x00000002cf180825 */ /* 0x002fc800078e0210 */
[--C-:B------:R-:W-:Y:S01]  /*1df0*/  @P0 IMAD.WIDE R22, R192, 0x2, R16.reuse ;  /* 0x00000002c0160825 */ /* 0x100fe200078e0210 */
[----:B------:R1:W-:Y:S03]  /*1e00*/  @P0 LDGSTS.E.BYPASS.LTC128B.128 [R133+0xc100], [R24.64], !P5 ;  /* 0x0c10000018850fae */ /* 0x0003e6000e901d54 */
[----:B------:R-:W-:Y:S01]  /*1e10*/  @P0 IMAD.WIDE R16, R194, 0x2, R16 ;  /* 0x00000002c2100825 */ /* 0x000fe200078e0210 */
[----:B------:R4:W-:Y:S03]  /*1e20*/  @P0 LDGSTS.E.BYPASS.LTC128B.128 [R133+0xe100], [R22.64], !P4 ;  /* 0x0e10000016850fae */ /* 0x0009e6000e101d54 */
[----:B--2---:R-:W-:Y:S01]  /*1e30*/  IMAD.WIDE R12, R207, 0x2, RZ ;  /* 0x00000002cf0c7825 */ /* 0x004fe200078e02ff */
[----:B------:R2:W-:Y:S01]  /*1e40*/  @P0 LDGSTS.E.BYPASS.LTC128B.128 [R133+0x10100], [R16.64], !P6 ;  /* 0x1010000010850fae */ /* 0x0005e2000f101d54 */
[----:B------:R-:W-:-:S04]  /*1e50*/  IADD3 R5, P0, R14, UR22, RZ ;  /* 0x000000160e057c10 */ /* 0x000fc8000ff1e0ff */
[----:B------:R-:W-:Y:S02]  /*1e60*/  IADD3.X R14, R15, UR8, R3, P0, !PT ;  /* 0x000000080f0e7c10 */ /* 0x000fe400087fe403 */
[----:B------:R-:W-:-:S04]  /*1e70*/  LEA R15, P0, R5, c[0x0][0x1f8], 0x1 ;  /* 0x00007e00050f7a11 */ /* 0x000fc800078008ff */
[----:B------:R-:W-:Y:S01]  /*1e80*/  LEA.HI.X R14, R5, c[0x0][0x1fc], R14, 0x1, P0 ;  /* 0x00007f00050e7a11 */ /* 0x000fe200000f0c0e */
[----:B------:R-:W2:Y:S01]  /*1e90*/  SHFL.IDX PT, R6, R15, RZ, 0x181f ;  /* 0x00181fff0f067589 */ /* 0x000ea200000e0000 */
[----:B------:R-:W-:-:S03]  /*1ea0*/  ISETP.GT.AND P0, PT, R2, 0x20, PT ;  /* 0x000000200200780c */ /* 0x000fc60003f04270 */
[----:B------:R-:W2:Y:S01]  /*1eb0*/  SHFL.IDX PT, R8, R14, RZ, 0x181f ;  /* 0x00181fff0e087589 */ /* 0x000ea200000e0000 */
[----:B-1----:R-:W-:-:S03]  /*1ec0*/  IMAD.WIDE R24, R192, 0x2, RZ ;  /* 0x00000002c0187825 */ /* 0x002fc600078e02ff */
[----:B------:R-:W1:Y:S01]  /*1ed0*/  SHFL.IDX PT, R3, R15, 0x1, 0x181f ;  /* 0x00381f000f037f89 */ /* 0x000e6200000e0000 */
[----:B----4-:R-:W-:-:S03]  /*1ee0*/  IMAD.WIDE R22, R194, 0x2, RZ ;  /* 0x00000002c2167825 */ /* 0x010fc600078e02ff */
[----:B------:R4:W1:Y:S02]  /*1ef0*/  SHFL.IDX PT, R5, R14, 0x1, 0x181f ;  /* 0x00381f000e057f89 */ /* 0x00086400000e0000 */
[----:B---3--:R-:W-:-:S04]  /*1f00*/  @P0 IMAD.WIDE R26, R207, 0x2, R28 ;  /* 0x00000002cf1a0825 */ /* 0x008fc800078e021c */
[--C-:B------:R-:W-:Y:S01]  /*1f10*/  @P0 IMAD.WIDE R30, R192, 0x2, R28.reuse ;  /* 0x00000002c01e0825 */ /* 0x100fe200078e021c */
[----:B------:R3:W-:Y:S03]  /*1f20*/  @P0 LDGSTS.E.BYPASS.LTC128B.128 [R133+0xd100], [R26.64], !P5 ;  /* 0x0d1000001a850fae */ /* 0x0007e6000e901d54 */
[----:B------:R-:W-:Y:S01]  /*1f30*/  @P0 IMAD.WIDE R28, R194, 0x2, R28 ;  /* 0x00000002c21c0825 */ /* 0x000fe200078e021c */
[----:B------:R3:W-:Y:S04]  /*1f40*/  @P0 LDGSTS.E.BYPASS.LTC128B.128 [R133+0xf100], [R30.64], !P4 ;  /* 0x0f1000001e850fae */ /* 0x0007e8000e101d54 */
[----:B------:R3:W-:Y:S01]  /*1f50*/  @P0 LDGSTS.E.BYPASS.LTC128B.128 [R133+0x11100], [R28.64], !P6 ;  /* 0x111000001c850fae */ /* 0x0007e2000f101d54 */
[----:B--2---:R-:W-:-:S03]  /*1f60*/  IADD3 R16, P0, R6, R12, RZ ;  /* 0x0000000c06107210 */ /* 0x004fc60007f1e0ff */
[----:B------:R-:W0:Y:S02]  /*1f70*/  LDGDEPBAR ;  /* 0x00000000000079af */ /* 0x000e240000000000 */
[----:B------:R-:W-:Y:S01]  /*1f80*/  IMAD.X R17, R8, 0x1, R13, P0 ;  /* 0x0000000108117824 */ /* 0x000fe200000e060d */
[----:B----4-:R-:W-:-:S05]  /*1f90*/  IADD3 R14, P0, R6, R24, RZ ;  /* 0x00000018060e7210 */ /* 0x010fca0007f1e0ff */
[----:B------:R-:W-:Y:S01]  /*1fa0*/  IMAD.X R15, R8, 0x1, R25, P0 ;  /* 0x00000001080f7824 */ /* 0x000fe200000e0619 */
[----:B-1----:R-:W-:-:S05]  /*1fb0*/  IADD3 R12, P0, R12, R3, RZ ;  /* 0x000000030c0c7210 */ /* 0x002fca0007f1e0ff */
[----:B------:R-:W-:Y:S01]  /*1fc0*/  IMAD.X R13, R13, 0x1, R5, P0 ;  /* 0x000000010d0d7824 */ /* 0x000fe200000e0605 */
[----:B---3--:R-:W-:Y:S02]  /*1fd0*/  IADD3 R26, P0, R6, R22, RZ ;  /* 0x00000016061a7210 */ /* 0x008fe40007f1e0ff */
[----:B------:R-:W-:-:S03]  /*1fe0*/  SHF.R.S32.HI R6, RZ, 0x5, R92 ;  /* 0x00000005ff067819 */ /* 0x000fc6000001145c */
[----:B------:R-:W-:Y:S01]  /*1ff0*/  IMAD.X R27, R8, 0x1, R23, P0 ;  /* 0x00000001081b7824 */ /* 0x000fe200000e0617 */
[----:B------:R-:W-:-:S05]  /*2000*/  IADD3 R24, P0, R24, R3, RZ ;  /* 0x0000000318187210 */ /* 0x000fca0007f1e0ff */
[----:B------:R-:W-:Y:S01]  /*2010*/  IMAD.X R25, R25, 0x1, R5, P0 ;  /* 0x0000000119197824 */ /* 0x000fe200000e0605 */
[----:B------:R-:W-:Y:S02]  /*2020*/  IADD3 R22, P0, R22, R3, RZ ;  /* 0x0000000316167210 */ /* 0x000fe40007f1e0ff */
[----:B------:R-:W-:-:S03]  /*2030*/  SHF.R.S32.HI R3, RZ, 0x1f, R192 ;  /* 0x0000001fff037819 */ /* 0x000fc600000114c0 */
[----:B------:R-:W-:Y:S01]  /*2040*/  IMAD.X R23, R23, 0x1, R5, P0 ;  /* 0x0000000117177824 */ /* 0x000fe200000e0605 */
[C---:B------:R-:W-:Y:S02]  /*2050*/  ISETP.LT.OR P0, PT, R2.reuse, 0x1, P3 ;  /* 0x000000010200780c */ /* 0x040fe40001f01670 */
[----:B------:R-:W-:-:S11]  /*2060*/  ISETP.LT.OR P3, PT, R2, 0x21, P3 ;  /* 0x000000210200780c */ /* 0x000fd60001f61670 */
[----:B------:R1:W-:Y:S01]  /*2070*/  LDGSTS.E.BYPASS.LTC128B.128 [R133+0x100], [R16.64], !P0 ;  /* 0x0010000010857fae */ /* 0x0003e2000c101d54 */
[----:B------:R-:W-:-:S04]  /*2080*/  ISETP.GE.AND P0, PT, R10, c[0x0][0x1d4], PT ;  /* 0x000075000a007a0c */ /* 0x000fc80003f06270 */
[C---:B------:R-:W-:Y:S02]  /*2090*/  ISETP.LT.OR P2, PT, R2.reuse, 0x1, P0 ;  /* 0x000000010200780c */ /* 0x040fe40000741670 */
[----:B------:R-:W-:-:S11]  /*20a0*/  ISETP.LT.OR P0, PT, R2, 0x21, P0 ;  /* 0x000000210200780c */ /* 0x000fd60000701670 */
[----:B------:R1:W-:Y:S01]  /*20b0*/  LDGSTS.E.BYPASS.LTC128B.128 [R133+0x2100], [R14.64], !P2 ;  /* 0x021000000e857fae */ /* 0x0003e2000d101d54 */
[----:B------:R-:W-:-:S04]  /*20c0*/  ISETP.GE.AND P2, PT, R9, c[0x0][0x1d4], PT ;  /* 0x0000750009007a0c */ /* 0x000fc80003f46270 */
[----:B------:R-:W-:-:S13]  /*20d0*/  ISETP.LT.OR P1, PT, R2, 0x1, P2 ;  /* 0x000000010200780c */ /* 0x000fda0001721670 */
[----:B------:R1:W-:Y:S01]  /*20e0*/  LDGSTS.E.BYPASS.LTC128B.128 [R133+0x4100], [R26.64], !P1 ;  /* 0x041000001a857fae */ /* 0x0003e2000c901d54 */
[----:B------:R-:W-:-:S03]  /*20f0*/  ISETP.NE.AND P1, PT, R11, RZ, PT ;  /* 0x000000ff0b00720c */ /* 0x000fc60003f25270 */
[----:B------:R1:W-:Y:S01]  /*2100*/  LDGSTS.E.BYPASS.LTC128B.128 [R133+0x1100], [R12.64], !P3 ;  /* 0x011000000c857fae */ /* 0x0003e2000d901d54 */
[----:B------:R-:W-:-:S03]  /*2110*/  ISETP.GT.AND P3, PT, R201, 0x3f, PT ;  /* 0x0000003fc900780c */ /* 0x000fc60003f64270 */
[----:B------:R1:W-:Y:S01]  /*2120*/  LDGSTS.E.BYPASS.LTC128B.128 [R133+0x3100], [R24.64], !P0 ;  /* 0x0310000018857fae */ /* 0x0003e2000c101d54 */
[----:B------:R-:W-:-:S13]  /*2130*/  ISETP.LT.OR P0, PT, R2, 0x21, P2 ;  /* 0x000000210200780c */ /* 0x000fda0001701670 */
[----:B------:R1:W-:Y:S01]  /*2140*/  LDGSTS.E.BYPASS.LTC128B.128 [R133+0x5100], [R22.64], !P0 ;  /* 0x0510000016857fae */ /* 0x0003e2000c101d54 */
[----:B------:R-:W-:-:S03]  /*2150*/  PLOP3.LUT P0, PT, PT, PT, UP2, 0x40, 0x0 ;  /* 0x000000000000781c */ /* 0x000fc60003f0e828 */
[----:B------:R-:W0:Y:S10]  /*2160*/  LDGDEPBAR ;  /* 0x00000000000079af */ /* 0x000e340000000000 */
[----:B------:R-:W-:Y:S05]  /*2170*/  @P0 BRA `(.L_x_1959) ;  /* 0x0000042000000947 */ /* 0x000fea0003800000 */
[----:B------:R-:W-:Y:S01]  /*2180*/  ISETP.NE.AND P2, PT, R195, 0x1, PT ;  /* 0x00000001c300780c */ /* 0x000fe20003f45270 */
[----:B------:R-:W-:Y:S01]  /*2190*/  IMAD.MOV.U32 R198, RZ, RZ, RZ ;  /* 0x000000ffffc67224 */ /* 0x000fe200078e00ff */
[----:B------:R-:W-:-:S04]  /*21a0*/  IADD3 R199, R201, UR25, R202 ;  /* 0x00000019c9c77c10 */ /* 0x000fc8000fffe0ca */
[----:B------:R-:W-:-:S05]  /*21b0*/  IADD3 R199, R199, -0x40, RZ ;  /* 0xffffffc0c7c77810 */ /* 0x000fca0007ffe0ff */
[----:B------:R-:W-:Y:S02]  /*21c0*/  IMAD.MOV.U32 R2, RZ, RZ, R199 ;  /* 0x000000ffff027224 */ /* 0x000fe400078e00c7 */
[----:B------:R-:W-:-:S05]  /*21d0*/  @P2 IMAD.HI.U32 R5, R199, c[0x0][0x2bc], RZ ;  /* 0x0000af00c7052a27 */ /* 0x000fca00078e00ff */
[----:B------:R-:W-:-:S04]  /*21e0*/  @P2 SHF.R.U32.HI R2, RZ, c[0x0][0x2c0], R5 ;  /* 0x0000b000ff022a19 */ /* 0x000fc80000011605 */
[----:B------:R-:W-:-:S04]  /*21f0*/  @!P3 IADD3 R10, P0, R2, UR18, RZ ;  /* 0x00000012020abc10 */ /* 0x000fc8000ff1e0ff */
[----:B------:R-:W-:Y:S02]  /*2200*/  @!P3 LEA.HI.X.SX32 R5, R2, UR10, 0x1, P0 ;  /* 0x0000000a0205bc11 */ /* 0x000fe400080f0eff */
[----:B------:R-:W-:-:S04]  /*2210*/  @!P3 LEA R8, P0, R10, c[0x0][0x2a0], 0x2 ;  /* 0x0000a8000a08ba11 */ /* 0x000fc800078010ff */
[----:B------:R-:W-:-:S05]  /*2220*/  @!P3 LEA.HI.X R9, R10, c[0x0][0x2a4], R5, 0x2, P0 ;  /* 0x0000a9000a09ba11 */ /* 0x000fca00000f1405 */
[----:B------:R-:W2:Y:S01]  /*2230*/  @!P3 LDG.E R198, [R8.64] ;  /* 0x0000001408c6b981 */ /* 0x000ea2000c1e1900 */
[----:B------:R-:W-:Y:S01]  /*2240*/  IMAD.MOV R2, RZ, RZ, -R2 ;  /* 0x000000ffff027224 */ /* 0x000fe200078e0a02 */
[C---:B-1----:R-:W-:Y:S01]  /*2250*/  SHF.L.U64.HI R13, R207.reuse, 0x1, R132 ;  /* 0x00000001cf0d7819 */ /* 0x042fe20000010284 */
[----:B------:R-:W-:Y:S01]  /*2260*/  IMAD.SHL.U32 R12, R207, 0x2, RZ ;  /* 0x00000002cf0c7824 */ /* 0x000fe200078e00ff */
        /* <DEDUP_REMOVED lines=8> */
[----:B--2---:R-:W-:-:S03]  /*22f0*/  SHF.R.S32.HI R5, RZ, 0x1f, R198 ;  /* 0x0000001fff057819 */ /* 0x004fc600000114c6 */
[----:B------:R-:W-:Y:S01]  /*2300*/  IMAD.WIDE.U32 R8, R198, c[0x0][0x1f0], R10 ;  /* 0x00007c00c6087a25 */ /* 0x000fe200078e000a */
[----:B------:R-:W-:Y:S02]  /*2310*/  SEL R11, RZ, 0x10, P5 ;  /* 0x00000010ff0b7807 */ /* 0x000fe40002800000 */
[----:B------:R-:W-:Y:S01]  /*2320*/  SHF.L.U64.HI R10, R192, 0x1, R3 ;  /* 0x00000001c00a7819 */ /* 0x000fe20000010203 */
[----:B------:R-:W-:Y:S01]  /*2330*/  IMAD R5, R5, c[0x0][0x1f0], RZ ;  /* 0x00007c0005057a24 */ /* 0x000fe200078e02ff */
[----:B------:R-:W-:Y:S02]  /*2340*/  IADD3 R14, P0, R8, UR16, RZ ;  /* 0x00000010080e7c10 */ /* 0x000fe4000ff1e0ff */
[----:B------:R-:W-:Y:S01]  /*2350*/  IADD3 R25, -R11, 0x10, RZ ;  /* 0x000000100b197810 */ /* 0x000fe20007ffe1ff */
[----:B------:R-:W-:Y:S01]  /*2360*/  IMAD R2, R198, c[0x0][0x1f4], R5 ;  /* 0x00007d00c6027a24 */ /* 0x000fe200078e0205 */
[----:B------:R-:W-:Y:S02]  /*2370*/  SEL R8, RZ, 0x10, P4 ;  /* 0x00000010ff087807 */ /* 0x000fe40002000000 */
[----:B------:R-:W-:-:S02]  /*2380*/  LOP3.LUT R25, R25, 0xf, RZ, 0xc0, !PT ;  /* 0x0000000f19197812 */ /* 0x000fc400078ec0ff */
[----:B------:R-:W-:Y:S01]  /*2390*/  IADD3.X R9, R9, UR9, R2, P0, !PT ;  /* 0x0000000909097c10 */ /* 0x000fe200087fe402 */
[----:B------:R-:W-:Y:S01]  /*23a0*/  IMAD.SHL.U32 R2, R194, 0x2, RZ ;  /* 0x00000002c2027824 */ /* 0x000fe200078e00ff */
[----:B------:R-:W-:Y:S02]  /*23b0*/  LEA R15, P0, R14, c[0x0][0x1c8], 0x1 ;  /* 0x000072000e0f7a11 */ /* 0x000fe400078008ff */
[----:B------:R-:W-:Y:S02]  /*23c0*/  IADD3 R22, -R8, 0x10, RZ ;  /* 0x0000001008167810 */ /* 0x000fe40007ffe1ff */
[----:B------:R-:W-:Y:S01]  /*23d0*/  LEA.HI.X R14, R14, c[0x0][0x1cc], R9, 0x1, P0 ;  /* 0x000073000e0e7a11 */ /* 0x000fe200000f0c09 */
[----:B------:R-:W1:Y:S01]  /*23e0*/  SHFL.IDX PT, R16, R15, 0x1, 0x181f ;  /* 0x00381f000f107f89 */ /* 0x000e6200000e0000 */
[----:B------:R-:W-:Y:S01]  /*23f0*/  IMAD.SHL.U32 R9, R192, 0x2, RZ ;  /* 0x00000002c0097824 */ /* 0x000fe200078e00ff */
[----:B------:R-:W-:Y:S02]  /*2400*/  LOP3.LUT R22, R22, 0xf, RZ, 0xc0, !PT ;  /* 0x0000000f16167812 */ /* 0x000fe400078ec0ff */
[----:B------:R-:W2:Y:S01]  /*2410*/  SHFL.IDX PT, R18, R14, 0x1, 0x181f ;  /* 0x00381f000e127f89 */ /* 0x000ea200000e0000 */
[----:B------:R-:W-:-:S03]  /*2420*/  SHF.L.U64.HI R5, R194, 0x1, R197 ;  /* 0x00000001c2057819 */ /* 0x000fc600000102c5 */
[----:B------:R-:W3:Y:S04]  /*2430*/  SHFL.IDX PT, R15, R15, RZ, 0x181f ;  /* 0x00181fff0f0f7589 */ /* 0x000ee800000e0000 */
[----:B------:R-:W4:Y:S01]  /*2440*/  SHFL.IDX PT, R14, R14, RZ, 0x181f ;  /* 0x00181fff0e0e7589 */ /* 0x000f2200000e0000 */
[----:B-1----:R-:W-:-:S04]  /*2450*/  IADD3 R24, P2, P0, R25, R16, R12 ;  /* 0x0000001019187210 */ /* 0x002fc8000785e00c */
[----:B--2---:R-:W-:Y:S02]  /*2460*/  IADD3.X R25, RZ, R18, R13, P2, P0 ;  /* 0x00000012ff197210 */ /* 0x004fe400017e040d */
[----:B------:R-:W-:-:S04]  /*2470*/  IADD3 R22, P2, P0, R22, R16, R9 ;  /* 0x0000001016167210 */ /* 0x000fc8000785e009 */
[----:B------:R-:W-:Y:S02]  /*2480*/  IADD3.X R23, RZ, R18, R10, P2, P0 ;  /* 0x00000012ff177210 */ /* 0x000fe400017e040a */
[----:B------:R-:W-:-:S04]  /*2490*/  IADD3 R16, P2, P0, R17, R16, R2 ;  /* 0x0000001011107210 */ /* 0x000fc8000785e002 */
[----:B------:R-:W-:Y:S02]  /*24a0*/  IADD3.X R17, RZ, R18, R5, P2, P0 ;  /* 0x00000012ff117210 */ /* 0x000fe400017e0405 */
[----:B---3--:R-:W-:-:S05]  /*24b0*/  IADD3 R12, P0, R15, R12, RZ ;  /* 0x0000000c0f0c7210 */ /* 0x008fca0007f1e0ff */
[----:B----4-:R-:W-:Y:S01]  /*24c0*/  IMAD.X R13, R14, 0x1, R13, P0 ;  /* 0x000000010e0d7824 */ /* 0x010fe200000e060d */
        /* <DEDUP_REMOVED lines=13> */
.L_x_1959:
[----:B------:R-:W0:Y:S01]  /*25a0*/  LDGDEPBAR ;  /* 0x00000000000079af */ /* 0x000e220000000000 */
[----:B------:R-:W-:Y:S01]  /*25b0*/  SHF.R.S32.HI R2, RZ, 0x4, R21 ;  /* 0x00000004ff027819 */ /* 0x000fe20000011415 */
[C---:B------:R-:W-:Y:S01]  /*25c0*/  IMAD.SHL.U32 R5, R209.reuse, 0x40, RZ ;  /* 0x00000040d1057824 */ /* 0x040fe200078e00ff */
[----:B------:R-:W-:Y:S01]  /*25d0*/  LOP3.LUT P0, RZ, R209, 0x2, RZ, 0xc0, !PT ;  /* 0x00000002d1ff7812 */ /* 0x000fe2000780c0ff */
[----:B------:R-:W-:Y:S01]  /*25e0*/  IMAD.SHL.U32 R20, R20, 0x8, RZ ;  /* 0x0000000814147824 */ /* 0x000fe200078e00ff */
[----:B------:R-:W-:Y:S01]  /*25f0*/  LEA.HI R21, R21, R2, RZ, 0x1 ;  /* 0x0000000215157211 */ /* 0x000fe200078f08ff */
[----:B------:R-:W-:Y:S01]  /*2600*/  IMAD.SHL.U32 R19, R19, 0x40, RZ ;  /* 0x0000004013137824 */ /* 0x000fe200078e00ff */
[----:B------:R-:W-:Y:S01]  /*2610*/  LOP3.LUT R5, R5, 0x1c0, RZ, 0xc0, !PT ;  /* 0x000001c005057812 */ /* 0x000fe200078ec0ff */
[----:B------:R-:W-:Y:S01]  /*2620*/  IMAD.MOV.U32 R186, RZ, RZ, 0x20 ;  /* 0x00000020ffba7424 */ /* 0x000fe200078e00ff */
[----:B------:R-:W-:Y:S01]  /*2630*/  LOP3.LUT R21, R21, 0xfffffffe, RZ, 0xc0, !PT ;  /* 0xfffffffe15157812 */ /* 0x000fe200078ec0ff */
[----:B------:R-:W-:Y:S01]  /*2640*/  IMAD.SHL.U32 R188, R188, 0x2, RZ ;  /* 0x00000002bcbc7824 */ /* 0x000fe200078e00ff */
[----:B------:R-:W-:-:S02]  /*2650*/  LOP3.LUT R20, R5, 0x8, R20, 0xf8, !PT ;  /* 0x0000000805147812 */ /* 0x000fc400078ef814 */
[----:B------:R-:W-:Y:S01]  /*2660*/  SHF.R.U32.HI R5, RZ, 0x3, R5 ;  /* 0x00000003ff057819 */ /* 0x000fe20000011605 */
[----:B------:R-:W-:Y:S01]  /*2670*/  IMAD.IADD R21, R2, 0x1, -R21 ;  /* 0x0000000102157824 */ /* 0x000fe200078e0a15 */
[----:B------:R-:W-:Y:S02]  /*2680*/  LOP3.LUT R19, R19, 0x1c0, RZ, 0xc0, !PT ;  /* 0x000001c013137812 */ /* 0x000fe400078ec0ff */
[----:B------:R-:W-:Y:S01]  /*2690*/  LOP3.LUT R20, R20, R5, RZ, 0x3c, !PT ;  /* 0x0000000514147212 */ /* 0x000fe200078e3cff */
[C---:B------:R-:W-:Y:S01]  /*26a0*/  IMAD.SHL.U32 R2, R21.reuse, 0x8, RZ ;  /* 0x0000000815027824 */ /* 0x040fe200078e00ff */
[----:B------:R-:W-:Y:S01]  /*26b0*/  SEL R186, R186, 0xffffffe0, !P0 ;  /* 0xffffffe0baba7807 */ /* 0x000fe20004000000 */
[----:B------:R-:W-:Y:S01]  /*26c0*/  IMAD.SHL.U32 R5, R0, 0x40, RZ ;  /* 0x0000004000057824 */ /* 0x000fe200078e00ff */
[----:B------:R-:W-:Y:S01]  /*26d0*/  PLOP3.LUT P0, PT, PT, PT, UP2, 0x40, 0x0 ;  /* 0x000000000000781c */ /* 0x000fe20003f0e828 */
[----:B------:R-:W-:Y:S01]  /*26e0*/  IMAD R189, R21, 0x200, R20 ;  /* 0x0000020015bd7824 */ /* 0x000fe200078e0214 */
[----:B------:R-:W-:Y:S01]  /*26f0*/  LOP3.LUT R2, R19, 0x8, R2, 0xf8, !PT ;  /* 0x0000000813027812 */ /* 0x000fe200078ef802 */
[----:B------:R-:W-:-:S04]  /*2700*/  DEPBAR.LE SB0, 0x3 ;  /* 0x000080c00000791a */ /* 0x000fc80000000000 */
[----:B------:R-:W-:-:S04]  /*2710*/  DEPBAR.LE SB0, 0x2 ;  /* 0x000080800000791a */ /* 0x000fc80000000000 */
[----:B------:R-:W-:Y:S01]  /*2720*/  SHF.R.U32.HI R19, RZ, 0x3, R19 ;  /* 0x00000003ff137819 */ /* 0x000fe20000011613 */
[----:B------:R-:W-:Y:S01]  /*2730*/  IMAD.SHL.U32 R189, R189, 0x2, RZ ;  /* 0x00000002bdbd7824 */ /* 0x000fe200078e00ff */
[----:B------:R-:W-:Y:S01]  /*2740*/  LOP3.LUT R5, R5, 0xfffffe00, RZ, 0xc0, !PT ;  /* 0xfffffe0005057812 */ /* 0x000fe200078ec0ff */
[----:B------:R-:W-:Y:S01]  /*2750*/  BAR.SYNC.DEFER_BLOCKING 0x0 ;  /* 0x0000000000007b1d */ /* 0x000fe20000010000 */
[----:B------:R-:W-:Y:S01]  /*2760*/  LOP3.LUT R2, R2, R19, RZ, 0x3c, !PT ;  /* 0x0000001302027212 */ /* 0x000fe200078e3cff */
[----:B------:R-:W-:Y:S02]  /*2770*/  IMAD.IADD R96, R189, 0x1, R186 ;  /* 0x00000001bd607824 */ /* 0x000fe400078e02ba */
[----:B------:R-:W-:-:S04]  /*2780*/  IMAD R9, R6, 0x400, R5 ;  /* 0x0000040006097824 */ /* 0x000fc800078e0205 */
[----:B------:R-:W-:-:S04]  /*2790*/  IMAD.IADD R0, R2, 0x1, R9 ;  /* 0x0000000102007824 */ /* 0x000fc800078e0209 */
[C---:B------:R-:W-:Y:S01]  /*27a0*/  IMAD.SHL.U32 R8, R0.reuse, 0x2, RZ ;  /* 0x0000000200087824 */ /* 0x040fe200078e00ff */
[----:B------:R-:W-:-:S05]  /*27b0*/  LEA R191, R0, 0x18100, 0x1 ;  /* 0x0001810000bf7811 */ /* 0x000fca00078e08ff */
[----:B------:R-:W-:Y:S01]  /*27c0*/  IMAD.IADD R187, R191, 0x1, R188 ;  /* 0x00000001bfbb7824 */ /* 0x000fe200078e02bc */
[----:B------:R2:W3:Y:S04]  /*27d0*/  LDSM.16.M88.4 R56, [R189+0xc100] ;  /* 0x00c10000bd38783b */ /* 0x0004e80000000200 */
[----:B-1----:R2:W1:Y:S04]  /*27e0*/  LDSM.16.M88.4 R24, [R189+0xc900] ;  /* 0x00c90000bd18783b */ /* 0x0024680000000200 */
        /* <DEDUP_REMOVED lines=8> */
[----:B------:R-:W-:Y:S05]  /*2870*/  @P0 BRA `(.L_x_1960) ;  /* 0x0000034000000947 */ /* 0x000fea0003800000 */
[----:B------:R-:W-:Y:S01]  /*2880*/  SHF.R.S32.HI R0, RZ, 0x1f, R199 ;  /* 0x0000001fff007819 */ /* 0x000fe200000114c7 */
[----:B------:R-:W-:Y:S01]  /*2890*/  IMAD.WIDE.U32 R16, R199, c[0x0][0x208], RZ ;  /* 0x00008200c7107a25 */ /* 0x000fe200078e00ff */
[----:B------:R-:W-:-:S02]  /*28a0*/  SHF.R.S32.HI R19, RZ, 0x1f, R198 ;  /* 0x0000001fff137819 */ /* 0x000fc400000114c6 */
[----:B------:R-:W-:Y:S01]  /*28b0*/  SEL R20, RZ, 0x10, P5 ;  /* 0x00000010ff147807 */ /* 0x000fe20002800000 */
[----:B------:R-:W-:Y:S01]  /*28c0*/  IMAD R0, R0, c[0x0][0x208], RZ ;  /* 0x0000820000007a24 */ /* 0x000fe200078e02ff */
[----:B------:R-:W-:Y:S01]  /*28d0*/  SHF.L.U64.HI R22, R207, 0x1, R132 ;  /* 0x00000001cf167819 */ /* 0x000fe20000010284 */
[----:B------:R-:W-:Y:S01]  /*28e0*/  IMAD R19, R19, c[0x0][0x218], RZ ;  /* 0x0000860013137a24 */ /* 0x000fe200078e02ff */
[----:B------:R-:W-:Y:S01]  /*28f0*/  IADD3 R38, -R20, 0x10, RZ ;  /* 0x0000001014267810 */ /* 0x000fe20007ffe1ff */
[----:B------:R-:W-:Y:S01]  /*2900*/  IMAD R0, R199, c[0x0][0x20c], R0 ;  /* 0x00008300c7007a24 */ /* 0x000fe200078e0200 */
[----:B------:R-:W-:Y:S01]  /*2910*/  IADD3 R29, -R208, 0x10, RZ ;  /* 0x00000010d01d7810 */ /* 0x000fe20007ffe1ff */
[----:B------:R-:W-:Y:S01]  /*2920*/  IMAD.SHL.U32 R21, R207, 0x2, RZ ;  /* 0x00000002cf157824 */ /* 0x000fe200078e00ff */
[----:B------:R-:W-:Y:S01]  /*2930*/  LOP3.LUT R38, R38, 0xf, RZ, 0xc0, !PT ;  /* 0x0000000f26267812 */ /* 0x000fe200078ec0ff */
[----:B------:R-:W-:Y:S01]  /*2940*/  IMAD.IADD R17, R17, 0x1, R0 ;  /* 0x0000000111117824 */ /* 0x000fe200078e0200 */
[----:B------:R-:W-:Y:S01]  /*2950*/  LOP3.LUT R29, R29, 0xf, RZ, 0xc0, !PT ;  /* 0x0000000f1d1d7812 */ /* 0x000fe200078ec0ff */
[----:B------:R-:W-:Y:S01]  /*2960*/  IMAD R0, R198, c[0x0][0x21c], R19 ;  /* 0x00008700c6007a24 */ /* 0x000fe200078e0213 */
[----:B------:R-:W-:Y:S01]  /*2970*/  SHF.L.U64.HI R19, R192, 0x1, R3 ;  /* 0x00000001c0137819 */ /* 0x000fe20000010203 */
[----:B------:R-:W-:-:S04]  /*2980*/  IMAD.WIDE.U32 R16, R198, c[0x0][0x218], R16 ;  /* 0x00008600c6107a25 */ /* 0x000fc800078e0010 */
[----:B------:R-:W-:Y:S01]  /*2990*/  IMAD.SHL.U32 R18, R192, 0x2, RZ ;  /* 0x00000002c0127824 */ /* 0x000fe200078e00ff */
[----:B------:R-:W-:Y:S02]  /*29a0*/  IADD3 R23, P0, R16, UR22, RZ ;  /* 0x0000001610177c10 */ /* 0x000fe4000ff1e0ff */
[C---:B------:R-:W-:Y:S02]  /*29b0*/  SHF.L.U64.HI R16, R194.reuse, 0x1, R197 ;  /* 0x00000001c2107819 */ /* 0x040fe400000102c5 */
[----:B------:R-:W-:Y:S02]  /*29c0*/  IADD3.X R0, R17, UR8, R0, P0, !PT ;  /* 0x0000000811007c10 */ /* 0x000fe400087fe400 */
[C---:B------:R-:W-:Y:S02]  /*29d0*/  LEA R28, P0, R23.reuse, c[0x0][0x1f8], 0x1 ;  /* 0x00007e00171c7a11 */ /* 0x040fe400078008ff */
[----:B------:R-:W-:Y:S02]  /*29e0*/  SEL R17, RZ, 0x10, P4 ;  /* 0x00000010ff117807 */ /* 0x000fe40002000000 */
[----:B------:R-:W-:Y:S01]  /*29f0*/  LEA.HI.X R23, R23, c[0x0][0x1fc], R0, 0x1, P0 ;  /* 0x00007f0017177a11 */ /* 0x000fe200000f0c00 */
[----:B------:R-:W5:Y:S01]  /*2a00*/  SHFL.IDX PT, R30, R28, 0x1, 0x181f ;  /* 0x00381f001c1e7f89 */ /* 0x000f6200000e0000 */
[----:B------:R-:W-:Y:S01]  /*2a10*/  IADD3 R37, -R17, 0x10, RZ ;  /* 0x0000001011257810 */ /* 0x000fe20007ffe1ff */
[----:B------:R-:W-:-:S02]  /*2a20*/  IMAD.SHL.U32 R0, R194, 0x2, RZ ;  /* 0x00000002c2007824 */ /* 0x000fc400078e00ff */
[----:B------:R-:W2:Y:S01]  /*2a30*/  SHFL.IDX PT, R31, R23, 0x1, 0x181f ;  /* 0x00381f00171f7f89 */ /* 0x000ea200000e0000 */
[----:B------:R-:W-:-:S03]  /*2a40*/  LOP3.LUT R37, R37, 0xf, RZ, 0xc0, !PT ;  /* 0x0000000f25257812 */ /* 0x000fc600078ec0ff */
[----:B------:R-:W-:Y:S01]  /*2a50*/  SHFL.IDX PT, R23, R23, RZ, 0x181f ;  /* 0x00181fff17177589 */ /* 0x000fe200000e0000 */
[----:B-----5:R-:W-:-:S04]  /*2a60*/  IADD3 R38, P2, P0, R38, R30, R21 ;  /* 0x0000001e26267210 */ /* 0x020fc8000785e015 */
[----:B--2---:R-:W-:Y:S02]  /*2a70*/  IADD3.X R39, RZ, R31, R22, P2, P0 ;  /* 0x0000001fff277210 */ /* 0x004fe400017e0416 */
[----:B------:R-:W-:-:S04]  /*2a80*/  IADD3 R36, P2, P0, R37, R30, R18 ;  /* 0x0000001e25247210 */ /* 0x000fc8000785e012 */
[-C--:B------:R-:W-:Y:S02]  /*2a90*/  IADD3.X R37, RZ, R31.reuse, R19, P2, P0 ;  /* 0x0000001fff257210 */ /* 0x080fe400017e0413 */
[----:B------:R-:W-:Y:S02]  /*2aa0*/  IADD3 R30, P2, P0, R29, R30, R0 ;  /* 0x0000001e1d1e7210 */ /* 0x000fe4000785e000 */
[----:B------:R-:W2:Y:S02]  /*2ab0*/  SHFL.IDX PT, R29, R28, RZ, 0x181f ;  /* 0x00181fff1c1d7589 */ /* 0x000ea400000e0000 */
[----:B------:R-:W-:Y:S02]  /*2ac0*/  IADD3.X R31, RZ, R31, R16, P2, P0 ;  /* 0x0000001fff1f7210 */ /* 0x000fe400017e0410 */
[----:B--2---:R-:W-:-:S05]  /*2ad0*/  IADD3 R44, P0, R29, R21, RZ ;  /* 0x000000151d2c7210 */ /* 0x004fca0007f1e0ff */
        /* <DEDUP_REMOVED lines=14> */
.L_x_1960:
[----:B------:R-:W-:Y:S01]  /*2bc0*/  IMAD.MOV.U32 R0, RZ, RZ, 0x40 ;  /* 0x00000040ff007424 */ /* 0x000fe200078e00ff */
[C---:B-123--:R-:W-:Y:S01]  /*2bd0*/  HMMA.16816.F32.BF16 R16, R8.reuse, R56, RZ ;  /* 0x000000380810723c */ /* 0x04efe200000418ff */
[C---:B------:R-:W-:Y:S01]  /*2be0*/  IMAD R185, R4.reuse, 0x2, R191 ;  /* 0x0000000204b97824 */ /* 0x040fe200078e02bf */
[----:B------:R-:W-:Y:S01]  /*2bf0*/  LDSM.16.M88.4 R76, [R191+0x8000] ;  /* 0x00800000bf4c783b */ /* 0x000fe20000000200 */
[----:B------:R-:W-:Y:S01]  /*2c00*/  IMAD R184, R4, 0x2, R187 ;  /* 0x0000000204b87824 */ /* 0x000fe200078e02bb */
[----:B------:R-:W-:Y:S01]  /*2c10*/  SEL R193, R0, 0xffffffc0, !P1 ;  /* 0xffffffc000c17807 */ /* 0x000fe20004800000 */
[----:B------:R-:W-:Y:S01]  /*2c20*/  UIADD3 UR26, UR12, 0x1, -UR25 ;  /* 0x000000010c1a7890 */ /* 0x000fe2000fffe819 */
[----:B------:R-:W-:Y:S01]  /*2c30*/  LDSM.16.M88.4 R36, [R185] ;  /* 0x00000000b924783b */ /* 0x000fe20000000200 */
[----:B------:R-:W-:Y:S01]  /*2c40*/  PLOP3.LUT P0, PT, PT, PT, UP1, 0x80, 0x0 ;  /* 0x000000000000781c */ /* 0x000fe20003f0f018 */
[C---:B------:R-:W-:Y:S01]  /*2c50*/  HMMA.16816.F32.BF16 R28, R8.reuse, R24, RZ ;  /* 0x00000018081c723c */ /* 0x040fe200000418ff */
[----:B------:R-:W-:Y:S01]  /*2c60*/  IADD3 R93, R189, R193, RZ ;  /* 0x000000c1bd5d7210 */ /* 0x000fe20007ffe0ff */
[----:B------:R-:W-:Y:S01]  /*2c70*/  IMAD.IADD R0, R193, 0x1, R96 ;  /* 0x00000001c1007824 */ /* 0x000fe200078e0260 */
[----:B------:R-:W-:Y:S01]  /*2c80*/  LDSM.16.M88.4 R80, [R189+0x11900] ;  /* 0x01190000bd50783b */ /* 0x000fe20000000200 */
[----:B------:R-:W-:Y:S01]  /*2c90*/  ULDC UR13, c[0x0][0x324] ;  /* 0x0000c900000d7ab9 */ /* 0x000fe20000000800 */
[----:B------:R-:W-:Y:S01]  /*2ca0*/  IMAD.IADD R135, R5, 0x1, R2 ;  /* 0x0000000105877824 */ /* 0x000fe200078e0202 */
[----:B------:R-:W-:Y:S01]  /*2cb0*/  ULDC UR5, c[0x0][0x2ac] ;  /* 0x0000ab0000057ab9 */ /* 0x000fe20000000800 */
[----:B------:R-:W1:Y:S01]  /*2cc0*/  LDSM.16.M88.4 R20, [R93+0xc100] ;  /* 0x00c100005d14783b */ /* 0x000e620000000200 */
[----:B----4-:R-:W-:Y:S01]  /*2cd0*/  HMMA.16816.F32.BF16 R52, R8, R48, RZ ;  /* 0x000000300834723c */ /* 0x010fe200000418ff */
[----:B------:R-:W-:-:S02]  /*2ce0*/  ULDC UR4, c[0x0][0x1d0] ;  /* 0x0000740000047ab9 */ /* 0x000fc40000000800 */
[----:B------:R-:W-:Y:S01]  /*2cf0*/  LDSM.16.M88.4 R68, [R93+0xd900] ;  /* 0x00d900005d44783b */ /* 0x000fe20000000200 */
[----:B------:R-:W-:Y:S02]  /*2d00*/  UIMAD UR4, UR5, UR4, -UR25 ;  /* 0x00000004050472a4 */ /* 0x000fe4000f8e0a19 */
[----:B------:R-:W-:Y:S01]  /*2d10*/  ULOP3.LUT UR13, URZ, UR13, URZ, 0x33, !UPT ;  /* 0x0000000d3f0d7292 */ /* 0x000fe2000f8e333f */
[----:B------:R-:W-:Y:S01]  /*2d20*/  LDSM.16.M88.4 R88, [R96+0x10100] ;  /* 0x010100006058783b */ /* 0x000fe20000000200 */
[C---:B------:R-:W-:Y:S03]  /*2d30*/  HMMA.16816.F32.BF16 R56, R8.reuse, R58, RZ ;  /* 0x0000003a0838723c */ /* 0x040fe600000418ff */
[----:B------:R-:W-:Y:S04]  /*2d40*/  LDSM.16.M88.4 R84, [R93+0x10100] ;  /* 0x010100005d54783b */ /* 0x000fe80000000200 */
[----:B------:R-:W0:Y:S01]  /*2d50*/  LDGDEPBAR ;  /* 0x00000000000079af */ /* 0x000e220000000000 */
[C---:B------:R-:W-:Y:S08]  /*2d60*/  HMMA.16816.F32.BF16 R24, R8.reuse, R26, RZ ;  /* 0x0000001a0818723c */ /* 0x040ff000000418ff */
[C---:B------:R-:W-:Y:S08]  /*2d70*/  HMMA.16816.F32.BF16 R48, R8.reuse, R50, RZ ;  /* 0x000000320830723c */ /* 0x040ff000000418ff */
[C---:B------:R-:W-:Y:S08]  /*2d80*/  HMMA.16816.F32.BF16 R44, R8.reuse, R12, RZ ;  /* 0x0000000c082c723c */ /* 0x040ff000000418ff */
[----:B------:R-:W-:Y:S01]  /*2d90*/  HMMA.16816.F32.BF16 R8, R8, R14, RZ ;  /* 0x0000000e0808723c */ /* 0x000fe200000418ff */
[----:B------:R-:W2:Y:S07]  /*2da0*/  LDSM.16.M88.4 R12, [R93+0xc900] ;  /* 0x00c900005d0c783b */ /* 0x000eae0000000200 */
        /* <DEDUP_REMOVED lines=11> */
[----:B------:R-:W3:Y:S04]  /*2e60*/  LDSM.16.M88.4 R8, [R93+0xd100] ;  /* 0x00d100005d08783b */ /* 0x000ee80000000200 */
[----:B------:R-:W4:Y:S03]  /*2e70*/  LDSM.16.M88.4 R32, [R184] ;  /* 0x00000000b820783b */ /* 0x000f260000000200 */
[C---:B-1----:R-:W-:Y:S08]  /*2e80*/  HMMA.16816.F32.BF16 R16, R36.reuse, R20, R16 ;  /* 0x000000142410723c */ /* 0x042ff00000041810 */
[C---:B------:R-:W-:Y:S01]  /*2e90*/  HMMA.16816.F32.BF16 R56, R36.reuse, R22, R56 ;  /* 0x000000162438723c */ /* 0x040fe20000041838 */
[----:B------:R-:W1:Y:S07]  /*2ea0*/  LDSM.16.M88.4 R20, [R0+0xc900] ;  /* 0x00c900000014783b */ /* 0x000e6e0000000200 */
[C---:B--2---:R-:W-:Y:S08]  /*2eb0*/  HMMA.16816.F32.BF16 R28, R36.reuse, R12, R28 ;  /* 0x0000000c241c723c */ /* 0x044ff0000004181c */
[C---:B------:R-:W-:Y:S01]  /*2ec0*/  HMMA.16816.F32.BF16 R24, R36.reuse, R14, R24 ;  /* 0x0000000e2418723c */ /* 0x040fe20000041818 */
[----:B------:R-:W-:Y:S07]  /*2ed0*/  LDSM.16.M88.4 R12, [R191+0x4000] ;  /* 0x00400000bf0c783b */ /* 0x000fee0000000200 */
[C---:B------:R-:W-:Y:S08]  /*2ee0*/  HMMA.16816.F32.BF16 R44, R36.reuse, R68, R44 ;  /* 0x00000044242c723c */ /* 0x040ff0000004182c */
[C---:B---3--:R-:W-:Y:S08]  /*2ef0*/  HMMA.16816.F32.BF16 R52, R36.reuse, R8, R52 ;  /* 0x000000082434723c */ /* 0x048ff00000041834 */
[C---:B------:R-:W-:Y:S01]  /*2f00*/  HMMA.16816.F32.BF16 R48, R36.reuse, R10, R48 ;  /* 0x0000000a2430723c */ /* 0x040fe20000041830 */
[----:B------:R-:W2:Y:S07]  /*2f10*/  LDSM.16.M88.4 R8, [R189+0xe100] ;  /* 0x00e10000bd08783b */ /* 0x000eae0000000200 */
[----:B------:R-:W-:Y:S01]  /*2f20*/  HMMA.16816.F32.BF16 R72, R36, R70, R72 ;  /* 0x000000462448723c */ /* 0x000fe20000041848 */
[----:B------:R-:W3:Y:S04]  /*2f30*/  LDSM.16.M88.4 R36, [R189+0xe900] ;  /* 0x00e90000bd24783b */ /* 0x000ee80000000200 */
[----:B------:R-:W-:Y:S03]  /*2f40*/  LDSM.16.M88.4 R68, [R187+0x8000] ;  /* 0x00800000bb44783b */ /* 0x000fe60000000200 */
[C---:B----4-:R-:W-:Y:S08]  /*2f50*/  HMMA.16816.F32.BF16 R16, R32.reuse, R40, R16 ;  /* 0x000000282010723c */ /* 0x050ff00000041810 */
[C---:B------:R-:W-:Y:S01]  /*2f60*/  HMMA.16816.F32.BF16 R56, R32.reuse, R42, R56 ;  /* 0x0000002a2038723c */ /* 0x040fe20000041838 */
[----:B------:R-:W4:Y:S07]  /*2f70*/  LDSM.16.M88.4 R40, [R189+0xf100] ;  /* 0x00f10000bd28783b */ /* 0x000f2e0000000200 */
[C---:B-1----:R-:W-:Y:S08]  /*2f80*/  HMMA.16816.F32.BF16 R28, R32.reuse, R20, R28 ;  /* 0x00000014201c723c */ /* 0x042ff0000004181c */
[C---:B------:R-:W-:Y:S01]  /*2f90*/  HMMA.16816.F32.BF16 R24, R32.reuse, R22, R24 ;  /* 0x000000162018723c */ /* 0x040fe20000041818 */
[----:B------:R-:W1:Y:S07]  /*2fa0*/  LDSM.16.M88.4 R20, [R189+0xf900] ;  /* 0x00f90000bd14783b */ /* 0x000e6e0000000200 */
[C---:B------:R-:W-:Y:S08]  /*2fb0*/  HMMA.16816.F32.BF16 R52, R32.reuse, R64, R52 ;  /* 0x000000402034723c */ /* 0x040ff00000041834 */
[C---:B------:R-:W-:Y:S01]  /*2fc0*/  HMMA.16816.F32.BF16 R48, R32.reuse, R66, R48 ;  /* 0x000000422030723c */ /* 0x040fe20000041830 */
[----:B------:R-:W-:Y:S07]  /*2fd0*/  LDSM.16.M88.4 R64, [R96+0x11100] ;  /* 0x011100006040783b */ /* 0x000fee0000000200 */
[C---:B------:R-:W-:Y:S08]  /*2fe0*/  HMMA.16816.F32.BF16 R44, R32.reuse, R60, R44 ;  /* 0x0000003c202c723c */ /* 0x040ff0000004182c */
[----:B------:R-:W-:Y:S01]  /*2ff0*/  HMMA.16816.F32.BF16 R72, R32, R62, R72 ;  /* 0x0000003e2048723c */ /* 0x000fe20000041848 */
[----:B------:R-:W-:Y:S04]  /*3000*/  LDSM.16.M88.4 R32, [R187+0x4000] ;  /* 0x00400000bb20783b */ /* 0x000fe80000000200 */
[----:B------:R-:W-:Y:S03]  /*3010*/  LDSM.16.M88.4 R60, [R96+0xe900] ;  /* 0x00e90000603c783b */ /* 0x000fe60000000200 */
[C---:B--2---:R-:W-:Y:S08]  /*3020*/  HMMA.16816.F32.BF16 R16, R12.reuse, R8, R16 ;  /* 0x000000080c10723c */ /* 0x044ff00000041810 */
[C---:B------:R-:W-:Y:S01]  /*3030*/  HMMA.16816.F32.BF16 R56, R12.reuse, R10, R56 ;  /* 0x0000000a0c38723c */ /* 0x040fe20000041838 */
[----:B------:R-:W2:Y:S07]  /*3040*/  LDSM.16.M88.4 R8, [R96+0xe100] ;  /* 0x00e100006008783b */ /* 0x000eae0000000200 */
[C---:B---3--:R-:W-:Y:S08]  /*3050*/  HMMA.16816.F32.BF16 R28, R12.reuse, R36, R28 ;  /* 0x000000240c1c723c */ /* 0x048ff0000004181c */
[C---:B------:R-:W-:Y:S01]  /*3060*/  HMMA.16816.F32.BF16 R24, R12.reuse, R38, R24 ;  /* 0x000000260c18723c */ /* 0x040fe20000041818 */
[----:B------:R-:W3:Y:S07]  /*3070*/  LDSM.16.M88.4 R36, [R96+0xf100] ;  /* 0x00f100006024783b */ /* 0x000eee0000000200 */
[C---:B----4-:R-:W-:Y:S08]  /*3080*/  HMMA.16816.F32.BF16 R52, R12.reuse, R40, R52 ;  /* 0x000000280c34723c */ /* 0x050ff00000041834 */
[C---:B------:R-:W-:Y:S01]  /*3090*/  HMMA.16816.F32.BF16 R48, R12.reuse, R42, R48 ;  /* 0x0000002a0c30723c */ /* 0x040fe20000041830 */
[----:B------:R-:W4:Y:S07]  /*30a0*/  LDSM.16.M88.4 R40, [R96+0xf900] ;  /* 0x00f900006028783b */ /* 0x000f2e0000000200 */
[C---:B-1----:R-:W-:Y:S08]  /*30b0*/  HMMA.16816.F32.BF16 R44, R12.reuse, R20, R44 ;  /* 0x000000140c2c723c */ /* 0x042ff0000004182c */
[----:B------:R-:W-:Y:S01]  /*30c0*/  HMMA.16816.F32.BF16 R72, R12, R22, R72 ;  /* 0x000000160c48723c */ /* 0x000fe20000041848 */
[----:B------:R-:W-:Y:S04]  /*30d0*/  LDSM.16.M88.4 R20, [R185+0x4000] ;  /* 0x00400000b914783b */ /* 0x000fe80000000200 */
[----:B------:R-:W1:Y:S03]  /*30e0*/  LDSM.16.M88.4 R12, [R93+0xe100] ;  /* 0x00e100005d0c783b */ /* 0x000e660000000200 */
[C---:B--2---:R-:W-:Y:S08]  /*30f0*/  HMMA.16816.F32.BF16 R16, R32.reuse, R8, R16 ;  /* 0x000000082010723c */ /* 0x044ff00000041810 */
[C---:B------:R-:W-:Y:S01]  /*3100*/  HMMA.16816.F32.BF16 R56, R32.reuse, R10, R56 ;  /* 0x0000000a2038723c */ /* 0x040fe20000041838 */
[----:B------:R-:W2:Y:S07]  /*3110*/  LDSM.16.M88.4 R8, [R93+0xe900] ;  /* 0x00e900005d08783b */ /* 0x000eae0000000200 */
[C---:B------:R-:W-:Y:S08]  /*3120*/  HMMA.16816.F32.BF16 R28, R32.reuse, R60, R28 ;  /* 0x0000003c201c723c */ /* 0x040ff0000004181c */
[C---:B------:R-:W-:Y:S01]  /*3130*/  HMMA.16816.F32.BF16 R24, R32.reuse, R62, R24 ;  /* 0x0000003e2018723c */ /* 0x040fe20000041818 */
[----:B------:R-:W5:Y:S07]  /*3140*/  LDSM.16.M88.4 R60, [R93+0xf100] ;  /* 0x00f100005d3c783b */ /* 0x000f6e0000000200 */
[C---:B---3--:R-:W-:Y:S08]  /*3150*/  HMMA.16816.F32.BF16 R52, R32.reuse, R36, R52 ;  /* 0x000000242034723c */ /* 0x048ff00000041834 */
[C---:B------:R-:W-:Y:S01]  /*3160*/  HMMA.16816.F32.BF16 R48, R32.reuse, R38, R48 ;  /* 0x000000262030723c */ /* 0x040fe20000041830 */
[----:B------:R-:W3:Y:S07]  /*3170*/  LDSM.16.M88.4 R36, [R93+0xf900] ;  /* 0x00f900005d24783b */ /* 0x000eee0000000200 */
[C---:B----4-:R-:W-:Y:S08]  /*3180*/  HMMA.16816.F32.BF16 R44, R32.reuse, R40, R44 ;  /* 0x00000028202c723c */ /* 0x050ff0000004182c */
[----:B------:R-:W-:Y:S01]  /*3190*/  HMMA.16816.F32.BF16 R72, R32, R42, R72 ;  /* 0x0000002a2048723c */ /* 0x000fe20000041848 */
[----:B------:R-:W-:Y:S04]  /*31a0*/  LDSM.16.M88.4 R32, [R184+0x4000] ;  /* 0x00400000b820783b */ /* 0x000fe80000000200 */
[----:B------:R-:W-:Y:S03]  /*31b0*/  LDSM.16.M88.4 R40, [R0+0xf100] ;  /* 0x00f100000028783b */ /* 0x000fe60000000200 */
[C---:B-1----:R-:W-:Y:S08]  /*31c0*/  HMMA.16816.F32.BF16 R16, R20.reuse, R12, R16 ;  /* 0x0000000c1410723c */ /* 0x042ff00000041810 */
[C---:B------:R-:W-:Y:S01]  /*31d0*/  HMMA.16816.F32.BF16 R56, R20.reuse, R14, R56 ;  /* 0x0000000e1438723c */ /* 0x040fe20000041838 */
[----:B------:R-:W1:Y:S07]  /*31e0*/  LDSM.16.M88.4 R12, [R0+0xe100] ;  /* 0x00e10000000c783b */ /* 0x000e6e0000000200 */
[C---:B--2---:R-:W-:Y:S08]  /*31f0*/  HMMA.16816.F32.BF16 R28, R20.reuse, R8, R28 ;  /* 0x00000008141c723c */ /* 0x044ff0000004181c */
[C---:B------:R-:W-:Y:S01]  /*3200*/  HMMA.16816.F32.BF16 R24, R20.reuse, R10, R24 ;  /* 0x0000000a1418723c */ /* 0x040fe20000041818 */
[----:B------:R-:W2:Y:S07]  /*3210*/  LDSM.16.M88.4 R8, [R0+0xe900] ;  /* 0x00e900000008783b */ /* 0x000eae0000000200 */
[C---:B-----5:R-:W-:Y:S08]  /*3220*/  HMMA.16816.F32.BF16 R52, R20.reuse, R60, R52 ;  /* 0x0000003c1434723c */ /* 0x060ff00000041834 */
[C---:B------:R-:W-:Y:S01]  /*3230*/  HMMA.16816.F32.BF16 R48, R20.reuse, R62, R48 ;  /* 0x0000003e1430723c */ /* 0x040fe20000041830 */
[----:B------:R-:W-:Y:S07]  /*3240*/  LDSM.16.M88.4 R60, [R96+0x11900] ;  /* 0x01190000603c783b */ /* 0x000fee0000000200 */
[C---:B---3--:R-:W-:Y:S08]  /*3250*/  HMMA.16816.F32.BF16 R44, R20.reuse, R36, R44 ;  /* 0x00000024142c723c */ /* 0x048ff0000004182c */
[----:B------:R-:W-:Y:S01]  /*3260*/  HMMA.16816.F32.BF16 R72, R20, R38, R72 ;  /* 0x000000261448723c */ /* 0x000fe20000041848 */
[----:B------:R-:W3:Y:S04]  /*3270*/  LDSM.16.M88.4 R20, [R189+0x10100] ;  /* 0x01010000bd14783b */ /* 0x000ee80000000200 */
[----:B------:R-:W-:Y:S03]  /*3280*/  LDSM.16.M88.4 R36, [R0+0xf900] ;  /* 0x00f900000024783b */ /* 0x000fe60000000200 */
[C---:B-1----:R-:W-:Y:S08]  /*3290*/  HMMA.16816.F32.BF16 R16, R32.reuse, R12, R16 ;  /* 0x0000000c2010723c */ /* 0x042ff00000041810 */
[C---:B------:R-:W-:Y:S01]  /*32a0*/  HMMA.16816.F32.BF16 R56, R32.reuse, R14, R56 ;  /* 0x0000000e2038723c */ /* 0x040fe20000041838 */
[----:B------:R-:W1:Y:S07]  /*32b0*/  LDSM.16.M88.4 R12, [R189+0x10900] ;  /* 0x01090000bd0c783b */ /* 0x000e6e0000000200 */
[C---:B--2---:R-:W-:Y:S08]  /*32c0*/  HMMA.16816.F32.BF16 R28, R32.reuse, R8, R28 ;  /* 0x00000008201c723c */ /* 0x044ff0000004181c */
[C---:B------:R-:W-:Y:S01]  /*32d0*/  HMMA.16816.F32.BF16 R24, R32.reuse, R10, R24 ;  /* 0x0000000a2018723c */ /* 0x040fe20000041818 */
[----:B------:R-:W2:Y:S07]  /*32e0*/  LDSM.16.M88.4 R8, [R189+0x11100] ;  /* 0x01110000bd08783b */ /* 0x000eae0000000200 */
[----:B------:R-:W-:Y:S08]  /*32f0*/  HMMA.16816.F32.BF16 R52, R32, R40, R52 ;  /* 0x000000282034723c */ /* 0x000ff00000041834 */
[C---:B---3--:R-:W-:Y:S08]  /*3300*/  HMMA.16816.F32.BF16 R16, R76.reuse, R20, R16 ;  /* 0x000000144c10723c */ /* 0x048ff00000041810 */
[----:B------:R-:W-:Y:S01]  /*3310*/  HMMA.16816.F32.BF16 R56, R76, R22, R56 ;  /* 0x000000164c38723c */ /* 0x000fe20000041838 */
[----:B------:R-:W3:Y:S07]  /*3320*/  LDSM.16.M88.4 R20, [R96+0x10900] ;  /* 0x010900006014783b */ /* 0x000eee0000000200 */
[----:B------:R-:W-:Y:S01]  /*3330*/  HMMA.16816.F32.BF16 R48, R32, R42, R48 ;  /* 0x0000002a2030723c */ /* 0x000fe20000041830 */
[----:B------:R-:W-:Y:S07]  /*3340*/  LDSM.16.M88.4 R40, [R185+0x8000] ;  /* 0x00800000b928783b */ /* 0x000fee0000000200 */
[C---:B-1----:R-:W-:Y:S08]  /*3350*/  HMMA.16816.F32.BF16 R28, R76.reuse, R12, R28 ;  /* 0x0000000c4c1c723c */ /* 0x042ff0000004181c */
[----:B------:R-:W-:Y:S01]  /*3360*/  HMMA.16816.F32.BF16 R24, R76, R14, R24 ;  /* 0x0000000e4c18723c */ /* 0x000fe20000041818 */
[----:B------:R-:W-:Y:S07]  /*3370*/  LDSM.16.M88.4 R12, [R0+0x10100] ;  /* 0x01010000000c783b */ /* 0x000fee0000000200 */
[C---:B------:R-:W-:Y:S08]  /*3380*/  HMMA.16816.F32.BF16 R44, R32.reuse, R36, R44 ;  /* 0x00000024202c723c */ /* 0x040ff0000004182c */
[----:B------:R-:W-:Y:S01]  /*3390*/  HMMA.16816.F32.BF16 R72, R32, R38, R72 ;  /* 0x000000262048723c */ /* 0x000fe20000041848 */
[----:B------:R-:W1:Y:S04]  /*33a0*/  LDSM.16.M88.4 R36, [R93+0x10900] ;  /* 0x010900005d24783b */ /* 0x000e680000000200 */
[----:B------:R-:W-:Y:S03]  /*33b0*/  LDSM.16.M88.4 R32, [R93+0x11100] ;  /* 0x011100005d20783b */ /* 0x000fe60000000200 */
[C---:B--2---:R-:W-:Y:S08]  /*33c0*/  HMMA.16816.F32.BF16 R52, R76.reuse, R8, R52 ;  /* 0x000000084c34723c */ /* 0x044ff00000041834 */
[----:B------:R-:W-:Y:S01]  /*33d0*/  HMMA.16816.F32.BF16 R48, R76, R10, R48 ;  /* 0x0000000a4c30723c */ /* 0x000fe20000041830 */
[----:B------:R-:W-:Y:S07]  /*33e0*/  LDSM.16.M88.4 R8, [R184+0x8000] ;  /* 0x00800000b808783b */ /* 0x000fee0000000200 */
[C---:B---3--:R-:W-:Y:S08]  /*33f0*/  HMMA.16816.F32.BF16 R28, R68.reuse, R20, R28 ;  /* 0x00000014441c723c */ /* 0x048ff0000004181c */
[----:B------:R-:W-:Y:S01]  /*3400*/  HMMA.16816.F32.BF16 R24, R68, R22, R24 ;  /* 0x000000164418723c */ /* 0x000fe20000041818 */
[----:B------:R-:W2:Y:S07]  /*3410*/  LDSM.16.M88.4 R20, [R0+0x10900] ;  /* 0x010900000014783b */ /* 0x000eae0000000200 */
[----:B------:R-:W-:Y:S08]  /*3420*/  HMMA.16816.F32.BF16 R44, R76, R80, R44 ;  /* 0x000000504c2c723c */ /* 0x000ff0000004182c */
[C---:B------:R-:W-:Y:S08]  /*3430*/  HMMA.16816.F32.BF16 R52, R68.reuse, R64, R52 ;  /* 0x000000404434723c */ /* 0x040ff00000041834 */
[----:B------:R-:W-:Y:S01]  /*3440*/  HMMA.16816.F32.BF16 R48, R68, R66, R48 ;  /* 0x000000424430723c */ /* 0x000fe20000041830 */
[----:B------:R-:W3:Y:S07]  /*3450*/  LDSM.16.M88.4 R64, [R93+0x11900] ;  /* 0x011900005d40783b */ /* 0x000eee0000000200 */
[C---:B-1----:R-:W-:Y:S08]  /*3460*/  HMMA.16816.F32.BF16 R28, R40.reuse, R36, R28 ;  /* 0x00000024281c723c */ /* 0x042ff0000004181c */
[----:B------:R-:W-:Y:S01]  /*3470*/  HMMA.16816.F32.BF16 R24, R40, R38, R24 ;  /* 0x000000262818723c */ /* 0x000fe20000041818 */
[----:B------:R-:W-:Y:S07]  /*3480*/  LDSM.16.M88.4 R36, [R0+0x11100] ;  /* 0x011100000024783b */ /* 0x000fee0000000200 */
[----:B------:R-:W-:Y:S08]  /*3490*/  HMMA.16816.F32.BF16 R16, R68, R88, R16 ;  /* 0x000000584410723c */ /* 0x000ff00000041810 */
[----:B------:R-:W-:Y:S08]  /*34a0*/  HMMA.16816.F32.BF16 R72, R76, R82, R72 ;  /* 0x000000524c48723c */ /* 0x000ff00000041848 */
[----:B------:R-:W-:Y:S08]  /*34b0*/  HMMA.16816.F32.BF16 R44, R68, R60, R44 ;  /* 0x0000003c442c723c */ /* 0x000ff0000004182c */
[C---:B--2---:R-:W-:Y:S08]  /*34c0*/  HMMA.16816.F32.BF16 R28, R8.reuse, R20, R28 ;  /* 0x00000014081c723c */ /* 0x044ff0000004181c */
[----:B------:R-:W-:Y:S01]  /*34d0*/  HMMA.16816.F32.BF16 R24, R8, R22, R24 ;  /* 0x000000160818723c */ /* 0x000fe20000041818 */
[----:B------:R1:W2:Y:S07]  /*34e0*/  LDSM.16.M88.4 R20, [R0+0x11900] ;  /* 0x011900000014783b */ /* 0x0002ae0000000200 */
[----:B------:R-:W-:Y:S08]  /*34f0*/  HMMA.16816.F32.BF16 R16, R40, R84, R16 ;  /* 0x000000542810723c */ /* 0x000ff00000041810 */
[----:B------:R-:W-:Y:S08]  /*3500*/  HMMA.16816.F32.BF16 R72, R68, R62, R72 ;  /* 0x0000003e4448723c */ /* 0x000ff00000041848 */
[----:B---3--:R-:W-:Y:S01]  /*3510*/  HMMA.16816.F32.BF16 R44, R40, R64, R44 ;  /* 0x00000040282c723c */ /* 0x008fe2000004182c */
[----:B-1----:R-:W-:Y:S01]  /*3520*/  FMUL.FTZ R0, R24, c[0x0][0x320] ;  /* 0x0000c80018007a20 */ /* 0x002fe20000410000 */
[----:B------:R-:W-:-:S04]  /*3530*/  LEA.HI R24, R94, R7, RZ, 0x2 ;  /* 0x000000075e187211 */ /* 0x000fc800078f10ff */
[----:B------:R-:W-:Y:S01]  /*3540*/  LOP3.LUT R24, R24, 0xfffffffc, RZ, 0xc0, !PT ;  /* 0xfffffffc18187812 */ /* 0x000fe200078ec0ff */
[----:B------:R-:W1:Y:S01]  /*3550*/  MUFU.TANH R0, R0 ;  /* 0x0000000000007308 */ /* 0x000e620000002400 */
[----:B------:R-:W-:Y:S08]  /*3560*/  HMMA.16816.F32.BF16 R16, R8, R12, R16 ;  /* 0x0000000c0810723c */ /* 0x000ff00000041810 */
[----:B------:R-:W-:Y:S08]  /*3570*/  HMMA.16816.F32.BF16 R56, R68, R90, R56 ;  /* 0x0000005a4438723c */ /* 0x000ff00000041838 */
[----:B------:R-:W-:Y:S08]  /*3580*/  HMMA.16816.F32.BF16 R72, R40, R66, R72 ;  /* 0x000000422848723c */ /* 0x000ff00000041848 */
[----:B--2---:R-:W-:Y:S01]  /*3590*/  HMMA.16816.F32.BF16 R44, R8, R20, R44 ;  /* 0x00000014082c723c */ /* 0x004fe2000004182c */
[----:B------:R-:W-:-:S02]  /*35a0*/  FMUL.FTZ R13, R18, c[0x0][0x320] ;  /* 0x0000c800120d7a20 */ /* 0x000fc40000410000 */
[----:B------:R-:W-:Y:S02]  /*35b0*/  FMUL.FTZ R18, R25, c[0x0][0x320] ;  /* 0x0000c80019127a20 */ /* 0x000fe40000410000 */
[----:B------:R-:W-:Y:S02]  /*35c0*/  FMUL.FTZ R12, R16, c[0x0][0x320] ;  /* 0x0000c800100c7a20 */ /* 0x000fe40000410000 */
[----:B------:R-:W-:Y:S01]  /*35d0*/  SHF.R.S32.HI R21, RZ, 0x1f, R6 ;  /* 0x0000001fff157819 */ /* 0x000fe20000011406 */
[----:B------:R-:W-:Y:S01]  /*35e0*/  HMMA.16816.F32.BF16 R56, R40, R86, R56 ;  /* 0x000000562838723c */ /* 0x000fe20000041838 */
[----:B------:R-:W-:Y:S01]  /*35f0*/  LOP3.LUT R20, R92, 0xffffffe0, RZ, 0xc0, !PT ;  /* 0xffffffe05c147812 */ /* 0x000fe200078ec0ff */
[----:B------:R-:W-:Y:S01]  /*3600*/  FMUL.FTZ R16, R17, c[0x0][0x320] ;  /* 0x0000c80011107a20 */ /* 0x000fe20000410000 */
[-C--:B------:R-:W-:Y:S01]  /*3610*/  LEA.HI R21, R21, R6.reuse, RZ, 0x3 ;  /* 0x0000000615157211 */ /* 0x080fe200078f18ff */
[----:B------:R-:W-:Y:S01]  /*3620*/  FMUL.FTZ R17, R29, c[0x0][0x320] ;  /* 0x0000c8001d117a20 */ /* 0x000fe20000410000 */
[----:B------:R-:W-:Y:S01]  /*3630*/  IADD3 R20, -R20, R7, RZ ;  /* 0x0000000714147210 */ /* 0x000fe20007ffe1ff */
[----:B------:R-:W-:Y:S01]  /*3640*/  IMAD.IADD R7, R7, 0x1, -R24 ;  /* 0x0000000107077824 */ /* 0x000fe200078e0a18 */
[----:B------:R-:W-:Y:S01]  /*3650*/  LOP3.LUT R21, R21, 0xffffff8, RZ, 0xc0, !PT ;  /* 0x0ffffff815157812 */ /* 0x000fe200078ec0ff */
[----:B------:R-:W-:Y:S01]  /*3660*/  HMMA.16816.F32.BF16 R72, R8, R22, R72 ;  /* 0x000000160848723c */ /* 0x000fe20000041848 */
[----:B------:R-:W-:Y:S01]  /*3670*/  SHF.R.S32.HI R25, RZ, 0x1f, R20 ;  /* 0x0000001fff197819 */ /* 0x000fe20000011414 */
[----:B------:R-:W2:Y:S01]  /*3680*/  MUFU.TANH R12, R12 ;  /* 0x0000000c000c7308 */ /* 0x000ea20000002400 */
[----:B------:R-:W-:-:S02]  /*3690*/  IADD3 R21, -R21, R6, RZ ;  /* 0x0000000615157210 */ /* 0x000fc40007ffe1ff */
[----:B------:R-:W-:Y:S02]  /*36a0*/  LEA.HI R6, R25, R20, RZ, 0x2 ;  /* 0x0000001419067211 */ /* 0x000fe400078f10ff */
[----:B------:R-:W-:Y:S01]  /*36b0*/  LEA.HI R23, R7, R7, RZ, 0x1 ;  /* 0x0000000707177211 */ /* 0x000fe200078f08ff */
[C---:B------:R-:W-:Y:S01]  /*36c0*/  HMMA.16816.F32.BF16 R52, R40.reuse, R32, R52 ;  /* 0x000000202834723c */ /* 0x040fe20000041834 */
[----:B------:R-:W-:Y:S01]  /*36d0*/  LEA.HI.SX32 R22, R6, UR24, 0x1e ;  /* 0x0000001806167c11 */ /* 0x000fe2000f8ff2ff */
[----:B------:R-:W-:Y:S01]  /*36e0*/  FMUL.FTZ R44, R44, c[0x0][0x320] ;  /* 0x0000c8002c2c7a20 */ /* 0x000fe20000410000 */
[----:B------:R-:W-:Y:S01]  /*36f0*/  LOP3.LUT R24, R23, 0x1ffffffe, RZ, 0xc0, !PT ;  /* 0x1ffffffe17187812 */ /* 0x000fe200078ec0ff */
[----:B------:R-:W-:Y:S01]  /*3700*/  FMUL.FTZ R45, R45, c[0x0][0x320] ;  /* 0x0000c8002d2d7a20 */ /* 0x000fe20000410000 */
[----:B------:R-:W3:Y:S01]  /*3710*/  MUFU.TANH R16, R16 ;  /* 0x0000001000107308 */ /* 0x000ee20000002400 */
[----:B------:R-:W-:Y:S01]  /*3720*/  IMAD R21, R21, 0x10, R22 ;  /* 0x0000001015157824 */ /* 0x000fe200078e0216 */
[----:B------:R-:W-:Y:S01]  /*3730*/  IADD3 R24, R7, -R24, RZ ;  /* 0x8000001807187210 */ /* 0x000fe20007ffe0ff */
[----:B------:R-:W-:Y:S04]  /*3740*/  HMMA.16816.F32.BF16 R48, R40, R34, R48 ;  /* 0x000000222830723c */ /* 0x000fe80000041830 */
[----:B------:R-:W-:Y:S01]  /*3750*/  IMAD R203, R24, 0x8, R21 ;  /* 0x0000000818cb7824 */ /* 0x000fe200078e0215 */
[----:B------:R-:W4:Y:S03]  /*3760*/  MUFU.TANH R13, R13 ;  /* 0x0000000d000d7308 */ /* 0x000f260000002400 */
[----:B------:R-:W-:Y:S01]  /*3770*/  @P0 IMAD.HI.U32 R7, R203, c[0x0][0x2c8], RZ ;  /* 0x0000b200cb070a27 */ /* 0x000fe200078e00ff */
[----:B------:R-:W-:Y:S01]  /*3780*/  PLOP3.LUT P0, PT, PT, PT, UP1, 0x80, 0x0 ;  /* 0x000000000000781c */ /* 0x000fe20003f0f018 */
[----:B------:R-:W-:Y:S02]  /*3790*/  HMMA.16816.F32.BF16 R56, R8, R14, R56 ;  /* 0x0000000e0838723c */ /* 0x000fe40000041838 */
[----:B------:R-:W-:Y:S01]  /*37a0*/  FMUL.FTZ R72, R72, c[0x0][0x320] ;  /* 0x0000c80048487a20 */ /* 0x000fe20000410000 */
[----:B------:R-:W1:Y:S01]  /*37b0*/  MUFU.TANH R17, R17 ;  /* 0x0000001100117308 */ /* 0x000e620000002400 */
[----:B------:R-:W-:-:S04]  /*37c0*/  FMUL.FTZ R73, R73, c[0x0][0x320] ;  /* 0x0000c80049497a20 */ /* 0x000fc80000410000 */
[C---:B------:R-:W-:Y:S03]  /*37d0*/  HMMA.16816.F32.BF16 R52, R8.reuse, R36, R52 ;  /* 0x000000240834723c */ /* 0x040fe60000041834 */
[----:B------:R-:W1:Y:S05]  /*37e0*/  MUFU.TANH R18, R18 ;  /* 0x0000001200127308 */ /* 0x000e6a0000002400 */
[----:B------:R-:W-:Y:S03]  /*37f0*/  HMMA.16816.F32.BF16 R48, R8, R38, R48 ;  /* 0x000000260830723c */ /* 0x000fe60000041830 */
[----:B------:R1:W1:Y:S04]  /*3800*/  MUFU.TANH R175, R44 ;  /* 0x0000002c00af7308 */ /* 0x0002680000002400 */
[----:B------:R-:W-:Y:S01]  /*3810*/  MOV R8, R203 ;  /* 0x000000cb00087202 */ /* 0x000fe20000000f00 */
[----:B------:R-:W-:Y:S01]  /*3820*/  FMUL.FTZ R11, R28, c[0x0][0x320] ;  /* 0x0000c8001c0b7a20 */ /* 0x000fe20000410000 */
[----:B------:R-:W-:Y:S01]  /*3830*/  @P0 SHF.R.U32.HI R8, RZ, c[0x0][0x2cc], R7 ;  /* 0x0000b300ff080a19 */ /* 0x000fe20000011607 */
[----:B------:R-:W-:Y:S01]  /*3840*/  FMUL.FTZ R15, R57, c[0x0][0x320] ;  /* 0x0000c800390f7a20 */ /* 0x000fe20000410000 */
[----:B------:R-:W-:Y:S01]  /*3850*/  LOP3.LUT R9, R6, 0x7ffffffc, RZ, 0xc0, !PT ;  /* 0x7ffffffc06097812 */ /* 0x000fe200078ec0ff */
[----:B------:R-:W-:Y:S01]  /*3860*/  FMUL.FTZ R21, R56, c[0x0][0x320] ;  /* 0x0000c80038157a20 */ /* 0x000fe20000410000 */
[----:B------:R-:W-:Y:S01]  /*3870*/  PLOP3.LUT P0, PT, PT, PT, UP0, 0x40, 0x0 ;  /* 0x000000000000781c */ /* 0x000fe20003f0e808 */
[----:B------:R-:W5:Y:S01]  /*3880*/  SHFL.IDX PT, R7, R8, RZ, 0x1c1f ;  /* 0x001c1fff08077589 */ /* 0x000f6200000e0000 */
[----:B------:R1:W1:Y:S01]  /*3890*/  MUFU.TANH R173, R45 ;  /* 0x0000002d00ad7308 */ /* 0x0002620000002400 */
[----:B------:R-:W-:Y:S01]  /*38a0*/  IMAD.IADD R204, R20, 0x1, -R9 ;  /* 0x0000000114cc7824 */ /* 0x000fe200078e0a09 */
[----:B------:R-:W-:Y:S01]  /*38b0*/  MOV R9, UR26 ;  /* 0x0000001a00097c02 */ /* 0x000fe20008000f00 */
[----:B------:R-:W-:-:S02]  /*38c0*/  FMUL.FTZ R52, R52, c[0x0][0x320] ;  /* 0x0000c80034347a20 */ /* 0x000fc40000410000 */
[----:B------:R-:W-:Y:S02]  /*38d0*/  IMAD.SHL.U32 R204, R204, 0x2, RZ ;  /* 0x00000002cccc7824 */ /* 0x000fe400078e00ff */
[----:B------:R-:W-:Y:S01]  /*38e0*/  FMUL.FTZ R53, R53, c[0x0][0x320] ;  /* 0x0000c80035357a20 */ /* 0x000fe20000410000 */
[----:B------:R1:W1:Y:S01]  /*38f0*/  MUFU.TANH R161, R52 ;  /* 0x0000003400a17308 */ /* 0x0002620000002400 */
[----:B------:R-:W-:Y:S01]  /*3900*/  FMUL.FTZ R48, R48, c[0x0][0x320] ;  /* 0x0000c80030307a20 */ /* 0x000fe20000410000 */
[----:B------:R-:W-:Y:S01]  /*3910*/  IADD3 R14, R9, -c[0x0][0x168], -R204 ;  /* 0x80005a00090e7a10 */ /* 0x000fe20007ffe8cc */
[----:B------:R-:W-:Y:S01]  /*3920*/  FMUL.FTZ R49, R49, c[0x0][0x320] ;  /* 0x0000c80031317a20 */ /* 0x000fe20000410000 */
[----:B------:R-:W-:Y:S02]  /*3930*/  IADD3 R10, -R204, UR4, RZ ;  /* 0x00000004cc0a7c10 */ /* 0x000fe4000fffe1ff */
[C---:B------:R-:W-:Y:S02]  /*3940*/  IADD3 R20, R14.reuse, c[0x0][0x328], RZ ;  /* 0x0000ca000e147a10 */ /* 0x040fe40007ffe0ff */
[----:B------:R1:W1:Y:S01]  /*3950*/  MUFU.TANH R171, R53 ;  /* 0x0000003500ab7308 */ /* 0x0002620000002400 */
[----:B------:R-:W-:-:S02]  /*3960*/  IADD3 R14, R14, UR13, RZ ;  /* 0x0000000d0e0e7c10 */ /* 0x000fc4000fffe0ff */
[----:B-----5:R-:W-:-:S05]  /*3970*/  IADD3 R9, R20, R7, RZ ;  /* 0x0000000714097210 */ /* 0x020fca0007ffe0ff */
[----:B------:R1:W1:Y:S01]  /*3980*/  MUFU.TANH R167, R48 ;  /* 0x0000003000a77308 */ /* 0x0002620000002400 */
[----:B------:R-:W-:Y:S02]  /*3990*/  IADD3 R2, R14, R7, RZ ;  /* 0x000000070e027210 */ /* 0x000fe40007ffe0ff */
[----:B------:R-:W-:-:S05]  /*39a0*/  IMNMX R22, R9, R10, PT ;  /* 0x0000000a09167217 */ /* 0x000fca0003800200 */
[----:B------:R1:W1:Y:S08]  /*39b0*/  MUFU.TANH R163, R49 ;  /* 0x0000003100a37308 */ /* 0x0002700000002400 */
[----:B------:R1:W1:Y:S08]  /*39c0*/  MUFU.TANH R143, R72 ;  /* 0x00000048008f7308 */ /* 0x0002700000002400 */
[----:B------:R1:W1:Y:S08]  /*39d0*/  MUFU.TANH R141, R73 ;  /* 0x00000049008d7308 */ /* 0x0002700000002400 */
[----:B------:R-:W1:Y:S08]  /*39e0*/  MUFU.TANH R11, R11 ;  /* 0x0000000b000b7308 */ /* 0x000e700000002400 */
[----:B------:R-:W1:Y:S08]  /*39f0*/  MUFU.TANH R15, R15 ;  /* 0x0000000f000f7308 */ /* 0x000e700000002400 */
[----:B------:R-:W1:Y:S01]  /*3a00*/  MUFU.TANH R21, R21 ;  /* 0x0000001500157308 */ /* 0x000e620000002400 */
[----:B------:R-:W-:Y:S05]  /*3a10*/  @P0 BRA `(.L_x_1961) ;  /* 0x0000017000000947 */ /* 0x000fea0003800000 */
[----:B--234-:R-:W-:Y:S01]  /*3a20*/  IMAD.U32 R6, RZ, RZ, UR12 ;  /* 0x0000000cff067e24 */ /* 0x01cfe2000f8e00ff */
        /* <DEDUP_REMOVED lines=11> */
.L_x_1963:
[----:B------:R-:W-:-:S04]  /*3ae0*/  MOV R5, c[0x0][0x32c] ;  /* 0x0000cb0000057a02 */ /* 0x000fc80000000f00 */
[----:B------:R-:W-:-:S13]  /*3af0*/  ISETP.NE.AND P0, PT, R5, 0x1, PT ;  /* 0x000000010500780c */ /* 0x000fda0003f05270 */
[----:B------:R-:W-:-:S05]  /*3b00*/  @P0 IMAD.HI.U32 R5, R6, c[0x0][0x330], RZ ;  /* 0x0000cc0006050a27 */ /* 0x000fca00078e00ff */
[----:B------:R-:W-:Y:S02]  /*3b10*/  @P0 SHF.R.U32.HI R6, RZ, c[0x0][0x334], R5 ;  /* 0x0000cd00ff060a19 */ /* 0x000fe40000011605 */
.L_x_1964:
[----:B------:R-:W-:Y:S05]  /*3b20*/  BSYNC B0 ;  /* 0x0000000000007941 */ /* 0x000fea0003800000 */
.L_x_1962:
[----:B------:R-:W-:-:S04]  /*3b30*/  IMAD.MOV.U32 R5, RZ, RZ, c[0x0][0x32c] ;  /* 0x0000cb00ff057624 */ /* 0x000fc800078e00ff */
[----:B------:R-:W-:-:S04]  /*3b40*/  IMAD R5, R6, R5, -UR25 ;  /* 0x8000001906057e24 */ /* 0x000fc8000f8e0205 */
[----:B------:R-:W-:-:S05]  /*3b50*/  IMAD.IADD R7, R5, 0x1, -R204 ;  /* 0x0000000105077824 */ /* 0x000fca00078e0acc */
[----:B------:R-:W-:Y:S02]  /*3b60*/  IADD3 R5, R7, c[0x0][0x32c], RZ ;  /* 0x0000cb0007057a10 */ /* 0x000fe40007ffe0ff */
[----:B------:R-:W-:Y:S02]  /*3b70*/  IMNMX R2, R2, R7, !PT ;  /* 0x0000000702027217 */ /* 0x000fe40007800200 */
[----:B------:R-:W-:Y:S02]  /*3b80*/  IMNMX R22, R22, R5, PT ;  /* 0x0000000516167217 */ /* 0x000fe40003800200 */
.L_x_1961:
[----:B--234-:R-:W-:Y:S01]  /*3b90*/  ISETP.LT.AND P1, PT, RZ, UR7, PT ;  /* 0x00000007ff007c0c */ /* 0x01cfe2000bf21270 */
[----:B------:R-:W2:Y:S01]  /*3ba0*/  SHFL.IDX PT, R25, R8, 0x1, 0x1c1f ;  /* 0x003c1f0008197f89 */ /* 0x000ea200000e0000 */
[----:B------:R-:W-:Y:S02]  /*3bb0*/  FMUL.FTZ R59, R59, c[0x0][0x320] ;  /* 0x0000c8003b3b7a20 */ /* 0x000fe40000410000 */
[----:B------:R-:W-:Y:S01]  /*3bc0*/  ISETP.GT.AND P0, PT, R2, RZ, P1 ;  /* 0x000000ff0200720c */ /* 0x000fe20000f04270 */
[----:B------:R-:W-:Y:S01]  /*3bd0*/  FMUL.FTZ R50, R50, c[0x0][0x320] ;  /* 0x0000c80032327a20 */ /* 0x000fe20000410000 */
[----:B------:R3:W4:Y:S01]  /*3be0*/  MUFU.TANH R152, R59 ;  /* 0x0000003b00987308 */ /* 0x0007220000002400 */
[----:B------:R-:W-:Y:S01]  /*3bf0*/  FMUL.FTZ R51, R51, c[0x0][0x320] ;  /* 0x0000c80033337a20 */ /* 0x000fe20000410000 */
[----:B------:R-:W-:Y:S01]  /*3c00*/  ISETP.LT.OR P0, PT, R22, 0x1, P0 ;  /* 0x000000011600780c */ /* 0x000fe20000701670 */
[----:B------:R-:W-:-:S02]  /*3c10*/  FMUL.FTZ R46, R46, c[0x0][0x320] ;  /* 0x0000c8002e2e7a20 */ /* 0x000fc40000410000 */
[----:B------:R-:W-:Y:S01]  /*3c20*/  FMUL.FTZ R47, R47, c[0x0][0x320] ;  /* 0x0000c8002f2f7a20 */ /* 0x000fe20000410000 */
[----:B------:R-:W-:Y:S01]  /*3c30*/  FSEL R6, R12, -INF , !P0 ;  /* 0xff8000000c067808 */ /* 0x000fe20004000000 */
[----:B------:R-:W-:Y:S01]  /*3c40*/  FMUL.FTZ R12, R31, c[0x0][0x320] ;  /* 0x0000c8001f0c7a20 */ /* 0x000fe20000410000 */
[----:B------:R-:W-:Y:S01]  /*3c50*/  ISETP.GT.AND P0, PT, R2, 0x1, P1 ;  /* 0x000000010200780c */ /* 0x000fe20000f04270 */
[----:B------:R-:W-:Y:S01]  /*3c60*/  FMUL.FTZ R74, R74, c[0x0][0x320] ;  /* 0x0000c8004a4a7a20 */ /* 0x000fe20000410000 */
[----:B------:R3:W1:Y:S01]  /*3c70*/  MUFU.TANH R170, R50 ;  /* 0x0000003200aa7308 */ /* 0x0006620000002400 */
[----:B------:R-:W-:Y:S01]  /*3c80*/  FMUL.FTZ R75, R75, c[0x0][0x320] ;  /* 0x0000c8004b4b7a20 */ /* 0x000fe20000410000 */
[----:B------:R-:W-:Y:S01]  /*3c90*/  ISETP.LT.OR P0, PT, R22, 0x2, P0 ;  /* 0x000000021600780c */ /* 0x000fe20000701670 */
[----:B------:R-:W-:Y:S02]  /*3ca0*/  FMUL.FTZ R54, R54, c[0x0][0x320] ;  /* 0x0000c80036367a20 */ /* 0x000fe40000410000 */
[----:B------:R-:W-:Y:S01]  /*3cb0*/  FMUL.FTZ R55, R55, c[0x0][0x320] ;  /* 0x0000c80037377a20 */ /* 0x000fe20000410000 */
[----:B------:R-:W-:Y:S01]  /*3cc0*/  FSEL R23, R16, -INF , !P0 ;  /* 0xff80000010177808 */ /* 0x000fe20004000000 */
[----:B------:R-:W-:Y:S01]  /*3cd0*/  FMUL.FTZ R16, R58, c[0x0][0x320] ;  /* 0x0000c8003a107a20 */ /* 0x000fe20000410000 */
[----:B------:R-:W-:Y:S01]  /*3ce0*/  ISETP.GT.AND P0, PT, R2, 0x8, P1 ;  /* 0x000000080200780c */ /* 0x000fe20000f04270 */
[----:B------:R3:W1:Y:S03]  /*3cf0*/  MUFU.TANH R176, R51 ;  /* 0x0000003300b07308 */ /* 0x0006660000002400 */
[----:B------:R-:W-:-:S04]  /*3d00*/  ISETP.LT.OR P0, PT, R22, 0x9, P0 ;  /* 0x000000091600780c */ /* 0x000fc80000701670 */
[----:B-1----:R-:W-:Y:S01]  /*3d10*/  FSEL R21, R21, -INF , !P0 ;  /* 0xff80000015157808 */ /* 0x002fe20004000000 */
        /* <DEDUP_REMOVED lines=12> */
[----:B------:R-:W-:Y:S01]  /*3de0*/  FSEL R9, R17, -INF , !P0 ;  /* 0xff80000011097808 */ /* 0x000fe20004000000 */
[----:B--2---:R-:W-:Y:S01]  /*3df0*/  IMAD.IADD R17, R20, 0x1, R25 ;  /* 0x0000000114117824 */ /* 0x004fe200078e0219 */
[----:B------:R-:W-:Y:S01]  /*3e00*/  ISETP.GT.AND P0, PT, R2, 0x18, P1 ;  /* 0x000000180200780c */ /* 0x000fe20000f04270 */
[----:B------:R3:W2:Y:S03]  /*3e10*/  MUFU.TANH R166, R75 ;  /* 0x0000004b00a67308 */ /* 0x0006a60000002400 */
[----:B------:R-:W-:Y:S02]  /*3e20*/  ISETP.LT.OR P0, PT, R22, 0x19, P0 ;  /* 0x000000191600780c */ /* 0x000fe40000701670 */
[----:B------:R-:W-:Y:S02]  /*3e30*/  IMNMX R17, R17, R10, PT ;  /* 0x0000000a11117217 */ /* 0x000fe40003800200 */
[----:B------:R-:W-:Y:S01]  /*3e40*/  FSEL R7, R0, -INF , !P0 ;  /* 0xff80000000077808 */ /* 0x000fe20004000000 */
[----:B------:R-:W-:Y:S01]  /*3e50*/  FMUL.FTZ R0, R27, c[0x0][0x320] ;  /* 0x0000c8001b007a20 */ /* 0x000fe20000410000 */
[----:B------:R-:W-:Y:S01]  /*3e60*/  ISETP.GT.AND P0, PT, R2, 0x19, P1 ;  /* 0x000000190200780c */ /* 0x000fe20000f04270 */
[----:B------:R3:W1:Y:S03]  /*3e70*/  MUFU.TANH R178, R54 ;  /* 0x0000003600b27308 */ /* 0x0006660000002400 */
[----:B------:R-:W-:-:S04]  /*3e80*/  ISETP.LT.OR P0, PT, R22, 0x1a, P0 ;  /* 0x0000001a1600780c */ /* 0x000fc80000701670 */
[----:B------:R-:W-:Y:S01]  /*3e90*/  FSEL R5, R18, -INF , !P0 ;  /* 0xff80000012057808 */ /* 0x000fe20004000000 */
[----:B------:R-:W-:Y:S01]  /*3ea0*/  FMUL.FTZ R18, R19, c[0x0][0x320] ;  /* 0x0000c80013127a20 */ /* 0x000fe20000410000 */
[----:B------:R-:W-:Y:S01]  /*3eb0*/  ISETP.GT.AND P0, PT, R2, 0x20, P1 ;  /* 0x000000200200780c */ /* 0x000fe20000f04270 */
[----:B------:R-:W1:Y:S01]  /*3ec0*/  MUFU.TANH R0, R0 ;  /* 0x0000000000007308 */ /* 0x000e620000002400 */
[----:B------:R-:W-:Y:S02]  /*3ed0*/  IMAD.IADD R19, R14, 0x1, R25 ;  /* 0x000000010e137824 */ /* 0x000fe400078e0219 */
[----:B------:R-:W-:-:S04]  /*3ee0*/  ISETP.LT.OR P0, PT, R22, 0x21, P0 ;  /* 0x000000211600780c */ /* 0x000fc80000701670 */
[----:B------:R-:W-:Y:S01]  /*3ef0*/  FSEL R161, R161, -INF , !P0 ;  /* 0xff800000a1a17808 */ /* 0x000fe20004000000 */
[----:B------:R3:W1:Y:S01]  /*3f00*/  MUFU.TANH R168, R55 ;  /* 0x0000003700a87308 */ /* 0x0006620000002400 */
[----:B------:R-:W-:-:S04]  /*3f10*/  ISETP.GT.AND P0, PT, R2, 0x21, P1 ;  /* 0x000000210200780c */ /* 0x000fc80000f04270 */
[----:B------:R-:W-:-:S03]  /*3f20*/  ISETP.LT.OR P0, PT, R22, 0x22, P0 ;  /* 0x000000221600780c */ /* 0x000fc60000701670 */
[----:B------:R-:W1:Y:S01]  /*3f30*/  MUFU.TANH R18, R18 ;  /* 0x0000001200127308 */ /* 0x000e620000002400 */
[----:B------:R-:W-:Y:S02]  /*3f40*/  FSEL R171, R171, -INF , !P0 ;  /* 0xff800000abab7808 */ /* 0x000fe40004000000 */
[----:B------:R-:W-:-:S04]  /*3f50*/  ISETP.GT.AND P0, PT, R2, 0x28, P1 ;  /* 0x000000280200780c */ /* 0x000fc80000f04270 */
[----:B------:R-:W-:Y:S01]  /*3f60*/  ISETP.LT.OR P0, PT, R22, 0x29, P0 ;  /* 0x000000291600780c */ /* 0x000fe20000701670 */
[----:B------:R-:W1:Y:S03]  /*3f70*/  MUFU.TANH R16, R16 ;  /* 0x0000001000107308 */ /* 0x000e660000002400 */
        /* <DEDUP_REMOVED lines=14> */
[----:B------:R-:W-:-:S03]  /*4060*/  FMUL.FTZ R2, R26, c[0x0][0x320] ;  /* 0x0000c8001a027a20 */ /* 0x000fc60000410000 */
[----:B------:R-:W-:Y:S01]  /*4070*/  ISETP.LT.OR P0, PT, R22, 0x3a, P0 ;  /* 0x0000003a1600780c */ /* 0x000fe20000701670 */
[----:B------:R-:W-:Y:S02]  /*4080*/  FMUL.FTZ R22, R30, c[0x0][0x320] ;  /* 0x0000c8001e167a20 */ /* 0x000fe40000410000 */
[----:B------:R-:W1:Y:S01]  /*4090*/  MUFU.TANH R2, R2 ;  /* 0x0000000200027308 */ /* 0x000e620000002400 */
[----:B------:R-:W-:Y:S02]  /*40a0*/  FSEL R141, R141, -INF , !P0 ;  /* 0xff8000008d8d7808 */ /* 0x000fe40004000000 */
[----:B------:R-:W-:-:S05]  /*40b0*/  PLOP3.LUT P0, PT, PT, PT, UP0, 0x40, 0x0 ;  /* 0x000000000000781c */ /* 0x000fca0003f0e808 */
[----:B------:R-:W1:Y:S08]  /*40c0*/  MUFU.TANH R22, R22 ;  /* 0x0000001600167308 */ /* 0x000e700000002400 */
        /* <DEDUP_REMOVED lines=13> */
.L_x_1967:
[----:B------:R-:W-:-:S04]  /*41a0*/  MOV R8, c[0x0][0x32c] ;  /* 0x0000cb0000087a02 */ /* 0x000fc80000000f00 */
[----:B------:R-:W-:-:S13]  /*41b0*/  ISETP.NE.AND P0, PT, R8, 0x1, PT ;  /* 0x000000010800780c */ /* 0x000fda0003f05270 */
[----:B------:R-:W-:-:S05]  /*41c0*/  @P0 IMAD.HI.U32 R8, R25, c[0x0][0x330], RZ ;  /* 0x0000cc0019080a27 */ /* 0x000fca00078e00ff */
[----:B------:R-:W-:Y:S02]  /*41d0*/  @P0 SHF.R.U32.HI R25, RZ, c[0x0][0x334], R8 ;  /* 0x0000cd00ff190a19 */ /* 0x000fe40000011608 */
.L_x_1968:
[----:B------:R-:W-:Y:S05]  /*41e0*/  BSYNC B0 ;  /* 0x0000000000007941 */ /* 0x000fea0003800000 */
.L_x_1966:
[----:B------:R-:W-:-:S04]  /*41f0*/  IMAD.MOV.U32 R8, RZ, RZ, c[0x0][0x32c] ;  /* 0x0000cb00ff087624 */ /* 0x000fc800078e00ff */
[----:B------:R-:W-:-:S04]  /*4200*/  IMAD R25, R25, R8, -UR25 ;  /* 0x8000001919197e24 */ /* 0x000fc8000f8e0208 */
[----:B------:R-:W-:-:S05]  /*4210*/  IMAD.IADD R10, R25, 0x1, -R204 ;  /* 0x00000001190a7824 */ /* 0x000fca00078e0acc */
[----:B------:R-:W-:Y:S02]  /*4220*/  IADD3 R8, R10, c[0x0][0x32c], RZ ;  /* 0x0000cb000a087a10 */ /* 0x000fe40007ffe0ff */
[----:B------:R-:W-:Y:S02]  /*4230*/  IMNMX R19, R19, R10, !PT ;  /* 0x0000000a13137217 */ /* 0x000fe40007800200 */
[----:B------:R-:W-:Y:S02]  /*4240*/  IMNMX R17, R17, R8, PT ;  /* 0x0000000811117217 */ /* 0x000fe40003800200 */
.L_x_1965:
[----:B--234-:R-:W-:Y:S01]  /*4250*/  ISETP.GT.AND P0, PT, R19, 0x1, P1 ;  /* 0x000000011300780c */ /* 0x01cfe20000f04270 */
[----:B------:R-:W-:-:S04]  /*4260*/  DEPBAR.LE SB0, 0x2 ;  /* 0x000080800000791a */ /* 0x000fc80000000000 */
[----:B------:R-:W-:Y:S01]  /*4270*/  BAR.SYNC.DEFER_BLOCKING 0x0 ;  /* 0x0000000000007b1d */ /* 0x000fe20000010000 */
[----:B------:R-:W-:Y:S01]  /*4280*/  ISETP.LT.OR P0, PT, R17, 0x2, P0 ;  /* 0x000000021100780c */ /* 0x000fe20000701670 */
[----:B------:R-:W-:Y:S01]  /*4290*/  IMAD.SHL.U32 R135, R135, 0x2, RZ ;  /* 0x0000000287877824 */ /* 0x000fe200078e00ff */
[----:B------:R-:W-:Y:S02]  /*42a0*/  UIADD3 UR4, UR7, -0x3, URZ ;  /* 0xfffffffd07047890 */ /* 0x000fe4000fffe03f */
[----:B-1----:R-:W-:Y:S01]  /*42b0*/  FSEL R18, R18, -INF , !P0 ;  /* 0xff80000012127808 */ /* 0x002fe20004000000 */
[--C-:B------:R-:W-:Y:S01]  /*42c0*/  IMAD R134, R4, 0x2, R135.reuse ;  /* 0x0000000204867824 */ /* 0x100fe200078e0287 */
[----:B------:R-:W-:Y:S01]  /*42d0*/  ISETP.GT.AND P0, PT, R19, 0x8, P1 ;  /* 0x000000081300780c */ /* 0x000fe20000f04270 */
[C---:B------:R-:W-:Y:S01]  /*42e0*/  IMAD.IADD R169, R188.reuse, 0x1, R135 ;  /* 0x00000001bca97824 */ /* 0x040fe200078e0287 */
[----:B------:R-:W-:Y:S01]  /*42f0*/  UISETP.GE.AND UP2, UPT, UR4, UR11, UPT ;  /* 0x0000000b0400728c */ /* 0x000fe2000bf46270 */
[----:B------:R-:W-:Y:S01]  /*4300*/  IMAD.IADD R160, R188, 0x1, R134 ;  /* 0x00000001bca07824 */ /* 0x000fe200078e0286 */
[----:B------:R-:W-:Y:S01]  /*4310*/  ISETP.LT.OR P0, PT, R17, 0x9, P0 ;  /* 0x000000091100780c */ /* 0x000fe20000701670 */
[----:B------:R-:W-:-:S03]  /*4320*/  IMAD R4, R4, 0x2, R169 ;  /* 0x0000000204047824 */ /* 0x000fc600078e02a9 */
[----:B------:R-:W-:Y:S02]  /*4330*/  FSEL R16, R16, -INF , !P0 ;  /* 0xff80000010107808 */ /* 0x000fe40004000000 */
[----:B------:R-:W-:-:S04]  /*4340*/  ISETP.GT.AND P0, PT, R19, 0x9, P1 ;  /* 0x000000091300780c */ /* 0x000fc80000f04270 */
[----:B------:R-:W-:Y:S01]  /*4350*/  ISETP.LT.OR P0, PT, R17, 0xa, P0 ;  /* 0x0000000a1100780c */ /* 0x000fe20000701670 */
[----:B------:R-:W-:Y:S03]  /*4360*/  LDSM.16.MT88.4 R40, [R135+0x2100] ;  /* 0x002100008728783b */ /* 0x000fe60000004200 */
[----:B------:R-:W-:Y:S02]  /*4370*/  FSEL R152, R152, -INF , !P0 ;  /* 0xff80000098987808 */ /* 0x000fe40004000000 */
[----:B------:R-:W-:Y:S01]  /*4380*/  ISETP.GT.AND P0, PT, R19, 0x10, P1 ;  /* 0x000000101300780c */ /* 0x000fe20000f04270 */
[----:B------:R-:W-:Y:S03]  /*4390*/  LDSM.16.MT88.4 R56, [R134+0x2100] ;  /* 0x002100008638783b */ /* 0x000fe60000004200 */
[----:B------:R-:W-:Y:S01]  /*43a0*/  ISETP.LT.OR P0, PT, R17, 0x11, P0 ;  /* 0x000000111100780c */ /* 0x000fe20000701670 */
[----:B------:R-:W-:Y:S03]  /*43b0*/  LDSM.16.MT88.4 R124, [R135+0x100] ;  /* 0x00010000877c783b */ /* 0x000fe60000004200 */
[----:B------:R-:W-:Y:S01]  /*43c0*/  FSEL R14, R22, -INF , !P0 ;  /* 0xff800000160e7808 */ /* 0x000fe20004000000 */
[----:B------:R-:W-:Y:S01]  /*43d0*/  LDSM.16.MT88.4 R116, [R169+0x100] ;  /* 0x00010000a974783b */ /* 0x000fe20000004200 */
[----:B------:R-:W-:-:S03]  /*43e0*/  ISETP.GT.AND P0, PT, R19, 0x11, P1 ;  /* 0x000000111300780c */ /* 0x000fc60000f04270 */
[----:B------:R-:W-:Y:S01]  /*43f0*/  LDSM.16.MT88.4 R108, [R134+0x100] ;  /* 0x00010000866c783b */ /* 0x000fe20000004200 */
[----:B------:R-:W-:-:S03]  /*4400*/  ISETP.LT.OR P0, PT, R17, 0x12, P0 ;  /* 0x000000121100780c */ /* 0x000fc60000701670 */
[----:B------:R-:W-:Y:S01]  /*4410*/  LDSM.16.MT88.4 R100, [R4+0x100] ;  /* 0x000100000464783b */ /* 0x000fe20000004200 */
        /* <DEDUP_REMOVED lines=13> */
[----:B------:R-:W-:Y:S01]  /*44f0*/  LDSM.16.MT88.4 R136, [R169+0x900] ;  /* 0x00090000a988783b */ /* 0x000fe20000004200 */
[----:B------:R-:W-:Y:S02]  /*4500*/  FMNMX.FTZ R0, R6, R23, !PT ;  /* 0x0000001706007209 */ /* 0x000fe40007810000 */
[----:B------:R-:W-:Y:S01]  /*4510*/  ISETP.LT.OR P0, PT, R17, 0x21, P0 ;  /* 0x000000211100780c */ /* 0x000fe20000701670 */
[----:B------:R-:W-:Y:S01]  /*4520*/  LDSM.16.MT88.4 R32, [R134+0x900] ;  /* 0x000900008620783b */ /* 0x000fe20000004200 */
[----:B------:R-:W-:Y:S02]  /*4530*/  FMNMX.FTZ R0, R21, R0, !PT ;  /* 0x0000000015007209 */ /* 0x000fe40007810000 */
[----:B------:R-:W-:Y:S01]  /*4540*/  FSEL R178, R178, -INF , !P0 ;  /* 0xff800000b2b27808 */ /* 0x000fe20004000000 */
[----:B------:R-:W-:Y:S01]  /*4550*/  LDSM.16.MT88.4 R28, [R160+0x900] ;  /* 0x00090000a01c783b */ /* 0x000fe20000004200 */
[----:B------:R-:W-:-:S02]  /*4560*/  ISETP.GT.AND P0, PT, R19, 0x21, P1 ;  /* 0x000000211300780c */ /* 0x000fc40000f04270 */
[----:B------:R-:W-:Y:S02]  /*4570*/  FMNMX.FTZ R0, R15, R0, !PT ;  /* 0x000000000f007209 */ /* 0x000fe40007810000 */
[----:B------:R-:W-:Y:S02]  /*4580*/  ISETP.LT.OR P0, PT, R17, 0x22, P0 ;  /* 0x000000221100780c */ /* 0x000fe40000701670 */
[----:B------:R-:W-:Y:S02]  /*4590*/  FMNMX.FTZ R0, R11, R0, !PT ;  /* 0x000000000b007209 */ /* 0x000fe40007810000 */
[----:B------:R-:W-:Y:S02]  /*45a0*/  FSEL R168, R168, -INF , !P0 ;  /* 0xff800000a8a87808 */ /* 0x000fe40004000000 */
[----:B------:R-:W-:Y:S02]  /*45b0*/  ISETP.GT.AND P0, PT, R19, 0x28, P1 ;  /* 0x000000281300780c */ /* 0x000fe40000f04270 */
[----:B------:R-:W-:-:S02]  /*45c0*/  FMNMX.FTZ R0, R9, R0, !PT ;  /* 0x0000000009007209 */ /* 0x000fc40007810000 */
[----:B------:R-:W-:Y:S02]  /*45d0*/  ISETP.LT.OR P0, PT, R17, 0x29, P0 ;  /* 0x000000291100780c */ /* 0x000fe40000701670 */
[----:B------:R-:W-:Y:S02]  /*45e0*/  FMNMX.FTZ R0, R7, R0, !PT ;  /* 0x0000000007007209 */ /* 0x000fe40007810000 */
[----:B------:R-:W-:Y:S02]  /*45f0*/  FSEL R170, R170, -INF , !P0 ;  /* 0xff800000aaaa7808 */ /* 0x000fe40004000000 */
[----:B------:R-:W-:Y:S02]  /*4600*/  ISETP.GT.AND P0, PT, R19, 0x29, P1 ;  /* 0x000000291300780c */ /* 0x000fe40000f04270 */
[----:B------:R-:W-:Y:S02]  /*4610*/  FMNMX.FTZ R0, R5, R0, !PT ;  /* 0x0000000005007209 */ /* 0x000fe40007810000 */
[----:B------:R-:W-:-:S02]  /*4620*/  ISETP.LT.OR P0, PT, R17, 0x2a, P0 ;  /* 0x0000002a1100780c */ /* 0x000fc40000701670 */
[----:B------:R-:W-:Y:S02]  /*4630*/  FMNMX.FTZ R0, R161, R0, !PT ;  /* 0x00000000a1007209 */ /* 0x000fe40007810000 */
[----:B------:R-:W-:Y:S02]  /*4640*/  FSEL R176, R176, -INF , !P0 ;  /* 0xff800000b0b07808 */ /* 0x000fe40004000000 */
[----:B------:R-:W-:Y:S02]  /*4650*/  ISETP.GT.AND P0, PT, R19, 0x30, P1 ;  /* 0x000000301300780c */ /* 0x000fe40000f04270 */
[----:B------:R-:W-:Y:S02]  /*4660*/  FMNMX.FTZ R0, R171, R0, !PT ;  /* 0x00000000ab007209 */ /* 0x000fe40007810000 */
[----:B------:R-:W-:Y:S02]  /*4670*/  ISETP.LT.OR P0, PT, R17, 0x31, P0 ;  /* 0x000000311100780c */ /* 0x000fe40000701670 */
[----:B------:R-:W-:-:S02]  /*4680*/  FMNMX.FTZ R0, R167, R0, !PT ;  /* 0x00000000a7007209 */ /* 0x000fc40007810000 */
[----:B------:R-:W-:Y:S02]  /*4690*/  FSEL R172, R172, -INF , !P0 ;  /* 0xff800000acac7808 */ /* 0x000fe40004000000 */
[----:B------:R-:W-:Y:S02]  /*46a0*/  ISETP.GT.AND P0, PT, R19, 0x31, P1 ;  /* 0x000000311300780c */ /* 0x000fe40000f04270 */
[----:B------:R-:W-:Y:S02]  /*46b0*/  FMNMX.FTZ R0, R163, R0, !PT ;  /* 0x00000000a3007209 */ /* 0x000fe40007810000 */
[----:B------:R-:W-:Y:S02]  /*46c0*/  ISETP.LT.OR P0, PT, R17, 0x32, P0 ;  /* 0x000000321100780c */ /* 0x000fe40000701670 */
[----:B------:R-:W-:Y:S02]  /*46d0*/  FMNMX.FTZ R0, R175, R0, !PT ;  /* 0x00000000af007209 */ /* 0x000fe40007810000 */
[----:B------:R-:W-:-:S02]  /*46e0*/  FSEL R142, R142, -INF , !P0 ;  /* 0xff8000008e8e7808 */ /* 0x000fc40004000000 */
[----:B------:R-:W-:Y:S02]  /*46f0*/  ISETP.GT.AND P0, PT, R19, 0x38, P1 ;  /* 0x000000381300780c */ /* 0x000fe40000f04270 */
[----:B------:R-:W-:Y:S02]  /*4700*/  FMNMX.FTZ R0, R173, R0, !PT ;  /* 0x00000000ad007209 */ /* 0x000fe40007810000 */
[----:B------:R-:W-:Y:S02]  /*4710*/  ISETP.LT.OR P0, PT, R17, 0x39, P0 ;  /* 0x000000391100780c */ /* 0x000fe40000701670 */
[----:B------:R-:W-:Y:S02]  /*4720*/  FMNMX.FTZ R0, R143, R0, !PT ;  /* 0x000000008f007209 */ /* 0x000fe40007810000 */
[----:B------:R-:W-:Y:S02]  /*4730*/  FSEL R140, R140, -INF , !P0 ;  /* 0xff8000008c8c7808 */ /* 0x000fe40004000000 */
[----:B------:R-:W-:-:S02]  /*4740*/  ISETP.GT.AND P0, PT, R19, RZ, P1 ;  /* 0x000000ff1300720c */ /* 0x000fc40000f04270 */
[----:B------:R-:W-:Y:S02]  /*4750*/  FMNMX.FTZ R25, R141, R0, !PT ;  /* 0x000000008d197209 */ /* 0x000fe40007810000 */
[----:B------:R-:W-:-:S03]  /*4760*/  ISETP.LT.OR P0, PT, R17, 0x1, P0 ;  /* 0x000000011100780c */ /* 0x000fc60000701670 */
[----:B------:R-:W1:Y:S01]  /*4770*/  SHFL.BFLY PT, R0, R25, 0x2, 0x1f ;  /* 0x0c401f0019007f89 */ /* 0x000e6200000e0000 */
[----:B------:R-:W-:Y:S02]  /*4780*/  FSEL R13, R13, -INF , !P0 ;  /* 0xff8000000d0d7808 */ /* 0x000fe40004000000 */
[----:B------:R-:W-:Y:S02]  /*4790*/  ISETP.GT.AND P0, PT, R19, 0x39, P1 ;  /* 0x000000391300780c */ /* 0x000fe40000f04270 */
[----:B------:R-:W-:Y:S02]  /*47a0*/  FMNMX.FTZ R27, R13, R18, !PT ;  /* 0x000000120d1b7209 */ /* 0x000fe40007810000 */
[----:B------:R-:W-:Y:S02]  /*47b0*/  ISETP.LT.OR P0, PT, R17, 0x3a, P0 ;  /* 0x0000003a1100780c */ /* 0x000fe40000701670 */
[----:B------:R-:W-:Y:S02]  /*47c0*/  FMNMX.FTZ R27, R16, R27, !PT ;  /* 0x0000001b101b7209 */ /* 0x000fe40007810000 */
[----:B------:R-:W-:-:S02]  /*47d0*/  FSEL R166, R166, -INF , !P0 ;  /* 0xff800000a6a67808 */ /* 0x000fc40004000000 */
[----:B------:R-:W-:-:S04]  /*47e0*/  FMNMX.FTZ R27, R152, R27, !PT ;  /* 0x0000001b981b7209 */ /* 0x000fc80007810000 */
        /* <DEDUP_REMOVED lines=9> */
[----:B------:R-:W-:Y:S02]  /*4880*/  FMNMX.FTZ R17, R142, R27, !PT ;  /* 0x0000001b8e117209 */ /* 0x000fe40007810000 */
[----:B-1----:R-:W-:Y:S02]  /*4890*/  FMNMX.FTZ R27, R25, R0, !PT ;  /* 0x00000000191b7209 */ /* 0x002fe40007810000 */
[----:B------:R-:W-:-:S03]  /*48a0*/  FMNMX.FTZ R17, R140, R17, !PT ;  /* 0x000000118c117209 */ /* 0x000fc60007810000 */
[----:B------:R-:W1:Y:S01]  /*48b0*/  SHFL.BFLY PT, R2, R27, 0x1, 0x1f ;  /* 0x0c201f001b027f89 */ /* 0x000e6200000e0000 */
[----:B------:R-:W-:-:S05]  /*48c0*/  FMNMX.FTZ R19, R166, R17, !PT ;  /* 0x00000011a6137209 */ /* 0x000fca0007810000 */
[----:B------:R-:W2:Y:S01]  /*48d0*/  SHFL.BFLY PT, R0, R19, 0x2, 0x1f ;  /* 0x0c401f0013007f89 */ /* 0x000ea200000e0000 */
[----:B-1----:R-:W-:-:S03]  /*48e0*/  FMNMX.FTZ R2, R27, R2, !PT ;  /* 0x000000021b027209 */ /* 0x002fc60007810000 */
[----:B------:R-:W-:Y:S01]  /*48f0*/  LDSM.16.MT88.4 R24, [R169+0x2900] ;  /* 0x00290000a918783b */ /* 0x000fe20000004200 */
[C---:B------:R-:W-:Y:S01]  /*4900*/  FSETP.NEU.FTZ.AND P0, PT, R2.reuse, -INF , PT ;  /* 0xff8000000200780b */ /* 0x040fe20003f1d000 */
[----:B------:R-:W-:Y:S01]  /*4910*/  FMUL.FTZ R174, R2, c[0x0][0x2d0] ;  /* 0x0000b40002ae7a20 */ /* 0x000fe20000410000 */
[----:B--2---:R-:W-:-:S04]  /*4920*/  FMNMX.FTZ R17, R19, R0, !PT ;  /* 0x0000000013117209 */ /* 0x004fc80007810000 */
[----:B------:R-:W-:Y:S01]  /*4930*/  FSEL R174, R174, RZ, P0 ;  /* 0x000000ffaeae7208 */ /* 0x000fe20000000000 */
[----:B------:R-:W1:Y:S04]  /*4940*/  SHFL.BFLY PT, R0, R17, 0x1, 0x1f ;  /* 0x0c201f0011007f89 */ /* 0x000e6800000e0000 */
[--C-:B------:R-:W-:Y:S02]  /*4950*/  FFMA.FTZ R156, R6, c[0x0][0x2d0], -R174.reuse ;  /* 0x0000b400069c7a23 */ /* 0x100fe400000108ae */
[--C-:B------:R-:W-:Y:S02]  /*4960*/  FFMA.FTZ R155, R23, c[0x0][0x2d0], -R174.reuse ;  /* 0x0000b400179b7a23 */ /* 0x100fe400000108ae */
[--C-:B------:R-:W-:Y:S02]  /*4970*/  FFMA.FTZ R153, R21, c[0x0][0x2d0], -R174.reuse ;  /* 0x0000b40015997a23 */ /* 0x100fe400000108ae */
[--C-:B------:R-:W-:Y:S01]  /*4980*/  FFMA.FTZ R150, R15, c[0x0][0x2d0], -R174.reuse ;  /* 0x0000b4000f967a23 */ /* 0x100fe200000108ae */
[----:B------:R-:W-:Y:S01]  /*4990*/  MUFU.EX2 R156, R156 ;  /* 0x0000009c009c7308 */ /* 0x000fe20000000800 */
[--C-:B------:R-:W-:Y:S01]  /*49a0*/  FFMA.FTZ R148, R7, c[0x0][0x2d0], -R174.reuse ;  /* 0x0000b40007947a23 */ /* 0x100fe200000108ae */
[----:B------:R-:W-:Y:S01]  /*49b0*/  LDSM.16.MT88.4 R20, [R135+0x900] ;  /* 0x000900008714783b */ /* 0x000fe20000004200 */
[----:B------:R-:W-:-:S02]  /*49c0*/  FFMA.FTZ R145, R5, c[0x0][0x2d0], -R174 ;  /* 0x0000b40005917a23 */ /* 0x000fc400000108ae */
[--C-:B------:R-:W-:Y:S01]  /*49d0*/  FFMA.FTZ R154, R11, c[0x0][0x2d0], -R174.reuse ;  /* 0x0000b4000b9a7a23 */ /* 0x100fe200000108ae */
[----:B------:R-:W2:Y:S01]  /*49e0*/  LDSM.16.MT88.4 R4, [R4+0x4100] ;  /* 0x004100000404783b */ /* 0x000ea20000004200 */
[--C-:B------:R-:W-:Y:S01]  /*49f0*/  FFMA.FTZ R149, R9, c[0x0][0x2d0], -R174.reuse ;  /* 0x0000b40009957a23 */ /* 0x100fe200000108ae */
[----:B------:R-:W3:Y:S01]  /*4a00*/  MUFU.EX2 R155, R155 ;  /* 0x0000009b009b7308 */ /* 0x000ee20000000800 */
[--C-:B------:R-:W-:Y:S02]  /*4a10*/  FFMA.FTZ R164, R171, c[0x0][0x2d0], -R174.reuse ;  /* 0x0000b400aba47a23 */ /* 0x100fe400000108ae */
[--C-:B------:R-:W-:Y:S01]  /*4a20*/  FFMA.FTZ R162, R167, c[0x0][0x2d0], -R174.reuse ;  /* 0x0000b400a7a27a23 */ /* 0x100fe200000108ae */
[----:B-1----:R-:W-:Y:S01]  /*4a30*/  FMNMX.FTZ R0, R17, R0, !PT ;  /* 0x0000000011007209 */ /* 0x002fe20007810000 */
[----:B------:R-:W-:-:S03]  /*4a40*/  FFMA.FTZ R161, R161, c[0x0][0x2d0], -R174 ;  /* 0x0000b400a1a17a23 */ /* 0x000fc600000108ae */
[----:B------:R-:W-:Y:S01]  /*4a50*/  MUFU.EX2 R153, R153 ;  /* 0x0000009900997308 */ /* 0x000fe20000000800 */
[C---:B------:R-:W-:Y:S01]  /*4a60*/  FSETP.NEU.FTZ.AND P0, PT, R0.reuse, -INF , PT ;  /* 0xff8000000000780b */ /* 0x040fe20003f1d000 */
[----:B------:R-:W-:Y:S02]  /*4a70*/  FMUL.FTZ R165, R0, c[0x0][0x2d0] ;  /* 0x0000b40000a57a20 */ /* 0x000fe40000410000 */
[--C-:B------:R-:W-:Y:S02]  /*4a80*/  FFMA.FTZ R163, R163, c[0x0][0x2d0], -R174.reuse ;  /* 0x0000b400a3a37a23 */ /* 0x100fe400000108ae */
[----:B------:R-:W-:Y:S01]  /*4a90*/  FFMA.FTZ R175, R175, c[0x0][0x2d0], -R174 ;  /* 0x0000b400afaf7a23 */ /* 0x000fe200000108ae */
[----:B------:R-:W-:Y:S01]  /*4aa0*/  FSEL R165, R165, RZ, P0 ;  /* 0x000000ffa5a57208 */ /* 0x000fe20000000000 */
[----:B------:R-:W1:Y:S01]  /*4ab0*/  MUFU.EX2 R150, R150 ;  /* 0x0000009600967308 */ /* 0x000e620000000800 */
[----:B---3--:R-:W-:Y:S01]  /*4ac0*/  F2FP.BF16.PACK_AB R96, R155, R156 ;  /* 0x0000009c9b60723e */ /* 0x008fe200000010ff */
[----:B------:R-:W-:Y:S01]  /*4ad0*/  FADD.FTZ R156, R156, R155 ;  /* 0x0000009b9c9c7221 */ /* 0x000fe20000010000 */
[----:B------:R-:W-:Y:S01]  /*4ae0*/  PLOP3.LUT P0, PT, PT, PT, UP2, 0x40, 0x0 ;  /* 0x000000000000781c */ /* 0x000fe20003f0e828 */
[----:B------:R-:W-:-:S02]  /*4af0*/  FFMA.FTZ R158, R13, c[0x0][0x2d0], -R165 ;  /* 0x0000b4000d9e7a23 */ /* 0x000fc400000108a5 */
[--C-:B------:R-:W-:Y:S02]  /*4b00*/  FFMA.FTZ R157, R18, c[0x0][0x2d0], -R165.reuse ;  /* 0x0000b400129d7a23 */ /* 0x100fe400000108a5 */
[--C-:B------:R-:W-:Y:S01]  /*4b10*/  FFMA.FTZ R159, R16, c[0x0][0x2d0], -R165.reuse ;  /* 0x0000b400109f7a23 */ /* 0x100fe200000108a5 */
[----:B------:R-:W-:Y:S01]  /*4b20*/  MUFU.EX2 R154, R154 ;  /* 0x0000009a009a7308 */ /* 0x000fe20000000800 */
[--C-:B------:R-:W-:Y:S01]  /*4b30*/  FFMA.FTZ R152, R152, c[0x0][0x2d0], -R165.reuse ;  /* 0x0000b40098987a23 */ /* 0x100fe200000108a5 */
[----:B------:R-:W-:Y:S01]  /*4b40*/  LDSM.16.MT88.4 R16, [R134+0x2900] ;  /* 0x002900008610783b */ /* 0x000fe20000004200 */
[--C-:B------:R-:W-:Y:S02]  /*4b50*/  FFMA.FTZ R147, R10, c[0x0][0x2d0], -R165.reuse ;  /* 0x0000b4000a937a23 */ /* 0x100fe400000108a5 */
[--C-:B------:R-:W-:Y:S02]  /*4b60*/  FFMA.FTZ R144, R8, c[0x0][0x2d0], -R165.reuse ;  /* 0x0000b40008907a23 */ /* 0x100fe400000108a5 */
[----:B------:R-:W3:Y:S01]  /*4b70*/  LDSM.16.MT88.4 R8, [R135+0x2900] ;  /* 0x002900008708783b */ /* 0x000ee20000004200 */
[----:B------:R-:W-:Y:S01]  /*4b80*/  MUFU.EX2 R158, R158 ;  /* 0x0000009e009e7308 */ /* 0x000fe20000000800 */
[----:B-1----:R-:W-:Y:S01]  /*4b90*/  F2FP.BF16.PACK_AB R98, R150, R153 ;  /* 0x000000999662723e */ /* 0x002fe200000010ff */
[----:B------:R-:W-:-:S02]  /*4ba0*/  FFMA.FTZ R151, R14, c[0x0][0x2d0], -R165 ;  /* 0x0000b4000e977a23 */ /* 0x000fc400000108a5 */
[--C-:B------:R-:W-:Y:S02]  /*4bb0*/  FFMA.FTZ R146, R12, c[0x0][0x2d0], -R165.reuse ;  /* 0x0000b4000c927a23 */ /* 0x100fe400000108a5 */
[----:B------:R-:W1:Y:S01]  /*4bc0*/  LDSM.16.MT88.4 R12, [R160+0x2900] ;  /* 0x00290000a00c783b */ /* 0x000e620000004200 */
[--C-:B------:R-:W-:Y:S01]  /*4bd0*/  FFMA.FTZ R167, R178, c[0x0][0x2d0], -R165.reuse ;  /* 0x0000b400b2a77a23 */ /* 0x100fe200000108a5 */
[----:B------:R-:W4:Y:S01]  /*4be0*/  MUFU.EX2 R157, R157 ;  /* 0x0000009d009d7308 */ /* 0x000f220000000800 */
[--C-:B------:R-:W-:Y:S02]  /*4bf0*/  FFMA.FTZ R168, R168, c[0x0][0x2d0], -R165.reuse ;  /* 0x0000b400a8a87a23 */ /* 0x100fe400000108a5 */
[--C-:B------:R-:W-:Y:S02]  /*4c00*/  FFMA.FTZ R170, R170, c[0x0][0x2d0], -R165.reuse ;  /* 0x0000b400aaaa7a23 */ /* 0x100fe400000108a5 */
[----:B------:R-:W-:Y:S02]  /*4c10*/  FFMA.FTZ R171, R176, c[0x0][0x2d0], -R165 ;  /* 0x0000b400b0ab7a23 */ /* 0x000fe400000108a5 */
[--C-:B------:R-:W-:Y:S01]  /*4c20*/  FFMA.FTZ R176, R173, c[0x0][0x2d0], -R174.reuse ;  /* 0x0000b400adb07a23 */ /* 0x100fe200000108ae */
[----:B------:R-:W-:Y:S01]  /*4c30*/  MUFU.EX2 R159, R159 ;  /* 0x0000009f009f7308 */ /* 0x000fe20000000800 */
[----:B------:R-:W-:-:S02]  /*4c40*/  FFMA.FTZ R173, R143, c[0x0][0x2d0], -R174 ;  /* 0x0000b4008fad7a23 */ /* 0x000fc400000108ae */
[--C-:B------:R-:W-:Y:S02]  /*4c50*/  FFMA.FTZ R172, R172, c[0x0][0x2d0], -R165.reuse ;  /* 0x0000b400acac7a23 */ /* 0x100fe400000108a5 */
[--C-:B------:R-:W-:Y:S02]  /*4c60*/  FFMA.FTZ R177, R142, c[0x0][0x2d0], -R165.reuse ;  /* 0x0000b4008eb17a23 */ /* 0x100fe400000108a5 */
[--C-:B------:R-:W-:Y:S01]  /*4c70*/  FFMA.FTZ R178, R140, c[0x0][0x2d0], -R165.reuse ;  /* 0x0000b4008cb27a23 */ /* 0x100fe200000108a5 */
[----:B------:R-:W5:Y:S01]  /*4c80*/  MUFU.EX2 R152, R152 ;  /* 0x0000009800987308 */ /* 0x000f620000000800 */
[----:B----4-:R-:W-:Y:S01]  /*4c90*/  F2FP.BF16.PACK_AB R97, R157, R158 ;  /* 0x0000009e9d61723e */ /* 0x010fe200000010ff */
[----:B------:R-:W-:Y:S02]  /*4ca0*/  FFMA.FTZ R174, R141, c[0x0][0x2d0], -R174 ;  /* 0x0000b4008dae7a23 */ /* 0x000fe400000108ae */
[----:B------:R-:W-:Y:S01]  /*4cb0*/  FFMA.FTZ R165, R166, c[0x0][0x2d0], -R165 ;  /* 0x0000b400a6a57a23 */ /* 0x000fe200000108a5 */
[----:B------:R-:W-:Y:S01]  /*4cc0*/  LDSM.16.MT88.4 R140, [R169+0x3900] ;  /* 0x00390000a98c783b */ /* 0x000fe20000004200 */
[----:B------:R-:W-:-:S02]  /*4cd0*/  FADD.FTZ R158, R158, R157 ;  /* 0x0000009d9e9e7221 */ /* 0x000fc40000010000 */
[----:B------:R-:W4:Y:S01]  /*4ce0*/  MUFU.EX2 R149, R149 ;  /* 0x0000009500957308 */ /* 0x000f220000000800 */
[----:B------:R-:W-:-:S04]  /*4cf0*/  FADD.FTZ R153, R153, R156 ;  /* 0x0000009c99997221 */ /* 0x000fc80000010000 */
[----:B------:R-:W-:Y:S01]  /*4d00*/  FADD.FTZ R153, R150, R153 ;  /* 0x0000009996997221 */ /* 0x000fe20000010000 */
[----:B-----5:R-:W-:Y:S02]  /*4d10*/  F2FP.BF16.PACK_AB R99, R152, R159 ;  /* 0x0000009f9863723e */ /* 0x020fe400000010ff */
[----:B------:R-:W-:Y:S01]  /*4d20*/  MUFU.EX2 R148, R148 ;  /* 0x0000009400947308 */ /* 0x000fe20000000800 */
[----:B------:R-:W-:-:S04]  /*4d30*/  FADD.FTZ R159, R159, R158 ;  /* 0x0000009e9f9f7221 */ /* 0x000fc80000010000 */
[----:B------:R-:W-:Y:S01]  /*4d40*/  FADD.FTZ R152, R152, R159 ;  /* 0x0000009f98987221 */ /* 0x000fe20000010000 */
        /* <DEDUP_REMOVED lines=42> */
[C---:B------:R-:W-:Y:S08]  /*4ff0*/  HMMA.16816.F32.BF16 R88, R96.reuse, R90, RZ ;  /* 0x0000005a6058723c */ /* 0x040ff000000418ff */
[C---:B--2---:R-:W-:Y:S07]  /*5000*/  HMMA.16816.F32.BF16 R92, R96.reuse, R4, RZ ;  /* 0x00000004605c723c */ /* 0x044fee00000418ff */
[----:B----4-:R-:W-:Y:S01]  /*5010*/  F2FP.BF16.PACK_AB R4, R149, R154 ;  /* 0x0000009a9504723e */ /* 0x010fe200000010ff */
[----:B------:R-:W-:Y:S01]  /*5020*/  HMMA.16816.F32.BF16 R96, R96, R6, RZ ;  /* 0x000000066060723c */ /* 0x000fe200000418ff */
[----:B-----5:R-:W-:Y:S01]  /*5030*/  F2FP.BF16.PACK_AB R5, R146, R151 ;  /* 0x000000979205723e */ /* 0x020fe200000010ff */
        /* <DEDUP_REMOVED lines=103> */
[----:B---3--:R-:W-:Y:S01]  /*56b0*/  HMMA.16816.F32.BF16 R120, R4, R12, R120 ;  /* 0x0000000c0478723c */ /* 0x008fe20000041878 */
[----:B------:R-:W-:-:S02]  /*56c0*/  FADD.FTZ R178, R178, R177 ;  /* 0x000000b1b2b27221 */ /* 0x000fc40000010000 */
[----:B------:R-:W-:Y:S02]  /*56d0*/  FADD.FTZ R205, R174, R173 ;  /* 0x000000adaecd7221 */ /* 0x000fe40000010000 */
[----:B------:R-:W-:-:S03]  /*56e0*/  FADD.FTZ R206, R165, R178 ;  /* 0x000000b2a5ce7221 */ /* 0x000fc60000010000 */
        /* <DEDUP_REMOVED lines=25> */
[----:B------:R-:W-:Y:S01]  /*5880*/  HMMA.16816.F32.BF16 R96, R4, R18, R96 ;  /* 0x000000120460723c */ /* 0x000fe20000041860 */
[----:B------:R-:W-:Y:S07]  /*5890*/  @P0 BRA `(.L_x_1969) ;  /* 0x0000043000000947 */ /* 0x000fee0003800000 */
        /* <DEDUP_REMOVED lines=13> */
[C---:B------:R-:W-:Y:S01]  /*5970*/  SHF.L.U64.HI R11, R207.reuse, 0x1, R132 ;  /* 0x00000001cf0b7819 */ /* 0x040fe20000010284 */
        /* <DEDUP_REMOVED lines=8> */
[----:B------:R-:W-:Y:S02]  /*5a00*/  IMAD.IADD R9, R5, 0x1, R8 ;  /* 0x0000000105097824 */ /* 0x000fe400078e0208 */
[----:B------:R-:W-:Y:S02]  /*5a10*/  IMAD.MOV.U32 R8, RZ, RZ, R4 ;  /* 0x000000ffff087224 */ /* 0x000fe400078e0004 */
[----:B------:R-:W-:Y:S01]  /*5a20*/  IMAD.SHL.U32 R4, R194, 0x2, RZ ;  /* 0x00000002c2047824 */ /* 0x000fe200078e00ff */
[----:B--2---:R-:W-:Y:S01]  /*5a30*/  SHF.R.S32.HI R5, RZ, 0x1f, R198 ;  /* 0x0000001fff057819 */ /* 0x004fe200000114c6 */
[----:B------:R-:W-:Y:S01]  /*5a40*/  IMAD.WIDE.U32 R6, R198, c[0x0][0x1f0], R8 ;  /* 0x00007c00c6067a25 */ /* 0x000fe200078e0008 */
[----:B------:R-:W-:Y:S02]  /*5a50*/  SEL R9, RZ, 0x10, P5 ;  /* 0x00000010ff097807 */ /* 0x000fe40002800000 */
[----:B------:R-:W-:Y:S01]  /*5a60*/  SHF.L.U64.HI R8, R192, 0x1, R3 ;  /* 0x00000001c0087819 */ /* 0x000fe20000010203 */
[----:B------:R-:W-:Y:S01]  /*5a70*/  IMAD R5, R5, c[0x0][0x1f0], RZ ;  /* 0x00007c0005057a24 */ /* 0x000fe200078e02ff */
[----:B------:R-:W-:-:S03]  /*5a80*/  IADD3 R21, -R9, 0x10, RZ ;  /* 0x0000001009157810 */ /* 0x000fc60007ffe1ff */
[----:B------:R-:W-:Y:S01]  /*5a90*/  IMAD R12, R198, c[0x0][0x1f4], R5 ;  /* 0x00007d00c60c7a24 */ /* 0x000fe200078e0205 */
[----:B------:R-:W-:Y:S02]  /*5aa0*/  IADD3 R5, P0, R6, UR16, RZ ;  /* 0x0000001006057c10 */ /* 0x000fe4000ff1e0ff */
[----:B------:R-:W-:Y:S02]  /*5ab0*/  SEL R6, RZ, 0x10, P4 ;  /* 0x00000010ff067807 */ /* 0x000fe40002000000 */
[----:B------:R-:W-:Y:S01]  /*5ac0*/  IADD3.X R12, R7, UR9, R12, P0, !PT ;  /* 0x00000009070c7c10 */ /* 0x000fe200087fe40c */
[----:B------:R-:W-:Y:S01]  /*5ad0*/  IMAD.SHL.U32 R7, R192, 0x2, RZ ;  /* 0x00000002c0077824 */ /* 0x000fe200078e00ff */
[----:B------:R-:W-:Y:S02]  /*5ae0*/  LEA R13, P0, R5, c[0x0][0x1c8], 0x1 ;  /* 0x00007200050d7a11 */ /* 0x000fe400078008ff */
[----:B------:R-:W-:Y:S02]  /*5af0*/  LOP3.LUT R21, R21, 0xf, RZ, 0xc0, !PT ;  /* 0x0000000f15157812 */ /* 0x000fe400078ec0ff */
[----:B------:R-:W-:Y:S01]  /*5b00*/  LEA.HI.X R12, R5, c[0x0][0x1cc], R12, 0x1, P0 ;  /* 0x00007300050c7a11 */ /* 0x000fe200000f0c0c */
[----:B------:R-:W1:Y:S01]  /*5b10*/  SHFL.IDX PT, R14, R13, 0x1, 0x181f ;  /* 0x00381f000d0e7f89 */ /* 0x000e6200000e0000 */
[----:B------:R-:W-:-:S02]  /*5b20*/  IADD3 R18, -R6, 0x10, RZ ;  /* 0x0000001006127810 */ /* 0x000fc40007ffe1ff */
[----:B------:R-:W-:Y:S01]  /*5b30*/  SHF.L.U64.HI R5, R194, 0x1, R197 ;  /* 0x00000001c2057819 */ /* 0x000fe200000102c5 */
[----:B------:R-:W2:Y:S01]  /*5b40*/  SHFL.IDX PT, R16, R12, 0x1, 0x181f ;  /* 0x00381f000c107f89 */ /* 0x000ea200000e0000 */
[----:B------:R-:W-:-:S03]  /*5b50*/  LOP3.LUT R18, R18, 0xf, RZ, 0xc0, !PT ;  /* 0x0000000f12127812 */ /* 0x000fc600078ec0ff */
        /* <DEDUP_REMOVED lines=23> */
.L_x_1969:
[----:B------:R-:W-:Y:S01]  /*5cd0*/  ULDC.64 UR4, c[0x0][0x2c8] ;  /* 0x0000b20000047ab9 */ /* 0x000fe20000000a00 */
[----:B------:R-:W-:Y:S01]  /*5ce0*/  PLOP3.LUT P0, PT, PT, PT, UP0, 0x40, 0x0 ;  /* 0x000000000000781c */ /* 0x000fe20003f0e808 */
[----:B------:R-:W-:Y:S01]  /*5cf0*/  UIMAD.WIDE.U32 UR26, UR24, UR4, URZ ;  /* 0x00000004181a72a5 */ /* 0x000fe2000f8e003f */
[----:B------:R-:W0:Y:S01]  /*5d00*/  LDGDEPBAR ;  /* 0x00000000000079af */ /* 0x000e220000000000 */
[----:B------:R-:W-:-:S05]  /*5d10*/  UIADD3 UR7, UR7, -0x2, URZ ;  /* 0xfffffffe07077890 */ /* 0x000fca000fffe03f */
[----:B------:R-:W-:Y:S01]  /*5d20*/  @UP1 UMOV UR25, UR27 ;  /* 0x0000001b00191c82 */ /* 0x000fe20008000000 */
[----:B------:R-:W-:Y:S01]  /*5d30*/  MOV R210, UR7 ;  /* 0x0000000700d27c02 */ /* 0x000fe20008000f00 */
[----:B------:R-:W-:-:S04]  /*5d40*/  @UP1 USHF.R.U32.HI UR24, URZ, UR5, UR25 ;  /* 0x000000053f181299 */ /* 0x000fc80008011619 */
[----:B------:R-:W-:-:S03]  /*5d50*/  UIADD3 UR4, UR15, UR24, URZ ;  /* 0x000000180f047290 */ /* 0x000fc6000fffe03f */
[----:B------:R-:W-:Y:S02]  /*5d60*/  ULDC UR15, c[0x0][0x328] ;  /* 0x0000ca00000f7ab9 */ /* 0x000fe40000000800 */
[----:B------:R-:W-:Y:S01]  /*5d70*/  UIADD3 UR15, UR4, UR15, URZ ;  /* 0x0000000f040f7290 */ /* 0x000fe2000fffe03f */
[----:B------:R-:W-:Y:S05]  /*5d80*/  @P0 BRA `(.L_x_1970) ;  /* 0x0000015000000947 */ /* 0x000fea0003800000 */
[----:B------:R-:W-:Y:S01]  /*5d90*/  ISETP.LT.AND P0, PT, RZ, UR4, PT ;  /* 0x00000004ff007c0c */ /* 0x000fe2000bf01270 */
[----:B------:R-:W-:Y:S02]  /*5da0*/  UIADD3 UR24, UR4, -0x1, URZ ;  /* 0xffffffff04187890 */ /* 0x000fe4000fffe03f */
[----:B------:R-:W-:-:S10]  /*5db0*/  ULDC UR7, c[0x0][0x32c] ;  /* 0x0000cb0000077ab9 */ /* 0x000fd40000000800 */
[----:B------:R-:W-:Y:S05]  /*5dc0*/  @P0 BRA `(.L_x_1971) ;  /* 0x0000008000000947 */ /* 0x000fea0003800000 */
[----:B------:R-:W-:Y:S02]  /*5dd0*/  UISETP.NE.AND UP2, UPT, UR7, 0x1, UPT ;  /* 0x000000010700788c */ /* 0x000fe4000bf45270 */
[----:B------:R-:W-:-:S03]  /*5de0*/  UIADD3 UR24, -UR4, URZ, URZ ;  /* 0x0000003f04187290 */ /* 0x000fc6000fffe13f */
[----:B------:R-:W-:Y:S02]  /*5df0*/  ULDC.64 UR4, c[0x0][0x330] ;  /* 0x0000cc0000047ab9 */ /* 0x000fe40000000a00 */
[----:B------:R-:W-:-:S07]  /*5e00*/  UIMAD.WIDE.U32 UR26, UR24, UR4, URZ ;  /* 0x00000004181a72a5 */ /* 0x000fce000f8e003f */
[----:B------:R-:W-:Y:S02]  /*5e10*/  @UP2 UMOV UR25, UR27 ;  /* 0x0000001b00192c82 */ /* 0x000fe40008000000 */
[----:B------:R-:W-:-:S04]  /*5e20*/  @UP2 USHF.R.U32.HI UR24, URZ, UR5, UR25 ;  /* 0x000000053f182299 */ /* 0x000fc80008011619 */
[----:B------:R-:W-:Y:S01]  /*5e30*/  ULOP3.LUT UR24, URZ, UR24, URZ, 0x33, !UPT ;  /* 0x000000183f187292 */ /* 0x000fe2000f8e333f */
[----:B------:R-:W-:Y:S05]  /*5e40*/  BRA `(.L_x_1972) ;  /* 0x0000005000007947 */ /* 0x000fea0003800000 */
.L_x_1971:
[----:B------:R-:W-:Y:S02]  /*5e50*/  UISETP.NE.AND UP2, UPT, UR7, 0x1, UPT ;  /* 0x000000010700788c */ /* 0x000fe4000bf45270 */
[----:B------:R-:W-:Y:S02]  /*5e60*/  ULDC.64 UR4, c[0x0][0x330] ;  /* 0x0000cc0000047ab9 */ /* 0x000fe40000000a00 */
[----:B------:R-:W-:-:S07]  /*5e70*/  UIMAD.WIDE.U32 UR26, UR24, UR4, URZ ;  /* 0x00000004181a72a5 */ /* 0x000fce000f8e003f */
[----:B------:R-:W-:Y:S02]  /*5e80*/  @UP2 UMOV UR25, UR27 ;  /* 0x0000001b00192c82 */ /* 0x000fe40008000000 */
[----:B------:R-:W-:Y:S02]  /*5e90*/  @UP2 USHF.R.U32.HI UR24, URZ, UR5, UR25 ;  /* 0x000000053f182299 */ /* 0x000fe40008011619 */
.L_x_1972:
[----:B------:R-:W-:Y:S02]  /*5ea0*/  ULDC UR4, c[0x0][0x32c] ;  /* 0x0000cb0000047ab9 */ /* 0x000fe40000000800 */
[----:B------:R-:W-:-:S04]  /*5eb0*/  UIMAD UR4, UR24, UR7, UR4 ;  /* 0x00000007180472a4 */ /* 0x000fc8000f8e0204 */
[----:B------:R-:W-:-:S04]  /*5ec0*/  UISETP.LT.AND UP2, UPT, UR15, UR4, UPT ;  /* 0x000000040f00728c */ /* 0x000fc8000bf41270 */
[----:B------:R-:W-:-:S04]  /*5ed0*/  USEL UR15, UR15, UR4, UP2 ;  /* 0x000000040f0f7287 */ /* 0x000fc80009000000 */
.L_x_1970:
[----:B------:R-:W-:Y:S02]  /*5ee0*/  USHF.R.S32.HI UR4, URZ, 0x1f, UR15 ;  /* 0x0000001f3f047899 */ /* 0x000fe4000801140f */
[----:B------:R-:W-:Y:S02]  /*5ef0*/  UMOV UR5, 0x1 ;  /* 0x0000000100057882 */ /* 0x000fe40000000000 */
[----:B------:R-:W-:-:S03]  /*5f00*/  ULEA.HI UR4, UR4, UR15, URZ, 0x6 ;  /* 0x0000000f04047291 */ /* 0x000fc6000f8f303f */
[----:B------:R-:W-:Y:S02]  /*5f10*/  UMOV UR15, URZ ;  /* 0x0000003f000f7c82 */ /* 0x000fe40008000000 */
[----:B------:R-:W-:-:S04]  /*5f20*/  USHF.R.S32.HI UR7, URZ, 0x6, UR4 ;  /* 0x000000063f077899 */ /* 0x000fc80008011404 */
[----:B------:R-:W-:-:S04]  /*5f30*/  UISETP.LT.AND UP2, UPT, UR11, UR7, UPT ;  /* 0x000000070b00728c */ /* 0x000fc8000bf41270 */
[----:B------:R-:W-:-:S06]  /*5f40*/  USEL UR7, UR11, UR7, !UP2 ;  /* 0x000000070b077287 */ /* 0x000fcc000d000000 */
[----:B------:R-:W-:-:S13]  /*5f50*/  ISETP.GE.AND P0, PT, R210, UR7, PT ;  /* 0x00000007d2007c0c */ /* 0x000fda000bf06270 */
[----:B------:R-:W-:Y:S05]  /*5f60*/  @!P0 BRA `(.L_x_1973) ;  /* 0x00003bd000008947 */ /* 0x000fea0003800000 */
[----:B------:R-:W-:Y:S01]  /*5f70*/  IMAD.MOV.U32 R186, RZ, RZ, 0x20 ;  /* 0x00000020ffba7424 */ /* 0x000fe200078e00ff */
[----:B------:R-:W-:Y:S01]  /*5f80*/  LOP3.LUT P1, RZ, R209, 0x2, RZ, 0xc0, !PT ;  /* 0x00000002d1ff7812 */ /* 0x000fe2000782c0ff */
[C---:B------:R-:W-:Y:S01]  /*5f90*/  IMAD.SHL.U32 R215, R207.reuse, 0x2, RZ ;  /* 0x00000002cfd77824 */ /* 0x040fe200078e00ff */
[----:B------:R-:W-:Y:S01]  /*5fa0*/  SHF.L.U64.HI R216, R207, 0x1, R132 ;  /* 0x00000001cfd87819 */ /* 0x000fe20000010284 */
[----:B------:R-:W-:Y:S01]  /*5fb0*/  IMAD.MOV.U32 R132, RZ, RZ, R2 ;  /* 0x000000ffff847224 */ /* 0x000fe200078e0002 */
[C---:B------:R-:W-:Y:S01]  /*5fc0*/  SHF.L.U64.HI R213, R192.reuse, 0x1, R3 ;  /* 0x00000001c0d57819 */ /* 0x040fe20000010203 */
[----:B------:R-:W-:Y:S01]  /*5fd0*/  IMAD.MOV.U32 R3, RZ, RZ, R0 ;  /* 0x000000ffff037224 */ /* 0x000fe200078e0000 */
[----:B------:R-:W-:Y:S01]  /*5fe0*/  SEL R214, RZ, 0x10, P5 ;  /* 0x00000010ffd67807 */ /* 0x000fe20002800000 */
[----:B------:R-:W-:Y:S01]  /*5ff0*/  IMAD.SHL.U32 R212, R192, 0x2, RZ ;  /* 0x00000002c0d47824 */ /* 0x000fe200078e00ff */
[----:B------:R-:W-:Y:S01]  /*6000*/  SEL R211, RZ, 0x10, P4 ;  /* 0x00000010ffd37807 */ /* 0x000fe20002000000 */
[----:B------:R-:W-:Y:S01]  /*6010*/  UMOV UR15, URZ ;  /* 0x0000003f000f7c82 */ /* 0x000fe20008000000 */
[----:B------:R-:W-:Y:S01]  /*6020*/  SEL R186, R186, 0xffffffe0, !P1 ;  /* 0xffffffe0baba7807 */ /* 0x000fe20004800000 */
[----:B------:R-:W-:-:S02]  /*6030*/  UMOV UR5, 0x1 ;  /* 0x0000000100057882 */ /* 0x000fc40000000000 */
.L_x_1984:
[----:B------:R-:W-:Y:S04]  /*6040*/  DEPBAR.LE SB0, 0x2 ;  /* 0x000080800000791a */ /* 0x000fe80000000000 */
[----:B------:R-:W-:Y:S01]  /*6050*/  BAR.SYNC.DEFER_BLOCKING 0x0 ;  /* 0x0000000000007b1d */ /* 0x000fe20000010000 */
[----:B------:R-:W-:Y:S01]  /*6060*/  UIMAD UR4, UR5, 0x6000, URZ ;  /* 0x00006000050478a4 */ /* 0x000fe2000f8e023f */
[----:B------:R-:W-:Y:S05]  /*6070*/  ISETP.LE.AND P0, PT, R210, UR11, PT ;  /* 0x0000000bd2007c0c */ /* 0x000fea000bf03270 */
[----:B-1----:R-:W-:Y:S05]  /*6080*/  IADD3 R133, R189, UR4, RZ ;  /* 0x00000004bd857c10 */ /* 0x002fea000fffe0ff */
[----:B------:R-:W-:Y:S01]  /*6090*/  IMAD.IADD R190, R186, 0x1, R133 ;  /* 0x00000001babe7824 */ /* 0x000fe200078e0285 */
[----:B------:R1:W2:Y:S04]  /*60a0*/  LDSM.16.M88.4 R136, [R191] ;  /* 0x00000000bf88783b */ /* 0x0002a80000000200 */
[----:B------:R1:W3:Y:S04]  /*60b0*/  LDSM.16.M88.4 R140, [R189+UR4+0xc100] ;  /* 0x00c10004bd8c783b */ /* 0x0002e80008000200 */
[----:B------:R1:W4:Y:S04]  /*60c0*/  LDSM.16.M88.4 R144, [R189+UR4+0xc900] ;  /* 0x00c90004bd90783b */ /* 0x0003280008000200 */
        /* <DEDUP_REMOVED lines=18> */
[----:B------:R-:W-:Y:S01]  /*61f0*/  IMAD R5, R198, c[0x0][0x21c], R5 ;  /* 0x00008700c6057a24 */ /* 0x000fe200078e0205 */
[----:B------:R-:W-:Y:S01]  /*6200*/  IADD3 R11, -R208, 0x10, RZ ;  /* 0x00000010d00b7810 */ /* 0x000fe20007ffe1ff */
[----:B------:R-:W-:Y:S03]  /*6210*/  IMAD.IADD R7, R7, 0x1, R9 ;  /* 0x0000000107077824 */ /* 0x000fe600078e0209 */
[----:B------:R-:W-:Y:S01]  /*6220*/  LOP3.LUT R11, R11, 0xf, RZ, 0xc0, !PT ;  /* 0x0000000f0b0b7812 */ /* 0x000fe200078ec0ff */
[----:B------:R-:W-:Y:S05]  /*6230*/  IMAD.WIDE.U32 R6, R198, c[0x0][0x218], R6 ;  /* 0x00008600c6067a25 */ /* 0x000fea00078e0006 */
[----:B------:R-:W-:Y:S04]  /*6240*/  IADD3 R0, P0, R6, UR22, RZ ;  /* 0x0000001606007c10 */ /* 0x000fe8000ff1e0ff */
[----:B------:R-:W-:Y:S02]  /*6250*/  IADD3.X R5, R7, UR8, R5, P0, !PT ;  /* 0x0000000807057c10 */ /* 0x000fe400087fe405 */
[C---:B------:R-:W-:Y:S04]  /*6260*/  LEA R4, P0, R0.reuse, c[0x0][0x1f8], 0x1 ;  /* 0x00007e0000047a11 */ /* 0x040fe800078008ff */
[----:B------:R-:W-:Y:S01]  /*6270*/  LEA.HI.X R2, R0, c[0x0][0x1fc], R5, 0x1, P0 ;  /* 0x00007f0000027a11 */ /* 0x000fe200000f0c05 */
[----:B------:R-:W5:Y:S01]  /*6280*/  SHFL.IDX PT, R10, R4, 0x1, 0x181f ;  /* 0x00381f00040a7f89 */ /* 0x000f6200000e0000 */
[----:B------:R-:W-:Y:S03]  /*6290*/  IMAD.SHL.U32 R0, R194, 0x2, RZ ;  /* 0x00000002c2007824 */ /* 0x000fe600078e00ff */
[----:B------:R-:W4:Y:S04]  /*62a0*/  SHFL.IDX PT, R5, R2, 0x1, 0x181f ;  /* 0x00381f0002057f89 */ /* 0x000f2800000e0000 */
[----:B------:R3:W-:Y:S04]  /*62b0*/  SHFL.IDX PT, R9, R2, RZ, 0x181f ;  /* 0x00181fff02097589 */ /* 0x0007e800000e0000 */
[----:B------:R-:W2:Y:S01]  /*62c0*/  SHFL.IDX PT, R7, R4, RZ, 0x181f ;  /* 0x00181fff04077589 */ /* 0x000ea200000e0000 */
[-C--:B-----5:R-:W-:Y:S04]  /*62d0*/  IADD3 R14, P1, P0, R14, R10.reuse, R215 ;  /* 0x0000000a0e0e7210 */ /* 0x0a0fe8000783e0d7 */
[-C--:B----4-:R-:W-:Y:S02]  /*62e0*/  IADD3.X R15, RZ, R5.reuse, R216, P1, P0 ;  /* 0x00000005ff0f7210 */ /* 0x090fe40000fe04d8 */
[-C--:B------:R-:W-:Y:S02]  /*62f0*/  IADD3 R12, P1, P0, R13, R10.reuse, R212 ;  /* 0x0000000a0d0c7210 */ /* 0x080fe4000783e0d4 */
[----:B---3--:R-:W-:Y:S02]  /*6300*/  SHF.L.U64.HI R2, R194, 0x1, R197 ;  /* 0x00000001c2027819 */ /* 0x008fe400000102c5 */
[-CC-:B------:R-:W-:Y:S02]  /*6310*/  IADD3.X R13, RZ, R5.reuse, R213.reuse, P1, P0 ;  /* 0x00000005ff0d7210 */ /* 0x180fe40000fe04d5 */
[----:B------:R-:W-:Y:S04]  /*6320*/  IADD3 R10, P1, P0, R11, R10, R0 ;  /* 0x0000000a0b0a7210 */ /* 0x000fe8000783e000 */
[----:B------:R-:W-:Y:S01]  /*6330*/  IADD3.X R11, RZ, R5, R2, P1, P0 ;  /* 0x00000005ff0b7210 */ /* 0x000fe20000fe0402 */
[----:B------:R-:W-:Y:S01]  /*6340*/  IMAD.U32 R5, RZ, RZ, UR15 ;  /* 0x0000000fff057e24 */ /* 0x000fe2000f8e00ff */
[C---:B--2---:R-:W-:Y:S02]  /*6350*/  IADD3 R18, P1, R7.reuse, R215, RZ ;  /* 0x000000d707127210 */ /* 0x044fe40007f3e0ff */
[----:B------:R-:W-:Y:S03]  /*6360*/  IADD3 R16, P0, R7, R212, RZ ;  /* 0x000000d407107210 */ /* 0x000fe60007f1e0ff */
[C---:B------:R-:W-:Y:S01]  /*6370*/  IMAD.X R19, R9.reuse, 0x1, R216, P1 ;  /* 0x0000000109137824 */ /* 0x040fe200008e06d8 */
[----:B------:R-:W-:Y:S01]  /*6380*/  ISETP.NE.U32.AND P1, PT, R214, RZ, PT ;  /* 0x000000ffd600720c */ /* 0x000fe20003f25070 */
[----:B------:R-:W-:Y:S01]  /*6390*/  IMAD.X R17, R9, 0x1, R213, P0 ;  /* 0x0000000109117824 */ /* 0x000fe200000e06d5 */
[----:B------:R-:W-:Y:S01]  /*63a0*/  IADD3 R8, P0, R7, R0, RZ ;  /* 0x0000000007087210 */ /* 0x000fe20007f1e0ff */
[----:B------:R-:W-:Y:S04]  /*63b0*/  IMAD R7, R5, 0x6000, R196 ;  /* 0x0000600005077824 */ /* 0x000fe800078e02c4 */
[----:B------:R-:W-:Y:S01]  /*63c0*/  IMAD.X R9, R9, 0x1, R2, P0 ;  /* 0x0000000109097824 */ /* 0x000fe200000e0602 */
[----:B------:R2:W-:Y:S01]  /*63d0*/  LDGSTS.E.BYPASS.LTC128B.128 [R7], [R18.64], !P5 ;  /* 0x0000000012077fae */ /* 0x0005e2000e901d54 */
[----:B------:R-:W-:Y:S03]  /*63e0*/  ISETP.NE.U32.AND P0, PT, R208, RZ, PT ;  /* 0x000000ffd000720c */ /* 0x000fe60003f05070 */
[----:B------:R2:W-:Y:S04]  /*63f0*/  LDGSTS.E.BYPASS.LTC128B.128 [R7+0x2000], [R16.64], !P4 ;  /* 0x0200000010077fae */ /* 0x0005e8000e101d54 */
[----:B------:R2:W-:Y:S04]  /*6400*/  LDGSTS.E.BYPASS.LTC128B.128 [R7+0x4000], [R8.64], !P6 ;  /* 0x0400000008077fae */ /* 0x0005e8000f101d54 */
[----:B------:R2:W-:Y:S01]  /*6410*/  LDGSTS.E.BYPASS.LTC128B.128.ZFILL [R7+0x1000], [R14.64], P1 ;  /* 0x010000000e077fae */ /* 0x0005e20008941d54 */
[----:B------:R-:W-:Y:S11]  /*6420*/  ISETP.NE.U32.AND P1, PT, R211, RZ, PT ;  /* 0x000000ffd300720c */ /* 0x000ff60003f25070 */
[----:B------:R-:W-:Y:S02]  /*6430*/  @!UPT UIADD3 URZ, URZ, URZ, URZ ;  /* 0x0000003f3f3ff290 */ /* 0x000fe4000fffe03f */
[----:B------:R2:W-:Y:S04]  /*6440*/  LDGSTS.E.BYPASS.LTC128B.128.ZFILL [R7+0x3000], [R12.64], P1 ;  /* 0x030000000c077fae */ /* 0x0005e80008941d54 */
[----:B------:R2:W-:Y:S02]  /*6450*/  LDGSTS.E.BYPASS.LTC128B.128.ZFILL [R7+0x5000], [R10.64], P0 ;  /* 0x050000000a077fae */ /* 0x0005e40008141d54 */
.L_x_1974:
[C---:B--23--:R-:W-:Y:S01]  /*6460*/  HMMA.16816.F32.BF16 R4, R136.reuse, R140, RZ ;  /* 0x0000008c8804723c */ /* 0x04cfe200000418ff */
[----:B------:R-:W-:Y:S01]  /*6470*/  LDSM.16.M88.4 R180, [R189+UR4+0x10100] ;  /* 0x01010004bdb4783b */ /* 0x000fe20008000200 */
[----:B------:R-:W-:Y:S01]  /*6480*/  PLOP3.LUT P1, PT, PT, PT, UP1, 0x80, 0x0 ;  /* 0x000000000000781c */ /* 0x000fe20003f2f018 */
[----:B------:R-:W-:Y:S01]  /*6490*/  UIADD3 UR24, UR15, 0x1, URZ ;  /* 0x000000010f187890 */ /* 0x000fe2000fffe03f */
[CC--:B------:R-:W-:Y:S01]  /*64a0*/  IADD3 R0, R193.reuse, R133.reuse, RZ ;  /* 0x00000085c1007210 */ /* 0x0c0fe20007ffe0ff */
[----:B------:R-:W-:Y:S01]  /*64b0*/  UISETP.GE.AND UP2, UPT, UR15, 0x1, UPT ;  /* 0x000000010f00788c */ /* 0x000fe2000bf46270 */
[----:B------:R-:W-:Y:S02]  /*64c0*/  IADD3 R2, R193, R190, RZ ;  /* 0x000000bec1027210 */ /* 0x000fe40007ffe0ff */
[C---:B------:R-:W-:Y:S01]  /*64d0*/  HMMA.16816.F32.BF16 R8, R136.reuse, R142, RZ ;  /* 0x0000008e8808723c */ /* 0x040fe200000418ff */
[----:B------:R-:W-:Y:S01]  /*64e0*/  LDSM.16.M88.4 R140, [R185] ;  /* 0x00000000b98c783b */ /* 0x000fe20000000200 */
[----:B------:R-:W-:Y:S01]  /*64f0*/  PLOP3.LUT P0, PT, PT, PT, UP1, 0x80, 0x0 ;  /* 0x000000000000781c */ /* 0x000fe20003f0f018 */
[----:B------:R-:W-:Y:S01]  /*6500*/  USEL UR15, UR24, URZ, !UP2 ;  /* 0x0000003f180f7287 */ /* 0x000fe2000d000000 */
[----:B------:R-:W-:Y:S02]  /*6510*/  IADD3 R133, R186, R133, R193 ;  /* 0x00000085ba857210 */ /* 0x000fe40007ffe0c1 */
[----:B------:R-:W-:Y:S02]  /*6520*/  MOV R245, R203 ;  /* 0x000000cb00f57202 */ /* 0x000fe40000000f00 */
[C---:B----4-:R-:W-:Y:S01]  /*6530*/  HMMA.16816.F32.BF16 R12, R136.reuse, R144, RZ ;  /* 0x00000090880c723c */ /* 0x050fe200000418ff */
[----:B------:R-:W-:Y:S03]  /*6540*/  LDSM.16.M88.4 R176, [R0+0xe100] ;  /* 0x00e1000000b0783b */ /* 0x000fe60000000200 */
[----:B------:R-:W-:Y:S04]  /*6550*/  MOV R240, c[0x0][0x2ac] ;  /* 0x0000ab0000f07a02 */ /* 0x000fe80000000f00 */
[C---:B------:R-:W-:Y:S01]  /*6560*/  HMMA.16816.F32.BF16 R16, R136.reuse, R146, RZ ;  /* 0x000000928810723c */ /* 0x040fe200000418ff */
[----:B------:R-:W2:Y:S07]  /*6570*/  LDSM.16.M88.4 R144, [R0+0xc100] ;  /* 0x00c100000090783b */ /* 0x000eae0000000200 */
[C---:B-1----:R-:W-:Y:S01]  /*6580*/  HMMA.16816.F32.BF16 R20, R136.reuse, R148, RZ ;  /* 0x000000948814723c */ /* 0x042fe200000418ff */
[----:B------:R-:W0:Y:S07]  /*6590*/  LDGDEPBAR ;  /* 0x00000000000079af */ /* 0x000e2e0000000000 */
[C---:B------:R-:W-:Y:S01]  /*65a0*/  HMMA.16816.F32.BF16 R24, R136.reuse, R150, RZ ;  /* 0x000000968818723c */ /* 0x040fe200000418ff */
[----:B------:R-:W-:Y:S07]  /*65b0*/  LDSM.16.M88.4 R148, [R0+0xd100] ;  /* 0x00d100000094783b */ /* 0x000fee0000000200 */
[C---:B------:R-:W-:Y:S08]  /*65c0*/  HMMA.16816.F32.BF16 R28, R136.reuse, R152, RZ ;  /* 0x00000098881c723c */ /* 0x040ff000000418ff */
[----:B------:R-:W-:Y:S01]  /*65d0*/  HMMA.16816.F32.BF16 R32, R136, R154, RZ ;  /* 0x0000009a8820723c */ /* 0x000fe200000418ff */
[----:B------:R-:W1:Y:S07]  /*65e0*/  LDSM.16.M88.4 R136, [R0+0xc900] ;  /* 0x00c900000088783b */ /* 0x000e6e0000000200 */
[C---:B------:R-:W-:Y:S01]  /*65f0*/  HMMA.16816.F32.BF16 R4, R156.reuse, R160, R4 ;  /* 0x000000a09c04723c */ /* 0x040fe20000041804 */
[----:B------:R-:W3:Y:S07]  /*6600*/  LDSM.16.M88.4 R152, [R0+0xd900] ;  /* 0x00d900000098783b */ /* 0x000eee0000000200 */
[C---:B------:R-:W-:Y:S01]  /*6610*/  HMMA.16816.F32.BF16 R8, R156.reuse, R162, R8 ;  /* 0x000000a29c08723c */ /* 0x040fe20000041808 */
[----:B------:R-:W-:Y:S07]  /*6620*/  LDSM.16.M88.4 R160, [R184] ;  /* 0x00000000b8a0783b */ /* 0x000fee0000000200 */
[C---:B------:R-:W-:Y:S08]  /*6630*/  HMMA.16816.F32.BF16 R12, R156.reuse, R164, R12 ;  /* 0x000000a49c0c723c */ /* 0x040ff0000004180c */
[C---:B------:R-:W-:Y:S01]  /*6640*/  HMMA.16816.F32.BF16 R16, R156.reuse, R166, R16 ;  /* 0x000000a69c10723c */ /* 0x040fe20000041810 */
[----:B------:R-:W4:Y:S07]  /*6650*/  LDSM.16.M88.4 R164, [R2+0xc100] ;  /* 0x00c1000002a4783b */ /* 0x000f2e0000000200 */
[C---:B------:R-:W-:Y:S08]  /*6660*/  HMMA.16816.F32.BF16 R20, R156.reuse, R168, R20 ;  /* 0x000000a89c14723c */ /* 0x040ff00000041814 */
[C---:B------:R-:W-:Y:S01]  /*6670*/  HMMA.16816.F32.BF16 R24, R156.reuse, R170, R24 ;  /* 0x000000aa9c18723c */ /* 0x040fe20000041818 */
[----:B------:R-:W-:Y:S07]  /*6680*/  LDSM.16.M88.4 R168, [R190+0xe100] ;  /* 0x00e10000bea8783b */ /* 0x000fee0000000200 */
[C---:B------:R-:W-:Y:S08]  /*6690*/  HMMA.16816.F32.BF16 R28, R156.reuse, R172, R28 ;  /* 0x000000ac9c1c723c */ /* 0x040ff0000004181c */
[----:B------:R-:W-:Y:S01]  /*66a0*/  HMMA.16816.F32.BF16 R32, R156, R174, R32 ;  /* 0x000000ae9c20723c */ /* 0x000fe20000041820 */
[----:B------:R-:W5:Y:S07]  /*66b0*/  LDSM.16.M88.4 R156, [R2+0xc900] ;  /* 0x00c90000029c783b */ /* 0x000f6e0000000200 */
[C---:B--2---:R-:W-:Y:S01]  /*66c0*/  HMMA.16816.F32.BF16 R4, R140.reuse, R144, R4 ;  /* 0x000000908c04723c */ /* 0x044fe20000041804 */
[----:B------:R-:W-:Y:S07]  /*66d0*/  LDSM.16.M88.4 R172, [R190+0xe900] ;  /* 0x00e90000beac783b */ /* 0x000fee0000000200 */
[C---:B------:R-:W-:Y:S01]  /*66e0*/  HMMA.16816.F32.BF16 R8, R140.reuse, R146, R8 ;  /* 0x000000928c08723c */ /* 0x040fe20000041808 */
[----:B------:R-:W2:Y:S07]  /*66f0*/  LDSM.16.M88.4 R144, [R2+0xd100] ;  /* 0x00d100000290783b */ /* 0x000eae0000000200 */
[C---:B-1----:R-:W-:Y:S08]  /*6700*/  HMMA.16816.F32.BF16 R12, R140.reuse, R136, R12 ;  /* 0x000000888c0c723c */ /* 0x042ff0000004180c */
[C---:B------:R-:W-:Y:S01]  /*6710*/  HMMA.16816.F32.BF16 R16, R140.reuse, R138, R16 ;  /* 0x0000008a8c10723c */ /* 0x040fe20000041810 */
[----:B------:R-:W1:Y:S07]  /*6720*/  LDSM.16.M88.4 R136, [R2+0xd900] ;  /* 0x00d900000288783b */ /* 0x000e6e0000000200 */
[C---:B------:R-:W-:Y:S08]  /*6730*/  HMMA.16816.F32.BF16 R20, R140.reuse, R148, R20 ;  /* 0x000000948c14723c */ /* 0x040ff00000041814 */
[C---:B------:R-:W-:Y:S01]  /*6740*/  HMMA.16816.F32.BF16 R24, R140.reuse, R150, R24 ;  /* 0x000000968c18723c */ /* 0x040fe20000041818 */
[----:B------:R-:W-:Y:S07]  /*6750*/  LDSM.16.M88.4 R148, [R189+UR4+0xe100] ;  /* 0x00e10004bd94783b */ /* 0x000fee0008000200 */
[C---:B---3--:R-:W-:Y:S08]  /*6760*/  HMMA.16816.F32.BF16 R28, R140.reuse, R152, R28 ;  /* 0x000000988c1c723c */ /* 0x048ff0000004181c */
[----:B------:R-:W-:Y:S01]  /*6770*/  HMMA.16816.F32.BF16 R32, R140, R154, R32 ;  /* 0x0000009a8c20723c */ /* 0x000fe20000041820 */
[----:B------:R-:W3:Y:S07]  /*6780*/  LDSM.16.M88.4 R140, [R191+0x4000] ;  /* 0x00400000bf8c783b */ /* 0x000eee0000000200 */
[C---:B----4-:R-:W-:Y:S01]  /*6790*/  HMMA.16816.F32.BF16 R4, R160.reuse, R164, R4 ;  /* 0x000000a4a004723c */ /* 0x050fe20000041804 */
[----:B------:R-:W4:Y:S07]  /*67a0*/  LDSM.16.M88.4 R152, [R189+UR4+0xe900] ;  /* 0x00e90004bd98783b */ /* 0x000f2e0008000200 */
[C---:B------:R-:W-:Y:S01]  /*67b0*/  HMMA.16816.F32.BF16 R8, R160.reuse, R166, R8 ;  /* 0x000000a6a008723c */ /* 0x040fe20000041808 */
[----:B------:R-:W-:Y:S07]  /*67c0*/  LDSM.16.M88.4 R164, [R189+UR4+0xf900] ;  /* 0x00f90004bda4783b */ /* 0x000fee0008000200 */
[C---:B-----5:R-:W-:Y:S08]  /*67d0*/  HMMA.16816.F32.BF16 R12, R160.reuse, R156, R12 ;  /* 0x0000009ca00c723c */ /* 0x060ff0000004180c */
[C---:B------:R-:W-:Y:S01]  /*67e0*/  HMMA.16816.F32.BF16 R16, R160.reuse, R158, R16 ;  /* 0x0000009ea010723c */ /* 0x040fe20000041810 */
[----:B------:R-:W5:Y:S07]  /*67f0*/  LDSM.16.M88.4 R156, [R189+UR4+0xf100] ;  /* 0x00f10004bd9c783b */ /* 0x000f6e0008000200 */
[C---:B--2---:R-:W-:Y:S08]  /*6800*/  HMMA.16816.F32.BF16 R20, R160.reuse, R144, R20 ;  /* 0x00000090a014723c */ /* 0x044ff00000041814 */
[C---:B------:R-:W-:Y:S01]  /*6810*/  HMMA.16816.F32.BF16 R24, R160.reuse, R146, R24 ;  /* 0x00000092a018723c */ /* 0x040fe20000041818 */
[----:B------:R-:W2:Y:S07]  /*6820*/  LDSM.16.M88.4 R144, [R187+0x4000] ;  /* 0x00400000bb90783b */ /* 0x000eae0000000200 */
[C---:B-1----:R-:W-:Y:S08]  /*6830*/  HMMA.16816.F32.BF16 R28, R160.reuse, R136, R28 ;  /* 0x00000088a01c723c */ /* 0x042ff0000004181c */
[----:B------:R-:W-:Y:S01]  /*6840*/  HMMA.16816.F32.BF16 R32, R160, R138, R32 ;  /* 0x0000008aa020723c */ /* 0x000fe20000041820 */
[----:B------:R-:W1:Y:S07]  /*6850*/  LDSM.16.M88.4 R136, [R190+0xf100] ;  /* 0x00f10000be88783b */ /* 0x000e6e0000000200 */
[C---:B---3--:R-:W-:Y:S01]  /*6860*/  HMMA.16816.F32.BF16 R4, R140.reuse, R148, R4 ;  /* 0x000000948c04723c */ /* 0x048fe20000041804 */
[----:B------:R-:W-:Y:S07]  /*6870*/  LDSM.16.M88.4 R160, [R185+0x4000] ;  /* 0x00400000b9a0783b */ /* 0x000fee0000000200 */
[C---:B------:R-:W-:Y:S01]  /*6880*/  HMMA.16816.F32.BF16 R8, R140.reuse, R150, R8 ;  /* 0x000000968c08723c */ /* 0x040fe20000041808 */
[----:B------:R-:W3:Y:S07]  /*6890*/  LDSM.16.M88.4 R148, [R190+0xf900] ;  /* 0x00f90000be94783b */ /* 0x000eee0000000200 */
[C---:B----4-:R-:W-:Y:S08]  /*68a0*/  HMMA.16816.F32.BF16 R12, R140.reuse, R152, R12 ;  /* 0x000000988c0c723c */ /* 0x050ff0000004180c */
[C---:B------:R-:W-:Y:S01]  /*68b0*/  HMMA.16816.F32.BF16 R16, R140.reuse, R154, R16 ;  /* 0x0000009a8c10723c */ /* 0x040fe20000041810 */
[----:B------:R-:W-:Y:S07]  /*68c0*/  LDSM.16.M88.4 R152, [R0+0xf100] ;  /* 0x00f100000098783b */ /* 0x000fee0000000200 */
[C---:B-----5:R-:W-:Y:S08]  /*68d0*/  HMMA.16816.F32.BF16 R20, R140.reuse, R156, R20 ;  /* 0x0000009c8c14723c */ /* 0x060ff00000041814 */
[C---:B------:R-:W-:Y:S01]  /*68e0*/  HMMA.16816.F32.BF16 R24, R140.reuse, R158, R24 ;  /* 0x0000009e8c18723c */ /* 0x040fe20000041818 */
[----:B------:R-:W-:Y:S07]  /*68f0*/  LDSM.16.M88.4 R156, [R0+0xf900] ;  /* 0x00f90000009c783b */ /* 0x000fee0000000200 */
[C---:B------:R-:W-:Y:S08]  /*6900*/  HMMA.16816.F32.BF16 R28, R140.reuse, R164, R28 ;  /* 0x000000a48c1c723c */ /* 0x040ff0000004181c */
[----:B------:R-:W-:Y:S01]  /*6910*/  HMMA.16816.F32.BF16 R32, R140, R166, R32 ;  /* 0x000000a68c20723c */ /* 0x000fe20000041820 */
[----:B------:R-:W4:Y:S07]  /*6920*/  LDSM.16.M88.4 R140, [R0+0xe900] ;  /* 0x00e90000008c783b */ /* 0x000f2e0000000200 */
[C---:B--2---:R-:W-:Y:S01]  /*6930*/  HMMA.16816.F32.BF16 R4, R144.reuse, R168, R4 ;  /* 0x000000a89004723c */ /* 0x044fe20000041804 */
[----:B------:R-:W-:Y:S07]  /*6940*/  LDSM.16.M88.4 R164, [R184+0x4000] ;  /* 0x00400000b8a4783b */ /* 0x000fee0000000200 */
[C---:B------:R-:W-:Y:S01]  /*6950*/  HMMA.16816.F32.BF16 R8, R144.reuse, R170, R8 ;  /* 0x000000aa9008723c */ /* 0x040fe20000041808 */
[----:B------:R-:W2:Y:S07]  /*6960*/  LDSM.16.M88.4 R168, [R2+0xe100] ;  /* 0x00e1000002a8783b */ /* 0x000eae0000000200 */
[C---:B------:R-:W-:Y:S08]  /*6970*/  HMMA.16816.F32.BF16 R12, R144.reuse, R172, R12 ;  /* 0x000000ac900c723c */ /* 0x040ff0000004180c */
[C---:B------:R-:W-:Y:S01]  /*6980*/  HMMA.16816.F32.BF16 R16, R144.reuse, R174, R16 ;  /* 0x000000ae9010723c */ /* 0x040fe20000041810 */
[----:B------:R-:W-:Y:S07]  /*6990*/  LDSM.16.M88.4 R172, [R191+0x8000] ;  /* 0x00800000bfac783b */ /* 0x000fee0000000200 */
[C---:B-1----:R-:W-:Y:S08]  /*69a0*/  HMMA.16816.F32.BF16 R20, R144.reuse, R136, R20 ;  /* 0x000000889014723c */ /* 0x042ff00000041814 */
[C---:B------:R-:W-:Y:S01]  /*69b0*/  HMMA.16816.F32.BF16 R24, R144.reuse, R138, R24 ;  /* 0x0000008a9018723c */ /* 0x040fe20000041818 */
[----:B------:R-:W1:Y:S07]  /*69c0*/  LDSM.16.M88.4 R136, [R133+0xe900] ;  /* 0x00e900008588783b */ /* 0x000e6e0000000200 */
[C---:B---3--:R-:W-:Y:S08]  /*69d0*/  HMMA.16816.F32.BF16 R28, R144.reuse, R148, R28 ;  /* 0x00000094901c723c */ /* 0x048ff0000004181c */
[----:B------:R-:W-:Y:S01]  /*69e0*/  HMMA.16816.F32.BF16 R32, R144, R150, R32 ;  /* 0x000000969020723c */ /* 0x000fe20000041820 */
[----:B------:R-:W3:Y:S07]  /*69f0*/  LDSM.16.M88.4 R144, [R133+0xf100] ;  /* 0x00f100008590783b */ /* 0x000eee0000000200 */
[C---:B------:R-:W-:Y:S01]  /*6a00*/  HMMA.16816.F32.BF16 R4, R160.reuse, R176, R4 ;  /* 0x000000b0a004723c */ /* 0x040fe20000041804 */
[----:B------:R-:W5:Y:S07]  /*6a10*/  LDSM.16.M88.4 R148, [R133+0xf900] ;  /* 0x00f900008594783b */ /* 0x000f6e0000000200 */
[C---:B------:R-:W-:Y:S01]  /*6a20*/  HMMA.16816.F32.BF16 R8, R160.reuse, R178, R8 ;  /* 0x000000b2a008723c */ /* 0x040fe20000041808 */
[----:B------:R-:W-:Y:S07]  /*6a30*/  LDSM.16.M88.4 R176, [R190+0x10100] ;  /* 0x01010000beb0783b */ /* 0x000fee0000000200 */
[C---:B----4-:R-:W-:Y:S08]  /*6a40*/  HMMA.16816.F32.BF16 R12, R160.reuse, R140, R12 ;  /* 0x0000008ca00c723c */ /* 0x050ff0000004180c */
[C---:B------:R-:W-:Y:S01]  /*6a50*/  HMMA.16816.F32.BF16 R16, R160.reuse, R142, R16 ;  /* 0x0000008ea010723c */ /* 0x040fe20000041810 */
[----:B------:R-:W4:Y:S07]  /*6a60*/  LDSM.16.M88.4 R140, [R189+UR4+0x10900] ;  /* 0x01090004bd8c783b */ /* 0x000f2e0008000200 */
[C---:B------:R-:W-:Y:S08]  /*6a70*/  HMMA.16816.F32.BF16 R20, R160.reuse, R152, R20 ;  /* 0x00000098a014723c */ /* 0x040ff00000041814 */
[C---:B------:R-:W-:Y:S01]  /*6a80*/  HMMA.16816.F32.BF16 R24, R160.reuse, R154, R24 ;  /* 0x0000009aa018723c */ /* 0x040fe20000041818 */
[----:B------:R-:W3:Y:S07]  /*6a90*/  LDSM.16.M88.4 R152, [R189+UR4+0x11100] ;  /* 0x01110004bd98783b */ /* 0x000eee0008000200 */
[C---:B------:R-:W-:Y:S08]  /*6aa0*/  HMMA.16816.F32.BF16 R28, R160.reuse, R156, R28 ;  /* 0x0000009ca01c723c */ /* 0x040ff0000004181c */
[----:B------:R-:W-:Y:S01]  /*6ab0*/  HMMA.16816.F32.BF16 R32, R160, R158, R32 ;  /* 0x0000009ea020723c */ /* 0x000fe20000041820 */
[----:B------:R-:W4:Y:S07]  /*6ac0*/  LDSM.16.M88.4 R156, [R189+UR4+0x11900] ;  /* 0x01190004bd9c783b */ /* 0x000f2e0008000200 */
[C---:B--2---:R-:W-:Y:S01]  /*6ad0*/  HMMA.16816.F32.BF16 R4, R164.reuse, R168, R4 ;  /* 0x000000a8a404723c */ /* 0x044fe20000041804 */
[----:B------:R-:W2:Y:S07]  /*6ae0*/  LDSM.16.M88.4 R160, [R187+0x8000] ;  /* 0x00800000bba0783b */ /* 0x000eae0000000200 */
[C---:B------:R-:W-:Y:S01]  /*6af0*/  HMMA.16816.F32.BF16 R8, R164.reuse, R170, R8 ;  /* 0x000000aaa408723c */ /* 0x040fe20000041808 */
[----:B------:R-:W-:Y:S07]  /*6b00*/  LDSM.16.M88.4 R168, [R0+0x10100] ;  /* 0x0101000000a8783b */ /* 0x000fee0000000200 */
[C---:B-1----:R-:W-:Y:S08]  /*6b10*/  HMMA.16816.F32.BF16 R12, R164.reuse, R136, R12 ;  /* 0x00000088a40c723c */ /* 0x042ff0000004180c */
[C---:B------:R-:W-:Y:S01]  /*6b20*/  HMMA.16816.F32.BF16 R16, R164.reuse, R138, R16 ;  /* 0x0000008aa410723c */ /* 0x040fe20000041810 */
[----:B------:R-:W1:Y:S07]  /*6b30*/  LDSM.16.M88.4 R136, [R190+0x10900] ;  /* 0x01090000be88783b */ /* 0x000e6e0000000200 */
[C---:B---3--:R-:W-:Y:S08]  /*6b40*/  HMMA.16816.F32.BF16 R20, R164.reuse, R144, R20 ;  /* 0x00000090a414723c */ /* 0x048ff00000041814 */
[C---:B------:R-:W-:Y:S01]  /*6b50*/  HMMA.16816.F32.BF16 R24, R164.reuse, R146, R24 ;  /* 0x00000092a418723c */ /* 0x040fe20000041818 */
[----:B------:R-:W3:Y:S07]  /*6b60*/  LDSM.16.M88.4 R144, [R190+0x11100] ;  /* 0x01110000be90783b */ /* 0x000eee0000000200 */
[C---:B-----5:R-:W-:Y:S08]  /*6b70*/  HMMA.16816.F32.BF16 R28, R164.reuse, R148, R28 ;  /* 0x00000094a41c723c */ /* 0x060ff0000004181c */
[----:B------:R-:W-:Y:S01]  /*6b80*/  HMMA.16816.F32.BF16 R32, R164, R150, R32 ;  /* 0x00000096a420723c */ /* 0x000fe20000041820 */
[----:B------:R-:W5:Y:S07]  /*6b90*/  LDSM.16.M88.4 R148, [R190+0x11900] ;  /* 0x01190000be94783b */ /* 0x000f6e0000000200 */
[C---:B------:R-:W-:Y:S01]  /*6ba0*/  HMMA.16816.F32.BF16 R4, R172.reuse, R180, R4 ;  /* 0x000000b4ac04723c */ /* 0x040fe20000041804 */
[----:B------:R-:W1:Y:S07]  /*6bb0*/  LDSM.16.M88.4 R164, [R185+0x8000] ;  /* 0x00800000b9a4783b */ /* 0x000e6e0000000200 */
        /* <DEDUP_REMOVED lines=10> */
[----:B------:R-:W4:Y:S07]  /*6c60*/  LDSM.16.M88.4 R156, [R0+0x11900] ;  /* 0x01190000009c783b */ /* 0x000f2e0000000200 */
[C---:B--2---:R-:W-:Y:S01]  /*6c70*/  HMMA.16816.F32.BF16 R4, R160.reuse, R176, R4 ;  /* 0x000000b0a004723c */ /* 0x044fe20000041804 */
[----:B------:R-:W2:Y:S07]  /*6c80*/  LDSM.16.M88.4 R172, [R184+0x8000] ;  /* 0x00800000b8ac783b */ /* 0x000eae0000000200 */
[C---:B------:R-:W-:Y:S08]  /*6c90*/  HMMA.16816.F32.BF16 R8, R160.reuse, R178, R8 ;  /* 0x000000b2a008723c */ /* 0x040ff00000041808 */
[C---:B-1----:R-:W-:Y:S08]  /*6ca0*/  HMMA.16816.F32.BF16 R12, R160.reuse, R136, R12 ;  /* 0x00000088a00c723c */ /* 0x042ff0000004180c */
[C---:B------:R-:W-:Y:S01]  /*6cb0*/  HMMA.16816.F32.BF16 R16, R160.reuse, R138, R16 ;  /* 0x0000008aa010723c */ /* 0x040fe20000041810 */
[----:B------:R-:W1:Y:S07]  /*6cc0*/  LDSM.16.M88.4 R136, [R133+0x10900] ;  /* 0x010900008588783b */ /* 0x000e6e0000000200 */
[C---:B---3--:R-:W-:Y:S08]  /*6cd0*/  HMMA.16816.F32.BF16 R20, R160.reuse, R144, R20 ;  /* 0x00000090a014723c */ /* 0x048ff00000041814 */
[C---:B------:R-:W-:Y:S08]  /*6ce0*/  HMMA.16816.F32.BF16 R24, R160.reuse, R146, R24 ;  /* 0x00000092a018723c */ /* 0x040ff00000041818 */
[C---:B-----5:R-:W-:Y:S08]  /*6cf0*/  HMMA.16816.F32.BF16 R28, R160.reuse, R148, R28 ;  /* 0x00000094a01c723c */ /* 0x060ff0000004181c */
[----:B------:R-:W-:Y:S08]  /*6d00*/  HMMA.16816.F32.BF16 R32, R160, R150, R32 ;  /* 0x00000096a020723c */ /* 0x000ff00000041820 */
[C---:B------:R-:W-:Y:S08]  /*6d10*/  HMMA.16816.F32.BF16 R4, R164.reuse, R168, R4 ;  /* 0x000000a8a404723c */ /* 0x040ff00000041804 */
[C---:B------:R-:W-:Y:S08]  /*6d20*/  HMMA.16816.F32.BF16 R8, R164.reuse, R170, R8 ;  /* 0x000000aaa408723c */ /* 0x040ff00000041808 */
[C---:B----4-:R-:W-:Y:S08]  /*6d30*/  HMMA.16816.F32.BF16 R12, R164.reuse, R140, R12 ;  /* 0x0000008ca40c723c */ /* 0x050ff0000004180c */
[C---:B------:R-:W-:Y:S01]  /*6d40*/  HMMA.16816.F32.BF16 R16, R164.reuse, R142, R16 ;  /* 0x0000008ea410723c */ /* 0x040fe20000041810 */
[----:B------:R-:W3:Y:S07]  /*6d50*/  LDSM.16.M88.4 R140, [R133+0x11100] ;  /* 0x01110000858c783b */ /* 0x000eee0000000200 */
        /* <DEDUP_REMOVED lines=8> */
[----:B------:R-:W1:Y:S03]  /*6de0*/  LDSM.16.M88.4 R136, [R133+0x11900] ;  /* 0x011900008588783b */ /* 0x000e660000000200 */
[----:B------:R-:W-:Y:S02]  /*6df0*/  FMUL.FTZ R179, R4, c[0x0][0x320] ;  /* 0x0000c80004b37a20 */ /* 0x000fe40000410000 */
[----:B------:R-:W-:Y:S02]  /*6e00*/  FMUL.FTZ R181, R5, c[0x0][0x320] ;  /* 0x0000c80005b57a20 */ /* 0x000fe40000410000 */
[C---:B---3--:R-:W-:Y:S02]  /*6e10*/  HMMA.16816.F32.BF16 R20, R172.reuse, R140, R20 ;  /* 0x0000008cac14723c */ /* 0x048fe40000041814 */
[----:B------:R-:W2:Y:S02]  /*6e20*/  MUFU.TANH R179, R179 ;  /* 0x000000b300b37308 */ /* 0x000ea40000002400 */
[----:B------:R-:W-:Y:S02]  /*6e30*/  FMUL.FTZ R176, R6, c[0x0][0x320] ;  /* 0x0000c80006b07a20 */ /* 0x000fe40000410000 */
[----:B------:R-:W-:Y:S02]  /*6e40*/  FMUL.FTZ R177, R7, c[0x0][0x320] ;  /* 0x0000c80007b17a20 */ /* 0x000fe40000410000 */
[C---:B------:R-:W-:Y:S04]  /*6e50*/  HMMA.16816.F32.BF16 R24, R172.reuse, R142, R24 ;  /* 0x0000008eac18723c */ /* 0x040fe80000041818 */
[----:B------:R-:W3:Y:S01]  /*6e60*/  MUFU.TANH R181, R181 ;  /* 0x000000b500b57308 */ /* 0x000ee20000002400 */
[----:B------:R-:W-:Y:S02]  /*6e70*/  FMUL.FTZ R182, R8, c[0x0][0x320] ;  /* 0x0000c80008b67a20 */ /* 0x000fe40000410000 */
[----:B------:R-:W-:Y:S02]  /*6e80*/  FMUL.FTZ R218, R9, c[0x0][0x320] ;  /* 0x0000c80009da7a20 */ /* 0x000fe40000410000 */
[----:B------:R-:W-:Y:S03]  /*6e90*/  FMUL.FTZ R178, R10, c[0x0][0x320] ;  /* 0x0000c8000ab27a20 */ /* 0x000fe60000410000 */
[----:B------:R-:W-:Y:S02]  /*6ea0*/  FMUL.FTZ R180, R11, c[0x0][0x320] ;  /* 0x0000c8000bb47a20 */ /* 0x000fe40000410000 */
[----:B------:R-:W4:Y:S01]  /*6eb0*/  MUFU.TANH R176, R176 ;  /* 0x000000b000b07308 */ /* 0x000f220000002400 */
[----:B------:R-:W-:Y:S02]  /*6ec0*/  FMUL.FTZ R222, R12, c[0x0][0x320] ;  /* 0x0000c8000cde7a20 */ /* 0x000fe40000410000 */
[----:B------:R-:W-:Y:S02]  /*6ed0*/  FMUL.FTZ R221, R13, c[0x0][0x320] ;  /* 0x0000c8000ddd7a20 */ /* 0x000fe40000410000 */
[----:B------:R-:W-:Y:S02]  /*6ee0*/  FMUL.FTZ R217, R14, c[0x0][0x320] ;  /* 0x0000c8000ed97a20 */ /* 0x000fe40000410000 */
[----:B------:R-:W-:Y:S02]  /*6ef0*/  FMUL.FTZ R183, R15, c[0x0][0x320] ;  /* 0x0000c8000fb77a20 */ /* 0x000fe40000410000 */
[----:B------:R-:W-:Y:S01]  /*6f00*/  FMUL.FTZ R225, R16, c[0x0][0x320] ;  /* 0x0000c80010e17a20 */ /* 0x000fe20000410000 */
[----:B------:R-:W2:Y:S01]  /*6f10*/  MUFU.TANH R177, R177 ;  /* 0x000000b100b17308 */ /* 0x000ea20000002400 */
[C---:B-1----:R-:W-:Y:S03]  /*6f20*/  HMMA.16816.F32.BF16 R28, R172.reuse, R136, R28 ;  /* 0x00000088ac1c723c */ /* 0x042fe6000004181c */
[----:B------:R-:W-:Y:S02]  /*6f30*/  FMUL.FTZ R226, R17, c[0x0][0x320] ;  /* 0x0000c80011e27a20 */ /* 0x000fe40000410000 */
[----:B------:R-:W-:Y:S02]  /*6f40*/  FMUL.FTZ R220, R18, c[0x0][0x320] ;  /* 0x0000c80012dc7a20 */ /* 0x000fe40000410000 */
[----:B------:R-:W-:Y:S01]  /*6f50*/  FMUL.FTZ R219, R19, c[0x0][0x320] ;  /* 0x0000c80013db7a20 */ /* 0x000fe20000410000 */
[----:B------:R-:W-:Y:S01]  /*6f60*/  HMMA.16816.F32.BF16 R32, R172, R138, R32 ;  /* 0x0000008aac20723c */ /* 0x000fe20000041820 */
[----:B------:R-:W1:Y:S03]  /*6f70*/  MUFU.TANH R182, R182 ;  /* 0x000000b600b67308 */ /* 0x000e660000002400 */
[----:B------:R-:W-:Y:S02]  /*6f80*/  FMUL.FTZ R230, R20, c[0x0][0x320] ;  /* 0x0000c80014e67a20 */ /* 0x000fe40000410000 */
[----:B------:R-:W-:Y:S02]  /*6f90*/  FMUL.FTZ R229, R21, c[0x0][0x320] ;  /* 0x0000c80015e57a20 */ /* 0x000fe40000410000 */
[----:B------:R-:W-:Y:S03]  /*6fa0*/  @P1 IMAD.HI.U32 R175, R203, c[0x0][0x2c8], RZ ;  /* 0x0000b200cbaf1a27 */ /* 0x000fe600078e00ff */
[----:B------:R-:W1:Y:S01]  /*6fb0*/  MUFU.TANH R218, R218 ;  /* 0x000000da00da7308 */ /* 0x000e620000002400 */
[----:B------:R-:W-:Y:S01]  /*6fc0*/  FMUL.FTZ R224, R22, c[0x0][0x320] ;  /* 0x0000c80016e07a20 */ /* 0x000fe20000410000 */
[----:B------:R-:W-:Y:S01]  /*6fd0*/  @P0 SHF.R.U32.HI R245, RZ, c[0x0][0x2cc], R175 ;  /* 0x0000b300fff50a19 */ /* 0x000fe200000116af */
[----:B------:R-:W-:Y:S01]  /*6fe0*/  FMUL.FTZ R223, R23, c[0x0][0x320] ;  /* 0x0000c80017df7a20 */ /* 0x000fe20000410000 */
[----:B------:R-:W-:Y:S01]  /*6ff0*/  SHF.L.U32 R175, R210, 0x6, RZ ;  /* 0x00000006d2af7819 */ /* 0x000fe200000006ff */
[----:B------:R-:W-:Y:S01]  /*7000*/  FMUL.FTZ R232, R24, c[0x0][0x320] ;  /* 0x0000c80018e87a20 */ /* 0x000fe20000410000 */
[----:B------:R-:W-:Y:S01]  /*7010*/  PLOP3.LUT P0, PT, PT, PT, UP0, 0x40, 0x0 ;  /* 0x000000000000781c */ /* 0x000fe20003f0e808 */
[----:B------:R-:W5:Y:S01]  /*7020*/  SHFL.IDX PT, R247, R245, RZ, 0x1c1f ;  /* 0x001c1ffff5f77589 */ /* 0x000f6200000e0000 */
[----:B------:R-:W-:Y:S01]  /*7030*/  FMUL.FTZ R231, R25, c[0x0][0x320] ;  /* 0x0000c80019e77a20 */ /* 0x000fe20000410000 */
[----:B------:R-:W-:Y:S01]  /*7040*/  IADD3 R241, -R204, 0x1, -R175 ;  /* 0x00000001ccf17810 */ /* 0x000fe20007ffe9af */
        /* <DEDUP_REMOVED lines=13> */
[----:B------:R-:W-:Y:S05]  /*7120*/  IMAD R241, R240, c[0x0][0x1d0], R241 ;  /* 0x00007400f0f17a24 */ /* 0x000fea00078e02f1 */
[----:B------:R-:W-:Y:S04]  /*7130*/  IADD3 R241, R241, -c[0x0][0x168], RZ ;  /* 0x80005a00f1f17a10 */ /* 0x000fe80007ffe0ff */
[----:B------:R-:W1:Y:S01]  /*7140*/  MUFU.TANH R221, R221 ;  /* 0x000000dd00dd7308 */ /* 0x000e620000002400 */
[C---:B------:R-:W-:Y:S02]  /*7150*/  IADD3 R242, R241.reuse, c[0x0][0x328], RZ ;  /* 0x0000ca00f1f27a10 */ /* 0x040fe40007ffe0ff */
[----:B------:R-:W-:Y:S02]  /*7160*/  IADD3 R241, R241, UR13, RZ ;  /* 0x0000000df1f17c10 */ /* 0x000fe4000fffe0ff */
[-C--:B-----5:R-:W-:Y:S02]  /*7170*/  IADD3 R244, R242, R247.reuse, RZ ;  /* 0x000000f7f2f47210 */ /* 0x0a0fe40007ffe0ff */
[----:B------:R-:W-:Y:S03]  /*7180*/  IADD3 R243, R241, R247, RZ ;  /* 0x000000f7f1f37210 */ /* 0x000fe60007ffe0ff */
        /* <DEDUP_REMOVED lines=23> */
[----:B--234-:R-:W-:Y:S01]  /*7300*/  IMAD R247, R240, c[0x0][0x1d0], R247 ;  /* 0x00007400f0f77a24 */ /* 0x01cfe200078e02f7 */
[----:B------:R-:W-:Y:S04]  /*7310*/  BSSY B0, `(.L_x_1976) ;  /* 0x0000012000007945 */ /* 0x000fe80003800000 */
        /* <DEDUP_REMOVED lines=12> */
.L_x_1977:
[----:B------:R-:W-:Y:S04]  /*73e0*/  MOV R0, 0x1 ;  /* 0x0000000100007802 */ /* 0x000fe80000000f00 */
[----:B------:R-:W-:Y:S11]  /*73f0*/  ISETP.NE.AND P0, PT, R0, c[0x0][0x32c], PT ;  /* 0x0000cb0000007a0c */ /* 0x000ff60003f05270 */
[----:B------:R-:W-:Y:S02]  /*7400*/  @!UPT UIADD3 URZ, URZ, URZ, URZ ;  /* 0x0000003f3f3ff290 */ /* 0x000fe4000fffe03f */
[----:B------:R-:W-:Y:S05]  /*7410*/  @P0 IMAD.HI.U32 R0, R2, c[0x0][0x330], RZ ;  /* 0x0000cc0002000a27 */ /* 0x000fea00078e00ff */
[----:B------:R-:W-:Y:S02]  /*7420*/  @P0 SHF.R.U32.HI R2, RZ, c[0x0][0x334], R0 ;  /* 0x0000cd00ff020a19 */ /* 0x000fe40000011600 */
.L_x_1978:
[----:B------:R-:W-:Y:S05]  /*7430*/  BSYNC B0 ;  /* 0x0000000000007941 */ /* 0x000fea0003800000 */
.L_x_1976:
[----:B------:R-:W-:Y:S04]  /*7440*/  IMAD R5, R2, c[0x0][0x32c], -R175 ;  /* 0x0000cb0002057a24 */ /* 0x000fe800078e0aaf */
[----:B------:R-:W-:Y:S05]  /*7450*/  IMAD.IADD R0, R5, 0x1, -R204 ;  /* 0x0000000105007824 */ /* 0x000fea00078e0acc */
[----:B------:R-:W-:Y:S02]  /*7460*/  IADD3 R5, R0, c[0x0][0x32c], RZ ;  /* 0x0000cb0000057a10 */ /* 0x000fe40007ffe0ff */
[----:B------:R-:W-:Y:S02]  /*7470*/  IMNMX R243, R243, R0, !PT ;  /* 0x00000000f3f37217 */ /* 0x000fe40007800200 */
[----:B------:R-:W-:Y:S02]  /*7480*/  IMNMX R244, R244, R5, PT ;  /* 0x00000005f4f47217 */ /* 0x000fe40003800200 */
.L_x_1975:
[----:B--234-:R-:W-:Y:S01]  /*7490*/  ISETP.GT.AND P2, PT, R210, -0x1, PT ;  /* 0xffffffffd200780c */ /* 0x01cfe20003f44270 */
[----:B------:R-:W2:Y:S03]  /*74a0*/  SHFL.IDX PT, R9, R245, 0x1, 0x1c1f ;  /* 0x003c1f00f5097f89 */ /* 0x000ea600000e0000 */
[----:B------:R-:W-:Y:S04]  /*74b0*/  ISETP.GT.AND P0, PT, R243, RZ, P2 ;  /* 0x000000fff300720c */ /* 0x000fe80001704270 */
[C---:B------:R-:W-:Y:S04]  /*74c0*/  ISETP.LT.OR P0, PT, R244.reuse, 0x1, P0 ;  /* 0x00000001f400780c */ /* 0x040fe80000701670 */
[----:B------:R-:W-:Y:S02]  /*74d0*/  FSEL R179, R179, -INF , !P0 ;  /* 0xff800000b3b37808 */ /* 0x000fe40004000000 */
[----:B------:R-:W-:Y:S04]  /*74e0*/  ISETP.GT.AND P0, PT, R243, 0x1, P2 ;  /* 0x00000001f300780c */ /* 0x000fe80001704270 */
[----:B------:R-:W-:Y:S04]  /*74f0*/  ISETP.LT.OR P0, PT, R244, 0x2, P0 ;  /* 0x00000002f400780c */ /* 0x000fe80000701670 */
[----:B------:R-:W-:Y:S02]  /*7500*/  FSEL R181, R181, -INF , !P0 ;  /* 0xff800000b5b57808 */ /* 0x000fe40004000000 */
[----:B------:R-:W-:Y:S01]  /*7510*/  ISETP.GT.AND P0, PT, R243, 0x8, P2 ;  /* 0x00000008f300780c */ /* 0x000fe20001704270 */
[--C-:B--2---:R-:W-:Y:S02]  /*7520*/  IMAD.IADD R242, R242, 0x1, R9.reuse ;  /* 0x00000001f2f27824 */ /* 0x104fe400078e0209 */
[----:B------:R-:W-:Y:S01]  /*7530*/  IMAD.IADD R241, R241, 0x1, R9 ;  /* 0x00000001f1f17824 */ /* 0x000fe200078e0209 */
[----:B------:R-:W-:Y:S04]  /*7540*/  ISETP.LT.OR P0, PT, R244, 0x9, P0 ;  /* 0x00000009f400780c */ /* 0x000fe80000701670 */
[----:B-1----:R-:W-:Y:S02]  /*7550*/  FSEL R5, R182, -INF , !P0 ;  /* 0xff800000b6057808 */ /* 0x002fe40004000000 */
[C---:B------:R-:W-:Y:S04]  /*7560*/  ISETP.GT.AND P0, PT, R243.reuse, 0x9, P2 ;  /* 0x00000009f300780c */ /* 0x040fe80001704270 */
[----:B------:R-:W-:Y:S04]  /*7570*/  ISETP.LT.OR P0, PT, R244, 0xa, P0 ;  /* 0x0000000af400780c */ /* 0x000fe80000701670 */
[----:B------:R-:W-:Y:S02]  /*7580*/  FSEL R7, R218, -INF , !P0 ;  /* 0xff800000da077808 */ /* 0x000fe40004000000 */
[C---:B------:R-:W-:Y:S04]  /*7590*/  ISETP.GT.AND P0, PT, R243.reuse, 0x10, P2 ;  /* 0x00000010f300780c */ /* 0x040fe80001704270 */
[----:B------:R-:W-:Y:S04]  /*75a0*/  ISETP.LT.OR P0, PT, R244, 0x11, P0 ;  /* 0x00000011f400780c */ /* 0x000fe80000701670 */
[----:B------:R-:W-:Y:S02]  /*75b0*/  FSEL R173, R222, -INF , !P0 ;  /* 0xff800000dead7808 */ /* 0x000fe40004000000 */
[----:B------:R-:W-:Y:S04]  /*75c0*/  ISETP.GT.AND P0, PT, R243, 0x11, P2 ;  /* 0x00000011f300780c */ /* 0x000fe80001704270 */
[C---:B------:R-:W-:Y:S04]  /*75d0*/  ISETP.LT.OR P0, PT, R244.reuse, 0x12, P0 ;  /* 0x00000012f400780c */ /* 0x040fe80000701670 */
[----:B------:R-:W-:Y:S02]  /*75e0*/  FSEL R163, R221, -INF , !P0 ;  /* 0xff800000dda37808 */ /* 0x000fe40004000000 */
[----:B------:R-:W-:Y:S04]  /*75f0*/  ISETP.GT.AND P0, PT, R243, 0x18, P2 ;  /* 0x00000018f300780c */ /* 0x000fe80001704270 */
[C---:B------:R-:W-:Y:S04]  /*7600*/  ISETP.LT.OR P0, PT, R244.reuse, 0x19, P0 ;  /* 0x00000019f400780c */ /* 0x040fe80000701670 */
[----:B------:R-:W-:Y:S02]  /*7610*/  FSEL R143, R225, -INF , !P0 ;  /* 0xff800000e18f7808 */ /* 0x000fe40004000000 */
        /* <DEDUP_REMOVED lines=25> */
[----:B------:R-:W-:Y:S04]  /*77b0*/  ISETP.LT.OR P0, PT, R244, 0x3a, P0 ;  /* 0x0000003af400780c */ /* 0x000fe80000701670 */
[----:B------:R-:W-:Y:S02]  /*77c0*/  FSEL R147, R238, -INF , !P0 ;  /* 0xff800000ee937808 */ /* 0x000fe40004000000 */
[----:B------:R-:W-:Y:S11]  /*77d0*/  PLOP3.LUT P0, PT, PT, PT, UP0, 0x40, 0x0 ;  /* 0x000000000000781c */ /* 0x000ff60003f0e808 */
[----:B------:R-:W-:Y:S02]  /*77e0*/  @!UPT UIADD3 URZ, URZ, URZ, URZ ;  /* 0x0000003f3f3ff290 */ /* 0x000fe4000fffe03f */
[----:B------:R-:W-:-:S05]  /*77f0*/  @P0 BRA `(.L_x_1979) ;  /* 0x0000019000000947 */ /* 0x000fca0003800000 */
[----:B------:R-:W-:Y:S01]  /*7800*/  IMAD R9, R240, c[0x0][0x1d0], R9 ;  /* 0x00007400f0097a24 */ /* 0x000fe200078e0209 */
        /* <DEDUP_REMOVED lines=13> */
.L_x_1981:
[----:B------:R-:W-:Y:S04]  /*78e0*/  MOV R0, 0x1 ;  /* 0x0000000100007802 */ /* 0x000fe80000000f00 */
[----:B------:R-:W-:Y:S11]  /*78f0*/  ISETP.NE.AND P0, PT, R0, c[0x0][0x32c], PT ;  /* 0x0000cb0000007a0c */ /* 0x000ff60003f05270 */
[----:B------:R-:W-:Y:S02]  /*7900*/  @!UPT UIADD3 URZ, URZ, URZ, URZ ;  /* 0x0000003f3f3ff290 */ /* 0x000fe4000fffe03f */
[----:B------:R-:W-:Y:S05]  /*7910*/  @P0 IMAD.HI.U32 R0, R2, c[0x0][0x330], RZ ;  /* 0x0000cc0002000a27 */ /* 0x000fea00078e00ff */
[----:B------:R-:W-:Y:S02]  /*7920*/  @P0 SHF.R.U32.HI R2, RZ, c[0x0][0x334], R0 ;  /* 0x0000cd00ff020a19 */ /* 0x000fe40000011600 */
.L_x_1982:
[----:B------:R-:W-:Y:S05]  /*7930*/  BSYNC B0 ;  /* 0x0000000000007941 */ /* 0x000fea0003800000 */
.L_x_1980:
[----:B------:R-:W-:Y:S04]  /*7940*/  IMAD R9, R2, c[0x0][0x32c], -R175 ;  /* 0x0000cb0002097a24 */ /* 0x000fe800078e0aaf */
[----:B------:R-:W-:Y:S05]  /*7950*/  IMAD.IADD R0, R9, 0x1, -R204 ;  /* 0x0000000109007824 */ /* 0x000fea00078e0acc */
[----:B------:R-:W-:Y:S02]  /*7960*/  IADD3 R9, R0, c[0x0][0x32c], RZ ;  /* 0x0000cb0000097a10 */ /* 0x000fe40007ffe0ff */
[----:B------:R-:W-:Y:S02]  /*7970*/  IMNMX R241, R241, R0, !PT ;  /* 0x00000000f1f17217 */ /* 0x000fe40007800200 */
[----:B------:R-:W-:Y:S02]  /*7980*/  IMNMX R242, R242, R9, PT ;  /* 0x00000009f2f27217 */ /* 0x000fe40003800200 */
.L_x_1979:
[----:B------:R-:W-:Y:S01]  /*7990*/  ISETP.GT.AND P0, PT, R241, RZ, P2 ;  /* 0x000000fff100720c */ /* 0x000fe20001704270 */
[----:B------:R-:W-:Y:S04]  /*79a0*/  DEPBAR.LE SB0, 0x2 ;  /* 0x000080800000791a */ /* 0x000fe80000000000 */
[----:B------:R-:W-:Y:S01]  /*79b0*/  BAR.SYNC.DEFER_BLOCKING 0x0 ;  /* 0x0000000000007b1d */ /* 0x000fe20000010000 */
[----:B------:R-:W-:Y:S02]  /*79c0*/  ISETP.LT.OR P0, PT, R242, 0x1, P0 ;  /* 0x00000001f200780c */ /* 0x000fe40000701670 */
[----:B------:R-:W-:Y:S02]  /*79d0*/  FMNMX.FTZ R0, R179, R132, !PT ;  /* 0x00000084b3007209 */ /* 0x000fe40007810000 */
[----:B------:R-:W-:Y:S02]  /*79e0*/  FSEL R176, R176, -INF , !P0 ;  /* 0xff800000b0b07808 */ /* 0x000fe40004000000 */
[----:B------:R-:W-:Y:S02]  /*79f0*/  ISETP.GT.AND P0, PT, R241, 0x1, P2 ;  /* 0x00000001f100780c */ /* 0x000fe40001704270 */
[----:B------:R-:W-:Y:S02]  /*7a00*/  FMNMX.FTZ R0, R181, R0, !PT ;  /* 0x00000000b5007209 */ /* 0x000fe40007810000 */
[C---:B------:R-:W-:Y:S02]  /*7a10*/  ISETP.LT.OR P0, PT, R242.reuse, 0x2, P0 ;  /* 0x00000002f200780c */ /* 0x040fe40000701670 */
[----:B------:R-:W-:Y:S02]  /*7a20*/  FMNMX.FTZ R0, R5, R0, !PT ;  /* 0x0000000005007209 */ /* 0x000fe40007810000 */
[----:B------:R-:W-:Y:S02]  /*7a30*/  FSEL R8, R177, -INF , !P0 ;  /* 0xff800000b1087808 */ /* 0x000fe40004000000 */
[----:B------:R-:W-:Y:S02]  /*7a40*/  ISETP.GT.AND P0, PT, R241, 0x8, P2 ;  /* 0x00000008f100780c */ /* 0x000fe40001704270 */
[----:B------:R-:W-:Y:S02]  /*7a50*/  FMNMX.FTZ R0, R7, R0, !PT ;  /* 0x0000000007007209 */ /* 0x000fe40007810000 */
[----:B------:R-:W-:Y:S02]  /*7a60*/  ISETP.LT.OR P0, PT, R242, 0x9, P0 ;  /* 0x00000009f200780c */ /* 0x000fe40000701670 */
[----:B------:R-:W-:Y:S01]  /*7a70*/  FMNMX.FTZ R0, R173, R0, !PT ;  /* 0x00000000ad007209 */ /* 0x000fe20007810000 */
[----:B------:R-:W-:Y:S01]  /*7a80*/  LDSM.16.MT88.4 R28, [R134+UR4+0x100] ;  /* 0x00010004861c783b */ /* 0x000fe20008004200 */
[----:B------:R-:W-:Y:S02]  /*7a90*/  FSEL R6, R178, -INF , !P0 ;  /* 0xff800000b2067808 */ /* 0x000fe40004000000 */
[----:B------:R-:W-:Y:S02]  /*7aa0*/  ISETP.GT.AND P0, PT, R241, 0x9, P2 ;  /* 0x00000009f100780c */ /* 0x000fe40001704270 */
[----:B------:R-:W-:Y:S02]  /*7ab0*/  FMNMX.FTZ R0, R163, R0, !PT ;  /* 0x00000000a3007209 */ /* 0x000fe40007810000 */
[----:B------:R-:W-:Y:S02]  /*7ac0*/  ISETP.LT.OR P0, PT, R242, 0xa, P0 ;  /* 0x0000000af200780c */ /* 0x000fe40000701670 */
[----:B------:R-:W-:Y:S02]  /*7ad0*/  FMNMX.FTZ R0, R143, R0, !PT ;  /* 0x000000008f007209 */ /* 0x000fe40007810000 */
        /* <DEDUP_REMOVED lines=41> */
[----:B------:R-:W-:Y:S02]  /*7d70*/  FMNMX.FTZ R11, R160, R11, !PT ;  /* 0x0000000ba00b7209 */ /* 0x000fe40007810000 */
[----:B------:R-:W-:Y:S02]  /*7d80*/  ISETP.GT.AND P0, PT, R241, 0x30, P2 ;  /* 0x00000030f100780c */ /* 0x000fe40001704270 */
[----:B------:R-:W-:Y:S02]  /*7d90*/  FMNMX.FTZ R0, R147, R2, !PT ;  /* 0x0000000293007209 */ /* 0x000fe40007810000 */
[----:B------:R-:W-:Y:S02]  /*7da0*/  FMNMX.FTZ R11, R158, R11, !PT ;  /* 0x0000000b9e0b7209 */ /* 0x000fe40007810000 */
[----:B------:R-:W-:Y:S01]  /*7db0*/  ISETP.LT.OR P0, PT, R242, 0x31, P0 ;  /* 0x00000031f200780c */ /* 0x000fe20000701670 */
[----:B------:R-:W1:Y:S01]  /*7dc0*/  SHFL.BFLY PT, R9, R0, 0x2, 0x1f ;  /* 0x0c401f0000097f89 */ /* 0x000e6200000e0000 */
[----:B------:R-:W-:Y:S02]  /*7dd0*/  FMNMX.FTZ R11, R156, R11, !PT ;  /* 0x0000000b9c0b7209 */ /* 0x000fe40007810000 */
[----:B------:R-:W-:Y:S02]  /*7de0*/  FSEL R150, R233, -INF , !P0 ;  /* 0xff800000e9967808 */ /* 0x000fe40004000000 */
[C---:B------:R-:W-:Y:S02]  /*7df0*/  ISETP.GT.AND P0, PT, R241.reuse, 0x31, P2 ;  /* 0x00000031f100780c */ /* 0x040fe40001704270 */
[----:B------:R-:W-:Y:S02]  /*7e00*/  FMNMX.FTZ R11, R154, R11, !PT ;  /* 0x0000000b9a0b7209 */ /* 0x000fe40007810000 */
[----:B------:R-:W-:Y:S02]  /*7e10*/  ISETP.LT.OR P0, PT, R242, 0x32, P0 ;  /* 0x00000032f200780c */ /* 0x000fe40000701670 */
[C---:B------:R-:W-:Y:S02]  /*7e20*/  ISETP.GT.AND P1, PT, R241.reuse, 0x38, P2 ;  /* 0x00000038f100780c */ /* 0x040fe40001724270 */
[----:B------:R-:W-:Y:S02]  /*7e30*/  FSEL R148, R174, -INF , !P0 ;  /* 0xff800000ae947808 */ /* 0x000fe40004000000 */
[----:B------:R-:W-:Y:S02]  /*7e40*/  FMNMX.FTZ R11, R150, R11, !PT ;  /* 0x0000000b960b7209 */ /* 0x000fe40007810000 */
[----:B------:R-:W-:Y:S02]  /*7e50*/  ISETP.LT.OR P1, PT, R242, 0x39, P1 ;  /* 0x00000039f200780c */ /* 0x000fe40000f21670 */
[----:B------:R-:W-:Y:S02]  /*7e60*/  ISETP.GT.AND P0, PT, R241, 0x39, P2 ;  /* 0x00000039f100780c */ /* 0x000fe40001704270 */
[----:B------:R-:W-:Y:S02]  /*7e70*/  FSEL R146, R235, -INF , !P1 ;  /* 0xff800000eb927808 */ /* 0x000fe40004800000 */
[----:B------:R-:W-:Y:S02]  /*7e80*/  FMNMX.FTZ R11, R148, R11, !PT ;  /* 0x0000000b940b7209 */ /* 0x000fe40007810000 */
[----:B------:R-:W-:Y:S02]  /*7e90*/  ISETP.LT.OR P0, PT, R242, 0x3a, P0 ;  /* 0x0000003af200780c */ /* 0x000fe40000701670 */
[----:B------:R-:W-:Y:S02]  /*7ea0*/  FMNMX.FTZ R15, R146, R11, !PT ;  /* 0x0000000b920f7209 */ /* 0x000fe40007810000 */
[----:B------:R-:W-:Y:S02]  /*7eb0*/  FSEL R144, R234, -INF , !P0 ;  /* 0xff800000ea907808 */ /* 0x000fe40004000000 */
[----:B-1----:R-:W-:Y:S02]  /*7ec0*/  FMNMX.FTZ R4, R0, R9, !PT ;  /* 0x0000000900047209 */ /* 0x002fe40007810000 */
[----:B------:R-:W-:Y:S02]  /*7ed0*/  FMNMX.FTZ R13, R144, R15, !PT ;  /* 0x0000000f900d7209 */ /* 0x000fe40007810000 */
[----:B------:R-:W-:Y:S01]  /*7ee0*/  IADD3 R17, R134, UR4, RZ ;  /* 0x0000000486117c10 */ /* 0x000fe2000fffe0ff */
[----:B------:R-:W1:Y:S03]  /*7ef0*/  SHFL.BFLY PT, R11, R4, 0x1, 0x1f ;  /* 0x0c201f00040b7f89 */ /* 0x000e6600000e0000 */
[----:B------:R-:W-:Y:S05]  /*7f00*/  IADD3 R164, R188, R17, RZ ;  /* 0x00000011bca47210 */ /* 0x000fea0007ffe0ff */
[----:B------:R-:W2:Y:S01]  /*7f10*/  SHFL.BFLY PT, R0, R13, 0x2, 0x1f ;  /* 0x0c401f000d007f89 */ /* 0x000ea200000e0000 */
[----:B-1----:R-:W-:Y:S04]  /*7f20*/  FMNMX.FTZ R2, R4, R11, !PT ;  /* 0x0000000b04027209 */ /* 0x002fe80007810000 */
[C---:B------:R-:W-:Y:S01]  /*7f30*/  FSETP.NEU.FTZ.AND P0, PT, R2.reuse, -INF , PT ;  /* 0xff8000000200780b */ /* 0x040fe20003f1d000 */
[----:B------:R-:W-:Y:S01]  /*7f40*/  FMUL.FTZ R152, R2, c[0x0][0x2d0] ;  /* 0x0000b40002987a20 */ /* 0x000fe20000410000 */
[----:B--2---:R-:W-:Y:S04]  /*7f50*/  FMNMX.FTZ R9, R13, R0, !PT ;  /* 0x000000000d097209 */ /* 0x004fe80007810000 */
[----:B------:R-:W-:Y:S01]  /*7f60*/  FSEL R152, R152, RZ, P0 ;  /* 0x000000ff98987208 */ /* 0x000fe20000000000 */
[----:B------:R-:W-:Y:S04]  /*7f70*/  LDSM.16.MT88.4 R12, [R135+UR4+0x100] ;  /* 0x00010004870c783b */ /* 0x000fe80008004200 */
[--C-:B------:R-:W-:Y:S01]  /*7f80*/  FFMA.FTZ R165, R5, c[0x0][0x2d0], -R152.reuse ;  /* 0x0000b40005a57a23 */ /* 0x100fe20000010898 */
[----:B------:R-:W-:Y:S01]  /*7f90*/  FSEL R5, R2, RZ, P0 ;  /* 0x000000ff02057208 */ /* 0x000fe20000000000 */
[--C-:B------:R-:W-:Y:S02]  /*7fa0*/  FFMA.FTZ R167, R179, c[0x0][0x2d0], -R152.reuse ;  /* 0x0000b400b3a77a23 */ /* 0x100fe40000010898 */
[----:B------:R-:W1:Y:S01]  /*7fb0*/  SHFL.BFLY PT, R0, R9, 0x1, 0x1f ;  /* 0x0c201f0009007f89 */ /* 0x000e6200000e0000 */
[----:B------:R-:W-:Y:S01]  /*7fc0*/  FFMA.FTZ R166, R181, c[0x0][0x2d0], -R152 ;  /* 0x0000b400b5a67a23 */ /* 0x000fe20000010898 */
[----:B------:R-:W-:Y:S01]  /*7fd0*/  MUFU.EX2 R165, R165 ;  /* 0x000000a500a57308 */ /* 0x000fe20000000800 */
[----:B------:R-:W-:Y:S01]  /*7fe0*/  FADD.FTZ R4, -R5, R132 ;  /* 0x0000008405047221 */ /* 0x000fe20000010100 */
[----:B------:R-:W-:Y:S01]  /*7ff0*/  IADD3 R5, R135, UR4, RZ ;  /* 0x0000000487057c10 */ /* 0x000fe2000fffe0ff */
[--C-:B------:R-:W-:Y:S02]  /*8000*/  FFMA.FTZ R168, R7, c[0x0][0x2d0], -R152.reuse ;  /* 0x0000b40007a87a23 */ /* 0x100fe40000010898 */
[----:B------:R-:W-:Y:S01]  /*8010*/  FMUL.FTZ R132, R4, c[0x0][0x2d0] ;  /* 0x0000b40004847a20 */ /* 0x000fe20000410000 */
[----:B------:R-:W-:Y:S01]  /*8020*/  IADD3 R133, R188, R5, RZ ;  /* 0x00000005bc857210 */ /* 0x000fe20007ffe0ff */
[--C-:B------:R-:W-:Y:S02]  /*8030*/  FFMA.FTZ R174, R163, c[0x0][0x2d0], -R152.reuse ;  /* 0x0000b400a3ae7a23 */ /* 0x100fe40000010898 */
[--C-:B------:R-:W-:Y:S01]  /*8040*/  FFMA.FTZ R177, R141, c[0x0][0x2d0], -R152.reuse ;  /* 0x0000b4008db17a23 */ /* 0x100fe20000010898 */
[----:B------:R-:W-:Y:S01]  /*8050*/  MUFU.EX2 R167, R167 ;  /* 0x000000a700a77308 */ /* 0x000fe20000000800 */
[----:B------:R-:W2:Y:S01]  /*8060*/  LDSM.16.MT88.4 R20, [R133+0x100] ;  /* 0x000100008514783b */ /* 0x000ea20000004200 */
[--C-:B------:R-:W-:Y:S02]  /*8070*/  FFMA.FTZ R182, R161, c[0x0][0x2d0], -R152.reuse ;  /* 0x0000b400a1b67a23 */ /* 0x100fe40000010898 */
[--C-:B------:R-:W-:Y:S02]  /*8080*/  FFMA.FTZ R183, R159, c[0x0][0x2d0], -R152.reuse ;  /* 0x0000b4009fb77a23 */ /* 0x100fe40000010898 */
[--C-:B------:R-:W-:Y:S02]  /*8090*/  FFMA.FTZ R190, R157, c[0x0][0x2d0], -R152.reuse ;  /* 0x0000b4009dbe7a23 */ /* 0x100fe40000010898 */
[--C-:B------:R-:W-:Y:S02]  /*80a0*/  FFMA.FTZ R217, R155, c[0x0][0x2d0], -R152.reuse ;  /* 0x0000b4009bd97a23 */ /* 0x100fe40000010898 */
[----:B------:R-:W3:Y:S01]  /*80b0*/  MUFU.EX2 R132, R132 ;  /* 0x0000008400847308 */ /* 0x000ee20000000800 */
[--C-:B------:R-:W-:Y:S01]  /*80c0*/  FFMA.FTZ R222, R153, c[0x0][0x2d0], -R152.reuse ;  /* 0x0000b40099de7a23 */ /* 0x100fe20000010898 */
[----:B-1----:R-:W-:Y:S01]  /*80d0*/  FMNMX.FTZ R0, R9, R0, !PT ;  /* 0x0000000009007209 */ /* 0x002fe20007810000 */
[--C-:B------:R-:W-:Y:S02]  /*80e0*/  FFMA.FTZ R223, R151, c[0x0][0x2d0], -R152.reuse ;  /* 0x0000b40097df7a23 */ /* 0x100fe40000010898 */
[--C-:B------:R-:W-:Y:S01]  /*80f0*/  FFMA.FTZ R224, R149, c[0x0][0x2d0], -R152.reuse ;  /* 0x0000b40095e07a23 */ /* 0x100fe20000010898 */
[C---:B------:R-:W-:Y:S01]  /*8100*/  FSETP.NEU.FTZ.AND P0, PT, R0.reuse, -INF , PT ;  /* 0xff8000000000780b */ /* 0x040fe20003f1d000 */
[C---:B------:R-:W-:Y:S02]  /*8110*/  FMUL.FTZ R145, R0.reuse, c[0x0][0x2d0] ;  /* 0x0000b40000917a20 */ /* 0x040fe40000410000 */
[--C-:B------:R-:W-:Y:S01]  /*8120*/  FFMA.FTZ R173, R173, c[0x0][0x2d0], -R152.reuse ;  /* 0x0000b400adad7a23 */ /* 0x100fe20000010898 */
[----:B------:R-:W-:Y:S01]  /*8130*/  FSEL R4, R0, RZ, P0 ;  /* 0x000000ff00047208 */ /* 0x000fe20000000000 */
[----:B------:R-:W1:Y:S01]  /*8140*/  MUFU.EX2 R166, R166 ;  /* 0x000000a600a67308 */ /* 0x000e620000000800 */
[----:B------:R-:W-:Y:S03]  /*8150*/  FSEL R145, R145, RZ, P0 ;  /* 0x000000ff91917208 */ /* 0x000fe60000000000 */
[----:B------:R-:W-:Y:S02]  /*8160*/  FADD.FTZ R4, -R4, R3 ;  /* 0x0000000304047221 */ /* 0x000fe40000010100 */
[--C-:B------:R-:W-:Y:S02]  /*8170*/  FFMA.FTZ R171, R176, c[0x0][0x2d0], -R145.reuse ;  /* 0x0000b400b0ab7a23 */ /* 0x100fe40000010891 */
[--C-:B------:R-:W-:Y:S02]  /*8180*/  FFMA.FTZ R170, R8, c[0x0][0x2d0], -R145.reuse ;  /* 0x0000b40008aa7a23 */ /* 0x100fe40000010891 */
[--C-:B------:R-:W-:Y:S01]  /*8190*/  FFMA.FTZ R169, R6, c[0x0][0x2d0], -R145.reuse ;  /* 0x0000b40006a97a23 */ /* 0x100fe20000010891 */
[----:B------:R-:W4:Y:S01]  /*81a0*/  MUFU.EX2 R168, R168 ;  /* 0x000000a800a87308 */ /* 0x000f220000000800 */
[--C-:B------:R-:W-:Y:S02]  /*81b0*/  FFMA.FTZ R172, R180, c[0x0][0x2d0], -R145.reuse ;  /* 0x0000b400b4ac7a23 */ /* 0x100fe40000010891 */
[----:B------:R-:W-:Y:S02]  /*81c0*/  FMUL.FTZ R3, R4, c[0x0][0x2d0] ;  /* 0x0000b40004037a20 */ /* 0x000fe40000410000 */
[C---:B---3--:R-:W-:Y:S02]  /*81d0*/  FMUL.FTZ R4, R132.reuse, R128 ;  /* 0x0000008084047220 */ /* 0x048fe40000410000 */
[C---:B------:R-:W-:Y:S02]  /*81e0*/  FMUL.FTZ R5, R132.reuse, R129 ;  /* 0x0000008184057220 */ /* 0x040fe40000410000 */
[C---:B------:R-:W-:Y:S01]  /*81f0*/  FMUL.FTZ R8, R132.reuse, R124 ;  /* 0x0000007c84087220 */ /* 0x040fe20000410000 */
[----:B------:R-:W3:Y:S01]  /*8200*/  MUFU.EX2 R3, R3 ;  /* 0x0000000300037308 */ /* 0x000ee20000000800 */
[----:B------:R-:W-:Y:S01]  /*8210*/  FMUL.FTZ R9, R132, R125 ;  /* 0x0000007d84097220 */ /* 0x000fe20000410000 */
[----:B-1----:R-:W-:Y:S01]  /*8220*/  F2FP.BF16.PACK_AB R136, R166, R167 ;  /* 0x000000a7a688723e */ /* 0x002fe200000010ff */
[C---:B------:R-:W-:Y:S02]  /*8230*/  FMUL.FTZ R16, R132.reuse, R116 ;  /* 0x0000007484107220 */ /* 0x040fe40000410000 */
[C---:B------:R-:W-:Y:S02]  /*8240*/  FMUL.FTZ R17, R132.reuse, R117 ;  /* 0x0000007584117220 */ /* 0x040fe40000410000 */
[C---:B------:R-:W-:Y:S03]  /*8250*/  FMUL.FTZ R24, R132.reuse, R108 ;  /* 0x0000006c84187220 */ /* 0x040fe60000410000 */
[----:B------:R-:W-:Y:S01]  /*8260*/  MUFU.EX2 R171, R171 ;  /* 0x000000ab00ab7308 */ /* 0x000fe20000000800 */
[C---:B------:R-:W-:Y:S02]  /*8270*/  FMUL.FTZ R25, R132.reuse, R109 ;  /* 0x0000006d84197220 */ /* 0x040fe40000410000 */
[----:B------:R-:W-:Y:S01]  /*8280*/  FMUL.FTZ R32, R132, R100 ;  /* 0x0000006484207220 */ /* 0x000fe20000410000 */
[----:B----4-:R-:W-:Y:S01]  /*8290*/  F2FP.BF16.PACK_AB R138, R168, R165 ;  /* 0x000000a5a88a723e */ /* 0x010fe200000010ff */
[----:B------:R-:W-:Y:S02]  /*82a0*/  FMUL.FTZ R33, R132, R101 ;  /* 0x0000006584217220 */ /* 0x000fe40000410000 */
[--C-:B------:R-:W-:Y:S02]  /*82b0*/  FFMA.FTZ R176, R143, c[0x0][0x2d0], -R152.reuse ;  /* 0x0000b4008fb07a23 */ /* 0x100fe40000010898 */
[--C-:B------:R-:W-:Y:S01]  /*82c0*/  FFMA.FTZ R180, R142, c[0x0][0x2d0], -R145.reuse ;  /* 0x0000b4008eb47a23 */ /* 0x100fe20000010891 */
[----:B------:R-:W1:Y:S01]  /*82d0*/  MUFU.EX2 R170, R170 ;  /* 0x000000aa00aa7308 */ /* 0x000e620000000800 */
[--C-:B------:R-:W-:Y:S02]  /*82e0*/  FFMA.FTZ R181, R140, c[0x0][0x2d0], -R145.reuse ;  /* 0x0000b4008cb57a23 */ /* 0x100fe40000010891 */
[----:B------:R-:W-:Y:S01]  /*82f0*/  LDSM.16.MT88.4 R140, [R134+UR4+0x2900] ;  /* 0x00290004868c783b */ /* 0x000fe20008004200 */
[C---:B---3--:R-:W-:Y:S02]  /*8300*/  FMUL.FTZ R6, R3.reuse, R130 ;  /* 0x0000008203067220 */ /* 0x048fe40000410000 */
[C---:B------:R-:W-:Y:S02]  /*8310*/  FMUL.FTZ R7, R3.reuse, R131 ;  /* 0x0000008303077220 */ /* 0x040fe40000410000 */
[C---:B------:R-:W-:Y:S02]  /*8320*/  FMUL.FTZ R10, R3.reuse, R126 ;  /* 0x0000007e030a7220 */ /* 0x040fe40000410000 */
[----:B------:R-:W-:Y:S01]  /*8330*/  MUFU.EX2 R169, R169 ;  /* 0x000000a900a97308 */ /* 0x000fe20000000800 */
[C---:B------:R-:W-:Y:S01]  /*8340*/  FMUL.FTZ R11, R3.reuse, R127 ;  /* 0x0000007f030b7220 */ /* 0x040fe20000410000 */
[----:B------:R-:W-:Y:S01]  /*8350*/  LDSM.16.MT88.4 R128, [R133+0x2900] ;  /* 0x002900008580783b */ /* 0x000fe20000004200 */
[C---:B------:R-:W-:Y:S02]  /*8360*/  FMUL.FTZ R18, R3.reuse, R118 ;  /* 0x0000007603127220 */ /* 0x040fe40000410000 */
[C---:B------:R-:W-:Y:S02]  /*8370*/  FMUL.FTZ R19, R3.reuse, R119 ;  /* 0x0000007703137220 */ /* 0x040fe40000410000 */
[C---:B------:R-:W-:Y:S02]  /*8380*/  FMUL.FTZ R26, R3.reuse, R110 ;  /* 0x0000006e031a7220 */ /* 0x040fe40000410000 */
[C---:B------:R-:W-:Y:S01]  /*8390*/  FMUL.FTZ R27, R3.reuse, R111 ;  /* 0x0000006f031b7220 */ /* 0x040fe20000410000 */
[----:B------:R-:W3:Y:S01]  /*83a0*/  MUFU.EX2 R172, R172 ;  /* 0x000000ac00ac7308 */ /* 0x000ee20000000800 */
[----:B------:R-:W-:Y:S01]  /*83b0*/  LDSM.16.MT88.4 R108, [R164+0x2100] ;  /* 0x00210000a46c783b */ /* 0x000fe20000004200 */
[C---:B------:R-:W-:Y:S01]  /*83c0*/  FMUL.FTZ R34, R3.reuse, R102 ;  /* 0x0000006603227220 */ /* 0x040fe20000410000 */
[----:B-1----:R-:W-:Y:S01]  /*83d0*/  F2FP.BF16.PACK_AB R137, R170, R171 ;  /* 0x000000abaa89723e */ /* 0x002fe200000010ff */
[----:B------:R-:W-:Y:S02]  /*83e0*/  FMUL.FTZ R35, R3, R103 ;  /* 0x0000006703237220 */ /* 0x000fe40000410000 */
[--C-:B------:R-:W-:Y:S03]  /*83f0*/  FFMA.FTZ R218, R160, c[0x0][0x2d0], -R145.reuse ;  /* 0x0000b400a0da7a23 */ /* 0x100fe60000010891 */
[----:B------:R-:W-:Y:S01]  /*8400*/  LDSM.16.MT88.4 R100, [R134+UR4+0x2100] ;  /* 0x002100048664783b */ /* 0x000fe20008004200 */
[--C-:B------:R-:W-:Y:S01]  /*8410*/  FFMA.FTZ R219, R158, c[0x0][0x2d0], -R145.reuse ;  /* 0x0000b4009edb7a23 */ /* 0x100fe20000010891 */
[----:B------:R-:W-:Y:S01]  /*8420*/  MUFU.EX2 R173, R173 ;  /* 0x000000ad00ad7308 */ /* 0x000fe20000000800 */
[--C-:B------:R-:W-:Y:S02]  /*8430*/  FFMA.FTZ R220, R156, c[0x0][0x2d0], -R145.reuse ;  /* 0x0000b4009cdc7a23 */ /* 0x100fe40000010891 */
[--C-:B------:R-:W-:Y:S02]  /*8440*/  FFMA.FTZ R221, R154, c[0x0][0x2d0], -R145.reuse ;  /* 0x0000b4009add7a23 */ /* 0x100fe40000010891 */
[--C-:B------:R-:W-:Y:S01]  /*8450*/  FFMA.FTZ R226, R150, c[0x0][0x2d0], -R145.reuse ;  /* 0x0000b40096e27a23 */ /* 0x100fe20000010891 */
[----:B------:R-:W-:Y:S01]  /*8460*/  LDSM.16.MT88.4 R116, [R134+UR4+0x900] ;  /* 0x000900048674783b */ /* 0x000fe20008004200 */
[--C-:B------:R-:W-:Y:S02]  /*8470*/  FFMA.FTZ R227, R148, c[0x0][0x2d0], -R145.reuse ;  /* 0x0000b40094e37a23 */ /* 0x100fe40000010891 */
[--C-:B------:R-:W-:Y:S01]  /*8480*/  FFMA.FTZ R228, R146, c[0x0][0x2d0], -R145.reuse ;  /* 0x0000b40092e47a23 */ /* 0x100fe20000010891 */
[----:B------:R-:W1:Y:S01]  /*8490*/  MUFU.EX2 R174, R174 ;  /* 0x000000ae00ae7308 */ /* 0x000e620000000800 */
[----:B------:R-:W-:Y:S01]  /*84a0*/  FFMA.FTZ R152, R147, c[0x0][0x2d0], -R152 ;  /* 0x0000b40093987a23 */ /* 0x000fe20000010898 */
[----:B---3--:R-:W-:Y:S02]  /*84b0*/  F2FP.BF16.PACK_AB R139, R172, R169 ;  /* 0x000000a9ac8b723e */ /* 0x008fe400000010ff */
[----:B------:R-:W-:Y:S01]  /*84c0*/  LDSM.16.MT88.4 R124, [R135+UR4+0x2900] ;  /* 0x00290004877c783b */ /* 0x000fe20008004200 */
[C---:B------:R-:W-:Y:S02]  /*84d0*/  FMUL.FTZ R36, R132.reuse, R36 ;  /* 0x0000002484247220 */ /* 0x040fe40000410000 */
[C---:B------:R-:W-:Y:S02]  /*84e0*/  FMUL.FTZ R37, R132.reuse, R37 ;  /* 0x0000002584257220 */ /* 0x040fe40000410000 */
[C---:B------:R-:W-:Y:S01]  /*84f0*/  FMUL.FTZ R38, R3.reuse, R38 ;  /* 0x0000002603267220 */ /* 0x040fe20000410000 */
[C---:B------:R-:W-:Y:S01]  /*8500*/  HMMA.16816.F32.BF16 R4, R136.reuse, R12, R4 ;  /* 0x0000000c8804723c */ /* 0x040fe20000041804 */
[----:B------:R3:W-:Y:S01]  /*8510*/  MUFU.EX2 R225, R152 ;  /* 0x0000009800e17308 */ /* 0x0007e20000000800 */
[----:B------:R-:W-:Y:S03]  /*8520*/  LDSM.16.MT88.4 R148, [R133+0x3900] ;  /* 0x003900008594783b */ /* 0x000fe60000004200 */
[C---:B------:R-:W-:Y:S02]  /*8530*/  FMUL.FTZ R39, R3.reuse, R39 ;  /* 0x0000002703277220 */ /* 0x040fe40000410000 */
[C---:B------:R-:W-:Y:S01]  /*8540*/  FMUL.FTZ R12, R132.reuse, R120 ;  /* 0x00000078840c7220 */ /* 0x040fe20000410000 */
[C---:B------:R-:W-:Y:S02]  /*8550*/  HMMA.16816.F32.BF16 R8, R136.reuse, R14, R8 ;  /* 0x0000000e8808723c */ /* 0x040fe40000041808 */
[----:B------:R-:W-:Y:S01]  /*8560*/  LDSM.16.MT88.4 R156, [R164+0x3900] ;  /* 0x00390000a49c783b */ /* 0x000fe20000004200 */
[----:B------:R-:W-:Y:S01]  /*8570*/  MUFU.EX2 R176, R176 ;  /* 0x000000b000b07308 */ /* 0x000fe20000000800 */
[C---:B------:R-:W-:Y:S02]  /*8580*/  FMUL.FTZ R13, R132.reuse, R121 ;  /* 0x00000079840d7220 */ /* 0x040fe40000410000 */
[C---:B------:R-:W-:Y:S02]  /*8590*/  FMUL.FTZ R40, R132.reuse, R40 ;  /* 0x0000002884287220 */ /* 0x040fe40000410000 */
[C---:B------:R-:W-:Y:S04]  /*85a0*/  FMUL.FTZ R14, R3.reuse, R122 ;  /* 0x0000007a030e7220 */ /* 0x040fe80000410000 */
[C---:B------:R-:W-:Y:S01]  /*85b0*/  FMUL.FTZ R15, R3.reuse, R123 ;  /* 0x0000007b030f7220 */ /* 0x040fe20000410000 */
[----:B------:R-:W4:Y:S01]  /*85c0*/  MUFU.EX2 R177, R177 ;  /* 0x000000b100b17308 */ /* 0x000f220000000800 */
[----:B------:R-:W5:Y:S01]  /*85d0*/  LDSM.16.MT88.4 R120, [R164+0x100] ;  /* 0x00010000a478783b */ /* 0x000f620000004200 */
[C---:B------:R-:W-:Y:S02]  /*85e0*/  FMUL.FTZ R41, R132.reuse, R41 ;  /* 0x0000002984297220 */ /* 0x040fe40000410000 */
[C---:B------:R-:W-:Y:S02]  /*85f0*/  FMUL.FTZ R42, R3.reuse, R42 ;  /* 0x0000002a032a7220 */ /* 0x040fe40000410000 */
[C---:B--2---:R-:W-:Y:S03]  /*8600*/  HMMA.16816.F32.BF16 R12, R136.reuse, R20, R12 ;  /* 0x00000014880c723c */ /* 0x044fe6000004180c */
[----:B---3--:R-:W-:Y:S01]  /*8610*/  LDSM.16.MT88.4 R152, [R134+UR4+0x3900] ;  /* 0x003900048698783b */ /* 0x008fe20008004200 */
[C---:B------:R-:W-:Y:S01]  /*8620*/  FMUL.FTZ R43, R3.reuse, R43 ;  /* 0x0000002b032b7220 */ /* 0x040fe20000410000 */
[----:B------:R-:W-:Y:S01]  /*8630*/  MUFU.EX2 R180, R180 ;  /* 0x000000b400b47308 */ /* 0x000fe20000000800 */
[C---:B------:R-:W-:Y:S02]  /*8640*/  FMUL.FTZ R44, R132.reuse, R44 ;  /* 0x0000002c842c7220 */ /* 0x040fe40000410000 */
[C---:B------:R-:W-:Y:S04]  /*8650*/  HMMA.16816.F32.BF16 R16, R136.reuse, R22, R16 ;  /* 0x000000168810723c */ /* 0x040fe80000041810 */
[C---:B------:R-:W-:Y:S02]  /*8660*/  FMUL.FTZ R20, R132.reuse, R112 ;  /* 0x0000007084147220 */ /* 0x040fe40000410000 */
[C---:B------:R-:W-:Y:S01]  /*8670*/  FMUL.FTZ R21, R132.reuse, R113 ;  /* 0x0000007184157220 */ /* 0x040fe20000410000 */
[----:B------:R-:W2:Y:S01]  /*8680*/  MUFU.EX2 R181, R181 ;  /* 0x000000b500b57308 */ /* 0x000ea20000000800 */
[C---:B------:R-:W-:Y:S04]  /*8690*/  FMUL.FTZ R22, R3.reuse, R114 ;  /* 0x0000007203167220 */ /* 0x040fe80000410000 */
[C---:B------:R-:W-:Y:S02]  /*86a0*/  FMUL.FTZ R23, R3.reuse, R115 ;  /* 0x0000007303177220 */ /* 0x040fe40000410000 */
[----:B------:R-:W3:Y:S01]  /*86b0*/  LDSM.16.MT88.4 R112, [R135+UR4+0x2100] ;  /* 0x002100048770783b */ /* 0x000ee20008004200 */
[C---:B------:R-:W-:Y:S02]  /*86c0*/  FMUL.FTZ R45, R132.reuse, R45 ;  /* 0x0000002d842d7220 */ /* 0x040fe40000410000 */
[C---:B------:R-:W-:Y:S01]  /*86d0*/  FMUL.FTZ R46, R3.reuse, R46 ;  /* 0x0000002e032e7220 */ /* 0x040fe20000410000 */
[----:B------:R-:W-:Y:S01]  /*86e0*/  MUFU.EX2 R182, R182 ;  /* 0x000000b600b67308 */ /* 0x000fe20000000800 */
        /* <DEDUP_REMOVED lines=9> */
[----:B------:R-:W-:Y:S01]  /*8780*/  MUFU.EX2 R190, R190 ;  /* 0x000000be00be7308 */ /* 0x000fe20000000800 */
[C---:B------:R-:W-:Y:S02]  /*8790*/  FMUL.FTZ R31, R3.reuse, R107 ;  /* 0x0000006b031f7220 */ /* 0x040fe40000410000 */
[----:B------:R-:W1:Y:S01]  /*87a0*/  LDSM.16.MT88.4 R104, [R133+0x2100] ;  /* 0x002100008568783b */ /* 0x000e620000004200 */
[C---:B------:R-:W-:Y:S02]  /*87b0*/  FMUL.FTZ R50, R3.reuse, R50 ;  /* 0x0000003203327220 */ /* 0x040fe40000410000 */
[C---:B------:R-:W-:Y:S02]  /*87c0*/  FMUL.FTZ R51, R3.reuse, R51 ;  /* 0x0000003303337220 */ /* 0x040fe40000410000 */
[C---:B-----5:R-:W-:Y:S02]  /*87d0*/  HMMA.16816.F32.BF16 R28, R136.reuse, R120, R28 ;  /* 0x00000078881c723c */ /* 0x060fe4000004181c */
[----:B------:R-:W-:Y:S01]  /*87e0*/  MUFU.EX2 R217, R217 ;  /* 0x000000d900d97308 */ /* 0x000fe20000000800 */
[C---:B------:R-:W-:Y:S02]  /*87f0*/  FMUL.FTZ R52, R132.reuse, R52 ;  /* 0x0000003484347220 */ /* 0x040fe40000410000 */
[C---:B------:R-:W-:Y:S02]  /*8800*/  FMUL.FTZ R53, R132.reuse, R53 ;  /* 0x0000003584357220 */ /* 0x040fe40000410000 */
[C---:B------:R-:W-:Y:S01]  /*8810*/  FMUL.FTZ R54, R3.reuse, R54 ;  /* 0x0000003603367220 */ /* 0x040fe20000410000 */
[C---:B------:R-:W-:Y:S01]  /*8820*/  HMMA.16816.F32.BF16 R32, R136.reuse, R122, R32 ;  /* 0x0000007a8820723c */ /* 0x040fe20000041820 */
[----:B------:R-:W-:Y:S03]  /*8830*/  LDSM.16.MT88.4 R120, [R164+0x900] ;  /* 0x00090000a478783b */ /* 0x000fe60000004200 */
[C---:B------:R-:W-:Y:S01]  /*8840*/  FMUL.FTZ R55, R3.reuse, R55 ;  /* 0x0000003703377220 */ /* 0x040fe20000410000 */
[----:B------:R-:W-:Y:S01]  /*8850*/  MUFU.EX2 R218, R218 ;  /* 0x000000da00da7308 */ /* 0x000fe20000000800 */
[C---:B------:R-:W-:Y:S02]  /*8860*/  FMUL.FTZ R56, R132.reuse, R56 ;  /* 0x0000003884387220 */ /* 0x040fe40000410000 */
[C---:B---3--:R-:W-:Y:S04]  /*8870*/  HMMA.16816.F32.BF16 R36, R136.reuse, R112, R36 ;  /* 0x000000708824723c */ /* 0x048fe80000041824 */
[C---:B------:R-:W-:Y:S02]  /*8880*/  FMUL.FTZ R57, R132.reuse, R57 ;  /* 0x0000003984397220 */ /* 0x040fe40000410000 */
[C---:B------:R-:W-:Y:S01]  /*8890*/  FMUL.FTZ R58, R3.reuse, R58 ;  /* 0x0000003a033a7220 */ /* 0x040fe20000410000 */
[----:B------:R-:W-:Y:S01]  /*88a0*/  MUFU.EX2 R219, R219 ;  /* 0x000000db00db7308 */ /* 0x000fe20000000800 */
[C---:B------:R-:W-:Y:S01]  /*88b0*/  HMMA.16816.F32.BF16 R40, R136.reuse, R114, R40 ;  /* 0x000000728828723c */ /* 0x040fe20000041828 */
[----:B------:R-:W-:Y:S03]  /*88c0*/  LDSM.16.MT88.4 R112, [R135+UR4+0x900] ;  /* 0x000900048770783b */ /* 0x000fe60008004200 */
[C---:B------:R-:W-:Y:S02]  /*88d0*/  FMUL.FTZ R59, R3.reuse, R59 ;  /* 0x0000003b033b7220 */ /* 0x040fe40000410000 */
[C---:B------:R-:W-:Y:S02]  /*88e0*/  FMUL.FTZ R60, R132.reuse, R60 ;  /* 0x0000003c843c7220 */ /* 0x040fe40000410000 */
[C---:B------:R-:W-:Y:S01]  /*88f0*/  FMUL.FTZ R61, R132.reuse, R61 ;  /* 0x0000003d843d7220 */ /* 0x040fe20000410000 */
[----:B------:R-:W-:Y:S01]  /*8900*/  MUFU.EX2 R220, R220 ;  /* 0x000000dc00dc7308 */ /* 0x000fe20000000800 */
[C---:B-1----:R-:W-:Y:S03]  /*8910*/  HMMA.16816.F32.BF16 R44, R136.reuse, R104, R44 ;  /* 0x00000068882c723c */ /* 0x042fe6000004182c */
[C---:B------:R-:W-:Y:S02]  /*8920*/  FMUL.FTZ R62, R3.reuse, R62 ;  /* 0x0000003e033e7220 */ /* 0x040fe40000410000 */
[C---:B------:R-:W-:Y:S02]  /*8930*/  FMUL.FTZ R63, R3.reuse, R63 ;  /* 0x0000003f033f7220 */ /* 0x040fe40000410000 */
[C---:B------:R-:W-:Y:S01]  /*8940*/  FMUL.FTZ R64, R132.reuse, R64 ;  /* 0x0000004084407220 */ /* 0x040fe20000410000 */
[C---:B------:R-:W-:Y:S01]  /*8950*/  HMMA.16816.F32.BF16 R48, R136.reuse, R106, R48 ;  /* 0x0000006a8830723c */ /* 0x040fe20000041830 */
[----:B------:R-:W1:Y:S01]  /*8960*/  LDSM.16.MT88.4 R104, [R135+UR4+0x4100] ;  /* 0x004100048768783b */ /* 0x000e620008004200 */
[----:B------:R-:W-:Y:S02]  /*8970*/  MUFU.EX2 R221, R221 ;  /* 0x000000dd00dd7308 */ /* 0x000fe40000000800 */
[C---:B------:R-:W-:Y:S02]  /*8980*/  FMUL.FTZ R65, R132.reuse, R65 ;  /* 0x0000004184417220 */ /* 0x040fe40000410000 */
[C---:B------:R-:W-:Y:S02]  /*8990*/  FMUL.FTZ R66, R3.reuse, R66 ;  /* 0x0000004203427220 */ /* 0x040fe40000410000 */
[C---:B------:R-:W-:Y:S04]  /*89a0*/  HMMA.16816.F32.BF16 R52, R136.reuse, R100, R52 ;  /* 0x000000648834723c */ /* 0x040fe80000041834 */
[C---:B------:R-:W-:Y:S01]  /*89b0*/  FMUL.FTZ R67, R3.reuse, R67 ;  /* 0x0000004303437220 */ /* 0x040fe20000410000 */
[----:B------:R-:W-:Y:S01]  /*89c0*/  MUFU.EX2 R222, R222 ;  /* 0x000000de00de7308 */ /* 0x000fe20000000800 */
[C---:B------:R-:W-:Y:S02]  /*89d0*/  FMUL.FTZ R68, R132.reuse, R68 ;  /* 0x0000004484447220 */ /* 0x040fe40000410000 */
[C---:B------:R-:W-:Y:S01]  /*89e0*/  HMMA.16816.F32.BF16 R56, R136.reuse, R102, R56 ;  /* 0x000000668838723c */ /* 0x040fe20000041838 */
[----:B------:R-:W3:Y:S03]  /*89f0*/  LDSM.16.MT88.4 R100, [R133+0x4100] ;  /* 0x004100008564783b */ /* 0x000ee60000004200 */
[C---:B------:R-:W-:Y:S02]  /*8a00*/  FMUL.FTZ R69, R132.reuse, R69 ;  /* 0x0000004584457220 */ /* 0x040fe40000410000 */
[C---:B------:R-:W-:Y:S01]  /*8a10*/  FMUL.FTZ R70, R3.reuse, R70 ;  /* 0x0000004603467220 */ /* 0x040fe20000410000 */
[----:B------:R-:W-:Y:S01]  /*8a20*/  MUFU.EX2 R223, R223 ;  /* 0x000000df00df7308 */ /* 0x000fe20000000800 */
[C---:B------:R-:W-:Y:S04]  /*8a30*/  HMMA.16816.F32.BF16 R60, R136.reuse, R108, R60 ;  /* 0x0000006c883c723c */ /* 0x040fe8000004183c */
[C---:B------:R-:W-:Y:S02]  /*8a40*/  FMUL.FTZ R71, R3.reuse, R71 ;  /* 0x0000004703477220 */ /* 0x040fe40000410000 */
[C---:B------:R-:W-:Y:S02]  /*8a50*/  FMUL.FTZ R72, R132.reuse, R72 ;  /* 0x0000004884487220 */ /* 0x040fe40000410000 */
[C---:B------:R-:W-:Y:S01]  /*8a60*/  HMMA.16816.F32.BF16 R64, R136.reuse, R110, R64 ;  /* 0x0000006e8840723c */ /* 0x040fe20000041840 */
[----:B------:R-:W5:Y:S01]  /*8a70*/  LDSM.16.MT88.4 R108, [R134+UR4+0x4100] ;  /* 0x00410004866c783b */ /* 0x000f620008004200 */
[----:B------:R-:W-:Y:S02]  /*8a80*/  MUFU.EX2 R224, R224 ;  /* 0x000000e000e07308 */ /* 0x000fe40000000800 */
[C---:B------:R-:W-:Y:S02]  /*8a90*/  FMUL.FTZ R73, R132.reuse, R73 ;  /* 0x0000004984497220 */ /* 0x040fe40000410000 */
[C---:B------:R-:W-:Y:S02]  /*8aa0*/  FMUL.FTZ R74, R3.reuse, R74 ;  /* 0x0000004a034a7220 */ /* 0x040fe40000410000 */
[C---:B------:R-:W-:Y:S01]  /*8ab0*/  FMUL.FTZ R75, R3.reuse, R75 ;  /* 0x0000004b034b7220 */ /* 0x040fe20000410000 */
[C---:B-1----:R-:W-:Y:S03]  /*8ac0*/  HMMA.16816.F32.BF16 R68, R136.reuse, R104, R68 ;  /* 0x000000688844723c */ /* 0x042fe60000041844 */
[C---:B------:R-:W-:Y:S01]  /*8ad0*/  FMUL.FTZ R84, R132.reuse, R84 ;  /* 0x0000005484547220 */ /* 0x040fe20000410000 */
[----:B------:R-:W-:Y:S01]  /*8ae0*/  MUFU.EX2 R226, R226 ;  /* 0x000000e200e27308 */ /* 0x000fe20000000800 */
[C---:B------:R-:W-:Y:S02]  /*8af0*/  FMUL.FTZ R85, R132.reuse, R85 ;  /* 0x0000005584557220 */ /* 0x040fe40000410000 */
[C---:B------:R-:W-:Y:S01]  /*8b00*/  FMUL.FTZ R86, R3.reuse, R86 ;  /* 0x0000005603567220 */ /* 0x040fe20000410000 */
[C---:B------:R-:W-:Y:S01]  /*8b10*/  HMMA.16816.F32.BF16 R72, R136.reuse, R106, R72 ;  /* 0x0000006a8848723c */ /* 0x040fe20000041848 */
[----:B------:R-:W1:Y:S03]  /*8b20*/  LDSM.16.MT88.4 R104, [R164+0x4100] ;  /* 0x00410000a468783b */ /* 0x000e660000004200 */
[C---:B------:R-:W-:Y:S02]  /*8b30*/  FMUL.FTZ R76, R132.reuse, R76 ;  /* 0x0000004c844c7220 */ /* 0x040fe40000410000 */
[----:B------:R-:W-:Y:S01]  /*8b40*/  FMUL.FTZ R77, R132, R77 ;  /* 0x0000004d844d7220 */ /* 0x000fe20000410000 */
[----:B------:R-:W-:Y:S01]  /*8b50*/  MUFU.EX2 R227, R227 ;  /* 0x000000e300e37308 */ /* 0x000fe20000000800 */
[C---:B------:R-:W-:Y:S04]  /*8b60*/  FMUL.FTZ R78, R3.reuse, R78 ;  /* 0x0000004e034e7220 */ /* 0x040fe80000410000 */
[C---:B------:R-:W-:Y:S02]  /*8b70*/  FMUL.FTZ R79, R3.reuse, R79 ;  /* 0x0000004f034f7220 */ /* 0x040fe40000410000 */
[C---:B------:R-:W-:Y:S02]  /*8b80*/  FMUL.FTZ R87, R3.reuse, R87 ;  /* 0x0000005703577220 */ /* 0x040fe40000410000 */
[--C-:B------:R-:W-:Y:S01]  /*8b90*/  FFMA.FTZ R179, R178, c[0x0][0x2d0], -R145.reuse ;  /* 0x0000b400b2b37a23 */ /* 0x100fe20000010891 */
[----:B------:R-:W-:Y:S01]  /*8ba0*/  MUFU.EX2 R228, R228 ;  /* 0x000000e400e47308 */ /* 0x000fe20000000800 */
[--C-:B------:R-:W-:Y:S01]  /*8bb0*/  FFMA.FTZ R178, R162, c[0x0][0x2d0], -R145.reuse ;  /* 0x0000b400a2b27a23 */ /* 0x100fe20000010891 */
[C---:B---3--:R-:W-:Y:S01]  /*8bc0*/  HMMA.16816.F32.BF16 R76, R136.reuse, R100, R76 ;  /* 0x00000064884c723c */ /* 0x048fe2000004184c */
[----:B------:R-:W-:Y:S02]  /*8bd0*/  LDSM.16.MT88.4 R160, [R135+UR4+0x5900] ;  /* 0x0059000487a0783b */ /* 0x000fe40008004200 */
[C---:B------:R-:W-:Y:S02]  /*8be0*/  FMUL.FTZ R80, R132.reuse, R80 ;  /* 0x0000005084507220 */ /* 0x040fe40000410000 */
[----:B------:R-:W-:Y:S02]  /*8bf0*/  FMUL.FTZ R81, R132, R81 ;  /* 0x0000005184517220 */ /* 0x000fe40000410000 */
[C---:B------:R-:W-:Y:S01]  /*8c00*/  FMUL.FTZ R82, R3.reuse, R82 ;  /* 0x0000005203527220 */ /* 0x040fe20000410000 */
[----:B------:R-:W-:Y:S01]  /*8c10*/  MUFU.EX2 R179, R179 ;  /* 0x000000b300b37308 */ /* 0x000fe20000000800 */
[C---:B------:R-:W-:Y:S03]  /*8c20*/  FMUL.FTZ R83, R3.reuse, R83 ;  /* 0x0000005303537220 */ /* 0x040fe60000410000 */
[----:B------:R-:W-:Y:S01]  /*8c30*/  FFMA.FTZ R145, R144, c[0x0][0x2d0], -R145 ;  /* 0x0000b40090917a23 */ /* 0x000fe20000010891 */
[----:B------:R-:W-:Y:S01]  /*8c40*/  F2FP.BF16.PACK_AB R100, R174, R173 ;  /* 0x000000adae64723e */ /* 0x000fe200000010ff */
[C---:B------:R-:W-:Y:S02]  /*8c50*/  FMUL.FTZ R88, R132.reuse, R88 ;  /* 0x0000005884587220 */ /* 0x040fe40000410000 */
[C---:B------:R-:W-:Y:S02]  /*8c60*/  HMMA.16816.F32.BF16 R80, R136.reuse, R102, R80 ;  /* 0x000000668850723c */ /* 0x040fe40000041850 */
[----:B------:R3:W-:Y:S01]  /*8c70*/  MUFU.EX2 R229, R145 ;  /* 0x0000009100e57308 */ /* 0x0007e20000000800 */
[C---:B------:R-:W-:Y:S02]  /*8c80*/  FMUL.FTZ R89, R132.reuse, R89 ;  /* 0x0000005984597220 */ /* 0x040fe40000410000 */
[C---:B------:R-:W-:Y:S02]  /*8c90*/  FMUL.FTZ R90, R3.reuse, R90 ;  /* 0x0000005a035a7220 */ /* 0x040fe40000410000 */
[----:B------:R-:W-:Y:S01]  /*8ca0*/  FMUL.FTZ R91, R3, R91 ;  /* 0x0000005b035b7220 */ /* 0x000fe20000410000 */
[C---:B-----5:R-:W-:Y:S04]  /*8cb0*/  HMMA.16816.F32.BF16 R84, R136.reuse, R108, R84 ;  /* 0x0000006c8854723c */ /* 0x060fe80000041854 */
[----:B------:R-:W5:Y:S01]  /*8cc0*/  MUFU.EX2 R178, R178 ;  /* 0x000000b200b27308 */ /* 0x000f620000000800 */
[C---:B------:R-:W-:Y:S01]  /*8cd0*/  FMUL.FTZ R92, R132.reuse, R92 ;  /* 0x0000005c845c7220 */ /* 0x040fe20000410000 */
[----:B----4-:R-:W-:Y:S01]  /*8ce0*/  F2FP.BF16.PACK_AB R102, R177, R176 ;  /* 0x000000b0b166723e */ /* 0x010fe200000010ff */
[C---:B------:R-:W-:Y:S01]  /*8cf0*/  FMUL.FTZ R93, R132.reuse, R93 ;  /* 0x0000005d845d7220 */ /* 0x040fe20000410000 */
[C---:B------:R-:W-:Y:S01]  /*8d00*/  HMMA.16816.F32.BF16 R88, R136.reuse, R110, R88 ;  /* 0x0000006e8858723c */ /* 0x040fe20000041858 */
[----:B------:R-:W4:Y:S03]  /*8d10*/  LDSM.16.MT88.4 R108, [R133+0x900] ;  /* 0x00090000856c783b */ /* 0x000f260000004200 */
[----:B------:R-:W-:Y:S01]  /*8d20*/  FMUL.FTZ R94, R3, R94 ;  /* 0x0000005e035e7220 */ /* 0x000fe20000410000 */
[----:B--2---:R-:W-:Y:S01]  /*8d30*/  F2FP.BF16.PACK_AB R103, R181, R180 ;  /* 0x000000b4b567723e */ /* 0x004fe200000010ff */
[C---:B------:R-:W-:Y:S02]  /*8d40*/  FMUL.FTZ R95, R3.reuse, R95 ;  /* 0x0000005f035f7220 */ /* 0x040fe40000410000 */
[C---:B------:R-:W-:Y:S01]  /*8d50*/  FMUL.FTZ R96, R132.reuse, R96 ;  /* 0x0000006084607220 */ /* 0x040fe20000410000 */
[----:B---3--:R-:W-:Y:S03]  /*8d60*/  LDSM.16.MT88.4 R144, [R135+UR4+0x3900] ;  /* 0x003900048790783b */ /* 0x008fe60008004200 */
[----:B------:R-:W-:Y:S01]  /*8d70*/  FMUL.FTZ R97, R132, R97 ;  /* 0x0000006184617220 */ /* 0x000fe20000410000 */
[C---:B-1----:R-:W-:Y:S03]  /*8d80*/  HMMA.16816.F32.BF16 R92, R136.reuse, R104, R92 ;  /* 0x00000068885c723c */ /* 0x042fe6000004185c */
[C---:B------:R-:W-:Y:S02]  /*8d90*/  FMUL.FTZ R98, R3.reuse, R98 ;  /* 0x0000006203627220 */ /* 0x040fe40000410000 */
[C---:B------:R-:W-:Y:S01]  /*8da0*/  FMUL.FTZ R99, R3.reuse, R99 ;  /* 0x0000006303637220 */ /* 0x040fe20000410000 */
[----:B-----5:R-:W-:Y:S01]  /*8db0*/  F2FP.BF16.PACK_AB R101, R178, R179 ;  /* 0x000000b3b265723e */ /* 0x020fe200000010ff */
[----:B------:R-:W-:Y:S05]  /*8dc0*/  FFMA.FTZ R167, R132, R205, R167 ;  /* 0x000000cd84a77223 */ /* 0x000fea00000100a7 */
[----:B------:R-:W-:Y:S01]  /*8dd0*/  HMMA.16816.F32.BF16 R96, R136, R106, R96 ;  /* 0x0000006a8860723c */ /* 0x000fe20000041860 */
[----:B------:R-:W1:Y:S02]  /*8de0*/  LDSM.16.MT88.4 R104, [R164+0x2900] ;  /* 0x00290000a468783b */ /* 0x000e640000004200 */
[----:B------:R-:W-:Y:S02]  /*8df0*/  FFMA.FTZ R171, R3, R206, R171 ;  /* 0x000000ce03ab7223 */ /* 0x000fe400000100ab */
[----:B------:R-:W-:Y:S02]  /*8e00*/  FADD.FTZ R166, R166, R167 ;  /* 0x000000a7a6a67221 */ /* 0x000fe40000010000 */
[----:B------:R-:W-:Y:S01]  /*8e10*/  F2FP.BF16.PACK_AB R136, R223, R222 ;  /* 0x000000dedf88723e */ /* 0x000fe200000010ff */
[C---:B------:R-:W-:Y:S05]  /*8e20*/  HMMA.16816.F32.BF16 R4, R100.reuse, R112, R4 ;  /* 0x000000706404723c */ /* 0x040fea0000041804 */
[----:B------:R-:W-:Y:S01]  /*8e30*/  F2FP.BF16.PACK_AB R138, R225, R224 ;  /* 0x000000e0e18a723e */ /* 0x000fe200000010ff */
[----:B------:R-:W-:Y:S01]  /*8e40*/  FADD.FTZ R170, R170, R171 ;  /* 0x000000abaaaa7221 */ /* 0x000fe20000010000 */
[----:B------:R-:W-:Y:S01]  /*8e50*/  F2FP.BF16.PACK_AB R137, R227, R226 ;  /* 0x000000e2e389723e */ /* 0x000fe200000010ff */
[C---:B------:R-:W-:Y:S01]  /*8e60*/  HMMA.16816.F32.BF16 R8, R100.reuse, R114, R8 ;  /* 0x000000726408723c */ /* 0x040fe20000041808 */
[----:B------:R-:W-:Y:S03]  /*8e70*/  LDSM.16.MT88.4 R112, [R133+0x4900] ;  /* 0x004900008570783b */ /* 0x000fe60000004200 */
[----:B------:R-:W-:Y:S01]  /*8e80*/  F2FP.BF16.PACK_AB R139, R229, R228 ;  /* 0x000000e4e58b723e */ /* 0x000fe200000010ff */
[----:B------:R-:W-:Y:S02]  /*8e90*/  FADD.FTZ R165, R165, R166 ;  /* 0x000000a6a5a57221 */ /* 0x000fe40000010000 */
[----:B------:R-:W-:Y:S01]  /*8ea0*/  FADD.FTZ R169, R169, R170 ;  /* 0x000000aaa9a97221 */ /* 0x000fe20000010000 */
[C---:B----4-:R-:W-:Y:S04]  /*8eb0*/  HMMA.16816.F32.BF16 R12, R100.reuse, R108, R12 ;  /* 0x0000006c640c723c */ /* 0x050fe8000004180c */
[----:B------:R-:W-:Y:S02]  /*8ec0*/  FADD.FTZ R168, R168, R165 ;  /* 0x000000a5a8a87221 */ /* 0x000fe40000010000 */
[----:B------:R-:W-:Y:S02]  /*8ed0*/  FADD.FTZ R172, R172, R169 ;  /* 0x000000a9acac7221 */ /* 0x000fe40000010000 */
[C---:B------:R-:W-:Y:S01]  /*8ee0*/  HMMA.16816.F32.BF16 R16, R100.reuse, R110, R16 ;  /* 0x0000006e6410723c */ /* 0x040fe20000041810 */
[----:B------:R-:W2:Y:S03]  /*8ef0*/  LDSM.16.MT88.4 R108, [R135+UR4+0x4900] ;  /* 0x00490004876c783b */ /* 0x000ea60008004200 */
[----:B------:R-:W-:Y:S02]  /*8f00*/  FADD.FTZ R3, R173, R168 ;  /* 0x000000a8ad037221 */ /* 0x000fe40000010000 */
[----:B------:R-:W-:Y:S02]  /*8f10*/  FADD.FTZ R179, R179, R172 ;  /* 0x000000acb3b37221 */ /* 0x000fe40000010000 */
[C---:B------:R-:W-:Y:S04]  /*8f20*/  HMMA.16816.F32.BF16 R20, R100.reuse, R116, R20 ;  /* 0x000000746414723c */ /* 0x040fe80000041814 */
[----:B------:R-:W-:Y:S02]  /*8f30*/  FADD.FTZ R3, R174, R3 ;  /* 0x00000003ae037221 */ /* 0x000fe40000010000 */
[----:B------:R-:W-:Y:S02]  /*8f40*/  FADD.FTZ R179, R178, R179 ;  /* 0x000000b3b2b37221 */ /* 0x000fe40000010000 */
[C---:B------:R-:W-:Y:S01]  /*8f50*/  HMMA.16816.F32.BF16 R24, R100.reuse, R118, R24 ;  /* 0x000000766418723c */ /* 0x040fe20000041818 */
[----:B------:R-:W-:Y:S03]  /*8f60*/  LDSM.16.MT88.4 R116, [R164+0x4900] ;  /* 0x00490000a474783b */ /* 0x000fe60000004200 */
[----:B------:R-:W-:Y:S01]  /*8f70*/  FADD.FTZ R176, R176, R3 ;  /* 0x00000003b0b07221 */ /* 0x000fe20000010000 */
[----:B------:R-:W-:Y:S01]  /*8f80*/  IADD3 R3, R210, -0x2, RZ ;  /* 0xfffffffed2037810 */ /* 0x000fe20007ffe0ff */
[----:B------:R-:W-:Y:S02]  /*8f90*/  FADD.FTZ R180, R180, R179 ;  /* 0x000000b3b4b47221 */ /* 0x000fe40000010000 */
[C---:B------:R-:W-:Y:S03]  /*8fa0*/  HMMA.16816.F32.BF16 R28, R100.reuse, R120, R28 ;  /* 0x00000078641c723c */ /* 0x040fe6000004181c */
[----:B------:R-:W-:Y:S01]  /*8fb0*/  ISETP.GE.AND P0, PT, R3, UR11, PT ;  /* 0x0000000b03007c0c */ /* 0x000fe2000bf06270 */
[----:B------:R-:W-:Y:S02]  /*8fc0*/  FADD.FTZ R177, R177, R176 ;  /* 0x000000b0b1b17221 */ /* 0x000fe40000010000 */
[----:B------:R-:W-:Y:S02]  /*8fd0*/  FADD.FTZ R181, R181, R180 ;  /* 0x000000b4b5b57221 */ /* 0x000fe40000010000 */
[C---:B------:R-:W-:Y:S01]  /*8fe0*/  HMMA.16816.F32.BF16 R32, R100.reuse, R122, R32 ;  /* 0x0000007a6420723c */ /* 0x040fe20000041820 */
[----:B------:R-:W-:Y:S07]  /*8ff0*/  LDSM.16.MT88.4 R120, [R133+0x1100] ;  /* 0x001100008578783b */ /* 0x000fee0000004200 */
[C---:B------:R-:W-:Y:S08]  /*9000*/  HMMA.16816.F32.BF16 R36, R100.reuse, R124, R36 ;  /* 0x0000007c6424723c */ /* 0x040ff00000041824 */
[C---:B------:R-:W-:Y:S01]  /*9010*/  HMMA.16816.F32.BF16 R40, R100.reuse, R126, R40 ;  /* 0x0000007e6428723c */ /* 0x040fe20000041828 */
[----:B------:R-:W-:Y:S07]  /*9020*/  LDSM.16.MT88.4 R124, [R164+0x1100] ;  /* 0x00110000a47c783b */ /* 0x000fee0000004200 */
[C---:B------:R-:W-:Y:S08]  /*9030*/  HMMA.16816.F32.BF16 R44, R100.reuse, R128, R44 ;  /* 0x00000080642c723c */ /* 0x040ff0000004182c */
[C---:B------:R-:W-:Y:S08]  /*9040*/  HMMA.16816.F32.BF16 R48, R100.reuse, R130, R48 ;  /* 0x000000826430723c */ /* 0x040ff00000041830 */
[C---:B------:R-:W-:Y:S08]  /*9050*/  HMMA.16816.F32.BF16 R52, R100.reuse, R140, R52 ;  /* 0x0000008c6434723c */ /* 0x040ff00000041834 */
[C---:B------:R-:W-:Y:S01]  /*9060*/  HMMA.16816.F32.BF16 R56, R100.reuse, R142, R56 ;  /* 0x0000008e6438723c */ /* 0x040fe20000041838 */
[----:B------:R-:W-:Y:S07]  /*9070*/  LDSM.16.MT88.4 R140, [R164+0x1900] ;  /* 0x00190000a48c783b */ /* 0x000fee0000004200 */
[C---:B-1----:R-:W-:Y:S08]  /*9080*/  HMMA.16816.F32.BF16 R60, R100.reuse, R104, R60 ;  /* 0x00000068643c723c */ /* 0x042ff0000004183c */
[C---:B------:R-:W-:Y:S01]  /*9090*/  HMMA.16816.F32.BF16 R64, R100.reuse, R106, R64 ;  /* 0x0000006a6440723c */ /* 0x040fe20000041840 */
[----:B------:R-:W1:Y:S07]  /*90a0*/  LDSM.16.MT88.4 R104, [R134+UR4+0x4900] ;  /* 0x004900048668783b */ /* 0x000e6e0008004200 */
[C---:B--2---:R-:W-:Y:S08]  /*90b0*/  HMMA.16816.F32.BF16 R68, R100.reuse, R108, R68 ;  /* 0x0000006c6444723c */ /* 0x044ff00000041844 */
[C---:B------:R-:W-:Y:S01]  /*90c0*/  HMMA.16816.F32.BF16 R72, R100.reuse, R110, R72 ;  /* 0x0000006e6448723c */ /* 0x040fe20000041848 */
[----:B------:R-:W2:Y:S07]  /*90d0*/  LDSM.16.MT88.4 R108, [R135+UR4+0x1100] ;  /* 0x00110004876c783b */ /* 0x000eae0008004200 */
[C---:B------:R-:W-:Y:S08]  /*90e0*/  HMMA.16816.F32.BF16 R76, R100.reuse, R112, R76 ;  /* 0x00000070644c723c */ /* 0x040ff0000004184c */
[C---:B------:R-:W-:Y:S01]  /*90f0*/  HMMA.16816.F32.BF16 R80, R100.reuse, R114, R80 ;  /* 0x000000726450723c */ /* 0x040fe20000041850 */
[----:B------:R-:W3:Y:S07]  /*9100*/  LDSM.16.MT88.4 R112, [R134+UR4+0x1100] ;  /* 0x001100048670783b */ /* 0x000eee0008004200 */
[C---:B-1----:R-:W-:Y:S08]  /*9110*/  HMMA.16816.F32.BF16 R84, R100.reuse, R104, R84 ;  /* 0x000000686454723c */ /* 0x042ff00000041854 */
[C---:B------:R-:W-:Y:S01]  /*9120*/  HMMA.16816.F32.BF16 R88, R100.reuse, R106, R88 ;  /* 0x0000006a6458723c */ /* 0x040fe20000041858 */
[----:B------:R-:W1:Y:S07]  /*9130*/  LDSM.16.MT88.4 R104, [R135+UR4+0x3100] ;  /* 0x003100048768783b */ /* 0x000e6e0008004200 */
[C---:B------:R-:W-:Y:S08]  /*9140*/  HMMA.16816.F32.BF16 R92, R100.reuse, R116, R92 ;  /* 0x00000074645c723c */ /* 0x040ff0000004185c */
[----:B------:R-:W-:Y:S01]  /*9150*/  HMMA.16816.F32.BF16 R96, R100, R118, R96 ;  /* 0x000000766460723c */ /* 0x000fe20000041860 */
[----:B------:R-:W4:Y:S06]  /*9160*/  LDSM.16.MT88.4 R116, [R133+0x3100] ;  /* 0x003100008574783b */ /* 0x000f2c0000004200 */
        /* <DEDUP_REMOVED lines=14> */
[----:B------:R-:W2:Y:S03]  /*9250*/  LDSM.16.MT88.4 R108, [R134+UR4+0x3100] ;  /* 0x00310004866c783b */ /* 0x000ea60008004200 */
[----:B------:R-:W-:Y:S02]  /*9260*/  FADD.FTZ R222, R222, R217 ;  /* 0x000000d9dede7221 */ /* 0x000fe40000010000 */
[----:B------:R-:W-:Y:S02]  /*9270*/  FADD.FTZ R226, R226, R221 ;  /* 0x000000dde2e27221 */ /* 0x000fe40000010000 */
[C---:B------:R-:W-:Y:S04]  /*9280*/  HMMA.16816.F32.BF16 R12, R100.reuse, R120, R12 ;  /* 0x00000078640c723c */ /* 0x040fe8000004180c */
[----:B------:R-:W-:Y:S02]  /*9290*/  FADD.FTZ R223, R223, R222 ;  /* 0x000000dedfdf7221 */ /* 0x000fe40000010000 */
[----:B------:R-:W-:Y:S02]  /*92a0*/  FADD.FTZ R227, R227, R226 ;  /* 0x000000e2e3e37221 */ /* 0x000fe40000010000 */
[C---:B------:R-:W-:Y:S04]  /*92b0*/  HMMA.16816.F32.BF16 R16, R100.reuse, R122, R16 ;  /* 0x0000007a6410723c */ /* 0x040fe80000041810 */
[----:B------:R-:W-:Y:S02]  /*92c0*/  FADD.FTZ R224, R224, R223 ;  /* 0x000000dfe0e07221 */ /* 0x000fe40000010000 */
[----:B------:R-:W-:Y:S02]  /*92d0*/  FADD.FTZ R206, R228, R227 ;  /* 0x000000e3e4ce7221 */ /* 0x000fe40000010000 */
[C---:B---3--:R-:W-:Y:S04]  /*92e0*/  HMMA.16816.F32.BF16 R20, R100.reuse, R112, R20 ;  /* 0x000000706414723c */ /* 0x048fe80000041814 */
[----:B------:R-:W-:Y:S02]  /*92f0*/  FADD.FTZ R205, R225, R224 ;  /* 0x000000e0e1cd7221 */ /* 0x000fe40000010000 */
[----:B------:R-:W-:Y:S02]  /*9300*/  FADD.FTZ R206, R229, R206 ;  /* 0x000000cee5ce7221 */ /* 0x000fe40000010000 */
[C---:B------:R-:W-:Y:S01]  /*9310*/  HMMA.16816.F32.BF16 R24, R100.reuse, R114, R24 ;  /* 0x000000726418723c */ /* 0x040fe20000041818 */
[----:B------:R-:W3:Y:S07]  /*9320*/  LDSM.16.MT88.4 R112, [R164+0x3100] ;  /* 0x00310000a470783b */ /* 0x000eee0000004200 */
[C---:B------:R-:W-:Y:S08]  /*9330*/  HMMA.16816.F32.BF16 R28, R100.reuse, R124, R28 ;  /* 0x0000007c641c723c */ /* 0x040ff0000004181c */
[C---:B------:R-:W-:Y:S01]  /*9340*/  HMMA.16816.F32.BF16 R32, R100.reuse, R126, R32 ;  /* 0x0000007e6420723c */ /* 0x040fe20000041820 */
[----:B------:R-:W-:Y:S07]  /*9350*/  LDSM.16.MT88.4 R124, [R135+UR4+0x1900] ;  /* 0x00190004877c783b */ /* 0x000fee0008004200 */
[C---:B-1----:R-:W-:Y:S08]  /*9360*/  HMMA.16816.F32.BF16 R36, R100.reuse, R104, R36 ;  /* 0x000000686424723c */ /* 0x042ff00000041824 */
[C---:B------:R-:W-:Y:S01]  /*9370*/  HMMA.16816.F32.BF16 R40, R100.reuse, R106, R40 ;  /* 0x0000006a6428723c */ /* 0x040fe20000041828 */
[----:B------:R-:W1:Y:S07]  /*9380*/  LDSM.16.MT88.4 R104, [R135+UR4+0x5100] ;  /* 0x005100048768783b */ /* 0x000e6e0008004200 */
[C---:B----4-:R-:W-:Y:S08]  /*9390*/  HMMA.16816.F32.BF16 R44, R100.reuse, R116, R44 ;  /* 0x00000074642c723c */ /* 0x050ff0000004182c */
[C---:B------:R-:W-:Y:S01]  /*93a0*/  HMMA.16816.F32.BF16 R48, R100.reuse, R118, R48 ;  /* 0x000000766430723c */ /* 0x040fe20000041830 */
[----:B------:R-:W4:Y:S07]  /*93b0*/  LDSM.16.MT88.4 R116, [R133+0x5100] ;  /* 0x005100008574783b */ /* 0x000f2e0000004200 */
[C---:B--2---:R-:W-:Y:S08]  /*93c0*/  HMMA.16816.F32.BF16 R52, R100.reuse, R108, R52 ;  /* 0x0000006c6434723c */ /* 0x044ff00000041834 */
[C---:B------:R-:W-:Y:S01]  /*93d0*/  HMMA.16816.F32.BF16 R56, R100.reuse, R110, R56 ;  /* 0x0000006e6438723c */ /* 0x040fe20000041838 */
[----:B------:R-:W2:Y:S07]  /*93e0*/  LDSM.16.MT88.4 R108, [R134+UR4+0x5100] ;  /* 0x00510004866c783b */ /* 0x000eae0008004200 */
[C---:B---3--:R-:W-:Y:S08]  /*93f0*/  HMMA.16816.F32.BF16 R60, R100.reuse, R112, R60 ;  /* 0x00000070643c723c */ /* 0x048ff0000004183c */
[C---:B------:R-:W-:Y:S01]  /*9400*/  HMMA.16816.F32.BF16 R64, R100.reuse, R114, R64 ;  /* 0x000000726440723c */ /* 0x040fe20000041840 */
[----:B------:R-:W3:Y:S07]  /*9410*/  LDSM.16.MT88.4 R112, [R164+0x5100] ;  /* 0x00510000a470783b */ /* 0x000eee0000004200 */
[C---:B-1----:R-:W-:Y:S08]  /*9420*/  HMMA.16816.F32.BF16 R68, R100.reuse, R104, R68 ;  /* 0x000000686444723c */ /* 0x042ff00000041844 */
[C---:B------:R-:W-:Y:S01]  /*9430*/  HMMA.16816.F32.BF16 R72, R100.reuse, R106, R72 ;  /* 0x0000006a6448723c */ /* 0x040fe20000041848 */
[----:B------:R-:W-:Y:S07]  /*9440*/  LDSM.16.MT88.4 R104, [R134+UR4+0x1900] ;  /* 0x001900048668783b */ /* 0x000fee0008004200 */
[C---:B----4-:R-:W-:Y:S08]  /*9450*/  HMMA.16816.F32.BF16 R76, R100.reuse, R116, R76 ;  /* 0x00000074644c723c */ /* 0x050ff0000004184c */
[C---:B------:R-:W-:Y:S01]  /*9460*/  HMMA.16816.F32.BF16 R80, R100.reuse, R118, R80 ;  /* 0x000000766450723c */ /* 0x040fe20000041850 */
[----:B------:R-:W1:Y:S07]  /*9470*/  LDSM.16.MT88.4 R116, [R133+0x1900] ;  /* 0x001900008574783b */ /* 0x000e6e0000004200 */
[C---:B--2---:R-:W-:Y:S08]  /*9480*/  HMMA.16816.F32.BF16 R84, R100.reuse, R108, R84 ;  /* 0x0000006c6454723c */ /* 0x044ff00000041854 */
[C---:B------:R-:W-:Y:S08]  /*9490*/  HMMA.16816.F32.BF16 R88, R100.reuse, R110, R88 ;  /* 0x0000006e6458723c */ /* 0x040ff00000041858 */
[C---:B---3--:R-:W-:Y:S08]  /*94a0*/  HMMA.16816.F32.BF16 R92, R100.reuse, R112, R92 ;  /* 0x00000070645c723c */ /* 0x048ff0000004185c */
[----:B------:R-:W-:Y:S08]  /*94b0*/  HMMA.16816.F32.BF16 R96, R100, R114, R96 ;  /* 0x000000726460723c */ /* 0x000ff00000041860 */
[C---:B------:R-:W-:Y:S01]  /*94c0*/  HMMA.16816.F32.BF16 R128, R136.reuse, R124, R4 ;  /* 0x0000007c8880723c */ /* 0x040fe20000041804 */
[----:B------:R-:W2:Y:S07]  /*94d0*/  LDSM.16.MT88.4 R4, [R133+0x5900] ;  /* 0x005900008504783b */ /* 0x000eae0000004200 */
[C---:B------:R-:W-:Y:S01]  /*94e0*/  HMMA.16816.F32.BF16 R124, R136.reuse, R126, R8 ;  /* 0x0000007e887c723c */ /* 0x040fe20000041808 */
[----:B------:R-:W3:Y:S07]  /*94f0*/  LDSM.16.MT88.4 R8, [R134+UR4+0x5900] ;  /* 0x005900048608783b */ /* 0x000eee0008004200 */
        /* <DEDUP_REMOVED lines=17> */
[C---:B--2---:R-:W-:Y:S08]  /*9610*/  HMMA.16816.F32.BF16 R76, R136.reuse, R4, R76 ;  /* 0x00000004884c723c */ /* 0x044ff0000004184c */
[C---:B------:R-:W-:Y:S08]  /*9620*/  HMMA.16816.F32.BF16 R80, R136.reuse, R6, R80 ;  /* 0x000000068850723c */ /* 0x040ff00000041850 */
[C---:B---3--:R-:W-:Y:S08]  /*9630*/  HMMA.16816.F32.BF16 R84, R136.reuse, R8, R84 ;  /* 0x000000088854723c */ /* 0x048ff00000041854 */
[C---:B------:R-:W-:Y:S08]  /*9640*/  HMMA.16816.F32.BF16 R88, R136.reuse, R10, R88 ;  /* 0x0000000a8858723c */ /* 0x040ff00000041858 */
[C---:B-1----:R-:W-:Y:S08]  /*9650*/  HMMA.16816.F32.BF16 R92, R136.reuse, R12, R92 ;  /* 0x0000000c885c723c */ /* 0x042ff0000004185c */
[----:B------:R-:W-:Y:S01]  /*9660*/  HMMA.16816.F32.BF16 R96, R136, R14, R96 ;  /* 0x0000000e8860723c */ /* 0x000fe20000041860 */
[----:B------:R-:W-:-:S07]  /*9670*/  @!P0 BRA `(.L_x_1983) ;  /* 0x0000040000008947 */ /* 0x000fce0003800000 */
[----:B------:R-:W-:Y:S01]  /*9680*/  ISETP.NE.AND P2, PT, R195, 0x1, PT ;  /* 0x00000001c300780c */ /* 0x000fe20003f45270 */
[----:B------:R-:W-:Y:S01]  /*9690*/  IMAD.MOV.U32 R198, RZ, RZ, RZ ;  /* 0x000000ffffc67224 */ /* 0x000fe200078e00ff */
[----:B------:R-:W-:Y:S02]  /*96a0*/  IADD3 R199, R201, R175, R202 ;  /* 0x000000afc9c77210 */ /* 0x000fe40007ffe0ca */
[----:B------:R-:W-:Y:S02]  /*96b0*/  IADD3 R12, -R214, 0x10, RZ ;  /* 0x00000010d60c7810 */ /* 0x000fe40007ffe1ff */
[----:B------:R-:W-:Y:S02]  /*96c0*/  IADD3 R199, R199, -0x80, RZ ;  /* 0xffffff80c7c77810 */ /* 0x000fe40007ffe0ff */
[----:B------:R-:W-:Y:S02]  /*96d0*/  LOP3.LUT R12, R12, 0xf, RZ, 0xc0, !PT ;  /* 0x0000000f0c0c7812 */ /* 0x000fe400078ec0ff */
[----:B------:R-:W-:Y:S01]  /*96e0*/  IADD3 R11, -R211, 0x10, RZ ;  /* 0x00000010d30b7810 */ /* 0x000fe20007ffe1ff */
[----:B------:R-:W-:Y:S02]  /*96f0*/  IMAD.MOV.U32 R3, RZ, RZ, R199 ;  /* 0x000000ffff037224 */ /* 0x000fe400078e00c7 */
[----:B------:R-:W-:Y:S01]  /*9700*/  @P2 IMAD.HI.U32 R6, R199, c[0x0][0x2bc], RZ ;  /* 0x0000af00c7062a27 */ /* 0x000fe200078e00ff */
[----:B------:R-:W-:Y:S04]  /*9710*/  LOP3.LUT R11, R11, 0xf, RZ, 0xc0, !PT ;  /* 0x0000000f0b0b7812 */ /* 0x000fe800078ec0ff */
[----:B------:R-:W-:Y:S04]  /*9720*/  @P2 SHF.R.U32.HI R3, RZ, c[0x0][0x2c0], R6 ;  /* 0x0000b000ff032a19 */ /* 0x000fe80000011606 */
[C---:B------:R-:W-:Y:S04]  /*9730*/  @!P3 IADD3 R7, P0, R3.reuse, UR18, RZ ;  /* 0x000000120307bc10 */ /* 0x040fe8000ff1e0ff */
[----:B------:R-:W-:Y:S02]  /*9740*/  @!P3 LEA.HI.X.SX32 R6, R3, UR10, 0x1, P0 ;  /* 0x0000000a0306bc11 */ /* 0x000fe400080f0eff */
[C---:B------:R-:W-:Y:S04]  /*9750*/  @!P3 LEA R4, P0, R7.reuse, c[0x0][0x2a0], 0x2 ;  /* 0x0000a8000704ba11 */ /* 0x040fe800078010ff */
[----:B------:R-:W-:Y:S01]  /*9760*/  @!P3 LEA.HI.X R5, R7, c[0x0][0x2a4], R6, 0x2, P0 ;  /* 0x0000a9000705ba11 */ /* 0x000fe200000f1406 */
[----:B------:R-:W-:Y:S04]  /*9770*/  IMAD.MOV R6, RZ, RZ, -R3 ;  /* 0x000000ffff067224 */ /* 0x000fe800078e0a03 */
[----:B------:R-:W2:Y:S01]  /*9780*/  @!P3 LDG.E R198, [R4.64] ;  /* 0x0000001404c6b981 */ /* 0x000ea2000c1e1900 */
[----:B------:R-:W-:Y:S04]  /*9790*/  IMAD R199, R6, c[0x0][0x2b8], R199 ;  /* 0x0000ae0006c77a24 */ /* 0x000fe800078e02c7 */
        /* <DEDUP_REMOVED lines=11> */
[C---:B------:R-:W-:Y:S02]  /*9850*/  LEA R5, P0, R7.reuse, c[0x0][0x1c8], 0x1 ;  /* 0x0000720007057a11 */ /* 0x040fe400078008ff */
        /* <DEDUP_REMOVED lines=8> */
[----:B-1----:R-:W-:Y:S04]  /*98e0*/  IADD3 R12, P1, P0, R12, R8, R215 ;  /* 0x000000080c0c7210 */ /* 0x002fe8000783e0d7 */
[----:B--2---:R-:W-:Y:S02]  /*98f0*/  IADD3.X R13, RZ, R14, R216, P1, P0 ;  /* 0x0000000eff0d7210 */ /* 0x004fe40000fe04d8 */
[----:B------:R-:W-:Y:S02]  /*9900*/  IADD3 R10, P1, P0, R11, R8, R212 ;  /* 0x000000080b0a7210 */ /* 0x000fe4000783e0d4 */
[----:B---3--:R-:W-:Y:S02]  /*9910*/  SHF.L.U64.HI R5, R194, 0x1, R197 ;  /* 0x00000001c2057819 */ /* 0x008fe400000102c5 */
[----:B------:R-:W-:Y:S01]  /*9920*/  IADD3.X R11, RZ, R14, R213, P1, P0 ;  /* 0x0000000eff0b7210 */ /* 0x000fe20000fe04d5 */
[----:B-----5:R-:W-:Y:S01]  /*9930*/  IMAD.U32 R3, RZ, RZ, UR15 ;  /* 0x0000000fff037e24 */ /* 0x020fe2000f8e00ff */
[----:B------:R-:W-:Y:S03]  /*9940*/  IADD3 R8, P1, P0, R9, R8, R4 ;  /* 0x0000000809087210 */ /* 0x000fe6000783e004 */
[----:B------:R-:W-:Y:S01]  /*9950*/  IMAD R3, R3, 0x3000, R200 ;  /* 0x0000300003037824 */ /* 0x000fe200078e02c8 */
[----:B------:R-:W-:Y:S02]  /*9960*/  IADD3.X R9, RZ, R14, R5, P1, P0 ;  /* 0x0000000eff097210 */ /* 0x000fe40000fe0405 */
[C---:B----4-:R-:W-:Y:S02]  /*9970*/  IADD3 R16, P1, R7.reuse, R215, RZ ;  /* 0x000000d707107210 */ /* 0x050fe40007f3e0ff */
[C---:B------:R-:W-:Y:S03]  /*9980*/  IADD3 R14, P0, R7.reuse, R212, RZ ;  /* 0x000000d4070e7210 */ /* 0x040fe60007f1e0ff */
[----:B------:R-:W-:Y:S01]  /*9990*/  IMAD.X R17, R6, 0x1, R216, P1 ;  /* 0x0000000106117824 */ /* 0x000fe200008e06d8 */
[----:B------:R-:W-:Y:S01]  /*99a0*/  ISETP.NE.U32.AND P1, PT, R214, RZ, PT ;  /* 0x000000ffd600720c */ /* 0x000fe20003f25070 */
[C---:B------:R-:W-:Y:S01]  /*99b0*/  IMAD.X R15, R6.reuse, 0x1, R213, P0 ;  /* 0x00000001060f7824 */ /* 0x040fe200000e06d5 */
[----:B------:R-:W-:Y:S01]  /*99c0*/  IADD3 R4, P0, R7, R4, RZ ;  /* 0x0000000407047210 */ /* 0x000fe20007f1e0ff */
[----:B------:R-:W-:Y:S04]  /*99d0*/  IMAD.SHL.U32 R7, R3, 0x2, RZ ;  /* 0x0000000203077824 */ /* 0x000fe800078e00ff */
[----:B------:R-:W-:Y:S01]  /*99e0*/  IMAD.X R5, R6, 0x1, R5, P0 ;  /* 0x0000000106057824 */ /* 0x000fe200000e0605 */
[----:B------:R1:W-:Y:S01]  /*99f0*/  LDGSTS.E.BYPASS.LTC128B.128 [R7+0xc100], [R16.64], !P5 ;  /* 0x0c10000010077fae */ /* 0x0003e2000e901d54 */
        /* <DEDUP_REMOVED lines=8> */
.L_x_1983:
[----:B------:R-:W-:Y:S01]  /*9a80*/  UISETP.GE.AND UP3, UPT, UR5, 0x1, UPT ;  /* 0x000000010500788c */ /* 0x000fe2000bf66270 */
[----:B------:R2:W3:Y:S01]  /*9a90*/  R2UR UR4, R210 ;  /* 0x00000000d20473c2 */ /* 0x0004e200000e0000 */
[----:B------:R-:W0:Y:S01]  /*9aa0*/  LDGDEPBAR ;  /* 0x00000000000079af */ /* 0x000e220000000000 */
[----:B------:R-:W-:Y:S02]  /*9ab0*/  IMAD.MOV.U32 R3, RZ, RZ, R0 ;  /* 0x000000ffff037224 */ /* 0x000fe400078e0000 */
[----:B------:R-:W-:Y:S01]  /*9ac0*/  IMAD.MOV.U32 R132, RZ, RZ, R2 ;  /* 0x000000ffff847224 */ /* 0x000fe200078e0002 */
[----:B--2---:R-:W-:Y:S01]  /*9ad0*/  IADD3 R210, R210, -0x1, RZ ;  /* 0xffffffffd2d27810 */ /* 0x004fe20007ffe0ff */
[----:B---3--:R-:W-:Y:S02]  /*9ae0*/  UISETP.GT.AND UP2, UPT, UR4, UR7, UPT ;  /* 0x000000070400728c */ /* 0x008fe4000bf44270 */
[----:B------:R-:W-:Y:S04]  /*9af0*/  UIADD3 UR4, UR5, 0x1, URZ ;  /* 0x0000000105047890 */ /* 0x000fe8000fffe03f */
[----:B------:R-:W-:Y:S01]  /*9b00*/  USEL UR5, UR4, URZ, !UP3 ;  /* 0x0000003f04057287 */ /* 0x000fe2000d800000 */
[----:B------:R-:W-:Y:S11]  /*9b10*/  PLOP3.LUT P0, PT, PT, PT, UP2, 0x80, 0x0 ;  /* 0x000000000000781c */ /* 0x000ff60003f0f028 */
[----:B------:R-:W-:Y:S02]  /*9b20*/  @!UPT UIADD3 URZ, URZ, URZ, URZ ;  /* 0x0000003f3f3ff290 */ /* 0x000fe4000fffe03f */
[----:B------:R-:W-:-:S05]  /*9b30*/  @P0 BRA `(.L_x_1984) ;  /* 0xffffc50000000947 */ /* 0x000fca000383ffff */
.L_x_1973:
[----:B------:R-:W-:Y:S01]  /*9b40*/  IMAD.MOV.U32 R3, RZ, RZ, 0x1 ;  /* 0x00000001ff037424 */ /* 0x000fe200078e00ff */
[----:B------:R-:W-:Y:S01]  /*9b50*/  ULEA UR4, UR6, 0x7f, 0x7 ;  /* 0x0000007f06047891 */ /* 0x000fe2000f8e383f */
[----:B------:R-:W-:Y:S01]  /*9b60*/  PLOP3.LUT P0, PT, PT, PT, UP0, 0x40, 0x0 ;  /* 0x000000000000781c */ /* 0x000fe20003f0e808 */
[----:B-1----:R-:W-:Y:S01]  /*9b70*/  IMAD.MOV.U32 R4, RZ, RZ, c[0x0][0x2ac] ;  /* 0x0000ab00ff047624 */ /* 0x002fe200078e00ff */
[----:B------:R-:W-:Y:S01]  /*9b80*/  ULDC.64 UR6, c[0x0][0x2c8] ;  /* 0x0000b20000067ab9 */ /* 0x000fe20000000a00 */
[----:B------:R-:W-:Y:S01]  /*9b90*/  IADD3 R5, R3, -c[0x0][0x168], RZ ;  /* 0x80005a0003057a10 */ /* 0x000fe20007ffe0ff */
[----:B------:R-:W-:-:S04]  /*9ba0*/  UIMAD.WIDE.U32 UR24, UR4, UR6, URZ ;  /* 0x00000006041872a5 */ /* 0x000fc8000f8e003f */
[----:B------:R-:W-:Y:S01]  /*9bb0*/  @UP1 USHF.R.U32.HI UR4, URZ, UR7, UR25 ;  /* 0x000000073f041299 */ /* 0x000fe20008011619 */
[----:B------:R-:W-:-:S05]  /*9bc0*/  IMAD R4, R4, c[0x0][0x1d0], R5 ;  /* 0x0000740004047a24 */ /* 0x000fca00078e0205 */
[----:B------:R-:W-:-:S04]  /*9bd0*/  IADD3 R4, R4, UR4, RZ ;  /* 0x0000000404047c10 */ /* 0x000fc8000fffe0ff */
[----:B------:R-:W-:Y:S01]  /*9be0*/  IADD3 R5, R4, -c[0x0][0x324], RZ ;  /* 0x8000c90004057a10 */ /* 0x000fe20007ffe0ff */
[----:B------:R-:W-:Y:S05]  /*9bf0*/  @P0 BRA `(.L_x_1985) ;  /* 0x000000d000000947 */ /* 0x000fea0003800000 */
        /* <DEDUP_REMOVED lines=8> */
.L_x_1986:
[----:B------:R-:W-:-:S13]  /*9c80*/  ISETP.NE.AND P0, PT, R3, c[0x0][0x32c], PT ;  /* 0x0000cb0003007a0c */ /* 0x000fda0003f05270 */
[----:B------:R-:W-:-:S05]  /*9c90*/  @P0 IMAD.HI.U32 R3, R4, c[0x0][0x330], RZ ;  /* 0x0000cc0004030a27 */ /* 0x000fca00078e00ff */
[----:B------:R-:W-:-:S05]  /*9ca0*/  @P0 SHF.R.U32.HI R4, RZ, c[0x0][0x334], R3 ;  /* 0x0000cd00ff040a19 */ /* 0x000fca0000011603 */
.L_x_1987:
[----:B------:R-:W-:-:S05]  /*9cb0*/  IMAD R4, R4, c[0x0][0x32c], RZ ;  /* 0x0000cb0004047a24 */ /* 0x000fca00078e02ff */
[----:B------:R-:W-:-:S04]  /*9cc0*/  IMNMX R5, R5, R4, !PT ;  /* 0x0000000405057217 */ /* 0x000fc80007800200 */
.L_x_1985:
[----:B------:R-:W-:-:S04]  /*9cd0*/  IADD3 R4, R5, 0x3f, RZ ;  /* 0x0000003f05047810 */ /* 0x000fc80007ffe0ff */
[----:B------:R-:W-:-:S04]  /*9ce0*/  SHF.R.S32.HI R3, RZ, 0x1f, R4 ;  /* 0x0000001fff037819 */ /* 0x000fc80000011404 */
[----:B------:R-:W-:-:S04]  /*9cf0*/  LEA.HI R3, R3, R4, RZ, 0x6 ;  /* 0x0000000403037211 */ /* 0x000fc800078f30ff */
[----:B------:R-:W-:-:S04]  /*9d00*/  SHF.R.S32.HI R217, RZ, 0x6, R3 ;  /* 0x00000006ffd97819 */ /* 0x000fc80000011403 */
[----:B------:R-:W-:-:S04]  /*9d10*/  IMNMX R217, R217, UR11, !PT ;  /* 0x0000000bd9d97c17 */ /* 0x000fc8000f800200 */
[----:B------:R-:W-:-:S13]  /*9d20*/  ISETP.GE.AND P0, PT, R210, R217, PT ;  /* 0x000000d9d200720c */ /* 0x000fda0003f06270 */
[----:B------:R-:W-:Y:S05]  /*9d30*/  @!P0 BRA `(.L_x_1988) ;  /* 0x000030a000008947 */ /* 0x000fea0003800000 */
[----:B------:R-:W-:Y:S01]  /*9d40*/  IMAD.MOV.U32 R186, RZ, RZ, 0x20 ;  /* 0x00000020ffba7424 */ /* 0x000fe200078e00ff */
[----:B------:R-:W-:Y:S01]  /*9d50*/  LOP3.LUT P0, RZ, R209, 0x2, RZ, 0xc0, !PT ;  /* 0x00000002d1ff7812 */ /* 0x000fe2000780c0ff */
[----:B------:R-:W-:Y:S01]  /*9d60*/  IMAD.MOV.U32 R3, RZ, RZ, R0 ;  /* 0x000000ffff037224 */ /* 0x000fe200078e0000 */
[----:B------:R-:W-:Y:S01]  /*9d70*/  SHF.R.S32.HI R216, RZ, 0x1f, R207 ;  /* 0x0000001fffd87819 */ /* 0x000fe200000114cf */
[----:B------:R-:W-:Y:S01]  /*9d80*/  IMAD.MOV.U32 R133, RZ, RZ, R2 ;  /* 0x000000ffff857224 */ /* 0x000fe200078e0002 */
[----:B------:R-:W-:Y:S01]  /*9d90*/  SHF.R.S32.HI R213, RZ, 0x1f, R192 ;  /* 0x0000001fffd57819 */ /* 0x000fe200000114c0 */
[C---:B------:R-:W-:Y:S01]  /*9da0*/  IMAD.SHL.U32 R215, R207.reuse, 0x2, RZ ;  /* 0x00000002cfd77824 */ /* 0x040fe200078e00ff */
[----:B------:R-:W-:Y:S01]  /*9db0*/  SEL R214, RZ, 0x10, P5 ;  /* 0x00000010ffd67807 */ /* 0x000fe20002800000 */
[----:B------:R-:W-:Y:S01]  /*9dc0*/  IMAD.SHL.U32 R212, R192, 0x2, RZ ;  /* 0x00000002c0d47824 */ /* 0x000fe200078e00ff */
[----:B------:R-:W-:Y:S02]  /*9dd0*/  SEL R211, RZ, 0x10, P4 ;  /* 0x00000010ffd37807 */ /* 0x000fe40002000000 */
[----:B------:R-:W-:-:S02]  /*9de0*/  SHF.L.U64.HI R216, R207, 0x1, R216 ;  /* 0x00000001cfd87819 */ /* 0x000fc400000102d8 */
[----:B------:R-:W-:Y:S02]  /*9df0*/  SHF.L.U64.HI R213, R192, 0x1, R213 ;  /* 0x00000001c0d57819 */ /* 0x000fe400000102d5 */
[----:B------:R-:W-:Y:S02]  /*9e00*/  SEL R186, R186, 0xffffffe0, !P0 ;  /* 0xffffffe0baba7807 */ /* 0x000fe40004000000 */
.L_x_1991:
[----:B------:R-:W-:Y:S04]  /*9e10*/  DEPBAR.LE SB0, 0x2 ;  /* 0x000080800000791a */ /* 0x000fe80000000000 */
[----:B------:R-:W-:Y:S01]  /*9e20*/  BAR.SYNC.DEFER_BLOCKING 0x0 ;  /* 0x0000000000007b1d */ /* 0x000fe20000010000 */
[----:B------:R-:W-:Y:S01]  /*9e30*/  UIMAD UR4, UR5, 0x6000, URZ ;  /* 0x00006000050478a4 */ /* 0x000fe2000f8e023f */
[----:B------:R-:W-:Y:S05]  /*9e40*/  ISETP.LE.AND P0, PT, R210, UR11, PT ;  /* 0x0000000bd2007c0c */ /* 0x000fea000bf03270 */
[----:B------:R-:W-:Y:S05]  /*9e50*/  IADD3 R180, R189, UR4, RZ ;  /* 0x00000004bdb47c10 */ /* 0x000fea000fffe0ff */
[----:B------:R-:W-:Y:S01]  /*9e60*/  IMAD.IADD R132, R186, 0x1, R180 ;  /* 0x00000001ba847824 */ /* 0x000fe200078e02b4 */
[----:B-1----:R1:W2:Y:S04]  /*9e70*/  LDSM.16.M88.4 R136, [R191] ;  /* 0x00000000bf88783b */ /* 0x0022a80000000200 */
        /* <DEDUP_REMOVED lines=59> */
.L_x_1989:
[C---:B--23--:R-:W-:Y:S01]  /*a230*/  HMMA.16816.F32.BF16 R4, R136.reuse, R140, RZ ;  /* 0x0000008c8804723c */ /* 0x04cfe200000418ff */
[----:B------:R-:W-:Y:S01]  /*a240*/  LDSM.16.M88.4 R172, [R132+0xe900] ;  /* 0x00e9000084ac783b */ /* 0x000fe20000000200 */
[----:B------:R-:W-:Y:S02]  /*a250*/  UIADD3 UR6, UR15, 0x1, URZ ;  /* 0x000000010f067890 */ /* 0x000fe4000fffe03f */
[C---:B------:R-:W-:Y:S01]  /*a260*/  IADD3 R0, R193.reuse, R180, RZ ;  /* 0x000000b4c1007210 */ /* 0x040fe20007ffe0ff */
[----:B------:R-:W-:Y:S01]  /*a270*/  UISETP.GE.AND UP2, UPT, UR15, 0x1, UPT ;  /* 0x000000010f00788c */ /* 0x000fe2000bf46270 */
[----:B------:R-:W-:Y:S02]  /*a280*/  IADD3 R2, R193, R132, RZ ;  /* 0x00000084c1027210 */ /* 0x000fe40007ffe0ff */
[C---:B------:R-:W-:Y:S01]  /*a290*/  HMMA.16816.F32.BF16 R8, R136.reuse, R142, RZ ;  /* 0x0000008e8808723c */ /* 0x040fe200000418ff */
[----:B------:R-:W-:Y:S01]  /*a2a0*/  LDSM.16.M88.4 R140, [R185] ;  /* 0x00000000b98c783b */ /* 0x000fe20000000200 */
[----:B------:R-:W-:Y:S02]  /*a2b0*/  USEL UR15, UR6, URZ, !UP2 ;  /* 0x0000003f060f7287 */ /* 0x000fe4000d000000 */
[----:B------:R-:W-:Y:S04]  /*a2c0*/  IADD3 R190, R186, R180, R193 ;  /* 0x000000b4babe7210 */ /* 0x000fe80007ffe0c1 */
[C---:B----4-:R-:W-:Y:S01]  /*a2d0*/  HMMA.16816.F32.BF16 R12, R136.reuse, R16, RZ ;  /* 0x00000010880c723c */ /* 0x050fe200000418ff */
[----:B------:R-:W2:Y:S07]  /*a2e0*/  LDSM.16.M88.4 R164, [R0+0xc100] ;  /* 0x00c1000000a4783b */ /* 0x000eae0000000200 */
[C---:B------:R-:W-:Y:S01]  /*a2f0*/  HMMA.16816.F32.BF16 R16, R136.reuse, R18, RZ ;  /* 0x000000128810723c */ /* 0x040fe200000418ff */
[----:B------:R-:W-:Y:S07]  /*a300*/  LDSM.16.M88.4 R168, [R2+0xc100] ;  /* 0x00c1000002a8783b */ /* 0x000fee0000000200 */
[C---:B-1----:R-:W-:Y:S01]  /*a310*/  HMMA.16816.F32.BF16 R20, R136.reuse, R24, RZ ;  /* 0x000000188814723c */ /* 0x042fe200000418ff */
[----:B------:R-:W-:Y:S07]  /*a320*/  LDSM.16.M88.4 R176, [R0+0xe100] ;  /* 0x00e1000000b0783b */ /* 0x000fee0000000200 */
[C---:B------:R-:W-:Y:S01]  /*a330*/  HMMA.16816.F32.BF16 R24, R136.reuse, R26, RZ ;  /* 0x0000001a8818723c */ /* 0x040fe200000418ff */
[----:B------:R-:W-:Y:S07]  /*a340*/  LDSM.16.M88.4 R180, [R189+UR4+0x10100] ;  /* 0x01010004bdb4783b */ /* 0x000fee0008000200 */
[C---:B------:R-:W-:Y:S01]  /*a350*/  HMMA.16816.F32.BF16 R28, R136.reuse, R32, RZ ;  /* 0x00000020881c723c */ /* 0x040fe200000418ff */
[----:B------:R-:W0:Y:S07]  /*a360*/  LDGDEPBAR ;  /* 0x00000000000079af */ /* 0x000e2e0000000000 */
[----:B------:R-:W-:Y:S01]  /*a370*/  HMMA.16816.F32.BF16 R32, R136, R34, RZ ;  /* 0x000000228820723c */ /* 0x000fe200000418ff */
[----:B------:R-:W1:Y:S07]  /*a380*/  LDSM.16.M88.4 R136, [R0+0xc900] ;  /* 0x00c900000088783b */ /* 0x000e6e0000000200 */
[C---:B------:R-:W-:Y:S08]  /*a390*/  HMMA.16816.F32.BF16 R4, R144.reuse, R148, R4 ;  /* 0x000000949004723c */ /* 0x040ff00000041804 */
[C---:B------:R-:W-:Y:S01]  /*a3a0*/  HMMA.16816.F32.BF16 R8, R144.reuse, R150, R8 ;  /* 0x000000969008723c */ /* 0x040fe20000041808 */
[----:B------:R-:W3:Y:S07]  /*a3b0*/  LDSM.16.M88.4 R148, [R0+0xd100] ;  /* 0x00d100000094783b */ /* 0x000eee0000000200 */
[C---:B------:R-:W-:Y:S08]  /*a3c0*/  HMMA.16816.F32.BF16 R12, R144.reuse, R152, R12 ;  /* 0x00000098900c723c */ /* 0x040ff0000004180c */
[C---:B------:R-:W-:Y:S01]  /*a3d0*/  HMMA.16816.F32.BF16 R16, R144.reuse, R154, R16 ;  /* 0x0000009a9010723c */ /* 0x040fe20000041810 */
[----:B------:R-:W4:Y:S07]  /*a3e0*/  LDSM.16.M88.4 R152, [R0+0xd900] ;  /* 0x00d900000098783b */ /* 0x000f2e0000000200 */
[C---:B------:R-:W-:Y:S08]  /*a3f0*/  HMMA.16816.F32.BF16 R20, R144.reuse, R156, R20 ;  /* 0x0000009c9014723c */ /* 0x040ff00000041814 */
[C---:B------:R-:W-:Y:S01]  /*a400*/  HMMA.16816.F32.BF16 R24, R144.reuse, R158, R24 ;  /* 0x0000009e9018723c */ /* 0x040fe20000041818 */
[----:B------:R-:W5:Y:S07]  /*a410*/  LDSM.16.M88.4 R156, [R184] ;  /* 0x00000000b89c783b */ /* 0x000f6e0000000200 */
[C---:B------:R-:W-:Y:S08]  /*a420*/  HMMA.16816.F32.BF16 R28, R144.reuse, R160, R28 ;  /* 0x000000a0901c723c */ /* 0x040ff0000004181c */
[----:B------:R-:W-:Y:S01]  /*a430*/  HMMA.16816.F32.BF16 R32, R144, R162, R32 ;  /* 0x000000a29020723c */ /* 0x000fe20000041820 */
[----:B------:R-:W4:Y:S07]  /*a440*/  LDSM.16.M88.4 R144, [R2+0xc900] ;  /* 0x00c900000290783b */ /* 0x000f2e0000000200 */
[C---:B--2---:R-:W-:Y:S01]  /*a450*/  HMMA.16816.F32.BF16 R4, R140.reuse, R164, R4 ;  /* 0x000000a48c04723c */ /* 0x044fe20000041804 */
[----:B------:R-:W2:Y:S07]  /*a460*/  LDSM.16.M88.4 R160, [R2+0xd100] ;  /* 0x00d1000002a0783b */ /* 0x000eae0000000200 */
[C---:B------:R-:W-:Y:S01]  /*a470*/  HMMA.16816.F32.BF16 R8, R140.reuse, R166, R8 ;  /* 0x000000a68c08723c */ /* 0x040fe20000041808 */
[----:B------:R-:W-:Y:S07]  /*a480*/  LDSM.16.M88.4 R164, [R189+UR4+0xf900] ;  /* 0x00f90004bda4783b */ /* 0x000fee0008000200 */
[C---:B-1----:R-:W-:Y:S08]  /*a490*/  HMMA.16816.F32.BF16 R12, R140.reuse, R136, R12 ;  /* 0x000000888c0c723c */ /* 0x042ff0000004180c */
[C---:B------:R-:W-:Y:S01]  /*a4a0*/  HMMA.16816.F32.BF16 R16, R140.reuse, R138, R16 ;  /* 0x0000008a8c10723c */ /* 0x040fe20000041810 */
[----:B------:R-:W1:Y:S07]  /*a4b0*/  LDSM.16.M88.4 R136, [R2+0xd900] ;  /* 0x00d900000288783b */ /* 0x000e6e0000000200 */
[C---:B---3--:R-:W-:Y:S08]  /*a4c0*/  HMMA.16816.F32.BF16 R20, R140.reuse, R148, R20 ;  /* 0x000000948c14723c */ /* 0x048ff00000041814 */
[C---:B------:R-:W-:Y:S01]  /*a4d0*/  HMMA.16816.F32.BF16 R24, R140.reuse, R150, R24 ;  /* 0x000000968c18723c */ /* 0x040fe20000041818 */
[----:B------:R-:W-:Y:S07]  /*a4e0*/  LDSM.16.M88.4 R148, [R189+UR4+0xe100] ;  /* 0x00e10004bd94783b */ /* 0x000fee0008000200 */
[C---:B----4-:R-:W-:Y:S08]  /*a4f0*/  HMMA.16816.F32.BF16 R28, R140.reuse, R152, R28 ;  /* 0x000000988c1c723c */ /* 0x050ff0000004181c */
[----:B------:R-:W-:Y:S01]  /*a500*/  HMMA.16816.F32.BF16 R32, R140, R154, R32 ;  /* 0x0000009a8c20723c */ /* 0x000fe20000041820 */
[----:B------:R-:W3:Y:S07]  /*a510*/  LDSM.16.M88.4 R140, [R191+0x4000] ;  /* 0x00400000bf8c783b */ /* 0x000eee0000000200 */
[C---:B-----5:R-:W-:Y:S01]  /*a520*/  HMMA.16816.F32.BF16 R4, R156.reuse, R168, R4 ;  /* 0x000000a89c04723c */ /* 0x060fe20000041804 */
[----:B------:R-:W4:Y:S07]  /*a530*/  LDSM.16.M88.4 R152, [R189+UR4+0xe900] ;  /* 0x00e90004bd98783b */ /* 0x000f2e0008000200 */
[C---:B------:R-:W-:Y:S01]  /*a540*/  HMMA.16816.F32.BF16 R8, R156.reuse, R170, R8 ;  /* 0x000000aa9c08723c */ /* 0x040fe20000041808 */
[----:B------:R-:W-:Y:S07]  /*a550*/  LDSM.16.M88.4 R168, [R132+0xe100] ;  /* 0x00e1000084a8783b */ /* 0x000fee0000000200 */
[C---:B------:R-:W-:Y:S08]  /*a560*/  HMMA.16816.F32.BF16 R12, R156.reuse, R144, R12 ;  /* 0x000000909c0c723c */ /* 0x040ff0000004180c */
        /* <DEDUP_REMOVED lines=95> */
[C---:B------:R-:W-:Y:S04]  /*ab60*/  HMMA.16816.F32.BF16 R16, R172.reuse, R138, R16 ;  /* 0x0000008aac10723c */ /* 0x040fe80000041810 */
[----:B------:R-:W-:Y:S02]  /*ab70*/  FMUL.FTZ R165, R4, c[0x0][0x320] ;  /* 0x0000c80004a57a20 */ /* 0x000fe40000410000 */
[----:B------:R-:W-:Y:S02]  /*ab80*/  FMUL.FTZ R145, R5, c[0x0][0x320] ;  /* 0x0000c80005917a20 */ /* 0x000fe40000410000 */
[C---:B---3--:R-:W-:Y:S02]  /*ab90*/  HMMA.16816.F32.BF16 R20, R172.reuse, R140, R20 ;  /* 0x0000008cac14723c */ /* 0x048fe40000041814 */
[----:B------:R-:W1:Y:S02]  /*aba0*/  MUFU.TANH R165, R165 ;  /* 0x000000a500a57308 */ /* 0x000e640000002400 */
[----:B------:R-:W-:Y:S02]  /*abb0*/  FMUL.FTZ R9, R9, c[0x0][0x320] ;  /* 0x0000c80009097a20 */ /* 0x000fe40000410000 */
[----:B------:R-:W-:Y:S02]  /*abc0*/  FMUL.FTZ R10, R10, c[0x0][0x320] ;  /* 0x0000c8000a0a7a20 */ /* 0x000fe40000410000 */
[C---:B------:R-:W-:Y:S04]  /*abd0*/  HMMA.16816.F32.BF16 R24, R172.reuse, R142, R24 ;  /* 0x0000008eac18723c */ /* 0x040fe80000041818 */
[----:B------:R-:W-:Y:S01]  /*abe0*/  FMUL.FTZ R11, R11, c[0x0][0x320] ;  /* 0x0000c8000b0b7a20 */ /* 0x000fe20000410000 */
[----:B------:R-:W-:Y:S01]  /*abf0*/  MUFU.TANH R169, R9 ;  /* 0x0000000900a97308 */ /* 0x000fe20000002400 */
[----:B------:R-:W-:Y:S02]  /*ac00*/  FMUL.FTZ R167, R8, c[0x0][0x320] ;  /* 0x0000c80008a77a20 */ /* 0x000fe40000410000 */
[----:B------:R-:W-:Y:S04]  /*ac10*/  FMUL.FTZ R166, R6, c[0x0][0x320] ;  /* 0x0000c80006a67a20 */ /* 0x000fe80000410000 */
[----:B------:R-:W-:Y:S02]  /*ac20*/  FMUL.FTZ R13, R13, c[0x0][0x320] ;  /* 0x0000c8000d0d7a20 */ /* 0x000fe40000410000 */
[----:B------:R-:W-:Y:S01]  /*ac30*/  FMUL.FTZ R164, R7, c[0x0][0x320] ;  /* 0x0000c80007a47a20 */ /* 0x000fe20000410000 */
[----:B------:R-:W-:Y:S01]  /*ac40*/  MUFU.TANH R218, R10 ;  /* 0x0000000a00da7308 */ /* 0x000fe20000002400 */
[----:B------:R-:W-:Y:S02]  /*ac50*/  FMUL.FTZ R181, R12, c[0x0][0x320] ;  /* 0x0000c8000cb57a20 */ /* 0x000fe40000410000 */
[----:B------:R-:W-:Y:S01]  /*ac60*/  FMUL.FTZ R14, R14, c[0x0][0x320] ;  /* 0x0000c8000e0e7a20 */ /* 0x000fe20000410000 */
[----:B-1----:R-:W-:Y:S01]  /*ac70*/  FMNMX.FTZ R0, R165, R133, !PT ;  /* 0x00000085a5007209 */ /* 0x002fe20007810000 */
[----:B------:R-:W-:Y:S02]  /*ac80*/  FMUL.FTZ R15, R15, c[0x0][0x320] ;  /* 0x0000c8000f0f7a20 */ /* 0x000fe40000410000 */
[----:B------:R-:W-:Y:S02]  /*ac90*/  FMUL.FTZ R16, R16, c[0x0][0x320] ;  /* 0x0000c80010107a20 */ /* 0x000fe40000410000 */
[----:B------:R-:W-:Y:S01]  /*aca0*/  FMUL.FTZ R17, R17, c[0x0][0x320] ;  /* 0x0000c80011117a20 */ /* 0x000fe20000410000 */
[----:B------:R1:W-:Y:S01]  /*acb0*/  MUFU.TANH R182, R11 ;  /* 0x0000000b00b67308 */ /* 0x0003e20000002400 */
[----:B------:R-:W-:Y:S02]  /*acc0*/  FMUL.FTZ R18, R18, c[0x0][0x320] ;  /* 0x0000c80012127a20 */ /* 0x000fe40000410000 */
[----:B------:R-:W-:Y:S02]  /*acd0*/  FMUL.FTZ R20, R20, c[0x0][0x320] ;  /* 0x0000c80014147a20 */ /* 0x000fe40000410000 */
[----:B------:R-:W-:Y:S02]  /*ace0*/  FMUL.FTZ R19, R19, c[0x0][0x320] ;  /* 0x0000c80013137a20 */ /* 0x000fe40000410000 */
[----:B------:R-:W-:Y:S02]  /*acf0*/  FMUL.FTZ R21, R21, c[0x0][0x320] ;  /* 0x0000c80015157a20 */ /* 0x000fe40000410000 */
[----:B------:R-:W-:Y:S01]  /*ad00*/  FMUL.FTZ R22, R22, c[0x0][0x320] ;  /* 0x0000c80016167a20 */ /* 0x000fe20000410000 */
[----:B------:R-:W2:Y:S01]  /*ad10*/  MUFU.TANH R145, R145 ;  /* 0x0000009100917308 */ /* 0x000ea20000002400 */
[----:B------:R-:W-:Y:S02]  /*ad20*/  FMUL.FTZ R23, R23, c[0x0][0x320] ;  /* 0x0000c80017177a20 */ /* 0x000fe40000410000 */
[----:B------:R-:W-:Y:S02]  /*ad30*/  FMUL.FTZ R24, R24, c[0x0][0x320] ;  /* 0x0000c80018187a20 */ /* 0x000fe40000410000 */
[----:B------:R-:W-:Y:S02]  /*ad40*/  FMUL.FTZ R25, R25, c[0x0][0x320] ;  /* 0x0000c80019197a20 */ /* 0x000fe40000410000 */
[----:B------:R-:W-:Y:S02]  /*ad50*/  FMUL.FTZ R26, R26, c[0x0][0x320] ;  /* 0x0000c8001a1a7a20 */ /* 0x000fe40000410000 */
[----:B------:R-:W-:Y:S01]  /*ad60*/  FMUL.FTZ R27, R27, c[0x0][0x320] ;  /* 0x0000c8001b1b7a20 */ /* 0x000fe20000410000 */
[----:B------:R-:W3:Y:S01]  /*ad70*/  MUFU.TANH R166, R166 ;  /* 0x000000a600a67308 */ /* 0x000ee20000002400 */
[----:B-1----:R-:W1:Y:S01]  /*ad80*/  LDSM.16.M88.4 R8, [R190+0x11900] ;  /* 0x01190000be08783b */ /* 0x002e620000000200 */
[----:B------:R-:W-:Y:S08]  /*ad90*/  DEPBAR.LE SB0, 0x2 ;  /* 0x000080800000791a */ /* 0x000ff00000000000 */
[----:B------:R3:W-:Y:S01]  /*ada0*/  MUFU.TANH R179, R13 ;  /* 0x0000000d00b37308 */ /* 0x0007e20000002400 */
[----:B------:R-:W-:Y:S01]  /*adb0*/  BAR.SYNC.DEFER_BLOCKING 0x0 ;  /* 0x0000000000007b1d */ /* 0x000fe20000010000 */
[----:B--2---:R-:W-:Y:S02]  /*adc0*/  FMNMX.FTZ R0, R145, R0, !PT ;  /* 0x0000000091007209 */ /* 0x004fe40007810000 */
[----:B---3--:R-:W-:Y:S05]  /*add0*/  FMNMX.FTZ R13, R166, R3, !PT ;  /* 0x00000003a60d7209 */ /* 0x008fea0007810000 */
[----:B------:R-:W-:Y:S01]  /*ade0*/  LDSM.16.MT88.4 R140, [R134+UR4+0x2900] ;  /* 0x00290004868c783b */ /* 0x000fe20008004200 */
[----:B------:R-:W2:Y:S01]  /*adf0*/  MUFU.TANH R164, R164 ;  /* 0x000000a400a47308 */ /* 0x000ea20000002400 */
[C---:B-1----:R-:W-:Y:S09]  /*ae00*/  HMMA.16816.F32.BF16 R28, R172.reuse, R8, R28 ;  /* 0x00000008ac1c723c */ /* 0x042ff2000004181c */
[----:B------:R-:W1:Y:S01]  /*ae10*/  MUFU.TANH R167, R167 ;  /* 0x000000a700a77308 */ /* 0x000e620000002400 */
[----:B------:R-:W-:Y:S09]  /*ae20*/  HMMA.16816.F32.BF16 R32, R172, R10, R32 ;  /* 0x0000000aac20723c */ /* 0x000ff20000041820 */
[----:B------:R-:W3:Y:S03]  /*ae30*/  MUFU.TANH R181, R181 ;  /* 0x000000b500b57308 */ /* 0x000ee60000002400 */
[----:B--2---:R-:W-:Y:S04]  /*ae40*/  FMNMX.FTZ R13, R164, R13, !PT ;  /* 0x0000000da40d7209 */ /* 0x004fe80007810000 */
[----:B------:R-:W-:Y:S03]  /*ae50*/  FMNMX.FTZ R13, R218, R13, !PT ;  /* 0x0000000dda0d7209 */ /* 0x000fe60007810000 */
[----:B------:R-:W2:Y:S01]  /*ae60*/  MUFU.TANH R178, R14 ;  /* 0x0000000e00b27308 */ /* 0x000ea20000002400 */
[----:B------:R-:W-:Y:S01]  /*ae70*/  FMUL.FTZ R28, R28, c[0x0][0x320] ;  /* 0x0000c8001c1c7a20 */ /* 0x000fe20000410000 */
[----:B------:R-:W-:Y:S01]  /*ae80*/  FMNMX.FTZ R13, R182, R13, !PT ;  /* 0x0000000db60d7209 */ /* 0x000fe20007810000 */
[----:B------:R-:W-:Y:S01]  /*ae90*/  FMUL.FTZ R29, R29, c[0x0][0x320] ;  /* 0x0000c8001d1d7a20 */ /* 0x000fe20000410000 */
[----:B-1----:R-:W-:Y:S01]  /*aea0*/  FMNMX.FTZ R0, R167, R0, !PT ;  /* 0x00000000a7007209 */ /* 0x002fe20007810000 */
[----:B------:R-:W-:Y:S02]  /*aeb0*/  FMUL.FTZ R30, R30, c[0x0][0x320] ;  /* 0x0000c8001e1e7a20 */ /* 0x000fe40000410000 */
[----:B------:R-:W-:Y:S01]  /*aec0*/  FMUL.FTZ R31, R31, c[0x0][0x320] ;  /* 0x0000c8001f1f7a20 */ /* 0x000fe20000410000 */
[----:B------:R-:W-:Y:S01]  /*aed0*/  FMNMX.FTZ R0, R169, R0, !PT ;  /* 0x00000000a9007209 */ /* 0x000fe20007810000 */
[----:B------:R-:W-:Y:S01]  /*aee0*/  FMUL.FTZ R32, R32, c[0x0][0x320] ;  /* 0x0000c80020207a20 */ /* 0x000fe20000410000 */
[----:B------:R-:W1:Y:S01]  /*aef0*/  MUFU.TANH R176, R15 ;  /* 0x0000000f00b07308 */ /* 0x000e620000002400 */
[----:B------:R-:W-:Y:S02]  /*af00*/  FMUL.FTZ R33, R33, c[0x0][0x320] ;  /* 0x0000c80021217a20 */ /* 0x000fe40000410000 */
[----:B------:R-:W-:Y:S01]  /*af10*/  FMUL.FTZ R34, R34, c[0x0][0x320] ;  /* 0x0000c80022227a20 */ /* 0x000fe20000410000 */
[----:B---3--:R-:W-:Y:S01]  /*af20*/  FMNMX.FTZ R0, R181, R0, !PT ;  /* 0x00000000b5007209 */ /* 0x008fe20007810000 */
[----:B------:R-:W-:Y:S03]  /*af30*/  FMUL.FTZ R35, R35, c[0x0][0x320] ;  /* 0x0000c80023237a20 */ /* 0x000fe60000410000 */
[----:B------:R-:W-:Y:S02]  /*af40*/  FMNMX.FTZ R0, R179, R0, !PT ;  /* 0x00000000b3007209 */ /* 0x000fe40007810000 */
[----:B------:R-:W3:Y:S01]  /*af50*/  MUFU.TANH R177, R16 ;  /* 0x0000001000b17308 */ /* 0x000ee20000002400 */
[----:B--2---:R-:W-:Y:S09]  /*af60*/  FMNMX.FTZ R13, R178, R13, !PT ;  /* 0x0000000db20d7209 */ /* 0x004ff20007810000 */
[----:B------:R-:W2:Y:S01]  /*af70*/  MUFU.TANH R163, R17 ;  /* 0x0000001100a37308 */ /* 0x000ea20000002400 */
[----:B-1----:R-:W-:Y:S09]  /*af80*/  FMNMX.FTZ R13, R176, R13, !PT ;  /* 0x0000000db00d7209 */ /* 0x002ff20007810000 */
[----:B------:R-:W1:Y:S01]  /*af90*/  MUFU.TANH R180, R18 ;  /* 0x0000001200b47308 */ /* 0x000e620000002400 */
[----:B---3--:R-:W-:Y:S09]  /*afa0*/  FMNMX.FTZ R0, R177, R0, !PT ;  /* 0x00000000b1007209 */ /* 0x008ff20007810000 */
[----:B------:R-:W3:Y:S01]  /*afb0*/  MUFU.TANH R162, R19 ;  /* 0x0000001300a27308 */ /* 0x000ee20000002400 */
[----:B--2---:R-:W-:Y:S02]  /*afc0*/  FMNMX.FTZ R0, R163, R0, !PT ;  /* 0x00000000a3007209 */ /* 0x004fe40007810000 */
[----:B------:R-:W-:Y:S07]  /*afd0*/  IADD3 R17, R134, UR4, RZ ;  /* 0x0000000486117c10 */ /* 0x000fee000fffe0ff */
        /* <DEDUP_REMOVED lines=27> */
[----:B---3--:R-:W-:Y:S01]  /*b190*/  FMNMX.FTZ R13, R150, R13, !PT ;  /* 0x0000000d960d7209 */ /* 0x008fe20007810000 */
[----:B------:R-:W-:Y:S08]  /*b1a0*/  LDSM.16.MT88.4 R28, [R134+UR4+0x100] ;  /* 0x00010004861c783b */ /* 0x000ff00008004200 */
        /* <DEDUP_REMOVED lines=11> */
[----:B------:R-:W-:Y:S01]  /*b260*/  LDSM.16.MT88.4 R12, [R135+UR4+0x100] ;  /* 0x00010004870c783b */ /* 0x000fe20008004200 */
[----:B-1----:R-:W-:Y:S07]  /*b270*/  FMNMX.FTZ R2, R11, R2, !PT ;  /* 0x000000020b027209 */ /* 0x002fee0007810000 */
[----:B------:R-:W1:Y:S01]  /*b280*/  SHFL.BFLY PT, R0, R9, 0x1, 0x1f ;  /* 0x0c201f0009007f89 */ /* 0x000e6200000e0000 */
[C---:B------:R-:W-:Y:S02]  /*b290*/  FADD.FTZ R4, -R2.reuse, R133 ;  /* 0x0000008502047221 */ /* 0x040fe40000010100 */
[----:B------:R-:W-:Y:S02]  /*b2a0*/  FMUL.FTZ R148, R2, c[0x0][0x2d0] ;  /* 0x0000b40002947a20 */ /* 0x000fe40000410000 */
[----:B------:R-:W-:Y:S02]  /*b2b0*/  FMUL.FTZ R132, R4, c[0x0][0x2d0] ;  /* 0x0000b40004847a20 */ /* 0x000fe40000410000 */
[--C-:B------:R-:W-:Y:S02]  /*b2c0*/  FFMA.FTZ R171, R145, c[0x0][0x2d0], -R148.reuse ;  /* 0x0000b40091ab7a23 */ /* 0x100fe40000010894 */
[--C-:B------:R-:W-:Y:S02]  /*b2d0*/  FFMA.FTZ R172, R165, c[0x0][0x2d0], -R148.reuse ;  /* 0x0000b400a5ac7a23 */ /* 0x100fe40000010894 */
[--C-:B------:R-:W-:Y:S01]  /*b2e0*/  FFMA.FTZ R170, R167, c[0x0][0x2d0], -R148.reuse ;  /* 0x0000b400a7aa7a23 */ /* 0x100fe20000010894 */
[----:B------:R-:W2:Y:S01]  /*b2f0*/  MUFU.EX2 R132, R132 ;  /* 0x0000008400847308 */ /* 0x000ea20000000800 */
[--C-:B------:R-:W-:Y:S02]  /*b300*/  FFMA.FTZ R169, R169, c[0x0][0x2d0], -R148.reuse ;  /* 0x0000b400a9a97a23 */ /* 0x100fe40000010894 */
[--C-:B------:R-:W-:Y:S02]  /*b310*/  FFMA.FTZ R219, R155, c[0x0][0x2d0], -R148.reuse ;  /* 0x0000b4009bdb7a23 */ /* 0x100fe40000010894 */
[--C-:B------:R-:W-:Y:S02]  /*b320*/  FFMA.FTZ R222, R153, c[0x0][0x2d0], -R148.reuse ;  /* 0x0000b40099de7a23 */ /* 0x100fe40000010894 */
[--C-:B------:R-:W-:Y:S01]  /*b330*/  FFMA.FTZ R223, R151, c[0x0][0x2d0], -R148.reuse ;  /* 0x0000b40097df7a23 */ /* 0x100fe20000010894 */
[----:B-1----:R-:W-:Y:S02]  /*b340*/  FMNMX.FTZ R0, R9, R0, !PT ;  /* 0x0000000009007209 */ /* 0x002fe40007810000 */
[----:B------:R-:W-:Y:S01]  /*b350*/  MUFU.EX2 R172, R172 ;  /* 0x000000ac00ac7308 */ /* 0x000fe20000000800 */
[----:B------:R-:W-:Y:S01]  /*b360*/  IADD3 R9, R135, UR4, RZ ;  /* 0x0000000487097c10 */ /* 0x000fe2000fffe0ff */
[--C-:B------:R-:W-:Y:S02]  /*b370*/  FFMA.FTZ R226, R149, c[0x0][0x2d0], -R148.reuse ;  /* 0x0000b40095e27a23 */ /* 0x100fe40000010894 */
[----:B------:R-:W-:Y:S01]  /*b380*/  FMUL.FTZ R145, R0, c[0x0][0x2d0] ;  /* 0x0000b40000917a20 */ /* 0x000fe20000410000 */
[----:B------:R-:W-:Y:S01]  /*b390*/  IADD3 R133, R188, R9, RZ ;  /* 0x00000009bc857210 */ /* 0x000fe20007ffe0ff */
[----:B------:R-:W-:Y:S02]  /*b3a0*/  FADD.FTZ R4, -R0, R3 ;  /* 0x0000000300047221 */ /* 0x000fe40000010100 */
[--C-:B------:R-:W-:Y:S02]  /*b3b0*/  FFMA.FTZ R168, R166, c[0x0][0x2d0], -R145.reuse ;  /* 0x0000b400a6a87a23 */ /* 0x100fe40000010891 */
[--C-:B------:R-:W-:Y:S01]  /*b3c0*/  FFMA.FTZ R167, R164, c[0x0][0x2d0], -R145.reuse ;  /* 0x0000b400a4a77a23 */ /* 0x100fe20000010891 */
[----:B------:R-:W1:Y:S01]  /*b3d0*/  MUFU.EX2 R171, R171 ;  /* 0x000000ab00ab7308 */ /* 0x000e620000000800 */
[--C-:B------:R-:W-:Y:S01]  /*b3e0*/  FFMA.FTZ R166, R218, c[0x0][0x2d0], -R145.reuse ;  /* 0x0000b400daa67a23 */ /* 0x100fe20000010891 */
[----:B------:R-:W3:Y:S01]  /*b3f0*/  LDSM.16.MT88.4 R20, [R133+0x100] ;  /* 0x000100008514783b */ /* 0x000ee20000004200 */
[--C-:B------:R-:W-:Y:S01]  /*b400*/  FFMA.FTZ R165, R182, c[0x0][0x2d0], -R145.reuse ;  /* 0x0000b400b6a57a23 */ /* 0x100fe20000010891 */
[----:B------:R-:W-:Y:S01]  /*b410*/  IADD3 R164, R188, R17, RZ ;  /* 0x00000011bca47210 */ /* 0x000fe20007ffe0ff */
[----:B------:R-:W-:Y:S02]  /*b420*/  FMUL.FTZ R3, R4, c[0x0][0x2d0] ;  /* 0x0000b40004037a20 */ /* 0x000fe40000410000 */
[C---:B--2---:R-:W-:Y:S02]  /*b430*/  FMUL.FTZ R4, R132.reuse, R128 ;  /* 0x0000008084047220 */ /* 0x044fe40000410000 */
[C---:B------:R-:W-:Y:S01]  /*b440*/  FMUL.FTZ R5, R132.reuse, R129 ;  /* 0x0000008184057220 */ /* 0x040fe20000410000 */
[----:B------:R-:W-:Y:S01]  /*b450*/  MUFU.EX2 R170, R170 ;  /* 0x000000aa00aa7308 */ /* 0x000fe20000000800 */
[C---:B------:R-:W-:Y:S01]  /*b460*/  FMUL.FTZ R8, R132.reuse, R124 ;  /* 0x0000007c84087220 */ /* 0x040fe20000410000 */
[----:B------:R-:W-:Y:S01]  /*b470*/  LDSM.16.MT88.4 R136, [R133+0x2900] ;  /* 0x002900008588783b */ /* 0x000fe20000004200 */
[C---:B------:R-:W-:Y:S02]  /*b480*/  FMUL.FTZ R9, R132.reuse, R125 ;  /* 0x0000007d84097220 */ /* 0x040fe40000410000 */
[C---:B------:R-:W-:Y:S02]  /*b490*/  FMUL.FTZ R16, R132.reuse, R116 ;  /* 0x0000007484107220 */ /* 0x040fe40000410000 */
[C---:B------:R-:W-:Y:S02]  /*b4a0*/  FMUL.FTZ R17, R132.reuse, R117 ;  /* 0x0000007584117220 */ /* 0x040fe40000410000 */
[C---:B------:R-:W-:Y:S01]  /*b4b0*/  FMUL.FTZ R24, R132.reuse, R108 ;  /* 0x0000006c84187220 */ /* 0x040fe20000410000 */
[----:B------:R-:W2:Y:S01]  /*b4c0*/  MUFU.EX2 R3, R3 ;  /* 0x0000000300037308 */ /* 0x000ea20000000800 */
[C---:B------:R-:W-:Y:S02]  /*b4d0*/  FMUL.FTZ R25, R132.reuse, R109 ;  /* 0x0000006d84197220 */ /* 0x040fe40000410000 */
[C---:B------:R-:W-:Y:S01]  /*b4e0*/  FMUL.FTZ R32, R132.reuse, R100 ;  /* 0x0000006484207220 */ /* 0x040fe20000410000 */
[----:B-1----:R-:W-:Y:S01]  /*b4f0*/  F2FP.BF16.PACK_AB R128, R171, R172 ;  /* 0x000000acab80723e */ /* 0x002fe200000010ff */
[----:B------:R-:W-:Y:S02]  /*b500*/  FMUL.FTZ R33, R132, R101 ;  /* 0x0000006584217220 */ /* 0x000fe40000410000 */
[--C-:B------:R-:W-:Y:S02]  /*b510*/  FFMA.FTZ R182, R159, c[0x0][0x2d0], -R148.reuse ;  /* 0x0000b4009fb67a23 */ /* 0x100fe40000010894 */
[--C-:B------:R-:W-:Y:S01]  /*b520*/  FFMA.FTZ R183, R160, c[0x0][0x2d0], -R145.reuse ;  /* 0x0000b400a0b77a23 */ /* 0x100fe20000010891 */
[----:B------:R-:W1:Y:S01]  /*b530*/  MUFU.EX2 R169, R169 ;  /* 0x000000a900a97308 */ /* 0x000e620000000800 */
[--C-:B------:R-:W-:Y:S02]  /*b540*/  FFMA.FTZ R190, R158, c[0x0][0x2d0], -R145.reuse ;  /* 0x0000b4009ebe7a23 */ /* 0x100fe40000010891 */
[--C-:B------:R-:W-:Y:S02]  /*b550*/  FFMA.FTZ R218, R157, c[0x0][0x2d0], -R148.reuse ;  /* 0x0000b4009dda7a23 */ /* 0x100fe40000010894 */
[--C-:B------:R-:W-:Y:S02]  /*b560*/  FFMA.FTZ R220, R156, c[0x0][0x2d0], -R145.reuse ;  /* 0x0000b4009cdc7a23 */ /* 0x100fe40000010891 */
[----:B------:R-:W-:Y:S01]  /*b570*/  LDSM.16.MT88.4 R156, [R164+0x3900] ;  /* 0x00390000a49c783b */ /* 0x000fe20000004200 */
[--C-:B------:R-:W-:Y:S02]  /*b580*/  FFMA.FTZ R221, R154, c[0x0][0x2d0], -R145.reuse ;  /* 0x0000b4009add7a23 */ /* 0x100fe40000010891 */
[----:B------:R-:W-:Y:S01]  /*b590*/  MUFU.EX2 R168, R168 ;  /* 0x000000a800a87308 */ /* 0x000fe20000000800 */
[--C-:B------:R-:W-:Y:S02]  /*b5a0*/  FFMA.FTZ R224, R152, c[0x0][0x2d0], -R145.reuse ;  /* 0x0000b40098e07a23 */ /* 0x100fe40000010891 */
[--C-:B------:R-:W-:Y:S02]  /*b5b0*/  FFMA.FTZ R225, R150, c[0x0][0x2d0], -R145.reuse ;  /* 0x0000b40096e17a23 */ /* 0x100fe40000010891 */
[C---:B--2---:R-:W-:Y:S01]  /*b5c0*/  FMUL.FTZ R6, R3.reuse, R130 ;  /* 0x0000008203067220 */ /* 0x044fe20000410000 */
[----:B------:R-:W-:Y:S01]  /*b5d0*/  LDSM.16.MT88.4 R152, [R134+UR4+0x3900] ;  /* 0x003900048698783b */ /* 0x000fe20008004200 */
[C---:B------:R-:W-:Y:S02]  /*b5e0*/  FMUL.FTZ R7, R3.reuse, R131 ;  /* 0x0000008303077220 */ /* 0x040fe40000410000 */
[C---:B------:R-:W-:Y:S01]  /*b5f0*/  FMUL.FTZ R10, R3.reuse, R126 ;  /* 0x0000007e030a7220 */ /* 0x040fe20000410000 */
[----:B------:R-:W2:Y:S01]  /*b600*/  MUFU.EX2 R167, R167 ;  /* 0x000000a700a77308 */ /* 0x000ea20000000800 */
[C---:B------:R-:W-:Y:S02]  /*b610*/  FMUL.FTZ R11, R3.reuse, R127 ;  /* 0x0000007f030b7220 */ /* 0x040fe40000410000 */
[----:B------:R-:W-:Y:S01]  /*b620*/  FMUL.FTZ R18, R3, R118 ;  /* 0x0000007603127220 */ /* 0x000fe20000410000 */
[----:B-1----:R-:W-:Y:S01]  /*b630*/  F2FP.BF16.PACK_AB R130, R169, R170 ;  /* 0x000000aaa982723e */ /* 0x002fe200000010ff */
[C---:B------:R-:W-:Y:S01]  /*b640*/  FMUL.FTZ R19, R3.reuse, R119 ;  /* 0x0000007703137220 */ /* 0x040fe20000410000 */
[----:B------:R-:W-:Y:S01]  /*b650*/  LDSM.16.MT88.4 R124, [R135+UR4+0x2900] ;  /* 0x00290004877c783b */ /* 0x000fe20008004200 */
[C---:B------:R-:W-:Y:S02]  /*b660*/  FMUL.FTZ R26, R3.reuse, R110 ;  /* 0x0000006e031a7220 */ /* 0x040fe40000410000 */
[C---:B------:R-:W-:Y:S01]  /*b670*/  FMUL.FTZ R27, R3.reuse, R111 ;  /* 0x0000006f031b7220 */ /* 0x040fe20000410000 */
[----:B------:R-:W-:Y:S01]  /*b680*/  MUFU.EX2 R166, R166 ;  /* 0x000000a600a67308 */ /* 0x000fe20000000800 */
[C---:B------:R-:W-:Y:S02]  /*b690*/  FMUL.FTZ R34, R3.reuse, R102 ;  /* 0x0000006603227220 */ /* 0x040fe40000410000 */
[C---:B------:R-:W-:Y:S01]  /*b6a0*/  FMUL.FTZ R35, R3.reuse, R103 ;  /* 0x0000006703237220 */ /* 0x040fe20000410000 */
[----:B------:R-:W-:Y:S01]  /*b6b0*/  LDSM.16.MT88.4 R108, [R164+0x2100] ;  /* 0x00210000a46c783b */ /* 0x000fe20000004200 */
[--C-:B------:R-:W-:Y:S02]  /*b6c0*/  FFMA.FTZ R228, R146, c[0x0][0x2d0], -R145.reuse ;  /* 0x0000b40092e47a23 */ /* 0x100fe40000010891 */
[C---:B------:R-:W-:Y:S02]  /*b6d0*/  FMUL.FTZ R36, R132.reuse, R36 ;  /* 0x0000002484247220 */ /* 0x040fe40000410000 */
[C---:B------:R-:W-:Y:S01]  /*b6e0*/  FMUL.FTZ R37, R132.reuse, R37 ;  /* 0x0000002584257220 */ /* 0x040fe20000410000 */
[----:B------:R-:W1:Y:S01]  /*b6f0*/  MUFU.EX2 R165, R165 ;  /* 0x000000a500a57308 */ /* 0x000e620000000800 */
[C---:B------:R-:W-:Y:S01]  /*b700*/  FMUL.FTZ R38, R3.reuse, R38 ;  /* 0x0000002603267220 */ /* 0x040fe20000410000 */
[----:B------:R-:W-:Y:S01]  /*b710*/  LDSM.16.MT88.4 R100, [R134+UR4+0x2100] ;  /* 0x002100048664783b */ /* 0x000fe20008004200 */
[----:B------:R-:W-:Y:S01]  /*b720*/  FMUL.FTZ R39, R3, R39 ;  /* 0x0000002703277220 */ /* 0x000fe20000410000 */
[----:B--2---:R-:W-:Y:S01]  /*b730*/  F2FP.BF16.PACK_AB R129, R167, R168 ;  /* 0x000000a8a781723e */ /* 0x004fe200000010ff */
[C---:B------:R-:W-:Y:S02]  /*b740*/  FMUL.FTZ R40, R132.reuse, R40 ;  /* 0x0000002884287220 */ /* 0x040fe40000410000 */
[C---:B------:R-:W-:Y:S02]  /*b750*/  FMUL.FTZ R41, R132.reuse, R41 ;  /* 0x0000002984297220 */ /* 0x040fe40000410000 */
[C---:B------:R-:W-:Y:S01]  /*b760*/  FMUL.FTZ R42, R3.reuse, R42 ;  /* 0x0000002a032a7220 */ /* 0x040fe20000410000 */
[----:B------:R-:W-:Y:S01]  /*b770*/  LDSM.16.MT88.4 R116, [R134+UR4+0x900] ;  /* 0x000900048674783b */ /* 0x000fe20008004200 */
[C---:B------:R-:W-:Y:S01]  /*b780*/  FMUL.FTZ R43, R3.reuse, R43 ;  /* 0x0000002b032b7220 */ /* 0x040fe20000410000 */
[----:B------:R-:W-:Y:S01]  /*b790*/  MUFU.EX2 R182, R182 ;  /* 0x000000b600b67308 */ /* 0x000fe20000000800 */
[C---:B------:R-:W-:Y:S02]  /*b7a0*/  FMUL.FTZ R44, R132.reuse, R44 ;  /* 0x0000002c842c7220 */ /* 0x040fe40000410000 */
[C---:B------:R-:W-:Y:S02]  /*b7b0*/  FMUL.FTZ R45, R132.reuse, R45 ;  /* 0x0000002d842d7220 */ /* 0x040fe40000410000 */
[C---:B------:R-:W-:Y:S02]  /*b7c0*/  FMUL.FTZ R46, R3.reuse, R46 ;  /* 0x0000002e032e7220 */ /* 0x040fe40000410000 */
[----:B------:R-:W-:Y:S02]  /*b7d0*/  FMUL.FTZ R47, R3, R47 ;  /* 0x0000002f032f7220 */ /* 0x000fe40000410000 */
[C---:B------:R-:W-:Y:S01]  /*b7e0*/  FMUL.FTZ R48, R132.reuse, R48 ;  /* 0x0000003084307220 */ /* 0x040fe20000410000 */
[----:B------:R-:W-:Y:S01]  /*b7f0*/  MUFU.EX2 R183, R183 ;  /* 0x000000b700b77308 */ /* 0x000fe20000000800 */
[C---:B------:R-:W-:Y:S01]  /*b800*/  FMUL.FTZ R49, R132.reuse, R49 ;  /* 0x0000003184317220 */ /* 0x040fe20000410000 */
[----:B-1----:R-:W-:Y:S01]  /*b810*/  F2FP.BF16.PACK_AB R131, R165, R166 ;  /* 0x000000a6a583723e */ /* 0x002fe200000010ff */
[C---:B------:R-:W-:Y:S02]  /*b820*/  FMUL.FTZ R50, R3.reuse, R50 ;  /* 0x0000003203327220 */ /* 0x040fe40000410000 */
[C---:B------:R-:W-:Y:S02]  /*b830*/  FMUL.FTZ R51, R3.reuse, R51 ;  /* 0x0000003303337220 */ /* 0x040fe40000410000 */
[C---:B------:R-:W-:Y:S02]  /*b840*/  FMUL.FTZ R52, R132.reuse, R52 ;  /* 0x0000003484347220 */ /* 0x040fe40000410000 */
[C---:B------:R-:W-:Y:S01]  /*b850*/  HMMA.16816.F32.BF16 R4, R128.reuse, R12, R4 ;  /* 0x0000000c8004723c */ /* 0x040fe20000041804 */
[----:B------:R-:W-:Y:S04]  /*b860*/  MUFU.EX2 R190, R190 ;  /* 0x000000be00be7308 */ /* 0x000fe80000000800 */
[C---:B------:R-:W-:Y:S02]  /*b870*/  FMUL.FTZ R53, R132.reuse, R53 ;  /* 0x0000003584357220 */ /* 0x040fe40000410000 */
[C---:B------:R-:W-:Y:S01]  /*b880*/  FMUL.FTZ R12, R132.reuse, R120 ;  /* 0x00000078840c7220 */ /* 0x040fe20000410000 */
[C---:B------:R-:W-:Y:S03]  /*b890*/  HMMA.16816.F32.BF16 R8, R128.reuse, R14, R8 ;  /* 0x0000000e8008723c */ /* 0x040fe60000041808 */
[----:B------:R-:W-:Y:S01]  /*b8a0*/  MUFU.EX2 R218, R218 ;  /* 0x000000da00da7308 */ /* 0x000fe20000000800 */
[C---:B------:R-:W-:Y:S02]  /*b8b0*/  FMUL.FTZ R13, R132.reuse, R121 ;  /* 0x00000079840d7220 */ /* 0x040fe40000410000 */
[C---:B------:R-:W-:Y:S02]  /*b8c0*/  FMUL.FTZ R54, R3.reuse, R54 ;  /* 0x0000003603367220 */ /* 0x040fe40000410000 */
[C---:B------:R-:W-:Y:S04]  /*b8d0*/  FMUL.FTZ R14, R3.reuse, R122 ;  /* 0x0000007a030e7220 */ /* 0x040fe80000410000 */
[C---:B------:R-:W-:Y:S01]  /*b8e0*/  FMUL.FTZ R15, R3.reuse, R123 ;  /* 0x0000007b030f7220 */ /* 0x040fe20000410000 */
[----:B------:R-:W-:Y:S01]  /*b8f0*/  MUFU.EX2 R219, R219 ;  /* 0x000000db00db7308 */ /* 0x000fe20000000800 */
[----:B------:R-:W1:Y:S01]  /*b900*/  LDSM.16.MT88.4 R120, [R164+0x100] ;  /* 0x00010000a478783b */ /* 0x000e620000004200 */
[C---:B------:R-:W-:Y:S02]  /*b910*/  FMUL.FTZ R55, R3.reuse, R55 ;  /* 0x0000003703377220 */ /* 0x040fe40000410000 */
[C---:B------:R-:W-:Y:S02]  /*b920*/  FMUL.FTZ R56, R132.reuse, R56 ;  /* 0x0000003884387220 */ /* 0x040fe40000410000 */
[C---:B---3--:R-:W-:Y:S03]  /*b930*/  HMMA.16816.F32.BF16 R12, R128.reuse, R20, R12 ;  /* 0x00000014800c723c */ /* 0x048fe6000004180c */
[C---:B------:R-:W-:Y:S01]  /*b940*/  FMUL.FTZ R57, R132.reuse, R57 ;  /* 0x0000003984397220 */ /* 0x040fe20000410000 */
[----:B------:R-:W-:Y:S01]  /*b950*/  MUFU.EX2 R220, R220 ;  /* 0x000000dc00dc7308 */ /* 0x000fe20000000800 */
[C---:B------:R-:W-:Y:S02]  /*b960*/  FMUL.FTZ R58, R3.reuse, R58 ;  /* 0x0000003a033a7220 */ /* 0x040fe40000410000 */
[C---:B------:R-:W-:Y:S01]  /*b970*/  FMUL.FTZ R20, R132.reuse, R112 ;  /* 0x0000007084147220 */ /* 0x040fe20000410000 */
[C---:B------:R-:W-:Y:S04]  /*b980*/  HMMA.16816.F32.BF16 R16, R128.reuse, R22, R16 ;  /* 0x000000168010723c */ /* 0x040fe80000041810 */
[C---:B------:R-:W-:Y:S02]  /*b990*/  FMUL.FTZ R21, R132.reuse, R113 ;  /* 0x0000007184157220 */ /* 0x040fe40000410000 */
[C---:B------:R-:W-:Y:S01]  /*b9a0*/  FMUL.FTZ R59, R3.reuse, R59 ;  /* 0x0000003b033b7220 */ /* 0x040fe20000410000 */
[----:B------:R-:W-:Y:S01]  /*b9b0*/  MUFU.EX2 R221, R221 ;  /* 0x000000dd00dd7308 */ /* 0x000fe20000000800 */
[C---:B------:R-:W-:Y:S04]  /*b9c0*/  FMUL.FTZ R22, R3.reuse, R114 ;  /* 0x0000007203167220 */ /* 0x040fe80000410000 */
[C---:B------:R-:W-:Y:S02]  /*b9d0*/  FMUL.FTZ R23, R3.reuse, R115 ;  /* 0x0000007303177220 */ /* 0x040fe40000410000 */
[----:B------:R-:W2:Y:S01]  /*b9e0*/  LDSM.16.MT88.4 R112, [R135+UR4+0x2100] ;  /* 0x002100048770783b */ /* 0x000ea20008004200 */
        /* <DEDUP_REMOVED lines=14> */
[----:B------:R-:W3:Y:S01]  /*bad0*/  LDSM.16.MT88.4 R104, [R133+0x2100] ;  /* 0x002100008568783b */ /* 0x000ee20000004200 */
[C---:B------:R-:W-:Y:S02]  /*bae0*/  FMUL.FTZ R65, R132.reuse, R65 ;  /* 0x0000004184417220 */ /* 0x040fe40000410000 */
[C---:B------:R-:W-:Y:S02]  /*baf0*/  FMUL.FTZ R66, R3.reuse, R66 ;  /* 0x0000004203427220 */ /* 0x040fe40000410000 */
[C---:B-1----:R-:W-:Y:S02]  /*bb00*/  HMMA.16816.F32.BF16 R28, R128.reuse, R120, R28 ;  /* 0x00000078801c723c */ /* 0x042fe4000004181c */
        /* <DEDUP_REMOVED lines=9> */
[C---:B--2---:R-:W-:Y:S04]  /*bba0*/  HMMA.16816.F32.BF16 R36, R128.reuse, R112, R36 ;  /* 0x000000708024723c */ /* 0x044fe80000041824 */
        /* <DEDUP_REMOVED lines=8> */
[C---:B---3--:R-:W-:Y:S03]  /*bc30*/  HMMA.16816.F32.BF16 R44, R128.reuse, R104, R44 ;  /* 0x00000068802c723c */ /* 0x048fe6000004182c */
[----:B------:R-:W-:Y:S02]  /*bc40*/  FMUL.FTZ R85, R132, R85 ;  /* 0x0000005584557220 */ /* 0x000fe40000410000 */
[C---:B------:R-:W-:Y:S02]  /*bc50*/  FMUL.FTZ R86, R3.reuse, R86 ;  /* 0x0000005603567220 */ /* 0x040fe40000410000 */
[----:B------:R-:W-:Y:S01]  /*bc60*/  FMUL.FTZ R87, R3, R87 ;  /* 0x0000005703577220 */ /* 0x000fe20000410000 */
[C---:B------:R-:W-:Y:S01]  /*bc70*/  HMMA.16816.F32.BF16 R48, R128.reuse, R106, R48 ;  /* 0x0000006a8030723c */ /* 0x040fe20000041830 */
[----:B------:R-:W1:Y:S03]  /*bc80*/  LDSM.16.MT88.4 R104, [R135+UR4+0x4100] ;  /* 0x004100048768783b */ /* 0x000e660008004200 */
[--C-:B------:R-:W-:Y:S02]  /*bc90*/  FFMA.FTZ R173, R181, c[0x0][0x2d0], -R148.reuse ;  /* 0x0000b400b5ad7a23 */ /* 0x100fe40000010894 */
[--C-:B------:R-:W-:Y:S02]  /*bca0*/  FFMA.FTZ R181, R161, c[0x0][0x2d0], -R148.reuse ;  /* 0x0000b400a1b57a23 */ /* 0x100fe40000010894 */
[C---:B------:R-:W-:Y:S02]  /*bcb0*/  HMMA.16816.F32.BF16 R52, R128.reuse, R100, R52 ;  /* 0x000000648034723c */ /* 0x040fe40000041834 */
[----:B------:R-:W-:Y:S02]  /*bcc0*/  MUFU.EX2 R173, R173 ;  /* 0x000000ad00ad7308 */ /* 0x000fe40000000800 */
[--C-:B------:R-:W-:Y:S02]  /*bcd0*/  FFMA.FTZ R174, R179, c[0x0][0x2d0], -R148.reuse ;  /* 0x0000b400b3ae7a23 */ /* 0x100fe40000010894 */
[--C-:B------:R-:W-:Y:S02]  /*bce0*/  FFMA.FTZ R175, R178, c[0x0][0x2d0], -R145.reuse ;  /* 0x0000b400b2af7a23 */ /* 0x100fe40000010891 */
[C---:B------:R-:W-:Y:S01]  /*bcf0*/  HMMA.16816.F32.BF16 R56, R128.reuse, R102, R56 ;  /* 0x000000668038723c */ /* 0x040fe20000041838 */
[----:B------:R-:W2:Y:S03]  /*bd00*/  LDSM.16.MT88.4 R100, [R133+0x4100] ;  /* 0x004100008564783b */ /* 0x000ea60000004200 */
[--C-:B------:R-:W-:Y:S01]  /*bd10*/  FFMA.FTZ R178, R163, c[0x0][0x2d0], -R148.reuse ;  /* 0x0000b400a3b27a23 */ /* 0x100fe20000010894 */
[----:B------:R-:W3:Y:S01]  /*bd20*/  MUFU.EX2 R174, R174 ;  /* 0x000000ae00ae7308 */ /* 0x000ee20000000800 */
[--C-:B------:R-:W-:Y:S02]  /*bd30*/  FFMA.FTZ R176, R176, c[0x0][0x2d0], -R145.reuse ;  /* 0x0000b400b0b07a23 */ /* 0x100fe40000010891 */
[C---:B------:R-:W-:Y:S04]  /*bd40*/  HMMA.16816.F32.BF16 R60, R128.reuse, R108, R60 ;  /* 0x0000006c803c723c */ /* 0x040fe8000004183c */
[--C-:B------:R-:W-:Y:S02]  /*bd50*/  FFMA.FTZ R177, R177, c[0x0][0x2d0], -R148.reuse ;  /* 0x0000b400b1b17a23 */ /* 0x100fe40000010894 */
[----:B------:R-:W-:Y:S01]  /*bd60*/  FFMA.FTZ R148, R147, c[0x0][0x2d0], -R148 ;  /* 0x0000b40093947a23 */ /* 0x000fe20000010894 */
[----:B------:R-:W-:Y:S01]  /*bd70*/  MUFU.EX2 R175, R175 ;  /* 0x000000af00af7308 */ /* 0x000fe20000000800 */
[C---:B------:R-:W-:Y:S01]  /*bd80*/  HMMA.16816.F32.BF16 R64, R128.reuse, R110, R64 ;  /* 0x0000006e8040723c */ /* 0x040fe20000041840 */
[----:B------:R-:W4:Y:S03]  /*bd90*/  LDSM.16.MT88.4 R108, [R134+UR4+0x4100] ;  /* 0x00410004866c783b */ /* 0x000f260008004200 */
[--C-:B------:R-:W-:Y:S02]  /*bda0*/  FFMA.FTZ R179, R180, c[0x0][0x2d0], -R145.reuse ;  /* 0x0000b400b4b37a23 */ /* 0x100fe40000010891 */
[--C-:B------:R-:W-:Y:S02]  /*bdb0*/  FFMA.FTZ R180, R162, c[0x0][0x2d0], -R145.reuse ;  /* 0x0000b400a2b47a23 */ /* 0x100fe40000010891 */
[----:B------:R-:W-:Y:S01]  /*bdc0*/  FFMA.FTZ R145, R144, c[0x0][0x2d0], -R145 ;  /* 0x0000b40090917a23 */ /* 0x000fe20000010891 */
[C---:B-1----:R-:W-:Y:S01]  /*bdd0*/  HMMA.16816.F32.BF16 R68, R128.reuse, R104, R68 ;  /* 0x000000688044723c */ /* 0x042fe20000041844 */
[----:B------:R-:W-:Y:S01]  /*bde0*/  LDSM.16.MT88.4 R160, [R135+UR4+0x5900] ;  /* 0x0059000487a0783b */ /* 0x000fe20008004200 */
[----:B------:R1:W-:Y:S01]  /*bdf0*/  MUFU.EX2 R227, R148 ;  /* 0x0000009400e37308 */ /* 0x0003e20000000800 */
[C---:B------:R-:W-:Y:S02]  /*be00*/  FMUL.FTZ R88, R132.reuse, R88 ;  /* 0x0000005884587220 */ /* 0x040fe40000410000 */
[C---:B------:R-:W-:Y:S02]  /*be10*/  FMUL.FTZ R89, R132.reuse, R89 ;  /* 0x0000005984597220 */ /* 0x040fe40000410000 */
[C---:B------:R-:W-:Y:S01]  /*be20*/  FMUL.FTZ R90, R3.reuse, R90 ;  /* 0x0000005a035a7220 */ /* 0x040fe20000410000 */
[C---:B------:R-:W-:Y:S01]  /*be30*/  HMMA.16816.F32.BF16 R72, R128.reuse, R106, R72 ;  /* 0x0000006a8048723c */ /* 0x040fe20000041848 */
[----:B------:R-:W5:Y:S03]  /*be40*/  LDSM.16.MT88.4 R104, [R164+0x4100] ;  /* 0x00410000a468783b */ /* 0x000f660000004200 */
[C---:B------:R-:W-:Y:S01]  /*be50*/  FMUL.FTZ R76, R132.reuse, R76 ;  /* 0x0000004c844c7220 */ /* 0x040fe20000410000 */
[----:B------:R-:W4:Y:S01]  /*be60*/  MUFU.EX2 R176, R176 ;  /* 0x000000b000b07308 */ /* 0x000f220000000800 */
[C---:B------:R-:W-:Y:S02]  /*be70*/  FMUL.FTZ R77, R132.reuse, R77 ;  /* 0x0000004d844d7220 */ /* 0x040fe40000410000 */
[C---:B------:R-:W-:Y:S04]  /*be80*/  FMUL.FTZ R78, R3.reuse, R78 ;  /* 0x0000004e034e7220 */ /* 0x040fe80000410000 */
[C---:B------:R-:W-:Y:S02]  /*be90*/  FMUL.FTZ R79, R3.reuse, R79 ;  /* 0x0000004f034f7220 */ /* 0x040fe40000410000 */
[C---:B------:R-:W-:Y:S01]  /*bea0*/  FMUL.FTZ R91, R3.reuse, R91 ;  /* 0x0000005b035b7220 */ /* 0x040fe20000410000 */
[----:B------:R5:W-:Y:S01]  /*beb0*/  MUFU.EX2 R229, R145 ;  /* 0x0000009100e57308 */ /* 0x000be20000000800 */
[C---:B------:R-:W-:Y:S01]  /*bec0*/  FMUL.FTZ R92, R132.reuse, R92 ;  /* 0x0000005c845c7220 */ /* 0x040fe20000410000 */
[----:B-1----:R-:W-:Y:S02]  /*bed0*/  LDSM.16.MT88.4 R148, [R133+0x3900] ;  /* 0x003900008594783b */ /* 0x002fe40000004200 */
[C---:B--2---:R-:W-:Y:S03]  /*bee0*/  HMMA.16816.F32.BF16 R76, R128.reuse, R100, R76 ;  /* 0x00000064804c723c */ /* 0x044fe6000004184c */
[C---:B------:R-:W-:Y:S02]  /*bef0*/  FMUL.FTZ R80, R132.reuse, R80 ;  /* 0x0000005084507220 */ /* 0x040fe40000410000 */
[----:B------:R-:W-:Y:S01]  /*bf00*/  FMUL.FTZ R81, R132, R81 ;  /* 0x0000005184517220 */ /* 0x000fe20000410000 */
[----:B------:R-:W-:Y:S01]  /*bf10*/  MUFU.EX2 R177, R177 ;  /* 0x000000b100b17308 */ /* 0x000fe20000000800 */
[C---:B------:R-:W-:Y:S01]  /*bf20*/  FMUL.FTZ R82, R3.reuse, R82 ;  /* 0x0000005203527220 */ /* 0x040fe20000410000 */
[----:B---3--:R-:W-:Y:S01]  /*bf30*/  F2FP.BF16.PACK_AB R100, R174, R173 ;  /* 0x000000adae64723e */ /* 0x008fe200000010ff */
[C---:B------:R-:W-:Y:S03]  /*bf40*/  FMUL.FTZ R83, R3.reuse, R83 ;  /* 0x0000005303537220 */ /* 0x040fe60000410000 */
[----:B------:R-:W-:Y:S01]  /*bf50*/  FMUL.FTZ R93, R132, R93 ;  /* 0x0000005d845d7220 */ /* 0x000fe20000410000 */
[----:B----4-:R-:W-:Y:S01]  /*bf60*/  F2FP.BF16.PACK_AB R101, R176, R175 ;  /* 0x000000afb065723e */ /* 0x010fe200000010ff */
[C---:B------:R-:W-:Y:S02]  /*bf70*/  FMUL.FTZ R94, R3.reuse, R94 ;  /* 0x0000005e035e7220 */ /* 0x040fe40000410000 */
[C---:B------:R-:W-:Y:S01]  /*bf80*/  HMMA.16816.F32.BF16 R80, R128.reuse, R102, R80 ;  /* 0x000000668050723c */ /* 0x040fe20000041850 */
[----:B------:R-:W1:Y:S02]  /*bf90*/  MUFU.EX2 R178, R178 ;  /* 0x000000b200b27308 */ /* 0x000e640000000800 */
[C---:B------:R-:W-:Y:S01]  /*bfa0*/  FMUL.FTZ R95, R3.reuse, R95 ;  /* 0x0000005f035f7220 */ /* 0x040fe20000410000 */
[----:B-----5:R-:W-:Y:S01]  /*bfb0*/  LDSM.16.MT88.4 R144, [R135+UR4+0x3900] ;  /* 0x003900048790783b */ /* 0x020fe20008004200 */
[C---:B------:R-:W-:Y:S02]  /*bfc0*/  FMUL.FTZ R96, R132.reuse, R96 ;  /* 0x0000006084607220 */ /* 0x040fe40000410000 */
[C---:B------:R-:W-:Y:S01]  /*bfd0*/  FMUL.FTZ R97, R132.reuse, R97 ;  /* 0x0000006184617220 */ /* 0x040fe20000410000 */
[C---:B------:R-:W-:Y:S03]  /*bfe0*/  HMMA.16816.F32.BF16 R84, R128.reuse, R108, R84 ;  /* 0x0000006c8054723c */ /* 0x040fe60000041854 */
[----:B------:R-:W-:Y:S01]  /*bff0*/  MUFU.EX2 R179, R179 ;  /* 0x000000b300b37308 */ /* 0x000fe20000000800 */
[C---:B------:R-:W-:Y:S02]  /*c000*/  FMUL.FTZ R98, R3.reuse, R98 ;  /* 0x0000006203627220 */ /* 0x040fe40000410000 */
[C---:B------:R-:W-:Y:S02]  /*c010*/  FMUL.FTZ R99, R3.reuse, R99 ;  /* 0x0000006303637220 */ /* 0x040fe40000410000 */
[C---:B------:R-:W-:Y:S01]  /*c020*/  HMMA.16816.F32.BF16 R88, R128.reuse, R110, R88 ;  /* 0x0000006e8058723c */ /* 0x040fe20000041858 */
[----:B------:R-:W2:Y:S03]  /*c030*/  LDSM.16.MT88.4 R108, [R133+0x900] ;  /* 0x00090000856c783b */ /* 0x000ea60000004200 */
[----:B------:R-:W-:Y:S01]  /*c040*/  FFMA.FTZ R172, R132, R205, R172 ;  /* 0x000000cd84ac7223 */ /* 0x000fe200000100ac */
[----:B------:R-:W3:Y:S01]  /*c050*/  MUFU.EX2 R180, R180 ;  /* 0x000000b400b47308 */ /* 0x000ee20000000800 */
[----:B------:R-:W-:Y:S02]  /*c060*/  FFMA.FTZ R168, R3, R206, R168 ;  /* 0x000000ce03a87223 */ /* 0x000fe400000100a8 */
[C---:B------:R-:W-:Y:S04]  /*c070*/  HMMA.16816.F32.BF16 R92, R128.reuse, R104, R92 ;  /* 0x00000068805c723c */ /* 0x040fe8000004185c */
[----:B-1----:R-:W-:Y:S01]  /*c080*/  F2FP.BF16.PACK_AB R102, R178, R177 ;  /* 0x000000b1b266723e */ /* 0x002fe200000010ff */
[----:B------:R-:W-:Y:S02]  /*c090*/  FADD.FTZ R171, R171, R172 ;  /* 0x000000acabab7221 */ /* 0x000fe40000010000 */
[----:B------:R-:W1:Y:S01]  /*c0a0*/  MUFU.EX2 R181, R181 ;  /* 0x000000b500b57308 */ /* 0x000e620000000800 */
[----:B------:R-:W-:Y:S01]  /*c0b0*/  HMMA.16816.F32.BF16 R96, R128, R106, R96 ;  /* 0x0000006a8060723c */ /* 0x000fe20000041860 */
[----:B------:R-:W4:Y:S03]  /*c0c0*/  LDSM.16.MT88.4 R104, [R164+0x2900] ;  /* 0x00290000a468783b */ /* 0x000f260000004200 */
[----:B------:R-:W-:Y:S01]  /*c0d0*/  FADD.FTZ R167, R167, R168 ;  /* 0x000000a8a7a77221 */ /* 0x000fe20000010000 */
[----:B---3--:R-:W-:Y:S07]  /*c0e0*/  F2FP.BF16.PACK_AB R103, R180, R179 ;  /* 0x000000b3b467723e */ /* 0x008fee00000010ff */
[C---:B------:R-:W-:Y:S08]  /*c0f0*/  HMMA.16816.F32.BF16 R4, R100.reuse, R112, R4 ;  /* 0x000000706404723c */ /* 0x040ff00000041804 */
[C---:B------:R-:W-:Y:S01]  /*c100*/  HMMA.16816.F32.BF16 R8, R100.reuse, R114, R8 ;  /* 0x000000726408723c */ /* 0x040fe20000041808 */
[----:B------:R-:W-:Y:S07]  /*c110*/  LDSM.16.MT88.4 R112, [R133+0x4900] ;  /* 0x004900008570783b */ /* 0x000fee0000004200 */
[C---:B--2---:R-:W-:Y:S08]  /*c120*/  HMMA.16816.F32.BF16 R12, R100.reuse, R108, R12 ;  /* 0x0000006c640c723c */ /* 0x044ff0000004180c */
[C---:B------:R-:W-:Y:S01]  /*c130*/  HMMA.16816.F32.BF16 R16, R100.reuse, R110, R16 ;  /* 0x0000006e6410723c */ /* 0x040fe20000041810 */
[----:B------:R-:W2:Y:S07]  /*c140*/  LDSM.16.MT88.4 R108, [R135+UR4+0x4900] ;  /* 0x00490004876c783b */ /* 0x000eae0008004200 */
        /* <DEDUP_REMOVED lines=13> */
[----:B------:R-:W-:Y:S01]  /*c220*/  F2FP.BF16.PACK_AB R138, R227, R226 ;  /* 0x000000e2e38a723e */ /* 0x000fe200000010ff */
[C---:B------:R-:W-:Y:S04]  /*c230*/  HMMA.16816.F32.BF16 R52, R100.reuse, R140, R52 ;  /* 0x0000008c6434723c */ /* 0x040fe80000041834 */
[----:B------:R-:W-:Y:S04]  /*c240*/  F2FP.BF16.PACK_AB R139, R229, R228 ;  /* 0x000000e4e58b723e */ /* 0x000fe800000010ff */
[C---:B------:R-:W-:Y:S01]  /*c250*/  HMMA.16816.F32.BF16 R56, R100.reuse, R142, R56 ;  /* 0x0000008e6438723c */ /* 0x040fe20000041838 */
[----:B------:R-:W-:Y:S07]  /*c260*/  LDSM.16.MT88.4 R140, [R164+0x1900] ;  /* 0x00190000a48c783b */ /* 0x000fee0000004200 */
[C---:B----4-:R-:W-:Y:S08]  /*c270*/  HMMA.16816.F32.BF16 R60, R100.reuse, R104, R60 ;  /* 0x00000068643c723c */ /* 0x050ff0000004183c */
[C---:B------:R-:W-:Y:S01]  /*c280*/  HMMA.16816.F32.BF16 R64, R100.reuse, R106, R64 ;  /* 0x0000006a6440723c */ /* 0x040fe20000041840 */
[----:B------:R-:W3:Y:S07]  /*c290*/  LDSM.16.MT88.4 R104, [R134+UR4+0x4900] ;  /* 0x004900048668783b */ /* 0x000eee0008004200 */
[C---:B--2---:R-:W-:Y:S08]  /*c2a0*/  HMMA.16816.F32.BF16 R68, R100.reuse, R108, R68 ;  /* 0x0000006c6444723c */ /* 0x044ff00000041844 */
[C---:B------:R-:W-:Y:S01]  /*c2b0*/  HMMA.16816.F32.BF16 R72, R100.reuse, R110, R72 ;  /* 0x0000006e6448723c */ /* 0x040fe20000041848 */
[----:B------:R-:W2:Y:S07]  /*c2c0*/  LDSM.16.MT88.4 R108, [R135+UR4+0x1100] ;  /* 0x00110004876c783b */ /* 0x000eae0008004200 */
[C---:B------:R-:W-:Y:S08]  /*c2d0*/  HMMA.16816.F32.BF16 R76, R100.reuse, R112, R76 ;  /* 0x00000070644c723c */ /* 0x040ff0000004184c */
[C---:B------:R-:W-:Y:S01]  /*c2e0*/  HMMA.16816.F32.BF16 R80, R100.reuse, R114, R80 ;  /* 0x000000726450723c */ /* 0x040fe20000041850 */
[----:B------:R-:W4:Y:S07]  /*c2f0*/  LDSM.16.MT88.4 R112, [R134+UR4+0x1100] ;  /* 0x001100048670783b */ /* 0x000f2e0008004200 */
[C---:B---3--:R-:W-:Y:S08]  /*c300*/  HMMA.16816.F32.BF16 R84, R100.reuse, R104, R84 ;  /* 0x000000686454723c */ /* 0x048ff00000041854 */
[C---:B------:R-:W-:Y:S01]  /*c310*/  HMMA.16816.F32.BF16 R88, R100.reuse, R106, R88 ;  /* 0x0000006a6458723c */ /* 0x040fe20000041858 */
[----:B------:R-:W3:Y:S07]  /*c320*/  LDSM.16.MT88.4 R104, [R135+UR4+0x3100] ;  /* 0x003100048768783b */ /* 0x000eee0008004200 */
[C---:B------:R-:W-:Y:S08]  /*c330*/  HMMA.16816.F32.BF16 R92, R100.reuse, R116, R92 ;  /* 0x00000074645c723c */ /* 0x040ff0000004185c */
[----:B------:R-:W-:Y:S01]  /*c340*/  HMMA.16816.F32.BF16 R96, R100, R118, R96 ;  /* 0x000000766460723c */ /* 0x000fe20000041860 */
[----:B------:R-:W5:Y:S06]  /*c350*/  LDSM.16.MT88.4 R116, [R133+0x3100] ;  /* 0x003100008574783b */ /* 0x000f6c0000004200 */
[----:B-1----:R-:W-:Y:S02]  /*c360*/  F2FP.BF16.PACK_AB R100, R182, R181 ;  /* 0x000000b5b664723e */ /* 0x002fe400000010ff */
[----:B------:R-:W-:Y:S03]  /*c370*/  F2FP.BF16.PACK_AB R101, R190, R183 ;  /* 0x000000b7be65723e */ /* 0x000fe600000010ff */
[----:B------:R-:W-:Y:S02]  /*c380*/  F2FP.BF16.PACK_AB R102, R219, R218 ;  /* 0x000000dadb66723e */ /* 0x000fe400000010ff */
[----:B------:R-:W-:Y:S07]  /*c390*/  F2FP.BF16.PACK_AB R103, R221, R220 ;  /* 0x000000dcdd67723e */ /* 0x000fee00000010ff */
[C---:B--2---:R-:W-:Y:S08]  /*c3a0*/  HMMA.16816.F32.BF16 R4, R100.reuse, R108, R4 ;  /* 0x0000006c6404723c */ /* 0x044ff00000041804 */
[C---:B------:R-:W-:Y:S01]  /*c3b0*/  HMMA.16816.F32.BF16 R8, R100.reuse, R110, R8 ;  /* 0x0000006e6408723c */ /* 0x040fe20000041808 */
[----:B------:R-:W1:Y:S07]  /*c3c0*/  LDSM.16.MT88.4 R108, [R134+UR4+0x3100] ;  /* 0x00310004866c783b */ /* 0x000e6e0008004200 */
[C---:B------:R-:W-:Y:S08]  /*c3d0*/  HMMA.16816.F32.BF16 R12, R100.reuse, R120, R12 ;  /* 0x00000078640c723c */ /* 0x040ff0000004180c */
[C---:B------:R-:W-:Y:S08]  /*c3e0*/  HMMA.16816.F32.BF16 R16, R100.reuse, R122, R16 ;  /* 0x0000007a6410723c */ /* 0x040ff00000041810 */
[C---:B----4-:R-:W-:Y:S08]  /*c3f0*/  HMMA.16816.F32.BF16 R20, R100.reuse, R112, R20 ;  /* 0x000000706414723c */ /* 0x050ff00000041814 */
[C---:B------:R-:W-:Y:S01]  /*c400*/  HMMA.16816.F32.BF16 R24, R100.reuse, R114, R24 ;  /* 0x000000726418723c */ /* 0x040fe20000041818 */
[----:B------:R-:W2:Y:S07]  /*c410*/  LDSM.16.MT88.4 R112, [R164+0x3100] ;  /* 0x00310000a470783b */ /* 0x000eae0000004200 */
[C---:B------:R-:W-:Y:S08]  /*c420*/  HMMA.16816.F32.BF16 R28, R100.reuse, R124, R28 ;  /* 0x0000007c641c723c */ /* 0x040ff0000004181c */
[C---:B------:R-:W-:Y:S01]  /*c430*/  HMMA.16816.F32.BF16 R32, R100.reuse, R126, R32 ;  /* 0x0000007e6420723c */ /* 0x040fe20000041820 */
[----:B------:R-:W-:Y:S07]  /*c440*/  LDSM.16.MT88.4 R124, [R135+UR4+0x1900] ;  /* 0x00190004877c783b */ /* 0x000fee0008004200 */
[C---:B---3--:R-:W-:Y:S08]  /*c450*/  HMMA.16816.F32.BF16 R36, R100.reuse, R104, R36 ;  /* 0x000000686424723c */ /* 0x048ff00000041824 */
[C---:B------:R-:W-:Y:S01]  /*c460*/  HMMA.16816.F32.BF16 R40, R100.reuse, R106, R40 ;  /* 0x0000006a6428723c */ /* 0x040fe20000041828 */
[----:B------:R-:W3:Y:S07]  /*c470*/  LDSM.16.MT88.4 R104, [R135+UR4+0x5100] ;  /* 0x005100048768783b */ /* 0x000eee0008004200 */
[C---:B-----5:R-:W-:Y:S08]  /*c480*/  HMMA.16816.F32.BF16 R44, R100.reuse, R116, R44 ;  /* 0x00000074642c723c */ /* 0x060ff0000004182c */
[C---:B------:R-:W-:Y:S01]  /*c490*/  HMMA.16816.F32.BF16 R48, R100.reuse, R118, R48 ;  /* 0x000000766430723c */ /* 0x040fe20000041830 */
[----:B------:R-:W4:Y:S07]  /*c4a0*/  LDSM.16.MT88.4 R116, [R133+0x5100] ;  /* 0x005100008574783b */ /* 0x000f2e0000004200 */
[C---:B-1----:R-:W-:Y:S08]  /*c4b0*/  HMMA.16816.F32.BF16 R52, R100.reuse, R108, R52 ;  /* 0x0000006c6434723c */ /* 0x042ff00000041834 */
[C---:B------:R-:W-:Y:S01]  /*c4c0*/  HMMA.16816.F32.BF16 R56, R100.reuse, R110, R56 ;  /* 0x0000006e6438723c */ /* 0x040fe20000041838 */
[----:B------:R-:W1:Y:S07]  /*c4d0*/  LDSM.16.MT88.4 R108, [R134+UR4+0x5100] ;  /* 0x00510004866c783b */ /* 0x000e6e0008004200 */
[C---:B--2---:R-:W-:Y:S08]  /*c4e0*/  HMMA.16816.F32.BF16 R60, R100.reuse, R112, R60 ;  /* 0x00000070643c723c */ /* 0x044ff0000004183c */
[C---:B------:R-:W-:Y:S01]  /*c4f0*/  HMMA.16816.F32.BF16 R64, R100.reuse, R114, R64 ;  /* 0x000000726440723c */ /* 0x040fe20000041840 */
[----:B------:R-:W2:Y:S07]  /*c500*/  LDSM.16.MT88.4 R112, [R164+0x5100] ;  /* 0x00510000a470783b */ /* 0x000eae0000004200 */
[C---:B---3--:R-:W-:Y:S08]  /*c510*/  HMMA.16816.F32.BF16 R68, R100.reuse, R104, R68 ;  /* 0x000000686444723c */ /* 0x048ff00000041844 */
[C---:B------:R-:W-:Y:S01]  /*c520*/  HMMA.16816.F32.BF16 R72, R100.reuse, R106, R72 ;  /* 0x0000006a6448723c */ /* 0x040fe20000041848 */
[----:B------:R-:W-:Y:S07]  /*c530*/  LDSM.16.MT88.4 R104, [R134+UR4+0x1900] ;  /* 0x001900048668783b */ /* 0x000fee0008004200 */
[C---:B----4-:R-:W-:Y:S08]  /*c540*/  HMMA.16816.F32.BF16 R76, R100.reuse, R116, R76 ;  /* 0x00000074644c723c */ /* 0x050ff0000004184c */
[C---:B------:R-:W-:Y:S01]  /*c550*/  HMMA.16816.F32.BF16 R80, R100.reuse, R118, R80 ;  /* 0x000000766450723c */ /* 0x040fe20000041850 */
[----:B------:R-:W3:Y:S07]  /*c560*/  LDSM.16.MT88.4 R116, [R133+0x1900] ;  /* 0x001900008574783b */ /* 0x000eee0000004200 */
[C---:B-1----:R-:W-:Y:S08]  /*c570*/  HMMA.16816.F32.BF16 R84, R100.reuse, R108, R84 ;  /* 0x0000006c6454723c */ /* 0x042ff00000041854 */
[C---:B------:R-:W-:Y:S08]  /*c580*/  HMMA.16816.F32.BF16 R88, R100.reuse, R110, R88 ;  /* 0x0000006e6458723c */ /* 0x040ff00000041858 */
[C---:B--2---:R-:W-:Y:S08]  /*c590*/  HMMA.16816.F32.BF16 R92, R100.reuse, R112, R92 ;  /* 0x00000070645c723c */ /* 0x044ff0000004185c */
[----:B------:R-:W-:Y:S08]  /*c5a0*/  HMMA.16816.F32.BF16 R96, R100, R114, R96 ;  /* 0x000000726460723c */ /* 0x000ff00000041860 */
[C---:B------:R-:W-:Y:S08]  /*c5b0*/  HMMA.16816.F32.BF16 R128, R136.reuse, R124, R4 ;  /* 0x0000007c8880723c */ /* 0x040ff00000041804 */
[C---:B------:R-:W-:Y:S01]  /*c5c0*/  HMMA.16816.F32.BF16 R124, R136.reuse, R126, R8 ;  /* 0x0000007e887c723c */ /* 0x040fe20000041808 */
[----:B------:R-:W1:Y:S07]  /*c5d0*/  LDSM.16.MT88.4 R8, [R133+0x5900] ;  /* 0x005900008508783b */ /* 0x000e6e0000004200 */
[C---:B---3--:R-:W-:Y:S01]  /*c5e0*/  HMMA.16816.F32.BF16 R120, R136.reuse, R116, R12 ;  /* 0x000000748878723c */ /* 0x048fe2000004180c */
[----:B------:R-:W2:Y:S07]  /*c5f0*/  LDSM.16.MT88.4 R12, [R134+UR4+0x5900] ;  /* 0x00590004860c783b */ /* 0x000eae0008004200 */
[C---:B------:R-:W-:Y:S01]  /*c600*/  HMMA.16816.F32.BF16 R116, R136.reuse, R118, R16 ;  /* 0x000000768874723c */ /* 0x040fe20000041810 */
[----:B------:R-:W3:Y:S07]  /*c610*/  LDSM.16.MT88.4 R16, [R164+0x5900] ;  /* 0x00590000a410783b */ /* 0x000eee0000004200 */
[C---:B------:R-:W-:Y:S07]  /*c620*/  HMMA.16816.F32.BF16 R112, R136.reuse, R104, R20 ;  /* 0x000000688870723c */ /* 0x040fee0000041814 */
[----:B------:R-:W-:Y:S01]  /*c630*/  FADD.FTZ R20, R166, R167 ;  /* 0x000000a7a6147221 */ /* 0x000fe20000010000 */
        /* <DEDUP_REMOVED lines=21> */
[----:B------:R-:W-:Y:S02]  /*c790*/  FADD.FTZ R8, R169, R8 ;  /* 0x00000008a9087221 */ /* 0x000fe40000010000 */
[----:B------:R-:W-:Y:S02]  /*c7a0*/  FADD.FTZ R9, R183, R180 ;  /* 0x000000b4b7097221 */ /* 0x000fe40000010000 */
[----:B------:R-:W-:Y:S01]  /*c7b0*/  FADD.FTZ R173, R173, R8 ;  /* 0x00000008adad7221 */ /* 0x000fe20000010000 */
[C---:B--2---:R-:W-:Y:S03]  /*c7c0*/  HMMA.16816.F32.BF16 R84, R136.reuse, R12, R84 ;  /* 0x0000000c8854723c */ /* 0x044fe60000041854 */
[----:B------:R-:W-:Y:S02]  /*c7d0*/  FADD.FTZ R174, R174, R173 ;  /* 0x000000adaeae7221 */ /* 0x000fe40000010000 */
[----:B------:R-:W-:Y:S02]  /*c7e0*/  FADD.FTZ R9, R190, R9 ;  /* 0x00000009be097221 */ /* 0x000fe40000010000 */
[----:B------:R-:W-:Y:S01]  /*c7f0*/  FADD.FTZ R177, R177, R174 ;  /* 0x000000aeb1b17221 */ /* 0x000fe20000010000 */
[C---:B------:R-:W-:Y:S04]  /*c800*/  HMMA.16816.F32.BF16 R88, R136.reuse, R14, R88 ;  /* 0x0000000e8858723c */ /* 0x040fe80000041858 */
[----:B------:R-:W-:Y:S02]  /*c810*/  FADD.FTZ R178, R178, R177 ;  /* 0x000000b1b2b27221 */ /* 0x000fe40000010000 */
[----:B------:R-:W-:Y:S02]  /*c820*/  FADD.FTZ R220, R220, R9 ;  /* 0x00000009dcdc7221 */ /* 0x000fe40000010000 */
[----:B------:R-:W-:Y:S01]  /*c830*/  FADD.FTZ R3, R181, R178 ;  /* 0x000000b2b5037221 */ /* 0x000fe20000010000 */
[C---:B---3--:R-:W-:Y:S03]  /*c840*/  HMMA.16816.F32.BF16 R92, R136.reuse, R16, R92 ;  /* 0x00000010885c723c */ /* 0x048fe6000004185c */
[----:B------:R-:W-:Y:S02]  /*c850*/  FADD.FTZ R3, R182, R3 ;  /* 0x00000003b6037221 */ /* 0x000fe40000010000 */
[----:B------:R-:W-:Y:S02]  /*c860*/  FADD.FTZ R221, R221, R220 ;  /* 0x000000dcdddd7221 */ /* 0x000fe40000010000 */
[----:B------:R-:W-:Y:S01]  /*c870*/  FADD.FTZ R218, R218, R3 ;  /* 0x00000003dada7221 */ /* 0x000fe20000010000 */
[----:B------:R-:W-:Y:S01]  /*c880*/  IADD3 R3, R210, -0x2, RZ ;  /* 0xfffffffed2037810 */ /* 0x000fe20007ffe0ff */
[----:B------:R-:W-:Y:S01]  /*c890*/  FADD.FTZ R224, R224, R221 ;  /* 0x000000dde0e07221 */ /* 0x000fe20000010000 */
[----:B------:R-:W-:Y:S03]  /*c8a0*/  HMMA.16816.F32.BF16 R96, R136, R18, R96 ;  /* 0x000000128860723c */ /* 0x000fe60000041860 */
[----:B------:R-:W-:Y:S01]  /*c8b0*/  FADD.FTZ R219, R219, R218 ;  /* 0x000000dadbdb7221 */ /* 0x000fe20000010000 */
[----:B------:R-:W-:Y:S01]  /*c8c0*/  ISETP.GE.AND P0, PT, R3, UR11, PT ;  /* 0x0000000b03007c0c */ /* 0x000fe2000bf06270 */
[----:B------:R-:W-:Y:S02]  /*c8d0*/  FADD.FTZ R225, R225, R224 ;  /* 0x000000e0e1e17221 */ /* 0x000fe40000010000 */
[----:B------:R-:W-:Y:S02]  /*c8e0*/  FADD.FTZ R222, R222, R219 ;  /* 0x000000dbdede7221 */ /* 0x000fe40000010000 */
[----:B------:R-:W-:Y:S03]  /*c8f0*/  FADD.FTZ R206, R228, R225 ;  /* 0x000000e1e4ce7221 */ /* 0x000fe60000010000 */
[----:B------:R-:W-:Y:S02]  /*c900*/  FADD.FTZ R223, R223, R222 ;  /* 0x000000dedfdf7221 */ /* 0x000fe40000010000 */
[----:B------:R-:W-:Y:S02]  /*c910*/  FADD.FTZ R206, R229, R206 ;  /* 0x000000cee5ce7221 */ /* 0x000fe40000010000 */
[----:B------:R-:W-:Y:S04]  /*c920*/  FADD.FTZ R226, R226, R223 ;  /* 0x000000dfe2e27221 */ /* 0x000fe80000010000 */
[----:B------:R-:W-:Y:S01]  /*c930*/  FADD.FTZ R205, R227, R226 ;  /* 0x000000e2e3cd7221 */ /* 0x000fe20000010000 */
[----:B------:R-:W-:-:S05]  /*c940*/  @!P0 BRA `(.L_x_1990) ;  /* 0x0000040000008947 */ /* 0x000fca0003800000 */
[----:B------:R-:W-:Y:S01]  /*c950*/  ISETP.NE.AND P1, PT, R195, 0x1, PT ;  /* 0x00000001c300780c */ /* 0x000fe20003f25270 */
[----:B------:R-:W-:Y:S01]  /*c960*/  IMAD R6, R210, 0x40, R202 ;  /* 0x00000040d2067824 */ /* 0x000fe200078e02ca */
[----:B------:R-:W-:Y:S01]  /*c970*/  IADD3 R12, -R214, 0x10, RZ ;  /* 0x00000010d60c7810 */ /* 0x000fe20007ffe1ff */
[----:B------:R-:W-:Y:S01]  /*c980*/  IMAD.MOV.U32 R198, RZ, RZ, RZ ;  /* 0x000000ffffc67224 */ /* 0x000fe200078e00ff */
[----:B------:R-:W-:Y:S02]  /*c990*/  IADD3 R11, -R211, 0x10, RZ ;  /* 0x00000010d30b7810 */ /* 0x000fe40007ffe1ff */
[----:B------:R-:W-:Y:S02]  /*c9a0*/  IADD3 R199, R6, -0x80, R201 ;  /* 0xffffff8006c77810 */ /* 0x000fe40007ffe0c9 */
[----:B------:R-:W-:Y:S02]  /*c9b0*/  LOP3.LUT R12, R12, 0xf, RZ, 0xc0, !PT ;  /* 0x0000000f0c0c7812 */ /* 0x000fe400078ec0ff */
[----:B------:R-:W-:Y:S01]  /*c9c0*/  LOP3.LUT R11, R11, 0xf, RZ, 0xc0, !PT ;  /* 0x0000000f0b0b7812 */ /* 0x000fe200078ec0ff */
[----:B------:R-:W-:Y:S02]  /*c9d0*/  IMAD.MOV.U32 R3, RZ, RZ, R199 ;  /* 0x000000ffff037224 */ /* 0x000fe400078e00c7 */
[----:B------:R-:W-:Y:S05]  /*c9e0*/  @P1 IMAD.HI.U32 R6, R199, c[0x0][0x2bc], RZ ;  /* 0x0000af00c7061a27 */ /* 0x000fea00078e00ff */
        /* <DEDUP_REMOVED lines=54> */
.L_x_1990:
[----:B------:R-:W-:Y:S01]  /*cd50*/  UIADD3 UR4, UR5, 0x1, URZ ;  /* 0x0000000105047890 */ /* 0x000fe2000fffe03f */
[----:B------:R-:W0:Y:S01]  /*cd60*/  LDGDEPBAR ;  /* 0x00000000000079af */ /* 0x000e220000000000 */
[----:B------:R-:W-:Y:S01]  /*cd70*/  UISETP.GE.AND UP2, UPT, UR5, 0x1, UPT ;  /* 0x000000010500788c */ /* 0x000fe2000bf46270 */
[C---:B------:R-:W-:Y:S01]  /*cd80*/  ISETP.GT.AND P0, PT, R210.reuse, R217, PT ;  /* 0x000000d9d200720c */ /* 0x040fe20003f04270 */
[----:B------:R-:W-:Y:S01]  /*cd90*/  IMAD.MOV.U32 R3, RZ, RZ, R0 ;  /* 0x000000ffff037224 */ /* 0x000fe200078e0000 */
[----:B------:R-:W-:Y:S01]  /*cda0*/  IADD3 R210, R210, -0x1, RZ ;  /* 0xffffffffd2d27810 */ /* 0x000fe20007ffe0ff */
[----:B------:R-:W-:Y:S01]  /*cdb0*/  USEL UR5, UR4, URZ, !UP2 ;  /* 0x0000003f04057287 */ /* 0x000fe2000d000000 */
[----:B------:R-:W-:Y:S09]  /*cdc0*/  IMAD.MOV.U32 R133, RZ, RZ, R2 ;  /* 0x000000ffff857224 */ /* 0x000ff200078e0002 */
[----:B------:R-:W-:-:S05]  /*cdd0*/  @P0 BRA `(.L_x_1991) ;  /* 0xffffd03000000947 */ /* 0x000fca000383ffff */
.L_x_1988:
[----:B------:R-:W-:-:S13]  /*cde0*/  ISETP.GE.AND P0, PT, R210, UR11, PT ;  /* 0x0000000bd2007c0c */ /* 0x000fda000bf06270 */
[----:B------:R-:W-:Y:S05]  /*cdf0*/  @!P0 BRA `(.L_x_1992) ;  /* 0x00003a6000008947 */ /* 0x000fea0003800000 */
[----:B------:R-:W-:Y:S01]  /*ce00*/  IMAD.MOV.U32 R3, RZ, RZ, R0 ;  /* 0x000000ffff037224 */ /* 0x000fe200078e0000 */
[----:B------:R-:W-:Y:S01]  /*ce10*/  SHF.R.S32.HI R0, RZ, 0x1f, R207 ;  /* 0x0000001fff007819 */ /* 0x000fe200000114cf */
[----:B------:R-:W-:Y:S01]  /*ce20*/  IMAD.MOV.U32 R190, RZ, RZ, 0x40 ;  /* 0x00000040ffbe7424 */ /* 0x000fe200078e00ff */
[----:B------:R-:W-:Y:S01]  /*ce30*/  LOP3.LUT P0, RZ, R209, 0x4, RZ, 0xc0, !PT ;  /* 0x00000004d1ff7812 */ /* 0x000fe2000780c0ff */
[C---:B------:R-:W-:Y:S01]  /*ce40*/  IMAD.SHL.U32 R208, R207.reuse, 0x2, RZ ;  /* 0x00000002cfd07824 */ /* 0x040fe200078e00ff */
[----:B-1----:R-:W-:Y:S01]  /*ce50*/  SHF.R.S32.HI R5, RZ, 0x1f, R192 ;  /* 0x0000001fff057819 */ /* 0x002fe200000114c0 */
[----:B------:R-:W-:Y:S01]  /*ce60*/  IMAD.MOV.U32 R132, RZ, RZ, R2 ;  /* 0x000000ffff847224 */ /* 0x000fe200078e0002 */
[----:B------:R-:W-:Y:S01]  /*ce70*/  SHF.L.U64.HI R193, R207, 0x1, R0 ;  /* 0x00000001cfc17819 */ /* 0x000fe20000010200 */
[C---:B------:R-:W-:Y:S01]  /*ce80*/  IMAD.SHL.U32 R209, R192.reuse, 0x2, RZ ;  /* 0x00000002c0d17824 */ /* 0x040fe200078e00ff */
[----:B------:R-:W-:Y:S02]  /*ce90*/  SHF.L.U64.HI R207, R192, 0x1, R5 ;  /* 0x00000001c0cf7819 */ /* 0x000fe40000010205 */
[----:B------:R-:W-:-:S02]  /*cea0*/  SEL R190, R190, 0xffffffc0, !P0 ;  /* 0xffffffc0bebe7807 */ /* 0x000fc40004000000 */
.L_x_2003:
        /* <DEDUP_REMOVED lines=31> */
[----:B------:R-:W5:Y:S01]  /*d0a0*/  SHFL.IDX PT, R9, R21, RZ, 0x181f ;  /* 0x00181fff15097589 */ /* 0x000f6200000e0000 */
[----:B------:R-:W-:Y:S02]  /*d0b0*/  IMAD.U32 R5, RZ, RZ, UR15 ;  /* 0x0000000fff057e24 */ /* 0x000fe4000f8e00ff */
[----:B------:R-:W-:Y:S01]  /*d0c0*/  IMAD.SHL.U32 R0, R194, 0x2, RZ ;  /* 0x00000002c2007824 */ /* 0x000fe200078e00ff */
[----:B------:R-:W4:Y:S01]  /*d0d0*/  SHFL.IDX PT, R6, R20, RZ, 0x181f ;  /* 0x00181fff14067589 */ /* 0x000f2200000e0000 */
[----:B------:R-:W-:Y:S03]  /*d0e0*/  IMAD R5, R5, 0x6000, R196 ;  /* 0x0000600005057824 */ /* 0x000fe600078e02c4 */
[----:B------:R-:W3:Y:S04]  /*d0f0*/  SHFL.IDX PT, R7, R21, 0x1, 0x181f ;  /* 0x00381f0015077f89 */ /* 0x000ee800000e0000 */
[----:B------:R-:W2:Y:S01]  /*d100*/  SHFL.IDX PT, R4, R20, 0x1, 0x181f ;  /* 0x00381f0014047f89 */ /* 0x000ea200000e0000 */
[C---:B-----5:R-:W-:Y:S02]  /*d110*/  IADD3 R10, P0, R9.reuse, R208, RZ ;  /* 0x000000d0090a7210 */ /* 0x060fe40007f1e0ff */
[C---:B------:R-:W-:Y:S02]  /*d120*/  IADD3 R8, P2, R9.reuse, R209, RZ ;  /* 0x000000d109087210 */ /* 0x040fe40007f5e0ff */
[C---:B----4-:R-:W-:Y:S02]  /*d130*/  IADD3.X R11, R6.reuse, R193, RZ, P0, !PT ;  /* 0x000000c1060b7210 */ /* 0x050fe400007fe4ff */
[-C--:B------:R-:W-:Y:S01]  /*d140*/  IADD3 R12, P1, R9, R0.reuse, RZ ;  /* 0x00000000090c7210 */ /* 0x080fe20007f3e0ff */
[C---:B------:R-:W-:Y:S01]  /*d150*/  IMAD.X R9, R6.reuse, 0x1, R207, P2 ;  /* 0x0000000106097824 */ /* 0x040fe200010e06cf */
[C---:B---3--:R-:W-:Y:S01]  /*d160*/  IADD3 R14, P0, R7.reuse, R0, RZ ;  /* 0x00000000070e7210 */ /* 0x048fe20007f1e0ff */
[----:B------:R3:W-:Y:S02]  /*d170*/  LDGSTS.E.BYPASS.LTC128B.128 [R5], [R10.64], !P5 ;  /* 0x000000000a057fae */ /* 0x0007e4000e901d54 */
[----:B------:R-:W-:Y:S01]  /*d180*/  IMAD.X R13, R6, 0x1, R2, P1 ;  /* 0x00000001060d7824 */ /* 0x000fe200008e0602 */
[C---:B------:R-:W-:Y:S01]  /*d190*/  IADD3 R6, P1, R7.reuse, R208, RZ ;  /* 0x000000d007067210 */ /* 0x040fe20007f3e0ff */
[----:B------:R3:W-:Y:S01]  /*d1a0*/  LDGSTS.E.BYPASS.LTC128B.128 [R5+0x2000], [R8.64], !P4 ;  /* 0x0200000008057fae */ /* 0x0007e2000e101d54 */
[C---:B--2---:R-:W-:Y:S02]  /*d1b0*/  IADD3.X R15, R4.reuse, R2, RZ, P0, !PT ;  /* 0x00000002040f7210 */ /* 0x044fe400007fe4ff */
[----:B------:R-:W-:Y:S01]  /*d1c0*/  IADD3 R20, P0, R7, R209, RZ ;  /* 0x000000d107147210 */ /* 0x000fe20007f1e0ff */
[----:B------:R3:W-:Y:S01]  /*d1d0*/  LDGSTS.E.BYPASS.LTC128B.128 [R5+0x4000], [R12.64], !P6 ;  /* 0x040000000c057fae */ /* 0x0007e2000f101d54 */
[C---:B------:R-:W-:Y:S02]  /*d1e0*/  IMAD.X R7, R4.reuse, 0x1, R193, P1 ;  /* 0x0000000104077824 */ /* 0x040fe400008e06c1 */
[----:B------:R-:W-:Y:S03]  /*d1f0*/  IADD3.X R21, R4, R207, RZ, P0, !PT ;  /* 0x000000cf04157210 */ /* 0x000fe600007fe4ff */
[----:B------:R3:W-:Y:S04]  /*d200*/  LDGSTS.E.BYPASS.LTC128B.128 [R5+0x1000], [R6.64], !P5 ;  /* 0x0100000006057fae */ /* 0x0007e8000e901d54 */
[----:B------:R3:W-:Y:S04]  /*d210*/  LDGSTS.E.BYPASS.LTC128B.128 [R5+0x3000], [R20.64], !P4 ;  /* 0x0300000014057fae */ /* 0x0007e8000e101d54 */
[----:B------:R3:W-:Y:S02]  /*d220*/  LDGSTS.E.BYPASS.LTC128B.128 [R5+0x5000], [R14.64], !P6 ;  /* 0x050000000e057fae */ /* 0x0007e4000f101d54 */
.L_x_1993:
[C---:B--23--:R-:W-:Y:S01]  /*d230*/  HMMA.16816.F32.BF16 R4, R136.reuse, R140, RZ ;  /* 0x0000008c8804723c */ /* 0x04cfe200000418ff */
[----:B------:R-:W-:Y:S01]  /*d240*/  LDSM.16.M88.4 R172, [R133+0xf900] ;  /* 0x00f9000085ac783b */ /* 0x000fe20000000200 */
[----:B------:R-:W-:Y:S01]  /*d250*/  PLOP3.LUT P1, PT, PT, PT, UP1, 0x80, 0x0 ;  /* 0x000000000000781c */ /* 0x000fe20003f2f018 */
[----:B------:R-:W-:Y:S01]  /*d260*/  UIADD3 UR6, UR15, 0x1, URZ ;  /* 0x000000010f067890 */ /* 0x000fe2000fffe03f */
[C---:B------:R-:W-:Y:S01]  /*d270*/  IADD3 R0, R190.reuse, R165, RZ ;  /* 0x000000a5be007210 */ /* 0x040fe20007ffe0ff */
[----:B------:R-:W-:Y:S01]  /*d280*/  UISETP.GE.AND UP2, UPT, UR15, 0x1, UPT ;  /* 0x000000010f00788c */ /* 0x000fe2000bf46270 */
[C---:B------:R-:W-:Y:S02]  /*d290*/  IADD3 R2, R190.reuse, R133, RZ ;  /* 0x00000085be027210 */ /* 0x040fe40007ffe0ff */
[C---:B------:R-:W-:Y:S01]  /*d2a0*/  HMMA.16816.F32.BF16 R8, R136.reuse, R142, RZ ;  /* 0x0000008e8808723c */ /* 0x040fe200000418ff */
[----:B------:R-:W-:Y:S01]  /*d2b0*/  LDSM.16.M88.4 R140, [R0+0xc100] ;  /* 0x00c10000008c783b */ /* 0x000fe20000000200 */
[----:B------:R-:W-:Y:S01]  /*d2c0*/  PLOP3.LUT P0, PT, PT, PT, UP1, 0x80, 0x0 ;  /* 0x000000000000781c */ /* 0x000fe20003f0f018 */
[----:B------:R-:W-:Y:S05]  /*d2d0*/  USEL UR15, UR6, URZ, !UP2 ;  /* 0x0000003f060f7287 */ /* 0x000fea000d000000 */
[C---:B----4-:R-:W-:Y:S01]  /*d2e0*/  HMMA.16816.F32.BF16 R12, R136.reuse, R16, RZ ;  /* 0x00000010880c723c */ /* 0x050fe200000418ff */
[----:B------:R-:W-:Y:S07]  /*d2f0*/  LDSM.16.M88.4 R164, [R0+0xc900] ;  /* 0x00c9000000a4783b */ /* 0x000fee0000000200 */
        /* <DEDUP_REMOVED lines=9> */
[----:B------:R-:W1:Y:S07]  /*d390*/  LDSM.16.M88.4 R136, [R185] ;  /* 0x00000000b988783b */ /* 0x000e6e0000000200 */
[C---:B------:R-:W-:Y:S08]  /*d3a0*/  HMMA.16816.F32.BF16 R4, R144.reuse, R148, R4 ;  /* 0x000000949004723c */ /* 0x040ff00000041804 */
[C---:B------:R-:W-:Y:S01]  /*d3b0*/  HMMA.16816.F32.BF16 R8, R144.reuse, R150, R8 ;  /* 0x000000969008723c */ /* 0x040fe20000041808 */
[----:B------:R-:W2:Y:S07]  /*d3c0*/  LDSM.16.M88.4 R148, [R0+0xd100] ;  /* 0x00d100000094783b */ /* 0x000eae0000000200 */
[C---:B------:R-:W-:Y:S08]  /*d3d0*/  HMMA.16816.F32.BF16 R12, R144.reuse, R152, R12 ;  /* 0x00000098900c723c */ /* 0x040ff0000004180c */
[C---:B------:R-:W-:Y:S01]  /*d3e0*/  HMMA.16816.F32.BF16 R16, R144.reuse, R154, R16 ;  /* 0x0000009a9010723c */ /* 0x040fe20000041810 */
[----:B------:R-:W3:Y:S07]  /*d3f0*/  LDSM.16.M88.4 R152, [R0+0xd900] ;  /* 0x00d900000098783b */ /* 0x000eee0000000200 */
[C---:B------:R-:W-:Y:S08]  /*d400*/  HMMA.16816.F32.BF16 R20, R144.reuse, R156, R20 ;  /* 0x0000009c9014723c */ /* 0x040ff00000041814 */
[C---:B------:R-:W-:Y:S01]  /*d410*/  HMMA.16816.F32.BF16 R24, R144.reuse, R158, R24 ;  /* 0x0000009e9018723c */ /* 0x040fe20000041818 */
[----:B------:R-:W4:Y:S07]  /*d420*/  LDSM.16.M88.4 R156, [R184] ;  /* 0x00000000b89c783b */ /* 0x000f2e0000000200 */
[C---:B------:R-:W-:Y:S08]  /*d430*/  HMMA.16816.F32.BF16 R28, R144.reuse, R160, R28 ;  /* 0x000000a0901c723c */ /* 0x040ff0000004181c */
[----:B------:R-:W-:Y:S01]  /*d440*/  HMMA.16816.F32.BF16 R32, R144, R162, R32 ;  /* 0x000000a29020723c */ /* 0x000fe20000041820 */
[----:B------:R-:W-:Y:S07]  /*d450*/  LDSM.16.M88.4 R144, [R2+0xd100] ;  /* 0x00d100000290783b */ /* 0x000fee0000000200 */
[C---:B-1----:R-:W-:Y:S01]  /*d460*/  HMMA.16816.F32.BF16 R4, R136.reuse, R140, R4 ;  /* 0x0000008c8804723c */ /* 0x042fe20000041804 */
[----:B------:R-:W-:Y:S07]  /*d470*/  LDSM.16.M88.4 R160, [R2+0xd900] ;  /* 0x00d9000002a0783b */ /* 0x000fee0000000200 */
[C---:B------:R-:W-:Y:S01]  /*d480*/  HMMA.16816.F32.BF16 R8, R136.reuse, R142, R8 ;  /* 0x0000008e8808723c */ /* 0x040fe20000041808 */
[----:B------:R-:W1:Y:S07]  /*d490*/  LDSM.16.M88.4 R140, [R2+0xc900] ;  /* 0x00c90000028c783b */ /* 0x000e6e0000000200 */
[C---:B------:R-:W-:Y:S08]  /*d4a0*/  HMMA.16816.F32.BF16 R12, R136.reuse, R164, R12 ;  /* 0x000000a4880c723c */ /* 0x040ff0000004180c */
[C---:B------:R-:W-:Y:S01]  /*d4b0*/  HMMA.16816.F32.BF16 R16, R136.reuse, R166, R16 ;  /* 0x000000a68810723c */ /* 0x040fe20000041810 */
[----:B------:R-:W-:Y:S07]  /*d4c0*/  LDSM.16.M88.4 R164, [R189+UR4+0xe100] ;  /* 0x00e10004bda4783b */ /* 0x000fee0008000200 */
[C---:B--2---:R-:W-:Y:S08]  /*d4d0*/  HMMA.16816.F32.BF16 R20, R136.reuse, R148, R20 ;  /* 0x000000948814723c */ /* 0x044ff00000041814 */
[C---:B------:R-:W-:Y:S01]  /*d4e0*/  HMMA.16816.F32.BF16 R24, R136.reuse, R150, R24 ;  /* 0x000000968818723c */ /* 0x040fe20000041818 */
[----:B------:R-:W2:Y:S07]  /*d4f0*/  LDSM.16.M88.4 R148, [R191+0x4000] ;  /* 0x00400000bf94783b */ /* 0x000eae0000000200 */
[C---:B---3--:R-:W-:Y:S08]  /*d500*/  HMMA.16816.F32.BF16 R28, R136.reuse, R152, R28 ;  /* 0x00000098881c723c */ /* 0x048ff0000004181c */
[----:B------:R-:W-:Y:S01]  /*d510*/  HMMA.16816.F32.BF16 R32, R136, R154, R32 ;  /* 0x0000009a8820723c */ /* 0x000fe20000041820 */
[----:B------:R-:W3:Y:S07]  /*d520*/  LDSM.16.M88.4 R136, [R189+UR4+0xe900] ;  /* 0x00e90004bd88783b */ /* 0x000eee0008000200 */
[C---:B----4-:R-:W-:Y:S01]  /*d530*/  HMMA.16816.F32.BF16 R4, R156.reuse, R168, R4 ;  /* 0x000000a89c04723c */ /* 0x050fe20000041804 */
[----:B------:R-:W4:Y:S07]  /*d540*/  LDSM.16.M88.4 R152, [R189+UR4+0xf100] ;  /* 0x00f10004bd98783b */ /* 0x000f2e0008000200 */
[C---:B------:R-:W-:Y:S01]  /*d550*/  HMMA.16816.F32.BF16 R8, R156.reuse, R170, R8 ;  /* 0x000000aa9c08723c */ /* 0x040fe20000041808 */
[----:B------:R-:W5:Y:S07]  /*d560*/  LDSM.16.M88.4 R168, [R189+UR4+0xf900] ;  /* 0x00f90004bda8783b */ /* 0x000f6e0008000200 */
[C---:B-1----:R-:W-:Y:S08]  /*d570*/  HMMA.16816.F32.BF16 R12, R156.reuse, R140, R12 ;  /* 0x0000008c9c0c723c */ /* 0x042ff0000004180c */
[C---:B------:R-:W-:Y:S01]  /*d580*/  HMMA.16816.F32.BF16 R16, R156.reuse, R142, R16 ;  /* 0x0000008e9c10723c */ /* 0x040fe20000041810 */
[----:B------:R-:W-:Y:S07]  /*d590*/  LDSM.16.M88.4 R140, [R187+0x4000] ;  /* 0x00400000bb8c783b */ /* 0x000fee0000000200 */
[C---:B------:R-:W-:Y:S08]  /*d5a0*/  HMMA.16816.F32.BF16 R20, R156.reuse, R144, R20 ;  /* 0x000000909c14723c */ /* 0x040ff00000041814 */
[C---:B------:R-:W-:Y:S01]  /*d5b0*/  HMMA.16816.F32.BF16 R24, R156.reuse, R146, R24 ;  /* 0x000000929c18723c */ /* 0x040fe20000041818 */
[----:B------:R-:W1:Y:S07]  /*d5c0*/  LDSM.16.M88.4 R144, [R133+0xe100] ;  /* 0x00e100008590783b */ /* 0x000e6e0000000200 */
[C---:B------:R-:W-:Y:S08]  /*d5d0*/  HMMA.16816.F32.BF16 R28, R156.reuse, R160, R28 ;  /* 0x000000a09c1c723c */ /* 0x040ff0000004181c */
[----:B------:R-:W-:Y:S01]  /*d5e0*/  HMMA.16816.F32.BF16 R32, R156, R162, R32 ;  /* 0x000000a29c20723c */ /* 0x000fe20000041820 */
[----:B------:R-:W1:Y:S07]  /*d5f0*/  LDSM.16.M88.4 R156, [R133+0xe900] ;  /* 0x00e90000859c783b */ /* 0x000e6e0000000200 */
[C---:B--2---:R-:W-:Y:S01]  /*d600*/  HMMA.16816.F32.BF16 R4, R148.reuse, R164, R4 ;  /* 0x000000a49404723c */ /* 0x044fe20000041804 */
[----:B------:R-:W2:Y:S07]  /*d610*/  LDSM.16.M88.4 R160, [R133+0xf100] ;  /* 0x00f1000085a0783b */ /* 0x000eae0000000200 */
[C---:B------:R-:W-:Y:S01]  /*d620*/  HMMA.16816.F32.BF16 R8, R148.reuse, R166, R8 ;  /* 0x000000a69408723c */ /* 0x040fe20000041808 */
[----:B------:R-:W-:Y:S07]  /*d630*/  LDSM.16.M88.4 R164, [R2+0xe100] ;  /* 0x00e1000002a4783b */ /* 0x000fee0000000200 */
[C---:B---3--:R-:W-:Y:S08]  /*d640*/  HMMA.16816.F32.BF16 R12, R148.reuse, R136, R12 ;  /* 0x00000088940c723c */ /* 0x048ff0000004180c */
[C---:B------:R-:W-:Y:S01]  /*d650*/  HMMA.16816.F32.BF16 R16, R148.reuse, R138, R16 ;  /* 0x0000008a9410723c */ /* 0x040fe20000041810 */
[----:B------:R-:W-:Y:S07]  /*d660*/  LDSM.16.M88.4 R136, [R185+0x4000] ;  /* 0x00400000b988783b */ /* 0x000fee0000000200 */
[C---:B----4-:R-:W-:Y:S08]  /*d670*/  HMMA.16816.F32.BF16 R20, R148.reuse, R152, R20 ;  /* 0x000000989414723c */ /* 0x050ff00000041814 */
[C---:B------:R-:W-:Y:S01]  /*d680*/  HMMA.16816.F32.BF16 R24, R148.reuse, R154, R24 ;  /* 0x0000009a9418723c */ /* 0x040fe20000041818 */
[----:B------:R-:W3:Y:S07]  /*d690*/  LDSM.16.M88.4 R152, [R0+0xe100] ;  /* 0x00e100000098783b */ /* 0x000eee0000000200 */
[C---:B-----5:R-:W-:Y:S08]  /*d6a0*/  HMMA.16816.F32.BF16 R28, R148.reuse, R168, R28 ;  /* 0x000000a8941c723c */ /* 0x060ff0000004181c */
[----:B------:R-:W-:Y:S01]  /*d6b0*/  HMMA.16816.F32.BF16 R32, R148, R170, R32 ;  /* 0x000000aa9420723c */ /* 0x000fe20000041820 */
[----:B------:R-:W-:Y:S07]  /*d6c0*/  LDSM.16.M88.4 R148, [R0+0xf100] ;  /* 0x00f100000094783b */ /* 0x000fee0000000200 */
[C---:B-1----:R-:W-:Y:S08]  /*d6d0*/  HMMA.16816.F32.BF16 R4, R140.reuse, R144, R4 ;  /* 0x000000908c04723c */ /* 0x042ff00000041804 */
[C---:B------:R-:W-:Y:S01]  /*d6e0*/  HMMA.16816.F32.BF16 R8, R140.reuse, R146, R8 ;  /* 0x000000928c08723c */ /* 0x040fe20000041808 */
[----:B------:R-:W1:Y:S07]  /*d6f0*/  LDSM.16.M88.4 R144, [R0+0xe900] ;  /* 0x00e900000090783b */ /* 0x000e6e0000000200 */
[C---:B------:R-:W-:Y:S08]  /*d700*/  HMMA.16816.F32.BF16 R12, R140.reuse, R156, R12 ;  /* 0x0000009c8c0c723c */ /* 0x040ff0000004180c */
[C---:B------:R-:W-:Y:S01]  /*d710*/  HMMA.16816.F32.BF16 R16, R140.reuse, R158, R16 ;  /* 0x0000009e8c10723c */ /* 0x040fe20000041810 */
[----:B------:R-:W4:Y:S07]  /*d720*/  LDSM.16.M88.4 R156, [R0+0xf900] ;  /* 0x00f90000009c783b */ /* 0x000f2e0000000200 */
[C---:B--2---:R-:W-:Y:S08]  /*d730*/  HMMA.16816.F32.BF16 R20, R140.reuse, R160, R20 ;  /* 0x000000a08c14723c */ /* 0x044ff00000041814 */
[C---:B------:R-:W-:Y:S01]  /*d740*/  HMMA.16816.F32.BF16 R24, R140.reuse, R162, R24 ;  /* 0x000000a28c18723c */ /* 0x040fe20000041818 */
[----:B------:R-:W2:Y:S07]  /*d750*/  LDSM.16.M88.4 R160, [R184+0x4000] ;  /* 0x00400000b8a0783b */ /* 0x000eae0000000200 */
[C---:B------:R-:W-:Y:S08]  /*d760*/  HMMA.16816.F32.BF16 R28, R140.reuse, R172, R28 ;  /* 0x000000ac8c1c723c */ /* 0x040ff0000004181c */
[----:B------:R-:W-:Y:S07]  /*d770*/  HMMA.16816.F32.BF16 R32, R140, R174, R32 ;  /* 0x000000ae8c20723c */ /* 0x000fee0000041820 */
[----:B------:R-:W-:Y:S01]  /*d780*/  IADD3 R141, R190, UR4, R189 ;  /* 0x00000004be8d7c10 */ /* 0x000fe2000fffe0bd */
[C---:B---3--:R-:W-:Y:S05]  /*d790*/  HMMA.16816.F32.BF16 R4, R136.reuse, R152, R4 ;  /* 0x000000988804723c */ /* 0x048fea0000041804 */
[----:B------:R-:W-:Y:S03]  /*d7a0*/  IADD3 R192, R186, R141, RZ ;  /* 0x0000008dbac07210 */ /* 0x000fe60007ffe0ff */
[C---:B------:R-:W-:Y:S01]  /*d7b0*/  HMMA.16816.F32.BF16 R8, R136.reuse, R154, R8 ;  /* 0x0000009a8808723c */ /* 0x040fe20000041808 */
[----:B------:R-:W-:Y:S07]  /*d7c0*/  LDSM.16.M88.4 R152, [R187+0x8000] ;  /* 0x00800000bb98783b */ /* 0x000fee0000000200 */
[C---:B-1----:R-:W-:Y:S01]  /*d7d0*/  HMMA.16816.F32.BF16 R12, R136.reuse, R144, R12 ;  /* 0x00000090880c723c */ /* 0x042fe2000004180c */
[----:B------:R-:W1:Y:S07]  /*d7e0*/  LDSM.16.M88.4 R140, [R192+0xe900] ;  /* 0x00e90000c08c783b */ /* 0x000e6e0000000200 */
[C---:B------:R-:W-:Y:S01]  /*d7f0*/  HMMA.16816.F32.BF16 R16, R136.reuse, R146, R16 ;  /* 0x000000928810723c */ /* 0x040fe20000041810 */
[----:B------:R-:W3:Y:S07]  /*d800*/  LDSM.16.M88.4 R168, [R192+0xf100] ;  /* 0x00f10000c0a8783b */ /* 0x000eee0000000200 */
[C---:B------:R-:W-:Y:S01]  /*d810*/  HMMA.16816.F32.BF16 R20, R136.reuse, R148, R20 ;  /* 0x000000948814723c */ /* 0x040fe20000041814 */
[----:B------:R-:W5:Y:S07]  /*d820*/  LDSM.16.M88.4 R172, [R192+0xf900] ;  /* 0x00f90000c0ac783b */ /* 0x000f6e0000000200 */
[C---:B------:R-:W-:Y:S01]  /*d830*/  HMMA.16816.F32.BF16 R24, R136.reuse, R150, R24 ;  /* 0x000000968818723c */ /* 0x040fe20000041818 */
[----:B------:R-:W-:Y:S07]  /*d840*/  LDSM.16.M88.4 R144, [R189+UR4+0x11100] ;  /* 0x01110004bd90783b */ /* 0x000fee0008000200 */
[C---:B----4-:R-:W-:Y:S01]  /*d850*/  HMMA.16816.F32.BF16 R28, R136.reuse, R156, R28 ;  /* 0x0000009c881c723c */ /* 0x050fe2000004181c */
[----:B------:R-:W-:Y:S07]  /*d860*/  LDSM.16.M88.4 R148, [R189+UR4+0x11900] ;  /* 0x01190004bd94783b */ /* 0x000fee0008000200 */
        /* <DEDUP_REMOVED lines=11> */
[----:B------:R-:W-:Y:S07]  /*d920*/  LDSM.16.M88.4 R168, [R185+0x8000] ;  /* 0x00800000b9a8783b */ /* 0x000fee0000000200 */
[C---:B-----5:R-:W-:Y:S08]  /*d930*/  HMMA.16816.F32.BF16 R28, R160.reuse, R172, R28 ;  /* 0x000000aca01c723c */ /* 0x060ff0000004181c */
        /* <DEDUP_REMOVED lines=20> */
[----:B------:R-:W-:Y:S07]  /*da80*/  LDSM.16.M88.4 R140, [R192+0x11100] ;  /* 0x01110000c08c783b */ /* 0x000fee0000000200 */
[C---:B---3--:R-:W-:Y:S08]  /*da90*/  HMMA.16816.F32.BF16 R20, R152.reuse, R160, R20 ;  /* 0x000000a09814723c */ /* 0x048ff00000041814 */
[C---:B------:R-:W-:Y:S08]  /*daa0*/  HMMA.16816.F32.BF16 R24, R152.reuse, R162, R24 ;  /* 0x000000a29818723c */ /* 0x040ff00000041818 */
[C---:B------:R-:W-:Y:S07]  /*dab0*/  HMMA.16816.F32.BF16 R28, R152.reuse, R164, R28 ;  /* 0x000000a4981c723c */ /* 0x040fee000004181c */
[----:B------:R-:W-:Y:S01]  /*dac0*/  SHF.L.U32 R165, R210, 0x6, RZ ;  /* 0x00000006d2a57819 */ /* 0x000fe200000006ff */
[----:B------:R-:W-:Y:S08]  /*dad0*/  HMMA.16816.F32.BF16 R32, R152, R166, R32 ;  /* 0x000000a69820723c */ /* 0x000ff00000041820 */
[C---:B-----5:R-:W-:Y:S08]  /*dae0*/  HMMA.16816.F32.BF16 R4, R168.reuse, R172, R4 ;  /* 0x000000aca804723c */ /* 0x060ff00000041804 */
[C---:B------:R-:W-:Y:S08]  /*daf0*/  HMMA.16816.F32.BF16 R8, R168.reuse, R174, R8 ;  /* 0x000000aea808723c */ /* 0x040ff00000041808 */
[C---:B----4-:R-:W-:Y:S08]  /*db00*/  HMMA.16816.F32.BF16 R12, R168.reuse, R136, R12 ;  /* 0x00000088a80c723c */ /* 0x050ff0000004180c */
[C---:B------:R-:W-:Y:S01]  /*db10*/  HMMA.16816.F32.BF16 R16, R168.reuse, R138, R16 ;  /* 0x0000008aa810723c */ /* 0x040fe20000041810 */
[----:B------:R-:W1:Y:S07]  /*db20*/  LDSM.16.M88.4 R136, [R192+0x10900] ;  /* 0x01090000c088783b */ /* 0x000e6e0000000200 */
        /* <DEDUP_REMOVED lines=10> */
[----:B------:R-:W-:Y:S01]  /*dbd0*/  FMUL.FTZ R9, R9, c[0x0][0x320] ;  /* 0x0000c80009097a20 */ /* 0x000fe20000410000 */
[C---:B------:R-:W-:Y:S01]  /*dbe0*/  HMMA.16816.F32.BF16 R20, R176.reuse, R140, R20 ;  /* 0x0000008cb014723c */ /* 0x040fe20000041814 */
        /* <DEDUP_REMOVED lines=25> */
[----:B------:R-:W-:Y:S05]  /*dd80*/  FMUL.FTZ R27, R27, c[0x0][0x320] ;  /* 0x0000c8001b1b7a20 */ /* 0x000fea0000410000 */
[----:B------:R1:W1:Y:S01]  /*dd90*/  MUFU.TANH R163, R13 ;  /* 0x0000000d00a37308 */ /* 0x0002620000002400 */
[----:B----4-:R-:W4:Y:S09]  /*dda0*/  LDSM.16.M88.4 R8, [R192+0x11900] ;  /* 0x01190000c008783b */ /* 0x010f320000000200 */
[----:B------:R2:W2:Y:S01]  /*ddb0*/  MUFU.TANH R161, R20 ;  /* 0x0000001400a17308 */ /* 0x0004a20000002400 */
[----:B-----5:R-:W-:Y:S09]  /*ddc0*/  MOV R23, R203 ;  /* 0x000000cb00177202 */ /* 0x020ff20000000f00 */
[----:B------:R-:W3:Y:S01]  /*ddd0*/  MUFU.TANH R159, R21 ;  /* 0x00000015009f7308 */ /* 0x000ee20000002400 */
[----:B-1----:R-:W-:Y:S01]  /*dde0*/  FMUL.FTZ R13, R19, c[0x0][0x320] ;  /* 0x0000c800130d7a20 */ /* 0x002fe20000410000 */
[----:B------:R-:W-:Y:S08]  /*ddf0*/  MOV R19, UR12 ;  /* 0x0000000c00137c02 */ /* 0x000ff00008000f00 */
[----:B------:R1:W1:Y:S01]  /*de00*/  MUFU.TANH R160, R22 ;  /* 0x0000001600a07308 */ /* 0x0002620000002400 */
[----:B--2---:R-:W-:Y:S04]  /*de10*/  IADD3 R20, -R204, 0x1, -R165 ;  /* 0x00000001cc147810 */ /* 0x004fe80007ffe9a5 */
[----:B------:R-:W-:Y:S05]  /*de20*/  IADD3 R19, R20, -c[0x0][0x168], R19 ;  /* 0x80005a0014137a10 */ /* 0x000fea0007ffe013 */
[----:B------:R-:W2:Y:S01]  /*de30*/  MUFU.TANH R146, R146 ;  /* 0x0000009200927308 */ /* 0x000ea20000002400 */
[C---:B------:R-:W-:Y:S01]  /*de40*/  IADD3 R20, R19.reuse, c[0x0][0x328], RZ ;  /* 0x0000ca0013147a10 */ /* 0x040fe20007ffe0ff */
[C---:B----4-:R-:W-:Y:S03]  /*de50*/  HMMA.16816.F32.BF16 R28, R176.reuse, R8, R28 ;  /* 0x00000008b01c723c */ /* 0x050fe6000004181c */
[----:B------:R-:W-:Y:S05]  /*de60*/  IADD3 R19, R19, UR13, RZ ;  /* 0x0000000d13137c10 */ /* 0x000fea000fffe0ff */
[----:B------:R-:W4:Y:S01]  /*de70*/  MUFU.TANH R0, R0 ;  /* 0x0000000000007308 */ /* 0x000f220000002400 */
[----:B------:R-:W-:Y:S01]  /*de80*/  @P1 IMAD.HI.U32 R9, R203, c[0x0][0x2c8], RZ ;  /* 0x0000b200cb091a27 */ /* 0x000fe200078e00ff */
[----:B------:R-:W-:Y:S04]  /*de90*/  HMMA.16816.F32.BF16 R32, R176, R10, R32 ;  /* 0x0000000ab020723c */ /* 0x000fe80000041820 */
[----:B------:R-:W-:Y:S02]  /*dea0*/  @P0 SHF.R.U32.HI R23, RZ, c[0x0][0x2cc], R9 ;  /* 0x0000b300ff170a19 */ /* 0x000fe40000011609 */
[----:B------:R-:W-:Y:S02]  /*deb0*/  PLOP3.LUT P0, PT, PT, PT, UP0, 0x40, 0x0 ;  /* 0x000000000000781c */ /* 0x000fe40003f0e808 */
[----:B------:R-:W1:Y:S01]  /*dec0*/  MUFU.TANH R2, R2 ;  /* 0x0000000200027308 */ /* 0x000e620000002400 */
[----:B------:R-:W1:Y:S05]  /*ded0*/  SHFL.IDX PT, R9, R23, RZ, 0x1c1f ;  /* 0x001c1fff17097589 */ /* 0x000e6a00000e0000 */
[----:B------:R-:W-:Y:S04]  /*dee0*/  FMUL.FTZ R8, R31, c[0x0][0x320] ;  /* 0x0000c8001f087a20 */ /* 0x000fe80000410000 */
[----:B------:R-:W2:Y:S01]  /*def0*/  MUFU.TANH R147, R147 ;  /* 0x0000009300937308 */ /* 0x000ea20000002400 */
[----:B------:R-:W-:Y:S02]  /*df00*/  FMUL.FTZ R28, R28, c[0x0][0x320] ;  /* 0x0000c8001c1c7a20 */ /* 0x000fe40000410000 */
[----:B------:R-:W-:Y:S02]  /*df10*/  FMUL.FTZ R29, R29, c[0x0][0x320] ;  /* 0x0000c8001d1d7a20 */ /* 0x000fe40000410000 */
[----:B------:R-:W-:Y:S02]  /*df20*/  FMUL.FTZ R30, R30, c[0x0][0x320] ;  /* 0x0000c8001e1e7a20 */ /* 0x000fe40000410000 */
[----:B------:R-:W-:Y:S02]  /*df30*/  FMUL.FTZ R10, R33, c[0x0][0x320] ;  /* 0x0000c800210a7a20 */ /* 0x000fe40000410000 */
[----:B------:R-:W-:Y:S01]  /*df40*/  FMUL.FTZ R18, R34, c[0x0][0x320] ;  /* 0x0000c80022127a20 */ /* 0x000fe20000410000 */
[----:B------:R-:W2:Y:S01]  /*df50*/  MUFU.TANH R175, R175 ;  /* 0x000000af00af7308 */ /* 0x000ea20000002400 */
[----:B------:R-:W-:Y:S02]  /*df60*/  FMUL.FTZ R17, R35, c[0x0][0x320] ;  /* 0x0000c80023117a20 */ /* 0x000fe40000410000 */
[----:B------:R-:W-:Y:S01]  /*df70*/  FMUL.FTZ R32, R32, c[0x0][0x320] ;  /* 0x0000c80020207a20 */ /* 0x000fe20000410000 */
[-C--:B-1----:R-:W-:Y:S02]  /*df80*/  IADD3 R22, R20, R9.reuse, RZ ;  /* 0x0000000914167210 */ /* 0x082fe40007ffe0ff */
[----:B------:R-:W-:Y:S04]  /*df90*/  IADD3 R21, R19, R9, RZ ;  /* 0x0000000913157210 */ /* 0x000fe80007ffe0ff */
[----:B------:R-:W1:Y:S10]  /*dfa0*/  MUFU.TANH R12, R12 ;  /* 0x0000000c000c7308 */ /* 0x000e740000002400 */
[----:B------:R-:W1:Y:S10]  /*dfb0*/  MUFU.TANH R162, R162 ;  /* 0x000000a200a27308 */ /* 0x000e740000002400 */
[----:B------:R-:W1:Y:S10]  /*dfc0*/  MUFU.TANH R15, R15 ;  /* 0x0000000f000f7308 */ /* 0x000e740000002400 */
[----:B------:R-:W1:Y:S10]  /*dfd0*/  MUFU.TANH R16, R16 ;  /* 0x0000001000107308 */ /* 0x000e740000002400 */
[----:B------:R-:W1:Y:S10]  /*dfe0*/  MUFU.TANH R14, R14 ;  /* 0x0000000e000e7308 */ /* 0x000e740000002400 */
[----:B------:R-:W1:Y:S10]  /*dff0*/  MUFU.TANH R13, R13 ;  /* 0x0000000d000d7308 */ /* 0x000e740000002400 */
[----:B------:R1:W1:Y:S10]  /*e000*/  MUFU.TANH R157, R24 ;  /* 0x00000018009d7308 */ /* 0x0002740000002400 */
[----:B------:R1:W1:Y:S10]  /*e010*/  MUFU.TANH R155, R25 ;  /* 0x00000019009b7308 */ /* 0x0002740000002400 */
[----:B------:R1:W1:Y:S10]  /*e020*/  MUFU.TANH R156, R26 ;  /* 0x0000001a009c7308 */ /* 0x0002740000002400 */
[----:B------:R1:W1:Y:S10]  /*e030*/  MUFU.TANH R154, R27 ;  /* 0x0000001b009a7308 */ /* 0x0002740000002400 */
[----:B------:R1:W1:Y:S10]  /*e040*/  MUFU.TANH R153, R28 ;  /* 0x0000001c00997308 */ /* 0x0002740000002400 */
[----:B------:R1:W1:Y:S10]  /*e050*/  MUFU.TANH R151, R29 ;  /* 0x0000001d00977308 */ /* 0x0002740000002400 */
[----:B------:R1:W1:Y:S10]  /*e060*/  MUFU.TANH R150, R30 ;  /* 0x0000001e00967308 */ /* 0x0002740000002400 */
[----:B------:R-:W1:Y:S10]  /*e070*/  MUFU.TANH R8, R8 ;  /* 0x0000000800087308 */ /* 0x000e740000002400 */
[----:B------:R1:W1:Y:S10]  /*e080*/  MUFU.TANH R149, R32 ;  /* 0x0000002000957308 */ /* 0x0002740000002400 */
[----:B------:R-:W1:Y:S10]  /*e090*/  MUFU.TANH R10, R10 ;  /* 0x0000000a000a7308 */ /* 0x000e740000002400 */
[----:B------:R-:W1:Y:S10]  /*e0a0*/  MUFU.TANH R18, R18 ;  /* 0x0000001200127308 */ /* 0x000e740000002400 */
[----:B------:R-:W1:Y:S01]  /*e0b0*/  MUFU.TANH R17, R17 ;  /* 0x0000001100117308 */ /* 0x000e620000002400 */
[----:B------:R-:W-:-:S05]  /*e0c0*/  @P0 BRA `(.L_x_1994) ;  /* 0x000001a000000947 */ /* 0x000fca0003800000 */
[----:B--234-:R-:W-:Y:S01]  /*e0d0*/  MOV R4, c[0x0][0x2ac] ;  /* 0x0000ab0000047a02 */ /* 0x01cfe20000000f00 */
        /* <DEDUP_REMOVED lines=14> */
.L_x_1996:
[----:B------:R-:W-:Y:S04]  /*e1c0*/  MOV R4, 0x1 ;  /* 0x0000000100047802 */ /* 0x000fe80000000f00 */
[----:B------:R-:W-:Y:S11]  /*e1d0*/  ISETP.NE.AND P0, PT, R4, c[0x0][0x32c], PT ;  /* 0x0000cb0004007a0c */ /* 0x000ff60003f05270 */
[----:B------:R-:W-:Y:S02]  /*e1e0*/  @!UPT UIADD3 URZ, URZ, URZ, URZ ;  /* 0x0000003f3f3ff290 */ /* 0x000fe4000fffe03f */
[----:B------:R-:W-:Y:S05]  /*e1f0*/  @P0 IMAD.HI.U32 R4, R6, c[0x0][0x330], RZ ;  /* 0x0000cc0006040a27 */ /* 0x000fea00078e00ff */
[----:B------:R-:W-:Y:S02]  /*e200*/  @P0 SHF.R.U32.HI R6, RZ, c[0x0][0x334], R4 ;  /* 0x0000cd00ff060a19 */ /* 0x000fe40000011604 */
.L_x_1997:
[----:B------:R-:W-:Y:S05]  /*e210*/  BSYNC B0 ;  /* 0x0000000000007941 */ /* 0x000fea0003800000 */
.L_x_1995:
[----:B------:R-:W-:Y:S04]  /*e220*/  IMAD R5, R6, c[0x0][0x32c], -R165 ;  /* 0x0000cb0006057a24 */ /* 0x000fe800078e0aa5 */
[----:B------:R-:W-:Y:S05]  /*e230*/  IMAD.IADD R4, R5, 0x1, -R204 ;  /* 0x0000000105047824 */ /* 0x000fea00078e0acc */
[----:B------:R-:W-:Y:S02]  /*e240*/  IADD3 R5, R4, c[0x0][0x32c], RZ ;  /* 0x0000cb0004057a10 */ /* 0x000fe40007ffe0ff */
[----:B------:R-:W-:Y:S02]  /*e250*/  IMNMX R21, R21, R4, !PT ;  /* 0x0000000415157217 */ /* 0x000fe40007800200 */
[----:B------:R-:W-:Y:S02]  /*e260*/  IMNMX R22, R22, R5, PT ;  /* 0x0000000516167217 */ /* 0x000fe40003800200 */
.L_x_1994:
[----:B--234-:R-:W-:Y:S01]  /*e270*/  ISETP.GT.AND P2, PT, R210, -0x1, PT ;  /* 0xffffffffd200780c */ /* 0x01cfe20003f44270 */
[----:B------:R-:W2:Y:S03]  /*e280*/  SHFL.IDX PT, R6, R23, 0x1, 0x1c1f ;  /* 0x003c1f0017067f89 */ /* 0x000ea600000e0000 */
[C---:B------:R-:W-:Y:S04]  /*e290*/  ISETP.GT.AND P0, PT, R21.reuse, RZ, P2 ;  /* 0x000000ff1500720c */ /* 0x040fe80001704270 */
[----:B------:R-:W-:Y:S04]  /*e2a0*/  ISETP.LT.OR P0, PT, R22, 0x1, P0 ;  /* 0x000000011600780c */ /* 0x000fe80000701670 */
[----:B------:R-:W-:Y:S02]  /*e2b0*/  FSEL R11, R144, -INF , !P0 ;  /* 0xff800000900b7808 */ /* 0x000fe40004000000 */
[C---:B------:R-:W-:Y:S04]  /*e2c0*/  ISETP.GT.AND P0, PT, R21.reuse, 0x1, P2 ;  /* 0x000000011500780c */ /* 0x040fe80001704270 */
[----:B------:R-:W-:Y:S04]  /*e2d0*/  ISETP.LT.OR P0, PT, R22, 0x2, P0 ;  /* 0x000000021600780c */ /* 0x000fe80000701670 */
[----:B------:R-:W-:Y:S02]  /*e2e0*/  FSEL R9, R146, -INF , !P0 ;  /* 0xff80000092097808 */ /* 0x000fe40004000000 */
[----:B------:R-:W-:Y:S01]  /*e2f0*/  ISETP.GT.AND P0, PT, R21, 0x8, P2 ;  /* 0x000000081500780c */ /* 0x000fe20001704270 */
[--C-:B--2---:R-:W-:Y:S02]  /*e300*/  IMAD.IADD R4, R20, 0x1, R6.reuse ;  /* 0x0000000114047824 */ /* 0x104fe400078e0206 */
[----:B------:R-:W-:Y:S01]  /*e310*/  IMAD.IADD R19, R19, 0x1, R6 ;  /* 0x0000000113137824 */ /* 0x000fe200078e0206 */
        /* <DEDUP_REMOVED lines=11> */
[----:B------:R-:W-:Y:S04]  /*e3d0*/  ISETP.GT.AND P0, PT, R21, 0x18, P2 ;  /* 0x000000181500780c */ /* 0x000fe80001704270 */
[C---:B------:R-:W-:Y:S04]  /*e3e0*/  ISETP.LT.OR P0, PT, R22.reuse, 0x19, P0 ;  /* 0x000000191600780c */ /* 0x040fe80000701670 */
[----:B-1----:R-:W-:Y:S02]  /*e3f0*/  FSEL R143, R15, -INF , !P0 ;  /* 0xff8000000f8f7808 */ /* 0x002fe40004000000 */
        /* <DEDUP_REMOVED lines=45> */
.L_x_2000:
[----:B------:R-:W-:Y:S04]  /*e6d0*/  MOV R6, 0x1 ;  /* 0x0000000100067802 */ /* 0x000fe80000000f00 */
[----:B------:R-:W-:Y:S11]  /*e6e0*/  ISETP.NE.AND P0, PT, R6, c[0x0][0x32c], PT ;  /* 0x0000cb0006007a0c */ /* 0x000ff60003f05270 */
[----:B------:R-:W-:Y:S02]  /*e6f0*/  @!UPT UIADD3 URZ, URZ, URZ, URZ ;  /* 0x0000003f3f3ff290 */ /* 0x000fe4000fffe03f */
[----:B------:R-:W-:Y:S05]  /*e700*/  @P0 IMAD.HI.U32 R6, R10, c[0x0][0x330], RZ ;  /* 0x0000cc000a060a27 */ /* 0x000fea00078e00ff */
[----:B------:R-:W-:Y:S02]  /*e710*/  @P0 SHF.R.U32.HI R10, RZ, c[0x0][0x334], R6 ;  /* 0x0000cd00ff0a0a19 */ /* 0x000fe40000011606 */
.L_x_2001:
[----:B------:R-:W-:Y:S05]  /*e720*/  BSYNC B0 ;  /* 0x0000000000007941 */ /* 0x000fea0003800000 */
.L_x_1999:
[----:B------:R-:W-:Y:S04]  /*e730*/  IMAD R15, R10, c[0x0][0x32c], -R165 ;  /* 0x0000cb000a0f7a24 */ /* 0x000fe800078e0aa5 */
[----:B------:R-:W-:Y:S05]  /*e740*/  IMAD.IADD R6, R15, 0x1, -R204 ;  /* 0x000000010f067824 */ /* 0x000fea00078e0acc */
[----:B------:R-:W-:Y:S02]  /*e750*/  IADD3 R15, R6, c[0x0][0x32c], RZ ;  /* 0x0000cb00060f7a10 */ /* 0x000fe40007ffe0ff */
[----:B------:R-:W-:Y:S02]  /*e760*/  IMNMX R19, R19, R6, !PT ;  /* 0x0000000613137217 */ /* 0x000fe40007800200 */
[----:B------:R-:W-:Y:S02]  /*e770*/  IMNMX R4, R4, R15, PT ;  /* 0x0000000f04047217 */ /* 0x000fe40003800200 */
.L_x_1998:
[C---:B------:R-:W-:Y:S01]  /*e780*/  ISETP.GT.AND P0, PT, R19.reuse, RZ, P2 ;  /* 0x000000ff1300720c */ /* 0x040fe20001704270 */
[----:B------:R-:W-:Y:S04]  /*e790*/  DEPBAR.LE SB0, 0x2 ;  /* 0x000080800000791a */ /* 0x000fe80000000000 */
[----:B------:R-:W-:Y:S01]  /*e7a0*/  BAR.SYNC.DEFER_BLOCKING 0x0 ;  /* 0x0000000000007b1d */ /* 0x000fe20000010000 */
[----:B------:R-:W-:Y:S02]  /*e7b0*/  ISETP.LT.OR P0, PT, R4, 0x1, P0 ;  /* 0x000000010400780c */ /* 0x000fe40000701670 */
[C---:B------:R-:W-:Y:S02]  /*e7c0*/  ISETP.GT.AND P1, PT, R19.reuse, 0x38, P2 ;  /* 0x000000381300780c */ /* 0x040fe40001724270 */
        /* <DEDUP_REMOVED lines=8> */
[C---:B------:R-:W-:Y:S02]  /*e850*/  ISETP.LT.OR P0, PT, R4.reuse, 0x9, P0 ;  /* 0x000000090400780c */ /* 0x040fe40000701670 */
[----:B------:R-:W-:Y:S01]  /*e860*/  FMNMX.FTZ R0, R7, R0, !PT ;  /* 0x0000000007007209 */ /* 0x000fe20007810000 */
[----:B------:R-:W-:Y:S01]  /*e870*/  LDSM.16.MT88.4 R28, [R134+UR4+0x100] ;  /* 0x00010004861c783b */ /* 0x000fe20008004200 */
        /* <DEDUP_REMOVED lines=58> */
[----:B------:R-:W-:Y:S02]  /*ec20*/  FMNMX.FTZ R15, R150, R15, !PT ;  /* 0x0000000f960f7209 */ /* 0x000fe40007810000 */
[----:B------:R-:W-:Y:S02]  /*ec30*/  FSEL R148, R8, -INF , !P0 ;  /* 0xff80000008947808 */ /* 0x000fe40004000000 */
[----:B------:R-:W-:Y:S02]  /*ec40*/  ISETP.GT.AND P0, PT, R19, 0x39, P2 ;  /* 0x000000391300780c */ /* 0x000fe40001704270 */
[----:B------:R-:W-:Y:S02]  /*ec50*/  ISETP.LT.OR P1, PT, R4, 0x39, P1 ;  /* 0x000000390400780c */ /* 0x000fe40000f21670 */
[----:B------:R-:W-:Y:S02]  /*ec60*/  FMNMX.FTZ R15, R148, R15, !PT ;  /* 0x0000000f940f7209 */ /* 0x000fe40007810000 */
[----:B------:R-:W-:Y:S02]  /*ec70*/  FSEL R146, R18, -INF , !P1 ;  /* 0xff80000012927808 */ /* 0x000fe40004800000 */
[----:B------:R-:W-:Y:S02]  /*ec80*/  ISETP.LT.OR P0, PT, R4, 0x3a, P0 ;  /* 0x0000003a0400780c */ /* 0x000fe40000701670 */
[----:B------:R-:W-:Y:S02]  /*ec90*/  FMNMX.FTZ R19, R146, R15, !PT ;  /* 0x0000000f92137209 */ /* 0x000fe40007810000 */
[----:B------:R-:W-:Y:S02]  /*eca0*/  FSEL R144, R17, -INF , !P0 ;  /* 0xff80000011907808 */ /* 0x000fe40004000000 */
[----:B-1----:R-:W-:Y:S02]  /*ecb0*/  FMNMX.FTZ R4, R0, R13, !PT ;  /* 0x0000000d00047209 */ /* 0x002fe40007810000 */
[----:B------:R-:W-:Y:S03]  /*ecc0*/  FMNMX.FTZ R17, R144, R19, !PT ;  /* 0x0000001390117209 */ /* 0x000fe60007810000 */
[----:B------:R-:W1:Y:S08]  /*ecd0*/  SHFL.BFLY PT, R15, R4, 0x1, 0x1f ;  /* 0x0c201f00040f7f89 */ /* 0x000e7000000e0000 */
[----:B------:R-:W2:Y:S01]  /*ece0*/  SHFL.BFLY PT, R0, R17, 0x2, 0x1f ;  /* 0x0c401f0011007f89 */ /* 0x000ea200000e0000 */
[----:B-1----:R-:W-:Y:S04]  /*ecf0*/  FMNMX.FTZ R2, R4, R15, !PT ;  /* 0x0000000f04027209 */ /* 0x002fe80007810000 */
[C---:B------:R-:W-:Y:S01]  /*ed00*/  FSETP.NEU.FTZ.AND P0, PT, R2.reuse, -INF , PT ;  /* 0xff8000000200780b */ /* 0x040fe20003f1d000 */
[----:B------:R-:W-:Y:S01]  /*ed10*/  FMUL.FTZ R152, R2, c[0x0][0x2d0] ;  /* 0x0000b40002987a20 */ /* 0x000fe20000410000 */
[----:B--2---:R-:W-:Y:S04]  /*ed20*/  FMNMX.FTZ R13, R17, R0, !PT ;  /* 0x00000000110d7209 */ /* 0x004fe80007810000 */
[----:B------:R-:W-:Y:S02]  /*ed30*/  FSEL R152, R152, RZ, P0 ;  /* 0x000000ff98987208 */ /* 0x000fe40000000000 */
[----:B------:R-:W-:Y:S01]  /*ed40*/  IADD3 R17, R134, UR4, RZ ;  /* 0x0000000486117c10 */ /* 0x000fe2000fffe0ff */
[----:B------:R-:W1:Y:S02]  /*ed50*/  SHFL.BFLY PT, R0, R13, 0x1, 0x1f ;  /* 0x0c201f000d007f89 */ /* 0x000e6400000e0000 */
[--C-:B------:R-:W-:Y:S01]  /*ed60*/  FFMA.FTZ R166, R5, c[0x0][0x2d0], -R152.reuse ;  /* 0x0000b40005a67a23 */ /* 0x100fe20000010898 */
[----:B------:R-:W-:Y:S01]  /*ed70*/  FSEL R5, R2, RZ, P0 ;  /* 0x000000ff02057208 */ /* 0x000fe20000000000 */
[--C-:B------:R-:W-:Y:S01]  /*ed80*/  FFMA.FTZ R168, R11, c[0x0][0x2d0], -R152.reuse ;  /* 0x0000b4000ba87a23 */ /* 0x100fe20000010898 */
[----:B------:R-:W-:Y:S01]  /*ed90*/  IADD3 R164, R188, R17, RZ ;  /* 0x00000011bca47210 */ /* 0x000fe20007ffe0ff */
[----:B------:R-:W-:Y:S02]  /*eda0*/  FFMA.FTZ R167, R9, c[0x0][0x2d0], -R152 ;  /* 0x0000b40009a77a23 */ /* 0x000fe40000010898 */
[----:B------:R-:W-:Y:S01]  /*edb0*/  FADD.FTZ R4, -R5, R132 ;  /* 0x0000008405047221 */ /* 0x000fe20000010100 */
[----:B------:R-:W-:Y:S01]  /*edc0*/  MUFU.EX2 R166, R166 ;  /* 0x000000a600a67308 */ /* 0x000fe20000000800 */
[--C-:B------:R-:W-:Y:S01]  /*edd0*/  FFMA.FTZ R169, R7, c[0x0][0x2d0], -R152.reuse ;  /* 0x0000b40007a97a23 */ /* 0x100fe20000010898 */
[----:B------:R-:W-:Y:S01]  /*ede0*/  IADD3 R5, R135, UR4, RZ ;  /* 0x0000000487057c10 */ /* 0x000fe2000fffe0ff */
[----:B------:R-:W-:Y:S02]  /*edf0*/  FMUL.FTZ R132, R4, c[0x0][0x2d0] ;  /* 0x0000b40004847a20 */ /* 0x000fe40000410000 */
[--C-:B------:R-:W-:Y:S01]  /*ee00*/  FFMA.FTZ R176, R143, c[0x0][0x2d0], -R152.reuse ;  /* 0x0000b4008fb07a23 */ /* 0x100fe20000010898 */
[----:B------:R-:W-:Y:S01]  /*ee10*/  IADD3 R133, R188, R5, RZ ;  /* 0x00000005bc857210 */ /* 0x000fe20007ffe0ff */
[--C-:B------:R-:W-:Y:S02]  /*ee20*/  FFMA.FTZ R177, R141, c[0x0][0x2d0], -R152.reuse ;  /* 0x0000b4008db17a23 */ /* 0x100fe40000010898 */
[--C-:B------:R-:W-:Y:S01]  /*ee30*/  FFMA.FTZ R182, R161, c[0x0][0x2d0], -R152.reuse ;  /* 0x0000b400a1b67a23 */ /* 0x100fe20000010898 */
[----:B------:R-:W2:Y:S01]  /*ee40*/  MUFU.EX2 R132, R132 ;  /* 0x0000008400847308 */ /* 0x000ea20000000800 */
[--C-:B------:R-:W-:Y:S02]  /*ee50*/  FFMA.FTZ R183, R159, c[0x0][0x2d0], -R152.reuse ;  /* 0x0000b4009fb77a23 */ /* 0x100fe40000010898 */
[--C-:B------:R-:W-:Y:S01]  /*ee60*/  FFMA.FTZ R192, R157, c[0x0][0x2d0], -R152.reuse ;  /* 0x0000b4009dc07a23 */ /* 0x100fe20000010898 */
[----:B-1----:R-:W-:Y:S01]  /*ee70*/  FMNMX.FTZ R0, R13, R0, !PT ;  /* 0x000000000d007209 */ /* 0x002fe20007810000 */
[--C-:B------:R-:W-:Y:S01]  /*ee80*/  FFMA.FTZ R211, R155, c[0x0][0x2d0], -R152.reuse ;  /* 0x0000b4009bd37a23 */ /* 0x100fe20000010898 */
[----:B------:R-:W1:Y:S01]  /*ee90*/  LDSM.16.MT88.4 R12, [R135+UR4+0x100] ;  /* 0x00010004870c783b */ /* 0x000e620008004200 */
[--C-:B------:R-:W-:Y:S01]  /*eea0*/  FFMA.FTZ R216, R153, c[0x0][0x2d0], -R152.reuse ;  /* 0x0000b40099d87a23 */ /* 0x100fe20000010898 */
[C---:B------:R-:W-:Y:S01]  /*eeb0*/  FSETP.NEU.FTZ.AND P0, PT, R0.reuse, -INF , PT ;  /* 0xff8000000000780b */ /* 0x040fe20003f1d000 */
[C---:B------:R-:W-:Y:S01]  /*eec0*/  FMUL.FTZ R145, R0.reuse, c[0x0][0x2d0] ;  /* 0x0000b40000917a20 */ /* 0x040fe20000410000 */
[----:B------:R-:W-:Y:S01]  /*eed0*/  MUFU.EX2 R168, R168 ;  /* 0x000000a800a87308 */ /* 0x000fe20000000800 */
[--C-:B------:R-:W-:Y:S01]  /*eee0*/  FFMA.FTZ R217, R151, c[0x0][0x2d0], -R152.reuse ;  /* 0x0000b40097d97a23 */ /* 0x100fe20000010898 */
[----:B------:R-:W-:Y:S01]  /*eef0*/  FSEL R4, R0, RZ, P0 ;  /* 0x000000ff00047208 */ /* 0x000fe20000000000 */
[--C-:B------:R-:W-:Y:S01]  /*ef00*/  FFMA.FTZ R218, R149, c[0x0][0x2d0], -R152.reuse ;  /* 0x0000b40095da7a23 */ /* 0x100fe20000010898 */
[----:B------:R-:W-:Y:S01]  /*ef10*/  FSEL R145, R145, RZ, P0 ;  /* 0x000000ff91917208 */ /* 0x000fe20000000000 */
[--C-:B------:R-:W-:Y:S02]  /*ef20*/  FFMA.FTZ R174, R175, c[0x0][0x2d0], -R152.reuse ;  /* 0x0000b400afae7a23 */ /* 0x100fe40000010898 */
[----:B------:R-:W-:Y:S02]  /*ef30*/  FADD.FTZ R4, -R4, R3 ;  /* 0x0000000304047221 */ /* 0x000fe40000010100 */
[--C-:B------:R-:W-:Y:S01]  /*ef40*/  FFMA.FTZ R172, R20, c[0x0][0x2d0], -R145.reuse ;  /* 0x0000b40014ac7a23 */ /* 0x100fe20000010891 */
[----:B------:R-:W3:Y:S01]  /*ef50*/  MUFU.EX2 R167, R167 ;  /* 0x000000a700a77308 */ /* 0x000ee20000000800 */
[--C-:B------:R-:W-:Y:S01]  /*ef60*/  FFMA.FTZ R171, R16, c[0x0][0x2d0], -R145.reuse ;  /* 0x0000b40010ab7a23 */ /* 0x100fe20000010891 */
[----:B------:R-:W4:Y:S01]  /*ef70*/  LDSM.16.MT88.4 R20, [R133+0x100] ;  /* 0x000100008514783b */ /* 0x000f220000004200 */
[--C-:B------:R-:W-:Y:S02]  /*ef80*/  FFMA.FTZ R170, R10, c[0x0][0x2d0], -R145.reuse ;  /* 0x0000b4000aaa7a23 */ /* 0x100fe40000010891 */
[--C-:B------:R-:W-:Y:S02]  /*ef90*/  FFMA.FTZ R173, R6, c[0x0][0x2d0], -R145.reuse ;  /* 0x0000b40006ad7a23 */ /* 0x100fe40000010891 */
[----:B------:R-:W-:Y:S02]  /*efa0*/  FMUL.FTZ R3, R4, c[0x0][0x2d0] ;  /* 0x0000b40004037a20 */ /* 0x000fe40000410000 */
[C---:B--2---:R-:W-:Y:S01]  /*efb0*/  FMUL.FTZ R4, R132.reuse, R128 ;  /* 0x0000008084047220 */ /* 0x044fe20000410000 */
[----:B------:R-:W2:Y:S01]  /*efc0*/  MUFU.EX2 R169, R169 ;  /* 0x000000a900a97308 */ /* 0x000ea20000000800 */
[C---:B------:R-:W-:Y:S02]  /*efd0*/  FMUL.FTZ R5, R132.reuse, R129 ;  /* 0x0000008184057220 */ /* 0x040fe40000410000 */
[C---:B------:R-:W-:Y:S02]  /*efe0*/  FMUL.FTZ R8, R132.reuse, R124 ;  /* 0x0000007c84087220 */ /* 0x040fe40000410000 */
[C---:B------:R-:W-:Y:S02]  /*eff0*/  FMUL.FTZ R9, R132.reuse, R125 ;  /* 0x0000007d84097220 */ /* 0x040fe40000410000 */
[C---:B------:R-:W-:Y:S02]  /*f000*/  FMUL.FTZ R16, R132.reuse, R116 ;  /* 0x0000007484107220 */ /* 0x040fe40000410000 */
[C---:B------:R-:W-:Y:S01]  /*f010*/  FMUL.FTZ R17, R132.reuse, R117 ;  /* 0x0000007584117220 */ /* 0x040fe20000410000 */
[----:B------:R-:W5:Y:S01]  /*f020*/  MUFU.EX2 R3, R3 ;  /* 0x0000000300037308 */ /* 0x000f620000000800 */
[C---:B------:R-:W-:Y:S02]  /*f030*/  FMUL.FTZ R24, R132.reuse, R108 ;  /* 0x0000006c84187220 */ /* 0x040fe40000410000 */
[C---:B------:R-:W-:Y:S01]  /*f040*/  FMUL.FTZ R25, R132.reuse, R109 ;  /* 0x0000006d84197220 */ /* 0x040fe20000410000 */
[----:B---3--:R-:W-:Y:S01]  /*f050*/  F2FP.BF16.PACK_AB R136, R167, R168 ;  /* 0x000000a8a788723e */ /* 0x008fe200000010ff */
[C---:B------:R-:W-:Y:S02]  /*f060*/  FMUL.FTZ R32, R132.reuse, R100 ;  /* 0x0000006484207220 */ /* 0x040fe40000410000 */
[----:B------:R-:W-:Y:S02]  /*f070*/  FMUL.FTZ R33, R132, R101 ;  /* 0x0000006584217220 */ /* 0x000fe40000410000 */
[--C-:B------:R-:W-:Y:S01]  /*f080*/  FFMA.FTZ R175, R163, c[0x0][0x2d0], -R152.reuse ;  /* 0x0000b400a3af7a23 */ /* 0x100fe20000010898 */
[----:B------:R-:W-:Y:S01]  /*f090*/  MUFU.EX2 R172, R172 ;  /* 0x000000ac00ac7308 */ /* 0x000fe20000000800 */
[--C-:B------:R-:W-:Y:S02]  /*f0a0*/  FFMA.FTZ R180, R142, c[0x0][0x2d0], -R145.reuse ;  /* 0x0000b4008eb47a23 */ /* 0x100fe40000010891 */
[--C-:B------:R-:W-:Y:S01]  /*f0b0*/  FFMA.FTZ R181, R140, c[0x0][0x2d0], -R145.reuse ;  /* 0x0000b4008cb57a23 */ /* 0x100fe20000010891 */
[----:B--2---:R-:W-:Y:S01]  /*f0c0*/  F2FP.BF16.PACK_AB R138, R169, R166 ;  /* 0x000000a6a98a723e */ /* 0x004fe200000010ff */
[----:B------:R-:W-:Y:S01]  /*f0d0*/  LDSM.16.MT88.4 R140, [R134+UR4+0x2900] ;  /* 0x00290004868c783b */ /* 0x000fe20008004200 */
[--C-:B------:R-:W-:Y:S02]  /*f0e0*/  FFMA.FTZ R212, R160, c[0x0][0x2d0], -R145.reuse ;  /* 0x0000b400a0d47a23 */ /* 0x100fe40000010891 */
[--C-:B------:R-:W-:Y:S02]  /*f0f0*/  FFMA.FTZ R213, R158, c[0x0][0x2d0], -R145.reuse ;  /* 0x0000b4009ed57a23 */ /* 0x100fe40000010891 */
[----:B------:R-:W2:Y:S01]  /*f100*/  MUFU.EX2 R171, R171 ;  /* 0x000000ab00ab7308 */ /* 0x000ea20000000800 */
[--C-:B------:R-:W-:Y:S02]  /*f110*/  FFMA.FTZ R214, R156, c[0x0][0x2d0], -R145.reuse ;  /* 0x0000b4009cd67a23 */ /* 0x100fe40000010891 */
[----:B------:R-:W-:Y:S01]  /*f120*/  LDSM.16.MT88.4 R156, [R164+0x3900] ;  /* 0x00390000a49c783b */ /* 0x000fe20000004200 */
[C---:B-----5:R-:W-:Y:S02]  /*f130*/  FMUL.FTZ R6, R3.reuse, R130 ;  /* 0x0000008203067220 */ /* 0x060fe40000410000 */
        /* <DEDUP_REMOVED lines=11> */
[----:B------:R-:W-:Y:S01]  /*f1f0*/  FMUL.FTZ R34, R3, R102 ;  /* 0x0000006603227220 */ /* 0x000fe20000410000 */
[----:B--2---:R-:W-:Y:S01]  /*f200*/  F2FP.BF16.PACK_AB R137, R171, R172 ;  /* 0x000000acab89723e */ /* 0x004fe200000010ff */
[----:B------:R-:W-:Y:S02]  /*f210*/  FMUL.FTZ R35, R3, R103 ;  /* 0x0000006703237220 */ /* 0x000fe40000410000 */
[--C-:B------:R-:W-:Y:S03]  /*f220*/  FFMA.FTZ R215, R154, c[0x0][0x2d0], -R145.reuse ;  /* 0x0000b4009ad77a23 */ /* 0x100fe60000010891 */
[----:B------:R-:W-:Y:S01]  /*f230*/  LDSM.16.MT88.4 R100, [R134+UR4+0x2100] ;  /* 0x002100048664783b */ /* 0x000fe20008004200 */
[--C-:B------:R-:W-:Y:S01]  /*f240*/  FFMA.FTZ R220, R150, c[0x0][0x2d0], -R145.reuse ;  /* 0x0000b40096dc7a23 */ /* 0x100fe20000010891 */
[----:B------:R-:W-:Y:S01]  /*f250*/  MUFU.EX2 R174, R174 ;  /* 0x000000ae00ae7308 */ /* 0x000fe20000000800 */
[--C-:B------:R-:W-:Y:S02]  /*f260*/  FFMA.FTZ R221, R148, c[0x0][0x2d0], -R145.reuse ;  /* 0x0000b40094dd7a23 */ /* 0x100fe40000010891 */
[--C-:B------:R-:W-:Y:S02]  /*f270*/  FFMA.FTZ R222, R146, c[0x0][0x2d0], -R145.reuse ;  /* 0x0000b40092de7a23 */ /* 0x100fe40000010891 */
[----:B------:R-:W-:Y:S01]  /*f280*/  FFMA.FTZ R152, R147, c[0x0][0x2d0], -R152 ;  /* 0x0000b40093987a23 */ /* 0x000fe20000010898 */
[----:B------:R-:W-:Y:S01]  /*f290*/  LDSM.16.MT88.4 R116, [R134+UR4+0x900] ;  /* 0x000900048674783b */ /* 0x000fe20008004200 */
[C---:B------:R-:W-:Y:S02]  /*f2a0*/  FMUL.FTZ R36, R132.reuse, R36 ;  /* 0x0000002484247220 */ /* 0x040fe40000410000 */
[C---:B------:R-:W-:Y:S01]  /*f2b0*/  FMUL.FTZ R37, R132.reuse, R37 ;  /* 0x0000002584257220 */ /* 0x040fe20000410000 */
[----:B------:R2:W-:Y:S01]  /*f2c0*/  MUFU.EX2 R219, R152 ;  /* 0x0000009800db7308 */ /* 0x0005e20000000800 */
[----:B------:R-:W-:Y:S01]  /*f2d0*/  FMUL.FTZ R38, R3, R38 ;  /* 0x0000002603267220 */ /* 0x000fe20000410000 */
[----:B---3--:R-:W-:Y:S02]  /*f2e0*/  F2FP.BF16.PACK_AB R139, R173, R170 ;  /* 0x000000aaad8b723e */ /* 0x008fe400000010ff */
[----:B------:R-:W-:Y:S01]  /*f2f0*/  LDSM.16.MT88.4 R124, [R135+UR4+0x2900] ;  /* 0x00290004877c783b */ /* 0x000fe20008004200 */
[C---:B------:R-:W-:Y:S02]  /*f300*/  FMUL.FTZ R39, R3.reuse, R39 ;  /* 0x0000002703277220 */ /* 0x040fe40000410000 */
[C---:B------:R-:W-:Y:S02]  /*f310*/  FMUL.FTZ R40, R132.reuse, R40 ;  /* 0x0000002884287220 */ /* 0x040fe40000410000 */
[C---:B------:R-:W-:Y:S01]  /*f320*/  FMUL.FTZ R41, R132.reuse, R41 ;  /* 0x0000002984297220 */ /* 0x040fe20000410000 */
[C---:B-1----:R-:W-:Y:S01]  /*f330*/  HMMA.16816.F32.BF16 R4, R136.reuse, R12, R4 ;  /* 0x0000000c8804723c */ /* 0x042fe20000041804 */
[----:B------:R-:W1:Y:S01]  /*f340*/  MUFU.EX2 R175, R175 ;  /* 0x000000af00af7308 */ /* 0x000e620000000800 */
[----:B------:R-:W-:Y:S03]  /*f350*/  LDSM.16.MT88.4 R148, [R133+0x3900] ;  /* 0x003900008594783b */ /* 0x000fe60000004200 */
[C---:B------:R-:W-:Y:S02]  /*f360*/  FMUL.FTZ R42, R3.reuse, R42 ;  /* 0x0000002a032a7220 */ /* 0x040fe40000410000 */
[C---:B------:R-:W-:Y:S01]  /*f370*/  FMUL.FTZ R12, R132.reuse, R120 ;  /* 0x00000078840c7220 */ /* 0x040fe20000410000 */
[C---:B------:R-:W-:Y:S03]  /*f380*/  HMMA.16816.F32.BF16 R8, R136.reuse, R14, R8 ;  /* 0x0000000e8808723c */ /* 0x040fe60000041808 */
[----:B------:R-:W-:Y:S01]  /*f390*/  MUFU.EX2 R176, R176 ;  /* 0x000000b000b07308 */ /* 0x000fe20000000800 */
[C---:B------:R-:W-:Y:S01]  /*f3a0*/  FMUL.FTZ R13, R132.reuse, R121 ;  /* 0x00000079840d7220 */ /* 0x040fe20000410000 */
[----:B--2---:R-:W-:Y:S02]  /*f3b0*/  LDSM.16.MT88.4 R152, [R134+UR4+0x3900] ;  /* 0x003900048698783b */ /* 0x004fe40008004200 */
[C---:B------:R-:W-:Y:S02]  /*f3c0*/  FMUL.FTZ R14, R3.reuse, R122 ;  /* 0x0000007a030e7220 */ /* 0x040fe40000410000 */
[C---:B------:R-:W-:Y:S03]  /*f3d0*/  FMUL.FTZ R15, R3.reuse, R123 ;  /* 0x0000007b030f7220 */ /* 0x040fe60000410000 */
[C---:B------:R-:W-:Y:S01]  /*f3e0*/  FMUL.FTZ R43, R3.reuse, R43 ;  /* 0x0000002b032b7220 */ /* 0x040fe20000410000 */
[----:B------:R-:W2:Y:S01]  /*f3f0*/  MUFU.EX2 R177, R177 ;  /* 0x000000b100b17308 */ /* 0x000ea20000000800 */
[----:B------:R-:W3:Y:S01]  /*f400*/  LDSM.16.MT88.4 R120, [R164+0x100] ;  /* 0x00010000a478783b */ /* 0x000ee20000004200 */
[C---:B------:R-:W-:Y:S01]  /*f410*/  FMUL.FTZ R44, R132.reuse, R44 ;  /* 0x0000002c842c7220 */ /* 0x040fe20000410000 */
[C---:B----4-:R-:W-:Y:S03]  /*f420*/  HMMA.16816.F32.BF16 R12, R136.reuse, R20, R12 ;  /* 0x00000014880c723c */ /* 0x050fe6000004180c */
        /* <DEDUP_REMOVED lines=10> */
[----:B------:R-:W4:Y:S01]  /*f4d0*/  LDSM.16.MT88.4 R112, [R135+UR4+0x2100] ;  /* 0x002100048770783b */ /* 0x000f220008004200 */
        /* <DEDUP_REMOVED lines=9> */
[----:B------:R-:W-:Y:S01]  /*f570*/  MUFU.EX2 R183, R183 ;  /* 0x000000b700b77308 */ /* 0x000fe20000000800 */
[C---:B------:R-:W-:Y:S02]  /*f580*/  FMUL.FTZ R52, R132.reuse, R52 ;  /* 0x0000003484347220 */ /* 0x040fe40000410000 */
[C---:B------:R-:W-:Y:S04]  /*f590*/  FMUL.FTZ R30, R3.reuse, R106 ;  /* 0x0000006a031e7220 */ /* 0x040fe80000410000 */
[C---:B------:R-:W-:Y:S02]  /*f5a0*/  FMUL.FTZ R31, R3.reuse, R107 ;  /* 0x0000006b031f7220 */ /* 0x040fe40000410000 */
[----:B------:R-:W5:Y:S01]  /*f5b0*/  LDSM.16.MT88.4 R104, [R133+0x2100] ;  /* 0x002100008568783b */ /* 0x000f620000004200 */
        /* <DEDUP_REMOVED lines=12> */
[C---:B----4-:R-:W-:Y:S04]  /*f680*/  HMMA.16816.F32.BF16 R36, R136.reuse, R112, R36 ;  /* 0x000000708824723c */ /* 0x050fe80000041824 */
[C---:B------:R-:W-:Y:S01]  /*f690*/  FMUL.FTZ R60, R132.reuse, R60 ;  /* 0x0000003c843c7220 */ /* 0x040fe20000410000 */
[----:B------:R-:W-:Y:S01]  /*f6a0*/  MUFU.EX2 R212, R212 ;  /* 0x000000d400d47308 */ /* 0x000fe20000000800 */
[C---:B------:R-:W-:Y:S02]  /*f6b0*/  FMUL.FTZ R61, R132.reuse, R61 ;  /* 0x0000003d843d7220 */ /* 0x040fe40000410000 */
[C---:B------:R-:W-:Y:S01]  /*f6c0*/  HMMA.16816.F32.BF16 R40, R136.reuse, R114, R40 ;  /* 0x000000728828723c */ /* 0x040fe20000041828 */
[----:B------:R-:W-:Y:S03]  /*f6d0*/  LDSM.16.MT88.4 R112, [R135+UR4+0x900] ;  /* 0x000900048770783b */ /* 0x000fe60008004200 */
[C---:B------:R-:W-:Y:S02]  /*f6e0*/  FMUL.FTZ R62, R3.reuse, R62 ;  /* 0x0000003e033e7220 */ /* 0x040fe40000410000 */
[C---:B------:R-:W-:Y:S01]  /*f6f0*/  FMUL.FTZ R63, R3.reuse, R63 ;  /* 0x0000003f033f7220 */ /* 0x040fe20000410000 */
[----:B------:R-:W-:Y:S01]  /*f700*/  MUFU.EX2 R213, R213 ;  /* 0x000000d500d57308 */ /* 0x000fe20000000800 */
[C---:B------:R-:W-:Y:S01]  /*f710*/  FMUL.FTZ R64, R132.reuse, R64 ;  /* 0x0000004084407220 */ /* 0x040fe20000410000 */
[C---:B-----5:R-:W-:Y:S03]  /*f720*/  HMMA.16816.F32.BF16 R44, R136.reuse, R104, R44 ;  /* 0x00000068882c723c */ /* 0x060fe6000004182c */
[C---:B------:R-:W-:Y:S02]  /*f730*/  FMUL.FTZ R65, R132.reuse, R65 ;  /* 0x0000004184417220 */ /* 0x040fe40000410000 */
[C---:B------:R-:W-:Y:S03]  /*f740*/  FMUL.FTZ R66, R3.reuse, R66 ;  /* 0x0000004203427220 */ /* 0x040fe60000410000 */
[----:B------:R-:W-:Y:S01]  /*f750*/  MUFU.EX2 R214, R214 ;  /* 0x000000d600d67308 */ /* 0x000fe20000000800 */
[C---:B------:R-:W-:Y:S01]  /*f760*/  FMUL.FTZ R67, R3.reuse, R67 ;  /* 0x0000004303437220 */ /* 0x040fe20000410000 */
[C---:B------:R-:W-:Y:S01]  /*f770*/  HMMA.16816.F32.BF16 R48, R136.reuse, R106, R48 ;  /* 0x0000006a8830723c */ /* 0x040fe20000041830 */
[----:B------:R-:W3:Y:S02]  /*f780*/  LDSM.16.MT88.4 R104, [R135+UR4+0x4100] ;  /* 0x004100048768783b */ /* 0x000ee40008004200 */
[C---:B------:R-:W-:Y:S02]  /*f790*/  FMUL.FTZ R68, R132.reuse, R68 ;  /* 0x0000004484447220 */ /* 0x040fe40000410000 */
[C---:B------:R-:W-:Y:S03]  /*f7a0*/  FMUL.FTZ R69, R132.reuse, R69 ;  /* 0x0000004584457220 */ /* 0x040fe60000410000 */
[C---:B------:R-:W-:Y:S01]  /*f7b0*/  HMMA.16816.F32.BF16 R52, R136.reuse, R100, R52 ;  /* 0x000000648834723c */ /* 0x040fe20000041834 */
[----:B------:R-:W-:Y:S03]  /*f7c0*/  MUFU.EX2 R215, R215 ;  /* 0x000000d700d77308 */ /* 0x000fe60000000800 */
[C---:B------:R-:W-:Y:S02]  /*f7d0*/  FMUL.FTZ R70, R3.reuse, R70 ;  /* 0x0000004603467220 */ /* 0x040fe40000410000 */
[C---:B------:R-:W-:Y:S02]  /*f7e0*/  FMUL.FTZ R71, R3.reuse, R71 ;  /* 0x0000004703477220 */ /* 0x040fe40000410000 */
[C---:B------:R-:W-:Y:S01]  /*f7f0*/  HMMA.16816.F32.BF16 R56, R136.reuse, R102, R56 ;  /* 0x000000668838723c */ /* 0x040fe20000041838 */
[----:B------:R-:W4:Y:S02]  /*f800*/  LDSM.16.MT88.4 R100, [R133+0x4100] ;  /* 0x004100008564783b */ /* 0x000f240000004200 */
[----:B------:R-:W-:Y:S01]  /*f810*/  MUFU.EX2 R216, R216 ;  /* 0x000000d800d87308 */ /* 0x000fe20000000800 */
[C---:B------:R-:W-:Y:S02]  /*f820*/  FMUL.FTZ R72, R132.reuse, R72 ;  /* 0x0000004884487220 */ /* 0x040fe40000410000 */
[C---:B------:R-:W-:Y:S02]  /*f830*/  FMUL.FTZ R73, R132.reuse, R73 ;  /* 0x0000004984497220 */ /* 0x040fe40000410000 */
[C---:B------:R-:W-:Y:S04]  /*f840*/  HMMA.16816.F32.BF16 R60, R136.reuse, R108, R60 ;  /* 0x0000006c883c723c */ /* 0x040fe8000004183c */
[C---:B------:R-:W-:Y:S01]  /*f850*/  FMUL.FTZ R74, R3.reuse, R74 ;  /* 0x0000004a034a7220 */ /* 0x040fe20000410000 */
[----:B------:R-:W-:Y:S01]  /*f860*/  MUFU.EX2 R217, R217 ;  /* 0x000000d900d97308 */ /* 0x000fe20000000800 */
[C---:B------:R-:W-:Y:S02]  /*f870*/  FMUL.FTZ R75, R3.reuse, R75 ;  /* 0x0000004b034b7220 */ /* 0x040fe40000410000 */
[C---:B------:R-:W-:Y:S01]  /*f880*/  HMMA.16816.F32.BF16 R64, R136.reuse, R110, R64 ;  /* 0x0000006e8840723c */ /* 0x040fe20000041840 */
[----:B------:R-:W5:Y:S03]  /*f890*/  LDSM.16.MT88.4 R108, [R134+UR4+0x4100] ;  /* 0x00410004866c783b */ /* 0x000f660008004200 */
[C---:B------:R-:W-:Y:S02]  /*f8a0*/  FMUL.FTZ R84, R132.reuse, R84 ;  /* 0x0000005484547220 */ /* 0x040fe40000410000 */
[----:B------:R-:W-:Y:S01]  /*f8b0*/  FMUL.FTZ R85, R132, R85 ;  /* 0x0000005584557220 */ /* 0x000fe20000410000 */
[----:B------:R-:W-:Y:S01]  /*f8c0*/  MUFU.EX2 R218, R218 ;  /* 0x000000da00da7308 */ /* 0x000fe20000000800 */
[C---:B------:R-:W-:Y:S01]  /*f8d0*/  FMUL.FTZ R86, R3.reuse, R86 ;  /* 0x0000005603567220 */ /* 0x040fe20000410000 */
[C---:B---3--:R-:W-:Y:S03]  /*f8e0*/  HMMA.16816.F32.BF16 R68, R136.reuse, R104, R68 ;  /* 0x000000688844723c */ /* 0x048fe60000041844 */
[C---:B------:R-:W-:Y:S02]  /*f8f0*/  FMUL.FTZ R87, R3.reuse, R87 ;  /* 0x0000005703577220 */ /* 0x040fe40000410000 */
[--C-:B------:R-:W-:Y:S02]  /*f900*/  FFMA.FTZ R179, R178, c[0x0][0x2d0], -R145.reuse ;  /* 0x0000b400b2b37a23 */ /* 0x100fe40000010891 */
[--C-:B------:R-:W-:Y:S01]  /*f910*/  FFMA.FTZ R178, R162, c[0x0][0x2d0], -R145.reuse ;  /* 0x0000b400a2b27a23 */ /* 0x100fe20000010891 */
[C---:B------:R-:W-:Y:S01]  /*f920*/  HMMA.16816.F32.BF16 R72, R136.reuse, R106, R72 ;  /* 0x0000006a8848723c */ /* 0x040fe20000041848 */
[----:B------:R-:W3:Y:S01]  /*f930*/  LDSM.16.MT88.4 R104, [R164+0x4100] ;  /* 0x00410000a468783b */ /* 0x000ee20000004200 */
[----:B------:R-:W-:Y:S02]  /*f940*/  MUFU.EX2 R220, R220 ;  /* 0x000000dc00dc7308 */ /* 0x000fe40000000800 */
[C---:B------:R-:W-:Y:S02]  /*f950*/  FMUL.FTZ R76, R132.reuse, R76 ;  /* 0x0000004c844c7220 */ /* 0x040fe40000410000 */
[----:B------:R-:W-:Y:S02]  /*f960*/  FMUL.FTZ R77, R132, R77 ;  /* 0x0000004d844d7220 */ /* 0x000fe40000410000 */
[C---:B------:R-:W-:Y:S01]  /*f970*/  FMUL.FTZ R78, R3.reuse, R78 ;  /* 0x0000004e034e7220 */ /* 0x040fe20000410000 */
[----:B------:R-:W-:Y:S03]  /*f980*/  LDSM.16.MT88.4 R160, [R135+UR4+0x5900] ;  /* 0x0059000487a0783b */ /* 0x000fe60008004200 */
[C---:B------:R-:W-:Y:S01]  /*f990*/  FMUL.FTZ R79, R3.reuse, R79 ;  /* 0x0000004f034f7220 */ /* 0x040fe20000410000 */
[----:B------:R-:W-:Y:S01]  /*f9a0*/  MUFU.EX2 R179, R179 ;  /* 0x000000b300b37308 */ /* 0x000fe20000000800 */
[----:B------:R-:W-:Y:S02]  /*f9b0*/  FFMA.FTZ R145, R144, c[0x0][0x2d0], -R145 ;  /* 0x0000b40090917a23 */ /* 0x000fe40000010891 */
[C---:B------:R-:W-:Y:S02]  /*f9c0*/  FMUL.FTZ R88, R132.reuse, R88 ;  /* 0x0000005884587220 */ /* 0x040fe40000410000 */
[C---:B------:R-:W-:Y:S01]  /*f9d0*/  FMUL.FTZ R89, R132.reuse, R89 ;  /* 0x0000005984597220 */ /* 0x040fe20000410000 */
[C---:B----4-:R-:W-:Y:S03]  /*f9e0*/  HMMA.16816.F32.BF16 R76, R136.reuse, R100, R76 ;  /* 0x00000064884c723c */ /* 0x050fe6000004184c */
[C---:B------:R-:W-:Y:S01]  /*f9f0*/  FMUL.FTZ R80, R132.reuse, R80 ;  /* 0x0000005084507220 */ /* 0x040fe20000410000 */
[----:B------:R-:W4:Y:S01]  /*fa00*/  MUFU.EX2 R178, R178 ;  /* 0x000000b200b27308 */ /* 0x000f220000000800 */
[C---:B------:R-:W-:Y:S02]  /*fa10*/  FMUL.FTZ R81, R132.reuse, R81 ;  /* 0x0000005184517220 */ /* 0x040fe40000410000 */
[----:B------:R-:W-:Y:S01]  /*fa20*/  FMUL.FTZ R82, R3, R82 ;  /* 0x0000005203527220 */ /* 0x000fe20000410000 */
[----:B-1----:R-:W-:Y:S01]  /*fa30*/  F2FP.BF16.PACK_AB R100, R175, R174 ;  /* 0x000000aeaf64723e */ /* 0x002fe200000010ff */
[C---:B------:R-:W-:Y:S03]  /*fa40*/  FMUL.FTZ R83, R3.reuse, R83 ;  /* 0x0000005303537220 */ /* 0x040fe60000410000 */
[C---:B------:R-:W-:Y:S02]  /*fa50*/  FMUL.FTZ R90, R3.reuse, R90 ;  /* 0x0000005a035a7220 */ /* 0x040fe40000410000 */
[----:B------:R1:W-:Y:S01]  /*fa60*/  MUFU.EX2 R223, R145 ;  /* 0x0000009100df7308 */ /* 0x0003e20000000800 */
[C---:B------:R-:W-:Y:S01]  /*fa70*/  FMUL.FTZ R91, R3.reuse, R91 ;  /* 0x0000005b035b7220 */ /* 0x040fe20000410000 */
[C---:B------:R-:W-:Y:S03]  /*fa80*/  HMMA.16816.F32.BF16 R80, R136.reuse, R102, R80 ;  /* 0x000000668850723c */ /* 0x040fe60000041850 */
[C---:B------:R-:W-:Y:S02]  /*fa90*/  FMUL.FTZ R92, R132.reuse, R92 ;  /* 0x0000005c845c7220 */ /* 0x040fe40000410000 */
[C---:B------:R-:W-:Y:S02]  /*faa0*/  FMUL.FTZ R93, R132.reuse, R93 ;  /* 0x0000005d845d7220 */ /* 0x040fe40000410000 */
[C---:B------:R-:W-:Y:S01]  /*fab0*/  FMUL.FTZ R94, R3.reuse, R94 ;  /* 0x0000005e035e7220 */ /* 0x040fe20000410000 */
[C---:B-----5:R-:W-:Y:S01]  /*fac0*/  HMMA.16816.F32.BF16 R84, R136.reuse, R108, R84 ;  /* 0x0000006c8854723c */ /* 0x060fe20000041854 */
[----:B------:R-:W5:Y:S03]  /*fad0*/  MUFU.EX2 R221, R221 ;  /* 0x000000dd00dd7308 */ /* 0x000f660000000800 */
[----:B------:R-:W-:Y:S01]  /*fae0*/  FMUL.FTZ R95, R3, R95 ;  /* 0x0000005f035f7220 */ /* 0x000fe20000410000 */
[----:B--2---:R-:W-:Y:S01]  /*faf0*/  F2FP.BF16.PACK_AB R102, R177, R176 ;  /* 0x000000b0b166723e */ /* 0x004fe200000010ff */
[----:B------:R-:W-:Y:S01]  /*fb00*/  FMUL.FTZ R96, R132, R96 ;  /* 0x0000006084607220 */ /* 0x000fe20000410000 */
[----:B----4-:R-:W-:Y:S01]  /*fb10*/  F2FP.BF16.PACK_AB R101, R178, R179 ;  /* 0x000000b3b265723e */ /* 0x010fe200000010ff */
[C---:B------:R-:W-:Y:S01]  /*fb20*/  HMMA.16816.F32.BF16 R88, R136.reuse, R110, R88 ;  /* 0x0000006e8858723c */ /* 0x040fe20000041858 */
[----:B------:R-:W2:Y:S02]  /*fb30*/  LDSM.16.MT88.4 R108, [R133+0x900] ;  /* 0x00090000856c783b */ /* 0x000ea40000004200 */
[----:B------:R-:W4:Y:S01]  /*fb40*/  MUFU.EX2 R222, R222 ;  /* 0x000000de00de7308 */ /* 0x000f220000000800 */
[C---:B------:R-:W-:Y:S01]  /*fb50*/  FMUL.FTZ R97, R132.reuse, R97 ;  /* 0x0000006184617220 */ /* 0x040fe20000410000 */
[----:B------:R-:W-:Y:S01]  /*fb60*/  F2FP.BF16.PACK_AB R103, R181, R180 ;  /* 0x000000b4b567723e */ /* 0x000fe200000010ff */
[C---:B------:R-:W-:Y:S02]  /*fb70*/  FMUL.FTZ R98, R3.reuse, R98 ;  /* 0x0000006203627220 */ /* 0x040fe40000410000 */
[C---:B---3--:R-:W-:Y:S01]  /*fb80*/  HMMA.16816.F32.BF16 R92, R136.reuse, R104, R92 ;  /* 0x00000068885c723c */ /* 0x048fe2000004185c */
[----:B-1----:R-:W-:Y:S03]  /*fb90*/  LDSM.16.MT88.4 R144, [R135+UR4+0x3900] ;  /* 0x003900048790783b */ /* 0x002fe60008004200 */
[C---:B------:R-:W-:Y:S02]  /*fba0*/  FMUL.FTZ R99, R3.reuse, R99 ;  /* 0x0000006303637220 */ /* 0x040fe40000410000 */
[----:B------:R-:W-:Y:S02]  /*fbb0*/  FFMA.FTZ R168, R132, R205, R168 ;  /* 0x000000cd84a87223 */ /* 0x000fe400000100a8 */
[----:B------:R-:W-:Y:S01]  /*fbc0*/  FFMA.FTZ R172, R3, R206, R172 ;  /* 0x000000ce03ac7223 */ /* 0x000fe200000100ac */
[----:B------:R-:W-:Y:S02]  /*fbd0*/  IADD3 R3, R210, -0x2, RZ ;  /* 0xfffffffed2037810 */ /* 0x000fe40007ffe0ff */
[----:B------:R-:W-:Y:S01]  /*fbe0*/  HMMA.16816.F32.BF16 R96, R136, R106, R96 ;  /* 0x0000006a8860723c */ /* 0x000fe20000041860 */
[----:B------:R-:W1:Y:S02]  /*fbf0*/  LDSM.16.MT88.4 R104, [R164+0x2900] ;  /* 0x00290000a468783b */ /* 0x000e640000004200 */
[----:B------:R-:W-:Y:S01]  /*fc00*/  FADD.FTZ R167, R167, R168 ;  /* 0x000000a8a7a77221 */ /* 0x000fe20000010000 */
[----:B------:R-:W-:Y:S01]  /*fc10*/  ISETP.GE.AND P0, PT, R3, UR11, PT ;  /* 0x0000000b03007c0c */ /* 0x000fe2000bf06270 */
[----:B------:R-:W-:Y:S02]  /*fc20*/  FADD.FTZ R171, R171, R172 ;  /* 0x000000acabab7221 */ /* 0x000fe40000010000 */
[----:B------:R-:W-:Y:S01]  /*fc30*/  F2FP.BF16.PACK_AB R136, R217, R216 ;  /* 0x000000d8d988723e */ /* 0x000fe200000010ff */
[C---:B------:R-:W-:Y:S05]  /*fc40*/  HMMA.16816.F32.BF16 R4, R100.reuse, R112, R4 ;  /* 0x000000706404723c */ /* 0x040fea0000041804 */
[----:B------:R-:W-:Y:S01]  /*fc50*/  F2FP.BF16.PACK_AB R138, R219, R218 ;  /* 0x000000dadb8a723e */ /* 0x000fe200000010ff */
[----:B------:R-:W-:Y:S01]  /*fc60*/  FADD.FTZ R166, R166, R167 ;  /* 0x000000a7a6a67221 */ /* 0x000fe20000010000 */
[----:B-----5:R-:W-:Y:S01]  /*fc70*/  F2FP.BF16.PACK_AB R137, R221, R220 ;  /* 0x000000dcdd89723e */ /* 0x020fe200000010ff */
[C---:B------:R-:W-:Y:S01]  /*fc80*/  HMMA.16816.F32.BF16 R8, R100.reuse, R114, R8 ;  /* 0x000000726408723c */ /* 0x040fe20000041808 */
[----:B------:R-:W-:Y:S03]  /*fc90*/  LDSM.16.MT88.4 R112, [R133+0x4900] ;  /* 0x004900008570783b */ /* 0x000fe60000004200 */
[----:B----4-:R-:W-:Y:S01]  /*fca0*/  F2FP.BF16.PACK_AB R139, R223, R222 ;  /* 0x000000dedf8b723e */ /* 0x010fe200000010ff */
[----:B------:R-:W-:Y:S02]  /*fcb0*/  FADD.FTZ R170, R170, R171 ;  /* 0x000000abaaaa7221 */ /* 0x000fe40000010000 */
[----:B------:R-:W-:Y:S01]  /*fcc0*/  FADD.FTZ R169, R169, R166 ;  /* 0x000000a6a9a97221 */ /* 0x000fe20000010000 */
[C---:B--2---:R-:W-:Y:S04]  /*fcd0*/  HMMA.16816.F32.BF16 R12, R100.reuse, R108, R12 ;  /* 0x0000006c640c723c */ /* 0x044fe8000004180c */
        /* <DEDUP_REMOVED lines=121> */
[----:B------:R-:W-:Y:S01]  /*10470*/  IMAD.MOV.U32 R198, RZ, RZ, RZ ;  /* 0x000000ffffc67224 */ /* 0x000fe200078e00ff */
[----:B------:R-:W-:Y:S02]  /*10480*/  ISETP.NE.AND P2, PT, R195, 0x1, PT ;  /* 0x00000001c300780c */ /* 0x000fe40003f45270 */
[----:B------:R-:W-:Y:S04]  /*10490*/  IADD3 R199, R201, R165, R202 ;  /* 0x000000a5c9c77210 */ /* 0x000fe80007ffe0ca */
[----:B------:R-:W-:Y:S05]  /*104a0*/  IADD3 R199, R199, -0x80, RZ ;  /* 0xffffff80c7c77810 */ /* 0x000fea0007ffe0ff */
        /* <DEDUP_REMOVED lines=8> */
[----:B------:R1:W2:Y:S01]  /*10530*/  @!P3 LDG.E R198, [R4.64] ;  /* 0x0000001404c6b981 */ /* 0x0002a2000c1e1900 */
[----:B------:R-:W-:Y:S05]  /*10540*/  IMAD R199, R6, c[0x0][0x2b8], R199 ;  /* 0x0000ae0006c77a24 */ /* 0x000fea00078e02c7 */
[----:B------:R-:W-:Y:S05]  /*10550*/  SHF.R.S32.HI R3, RZ, 0x1f, R199 ;  /* 0x0000001fff037819 */ /* 0x000fea00000114c7 */
        /* <DEDUP_REMOVED lines=10> */
[----:B------:R-:W-:Y:S02]  /*10600*/  LEA R17, P0, R4, c[0x0][0x1c8], 0x1 ;  /* 0x0000720004117a11 */ /* 0x000fe400078008ff */
[----:B------:R-:W-:Y:S02]  /*10610*/  SHF.L.U64.HI R5, R194, 0x1, R197 ;  /* 0x00000001c2057819 */ /* 0x000fe400000102c5 */
[----:B------:R-:W-:Y:S01]  /*10620*/  LEA.HI.X R16, R4, c[0x0][0x1cc], R3, 0x1, P0 ;  /* 0x0000730004107a11 */ /* 0x000fe200000f0c03 */
[----:B------:R-:W1:Y:S01]  /*10630*/  SHFL.IDX PT, R9, R17, RZ, 0x181f ;  /* 0x00181fff11097589 */ /* 0x000e6200000e0000 */
[----:B------:R-:W-:Y:S02]  /*10640*/  IMAD.SHL.U32 R4, R194, 0x2, RZ ;  /* 0x00000002c2047824 */ /* 0x000fe400078e00ff */
[----:B------:R-:W-:Y:S01]  /*10650*/  IMAD.U32 R3, RZ, RZ, UR15 ;  /* 0x0000000fff037e24 */ /* 0x000fe2000f8e00ff */
[----:B------:R-:W2:Y:S03]  /*10660*/  SHFL.IDX PT, R8, R16, RZ, 0x181f ;  /* 0x00181fff10087589 */ /* 0x000ea600000e0000 */
[----:B------:R-:W-:Y:S01]  /*10670*/  IMAD R3, R3, 0x3000, R200 ;  /* 0x0000300003037824 */ /* 0x000fe200078e02c8 */
[----:B------:R-:W3:Y:S04]  /*10680*/  SHFL.IDX PT, R7, R17, 0x1, 0x181f ;  /* 0x00381f0011077f89 */ /* 0x000ee800000e0000 */
[----:B------:R4:W5:Y:S01]  /*10690*/  SHFL.IDX PT, R6, R16, 0x1, 0x181f ;  /* 0x00381f0010067f89 */ /* 0x00096200000e0000 */
[C---:B-1----:R-:W-:Y:S02]  /*106a0*/  IADD3 R12, P0, R9.reuse, R208, RZ ;  /* 0x000000d0090c7210 */ /* 0x042fe40007f1e0ff */
[C---:B------:R-:W-:Y:S02]  /*106b0*/  IADD3 R10, P2, R9.reuse, R209, RZ ;  /* 0x000000d1090a7210 */ /* 0x040fe40007f5e0ff */
[C---:B--2---:R-:W-:Y:S02]  /*106c0*/  IADD3.X R13, R8.reuse, R193, RZ, P0, !PT ;  /* 0x000000c1080d7210 */ /* 0x044fe400007fe4ff */
[-C--:B------:R-:W-:Y:S01]  /*106d0*/  IADD3 R14, P1, R9, R4.reuse, RZ ;  /* 0x00000004090e7210 */ /* 0x080fe20007f3e0ff */
[----:B------:R-:W-:Y:S01]  /*106e0*/  IMAD.SHL.U32 R9, R3, 0x2, RZ ;  /* 0x0000000203097824 */ /* 0x000fe200078e00ff */
[C---:B---3--:R-:W-:Y:S01]  /*106f0*/  IADD3 R4, P0, R7.reuse, R4, RZ ;  /* 0x0000000407047210 */ /* 0x048fe20007f1e0ff */
[C---:B------:R-:W-:Y:S02]  /*10700*/  IMAD.X R11, R8.reuse, 0x1, R207, P2 ;  /* 0x00000001080b7824 */ /* 0x040fe400010e06cf */
[----:B------:R-:W-:Y:S01]  /*10710*/  IMAD.X R15, R8, 0x1, R5, P1 ;  /* 0x00000001080f7824 */ /* 0x000fe200008e0605 */
[----:B------:R1:W-:Y:S01]  /*10720*/  LDGSTS.E.BYPASS.LTC128B.128 [R9+0xc100], [R12.64], !P5 ;  /* 0x0c1000000c097fae */ /* 0x0003e2000e901d54 */
[C---:B----4-:R-:W-:Y:S02]  /*10730*/  IADD3 R16, P1, R7.reuse, R208, RZ ;  /* 0x000000d007107210 */ /* 0x050fe40007f3e0ff */
[C---:B-----5:R-:W-:Y:S01]  /*10740*/  IADD3.X R5, R6.reuse, R5, RZ, P0, !PT ;  /* 0x0000000506057210 */ /* 0x060fe200007fe4ff */
[----:B------:R1:W-:Y:S01]  /*10750*/  LDGSTS.E.BYPASS.LTC128B.128 [R9+0xe100], [R10.64], !P4 ;  /* 0x0e1000000a097fae */ /* 0x0003e2000e101d54 */
[----:B------:R-:W-:Y:S01]  /*10760*/  IADD3 R18, P0, R7, R209, RZ ;  /* 0x000000d107127210 */ /* 0x000fe20007f1e0ff */
[C---:B------:R-:W-:Y:S02]  /*10770*/  IMAD.X R17, R6.reuse, 0x1, R193, P1 ;  /* 0x0000000106117824 */ /* 0x040fe400008e06c1 */
[----:B------:R1:W-:Y:S02]  /*10780*/  LDGSTS.E.BYPASS.LTC128B.128 [R9+0x10100], [R14.64], !P6 ;  /* 0x101000000e097fae */ /* 0x0003e4000f101d54 */
[----:B------:R-:W-:Y:S02]  /*10790*/  IMAD.X R19, R6, 0x1, R207, P0 ;  /* 0x0000000106137824 */ /* 0x000fe400000e06cf */
[----:B------:R1:W-:Y:S04]  /*107a0*/  LDGSTS.E.BYPASS.LTC128B.128 [R9+0xd100], [R16.64], !P5 ;  /* 0x0d10000010097fae */ /* 0x0003e8000e901d54 */
[----:B------:R1:W-:Y:S04]  /*107b0*/  LDGSTS.E.BYPASS.LTC128B.128 [R9+0xf100], [R18.64], !P4 ;  /* 0x0f10000012097fae */ /* 0x0003e8000e101d54 */
[----:B------:R1:W-:Y:S02]  /*107c0*/  LDGSTS.E.BYPASS.LTC128B.128 [R9+0x11100], [R4.64], !P6 ;  /* 0x1110000004097fae */ /* 0x0003e4000f101d54 */
.L_x_2002:
[----:B------:R-:W-:Y:S01]  /*107d0*/  UIADD3 UR4, UR5, 0x1, URZ ;  /* 0x0000000105047890 */ /* 0x000fe2000fffe03f */
[----:B------:R-:W0:Y:S01]  /*107e0*/  LDGDEPBAR ;  /* 0x00000000000079af */ /* 0x000e220000000000 */
[----:B------:R-:W-:Y:S01]  /*107f0*/  UISETP.GE.AND UP2, UPT, UR5, 0x1, UPT ;  /* 0x000000010500788c */ /* 0x000fe2000bf46270 */
[C---:B------:R-:W-:Y:S01]  /*10800*/  ISETP.LE.AND P0, PT, R210.reuse, UR11, PT ;  /* 0x0000000bd2007c0c */ /* 0x040fe2000bf03270 */
[----:B------:R-:W-:Y:S01]  /*10810*/  IMAD.MOV.U32 R3, RZ, RZ, R0 ;  /* 0x000000ffff037224 */ /* 0x000fe200078e0000 */
[----:B------:R-:W-:Y:S01]  /*10820*/  IADD3 R210, R210, -0x1, RZ ;  /* 0xffffffffd2d27810 */ /* 0x000fe20007ffe0ff */
[----:B------:R-:W-:Y:S01]  /*10830*/  USEL UR5, UR4, URZ, !UP2 ;  /* 0x0000003f04057287 */ /* 0x000fe2000d000000 */
[----:B------:R-:W-:Y:S09]  /*10840*/  IMAD.MOV.U32 R132, RZ, RZ, R2 ;  /* 0x000000ffff847224 */ /* 0x000ff200078e0002 */
[----:B------:R-:W-:-:S05]  /*10850*/  @!P0 BRA `(.L_x_2003) ;  /* 0xffffc65000008947 */ /* 0x000fca000383ffff */
.L_x_1992:
[----:B-1----:R-:W1:Y:S01]  /*10860*/  SHFL.BFLY PT, R8, R205, 0x2, 0x1f ;  /* 0x0c401f00cd087f89 */ /* 0x002e6200000e0000 */
        /* <DEDUP_REMOVED lines=14> */
[----:B------:R-:W-:-:S03]  /*10950*/  @P0 MOV R10, 0x3f317218 ;  /* 0x3f317218000a0802 */ /* 0x000fc60000000f00 */
[----:B------:R-:W-:Y:S02]  /*10960*/  @P1 FMUL.FTZ R8, R8, c[0x0][0x2d0] ;  /* 0x0000b40008081a20 */ /* 0x000fe40000410000 */
[----:B------:R-:W2:Y:S08]  /*10970*/  @P0 MUFU.LG2 R7, R4 ;  /* 0x0000000400070308 */ /* 0x000eb00000000c00 */
[----:B------:R-:W3:Y:S01]  /*10980*/  @P1 MUFU.LG2 R5, R5 ;  /* 0x0000000500051308 */ /* 0x000ee20000000c00 */
[----:B-1----:R-:W-:-:S02]  /*10990*/  FMUL.FTZ R128, R6, R128 ;  /* 0x0000008006807220 */ /* 0x002fc40000410000 */
[C---:B------:R-:W-:Y:S02]  /*109a0*/  FMUL.FTZ R129, R6.reuse, R129 ;  /* 0x0000008106817220 */ /* 0x040fe40000410000 */
[C---:B------:R-:W-:Y:S02]  /*109b0*/  FMUL.FTZ R124, R6.reuse, R124 ;  /* 0x0000007c067c7220 */ /* 0x040fe40000410000 */
[----:B------:R-:W-:Y:S01]  /*109c0*/  FMUL.FTZ R125, R6, R125 ;  /* 0x0000007d067d7220 */ /* 0x000fe20000410000 */
[----:B------:R1:W4:Y:S01]  /*109d0*/  @P0 MUFU.RCP R3, R4 ;  /* 0x0000000400030308 */ /* 0x0003220000001000 */
[----:B--2---:R-:W-:Y:S02]  /*109e0*/  @P0 FMUL.FTZ R9, R7, 0.69314718246459960938 ;  /* 0x3f31721807090820 */ /* 0x004fe40000410000 */
[----:B------:R-:W-:Y:S02]  /*109f0*/  @P0 FMUL.FTZ R7, R10, c[0x0][0x2d0] ;  /* 0x0000b4000a070a20 */ /* 0x000fe40000410000 */
[----:B------:R-:W-:-:S02]  /*10a00*/  FMUL.FTZ R120, R6, R120 ;  /* 0x0000007806787220 */ /* 0x000fc40000410000 */
        /* <DEDUP_REMOVED lines=96> */
.L_x_1952:
[----:B------:R-:W-:Y:S05]  /*11010*/  @P2 BRA `(.L_x_2004) ;  /* 0x0000198000002947 */ /* 0x000fea0003800000 */
[----:B------:R-:W1:Y:S01]  /*11020*/  S2R R2, SR_TID.X ;  /* 0x0000000000027919 */ /* 0x000e620000002100 */
[----:B------:R-:W-:Y:S01]  /*11030*/  IMAD R7, RZ, RZ, -UR14 ;  /* 0x8000000eff077e24 */ /* 0x000fe2000f8e02ff */
[----:B------:R-:W-:Y:S01]  /*11040*/  USHF.R.S32.HI UR6, URZ, 0x1f, UR14 ;  /* 0x0000001f3f067899 */ /* 0x000fe2000801140e */
[----:B------:R-:W-:Y:S01]  /*11050*/  IMAD.MOV.U32 R11, RZ, RZ, c[0x0][0x4e8] ;  /* 0x00013a00ff0b7624 */ /* 0x000fe200078e00ff */
[----:B------:R-:W2:Y:S01]  /*11060*/  S2R R0, SR_CTAID.Y ;  /* 0x0000000000007919 */ /* 0x000ea20000002600 */
[----:B------:R-:W-:Y:S01]  /*11070*/  ULDC.64 UR4, c[0x0][0x4d0] ;  /* 0x0001340000047ab9 */ /* 0x000fe20000000a00 */
[----:B------:R-:W-:Y:S01]  /*11080*/  BSSY B0, `(.L_x_2005) ;  /* 0x00000fe000007945 */ /* 0x000fe20003800000 */
[----:B------:R-:W-:Y:S01]  /*11090*/  UIMAD UR7, UR6, UR4, URZ ;  /* 0x00000004060772a4 */ /* 0x000fe2000f8e023f */
[----:B------:R-:W3:Y:S01]  /*110a0*/  S2R R9, SR_CTAID.Z ;  /* 0x0000000000097919 */ /* 0x000ee20000002700 */
[----:B------:R-:W-:Y:S01]  /*110b0*/  UIMAD.WIDE.U32 UR8, UR14, UR4, URZ ;  /* 0x000000040e0872a5 */ /* 0x000fe2000f8e003f */
[C---:B------:R-:W-:Y:S01]  /*110c0*/  ISETP.NE.AND P1, PT, R11.reuse, 0x1, PT ;  /* 0x000000010b00780c */ /* 0x040fe20003f25270 */
[----:B------:R-:W-:Y:S01]  /*110d0*/  UIMAD UR7, UR14, UR5, UR7 ;  /* 0x000000050e0772a4 */ /* 0x000fe2000f8e0207 */
[----:B------:R-:W4:Y:S01]  /*110e0*/  S2R R10, SR_CTAID.X ;  /* 0x00000000000a7919 */ /* 0x000f220000002500 */
[----:B------:R-:W-:Y:S01]  /*110f0*/  IMAD R11, R11, c[0x0][0x388], RZ ;  /* 0x0000e2000b0b7a24 */ /* 0x000fe200078e02ff */
        /* <DEDUP_REMOVED lines=8> */
[----:B------:R-:W-:Y:S01]  /*11180*/  IMAD.U32 R15, RZ, RZ, UR11 ;  /* 0x0000000bff0f7e24 */ /* 0x000fe2000f8e00ff */
[----:B-1----:R-:W-:Y:S01]  /*11190*/  SHF.R.S32.HI R3, RZ, 0x1f, R2 ;  /* 0x0000001fff037819 */ /* 0x002fe20000011402 */
[----:B------:R-:W-:Y:S01]  /*111a0*/  UIADD3 UR4, UR11, UR4, URZ ;  /* 0x000000040b047290 */ /* 0x000fe2000fffe03f */
[----:B------:R-:W-:Y:S02]  /*111b0*/  IMAD.U32 R17, RZ, RZ, UR7 ;  /* 0x00000007ff117e24 */ /* 0x000fe4000f8e00ff */
[----:B--2---:R-:W-:Y:S01]  /*111c0*/  IMAD R7, R7, c[0x0][0x550], R0 ;  /* 0x0001540007077a24 */ /* 0x004fe200078e0200 */
[----:B------:R-:W-:-:S02]  /*111d0*/  LEA.HI R0, R3, R2, RZ, 0x5 ;  /* 0x0000000203007211 */ /* 0x000fc400078f28ff */
[----:B------:R-:W-:Y:S01]  /*111e0*/  LEA.HI R3, R3, R2, RZ, 0x2 ;  /* 0x0000000203037211 */ /* 0x000fe200078f10ff */
[----:B------:R-:W-:Y:S01]  /*111f0*/  IMAD.U32 R15, RZ, RZ, UR4 ;  /* 0x00000004ff0f7e24 */ /* 0x000fe2000f8e00ff */
[----:B------:R-:W-:Y:S01]  /*11200*/  LOP3.LUT R5, R0, 0xffffffe0, RZ, 0xc0, !PT ;  /* 0xffffffe000057812 */ /* 0x000fe200078ec0ff */
[----:B---3--:R-:W-:Y:S01]  /*11210*/  IMAD.WIDE.U32 R16, R9, c[0x0][0x4d8], R16 ;  /* 0x0001360009107a25 */ /* 0x008fe200078e0010 */
[--C-:B------:R-:W-:Y:S02]  /*11220*/  SHF.R.S32.HI R13, RZ, 0x5, R0.reuse ;  /* 0x00000005ff0d7819 */ /* 0x100fe40000011400 */
[----:B------:R-:W-:Y:S01]  /*11230*/  SHF.R.S32.HI R0, RZ, 0x1f, R0 ;  /* 0x0000001fff007819 */ /* 0x000fe20000011400 */
[----:B------:R-:W-:Y:S01]  /*11240*/  IMAD.IADD R5, R2, 0x1, -R5 ;  /* 0x0000000102057824 */ /* 0x000fe200078e0a05 */
[----:B------:R-:W-:Y:S01]  /*11250*/  LOP3.LUT R3, R3, 0xfffffffc, RZ, 0xc0, !PT ;  /* 0xfffffffc03037812 */ /* 0x000fe200078ec0ff */
[----:B------:R-:W-:Y:S01]  /*11260*/  IMAD.WIDE.U32 R14, R9, c[0x0][0x440], R14 ;  /* 0x00011000090e7a25 */ /* 0x000fe200078e000e */
[----:B------:R-:W-:-:S02]  /*11270*/  LEA.HI R0, R0, R13, RZ, 0x3 ;  /* 0x0000000d00007211 */ /* 0x000fc400078f18ff */
[----:B------:R-:W-:Y:S02]  /*11280*/  IADD3 R3, -R3, R2, RZ ;  /* 0x0000000203037210 */ /* 0x000fe40007ffe1ff */
[----:B------:R-:W-:Y:S02]  /*11290*/  LOP3.LUT R0, R0, 0xffffff8, RZ, 0xc0, !PT ;  /* 0x0ffffff800007812 */ /* 0x000fe400078ec0ff */
[----:B------:R-:W-:Y:S02]  /*112a0*/  SHF.R.S32.HI R2, RZ, 0x1f, R5 ;  /* 0x0000001fff027819 */ /* 0x000fe40000011405 */
[----:B------:R-:W-:Y:S01]  /*112b0*/  SHF.R.S32.HI R8, RZ, 0x1f, R9 ;  /* 0x0000001fff087819 */ /* 0x000fe20000011409 */
[----:B------:R-:W-:Y:S01]  /*112c0*/  IMAD.IADD R13, R13, 0x1, -R0 ;  /* 0x000000010d0d7824 */ /* 0x000fe200078e0a00 */
[----:B------:R-:W-:Y:S02]  /*112d0*/  LEA.HI R0, R3, R3, RZ, 0x1 ;  /* 0x0000000303007211 */ /* 0x000fe400078f08ff */
[----:B------:R-:W-:-:S02]  /*112e0*/  LEA.HI R2, R2, R5, RZ, 0x2 ;  /* 0x0000000502027211 */ /* 0x000fc400078f10ff */
[----:B------:R-:W-:Y:S02]  /*112f0*/  LOP3.LUT R0, R0, 0x1ffffffe, RZ, 0xc0, !PT ;  /* 0x1ffffffe00007812 */ /* 0x000fe400078ec0ff */
[----:B------:R-:W-:Y:S02]  /*11300*/  SHF.R.S32.HI R12, RZ, 0x2, R2 ;  /* 0x00000002ff0c7819 */ /* 0x000fe40000011402 */
[----:B------:R-:W-:Y:S02]  /*11310*/  IADD3 R0, R3, -R0, RZ ;  /* 0x8000000003007210 */ /* 0x000fe40007ffe0ff */
[----:B------:R-:W-:Y:S01]  /*11320*/  LOP3.LUT R2, R2, 0x7ffffffc, RZ, 0xc0, !PT ;  /* 0x7ffffffc02027812 */ /* 0x000fe200078ec0ff */
[----:B------:R-:W-:Y:S02]  /*11330*/  IMAD R13, R13, 0x10, R12 ;  /* 0x000000100d0d7824 */ /* 0x000fe400078e020c */
[----:B------:R-:W-:Y:S02]  /*11340*/  IMAD R12, R8, c[0x0][0x4d8], RZ ;  /* 0x00013600080c7a24 */ /* 0x000fe400078e02ff */
[----:B------:R-:W-:Y:S01]  /*11350*/  IMAD R3, R0, 0x8, R13 ;  /* 0x0000000800037824 */ /* 0x000fe200078e020d */
[----:B------:R-:W-:Y:S01]  /*11360*/  SHF.R.S32.HI R0, RZ, 0x1f, R7 ;  /* 0x0000001fff007819 */ /* 0x000fe20000011407 */
[----:B------:R-:W-:-:S02]  /*11370*/  IMAD R8, R8, c[0x0][0x440], RZ ;  /* 0x0001100008087a24 */ /* 0x000fc400078e02ff */
[C---:B------:R-:W-:Y:S01]  /*11380*/  IMAD R12, R9.reuse, c[0x0][0x4dc], R12 ;  /* 0x00013700090c7a24 */ /* 0x040fe200078e020c */
[C---:B----4-:R-:W-:Y:S01]  /*11390*/  LEA R3, R10.reuse, R3, 0x7 ;  /* 0x000000030a037211 */ /* 0x050fe200078e38ff */
        /* <DEDUP_REMOVED lines=8> */
[----:B------:R-:W-:Y:S02]  /*11420*/  IMAD R0, R0, c[0x0][0x448], RZ ;  /* 0x0001120000007a24 */ /* 0x000fe400078e02ff */
[C---:B------:R-:W-:Y:S02]  /*11430*/  IMAD R12, R7.reuse, c[0x0][0x4e4], R12 ;  /* 0x00013900070c7a24 */ /* 0x040fe400078e020c */
[C---:B------:R-:W-:Y:S02]  /*11440*/  IMAD R8, R7.reuse, c[0x0][0x44c], R0 ;  /* 0x0001130007087a24 */ /* 0x040fe400078e0200 */
[----:B------:R-:W-:Y:S02]  /*11450*/  IMAD.MOV R0, RZ, RZ, -R9 ;  /* 0x000000ffff007224 */ /* 0x000fe400078e0a09 */
[----:B------:R-:W-:-:S04]  /*11460*/  IMAD.WIDE.U32 R14, R7, c[0x0][0x448], R14 ;  /* 0x00011200070e7a25 */ /* 0x000fc800078e000e */
[----:B------:R-:W-:Y:S01]  /*11470*/  IMAD.WIDE.U32 R18, R7, c[0x0][0x4e0], R16 ;  /* 0x0001380007127a25 */ /* 0x000fe200078e0010 */
[----:B------:R-:W-:Y:S02]  /*11480*/  IADD3 R21, R15, R8, RZ ;  /* 0x000000080f157210 */ /* 0x000fe40007ffe0ff */
[----:B------:R-:W-:Y:S01]  /*11490*/  SHF.R.S32.HI R15, RZ, 0x1f, R9 ;  /* 0x0000001fff0f7819 */ /* 0x000fe20000011409 */
[----:B------:R-:W-:Y:S01]  /*114a0*/  @P1 IMAD.HI.U32 R7, R3, c[0x0][0x4ec], RZ ;  /* 0x00013b0003071a27 */ /* 0x000fe200078e00ff */
[----:B------:R-:W-:Y:S01]  /*114b0*/  BAR.SYNC.DEFER_BLOCKING 0x1, 0x100 ;  /* 0x0044000000007b1d */ /* 0x000fe20000010000 */
[----:B------:R-:W-:Y:S02]  /*114c0*/  IADD3 R8, P0, R9, R18, RZ ;  /* 0x0000001209087210 */ /* 0x000fe40007f1e0ff */
[--C-:B------:R-:W-:Y:S02]  /*114d0*/  IMAD R0, R0, c[0x0][0x4e8], R3.reuse ;  /* 0x00013a0000007a24 */ /* 0x100fe400078e0203 */
[----:B------:R-:W-:Y:S01]  /*114e0*/  IMAD.MOV.U32 R16, RZ, RZ, R3 ;  /* 0x000000ffff107224 */ /* 0x000fe200078e0003 */
[----:B------:R-:W-:Y:S01]  /*114f0*/  @P1 SHF.R.U32.HI R16, RZ, c[0x0][0x4f0], R7 ;  /* 0x00013c00ff101a19 */ /* 0x000fe20000011607 */
[----:B------:R-:W-:Y:S01]  /*11500*/  IMAD.MOV.U32 R20, RZ, RZ, R14 ;  /* 0x000000ffff147224 */ /* 0x000fe200078e000e */
[----:B------:R-:W-:Y:S01]  /*11510*/  SHF.R.S32.HI R7, RZ, 0x1f, R0 ;  /* 0x0000001fff077819 */ /* 0x000fe20000011400 */
[----:B------:R-:W-:Y:S01]  /*11520*/  IMAD.IADD R2, R5, 0x1, -R2 ;  /* 0x0000000105027824 */ /* 0x000fe200078e0a02 */
[----:B------:R-:W-:Y:S01]  /*11530*/  IADD3.X R9, R15, R19, R12, P0, !PT ;  /* 0x000000130f097210 */ /* 0x000fe200007fe40c */
[C---:B------:R-:W-:Y:S01]  /*11540*/  IMAD.WIDE.U32 R20, R16.reuse, c[0x0][0x430], R20 ;  /* 0x00010c0010147a25 */ /* 0x040fe200078e0014 */
[----:B------:R-:W-:-:S02]  /*11550*/  IADD3 R12, -R16, RZ, RZ ;  /* 0x000000ff100c7210 */ /* 0x000fc40007ffe1ff */
[----:B------:R-:W-:Y:S01]  /*11560*/  SHF.R.S32.HI R14, RZ, 0x1f, R16 ;  /* 0x0000001fff0e7819 */ /* 0x000fe20000011410 */
[----:B------:R-:W-:Y:S02]  /*11570*/  IMAD R7, R7, c[0x0][0x4c8], RZ ;  /* 0x0001320007077a24 */ /* 0x000fe400078e02ff */
[----:B------:R-:W-:-:S04]  /*11580*/  IMAD.WIDE.U32 R8, R0, c[0x0][0x4c8], R8 ;  /* 0x0001320000087a25 */ /* 0x000fc800078e0008 */
[----:B------:R-:W-:Y:S01]  /*11590*/  IMAD R7, R0, c[0x0][0x4cc], R7 ;  /* 0x0001330000077a24 */ /* 0x000fe200078e0207 */
[----:B------:R-:W-:Y:S01]  /*115a0*/  LEA R0, P0, R8, c[0x0][0x4a8], 0x2 ;  /* 0x00012a0008007a11 */ /* 0x000fe200078010ff */
[----:B------:R-:W-:Y:S02]  /*115b0*/  IMAD R12, R12, c[0x0][0x4e8], R3 ;  /* 0x00013a000c0c7a24 */ /* 0x000fe400078e0203 */
[----:B------:R-:W-:Y:S02]  /*115c0*/  IMAD.IADD R7, R9, 0x1, R7 ;  /* 0x0000000109077824 */ /* 0x000fe400078e0207 */
[----:B------:R-:W-:Y:S01]  /*115d0*/  IMAD R3, R14, c[0x0][0x430], RZ ;  /* 0x00010c000e037a24 */ /* 0x000fe200078e02ff */
[----:B------:R-:W-:Y:S01]  /*115e0*/  SHF.R.S32.HI R9, RZ, 0x1f, R12 ;  /* 0x0000001fff097819 */ /* 0x000fe2000001140c */
[----:B------:R-:W-:Y:S01]  /*115f0*/  SHFL.IDX PT, R14, R0, RZ, 0x1c1f ;  /* 0x001c1fff000e7589 */ /* 0x000fe200000e0000 */
[----:B------:R-:W-:Y:S01]  /*11600*/  LEA.HI.X R7, R8, c[0x0][0x4ac], R7, 0x2, P0 ;  /* 0x00012b0008077a11 */ /* 0x000fe200000f1407 */
[----:B------:R-:W-:Y:S01]  /*11610*/  IMAD R3, R16, c[0x0][0x434], R3 ;  /* 0x00010d0010037a24 */ /* 0x000fe200078e0203 */
[----:B------:R-:W-:Y:S01]  /*11620*/  LOP3.LUT P0, RZ, R5, 0x3, RZ, 0xc0, !PT ;  /* 0x0000000305ff7812 */ /* 0x000fe2000780c0ff */
[----:B------:R-:W-:Y:S01]  /*11630*/  SHFL.IDX PT, R16, R0, 0x1, 0x1c1f ;  /* 0x003c1f0000107f89 */ /* 0x000fe200000e0000 */
[----:B------:R-:W-:-:S02]  /*11640*/  IMAD R9, R9, c[0x0][0x428], RZ ;  /* 0x00010a0009097a24 */ /* 0x000fc400078e02ff */
[----:B------:R-:W-:Y:S01]  /*11650*/  IMAD.IADD R21, R21, 0x1, R3 ;  /* 0x0000000115157824 */ /* 0x000fe200078e0203 */
[----:B------:R-:W1:Y:S01]  /*11660*/  SHFL.IDX PT, R15, R7, RZ, 0x1c1f ;  /* 0x001c1fff070f7589 */ /* 0x000e6200000e0000 */
[----:B------:R-:W-:Y:S01]  /*11670*/  IADD3 R3, R10, 0x8, RZ ;  /* 0x000000080a037810 */ /* 0x000fe20007ffe0ff */
[----:B------:R-:W-:Y:S01]  /*11680*/  IMAD R9, R12, c[0x0][0x42c], R9 ;  /* 0x00010b000c097a24 */ /* 0x000fe200078e0209 */
[-C--:B------:R-:W-:Y:S01]  /*11690*/  ISETP.GE.OR P2, PT, R10, R11.reuse, P0 ;  /* 0x0000000b0a00720c */ /* 0x080fe20000746670 */
[----:B------:R2:W3:Y:S01]  /*116a0*/  SHFL.IDX PT, R17, R7, 0x1, 0x1c1f ;  /* 0x003c1f0007117f89 */ /* 0x0004e200000e0000 */
[----:B------:R-:W-:Y:S01]  /*116b0*/  ISETP.GE.OR P0, PT, R3, R11, P0 ;  /* 0x0000000b0300720c */ /* 0x000fe20000706670 */
[----:B------:R-:W-:-:S05]  /*116c0*/  IMAD.WIDE.U32 R12, R12, c[0x0][0x428], R20 ;  /* 0x00010a000c0c7a25 */ /* 0x000fca00078e0014 */
[----:B------:R-:W-:Y:S02]  /*116d0*/  IADD3 R9, R13, R9, RZ ;  /* 0x000000090d097210 */ /* 0x000fe40007ffe0ff */
[----:B------:R-:W-:-:S04]  /*116e0*/  LEA R8, P1, R12, c[0x0][0x400], 0x2 ;  /* 0x000100000c087a11 */ /* 0x000fc800078210ff */
[----:B------:R-:W-:Y:S02]  /*116f0*/  LEA.HI.X R9, R12, c[0x0][0x404], R9, 0x2, P1 ;  /* 0x000101000c097a11 */ /* 0x000fe400008f1409 */
[----:B------:R-:W-:Y:S01]  /*11700*/  ISETP.GE.AND P1, PT, R3, R11, PT ;  /* 0x0000000b0300720c */ /* 0x000fe20003f26270 */
[----:B------:R4:W4:Y:S01]  /*11710*/  SHFL.IDX PT, R12, R8, RZ, 0x1c1f ;  /* 0x001c1fff080c7589 */ /* 0x00092200000e0000 */
[----:B------:R-:W-:-:S03]  /*11720*/  SHF.L.U32 R3, R2, 0x1, RZ ;  /* 0x0000000102037819 */ /* 0x000fc600000006ff */
[----:B-1----:R1:W-:Y:S01]  /*11730*/  @!P2 ST.E [R14.64], R4 ;  /* 0x000000040e00a985 */ /* 0x0023e2000c101914 */
[----:B--2---:R-:W-:-:S03]  /*11740*/  P2R R7, PR, RZ, 0x2 ;  /* 0x00000002ff077803 */ /* 0x004fc60000000000 */
[----:B---3--:R1:W-:Y:S01]  /*11750*/  @!P0 ST.E [R16.64], R6 ;  /* 0x0000000610008985 */ /* 0x0083e2000c101914 */
[----:B------:R-:W-:-:S03]  /*11760*/  ISETP.GE.AND P0, PT, R10, R11, PT ;  /* 0x0000000b0a00720c */ /* 0x000fc60003f06270 */
[----:B------:R1:W2:Y:S10]  /*11770*/  SHFL.IDX PT, R13, R9, RZ, 0x1c1f ;  /* 0x001c1fff090d7589 */ /* 0x0002b400000e0000 */
[----:B------:R-:W-:Y:S05]  /*11780*/  @P0 BRA `(.L_x_2006) ;  /* 0x000008d000000947 */ /* 0x000fea0003800000 */
[C---:B-1----:R-:W-:Y:S02]  /*11790*/  IADD3 R6, R3.reuse, 0x8, RZ ;  /* 0x0000000803067810 */ /* 0x042fe40007ffe0ff */
[----:B------:R-:W-:-:S02]  /*117a0*/  IADD3 R5, R3, 0x10, RZ ;  /* 0x0000001003057810 */ /* 0x000fc40007ffe0ff */
[----:B------:R-:W-:Y:S02]  /*117b0*/  IADD3 R4, R3, 0x18, RZ ;  /* 0x0000001803047810 */ /* 0x000fe40007ffe0ff */
[----:B------:R-:W-:Y:S02]  /*117c0*/  ISETP.GE.AND P3, PT, R6, c[0x0][0x3c8], PT ;  /* 0x0000f20006007a0c */ /* 0x000fe40003f66270 */
[----:B------:R-:W-:Y:S02]  /*117d0*/  ISETP.GE.AND P2, PT, R5, c[0x0][0x3c8], PT ;  /* 0x0000f20005007a0c */ /* 0x000fe40003f46270 */
[----:B------:R-:W-:Y:S02]  /*117e0*/  ISETP.GE.AND P1, PT, R4, c[0x0][0x3c8], PT ;  /* 0x0000f20004007a0c */ /* 0x000fe40003f26270 */
[C---:B------:R-:W-:Y:S02]  /*117f0*/  ISETP.GE.AND P4, PT, R3.reuse, c[0x0][0x3c8], PT ;  /* 0x0000f20003007a0c */ /* 0x040fe40003f86270 */
[----:B------:R-:W-:-:S02]  /*11800*/  IADD3 R2, R3, 0x20, RZ ;  /* 0x0000002003027810 */ /* 0x000fc40007ffe0ff */
[----:B------:R-:W-:Y:S02]  /*11810*/  IADD3 R0, R3, 0x28, RZ ;  /* 0x0000002803007810 */ /* 0x000fe40007ffe0ff */
[----:B------:R-:W-:Y:S02]  /*11820*/  ISETP.GE.AND P0, PT, R2, c[0x0][0x3c8], PT ;  /* 0x0000f20002007a0c */ /* 0x000fe40003f06270 */
[----:B------:R-:W-:Y:S02]  /*11830*/  ISETP.GE.AND P5, PT, R0, c[0x0][0x3c8], PT ;  /* 0x0000f20000007a0c */ /* 0x000fe40003fa6270 */
[----:B------:R-:W-:Y:S02]  /*11840*/  @!P3 LEA.HI R6, R6, R6, RZ, 0x1 ;  /* 0x000000060606b211 */ /* 0x000fe400078f08ff */
[----:B------:R-:W-:Y:S01]  /*11850*/  @!P2 LEA.HI R5, R5, R5, RZ, 0x1 ;  /* 0x000000050505a211 */ /* 0x000fe200078f08ff */
[----:B--2-4-:R-:W-:Y:S01]  /*11860*/  @!P4 IMAD.WIDE R10, R3, 0x4, R12 ;  /* 0x00000004030ac825 */ /* 0x014fe200078e020c */
[----:B------:R-:W-:-:S02]  /*11870*/  @!P1 LEA.HI R4, R4, R4, RZ, 0x1 ;  /* 0x0000000404049211 */ /* 0x000fc400078f08ff */
[----:B------:R-:W-:Y:S02]  /*11880*/  @!P3 LOP3.LUT R15, R6, 0xfffffffe, RZ, 0xc0, !PT ;  /* 0xfffffffe060fb812 */ /* 0x000fe400078ec0ff */
[----:B------:R-:W-:Y:S01]  /*11890*/  @!P2 LOP3.LUT R5, R5, 0xfffffffe, RZ, 0xc0, !PT ;  /* 0xfffffffe0505a812 */ /* 0x000fe200078ec0ff */
[----:B------:R1:W-:Y:S01]  /*118a0*/  @!P4 ST.E.64 [R10.64], R128 ;  /* 0x000000800a00c985 */ /* 0x0003e2000c101b14 */
[----:B------:R-:W-:Y:S02]  /*118b0*/  @!P1 LOP3.LUT R17, R4, 0xfffffffe, RZ, 0xc0, !PT ;  /* 0xfffffffe04119812 */ /* 0x000fe400078ec0ff */
[----:B------:R-:W-:Y:S01]  /*118c0*/  IADD3 R14, R3, 0x30, RZ ;  /* 0x00000030030e7810 */ /* 0x000fe20007ffe0ff */
[--C-:B------:R-:W-:Y:S01]  /*118d0*/  @!P2 IMAD.WIDE R4, R5, 0x4, R12.reuse ;  /* 0x000000040504a825 */ /* 0x100fe200078e020c */
[----:B------:R-:W-:Y:S02]  /*118e0*/  @!P0 LEA.HI R2, R2, R2, RZ, 0x1 ;  /* 0x0000000202028211 */ /* 0x000fe400078f08ff */
[----:B------:R-:W-:Y:S01]  /*118f0*/  ISETP.GE.AND P4, PT, R14, c[0x0][0x3c8], PT ;  /* 0x0000f2000e007a0c */ /* 0x000fe20003f86270 */
[----:B------:R-:W-:Y:S01]  /*11900*/  @!P1 IMAD.WIDE R16, R17, 0x4, R12 ;  /* 0x0000000411109825 */ /* 0x000fe200078e020c */
[----:B------:R-:W-:-:S02]  /*11910*/  @!P0 LOP3.LUT R19, R2, 0xfffffffe, RZ, 0xc0, !PT ;  /* 0xfffffffe02138812 */ /* 0x000fc400078ec0ff */
[C---:B------:R-:W-:Y:S02]  /*11920*/  IADD3 R20, R3.reuse, 0x38, RZ ;  /* 0x0000003803147810 */ /* 0x040fe40007ffe0ff */
[----:B------:R-:W-:Y:S01]  /*11930*/  IADD3 R6, R3, 0x48, RZ ;  /* 0x0000004803067810 */ /* 0x000fe20007ffe0ff */
[----:B------:R-:W-:Y:S01]  /*11940*/  @!P0 IMAD.WIDE R18, R19, 0x4, R12 ;  /* 0x0000000413128825 */ /* 0x000fe200078e020c */
[----:B------:R-:W-:Y:S02]  /*11950*/  @!P5 LEA.HI R0, R0, R0, RZ, 0x1 ;  /* 0x000000000000d211 */ /* 0x000fe400078f08ff */
[----:B------:R-:W-:-:S03]  /*11960*/  IADD3 R2, R3, 0x50, RZ ;  /* 0x0000005003027810 */ /* 0x000fc60007ffe0ff */
[----:B------:R-:W-:Y:S01]  /*11970*/  @!P4 LEA.HI R14, R14, R14, RZ, 0x1 ;  /* 0x0000000e0e0ec211 */ /* 0x000fe200078f08ff */
[----:B-1----:R-:W-:Y:S01]  /*11980*/  @!P3 IMAD.WIDE R10, R15, 0x4, R12 ;  /* 0x000000040f0ab825 */ /* 0x002fe200078e020c */
[----:B------:R-:W-:-:S04]  /*11990*/  IADD3 R15, R3, 0x40, RZ ;  /* 0x00000040030f7810 */ /* 0x000fc80007ffe0ff */
[----:B------:R1:W-:Y:S01]  /*119a0*/  @!P3 ST.E.64 [R10.64], R124 ;  /* 0x0000007c0a00b985 */ /* 0x0003e2000c101b14 */
[----:B------:R-:W-:-:S03]  /*119b0*/  ISETP.GE.AND P3, PT, R20, c[0x0][0x3c8], PT ;  /* 0x0000f20014007a0c */ /* 0x000fc60003f66270 */
[----:B------:R2:W-:Y:S01]  /*119c0*/  @!P2 ST.E.64 [R4.64], R120 ;  /* 0x000000780400a985 */ /* 0x0005e2000c101b14 */
[----:B------:R-:W-:-:S03]  /*119d0*/  ISETP.GE.AND P2, PT, R15, c[0x0][0x3c8], PT ;  /* 0x0000f2000f007a0c */ /* 0x000fc60003f46270 */
[----:B------:R3:W-:Y:S01]  /*119e0*/  @!P1 ST.E.64 [R16.64], R116 ;  /* 0x0000007410009985 */ /* 0x0007e2000c101b14 */
        /* <DEDUP_REMOVED lines=9> */
[----:B------:R-:W-:Y:S01]  /*11a80*/  @!P2 IMAD.WIDE R14, R15, 0x4, R12 ;  /* 0x000000040f0ea825 */ /* 0x000fe200078e020c */
[----:B--2---:R-:W-:-:S03]  /*11a90*/  @!P5 LOP3.LUT R5, R0, 0xfffffffe, RZ, 0xc0, !PT ;  /* 0xfffffffe0005d812 */ /* 0x004fc600078ec0ff */
[--C-:B------:R-:W-:Y:S01]  /*11aa0*/  @!P4 IMAD.WIDE R10, R11, 0x4, R12.reuse ;  /* 0x000000040b0ac825 */ /* 0x100fe200078e020c */
[----:B------:R-:W-:Y:S02]  /*11ab0*/  IADD3 R0, R3, 0x58, RZ ;  /* 0x0000005803007810 */ /* 0x000fe40007ffe0ff */
[----:B---3--:R-:W-:Y:S01]  /*11ac0*/  @!P3 LOP3.LUT R17, R20, 0xfffffffe, RZ, 0xc0, !PT ;  /* 0xfffffffe1411b812 */ /* 0x008fe200078ec0ff */
[----:B------:R-:W-:Y:S01]  /*11ad0*/  @!P5 IMAD.WIDE R4, R5, 0x4, R12 ;  /* 0x000000040504d825 */ /* 0x000fe200078e020c */
[----:B------:R-:W-:Y:S02]  /*11ae0*/  IADD3 R20, R3, 0x80, RZ ;  /* 0x0000008003147810 */ /* 0x000fe40007ffe0ff */
[----:B----4-:R-:W-:Y:S02]  /*11af0*/  @!P1 LOP3.LUT R19, R6, 0xfffffffe, RZ, 0xc0, !PT ;  /* 0xfffffffe06139812 */ /* 0x010fe400078ec0ff */
[----:B------:R1:W-:Y:S01]  /*11b00*/  @!P5 ST.E.64 [R4.64], R108 ;  /* 0x0000006c0400d985 */ /* 0x0003e2000c101b14 */
[----:B------:R-:W-:-:S02]  /*11b10*/  ISETP.GE.AND P5, PT, R0, c[0x0][0x3c8], PT ;  /* 0x0000f20000007a0c */ /* 0x000fc40003fa6270 */
[C---:B------:R-:W-:Y:S01]  /*11b20*/  IADD3 R6, R3.reuse, 0x60, RZ ;  /* 0x0000006003067810 */ /* 0x040fe20007ffe0ff */
[----:B------:R2:W-:Y:S01]  /*11b30*/  @!P4 ST.E.64 [R10.64], R104 ;  /* 0x000000680a00c985 */ /* 0x0005e2000c101b14 */
[----:B------:R-:W-:Y:S02]  /*11b40*/  IADD3 R18, R3, 0x70, RZ ;  /* 0x0000007003127810 */ /* 0x000fe40007ffe0ff */
[----:B------:R-:W-:-:S07]  /*11b50*/  ISETP.GE.AND P6, PT, R6, c[0x0][0x3c8], PT ;  /* 0x0000f20006007a0c */ /* 0x000fce0003fc6270 */
[----:B------:R-:W-:-:S04]  /*11b60*/  @!P5 LEA.HI R0, R0, R0, RZ, 0x1 ;  /* 0x000000000000d211 */ /* 0x000fc800078f08ff */
[----:B------:R-:W-:Y:S02]  /*11b70*/  @!P5 LOP3.LUT R21, R0, 0xfffffffe, RZ, 0xc0, !PT ;  /* 0xfffffffe0015d812 */ /* 0x000fe400078ec0ff */
[C---:B------:R-:W-:Y:S02]  /*11b80*/  IADD3 R0, R3.reuse, 0x88, RZ ;  /* 0x0000008803007810 */ /* 0x040fe40007ffe0ff */
[----:B------:R-:W-:Y:S02]  /*11b90*/  @!P6 LEA.HI R6, R6, R6, RZ, 0x1 ;  /* 0x000000060606e211 */ /* 0x000fe400078f08ff */
[----:B-1----:R-:W-:Y:S02]  /*11ba0*/  @!P0 LOP3.LUT R5, R2, 0xfffffffe, RZ, 0xc0, !PT ;  /* 0xfffffffe02058812 */ /* 0x002fe400078ec0ff */
[----:B------:R-:W-:Y:S01]  /*11bb0*/  IADD3 R2, R3, 0x78, RZ ;  /* 0x0000007803027810 */ /* 0x000fe20007ffe0ff */
[----:B--2---:R-:W-:-:S04]  /*11bc0*/  @!P3 IMAD.WIDE R10, R17, 0x4, R12 ;  /* 0x00000004110ab825 */ /* 0x004fc800078e020c */
[--C-:B------:R-:W-:Y:S01]  /*11bd0*/  @!P1 IMAD.WIDE R16, R19, 0x4, R12.reuse ;  /* 0x0000000413109825 */ /* 0x100fe200078e020c */
[----:B------:R-:W-:Y:S01]  /*11be0*/  IADD3 R19, R3, 0x68, RZ ;  /* 0x0000006803137810 */ /* 0x000fe20007ffe0ff */
[----:B------:R1:W-:Y:S01]  /*11bf0*/  @!P3 ST.E.64 [R10.64], R100 ;  /* 0x000000640a00b985 */ /* 0x0003e2000c101b14 */
[----:B------:R-:W-:Y:S01]  /*11c00*/  ISETP.GE.AND P3, PT, R18, c[0x0][0x3c8], PT ;  /* 0x0000f20012007a0c */ /* 0x000fe20003f66270 */
[----:B------:R-:W-:Y:S01]  /*11c10*/  @!P0 IMAD.WIDE R4, R5, 0x4, R12 ;  /* 0x0000000405048825 */ /* 0x000fe200078e020c */
[----:B------:R-:W-:Y:S01]  /*11c20*/  ISETP.GE.AND P4, PT, R19, c[0x0][0x3c8], PT ;  /* 0x0000f20013007a0c */ /* 0x000fe20003f86270 */
[----:B------:R2:W-:Y:S01]  /*11c30*/  @!P2 ST.E.64 [R14.64], R36 ;  /* 0x000000240e00a985 */ /* 0x0005e2000c101b14 */
[----:B------:R-:W-:-:S03]  /*11c40*/  ISETP.GE.AND P2, PT, R2, c[0x0][0x3c8], PT ;  /* 0x0000f20002007a0c */ /* 0x000fc60003f46270 */
[----:B------:R3:W-:Y:S01]  /*11c50*/  @!P1 ST.E.64 [R16.64], R40 ;  /* 0x0000002810009985 */ /* 0x0007e2000c101b14 */
[----:B------:R-:W-:-:S03]  /*11c60*/  ISETP.GE.AND P1, PT, R20, c[0x0][0x3c8], PT ;  /* 0x0000f20014007a0c */ /* 0x000fc60003f26270 */
[----:B------:R4:W-:Y:S01]  /*11c70*/  @!P0 ST.E.64 [R4.64], R44 ;  /* 0x0000002c04008985 */ /* 0x0009e2000c101b14 */
[----:B------:R-:W-:Y:S02]  /*11c80*/  ISETP.GE.AND P0, PT, R0, c[0x0][0x3c8], PT ;  /* 0x0000f20000007a0c */ /* 0x000fe40003f06270 */
[----:B------:R-:W-:Y:S02]  /*11c90*/  @!P3 LEA.HI R18, R18, R18, RZ, 0x1 ;  /* 0x000000121212b211 */ /* 0x000fe400078f08ff */
[----:B------:R-:W-:Y:S02]  /*11ca0*/  @!P4 LEA.HI R19, R19, R19, RZ, 0x1 ;  /* 0x000000131313c211 */ /* 0x000fe400078f08ff */
[----:B------:R-:W-:Y:S02]  /*11cb0*/  @!P2 LEA.HI R2, R2, R2, RZ, 0x1 ;  /* 0x000000020202a211 */ /* 0x000fe400078f08ff */
[----:B------:R-:W-:Y:S02]  /*11cc0*/  @!P4 LOP3.LUT R19, R19, 0xfffffffe, RZ, 0xc0, !PT ;  /* 0xfffffffe1313c812 */ /* 0x000fe400078ec0ff */
[----:B------:R-:W-:-:S03]  /*11cd0*/  @!P1 LEA.HI R20, R20, R20, RZ, 0x1 ;  /* 0x0000001414149211 */ /* 0x000fc600078f08ff */
[----:B------:R-:W-:Y:S01]  /*11ce0*/  @!P0 LEA.HI R0, R0, R0, RZ, 0x1 ;  /* 0x0000000000008211 */ /* 0x000fe200078f08ff */
[--C-:B-1----:R-:W-:Y:S01]  /*11cf0*/  @!P5 IMAD.WIDE R10, R21, 0x4, R12.reuse ;  /* 0x00000004150ad825 */ /* 0x102fe200078e020c */
[----:B------:R-:W-:Y:S02]  /*11d00*/  IADD3 R21, R3, 0xa0, RZ ;  /* 0x000000a003157810 */ /* 0x000fe40007ffe0ff */
[----:B--2---:R-:W-:Y:S02]  /*11d10*/  @!P3 LOP3.LUT R15, R18, 0xfffffffe, RZ, 0xc0, !PT ;  /* 0xfffffffe120fb812 */ /* 0x004fe400078ec0ff */
[----:B------:R1:W-:Y:S01]  /*11d20*/  @!P5 ST.E.64 [R10.64], R48 ;  /* 0x000000300a00d985 */ /* 0x0003e2000c101b14 */
[----:B------:R-:W-:Y:S01]  /*11d30*/  @!P4 IMAD.WIDE R18, R19, 0x4, R12 ;  /* 0x000000041312c825 */ /* 0x000fe200078e020c */
[----:B---3--:R-:W-:-:S03]  /*11d40*/  @!P1 LOP3.LUT R17, R20, 0xfffffffe, RZ, 0xc0, !PT ;  /* 0xfffffffe14119812 */ /* 0x008fc600078ec0ff */
[--C-:B------:R-:W-:Y:S01]  /*11d50*/  @!P3 IMAD.WIDE R14, R15, 0x4, R12.reuse ;  /* 0x000000040f0eb825 */ /* 0x100fe200078e020c */
[----:B------:R-:W-:Y:S02]  /*11d60*/  IADD3 R20, R3, 0xa8, RZ ;  /* 0x000000a803147810 */ /* 0x000fe40007ffe0ff */
[----:B----4-:R-:W-:Y:S01]  /*11d70*/  @!P6 LOP3.LUT R5, R6, 0xfffffffe, RZ, 0xc0, !PT ;  /* 0xfffffffe0605e812 */ /* 0x010fe200078ec0ff */
[----:B------:R-:W-:Y:S01]  /*11d80*/  @!P1 IMAD.WIDE R16, R17, 0x4, R12 ;  /* 0x0000000411109825 */ /* 0x000fe200078e020c */
[----:B------:R-:W-:-:S03]  /*11d90*/  IADD3 R6, R3, 0xb8, RZ ;  /* 0x000000b803067810 */ /* 0x000fc60007ffe0ff */
[----:B------:R-:W-:-:S05]  /*11da0*/  @!P6 IMAD.WIDE R4, R5, 0x4, R12 ;  /* 0x000000040504e825 */ /* 0x000fca00078e020c */
[----:B------:R2:W-:Y:S04]  /*11db0*/  @!P6 ST.E.64 [R4.64], R52 ;  /* 0x000000340400e985 */ /* 0x0005e8000c101b14 */
[----:B------:R3:W-:Y:S04]  /*11dc0*/  @!P4 ST.E.64 [R18.64], R56 ;  /* 0x000000381200c985 */ /* 0x0007e8000c101b14 */
[----:B------:R-:W-:Y:S01]  /*11dd0*/  @!P3 ST.E.64 [R14.64], R60 ;  /* 0x0000003c0e00b985 */ /* 0x000fe2000c101b14 */
[----:B------:R-:W-:Y:S02]  /*11de0*/  ISETP.GE.AND P3, PT, R21, c[0x0][0x3c8], PT ;  /* 0x0000f20015007a0c */ /* 0x000fe40003f66270 */
[----:B-1----:R-:W-:-:S02]  /*11df0*/  @!P2 LOP3.LUT R11, R2, 0xfffffffe, RZ, 0xc0, !PT ;  /* 0xfffffffe020ba812 */ /* 0x002fc400078ec0ff */
[----:B------:R-:W-:-:S03]  /*11e00*/  IADD3 R2, R3, 0x98, RZ ;  /* 0x0000009803027810 */ /* 0x000fc60007ffe0ff */
[----:B------:R-:W-:Y:S01]  /*11e10*/  @!P2 IMAD.WIDE R10, R11, 0x4, R12 ;  /* 0x000000040b0aa825 */ /* 0x000fe200078e020c */
[----:B------:R-:W-:-:S04]  /*11e20*/  ISETP.GE.AND P4, PT, R2, c[0x0][0x3c8], PT ;  /* 0x0000f20002007a0c */ /* 0x000fc80003f86270 */
[----:B------:R1:W-:Y:S01]  /*11e30*/  @!P2 ST.E.64 [R10.64], R64 ;  /* 0x000000400a00a985 */ /* 0x0003e2000c101b14 */
[----:B------:R-:W-:Y:S02]  /*11e40*/  ISETP.GE.AND P2, PT, R20, c[0x0][0x3c8], PT ;  /* 0x0000f20014007a0c */ /* 0x000fe40003f46270 */
[----:B------:R-:W-:Y:S01]  /*11e50*/  @!P3 LEA.HI R21, R21, R21, RZ, 0x1 ;  /* 0x000000151515b211 */ /* 0x000fe200078f08ff */
[----:B------:R4:W-:Y:S03]  /*11e60*/  @!P1 ST.E.64 [R16.64], R68 ;  /* 0x0000004410009985 */ /* 0x0009e6000c101b14 */
[----:B------:R-:W-:Y:S02]  /*11e70*/  @!P3 LOP3.LUT R21, R21, 0xfffffffe, RZ, 0xc0, !PT ;  /* 0xfffffffe1515b812 */ /* 0x000fe400078ec0ff */
[----:B--2---:R-:W-:Y:S02]  /*11e80*/  @!P0 LOP3.LUT R5, R0, 0xfffffffe, RZ, 0xc0, !PT ;  /* 0xfffffffe00058812 */ /* 0x004fe400078ec0ff */
[----:B------:R-:W-:-:S02]  /*11e90*/  IADD3 R0, R3, 0x90, RZ ;  /* 0x0000009003007810 */ /* 0x000fc40007ffe0ff */
[----:B---3--:R-:W-:Y:S01]  /*11ea0*/  IADD3 R18, R3, 0xb0, RZ ;  /* 0x000000b003127810 */ /* 0x008fe20007ffe0ff */
[----:B------:R-:W-:Y:S01]  /*11eb0*/  @!P0 IMAD.WIDE R4, R5, 0x4, R12 ;  /* 0x0000000405048825 */ /* 0x000fe200078e020c */
[----:B------:R-:W-:Y:S02]  /*11ec0*/  ISETP.GE.AND P5, PT, R0, c[0x0][0x3c8], PT ;  /* 0x0000f20000007a0c */ /* 0x000fe40003fa6270 */
[----:B------:R-:W-:Y:S02]  /*11ed0*/  ISETP.GE.AND P1, PT, R18, c[0x0][0x3c8], PT ;  /* 0x0000f20012007a0c */ /* 0x000fe40003f26270 */
[----:B------:R2:W-:Y:S01]  /*11ee0*/  @!P0 ST.E.64 [R4.64], R72 ;  /* 0x0000004804008985 */ /* 0x0005e2000c101b14 */
[----:B------:R-:W-:Y:S02]  /*11ef0*/  ISETP.GE.AND P0, PT, R6, c[0x0][0x3c8], PT ;  /* 0x0000f20006007a0c */ /* 0x000fe40003f06270 */
[----:B------:R-:W-:Y:S02]  /*11f00*/  @!P4 LEA.HI R2, R2, R2, RZ, 0x1 ;  /* 0x000000020202c211 */ /* 0x000fe400078f08ff */
[----:B------:R-:W-:-:S04]  /*11f10*/  @!P2 LEA.HI R20, R20, R20, RZ, 0x1 ;  /* 0x000000141414a211 */ /* 0x000fc800078f08ff */
[----:B------:R-:W-:Y:S02]  /*11f20*/  @!P5 LEA.HI R0, R0, R0, RZ, 0x1 ;  /* 0x000000000000d211 */ /* 0x000fe400078f08ff */
[----:B------:R-:W-:Y:S02]  /*11f30*/  @!P1 LEA.HI R18, R18, R18, RZ, 0x1 ;  /* 0x0000001212129211 */ /* 0x000fe400078f08ff */
[----:B-1----:R-:W-:Y:S02]  /*11f40*/  @!P4 LOP3.LUT R11, R2, 0xfffffffe, RZ, 0xc0, !PT ;  /* 0xfffffffe020bc812 */ /* 0x002fe400078ec0ff */
[----:B------:R-:W-:Y:S02]  /*11f50*/  @!P0 LEA.HI R6, R6, R6, RZ, 0x1 ;  /* 0x0000000606068211 */ /* 0x000fe400078f08ff */
[----:B------:R-:W-:Y:S01]  /*11f60*/  @!P2 LOP3.LUT R15, R20, 0xfffffffe, RZ, 0xc0, !PT ;  /* 0xfffffffe140fa812 */ /* 0x000fe200078ec0ff */
[----:B------:R-:W-:Y:S01]  /*11f70*/  @!P4 IMAD.WIDE R10, R11, 0x4, R12 ;  /* 0x000000040b0ac825 */ /* 0x000fe200078e020c */
[----:B----4-:R-:W-:-:S02]  /*11f80*/  @!P1 LOP3.LUT R17, R18, 0xfffffffe, RZ, 0xc0, !PT ;  /* 0xfffffffe12119812 */ /* 0x010fc400078ec0ff */
[----:B------:R-:W-:Y:S01]  /*11f90*/  @!P0 LOP3.LUT R19, R6, 0xfffffffe, RZ, 0xc0, !PT ;  /* 0xfffffffe06138812 */ /* 0x000fe200078ec0ff */
[----:B------:R-:W-:-:S04]  /*11fa0*/  @!P3 IMAD.WIDE R20, R21, 0x4, R12 ;  /* 0x000000041514b825 */ /* 0x000fc800078e020c */
[----:B------:R-:W-:Y:S01]  /*11fb0*/  @!P2 IMAD.WIDE R14, R15, 0x4, R12 ;  /* 0x000000040f0ea825 */ /* 0x000fe200078e020c */
[----:B--2---:R-:W-:-:S03]  /*11fc0*/  @!P5 LOP3.LUT R5, R0, 0xfffffffe, RZ, 0xc0, !PT ;  /* 0xfffffffe0005d812 */ /* 0x004fc600078ec0ff */
        /* <DEDUP_REMOVED lines=9> */
.L_x_2006:
[----:B------:R-:W-:Y:S05]  /*12060*/  BSYNC B0 ;  /* 0x0000000000007941 */ /* 0x000fea0003800000 */
.L_x_2005:
[----:B------:R-:W-:Y:S01]  /*12070*/  ISETP.NE.AND P0, PT, R7, RZ, PT ;  /* 0x000000ff0700720c */ /* 0x000fe20003f05270 */
[----:B-1----:R1:W3:Y:S04]  /*12080*/  SHFL.IDX PT, R5, R9, 0x1, 0x1c1f ;  /* 0x003c1f0009057f89 */ /* 0x0022e800000e0000 */
        /* <DEDUP_REMOVED lines=10> */
[C---:B--234-:R-:W-:Y:S01]  /*12130*/  @!P1 IMAD.WIDE R12, R3.reuse, 0x4, R4 ;  /* 0x00000004030c9825 */ /* 0x05cfe200078e0204 */
[----:B-1----:R-:W-:-:S02]  /*12140*/  IADD3 R9, R3, 0x28, RZ ;  /* 0x0000002803097810 */ /* 0x002fc40007ffe0ff */
        /* <DEDUP_REMOVED lines=21> */
[----:B------:R-:W-:Y:S01]  /*122a0*/  @!P1 LEA.HI R7, R7, R7, RZ, 0x1 ;  /* 0x0000000707079211 */ /* 0x000fe200078f08ff */
[--C-:B------:R-:W-:Y:S01]  /*122b0*/  @!P5 IMAD.WIDE R12, R13, 0x4, R4.reuse ;  /* 0x000000040d0cd825 */ /* 0x100fe200078e0204 */
[----:B------:R-:W-:Y:S02]  /*122c0*/  IADD3 R0, R3, 0x50, RZ ;  /* 0x0000005003007810 */ /* 0x000fe40007ffe0ff */
        /* <DEDUP_REMOVED lines=8> */
[C---:B------:R-:W-:Y:S01]  /*12350*/  IADD3 R20, R3.reuse, 0x58, RZ ;  /* 0x0000005803147810 */ /* 0x040fe20007ffe0ff */
        /* <DEDUP_REMOVED lines=10> */
[----:B------:R-:W-:Y:S02]  /*12400*/  @!P4 LEA.HI R20, R20, R20, RZ, 0x1 ;  /* 0x000000141414c211 */ /* 0x000fe400078f08ff */
[----:B-1----:R-:W-:Y:S01]  /*12410*/  @!P2 LOP3.LUT R15, R8, 0xfffffffe, RZ, 0xc0, !PT ;  /* 0xfffffffe080fa812 */ /* 0x002fe200078ec0ff */
[----:B------:R-:W-:Y:S01]  /*12420*/  @!P3 IMAD.WIDE R8, R9, 0x4, R4 ;  /* 0x000000040908b825 */ /* 0x000fe200078e0204 */
        /* <DEDUP_REMOVED lines=8> */
[----:B------:R4:W-:Y:S01]  /*124b0*/  @!P1 ST.E.64 [R6.64], R102 ;  /* 0x0000006606009985 */ /* 0x0009e2000c101b14 */
[----:B------:R-:W-:-:S02]  /*124c0*/  ISETP.GE.AND P1, PT, R17, c[0x0][0x3c8], PT ;  /* 0x0000f20011007a0c */ /* 0x000fc40003f26270 */
[----:B---3--:R-:W-:Y:S01]  /*124d0*/  @!P4 LOP3.LUT R11, R20, 0xfffffffe, RZ, 0xc0, !PT ;  /* 0xfffffffe140bc812 */ /* 0x008fe200078ec0ff */
[----:B------:R3:W-:Y:S01]  /*124e0*/  @!P0 ST.E.64 [R12.64], R38 ;  /* 0x000000260c008985 */ /* 0x0007e2000c101b14 */
[----:B------:R-:W-:Y:S02]  /*124f0*/  ISETP.GE.AND P0, PT, R16, c[0x0][0x3c8], PT ;  /* 0x0000f20010007a0c */ /* 0x000fe40003f06270 */
[----:B------:R-:W-:Y:S01]  /*12500*/  @!P3 LEA.HI R19, R19, R19, RZ, 0x1 ;  /* 0x000000131313b211 */ /* 0x000fe200078f08ff */
[----:B------:R-:W-:Y:S01]  /*12510*/  @!P4 IMAD.WIDE R10, R11, 0x4, R4 ;  /* 0x000000040b0ac825 */ /* 0x000fe200078e0204 */
[----:B------:R-:W-:Y:S02]  /*12520*/  IADD3 R20, R3, 0x90, RZ ;  /* 0x0000009003147810 */ /* 0x000fe40007ffe0ff */
[----:B------:R-:W-:Y:S02]  /*12530*/  @!P2 LEA.HI R18, R18, R18, RZ, 0x1 ;  /* 0x000000121212a211 */ /* 0x000fe400078f08ff */
[----:B------:R-:W-:-:S02]  /*12540*/  @!P3 LOP3.LUT R19, R19, 0xfffffffe, RZ, 0xc0, !PT ;  /* 0xfffffffe1313b812 */ /* 0x000fc400078ec0ff */
[----:B------:R-:W-:-:S03]  /*12550*/  @!P1 LEA.HI R17, R17, R17, RZ, 0x1 ;  /* 0x0000001111119211 */ /* 0x000fc600078f08ff */
[----:B------:R-:W-:Y:S02]  /*12560*/  @!P0 LEA.HI R16, R16, R16, RZ, 0x1 ;  /* 0x0000001010108211 */ /* 0x000fe400078f08ff */
[----:B------:R-:W-:Y:S02]  /*12570*/  @!P1 LOP3.LUT R17, R17, 0xfffffffe, RZ, 0xc0, !PT ;  /* 0xfffffffe11119812 */ /* 0x000fe400078ec0ff */
[----:B-1----:R-:W-:Y:S02]  /*12580*/  @!P5 LOP3.LUT R9, R0, 0xfffffffe, RZ, 0xc0, !PT ;  /* 0xfffffffe0009d812 */ /* 0x002fe400078ec0ff */
[----:B------:R-:W-:Y:S01]  /*12590*/  IADD3 R0, R3, 0x88, RZ ;  /* 0x0000008803007810 */ /* 0x000fe20007ffe0ff */
[--C-:B--2---:R-:W-:Y:S01]  /*125a0*/  @!P1 IMAD.WIDE R14, R17, 0x4, R4.reuse ;  /* 0x00000004110e9825 */ /* 0x104fe200078e0204 */
[----:B------:R-:W-:Y:S02]  /*125b0*/  IADD3 R17, R3, 0xa8, RZ ;  /* 0x000000a803117810 */ /* 0x000fe40007ffe0ff */
[----:B----4-:R-:W-:Y:S01]  /*125c0*/  @!P6 LOP3.LUT R7, R2, 0xfffffffe, RZ, 0xc0, !PT ;  /* 0xfffffffe0207e812 */ /* 0x010fe200078ec0ff */
[----:B------:R-:W-:Y:S01]  /*125d0*/  @!P5 IMAD.WIDE R8, R9, 0x4, R4 ;  /* 0x000000040908d825 */ /* 0x000fe200078e0204 */
[----:B------:R-:W-:-:S03]  /*125e0*/  IADD3 R2, R3, 0x80, RZ ;  /* 0x0000008003027810 */ /* 0x000fc60007ffe0ff */
[----:B------:R-:W-:-:S04]  /*125f0*/  @!P6 IMAD.WIDE R6, R7, 0x4, R4 ;  /* 0x000000040706e825 */ /* 0x000fc800078e0204 */
[----:B---3--:R-:W-:Y:S01]  /*12600*/  @!P3 IMAD.WIDE R12, R19, 0x4, R4 ;  /* 0x00000004130cb825 */ /* 0x008fe200078e0204 */
[----:B------:R1:W-:Y:S01]  /*12610*/  @!P6 ST.E.64 [R6.64], R42 ;  /* 0x0000002a0600e985 */ /* 0x0003e2000c101b14 */
[----:B------:R-:W-:Y:S02]  /*12620*/  ISETP.GE.AND P6, PT, R2, c[0x0][0x3c8], PT ;  /* 0x0000f20002007a0c */ /* 0x000fe40003fc6270 */
[----:B------:R-:W-:Y:S01]  /*12630*/  IADD3 R19, R3, 0x98, RZ ;  /* 0x0000009803137810 */ /* 0x000fe20007ffe0ff */
        /* <DEDUP_REMOVED lines=28> */
[----:B------:R-:W-:Y:S02]  /*12800*/  @!P0 LEA.HI R16, R16, R16, RZ, 0x1 ;  /* 0x0000001010108211 */ /* 0x000fe400078f08ff */
[----:B------:R-:W-:Y:S01]  /*12810*/  @!P1 LOP3.LUT R17, R17, 0xfffffffe, RZ, 0xc0, !PT ;  /* 0xfffffffe11119812 */ /* 0x000fe200078ec0ff */
[----:B------:R-:W-:Y:S01]  /*12820*/  @!P2 IMAD.WIDE R12, R13, 0x4, R4 ;  /* 0x000000040d0ca825 */ /* 0x000fe200078e0204 */
[----:B-1----:R-:W-:-:S03]  /*12830*/  @!P6 LOP3.LUT R7, R2, 0xfffffffe, RZ, 0xc0, !PT ;  /* 0xfffffffe0207e812 */ /* 0x002fc600078ec0ff */
[----:B--2---:R-:W-:Y:S01]  /*12840*/  @!P1 IMAD.WIDE R14, R17, 0x4, R4 ;  /* 0x00000004110e9825 */ /* 0x004fe200078e0204 */
[----:B---3--:R-:W-:-:S03]  /*12850*/  @!P5 LOP3.LUT R9, R0, 0xfffffffe, RZ, 0xc0, !PT ;  /* 0xfffffffe0009d812 */ /* 0x008fc600078ec0ff */
[----:B------:R-:W-:-:S04]  /*12860*/  @!P6 IMAD.WIDE R6, R7, 0x4, R4 ;  /* 0x000000040706e825 */ /* 0x000fc800078e0204 */
[--C-:B------:R-:W-:Y:S01]  /*12870*/  @!P5 IMAD.WIDE R8, R9, 0x4, R4.reuse ;  /* 0x000000040908d825 */ /* 0x100fe200078e0204 */
[----:B------:R1:W-:Y:S04]  /*12880*/  @!P6 ST.E.64 [R6.64], R70 ;  /* 0x000000460600e985 */ /* 0x0003e8000c101b14 */
[----:B------:R2:W-:Y:S01]  /*12890*/  @!P5 ST.E.64 [R8.64], R74 ;  /* 0x0000004a0800d985 */ /* 0x0005e2000c101b14 */
[----:B-1----:R-:W-:Y:S01]  /*128a0*/  @!P0 LOP3.LUT R7, R16, 0xfffffffe, RZ, 0xc0, !PT ;  /* 0xfffffffe10078812 */ /* 0x002fe200078ec0ff */
[----:B--2---:R-:W-:-:S04]  /*128b0*/  @!P4 IMAD.WIDE R8, R11, 0x4, R4 ;  /* 0x000000040b08c825 */ /* 0x004fc800078e0204 */
[--C-:B------:R-:W-:Y:S01]  /*128c0*/  @!P3 IMAD.WIDE R10, R19, 0x4, R4.reuse ;  /* 0x00000004130ab825 */ /* 0x100fe200078e0204 */
[----:B------:R1:W-:Y:S03]  /*128d0*/  @!P4 ST.E.64 [R8.64], R78 ;  /* 0x0000004e0800c985 */ /* 0x0003e6000c101b14 */
[----:B------:R-:W-:Y:S01]  /*128e0*/  @!P0 IMAD.WIDE R6, R7, 0x4, R4 ;  /* 0x0000000407068825 */ /* 0x000fe200078e0204 */
[----:B------:R1:W-:Y:S04]  /*128f0*/  @!P3 ST.E.64 [R10.64], R82 ;  /* 0x000000520a00b985 */ /* 0x0003e8000c101b14 */
[----:B------:R1:W-:Y:S04]  /*12900*/  @!P2 ST.E.64 [R12.64], R86 ;  /* 0x000000560c00a985 */ /* 0x0003e8000c101b14 */
[----:B------:R1:W-:Y:S04]  /*12910*/  @!P1 ST.E.64 [R14.64], R90 ;  /* 0x0000005a0e009985 */ /* 0x0003e8000c101b14 */
[----:B------:R1:W-:Y:S01]  /*12920*/  @!P0 ST.E.64 [R6.64], R94 ;  /* 0x0000005e06008985 */ /* 0x0003e2000c101b14 */
[----:B------:R-:W-:-:S13]  /*12930*/  ISETP.GE.AND P0, PT, R3, c[0x0][0x3c8], PT ;  /* 0x0000f20003007a0c */ /* 0x000fda0003f06270 */
[----:B------:R-:W-:Y:S05]  /*12940*/  @P0 EXIT ;  /* 0x000000000000094d */ /* 0x000fea0003800000 */
[----:B------:R-:W-:-:S04]  /*12950*/  LEA.HI R3, R3, R3, RZ, 0x1 ;  /* 0x0000000303037211 */ /* 0x000fc800078f08ff */
[----:B------:R-:W-:-:S05]  /*12960*/  LOP3.LUT R3, R3, 0xfffffffe, RZ, 0xc0, !PT ;  /* 0xfffffffe03037812 */ /* 0x000fca00078ec0ff */
[----:B------:R-:W-:-:S05]  /*12970*/  IMAD.WIDE R4, R3, 0x4, R4 ;  /* 0x0000000403047825 */ /* 0x000fca00078e0204 */
[----:B------:R-:W-:Y:S01]  /*12980*/  ST.E.64 [R4.64], R98 ;  /* 0x0000006204007985 */ /* 0x000fe2000c101b14 */
[----:B------:R-:W-:Y:S05]  /*12990*/  EXIT ;  /* 0x000000000000794d */ /* 0x000fea0003800000 */
.L_x_2004:
        /* <DEDUP_REMOVED lines=13> */
[----:B------:R-:W2:Y:S01]  /*12a70*/  S2R R3, SR_CTAID.Y ;  /* 0x0000000000037919 */ /* 0x000ea20000002600 */
        /* <DEDUP_REMOVED lines=15> */
[----:B--2---:R-:W-:Y:S02]  /*12b70*/  IMAD R2, R2, c[0x0][0x550], R3 ;  /* 0x0001540002027a24 */ /* 0x004fe400078e0203 */
        /* <DEDUP_REMOVED lines=20> */
.L_x_2007:
        /* <DEDUP_REMOVED lines=12> */
.L_x_3152:


//--------------------- .text._ZN7cutlass13device_kernelIN5flash19enable_sm80_to_sm89INS1_16FlashAttnFwdSm80INS1_25CollectiveMainloopFwdSm80ILi8ELi2ELb0EN4cute5tupleIJNS5_1CILi128EEENS7_ILi64EEENS7_ILi192EEEEEELi192ENS_10bfloat16_tEfNS_4arch4Sm80ELb0ELb1ELb1ELb1ELb1ELb0ELb1ELb1EEENS1_21CollectiveEpilogueFwdINS6_IJS8_SA_S9_EEENS6_IJNS7_ILi1EEESI_SI_EEESC_SE_Li256ELb1ELb1ELb1ELb0EEENS1_36VarlenDynamicPersistentTileSchedulerILi128ELi64ELi256ELi256ELb1ELb1ELb0ELb1ELb0ELb1EEEEEEEEEvNT_6ParamsE --------------------------
	.section	.text._ZN7cutlass13device_kernelIN5flash19enable_sm80_to_sm89INS1_16FlashAttnFwdSm80INS1_25CollectiveMainloopFwdSm80ILi8ELi2ELb0EN4cute5tupleIJNS5_1CILi128EEENS7_ILi64EEENS7_ILi192EEEEEELi192ENS_10bfloat16_tEfNS_4arch4Sm80ELb0ELb1ELb1ELb1ELb1ELb0ELb1ELb1EEENS1_21CollectiveEpilogueFwdINS6_IJS8_SA_S9_EEENS6_IJNS7_ILi1EEESI_SI_EEESC_SE_Li256ELb1ELb1ELb1ELb0EEENS1_36VarlenDynamicPersistentTileSchedulerILi128ELi64ELi256ELi256ELb1ELb1ELb0ELb1ELb0ELb1EEEEEEEEEvNT_6ParamsE,"ax",@progbits
	.sectioninfo	@"SHI_REGISTERS=255"
	.align	128
.text._ZN7cutlass13device_kernelIN5flash19enable_sm80_to_sm89INS1_16FlashAttnFwdSm80INS1_25CollectiveMainloopFwdSm80ILi8ELi2ELb0EN4cute5tupleIJNS5_1CILi128EEENS7_ILi64EEENS7_ILi192EEEEEELi192ENS_10bfloat16_tEfNS_4arch4Sm80ELb0ELb1ELb1ELb1ELb1ELb0ELb1ELb1EEENS1_21CollectiveEpilogueFwdINS6_IJS8_SA_S9_EEENS6_IJNS7_ILi1EEESI_SI_EEESC_SE_Li256ELb1ELb1ELb1ELb0EEENS1_36VarlenDynamicPersistentTileSchedulerILi128ELi64ELi256ELi256ELb1ELb1ELb0ELb1ELb0ELb1EEEEEEEEEvNT_6ParamsE:
        .type           _ZN7cutlass13device_kernelIN5flash19enable_sm80_to_sm89INS1_16FlashAttnFwdSm80INS1_25CollectiveMainloopFwdSm80ILi8ELi2ELb0EN4cute5tupleIJNS5_1CILi128EEENS7_ILi64EEENS7_ILi192EEEEEELi192ENS_10bfloat16_tEfNS_4arch4Sm80ELb0ELb1ELb1ELb1ELb1ELb0ELb1ELb1EEENS1_21CollectiveEpilogueFwdINS6_IJS8_SA_S9_EEENS6_IJNS7_ILi1EEESI_SI_EEESC_SE_Li256ELb1ELb1ELb1ELb0EEENS1_36VarlenDynamicPersistentTileSchedulerILi128ELi64ELi256ELi256ELb1ELb1ELb0ELb1ELb0ELb1EEEEEEEEEvNT_6ParamsE,@function
        .size           _ZN7cutlass13device_kernelIN5flash19enable_sm80_to_sm89INS1_16FlashAttnFwdSm80INS1_25CollectiveMainloopFwdSm80ILi8ELi2ELb0EN4cute5tupleIJNS5_1CILi128EEENS7_ILi64EEENS7_ILi192EEEEEELi192ENS_10bfloat16_tEfNS_4arch4Sm80ELb0ELb1ELb1ELb1ELb1ELb0ELb1ELb1EEENS1_21CollectiveEpilogueFwdINS6_IJS8_SA_S9_EEENS6_IJNS7_ILi1EEESI_SI_EEESC_SE_Li256ELb1ELb1ELb1ELb0EEENS1_36VarlenDynamicPersistentTileSchedulerILi128ELi64ELi256ELi256ELb1ELb1ELb0ELb1ELb0ELb1EEEEEEEEEvNT_6ParamsE,(.L_x_3153 - _ZN7cutlass13device_kernelIN5flash19enable_sm80_to_sm89INS1_16FlashAttnFwdSm80INS1_25CollectiveMainloopFwdSm80ILi8ELi2ELb0EN4cute5tupleIJNS5_1CILi128EEENS7_ILi64EEENS7_ILi192EEEEEELi192ENS_10bfloat16_tEfNS_4arch4Sm80ELb0ELb1ELb1ELb1ELb1ELb0ELb1ELb1EEENS1_21CollectiveEpilogueFwdINS6_IJS8_SA_S9_EEENS6_IJNS7_ILi1EEESI_SI_EEESC_SE_Li256ELb1ELb1ELb1ELb0EEENS1_36VarlenDynamicPersistentTileSchedulerILi128ELi64ELi256ELi256ELb1ELb1ELb0ELb1ELb0ELb1EEEEEEEEEvNT_6ParamsE)
        .other          _ZN7cutlass13device_kernelIN5flash19enable_sm80_to_sm89INS1_16FlashAttnFwdSm80INS1_25CollectiveMainloopFwdSm80ILi8ELi2ELb0EN4cute5tupleIJNS5_1CILi128EEENS7_ILi64EEENS7_ILi192EEEEEELi192ENS_10bfloat16_tEfNS_4arch4Sm80ELb0ELb1ELb1ELb1ELb1ELb0ELb1ELb1EEENS1_21CollectiveEpilogueFwdINS6_IJS8_SA_S9_EEENS6_IJNS7_ILi1EEESI_SI_EEESC_SE_Li256ELb1ELb1ELb1ELb0EEENS1_36VarlenDynamicPersistentTileSchedulerILi128ELi64ELi256ELi256ELb1ELb1ELb0ELb1ELb0ELb1EEEEEEEEEvNT_6ParamsE,@"STO_CUDA_ENTRY STV_DEFAULT"
_ZN7cutlass13device_kernelIN5flash19enable_sm80_to_sm89INS1_16FlashAttnFwdSm80INS1_25CollectiveMainloopFwdSm80ILi8ELi2ELb0EN4cute5tupleIJNS5_1CILi128EEENS7_ILi64EEENS7_ILi192EEEEEELi192ENS_10bfloat16_tEfNS_4arch4Sm80ELb0ELb1ELb1ELb1ELb1ELb0ELb1ELb1EEENS1_21CollectiveEpilogueFwdINS6_IJS8_SA_S9_EEENS6_IJNS7_ILi1EEESI_SI_EEESC_SE_Li256ELb1ELb1ELb1ELb0EEENS1_36VarlenDynamicPersistentTileSchedulerILi128ELi64ELi256ELi256ELb1ELb1ELb0ELb1ELb0ELb1EEEEEEEEEvNT_6ParamsE:
        /* <DEDUP_REMOVED lines=52> */
.L_x_2013:
        /* <DEDUP_REMOVED lines=16> */
.L_x_2187:
        /* <DEDUP_REMOVED lines=16> */
.L_x_2188:
[----:B---3--:R-:W-:-:S05]  /*0540*/  IMAD R0, R0, c[0x0][0x538], RZ ;  /* 0x00014e0000007a24 */ /* 0x008fca00078e02ff */
[----:B------:R-:W-:-:S04]  /*0550*/  IADD3 R6, R0, R6, RZ ;  /* 0x0000000600067210 */ /* 0x000fc80007ffe0ff */
[----:B------:R-:W-:-:S13]  /*0560*/  ISETP.GT.AND P0, PT, R6, UR4, PT ;  /* 0x0000000406007c0c */ /* 0x000fda000bf04270 */
[----:B-12---:R-:W-:Y:S05]  /*0570*/  @!P0 BRA `(.L_x_2013) ;  /* 0xfffffdc000008947 */ /* 0x006fea000383ffff */
.L_x_2009:
[----:B------:R-:W-:-:S05]  /*0580*/  IADD3 R10, -R0, R6, RZ ;  /* 0x00000006000a7210 */ /* 0x000fca0007ffe1ff */
[----:B------:R-:W-:-:S05]  /*0590*/  IMAD R0, R4, c[0x0][0x538], R10 ;  /* 0x00014e0004007a24 */ /* 0x000fca00078e020a */
[----:B------:R-:W-:Y:S01]  /*05a0*/  ISETP.GT.AND P0, PT, R0, UR4, PT ;  /* 0x0000000400007c0c */ /* 0x000fe2000bf04270 */
[----:B------:R-:W-:-:S12]  /*05b0*/  BRA.DIV ~URZ, `(.L_x_2014) ;  /* 0x000170f27f007947 */ /* 0x000fd8000b800000 */
[----:B------:R-:W-:-:S04]  /*05c0*/  VOTE.ANY R6, PT, !P0 ;  /* 0x0000000000067806 */ /* 0x000fc800040e0100 */
.L_x_2189:
[----:B------:R-:W1:Y:S02]  /*05d0*/  POPC R0, R6 ;  /* 0x0000000600007309 */ /* 0x000e640000000000 */
[----:B-12---:R-:W-:Y:S01]  /*05e0*/  IADD3 R211, R0, R7, RZ ;  /* 0x0000000700d37210 */ /* 0x006fe20007ffe0ff */
[----:B------:R-:W-:Y:S05]  /*05f0*/  BRA.DIV ~URZ, `(.L_x_2015) ;  /* 0x000171027f007947 */ /* 0x000fea000b800000 */
[----:B------:R1:W2:Y:S01]  /*0600*/  SHFL.IDX PT, R12, R9, R0, 0x1f ;  /* 0x00001f00090c7589 */ /* 0x0002a200000e0000 */
[----:B------:R-:W-:-:S03]  /*0610*/  MOV R5, RZ ;  /* 0x000000ff00057202 */ /* 0x000fc60000000f00 */
[----:B------:R1:W3:Y:S04]  /*0620*/  SHFL.IDX PT, R9, R8, R0, 0x1f ;  /* 0x00001f0008097589 */ /* 0x0002e800000e0000 */
.L_x_2190:
[----:B------:R-:W-:Y:S01]  /*0630*/  ISETP.NE.AND P0, PT, R6, RZ, PT ;  /* 0x000000ff0600720c */ /* 0x000fe20003f05270 */
[----:B------:R-:W-:-:S12]  /*0640*/  BSSY B0, `(.L_x_2016) ;  /* 0x0000005000007945 */ /* 0x000fd80003800000 */
[----:B------:R-:W-:Y:S05]  /*0650*/  @!P0 BRA `(.L_x_2017) ;  /* 0x0000003000008947 */ /* 0x000fea0003800000 */
[----:B-1----:R-:W-:Y:S01]  /*0660*/  IADD3 R0, R0, -0x1, RZ ;  /* 0xffffffff00007810 */ /* 0x002fe20007ffe0ff */
[----:B------:R-:W-:Y:S05]  /*0670*/  BRA.DIV ~URZ, `(.L_x_2018) ;  /* 0x000171627f007947 */ /* 0x000fea000b800000 */
[----:B------:R1:W4:Y:S02]  /*0680*/  SHFL.IDX PT, R5, R4, R0, 0x1f ;  /* 0x00001f0004057589 */ /* 0x00032400000e0000 */
.L_x_2017:
[----:B------:R-:W-:Y:S05]  /*0690*/  BSYNC B0 ;  /* 0x0000000000007941 */ /* 0x000fea0003800000 */
.L_x_2016:
        /* <DEDUP_REMOVED lines=67> */
.L_x_2020:
        /* <DEDUP_REMOVED lines=68> */
.L_x_2021:
[----:B------:R-:W-:Y:S05]  /*0f10*/  BSYNC B0 ;  /* 0x0000000000007941 */ /* 0x000fea0003800000 */
.L_x_2019:
[----:B------:R-:W-:-:S04]  /*0f20*/  LOP3.LUT R0, RZ, R0, RZ, 0x33, !PT ;  /* 0x00000000ff007212 */ /* 0x000fc800078e33ff */
[----:B------:R-:W-:Y:S01]  /*0f30*/  IADD3 R209, R0, R12, RZ ;  /* 0x0000000c00d17210 */ /* 0x000fe20007ffe0ff */
[----:B------:R-:W-:Y:S05]  /*0f40*/  BRA `(.L_x_2022) ;  /* 0x0000004000007947 */ /* 0x000fea0003800000 */
.L_x_2010:
[----:B--2---:R-:W-:Y:S01]  /*0f50*/  IMAD.MOV.U32 R209, RZ, RZ, RZ ;  /* 0x000000ffffd17224 */ /* 0x004fe200078e00ff */
[----:B------:R-:W-:Y:S01]  /*0f60*/  MOV R210, RZ ;  /* 0x000000ff00d27202 */ /* 0x000fe20000000f00 */
[----:B------:R-:W-:Y:S01]  /*0f70*/  IMAD.U32 R208, RZ, RZ, UR4 ;  /* 0x00000004ffd07e24 */ /* 0x000fe2000f8e00ff */
[----:B------:R-:W-:Y:S02]  /*0f80*/  MOV R211, c[0x0][0x53c] ;  /* 0x00014f0000d37a02 */ /* 0x000fe40000000f00 */
.L_x_2022:
[----:B------:R-:W-:Y:S01]  /*0f90*/  ISETP.NE.AND P0, PT, R13, RZ, PT ;  /* 0x000000ff0d00720c */ /* 0x000fe20003f05270 */
[----:B------:R-:W-:-:S12]  /*0fa0*/  WARPSYNC 0xffffffff ;  /* 0xffffffff00007948 */ /* 0x000fd80003800000 */
[----:B------:R1:W-:Y:S04]  /*0fb0*/  @!P0 STS.128 [0x24100], R208 ;  /* 0x024100d0ff008388 */ /* 0x0003e80000000c00 */
[----:B------:R-:W-:Y:S06]  /*0fc0*/  BAR.ARV 0x5, 0x100 ;  /* 0x0144000000007b1d */ /* 0x000fec0000002000 */
.L_x_2008:
        /* <DEDUP_REMOVED lines=14> */
[--C-:B------:R-:W-:Y:S01]  /*10b0*/  SHF.R.S32.HI R7, RZ, 0x2, R13.reuse ;  /* 0x00000002ff077819 */ /* 0x100fe2000001140d */
[----:B------:R-:W-:Y:S01]  /*10c0*/  IMAD.SHL.U32 R4, R205, 0x40, RZ ;  /* 0x00000040cd047824 */ /* 0x000fe200078e00ff */
[----:B------:R-:W-:Y:S01]  /*10d0*/  LEA.HI R6, R9, R15, RZ, 0x5 ;  /* 0x0000000f09067211 */ /* 0x000fe200078f28ff */
[----:B------:R-:W-:Y:S01]  /*10e0*/  IMAD.IADD R14, R3, 0x1, -R0 ;  /* 0x00000001030e7824 */ /* 0x000fe200078e0a00 */
[----:B------:R-:W-:Y:S02]  /*10f0*/  LOP3.LUT R0, R2, 0xfffffff0, RZ, 0xc0, !PT ;  /* 0xfffffff002007812 */ /* 0x000fe400078ec0ff */
        /* <DEDUP_REMOVED lines=9> */
[----:B------:R-:W-:Y:S01]  /*1190*/  LOP3.LUT R2, R4, 0x1c0, RZ, 0xc0, !PT ;  /* 0x000001c004027812 */ /* 0x000fe200078ec0ff */
[----:B------:R-:W-:Y:S01]  /*11a0*/  IMAD.SHL.U32 R9, R9, 0x8, RZ ;  /* 0x0000000809097824 */ /* 0x000fe200078e00ff */
[----:B------:R-:W-:Y:S01]  /*11b0*/  LEA.HI R10, R5, R0, RZ, 0x3 ;  /* 0x00000000050a7211 */ /* 0x000fe200078f18ff */
[----:B------:R-:W-:Y:S01]  /*11c0*/  IMAD.IADD R7, R7, 0x1, -R3 ;  /* 0x0000000107077824 */ /* 0x000fe200078e0a03 */
[----:B------:R-:W-:-:S02]  /*11d0*/  SHF.R.U32.HI R4, RZ, 0x3, R2 ;  /* 0x00000003ff047819 */ /* 0x000fc40000011602 */
[----:B------:R-:W-:Y:S02]  /*11e0*/  LOP3.LUT R2, R2, 0x38, R177, 0xf8, !PT ;  /* 0x0000003802027812 */ /* 0x000fe400078ef8b1 */
[----:B------:R-:W-:Y:S02]  /*11f0*/  LOP3.LUT R3, R10, 0xfffffff8, RZ, 0xc0, !PT ;  /* 0xfffffff80a037812 */ /* 0x000fe400078ec0ff */
[----:B------:R-:W-:Y:S02]  /*1200*/  LOP3.LUT R11, R2, R4, RZ, 0x3c, !PT ;  /* 0x00000004020b7212 */ /* 0x000fe400078e3cff */
[--C-:B------:R-:W-:Y:S01]  /*1210*/  SHF.R.S32.HI R4, RZ, 0x1f, R6.reuse ;  /* 0x0000001fff047819 */ /* 0x100fe20000011406 */
[----:B------:R-:W-:Y:S01]  /*1220*/  IMAD.IADD R2, R0, 0x1, -R3 ;  /* 0x0000000100027824 */ /* 0x000fe200078e0a03 */
[----:B------:R-:W-:Y:S02]  /*1230*/  LOP3.LUT R3, R6, 0xffffffe0, RZ, 0xc0, !PT ;  /* 0xffffffe006037812 */ /* 0x000fe400078ec0ff */
[----:B------:R-:W-:-:S02]  /*1240*/  SHF.R.S32.HI R0, RZ, 0x5, R6 ;  /* 0x00000005ff007819 */ /* 0x000fc40000011406 */
[----:B------:R-:W-:Y:S01]  /*1250*/  LOP3.LUT R5, R7, 0x1, RZ, 0xc0, !PT ;  /* 0x0000000107057812 */ /* 0x000fe200078ec0ff */
[----:B------:R-:W-:Y:S01]  /*1260*/  IMAD.IADD R16, R15, 0x1, -R3 ;  /* 0x000000010f107824 */ /* 0x000fe200078e0a03 */
[----:B------:R-:W-:Y:S01]  /*1270*/  LEA.HI R4, R4, R0, RZ, 0x3 ;  /* 0x0000000004047211 */ /* 0x000fe200078f18ff */
[----:B------:R-:W-:Y:S01]  /*1280*/  IMAD.SHL.U32 R3, R187, 0x40, RZ ;  /* 0x00000040bb037824 */ /* 0x000fe200078e00ff */
[----:B------:R-:W-:Y:S02]  /*1290*/  ISETP.NE.U32.AND P3, PT, R5, 0x1, PT ;  /* 0x000000010500780c */ /* 0x000fe40003f65070 */
[----:B------:R-:W-:Y:S02]  /*12a0*/  SHF.R.S32.HI R12, RZ, 0x1f, R16 ;  /* 0x0000001fff0c7819 */ /* 0x000fe40000011410 */
[----:B------:R-:W-:Y:S02]  /*12b0*/  LOP3.LUT R3, R3, 0x1c0, RZ, 0xc0, !PT ;  /* 0x000001c003037812 */ /* 0x000fe400078ec0ff */
[----:B------:R-:W-:-:S02]  /*12c0*/  LOP3.LUT R4, R4, 0xffffff8, RZ, 0xc0, !PT ;  /* 0x0ffffff804047812 */ /* 0x000fc400078ec0ff */
[----:B------:R-:W-:Y:S02]  /*12d0*/  LOP3.LUT R8, R3, 0x8, R8, 0xf8, !PT ;  /* 0x0000000803087812 */ /* 0x000fe400078ef808 */
[----:B------:R-:W-:Y:S01]  /*12e0*/  SHF.R.U32.HI R6, RZ, 0x3, R3 ;  /* 0x00000003ff067819 */ /* 0x000fe20000011603 */
[----:B------:R-:W-:Y:S01]  /*12f0*/  IMAD.IADD R5, R0, 0x1, -R4 ;  /* 0x0000000100057824 */ /* 0x000fe200078e0a04 */
[----:B------:R-:W-:Y:S02]  /*1300*/  LEA.HI R12, R12, R16, RZ, 0x2 ;  /* 0x000000100c0c7211 */ /* 0x000fe400078f10ff */
[----:B------:R-:W-:Y:S02]  /*1310*/  LOP3.LUT R3, R13, 0xfffffffc, RZ, 0xc0, !PT ;  /* 0xfffffffc0d037812 */ /* 0x000fe400078ec0ff */
[----:B------:R-:W-:Y:S02]  /*1320*/  SHF.R.S32.HI R4, RZ, 0x2, R12 ;  /* 0x00000002ff047819 */ /* 0x000fe4000001140c */
[----:B------:R-:W-:Y:S01]  /*1330*/  LOP3.LUT R13, R8, R6, RZ, 0x3c, !PT ;  /* 0x00000006080d7212 */ /* 0x000fe200078e3cff */
[----:B------:R-:W-:Y:S01]  /*1340*/  IMAD.IADD R3, R15, 0x1, -R3 ;  /* 0x000000010f037824 */ /* 0x000fe200078e0a03 */
[C---:B------:R-:W-:Y:S01]  /*1350*/  LOP3.LUT P0, RZ, R2.reuse, 0x2, RZ, 0xc0, !PT ;  /* 0x0000000202ff7812 */ /* 0x040fe2000780c0ff */
[----:B------:R-:W-:Y:S01]  /*1360*/  IMAD R15, R5, 0x10, R4 ;  /* 0x00000010050f7824 */ /* 0x000fe200078e0204 */
[----:B------:R-:W-:Y:S01]  /*1370*/  LOP3.LUT P4, RZ, R2, 0x4, RZ, 0xc0, !PT ;  /* 0x0000000402ff7812 */ /* 0x000fe2000788c0ff */
[----:B------:R-:W-:Y:S01]  /*1380*/  IMAD.SHL.U32 R5, R7, 0x40, RZ ;  /* 0x0000004007057824 */ /* 0x000fe200078e00ff */
[----:B------:R-:W-:Y:S01]  /*1390*/  LEA.HI R4, R3, R3, RZ, 0x1 ;  /* 0x0000000303047211 */ /* 0x000fe200078f08ff */
[----:B------:R-:W-:Y:S01]  /*13a0*/  IMAD.SHL.U32 R8, R0, 0x400, RZ ;  /* 0x0000040000087824 */ /* 0x000fe200078e00ff */
[----:B------:R-:W-:Y:S01]  /*13b0*/  LOP3.LUT R11, R11, 0x7ffffe00, R9, 0xf8, !PT ;  /* 0x7ffffe000b0b7812 */ /* 0x000fe200078ef809 */
[----:B------:R-:W-:Y:S01]  /*13c0*/  IMAD.SHL.U32 R0, R2, 0x40, RZ ;  /* 0x0000004002007824 */ /* 0x000fe200078e00ff */
[----:B------:R-:W-:Y:S01]  /*13d0*/  LOP3.LUT R2, R4, 0x1ffffffe, RZ, 0xc0, !PT ;  /* 0x1ffffffe04027812 */ /* 0x000fe200078ec0ff */
[----:B------:R-:W-:Y:S01]  /*13e0*/  IMAD.SHL.U32 R6, R14, 0x8, RZ ;  /* 0x000000080e067824 */ /* 0x000fe200078e00ff */
[----:B------:R-:W-:Y:S01]  /*13f0*/  LOP3.LUT R4, R5, 0x1c0, RZ, 0xc0, !PT ;  /* 0x000001c005047812 */ /* 0x000fe200078ec0ff */
[C---:B------:R-:W-:Y:S01]  /*1400*/  IMAD R5, R3.reuse, 0x2, R8 ;  /* 0x0000000203057824 */ /* 0x040fe200078e0208 */
[----:B------:R-:W-:Y:S01]  /*1410*/  LOP3.LUT R0, R0, 0x1c0, RZ, 0xc0, !PT ;  /* 0x000001c000007812 */ /* 0x000fe200078ec0ff */
[----:B------:R-:W-:Y:S01]  /*1420*/  IMAD.IADD R212, R3, 0x1, -R2 ;  /* 0x0000000103d47824 */ /* 0x000fe200078e0a02 */
[----:B------:R-:W-:Y:S01]  /*1430*/  LEA.HI R2, R4, R4, RZ, 0x1d ;  /* 0x0000000404027211 */ /* 0x000fe200078fe8ff */
[----:B------:R1:W-:Y:S01]  /*1440*/  STL [R1+0xc], R15 ;  /* 0x00000c0f01007387 */ /* 0x0003e20000100800 */
[----:B------:R-:W-:Y:S01]  /*1450*/  R2P PR, R7, 0x6 ;  /* 0x0000000607007804 */ /* 0x000fe20000000000 */
[----:B------:R-:W-:Y:S01]  /*1460*/  IMAD.SHL.U32 R7, R10, 0x40, RZ ;  /* 0x000000400a077824 */ /* 0x000fe200078e00ff */
[----:B------:R-:W-:Y:S01]  /*1470*/  LOP3.LUT R6, R0, 0x8, R6, 0xf8, !PT ;  /* 0x0000000800067812 */ /* 0x000fe200078ef806 */
[----:B------:R-:W-:Y:S01]  /*1480*/  IMAD.IADD R9, R5, 0x1, R2 ;  /* 0x0000000105097824 */ /* 0x000fe200078e0202 */
[----:B------:R-:W-:Y:S01]  /*1490*/  SHF.R.U32.HI R0, RZ, 0x3, R0 ;  /* 0x00000003ff007819 */ /* 0x000fe20000011600 */
[----:B------:R-:W-:Y:S01]  /*14a0*/  IMAD R5, R187, 0x20, R205 ;  /* 0x00000020bb057824 */ /* 0x000fe200078e02cd */
[----:B------:R-:W-:Y:S01]  /*14b0*/  LOP3.LUT R5, R12, 0x7ffffffc, RZ, 0xc0, !PT ;  /* 0x7ffffffc0c057812 */ /* 0x000fe200078ec0ff */
[----:B------:R-:W-:Y:S01]  /*14c0*/  IMAD.SHL.U32 R204, R11, 0x2, RZ ;  /* 0x000000020bcc7824 */ /* 0x000fe200078e00ff */
[----:B------:R-:W-:Y:S01]  /*14d0*/  LOP3.LUT R4, R7, 0xfffffe00, RZ, 0xc0, !PT ;  /* 0xfffffe0007047812 */ /* 0x000fe200078ec0ff */
[----:B------:R-:W-:Y:S01]  /*14e0*/  IMAD R212, R212, 0x8, R15 ;  /* 0x00000008d4d47824 */ /* 0x000fe200078e020f */
[----:B------:R-:W-:Y:S01]  /*14f0*/  SHF.R.S32.HI R7, RZ, 0x1f, R177 ;  /* 0x0000001fff077819 */ /* 0x000fe200000114b1 */
[----:B------:R-:W-:Y:S01]  /*1500*/  IMAD.IADD R7, R16, 0x1, -R5 ;  /* 0x0000000110077824 */ /* 0x000fe200078e0a05 */
[----:B------:R-:W-:Y:S01]  /*1510*/  LOP3.LUT R3, R6, R0, RZ, 0x3c, !PT ;  /* 0x0000000006037212 */ /* 0x000fe200078e3cff */
[----:B------:R-:W-:Y:S01]  /*1520*/  IMAD R0, R14, 0x200, R13 ;  /* 0x000002000e007824 */ /* 0x000fe200078e020d */
[----:B------:R-:W-:Y:S01]  /*1530*/  IADD3 R186, R177, 0x40, RZ ;  /* 0x00000040b1ba7810 */ /* 0x000fe20007ffe0ff */
[----:B------:R-:W-:Y:S01]  /*1540*/  IMAD.SHL.U32 R191, R7, 0x2, RZ ;  /* 0x0000000207bf7824 */ /* 0x000fe200078e00ff */
[CC--:B------:R-:W-:Y:S01]  /*1550*/  IADD3 R2, R3.reuse, R4.reuse, R8 ;  /* 0x0000000403027210 */ /* 0x0c0fe20007ffe008 */
[----:B------:R-:W-:Y:S01]  /*1560*/  IMAD.MOV.U32 R8, RZ, RZ, 0x40 ;  /* 0x00000040ff087424 */ /* 0x000fe200078e00ff */
[----:B------:R-:W-:Y:S01]  /*1570*/  LOP3.LUT R3, R3, R4, RZ, 0xfc, !PT ;  /* 0x0000000403037212 */ /* 0x000fe200078efcff */
[----:B------:R-:W-:Y:S01]  /*1580*/  IMAD.MOV.U32 R4, RZ, RZ, 0x20 ;  /* 0x00000020ff047424 */ /* 0x000fe200078e00ff */
[----:B------:R-:W-:-:S02]  /*1590*/  IADD3 R248, R191, 0x10, RZ ;  /* 0x00000010bff87810 */ /* 0x000fc40007ffe0ff */
[----:B------:R-:W-:Y:S02]  /*15a0*/  SHF.R.S32.HI R6, RZ, 0x1f, R186 ;  /* 0x0000001fff067819 */ /* 0x000fe400000114ba */
[C---:B------:R-:W-:Y:S02]  /*15b0*/  IADD3 R245, R191.reuse, 0x28, RZ ;  /* 0x00000028bff57810 */ /* 0x040fe40007ffe0ff */
[C---:B------:R-:W-:Y:S02]  /*15c0*/  SEL R6, R4.reuse, 0xffffffe0, !P1 ;  /* 0xffffffe004067807 */ /* 0x040fe40004800000 */
[----:B------:R-:W-:Y:S02]  /*15d0*/  SEL R169, R4, 0xffffffe0, !P0 ;  /* 0xffffffe004a97807 */ /* 0x000fe40004000000 */
[----:B------:R-:W-:Y:S02]  /*15e0*/  IADD3 R242, R191, 0x40, RZ ;  /* 0x00000040bff27810 */ /* 0x000fe40007ffe0ff */
[----:B------:R-:W-:-:S02]  /*15f0*/  SHF.R.S32.HI R4, RZ, 0x1f, R191 ;  /* 0x0000001fff047819 */ /* 0x000fc400000114bf */
[C---:B------:R-:W-:Y:S02]  /*1600*/  IADD3 R239, R191.reuse, 0x58, RZ ;  /* 0x00000058bfef7810 */ /* 0x040fe40007ffe0ff */
[----:B------:R-:W-:Y:S02]  /*1610*/  LEA R164, R2, 0x18100, 0x1 ;  /* 0x0001810002a47811 */ /* 0x000fe400078e08ff */
[----:B------:R-:W-:Y:S02]  /*1620*/  IADD3 R236, R191, 0x70, RZ ;  /* 0x00000070bfec7810 */ /* 0x000fe40007ffe0ff */
[----:B------:R-:W-:Y:S01]  /*1630*/  SHF.R.S32.HI R4, RZ, 0x1f, R248 ;  /* 0x0000001fff047819 */ /* 0x000fe200000114f8 */
[----:B------:R-:W-:Y:S01]  /*1640*/  IMAD.IADD R165, R164, 0x1, R169 ;  /* 0x00000001a4a57824 */ /* 0x000fe200078e02a9 */
[----:B------:R-:W-:Y:S02]  /*1650*/  LEA R171, R3, 0x100, 0x1 ;  /* 0x0000010003ab7811 */ /* 0x000fe400078e08ff */
[----:B------:R-:W-:-:S02]  /*1660*/  IADD3 R233, R191, 0x88, RZ ;  /* 0x00000088bfe97810 */ /* 0x000fc40007ffe0ff */
[----:B------:R-:W-:Y:S01]  /*1670*/  SHF.R.S32.HI R4, RZ, 0x1f, R245 ;  /* 0x0000001fff047819 */ /* 0x000fe200000114f5 */
[----:B------:R-:W-:Y:S01]  /*1680*/  IMAD.IADD R218, R169, 0x1, R171 ;  /* 0x00000001a9da7824 */ /* 0x000fe200078e02ab */
[----:B------:R-:W-:Y:S02]  /*1690*/  LEA R170, R0, 0xc100, 0x1 ;  /* 0x0000c10000aa7811 */ /* 0x000fe400078e08ff */
[----:B------:R-:W-:Y:S02]  /*16a0*/  IADD3 R230, R191, 0xa0, RZ ;  /* 0x000000a0bfe67810 */ /* 0x000fe40007ffe0ff */
[----:B------:R-:W-:Y:S02]  /*16b0*/  SHF.R.S32.HI R4, RZ, 0x1f, R242 ;  /* 0x0000001fff047819 */ /* 0x000fe400000114f2 */
[C---:B------:R-:W-:Y:S02]  /*16c0*/  SEL R5, R8.reuse, 0xffffffc0, !P2 ;  /* 0xffffffc008057807 */ /* 0x040fe40005000000 */
[----:B------:R-:W-:-:S02]  /*16d0*/  SEL R0, R8, 0xffffffc0, !P4 ;  /* 0xffffffc008007807 */ /* 0x000fc40006000000 */
[----:B------:R-:W-:Y:S02]  /*16e0*/  IADD3 R228, R191, 0xb0, RZ ;  /* 0x000000b0bfe47810 */ /* 0x000fe40007ffe0ff */
[----:B------:R-:W-:Y:S01]  /*16f0*/  LEA R223, R9, 0x80, 0x1 ;  /* 0x0000008009df7811 */ /* 0x000fe200078e08ff */
[----:B------:R-:W-:Y:S01]  /*1700*/  IMAD.IADD R172, R0, 0x1, R171 ;  /* 0x0000000100ac7824 */ /* 0x000fe200078e02ab */
[----:B------:R-:W-:Y:S01]  /*1710*/  SHF.R.S32.HI R4, RZ, 0x1f, R239 ;  /* 0x0000001fff047819 */ /* 0x000fe200000114ef */
[----:B------:R-:W-:Y:S01]  /*1720*/  IMAD.IADD R167, R164, 0x1, R0 ;  /* 0x00000001a4a77824 */ /* 0x000fe200078e0200 */
[----:B------:R-:W-:Y:S01]  /*1730*/  SHF.R.S32.HI R4, RZ, 0x1f, R236 ;  /* 0x0000001fff047819 */ /* 0x000fe200000114ec */
[----:B------:R-:W-:Y:S01]  /*1740*/  IMAD.IADD R166, R165, 0x1, R0 ;  /* 0x00000001a5a67824 */ /* 0x000fe200078e0200 */
[----:B------:R-:W-:Y:S01]  /*1750*/  SHF.R.S32.HI R4, RZ, 0x1f, R233 ;  /* 0x0000001fff047819 */ /* 0x000fe200000114e9 */
[----:B------:R-:W-:Y:S01]  /*1760*/  IMAD.IADD R0, R0, 0x1, R218 ;  /* 0x0000000100007824 */ /* 0x000fe200078e02da */
[----:B------:R-:W-:Y:S01]  /*1770*/  SHF.R.S32.HI R4, RZ, 0x1f, R230 ;  /* 0x0000001fff047819 */ /* 0x000fe200000114e6 */
[C---:B------:R-:W-:Y:S01]  /*1780*/  IMAD.IADD R226, R223.reuse, 0x1, R6 ;  /* 0x00000001dfe27824 */ /* 0x040fe200078e0206 */
[----:B------:R-:W-:Y:S01]  /*1790*/  SHF.R.S32.HI R4, RZ, 0x1f, R228 ;  /* 0x0000001fff047819 */ /* 0x000fe200000114e4 */
[--C-:B------:R-:W-:Y:S01]  /*17a0*/  IMAD.IADD R4, R223, 0x1, R5.reuse ;  /* 0x00000001df047824 */ /* 0x100fe200078e0205 */
[C---:B------:R-:W-:Y:S01]  /*17b0*/  IADD3 R249, R191.reuse, 0x8, RZ ;  /* 0x00000008bff97810 */ /* 0x040fe20007ffe0ff */
[----:B------:R-:W-:Y:S01]  /*17c0*/  IMAD.IADD R252, R226, 0x1, R5 ;  /* 0x00000001e2fc7824 */ /* 0x000fe200078e0205 */
[----:B------:R-:W-:Y:S01]  /*17d0*/  IADD3 R246, R191, 0x20, RZ ;  /* 0x00000020bff67810 */ /* 0x000fe20007ffe0ff */
[----:B------:R-:W-:Y:S01]  /*17e0*/  IMAD.IADD R220, R169, 0x1, R172 ;  /* 0x00000001a9dc7824 */ /* 0x000fe200078e02ac */
[----:B------:R1:W-:Y:S01]  /*17f0*/  STL [R1], R4 ;  /* 0x0000000401007387 */ /* 0x0003e20000100800 */
[----:B------:R-:W-:-:S02]  /*1800*/  IADD3 R243, R191, 0x38, RZ ;  /* 0x00000038bff37810 */ /* 0x000fc40007ffe0ff */
[----:B------:R-:W-:Y:S01]  /*1810*/  IADD3 R224, R223, -0x10, RZ ;  /* 0xfffffff0dfe07810 */ /* 0x000fe20007ffe0ff */
[----:B------:R1:W-:Y:S01]  /*1820*/  STL [R1+0x4], R0 ;  /* 0x0000040001007387 */ /* 0x0003e20000100800 */
[C---:B------:R-:W-:Y:S02]  /*1830*/  IADD3 R247, R191.reuse, 0x18, RZ ;  /* 0x00000018bff77810 */ /* 0x040fe40007ffe0ff */
[----:B------:R-:W-:Y:S02]  /*1840*/  IADD3 R240, R191, 0x50, RZ ;  /* 0x00000050bff07810 */ /* 0x000fe40007ffe0ff */
[----:B------:R-:W-:Y:S02]  /*1850*/  @P3 IADD3 R224, R223, 0x10, RZ ;  /* 0x00000010dfe03810 */ /* 0x000fe40007ffe0ff */
[C---:B------:R-:W-:Y:S02]  /*1860*/  IADD3 R244, R191.reuse, 0x30, RZ ;  /* 0x00000030bff47810 */ /* 0x040fe40007ffe0ff */
[----:B------:R-:W-:Y:S01]  /*1870*/  IADD3 R237, R191, 0x68, RZ ;  /* 0x00000068bfed7810 */ /* 0x000fe20007ffe0ff */
[--C-:B------:R-:W-:Y:S01]  /*1880*/  IMAD.IADD R225, R6, 0x1, R224.reuse ;  /* 0x0000000106e17824 */ /* 0x100fe200078e02e0 */
[----:B------:R-:W-:Y:S01]  /*1890*/  SHF.R.S32.HI R7, RZ, 0x1f, R249 ;  /* 0x0000001fff077819 */ /* 0x000fe200000114f9 */
[----:B------:R-:W-:Y:S01]  /*18a0*/  IMAD.IADD R251, R5, 0x1, R224 ;  /* 0x0000000105fb7824 */ /* 0x000fe200078e02e0 */
[----:B------:R-:W-:Y:S01]  /*18b0*/  IADD3 R241, R191, 0x48, RZ ;  /* 0x00000048bff17810 */ /* 0x000fe20007ffe0ff */
[----:B------:R-:W-:Y:S01]  /*18c0*/  IMAD.IADD R250, R225, 0x1, R5 ;  /* 0x00000001e1fa7824 */ /* 0x000fe200078e0205 */
[----:B------:R-:W-:-:S02]  /*18d0*/  IADD3 R234, R191, 0x80, RZ ;  /* 0x00000080bfea7810 */ /* 0x000fc40007ffe0ff */
[----:B------:R-:W-:Y:S02]  /*18e0*/  SHF.R.S32.HI R7, RZ, 0x1f, R246 ;  /* 0x0000001fff077819 */ /* 0x000fe400000114f6 */
[C---:B------:R-:W-:Y:S02]  /*18f0*/  IADD3 R238, R191.reuse, 0x60, RZ ;  /* 0x00000060bfee7810 */ /* 0x040fe40007ffe0ff */
[C---:B------:R-:W-:Y:S02]  /*1900*/  IADD3 R231, R191.reuse, 0x98, RZ ;  /* 0x00000098bfe77810 */ /* 0x040fe40007ffe0ff */
[----:B------:R-:W-:Y:S02]  /*1910*/  SHF.R.S32.HI R7, RZ, 0x1f, R243 ;  /* 0x0000001fff077819 */ /* 0x000fe400000114f3 */
[C---:B------:R-:W-:Y:S02]  /*1920*/  IADD3 R235, R191.reuse, 0x78, RZ ;  /* 0x00000078bfeb7810 */ /* 0x040fe40007ffe0ff */
[----:B------:R-:W-:-:S02]  /*1930*/  IADD3 R229, R191, 0xa8, RZ ;  /* 0x000000a8bfe57810 */ /* 0x000fc40007ffe0ff */
[----:B------:R-:W-:Y:S02]  /*1940*/  SHF.R.S32.HI R8, RZ, 0x1f, R247 ;  /* 0x0000001fff087819 */ /* 0x000fe400000114f7 */
[----:B------:R-:W-:Y:S02]  /*1950*/  SHF.R.S32.HI R7, RZ, 0x1f, R240 ;  /* 0x0000001fff077819 */ /* 0x000fe400000114f0 */
[----:B------:R-:W-:Y:S02]  /*1960*/  IADD3 R185, R177, 0x80, RZ ;  /* 0x00000080b1b97810 */ /* 0x000fe40007ffe0ff */
[C---:B------:R-:W-:Y:S02]  /*1970*/  IADD3 R232, R191.reuse, 0x90, RZ ;  /* 0x00000090bfe87810 */ /* 0x040fe40007ffe0ff */
[----:B------:R-:W-:Y:S02]  /*1980*/  IADD3 R227, R191, 0xb8, RZ ;  /* 0x000000b8bfe37810 */ /* 0x000fe40007ffe0ff */
        /* <DEDUP_REMOVED lines=9> */
[C---:B------:R-:W-:Y:S02]  /*1a20*/  IADD3 R207, R204.reuse, 0xc100, RZ ;  /* 0x0000c100cccf7810 */ /* 0x040fe40007ffe0ff */
[----:B------:R-:W-:Y:S02]  /*1a30*/  IADD3 R206, R204, 0x100, RZ ;  /* 0x00000100ccce7810 */ /* 0x000fe40007ffe0ff */
[----:B------:R-:W-:Y:S02]  /*1a40*/  SHF.R.S32.HI R8, RZ, 0x1f, R232 ;  /* 0x0000001fff087819 */ /* 0x000fe400000114e8 */
[----:B-1----:R-:W-:-:S02]  /*1a50*/  SHF.R.S32.HI R7, RZ, 0x1f, R227 ;  /* 0x0000001fff077819 */ /* 0x002fc400000114e3 */
.L_x_2186:
[----:B------:R-:W-:Y:S01]  /*1a60*/  ISETP.NE.U32.AND P0, PT, RZ, c[0x0][0x370], PT ;  /* 0x0000dc00ff007a0c */ /* 0x000fe20003f05070 */
[----:B------:R-:W-:Y:S01]  /*1a70*/  IMAD.MOV.U32 R13, RZ, RZ, 0x4 ;  /* 0x00000004ff0d7424 */ /* 0x000fe200078e00ff */
[----:B------:R-:W-:Y:S01]  /*1a80*/  ISETP.NE.U32.AND P2, PT, RZ, c[0x0][0x360], PT ;  /* 0x0000d800ff007a0c */ /* 0x000fe20003f45070 */
[----:B------:R-:W-:Y:S01]  /*1a90*/  IMAD.MOV.U32 R193, RZ, RZ, RZ ;  /* 0x000000ffffc17224 */ /* 0x000fe200078e00ff */
[----:B------:R-:W-:Y:S01]  /*1aa0*/  ISETP.NE.AND.EX P1, PT, RZ, c[0x0][0x374], PT, P0 ;  /* 0x0000dd00ff007a0c */ /* 0x000fe20003f25300 */
[----:B------:R-:W-:Y:S01]  /*1ab0*/  IMAD.MOV.U32 R12, RZ, RZ, RZ ;  /* 0x000000ffff0c7224 */ /* 0x000fe200078e00ff */
[----:B------:R-:W-:Y:S01]  /*1ac0*/  ISETP.NE.AND.EX P0, PT, RZ, c[0x0][0x364], PT, P2 ;  /* 0x0000d900ff007a0c */ /* 0x000fe20003f05320 */
[----:B------:R-:W-:Y:S01]  /*1ad0*/  IMAD.WIDE R2, R211, R13, c[0x0][0x348] ;  /* 0x0000d200d3027625 */ /* 0x000fe200078e020d */
        /* <DEDUP_REMOVED lines=14> */
.L_x_2023:
[----:B------:R-:W-:-:S04]  /*1bc0*/  ISETP.NE.U32.AND P0, PT, RZ, c[0x0][0x368], PT ;  /* 0x0000da00ff007a0c */ /* 0x000fc80003f05070 */
[----:B------:R-:W-:-:S13]  /*1bd0*/  ISETP.NE.AND.EX P0, PT, RZ, c[0x0][0x36c], PT, P0 ;  /* 0x0000db00ff007a0c */ /* 0x000fda0003f05300 */
[----:B------:R-:W-:Y:S05]  /*1be0*/  @!P0 BRA `(.L_x_2024) ;  /* 0x0000003000008947 */ /* 0x000fea0003800000 */
[----:B-1----:R-:W-:-:S05]  /*1bf0*/  IMAD.WIDE R2, R211, R13, c[0x0][0x368] ;  /* 0x0000da00d3027625 */ /* 0x002fca00078e020d */
[----:B------:R1:W5:Y:S01]  /*1c00*/  LDG.E R0, [R2.64] ;  /* 0x0000000602007981 */ /* 0x000362000c1e1900 */
[----:B------:R-:W-:Y:S05]  /*1c10*/  BRA `(.L_x_2025) ;  /* 0x0000008000007947 */ /* 0x000fea0003800000 */
.L_x_2024:
        /* <DEDUP_REMOVED lines=8> */
.L_x_2025:
        /* <DEDUP_REMOVED lines=28> */
.L_x_2028:
[----:B------:R-:W-:-:S13]  /*1e60*/  ISETP.NE.AND P0, PT, R7, 0x1, PT ;  /* 0x000000010700780c */ /* 0x000fda0003f05270 */
[----:B------:R-:W-:-:S05]  /*1e70*/  @P0 IMAD.HI.U32 R0, R2, c[0x0][0x330], RZ ;  /* 0x0000cc0002000a27 */ /* 0x000fca00078e00ff */
[----:B------:R-:W-:Y:S02]  /*1e80*/  @P0 SHF.R.U32.HI R2, RZ, c[0x0][0x334], R0 ;  /* 0x0000cd00ff020a19 */ /* 0x000fe40000011600 */
.L_x_2029:
[----:B------:R-:W-:Y:S05]  /*1e90*/  BSYNC B0 ;  /* 0x0000000000007941 */ /* 0x000fea0003800000 */
.L_x_2027:
[----:B------:R-:W-:-:S05]  /*1ea0*/  IMAD R2, R2, R7, c[0x0][0x32c] ;  /* 0x0000cb0002027624 */ /* 0x000fca00078e0207 */
[----:B------:R-:W-:-:S04]  /*1eb0*/  IMNMX R3, R3, R2, PT ;  /* 0x0000000203037217 */ /* 0x000fc80003800200 */
.L_x_2026:
        /* <DEDUP_REMOVED lines=25> */
.L_x_2032:
[----:B------:R-:W-:-:S13]  /*2050*/  ISETP.NE.AND P0, PT, R7, 0x1, PT ;  /* 0x000000010700780c */ /* 0x000fda0003f05270 */
[----:B------:R-:W-:-:S05]  /*2060*/  @P0 IMAD.HI.U32 R3, R0, c[0x0][0x330], RZ ;  /* 0x0000cc0000030a27 */ /* 0x000fca00078e00ff */
[----:B------:R-:W-:Y:S02]  /*2070*/  @P0 SHF.R.U32.HI R0, RZ, c[0x0][0x334], R3 ;  /* 0x0000cd00ff000a19 */ /* 0x000fe40000011603 */
.L_x_2033:
[----:B------:R-:W-:Y:S05]  /*2080*/  BSYNC B0 ;  /* 0x0000000000007941 */ /* 0x000fea0003800000 */
.L_x_2031:
[----:B------:R-:W-:-:S05]  /*2090*/  IMAD R0, R0, c[0x0][0x32c], RZ ;  /* 0x0000cb0000007a24 */ /* 0x000fca00078e02ff */
[----:B------:R-:W-:-:S04]  /*20a0*/  IMNMX R2, R2, R0, !PT ;  /* 0x0000000002027217 */ /* 0x000fc80007800200 */
.L_x_2030:
        /* <DEDUP_REMOVED lines=45> */
.L_x_2035:
[----:B------:R-:W-:Y:S05]  /*2380*/  BSYNC B0 ;  /* 0x0000000000007941 */ /* 0x000fea0003800000 */
.L_x_2034:
[----:B------:R-:W-:Y:S01]  /*2390*/  IMAD R188, R222, R2, R8 ;  /* 0x00000002debc7224 */ /* 0x000fe200078e0208 */
[----:B------:R-:W-:Y:S01]  /*23a0*/  PRMT R0, RZ, 0x7610, R0 ;  /* 0x00007610ff007816 */ /* 0x000fe20000000000 */
[----:B------:R-:W-:Y:S01]  /*23b0*/  IMAD.MOV.U32 R22, RZ, RZ, RZ ;  /* 0x000000ffff167224 */ /* 0x000fe200078e00ff */
[----:B------:R-:W-:Y:S01]  /*23c0*/  MOV R17, RZ ;  /* 0x000000ff00117202 */ /* 0x000fe20000000f00 */
        /* <DEDUP_REMOVED lines=56> */
[----:B------:R-:W-:Y:S02]  /*2750*/  SHF.R.S32.HI R0, RZ, 0x1f, R12 ;  /* 0x0000001fff007819 */ /* 0x000fe4000001140c */
[----:B------:R-:W-:Y:S02]  /*2760*/  LEA R4, R187, R205, 0x5 ;  /* 0x000000cdbb047211 */ /* 0x000fe400078e28ff */
[----:B------:R-:W-:Y:S01]  /*2770*/  LOP3.LUT R14, R210, 0xffff, RZ, 0xc0, !PT ;  /* 0x0000ffffd20e7812 */ /* 0x000fe200078ec0ff */
[----:B------:R-:W-:Y:S01]  /*2780*/  IMAD R0, R0, c[0x0][0x178], RZ ;  /* 0x00005e0000007a24 */ /* 0x000fe200078e02ff */
[----:B------:R-:W-:Y:S01]  /*2790*/  ISETP.GE.AND P2, PT, R185, c[0x0][0x198], PT ;  /* 0x00006600b9007a0c */ /* 0x000fe20003f46270 */
[----:B------:R-:W-:Y:S01]  /*27a0*/  IMAD.IADD R5, R4, 0x1, R203 ;  /* 0x0000000104057824 */ /* 0x000fe200078e02cb */
[----:B------:R-:W-:Y:S01]  /*27b0*/  SEL R4, R211, RZ, !P3 ;  /* 0x000000ffd3047207 */ /* 0x000fe20005800000 */
[----:B------:R-:W-:Y:S01]  /*27c0*/  IMAD R0, R12, c[0x0][0x17c], R0 ;  /* 0x00005f000c007a24 */ /* 0x000fe200078e0200 */
[----:B------:R-:W-:Y:S01]  /*27d0*/  IADD3 R16, R181, -0x1, RZ ;  /* 0xffffffffb5107810 */ /* 0x000fe20007ffe0ff */
[----:B------:R-:W-:-:S04]  /*27e0*/  @P4 IMAD.HI.U32 R7, R5, c[0x0][0x2c8], RZ ;  /* 0x0000b20005074a27 */ /* 0x000fc800078e00ff */
        /* <DEDUP_REMOVED lines=31> */
.L_x_2191:
[----:B------:R-:W-:Y:S05]  /*29e0*/  BRA.DIV ~URZ, `(.L_x_2038) ;  /* 0x00014ed27f007947 */ /* 0x000fea000b800000 */
[----:B------:R3:W4:Y:S02]  /*29f0*/  SHFL.IDX PT, R0, R12, RZ, 0x181f ;  /* 0x00181fff0c007589 */ /* 0x00072400000e0000 */
.L_x_2192:
[----:B------:R-:W-:Y:S01]  /*2a00*/  IMAD R11, R190, c[0x0][0x2c4], RZ ;  /* 0x0000b100be0b7a24 */ /* 0x000fe200078e02ff */
[----:B------:R-:W-:Y:S01]  /*2a10*/  IADD3 R10, R205, R203, RZ ;  /* 0x000000cbcd0a7210 */ /* 0x000fe20007ffe0ff */
[----:B------:R-:W-:Y:S03]  /*2a20*/  BSSY B0, `(.L_x_2039) ;  /* 0x0000012000007945 */ /* 0x000fe60003800000 */
[----:B------:R-:W-:-:S13]  /*2a30*/  ISETP.GE.AND P0, PT, R10, R11, PT ;  /* 0x0000000b0a00720c */ /* 0x000fda0003f06270 */
[----:B------:R-:W-:Y:S05]  /*2a40*/  @P0 BRA `(.L_x_2040) ;  /* 0x000000f000000947 */ /* 0x000fea0003800000 */
[CC--:B----4-:R-:W-:Y:S02]  /*2a50*/  LEA R6, P0, R177.reuse, R0.reuse, 0x1 ;  /* 0x00000000b1067211 */ /* 0x0d0fe400078008ff */
        /* <DEDUP_REMOVED lines=14> */
.L_x_2040:
[----:B------:R-:W-:Y:S05]  /*2b40*/  BSYNC B0 ;  /* 0x0000000000007941 */ /* 0x000fea0003800000 */
.L_x_2039:
[----:B------:R-:W-:Y:S05]  /*2b50*/  BRA.DIV ~URZ, `(.L_x_2041) ;  /* 0x00014dd27f007947 */ /* 0x000fea000b800000 */
[----:B--2---:R2:W1:Y:S04]  /*2b60*/  SHFL.IDX PT, R8, R9, 0x1, 0x181f ;  /* 0x00381f0009087f89 */ /* 0x00446800000e0000 */
[----:B----4-:R2:W4:Y:S02]  /*2b70*/  SHFL.IDX PT, R0, R12, 0x1, 0x181f ;  /* 0x00381f000c007f89 */ /* 0x01052400000e0000 */
.L_x_2193:
[----:B------:R-:W-:Y:S01]  /*2b80*/  IADD3 R2, R10, 0x20, RZ ;  /* 0x000000200a027810 */ /* 0x000fe20007ffe0ff */
[----:B------:R-:W-:Y:S03]  /*2b90*/  BSSY B0, `(.L_x_2042) ;  /* 0x0000012000007945 */ /* 0x000fe60003800000 */
[----:B------:R-:W-:-:S13]  /*2ba0*/  ISETP.GE.AND P0, PT, R2, R11, PT ;  /* 0x0000000b0200720c */ /* 0x000fda0003f06270 */
[----:B------:R-:W-:Y:S05]  /*2bb0*/  @P0 BRA `(.L_x_2043) ;  /* 0x000000f000000947 */ /* 0x000fea0003800000 */
[CC--:B----4-:R-:W-:Y:S02]  /*2bc0*/  LEA R6, P0, R177.reuse, R0.reuse, 0x1 ;  /* 0x00000000b1067211 */ /* 0x0d0fe400078008ff */
        /* <DEDUP_REMOVED lines=14> */
.L_x_2043:
[----:B------:R-:W-:Y:S05]  /*2cb0*/  BSYNC B0 ;  /* 0x0000000000007941 */ /* 0x000fea0003800000 */
.L_x_2042:
[----:B------:R-:W-:Y:S05]  /*2cc0*/  BRA.DIV ~URZ, `(.L_x_2044) ;  /* 0x00014d327f007947 */ /* 0x000fea000b800000 */
[----:B-1----:R1:W2:Y:S02]  /*2cd0*/  SHFL.IDX PT, R8, R9, 0x2, 0x181f ;  /* 0x00581f0009087f89 */ /* 0x0022a400000e0000 */
.L_x_2194:
[----:B------:R-:W-:Y:S05]  /*2ce0*/  BRA.DIV ~URZ, `(.L_x_2045) ;  /* 0x00014d827f007947 */ /* 0x000fea000b800000 */
[----:B----4-:R4:W1:Y:S02]  /*2cf0*/  SHFL.IDX PT, R0, R12, 0x2, 0x181f ;  /* 0x00581f000c007f89 */ /* 0x01086400000e0000 */
.L_x_2195:
[----:B------:R-:W-:Y:S01]  /*2d00*/  IADD3 R2, R10, 0x40, RZ ;  /* 0x000000400a027810 */ /* 0x000fe20007ffe0ff */
[----:B------:R-:W-:Y:S03]  /*2d10*/  BSSY B0, `(.L_x_2046) ;  /* 0x0000012000007945 */ /* 0x000fe60003800000 */
[----:B------:R-:W-:-:S13]  /*2d20*/  ISETP.GE.AND P0, PT, R2, R11, PT ;  /* 0x0000000b0200720c */ /* 0x000fda0003f06270 */
[----:B------:R-:W-:Y:S05]  /*2d30*/  @P0 BRA `(.L_x_2047) ;  /* 0x000000f000000947 */ /* 0x000fea0003800000 */
[CC--:B-1----:R-:W-:Y:S02]  /*2d40*/  LEA R6, P0, R177.reuse, R0.reuse, 0x1 ;  /* 0x00000000b1067211 */ /* 0x0c2fe400078008ff */
        /* <DEDUP_REMOVED lines=14> */
.L_x_2047:
[----:B------:R-:W-:Y:S05]  /*2e30*/  BSYNC B0 ;  /* 0x0000000000007941 */ /* 0x000fea0003800000 */
.L_x_2046:
[----:B------:R-:W-:Y:S05]  /*2e40*/  BRA.DIV ~URZ, `(.L_x_2048) ;  /* 0x00014c927f007947 */ /* 0x000fea000b800000 */
[----:B--2---:R2:W3:Y:S04]  /*2e50*/  SHFL.IDX PT, R8, R9, 0x3, 0x181f ;  /* 0x00781f0009087f89 */ /* 0x0044e800000e0000 */
[----:B-1----:R2:W1:Y:S02]  /*2e60*/  SHFL.IDX PT, R0, R12, 0x3, 0x181f ;  /* 0x00781f000c007f89 */ /* 0x00246400000e0000 */
.L_x_2196:
        /* <DEDUP_REMOVED lines=26> */
[----:B------:R-:W-:Y:S01]  /*3010*/  IMAD R20, R187, 0x20, R205 ;  /* 0x00000020bb147824 */ /* 0x000fe200078e02cd */
[----:B------:R-:W-:Y:S01]  /*3020*/  LOP3.LUT R213, R213, 0xfffffff7, RZ, 0xc0, !PT ;  /* 0xfffffff7d5d57812 */ /* 0x000fe200078ec0ff */
[----:B------:R-:W-:Y:S01]  /*3030*/  IMAD.SHL.U32 R178, R16, 0x40, RZ ;  /* 0x0000004010b27824 */ /* 0x000fe200078e00ff */
[----:B------:R-:W-:Y:S01]  /*3040*/  ISETP.NE.AND P6, PT, R0, 0x1, PT ;  /* 0x000000010000780c */ /* 0x000fe20003fc5270 */
[----:B------:R-:W-:-:S02]  /*3050*/  IMAD.MOV.U32 R174, RZ, RZ, RZ ;  /* 0x000000ffffae7224 */ /* 0x000fc400078e00ff */
[----:B-1----:R-:W-:-:S05]  /*3060*/  IMAD.IADD R2, R20, 0x1, R178 ;  /* 0x0000000114027824 */ /* 0x002fca00078e02b2 */
[C---:B------:R-:W-:Y:S01]  /*3070*/  ISETP.GE.AND P0, PT, R2.reuse, R189, PT ;  /* 0x000000bd0200720c */ /* 0x040fe20003f06270 */
[----:B------:R-:W-:-:S03]  /*3080*/  IMAD.IADD R2, R2, 0x1, R193 ;  /* 0x0000000102027824 */ /* 0x000fc600078e02c1 */
[----:B------:R-:W-:Y:S01]  /*3090*/  ISETP.GT.OR P0, PT, R20, 0x3f, P0 ;  /* 0x0000003f1400780c */ /* 0x000fe20000704670 */
[----:B------:R-:W-:-:S04]  /*30a0*/  @P6 IMAD.HI.U32 R3, R2, c[0x0][0x2bc], RZ ;  /* 0x0000af0002036a27 */ /* 0x000fc800078e00ff */
[----:B------:R-:W-:-:S04]  /*30b0*/  IMAD.WIDE.U32 R194, R14, c[0x0][0x1e8], RZ ;  /* 0x00007a000ec27a25 */ /* 0x000fc800078e00ff */
[----:B------:R-:W-:-:S04]  /*30c0*/  IMAD.WIDE.U32 R198, R14, c[0x0][0x210], RZ ;  /* 0x000084000ec67a25 */ /* 0x000fc800078e00ff */
[----:B------:R-:W-:Y:S02]  /*30d0*/  IMAD.SHL.U32 R17, R177, 0x2, RZ ;  /* 0x00000002b1117824 */ /* 0x000fe400078e00ff */
[----:B------:R-:W-:Y:S01]  /*30e0*/  IMAD.SHL.U32 R19, R185, 0x2, RZ ;  /* 0x00000002b9137824 */ /* 0x000fe200078e00ff */
[----:B------:R-:W-:Y:S01]  /*30f0*/  ISETP.GT.AND P5, PT, R20, 0x3f, PT ;  /* 0x0000003f1400780c */ /* 0x000fe20003fa4270 */
[----:B------:R-:W-:Y:S01]  /*3100*/  IMAD.MOV.U32 R0, RZ, RZ, R2 ;  /* 0x000000ffff007224 */ /* 0x000fe200078e0002 */
[----:B------:R-:W-:Y:S01]  /*3110*/  @P6 SHF.R.U32.HI R0, RZ, c[0x0][0x2c0], R3 ;  /* 0x0000b000ff006a19 */ /* 0x000fe20000011603 */
[----:B------:R-:W-:Y:S01]  /*3120*/  IMAD.IADD R92, R189, 0x1, -R178 ;  /* 0x00000001bd5c7824 */ /* 0x000fe200078e0ab2 */
[----:B------:R-:W-:Y:S02]  /*3130*/  @P6 LOP3.LUT R213, R213, 0x8, RZ, 0xfc, !PT ;  /* 0x00000008d5d56812 */ /* 0x000fe400078efcff */
[----:B------:R-:W-:-:S04]  /*3140*/  @!P0 IADD3 R3, P1, R0, R196, RZ ;  /* 0x000000c400038210 */ /* 0x000fc80007f3e0ff */
[----:B------:R-:W-:Y:S02]  /*3150*/  @!P0 LEA.HI.X.SX32 R5, R0, R201, 0x1, P1 ;  /* 0x000000c900058211 */ /* 0x000fe400008f0eff */
[----:B------:R-:W-:-:S04]  /*3160*/  @!P0 LEA R4, P1, R3, c[0x0][0x2a0], 0x2 ;  /* 0x0000a80003048a11 */ /* 0x000fc800078210ff */
[----:B------:R-:W-:-:S05]  /*3170*/  @!P0 LEA.HI.X R5, R3, c[0x0][0x2a4], R5, 0x2, P1 ;  /* 0x0000a90003058a11 */ /* 0x000fca00008f1405 */
[----:B------:R1:W3:Y:S01]  /*3180*/  @!P0 LDG.E R174, [R4.64] ;  /* 0x0000000604ae8981 */ /* 0x0002e2000c1e1900 */
[----:B------:R-:W-:Y:S01]  /*3190*/  IMAD.MOV R0, RZ, RZ, -R0 ;  /* 0x000000ffff007224 */ /* 0x000fe200078e0a00 */
[----:B------:R-:W-:Y:S01]  /*31a0*/  LOP3.LUT R213, R213, 0xfffffffe, RZ, 0xc0, !PT ;  /* 0xfffffffed5d57812 */ /* 0x000fe200078ec0ff */
[----:B------:R-:W-:Y:S01]  /*31b0*/  IMAD R200, R14, c[0x0][0x1ec], R195 ;  /* 0x00007b000ec87a24 */ /* 0x000fe200078e02c3 */
[----:B------:R-:W-:Y:S01]  /*31c0*/  BSSY B0, `(.L_x_2049) ;  /* 0x00000a8000007945 */ /* 0x000fe20003800000 */
[----:B------:R-:W-:Y:S01]  /*31d0*/  IMAD R175, R0, c[0x0][0x2b8], R2 ;  /* 0x0000ae0000af7a24 */ /* 0x000fe200078e0202 */
[----:B------:R-:W-:Y:S01]  /*31e0*/  @P5 LOP3.LUT R213, R213, 0x1, RZ, 0xfc, !PT ;  /* 0x00000001d5d55812 */ /* 0x000fe200078efcff */
[----:B--2-4-:R-:W-:Y:S02]  /*31f0*/  IMAD.IADD R12, R92, 0x1, -R205 ;  /* 0x000000015c0c7824 */ /* 0x014fe400078e0acd */
[----:B------:R-:W-:-:S03]  /*3200*/  IMAD.WIDE.U32 R2, R175, c[0x0][0x1e0], RZ ;  /* 0x00007800af027a25 */ /* 0x000fc600078e00ff */
[----:B------:R-:W-:Y:S01]  /*3210*/  ISETP.GE.AND P1, PT, R12, 0x1, PT ;  /* 0x000000010c00780c */ /* 0x000fe20003f26270 */
[----:B------:R-:W-:Y:S01]  /*3220*/  IMAD R202, R14, c[0x0][0x214], R199 ;  /* 0x000085000eca7a24 */ /* 0x000fe200078e02c7 */
[----:B------:R-:W-:Y:S02]  /*3230*/  SHF.L.U64.HI R14, R185, 0x1, R21 ;  /* 0x00000001b90e7819 */ /* 0x000fe40000010215 */
[----:B-1----:R-:W-:-:S09]  /*3240*/  SHF.R.S32.HI R4, RZ, 0x1f, R175 ;  /* 0x0000001fff047819 */ /* 0x002fd200000114af */
[----:B------:R-:W-:Y:S02]  /*3250*/  @P1 ISETP.GE.AND P4, PT, R177, c[0x0][0x1d4], PT ;  /* 0x00007500b1001a0c */ /* 0x000fe40003f86270 */
[----:B------:R-:W-:Y:S01]  /*3260*/  @P1 ISETP.GE.AND P3, PT, R186, c[0x0][0x1d4], PT ;  /* 0x00007500ba001a0c */ /* 0x000fe20003f66270 */
[C---:B------:R-:W-:Y:S02]  /*3270*/  IMAD R0, R4.reuse, c[0x0][0x1e0], RZ ;  /* 0x0000780004007a24 */ /* 0x040fe400078e02ff */
[----:B------:R-:W-:Y:S02]  /*3280*/  IMAD R5, R4, c[0x0][0x208], RZ ;  /* 0x0000820004057a24 */ /* 0x000fe400078e02ff */
[----:B------:R-:W-:-:S04]  /*3290*/  IMAD R0, R175, c[0x0][0x1e4], R0 ;  /* 0x00007900af007a24 */ /* 0x000fc800078e0200 */
[----:B------:R-:W-:Y:S01]  /*32a0*/  IMAD.IADD R3, R3, 0x1, R0 ;  /* 0x0000000103037824 */ /* 0x000fe200078e0200 */
[----:B---3--:R-:W-:-:S03]  /*32b0*/  SHF.R.S32.HI R13, RZ, 0x1f, R174 ;  /* 0x0000001fff0d7819 */ /* 0x008fc600000114ae */
        /* <DEDUP_REMOVED lines=8> */
[----:B------:R-:W-:-:S03]  /*3340*/  IMAD.WIDE.U32 R2, R175, c[0x0][0x208], RZ ;  /* 0x00008200af027a25 */ /* 0x000fc600078e00ff */
[----:B------:R-:W2:Y:S04]  /*3350*/  SHFL.IDX PT, R9, R6, RZ, 0x181f ;  /* 0x00181fff06097589 */ /* 0x000ea800000e0000 */
[----:B------:R3:W4:Y:S04]  /*3360*/  SHFL.IDX PT, R10, R0, 0x1, 0x181f ;  /* 0x00381f00000a7f89 */ /* 0x00072800000e0000 */
[----:B------:R5:W4:Y:S01]  /*3370*/  SHFL.IDX PT, R11, R6, 0x1, 0x181f ;  /* 0x00381f00060b7f89 */ /* 0x000b2200000e0000 */
[----:B-1----:R-:W-:Y:S01]  /*3380*/  @P1 LEA R4, P0, R177, R8, 0x1 ;  /* 0x00000008b1041211 */ /* 0x002fe200078008ff */
[----:B---3--:R-:W-:-:S03]  /*3390*/  IMAD R0, R175, c[0x0][0x20c], R5 ;  /* 0x00008300af007a24 */ /* 0x008fc600078e0205 */
[-C--:B--2---:R-:W-:Y:S02]  /*33a0*/  @P1 LEA.HI.X R5, R177, R9.reuse, R18, 0x1, P0 ;  /* 0x00000009b1051211 */ /* 0x084fe400000f0c12 */
[----:B------:R-:W-:Y:S01]  /*33b0*/  ISETP.GE.AND P0, PT, R12, 0x21, PT ;  /* 0x000000210c00780c */ /* 0x000fe20003f06270 */
[----:B------:R-:W-:Y:S01]  /*33c0*/  IMAD.IADD R3, R3, 0x1, R0 ;  /* 0x0000000103037824 */ /* 0x000fe200078e0200 */
[----:B-----5:R-:W-:Y:S01]  /*33d0*/  @P1 LEA R6, P2, R186, R8, 0x1 ;  /* 0x00000008ba061211 */ /* 0x020fe200078408ff */
[----:B------:R1:W-:Y:S01]  /*33e0*/  @P1 LDGSTS.E.BYPASS.LTC128B.128 [R204+0xc100], [R4.64], !P4 ;  /* 0x0c10000004cc1fae */ /* 0x0003e2000e101d46 */
[----:B------:R-:W-:Y:S01]  /*33f0*/  IMAD R0, R13, c[0x0][0x218], RZ ;  /* 0x000086000d007a24 */ /* 0x000fe200078e02ff */
[C---:B------:R-:W-:Y:S01]  /*3400*/  ISETP.GE.AND P4, PT, R177.reuse, c[0x0][0x1d4], PT ;  /* 0x00007500b1007a0c */ /* 0x040fe20003f86270 */
[----:B------:R-:W-:Y:S01]  /*3410*/  IMAD.WIDE.U32 R2, R174, c[0x0][0x218], R2 ;  /* 0x00008600ae027a25 */ /* 0x000fe200078e0002 */
[----:B------:R-:W-:Y:S02]  /*3420*/  @P1 LEA.HI.X R7, R186, R9, R15, 0x1, P2 ;  /* 0x00000009ba071211 */ /* 0x000fe400010f0c0f */
[----:B------:R-:W-:-:S03]  /*3430*/  SHF.L.U64.HI R13, R177, 0x1, R18 ;  /* 0x00000001b10d7819 */ /* 0x000fc60000010212 */
[----:B------:R2:W-:Y:S01]  /*3440*/  @P1 LDGSTS.E.BYPASS.LTC128B.128 [R204+0xe100], [R6.64], !P3 ;  /* 0x0e10000006cc1fae */ /* 0x0005e2000d901d46 */
[----:B-1----:R-:W-:-:S04]  /*3450*/  @P1 LEA R4, P2, R185, R8, 0x1 ;  /* 0x00000008b9041211 */ /* 0x002fc800078408ff */
[----:B------:R-:W-:Y:S01]  /*3460*/  @P1 LEA.HI.X R5, R185, R9, R21, 0x1, P2 ;  /* 0x00000009b9051211 */ /* 0x000fe200010f0c15 */
[----:B--2---:R-:W-:Y:S01]  /*3470*/  IMAD R6, R174, c[0x0][0x21c], R0 ;  /* 0x00008700ae067a24 */ /* 0x004fe200078e0200 */
[----:B------:R-:W-:Y:S02]  /*3480*/  IADD3 R0, P3, R2, R198, RZ ;  /* 0x000000c602007210 */ /* 0x000fe40007f7e0ff */
[C---:B----4-:R-:W-:Y:S02]  /*3490*/  @P0 LEA R2, P2, R177.reuse, R10, 0x1 ;  /* 0x0000000ab1020211 */ /* 0x050fe400078408ff */
[----:B------:R-:W-:Y:S02]  /*34a0*/  IADD3.X R6, R202, R3, R6, P3, !PT ;  /* 0x00000003ca067210 */ /* 0x000fe40001ffe406 */
[----:B------:R-:W-:Y:S01]  /*34b0*/  @P0 LEA.HI.X R3, R177, R11, R18, 0x1, P2 ;  /* 0x0000000bb1030211 */ /* 0x000fe200010f0c12 */
[----:B------:R-:W-:Y:S01]  /*34c0*/  IMAD.SHL.U32 R18, R186, 0x2, RZ ;  /* 0x00000002ba127824 */ /* 0x000fe200078e00ff */
[----:B------:R-:W-:-:S02]  /*34d0*/  LEA R8, P2, R0, c[0x0][0x1f8], 0x1 ;  /* 0x00007e0000087a11 */ /* 0x000fc400078408ff */
[----:B------:R-:W-:Y:S02]  /*34e0*/  @P1 ISETP.GE.AND P3, PT, R185, c[0x0][0x1d4], PT ;  /* 0x00007500b9001a0c */ /* 0x000fe40003f66270 */
[----:B------:R-:W-:Y:S02]  /*34f0*/  LEA.HI.X R9, R0, c[0x0][0x1fc], R6, 0x1, P2 ;  /* 0x00007f0000097a11 */ /* 0x000fe400010f0c06 */
[----:B------:R-:W-:Y:S01]  /*3500*/  @P0 ISETP.GE.AND P2, PT, R177, c[0x0][0x1d4], PT ;  /* 0x00007500b1000a0c */ /* 0x000fe20003f46270 */
[----:B------:R-:W1:Y:S04]  /*3510*/  SHFL.IDX PT, R6, R8, RZ, 0x181f ;  /* 0x00181fff08067589 */ /* 0x000e6800000e0000 */
[----:B------:R-:W2:Y:S04]  /*3520*/  SHFL.IDX PT, R7, R9, RZ, 0x181f ;  /* 0x00181fff09077589 */ /* 0x000ea800000e0000 */
[----:B------:R3:W-:Y:S01]  /*3530*/  @P1 LDGSTS.E.BYPASS.LTC128B.128 [R204+0x10100], [R4.64], !P3 ;  /* 0x1010000004cc1fae */ /* 0x0007e2000d901d46 */
[----:B------:R-:W-:-:S03]  /*3540*/  @P0 ISETP.GE.AND P3, PT, R186, c[0x0][0x1d4], PT ;  /* 0x00007500ba000a0c */ /* 0x000fc60003f66270 */
[----:B------:R4:W-:Y:S01]  /*3550*/  @P0 LDGSTS.E.BYPASS.LTC128B.128 [R204+0xd100], [R2.64], !P2 ;  /* 0x0d10000002cc0fae */ /* 0x0009e2000d101d46 */
[----:B------:R-:W-:-:S03]  /*3560*/  @P0 ISETP.GE.AND P2, PT, R185, c[0x0][0x1d4], PT ;  /* 0x00007500b9000a0c */ /* 0x000fc60003f46270 */
[----:B------:R-:W5:Y:S04]  /*3570*/  SHFL.IDX PT, R0, R8, 0x1, 0x181f ;  /* 0x00381f0008007f89 */ /* 0x000f6800000e0000 */
[----:B------:R-:W1:Y:S01]  /*3580*/  SHFL.IDX PT, R8, R9, 0x1, 0x181f ;  /* 0x00381f0009087f89 */ /* 0x000e6200000e0000 */
[----:B---3--:R-:W-:-:S04]  /*3590*/  @P0 LEA R4, P1, R186, R10, 0x1 ;  /* 0x0000000aba040211 */ /* 0x008fc800078208ff */
[CCC-:B------:R-:W-:Y:S02]  /*35a0*/  @P0 LEA.HI.X R5, R186.reuse, R11.reuse, R15.reuse, 0x1, P1 ;  /* 0x0000000bba050211 */ /* 0x1c0fe400008f0c0f */
[C---:B----4-:R-:W-:Y:S02]  /*35b0*/  @P0 LEA R2, P1, R185.reuse, R10, 0x1 ;  /* 0x0000000ab9020211 */ /* 0x050fe400078208ff */
[C---:B------:R-:W-:Y:S01]  /*35c0*/  SHF.L.U64.HI R15, R186.reuse, 0x1, R15 ;  /* 0x00000001ba0f7819 */ /* 0x040fe2000001020f */
[----:B------:R3:W-:Y:S01]  /*35d0*/  @P0 LDGSTS.E.BYPASS.LTC128B.128 [R204+0xf100], [R4.64], !P3 ;  /* 0x0f10000004cc0fae */ /* 0x0007e2000d901d46 */
[----:B------:R-:W-:Y:S02]  /*35e0*/  @P0 LEA.HI.X R3, R185, R11, R21, 0x1, P1 ;  /* 0x0000000bb9030211 */ /* 0x000fe400008f0c15 */
[----:B------:R-:W-:-:S03]  /*35f0*/  ISETP.GE.AND P3, PT, R186, c[0x0][0x1d4], PT ;  /* 0x00007500ba007a0c */ /* 0x000fc60003f66270 */
[----:B------:R1:W-:Y:S01]  /*3600*/  @P0 LDGSTS.E.BYPASS.LTC128B.128 [R204+0x11100], [R2.64], !P2 ;  /* 0x1110000002cc0fae */ /* 0x0003e2000d101d46 */
[C---:B------:R-:W-:Y:S02]  /*3610*/  ISETP.LT.OR P2, PT, R12.reuse, 0x1, P4 ;  /* 0x000000010c00780c */ /* 0x040fe40002741670 */
[C---:B------:R-:W-:Y:S01]  /*3620*/  ISETP.LT.OR P1, PT, R12.reuse, 0x1, P3 ;  /* 0x000000010c00780c */ /* 0x040fe20001f21670 */
[----:B------:R-:W0:Y:S01]  /*3630*/  LDGDEPBAR ;  /* 0x00000000000079af */ /* 0x000e220000000000 */
[----:B------:R-:W-:Y:S02]  /*3640*/  ISETP.LT.OR P4, PT, R12, 0x21, P4 ;  /* 0x000000210c00780c */ /* 0x000fe40002781670 */
[----:B-1----:R-:W-:-:S05]  /*3650*/  IADD3 R2, P0, R6, R17, RZ ;  /* 0x0000001106027210 */ /* 0x002fca0007f1e0ff */
[----:B--2---:R-:W-:-:S05]  /*3660*/  IMAD.X R3, R7, 0x1, R13, P0 ;  /* 0x0000000107037824 */ /* 0x004fca00000e060d */
[----:B------:R1:W-:Y:S01]  /*3670*/  LDGSTS.E.BYPASS.LTC128B.128 [R204+0x100], [R2.64], !P2 ;  /* 0x0010000002cc7fae */ /* 0x0003e2000d101d46 */
[----:B------:R-:W-:Y:S02]  /*3680*/  ISETP.LT.OR P2, PT, R12, 0x21, P3 ;  /* 0x000000210c00780c */ /* 0x000fe40001f41670 */
[----:B------:R-:W-:Y:S02]  /*3690*/  ISETP.GT.AND P3, PT, R16, R188, PT ;  /* 0x000000bc1000720c */ /* 0x000fe40003f64270 */
[----:B-1----:R-:W-:-:S05]  /*36a0*/  IADD3 R2, P0, R6, R18, RZ ;  /* 0x0000001206027210 */ /* 0x002fca0007f1e0ff */
[----:B------:R-:W-:-:S05]  /*36b0*/  IMAD.X R3, R7, 0x1, R15, P0 ;  /* 0x0000000107037824 */ /* 0x000fca00000e060f */
[----:B------:R1:W-:Y:S01]  /*36c0*/  LDGSTS.E.BYPASS.LTC128B.128 [R204+0x2100], [R2.64], !P1 ;  /* 0x0210000002cc7fae */ /* 0x0003e2000c901d46 */
[----:B------:R-:W-:Y:S02]  /*36d0*/  ISETP.GE.AND P1, PT, R185, c[0x0][0x1d4], PT ;  /* 0x00007500b9007a0c */ /* 0x000fe40003f26270 */
[----:B-1----:R-:W-:-:S05]  /*36e0*/  IADD3 R2, P0, R6, R19, RZ ;  /* 0x0000001306027210 */ /* 0x002fca0007f1e0ff */
[----:B------:R-:W-:Y:S01]  /*36f0*/  IMAD.X R3, R7, 0x1, R14, P0 ;  /* 0x0000000107037824 */ /* 0x000fe200000e060e */
[C---:B------:R-:W-:Y:S02]  /*3700*/  ISETP.LT.OR P0, PT, R12.reuse, 0x1, P1 ;  /* 0x000000010c00780c */ /* 0x040fe40000f01670 */
[----:B------:R-:W-:-:S11]  /*3710*/  ISETP.LT.OR P1, PT, R12, 0x21, P1 ;  /* 0x000000210c00780c */ /* 0x000fd60000f21670 */
[----:B------:R1:W-:Y:S01]  /*3720*/  LDGSTS.E.BYPASS.LTC128B.128 [R204+0x4100], [R2.64], !P0 ;  /* 0x0410000002cc7fae */ /* 0x0003e2000c101d46 */
[----:B-----5:R-:W-:-:S05]  /*3730*/  IADD3 R6, P0, R0, R17, RZ ;  /* 0x0000001100067210 */ /* 0x020fca0007f1e0ff */
[----:B------:R-:W-:Y:S01]  /*3740*/  IMAD.X R7, R8, 0x1, R13, P0 ;  /* 0x0000000108077824 */ /* 0x000fe200000e060d */
[----:B---3--:R-:W-:-:S04]  /*3750*/  IADD3 R4, P0, R0, R18, RZ ;  /* 0x0000001200047210 */ /* 0x008fc80007f1e0ff */
[----:B------:R2:W-:Y:S01]  /*3760*/  LDGSTS.E.BYPASS.LTC128B.128 [R204+0x1100], [R6.64], !P4 ;  /* 0x0110000006cc7fae */ /* 0x0005e2000e101d46 */
[----:B------:R-:W-:-:S05]  /*3770*/  IMAD.X R5, R8, 0x1, R15, P0 ;  /* 0x0000000108057824 */ /* 0x000fca00000e060f */
[----:B------:R2:W-:Y:S01]  /*3780*/  LDGSTS.E.BYPASS.LTC128B.128 [R204+0x3100], [R4.64], !P2 ;  /* 0x0310000004cc7fae */ /* 0x0005e2000d101d46 */
[----:B-1----:R-:W-:-:S05]  /*3790*/  IADD3 R2, P0, R0, R19, RZ ;  /* 0x0000001300027210 */ /* 0x002fca0007f1e0ff */
[----:B------:R-:W-:-:S05]  /*37a0*/  IMAD.X R3, R8, 0x1, R14, P0 ;  /* 0x0000000108037824 */ /* 0x000fca00000e060e */
[----:B------:R2:W-:Y:S04]  /*37b0*/  LDGSTS.E.BYPASS.LTC128B.128 [R204+0x5100], [R2.64], !P1 ;  /* 0x0510000002cc7fae */ /* 0x0005e8000c901d46 */
[----:B------:R-:W0:Y:S01]  /*37c0*/  LDGDEPBAR ;  /* 0x00000000000079af */ /* 0x000e220000000000 */
[----:B------:R-:W-:Y:S05]  /*37d0*/  @!P3 BRA `(.L_x_2050) ;  /* 0x000004600000b947 */ /* 0x000fea0003800000 */
[----:B--2---:R-:W-:Y:S01]  /*37e0*/  IADD3 R2, R20, R178, R193 ;  /* 0x000000b214027210 */ /* 0x004fe20007ffe0c1 */
[----:B------:R-:W-:-:S03]  /*37f0*/  IMAD.MOV.U32 R174, RZ, RZ, RZ ;  /* 0x000000ffffae7224 */ /* 0x000fc600078e00ff */
[----:B------:R-:W-:-:S05]  /*3800*/  IADD3 R2, R2, -0x40, RZ ;  /* 0xffffffc002027810 */ /* 0x000fca0007ffe0ff */
        /* <DEDUP_REMOVED lines=25> */
.L_x_2197:
[----:B------:R-:W-:Y:S05]  /*39a0*/  BRA.DIV ~URZ, `(.L_x_2052) ;  /* 0x000142727f007947 */ /* 0x000fea000b800000 */
[----:B------:R-:W3:Y:S01]  /*39b0*/  SHFL.IDX PT, R0, R11, RZ, 0x181f ;  /* 0x00181fff0b007589 */ /* 0x000ee200000e0000 */
[----:B------:R-:W-:Y:S02]  /*39c0*/  ISETP.GE.AND P2, PT, R177, c[0x0][0x1d4], PT ;  /* 0x00007500b1007a0c */ /* 0x000fe40003f46270 */
[----:B------:R-:W-:Y:S02]  /*39d0*/  ISETP.GE.AND P1, PT, R186, c[0x0][0x1d4], PT ;  /* 0x00007500ba007a0c */ /* 0x000fe40003f26270 */
        /* <DEDUP_REMOVED lines=10> */
[----:B------:R-:W3:Y:S03]  /*3a80*/  SHFL.IDX PT, R0, R11, 0x1, 0x181f ;  /* 0x00381f000b007f89 */ /* 0x000ee600000e0000 */
[----:B------:R-:W-:Y:S01]  /*3a90*/  IMAD.X R3, R8, 0x1, R14, P0 ;  /* 0x0000000108037824 */ /* 0x000fe200000e060e */
[----:B------:R-:W-:Y:S01]  /*3aa0*/  ISETP.GE.AND P0, PT, R185, c[0x0][0x1d4], PT ;  /* 0x00007500b9007a0c */ /* 0x000fe20003f06270 */
[----:B------:R2:W-:Y:S04]  /*3ab0*/  LDGSTS.E.BYPASS.LTC128B.128 [R204+0x14100], [R4.64], !P1 ;  /* 0x1410000004cc7fae */ /* 0x0005e8000c901d46 */
[----:B------:R4:W1:Y:S08]  /*3ac0*/  SHFL.IDX PT, R8, R9, 0x1, 0x181f ;  /* 0x00381f0009087f89 */ /* 0x00087000000e0000 */
[----:B------:R2:W-:Y:S01]  /*3ad0*/  LDGSTS.E.BYPASS.LTC128B.128 [R204+0x16100], [R2.64], !P0 ;  /* 0x1610000002cc7fae */ /* 0x0005e2000c101d46 */
[----:B-1--4-:R-:W-:-:S03]  /*3ae0*/  SEL R9, RZ, 0x10, P0 ;  /* 0x00000010ff097807 */ /* 0x012fc60000000000 */
.L_x_2198:
        /* <DEDUP_REMOVED lines=21> */
.L_x_2050:
[----:B------:R-:W-:Y:S05]  /*3c40*/  BSYNC B0 ;  /* 0x0000000000007941 */ /* 0x000fea0003800000 */
.L_x_2049:
        /* <DEDUP_REMOVED lines=10> */
[----:B-12---:R1:W2:Y:S04]  /*3cf0*/  LDSM.16.M88.4 R4, [R164] ;  /* 0x00000000a404783b */ /* 0x0062a80000000200 */
        /* <DEDUP_REMOVED lines=33> */
[----:B------:R4:W3:Y:S02]  /*3f10*/  SHFL.IDX PT, R12, R13, RZ, 0x181f ;  /* 0x00181fff0d0c7589 */ /* 0x0008e400000e0000 */
.L_x_2199:
[----:B------:R-:W-:Y:S05]  /*3f20*/  BRA.DIV ~URZ, `(.L_x_2056) ;  /* 0x00013fa27f007947 */ /* 0x000fea000b800000 */
[----:B------:R-:W5:Y:S01]  /*3f30*/  SHFL.IDX PT, R0, R19, RZ, 0x181f ;  /* 0x00181fff13007589 */ /* 0x000f6200000e0000 */
[----:B------:R-:W-:Y:S02]  /*3f40*/  ISETP.GE.AND P3, PT, R177, c[0x0][0x1d4], PT ;  /* 0x00007500b1007a0c */ /* 0x000fe40003f66270 */
[----:B------:R-:W-:Y:S02]  /*3f50*/  ISETP.GE.AND P1, PT, R186, c[0x0][0x1d4], PT ;  /* 0x00007500ba007a0c */ /* 0x000fe40003f26270 */
[----:B------:R-:W-:Y:S02]  /*3f60*/  SEL R20, RZ, 0x10, P3 ;  /* 0x00000010ff147807 */ /* 0x000fe40001800000 */
[----:B------:R-:W-:Y:S02]  /*3f70*/  SEL R18, RZ, 0x10, P1 ;  /* 0x00000010ff127807 */ /* 0x000fe40000800000 */
[----:B-----5:R-:W-:-:S05]  /*3f80*/  IADD3 R16, P0, R0, R25, RZ ;  /* 0x0000001900107210 */ /* 0x020fca0007f1e0ff */
[----:B---3--:R-:W-:Y:S01]  /*3f90*/  IMAD.X R17, R12, 0x1, R21, P0 ;  /* 0x000000010c117824 */ /* 0x008fe200000e0615 */
[----:B------:R-:W-:-:S04]  /*3fa0*/  IADD3 R14, P0, R0, R26, RZ ;  /* 0x0000001a000e7210 */ /* 0x000fc80007f1e0ff */
[----:B------:R-:W-:Y:S01]  /*3fb0*/  @!PT LDS RZ, [RZ] ;  /* 0x00000000fffff984 */ /* 0x000fe20000000800 */
[----:B------:R-:W-:Y:S01]  /*3fc0*/  @!PT LDS RZ, [RZ] ;  /* 0x00000000fffff984 */ /* 0x000fe20000000800 */
[----:B------:R3:W-:Y:S01]  /*3fd0*/  LDGSTS.E.BYPASS.LTC128B.128 [R204+0x6100], [R16.64], !P3 ;  /* 0x0610000010cc7fae */ /* 0x0007e2000d901d46 */
[----:B------:R-:W-:Y:S01]  /*3fe0*/  IMAD.X R15, R12, 0x1, R22, P0 ;  /* 0x000000010c0f7824 */ /* 0x000fe200000e0616 */
[----:B------:R-:W-:Y:S02]  /*3ff0*/  IADD3 R2, P0, R0, R27, RZ ;  /* 0x0000001b00027210 */ /* 0x000fe40007f1e0ff */
[----:B------:R-:W4:Y:S03]  /*4000*/  SHFL.IDX PT, R0, R19, 0x1, 0x181f ;  /* 0x00381f0013007f89 */ /* 0x000f2600000e0000 */
[----:B------:R-:W-:Y:S01]  /*4010*/  IMAD.X R3, R12, 0x1, R23, P0 ;  /* 0x000000010c037824 */ /* 0x000fe200000e0617 */
[----:B------:R-:W-:Y:S01]  /*4020*/  ISETP.GE.AND P0, PT, R185, c[0x0][0x1d4], PT ;  /* 0x00007500b9007a0c */ /* 0x000fe20003f06270 */
[----:B------:R3:W-:Y:S04]  /*4030*/  LDGSTS.E.BYPASS.LTC128B.128 [R204+0x8100], [R14.64], !P1 ;  /* 0x081000000ecc7fae */ /* 0x0007e8000c901d46 */
[----:B------:R5:W2:Y:S08]  /*4040*/  SHFL.IDX PT, R12, R13, 0x1, 0x181f ;  /* 0x00381f000d0c7f89 */ /* 0x000ab000000e0000 */
[----:B------:R3:W-:Y:S01]  /*4050*/  LDGSTS.E.BYPASS.LTC128B.128 [R204+0xa100], [R2.64], !P0 ;  /* 0x0a10000002cc7fae */ /* 0x0007e2000c101d46 */
[----:B----45:R-:W-:-:S03]  /*4060*/  SEL R13, RZ, 0x10, P0 ;  /* 0x00000010ff0d7807 */ /* 0x030fc60000000000 */
.L_x_2200:
[----:B---3--:R-:W-:Y:S02]  /*4070*/  IADD3 R2, -R20, 0x10, RZ ;  /* 0x0000001014027810 */ /* 0x008fe40007ffe1ff */
[----:B------:R-:W-:-:S02]  /*4080*/  IADD3 R3, -R18, 0x10, RZ ;  /* 0x0000001012037810 */ /* 0x000fc40007ffe1ff */
[----:B------:R-:W-:-:S04]  /*4090*/  LOP3.LUT R2, R2, 0xf, RZ, 0xc0, !PT ;  /* 0x0000000f02027812 */ /* 0x000fc800078ec0ff */
[----:B------:R-:W-:Y:S02]  /*40a0*/  IADD3 R16, P1, P0, R2, R0, R25 ;  /* 0x0000000002107210 */ /* 0x000fe4000783e019 */
[----:B------:R-:W-:Y:S02]  /*40b0*/  LOP3.LUT R2, R3, 0xf, RZ, 0xc0, !PT ;  /* 0x0000000f03027812 */ /* 0x000fe400078ec0ff */
[----:B------:R-:W-:Y:S02]  /*40c0*/  IADD3 R3, -R13, 0x10, RZ ;  /* 0x000000100d037810 */ /* 0x000fe40007ffe1ff */
[----:B--2---:R-:W-:Y:S02]  /*40d0*/  IADD3.X R17, RZ, R12, R21, P1, P0 ;  /* 0x0000000cff117210 */ /* 0x004fe40000fe0415 */
        /* <DEDUP_REMOVED lines=14> */
.L_x_2054:
[----:B------:R-:W-:Y:S05]  /*41c0*/  BSYNC B0 ;  /* 0x0000000000007941 */ /* 0x000fea0003800000 */
.L_x_2053:
[----:B------:R-:W-:Y:S01]  /*41d0*/  LOP3.LUT P1, RZ, R187, 0x4, RZ, 0xc0, !PT ;  /* 0x00000004bbff7812 */ /* 0x000fe2000782c0ff */
[----:B------:R-:W0:Y:S01]  /*41e0*/  LDGDEPBAR ;  /* 0x00000000000079af */ /* 0x000e220000000000 */
[----:B------:R-:W-:Y:S01]  /*41f0*/  MOV R0, 0x40 ;  /* 0x0000004000007802 */ /* 0x000fe20000000f00 */
[----:B------:R-:W-:Y:S01]  /*4200*/  WARPSYNC 0xffffffff ;  /* 0xffffffff00007948 */ /* 0x000fe20003800000 */
[----:B--23--:R-:W-:Y:S01]  /*4210*/  HMMA.16816.F32.BF16 R12, R4, R32, RZ ;  /* 0x00000020040c723c */ /* 0x00cfe200000418ff */
[----:B------:R-:W-:Y:S01]  /*4220*/  MOV R93, c[0x0][0x2c4] ;  /* 0x0000b100005d7a02 */ /* 0x000fe20000000f00 */
[----:B------:R-:W-:Y:S01]  /*4230*/  ULDC UR4, c[0x0][0x324] ;  /* 0x0000c90000047ab9 */ /* 0x000fe20000000800 */
[----:B------:R-:W-:Y:S01]  /*4240*/  SEL R162, R0, 0xffffffc0, !P1 ;  /* 0xffffffc000a27807 */ /* 0x000fe20004800000 */
[----:B------:R-:W-:Y:S01]  /*4250*/  ULOP3.LUT UR4, URZ, UR4, URZ, 0x33, !UPT ;  /* 0x000000043f047292 */ /* 0x000fe2000f8e333f */
[----:B------:R-:W-:-:S02]  /*4260*/  ISETP.NE.AND P0, PT, R93, 0x1, PT ;  /* 0x000000015d00780c */ /* 0x000fc40003f05270 */
[----:B------:R-:W-:Y:S01]  /*4270*/  IADD3 R2, R170, R162, RZ ;  /* 0x000000a2aa027210 */ /* 0x000fe20007ffe0ff */
[C---:B------:R-:W-:Y:S01]  /*4280*/  HMMA.16816.F32.BF16 R20, R4.reuse, R34, RZ ;  /* 0x000000220414723c */ /* 0x040fe200000418ff */
[----:B------:R-:W-:Y:S02]  /*4290*/  IADD3 R0, R162, R170, R168 ;  /* 0x000000aaa2007210 */ /* 0x000fe40007ffe0a8 */
[----:B------:R-:W-:Y:S01]  /*42a0*/  MOV R93, c[0x0][0x32c] ;  /* 0x0000cb00005d7a02 */ /* 0x000fe20000000f00 */
[----:B------:R-:W-:Y:S03]  /*42b0*/  LDSM.16.M88.4 R56, [R2] ;  /* 0x000000000238783b */ /* 0x000fe60000000200 */
[----:B------:R-:W-:Y:S01]  /*42c0*/  ISETP.GE.AND P4, PT, R93, 0x1, PT ;  /* 0x000000015d00780c */ /* 0x000fe20003f86270 */
[C---:B----4-:R-:W-:Y:S01]  /*42d0*/  HMMA.16816.F32.BF16 R16, R4.reuse, R36, RZ ;  /* 0x000000240410723c */ /* 0x050fe200000418ff */
[----:B------:R-:W-:Y:S04]  /*42e0*/  LDSM.16.M88.4 R60, [R2+0x800] ;  /* 0x00080000023c783b */ /* 0x000fe80000000200 */
[----:B------:R-:W-:Y:S03]  /*42f0*/  LDSM.16.M88.4 R68, [R2+0x1000] ;  /* 0x001000000244783b */ /* 0x000fe60000000200 */
[C---:B-1----:R-:W-:Y:S01]  /*4300*/  HMMA.16816.F32.BF16 R40, R4.reuse, R44, RZ ;  /* 0x0000002c0428723c */ /* 0x042fe200000418ff */
[----:B------:R-:W-:Y:S04]  /*4310*/  LDSM.16.M88.4 R84, [R0] ;  /* 0x000000000054783b */ /* 0x000fe80000000200 */
[----:B------:R-:W-:Y:S03]  /*4320*/  LDSM.16.M88.4 R88, [R0+0x1000] ;  /* 0x001000000058783b */ /* 0x000fe60000000200 */
[C---:B------:R-:W-:Y:S08]  /*4330*/  HMMA.16816.F32.BF16 R52, R4.reuse, R48, RZ ;  /* 0x000000300434723c */ /* 0x040ff000000418ff */
[C---:B------:R-:W-:Y:S08]  /*4340*/  HMMA.16816.F32.BF16 R36, R4.reuse, R38, RZ ;  /* 0x000000260424723c */ /* 0x040ff000000418ff */
[C---:B------:R-:W-:Y:S08]  /*4350*/  HMMA.16816.F32.BF16 R44, R4.reuse, R46, RZ ;  /* 0x0000002e042c723c */ /* 0x040ff000000418ff */
[----:B------:R-:W-:Y:S01]  /*4360*/  HMMA.16816.F32.BF16 R48, R4, R50, RZ ;  /* 0x000000320430723c */ /* 0x000fe200000418ff */
[----:B------:R-:W1:Y:S07]  /*4370*/  LDSM.16.M88.4 R4, [R167] ;  /* 0x00000000a704783b */ /* 0x000e6e0000000200 */
[C---:B------:R-:W-:Y:S01]  /*4380*/  HMMA.16816.F32.BF16 R28, R8.reuse, R64, R12 ;  /* 0x00000040081c723c */ /* 0x040fe2000004180c */
[----:B------:R-:W-:Y:S07]  /*4390*/  LDSM.16.M88.4 R12, [R166] ;  /* 0x00000000a60c783b */ /* 0x000fee0000000200 */
[C---:B------:R-:W-:Y:S01]  /*43a0*/  HMMA.16816.F32.BF16 R20, R8.reuse, R66, R20 ;  /* 0x000000420814723c */ /* 0x040fe20000041814 */
[----:B------:R-:W2:Y:S07]  /*43b0*/  LDSM.16.M88.4 R64, [R2+0x1800] ;  /* 0x001800000240783b */ /* 0x000eae0000000200 */
[C---:B------:R-:W-:Y:S08]  /*43c0*/  HMMA.16816.F32.BF16 R16, R8.reuse, R72, R16 ;  /* 0x000000480810723c */ /* 0x040ff00000041810 */
[C---:B------:R-:W-:Y:S01]  /*43d0*/  HMMA.16816.F32.BF16 R36, R8.reuse, R74, R36 ;  /* 0x0000004a0824723c */ /* 0x040fe20000041824 */
[----:B------:R-:W-:Y:S07]  /*43e0*/  LDSM.16.M88.4 R72, [R170+0x2000] ;  /* 0x00200000aa48783b */ /* 0x000fee0000000200 */
[C---:B------:R-:W-:Y:S08]  /*43f0*/  HMMA.16816.F32.BF16 R40, R8.reuse, R76, R40 ;  /* 0x0000004c0828723c */ /* 0x040ff00000041828 */
[C---:B------:R-:W-:Y:S01]  /*4400*/  HMMA.16816.F32.BF16 R44, R8.reuse, R78, R44 ;  /* 0x0000004e082c723c */ /* 0x040fe2000004182c */
[----:B------:R-:W3:Y:S07]  /*4410*/  LDSM.16.M88.4 R76, [R0+0x800] ;  /* 0x00080000004c783b */ /* 0x000eee0000000200 */
[C---:B------:R-:W-:Y:S08]  /*4420*/  HMMA.16816.F32.BF16 R52, R8.reuse, R80, R52 ;  /* 0x000000500834723c */ /* 0x040ff00000041834 */
[----:B------:R-:W-:Y:S01]  /*4430*/  HMMA.16816.F32.BF16 R48, R8, R82, R48 ;  /* 0x000000520830723c */ /* 0x000fe20000041830 */
[----:B------:R-:W4:Y:S07]  /*4440*/  LDSM.16.M88.4 R80, [R0+0x1800] ;  /* 0x001800000050783b */ /* 0x000f2e0000000200 */
[C---:B-1----:R-:W-:Y:S08]  /*4450*/  HMMA.16816.F32.BF16 R32, R4.reuse, R56, R28 ;  /* 0x000000380420723c */ /* 0x042ff0000004181c */
[C---:B------:R-:W-:Y:S08]  /*4460*/  HMMA.16816.F32.BF16 R28, R4.reuse, R58, R20 ;  /* 0x0000003a041c723c */ /* 0x040ff00000041814 */
[C---:B------:R-:W-:Y:S08]  /*4470*/  HMMA.16816.F32.BF16 R20, R4.reuse, R60, R16 ;  /* 0x0000003c0414723c */ /* 0x040ff00000041810 */
[C---:B------:R-:W-:Y:S01]  /*4480*/  HMMA.16816.F32.BF16 R16, R4.reuse, R62, R36 ;  /* 0x0000003e0410723c */ /* 0x040fe20000041824 */
[----:B------:R-:W-:Y:S07]  /*4490*/  LDSM.16.M88.4 R36, [R170+0x3000] ;  /* 0x00300000aa24783b */ /* 0x000fee0000000200 */
[C---:B------:R-:W-:Y:S01]  /*44a0*/  HMMA.16816.F32.BF16 R8, R4.reuse, R68, R40 ;  /* 0x000000440408723c */ /* 0x040fe20000041828 */
[----:B------:R-:W-:Y:S07]  /*44b0*/  LDSM.16.M88.4 R40, [R170+0x2800] ;  /* 0x00280000aa28783b */ /* 0x000fee0000000200 */
[C---:B------:R-:W-:Y:S08]  /*44c0*/  HMMA.16816.F32.BF16 R44, R4.reuse, R70, R44 ;  /* 0x00000046042c723c */ /* 0x040ff0000004182c */
[C---:B--2---:R-:W-:Y:S08]  /*44d0*/  HMMA.16816.F32.BF16 R68, R4.reuse, R64, R52 ;  /* 0x000000400444723c */ /* 0x044ff00000041834 */
[----:B------:R-:W-:Y:S01]  /*44e0*/  HMMA.16816.F32.BF16 R64, R4, R66, R48 ;  /* 0x000000420440723c */ /* 0x000fe20000041830 */
[----:B------:R-:W1:Y:S07]  /*44f0*/  LDSM.16.M88.4 R4, [R164+0x4000] ;  /* 0x00400000a404783b */ /* 0x000e6e0000000200 */
[C---:B------:R-:W-:Y:S01]  /*4500*/  HMMA.16816.F32.BF16 R60, R12.reuse, R84, R32 ;  /* 0x000000540c3c723c */ /* 0x040fe20000041820 */
[----:B------:R-:W2:Y:S07]  /*4510*/  LDSM.16.M88.4 R32, [R170+0x3800] ;  /* 0x00380000aa20783b */ /* 0x000eae0000000200 */
[C---:B------:R-:W-:Y:S01]  /*4520*/  HMMA.16816.F32.BF16 R56, R12.reuse, R86, R28 ;  /* 0x000000560c38723c */ /* 0x040fe2000004181c */
[----:B------:R-:W-:Y:S07]  /*4530*/  LDSM.16.M88.4 R84, [R0+0x2000] ;  /* 0x002000000054783b */ /* 0x000fee0000000200 */
[C---:B---3--:R-:W-:Y:S08]  /*4540*/  HMMA.16816.F32.BF16 R52, R12.reuse, R76, R20 ;  /* 0x0000004c0c34723c */ /* 0x048ff00000041814 */
[C---:B------:R-:W-:Y:S01]  /*4550*/  HMMA.16816.F32.BF16 R48, R12.reuse, R78, R16 ;  /* 0x0000004e0c30723c */ /* 0x040fe20000041810 */
[----:B------:R-:W-:Y:S07]  /*4560*/  LDSM.16.M88.4 R76, [R24+0x2000] ;  /* 0x00200000184c783b */ /* 0x000fee0000000200 */
[C---:B------:R-:W-:Y:S01]  /*4570*/  HMMA.16816.F32.BF16 R28, R12.reuse, R88, R8 ;  /* 0x000000580c1c723c */ /* 0x040fe20000041808 */
[----:B------:R-:W3:Y:S07]  /*4580*/  LDSM.16.M88.4 R8, [R165+0x4000] ;  /* 0x00400000a508783b */ /* 0x000eee0000000200 */
[C---:B------:R-:W-:Y:S08]  /*4590*/  HMMA.16816.F32.BF16 R20, R12.reuse, R90, R44 ;  /* 0x0000005a0c14723c */ /* 0x040ff0000004182c */
[C---:B----4-:R-:W-:Y:S08]  /*45a0*/  HMMA.16816.F32.BF16 R16, R12.reuse, R80, R68 ;  /* 0x000000500c10723c */ /* 0x050ff00000041844 */
[----:B------:R-:W-:Y:S01]  /*45b0*/  HMMA.16816.F32.BF16 R12, R12, R82, R64 ;  /* 0x000000520c0c723c */ /* 0x000fe20000041840 */
[----:B------:R-:W4:Y:S07]  /*45c0*/  LDSM.16.M88.4 R80, [R24+0x2800] ;  /* 0x002800001850783b */ /* 0x000f2e0000000200 */
[C---:B-1----:R-:W-:Y:S08]  /*45d0*/  HMMA.16816.F32.BF16 R44, R4.reuse, R72, R60 ;  /* 0x00000048042c723c */ /* 0x042ff0000004183c */
[C---:B------:R-:W-:Y:S08]  /*45e0*/  HMMA.16816.F32.BF16 R64, R4.reuse, R74, R56 ;  /* 0x0000004a0440723c */ /* 0x040ff00000041838 */
[C---:B--2---:R-:W-:Y:S08]  /*45f0*/  HMMA.16816.F32.BF16 R56, R4.reuse, R32, R16 ;  /* 0x000000200438723c */ /* 0x044ff00000041810 */
[C---:B------:R-:W-:Y:S01]  /*4600*/  HMMA.16816.F32.BF16 R16, R4.reuse, R34, R12 ;  /* 0x000000220410723c */ /* 0x040fe2000004180c */
[----:B------:R-:W1:Y:S07]  /*4610*/  LDSM.16.M88.4 R32, [R24+0x3000] ;  /* 0x003000001820783b */ /* 0x000e6e0000000200 */
[C---:B------:R-:W-:Y:S08]  /*4620*/  HMMA.16816.F32.BF16 R72, R4.reuse, R40, R52 ;  /* 0x000000280448723c */ /* 0x040ff00000041834 */
[C---:B------:R-:W-:Y:S01]  /*4630*/  HMMA.16816.F32.BF16 R68, R4.reuse, R36, R28 ;  /* 0x000000240444723c */ /* 0x040fe2000004181c */
[----:B------:R-:W2:Y:S07]  /*4640*/  LDSM.16.M88.4 R28, [R24+0x3800] ;  /* 0x00380000181c783b */ /* 0x000eae0000000200 */
[C---:B------:R-:W-:Y:S01]  /*4650*/  HMMA.16816.F32.BF16 R52, R4.reuse, R42, R48 ;  /* 0x0000002a0434723c */ /* 0x040fe20000041830 */
[----:B------:R-:W-:Y:S07]  /*4660*/  LDSM.16.M88.4 R48, [R2+0x2800] ;  /* 0x002800000230783b */ /* 0x000fee0000000200 */
[----:B------:R-:W-:Y:S01]  /*4670*/  HMMA.16816.F32.BF16 R60, R4, R38, R20 ;  /* 0x00000026043c723c */ /* 0x000fe20000041814 */
[----:B------:R-:W-:Y:S04]  /*4680*/  LDSM.16.M88.4 R4, [R167+0x4000] ;  /* 0x00400000a704783b */ /* 0x000fe80000000200 */
[----:B------:R-:W5:Y:S03]  /*4690*/  LDSM.16.M88.4 R36, [R2+0x2000] ;  /* 0x002000000224783b */ /* 0x000f660000000200 */
[C---:B---3--:R-:W-:Y:S01]  /*46a0*/  HMMA.16816.F32.BF16 R12, R8.reuse, R76, R44 ;  /* 0x0000004c080c723c */ /* 0x048fe2000004182c */
[----:B------:R-:W3:Y:S07]  /*46b0*/  LDSM.16.M88.4 R20, [R166+0x4000] ;  /* 0x00400000a614783b */ /* 0x000eee0000000200 */
[C---:B------:R-:W-:Y:S01]  /*46c0*/  HMMA.16816.F32.BF16 R40, R8.reuse, R78, R64 ;  /* 0x0000004e0828723c */ /* 0x040fe20000041840 */
[----:B------:R-:W3:Y:S07]  /*46d0*/  LDSM.16.M88.4 R76, [R2+0x3000] ;  /* 0x00300000024c783b */ /* 0x000eee0000000200 */
[C---:B----4-:R-:W-:Y:S08]  /*46e0*/  HMMA.16816.F32.BF16 R44, R8.reuse, R80, R72 ;  /* 0x00000050082c723c */ /* 0x050ff00000041848 */
[C---:B------:R-:W-:Y:S01]  /*46f0*/  HMMA.16816.F32.BF16 R52, R8.reuse, R82, R52 ;  /* 0x000000520834723c */ /* 0x040fe20000041834 */
[----:B------:R-:W4:Y:S07]  /*4700*/  LDSM.16.M88.4 R80, [R2+0x3800] ;  /* 0x003800000250783b */ /* 0x000f2e0000000200 */
[C---:B-1----:R-:W-:Y:S08]  /*4710*/  HMMA.16816.F32.BF16 R72, R8.reuse, R34, R60 ;  /* 0x000000220848723c */ /* 0x042ff0000004183c */
[C---:B------:R-:W-:Y:S08]  /*4720*/  HMMA.16816.F32.BF16 R68, R8.reuse, R32, R68 ;  /* 0x000000200844723c */ /* 0x040ff00000041844 */
[C---:B--2---:R-:W-:Y:S08]  /*4730*/  HMMA.16816.F32.BF16 R64, R8.reuse, R28, R56 ;  /* 0x0000001c0840723c */ /* 0x044ff00000041838 */
[----:B------:R-:W-:Y:S01]  /*4740*/  HMMA.16816.F32.BF16 R60, R8, R30, R16 ;  /* 0x0000001e083c723c */ /* 0x000fe20000041810 */
[----:B------:R-:W-:Y:S07]  /*4750*/  LDSM.16.M88.4 R16, [R164+0x8000] ;  /* 0x00800000a410783b */ /* 0x000fee0000000200 */
[C---:B-----5:R-:W-:Y:S01]  /*4760*/  HMMA.16816.F32.BF16 R8, R4.reuse, R36, R12 ;  /* 0x000000240408723c */ /* 0x060fe2000004180c */
[----:B------:R-:W-:Y:S07]  /*4770*/  LDSM.16.M88.4 R12, [R165+0x8000] ;  /* 0x00800000a50c783b */ /* 0x000fee0000000200 */
[C---:B------:R-:W-:Y:S01]  /*4780*/  HMMA.16816.F32.BF16 R28, R4.reuse, R38, R40 ;  /* 0x00000026041c723c */ /* 0x040fe20000041828 */
[----:B------:R-:W-:Y:S07]  /*4790*/  LDSM.16.M88.4 R40, [R0+0x2800] ;  /* 0x002800000028783b */ /* 0x000fee0000000200 */
[C---:B------:R-:W-:Y:S08]  /*47a0*/  HMMA.16816.F32.BF16 R36, R4.reuse, R48, R44 ;  /* 0x000000300424723c */ /* 0x040ff0000004182c */
[----:B------:R-:W-:Y:S01]  /*47b0*/  HMMA.16816.F32.BF16 R32, R4, R50, R52 ;  /* 0x000000320420723c */ /* 0x000fe20000041834 */
[----:B------:R-:W1:Y:S04]  /*47c0*/  LDSM.16.M88.4 R48, [R170+0x4000] ;  /* 0x00400000aa30783b */ /* 0x000e680000000200 */
[----:B------:R-:W2:Y:S03]  /*47d0*/  LDSM.16.M88.4 R52, [R0+0x3000] ;  /* 0x003000000034783b */ /* 0x000ea60000000200 */
[----:B---3--:R-:W-:Y:S08]  /*47e0*/  HMMA.16816.F32.BF16 R8, R20, R84, R8 ;  /* 0x000000541408723c */ /* 0x008ff00000041808 */
[C---:B------:R-:W-:Y:S08]  /*47f0*/  HMMA.16816.F32.BF16 R44, R4.reuse, R76, R68 ;  /* 0x0000004c042c723c */ /* 0x040ff00000041844 */
[C---:B------:R-:W-:Y:S01]  /*4800*/  HMMA.16816.F32.BF16 R56, R4.reuse, R78, R72 ;  /* 0x0000004e0438723c */ /* 0x040fe20000041848 */
[----:B------:R-:W3:Y:S07]  /*4810*/  LDSM.16.M88.4 R72, [R24+0x4000] ;  /* 0x004000001848783b */ /* 0x000eee0000000200 */
[C---:B----4-:R-:W-:Y:S01]  /*4820*/  HMMA.16816.F32.BF16 R68, R4.reuse, R80, R64 ;  /* 0x000000500444723c */ /* 0x050fe20000041840 */
[----:B------:R-:W4:Y:S07]  /*4830*/  LDSM.16.M88.4 R64, [R0+0x3800] ;  /* 0x003800000040783b */ /* 0x000f2e0000000200 */
[----:B------:R-:W-:Y:S08]  /*4840*/  HMMA.16816.F32.BF16 R80, R4, R82, R60 ;  /* 0x000000520450723c */ /* 0x000ff0000004183c */
[----:B------:R-:W-:Y:S08]  /*4850*/  HMMA.16816.F32.BF16 R28, R20, R86, R28 ;  /* 0x00000056141c723c */ /* 0x000ff0000004181c */
[----:B-1----:R-:W-:Y:S01]  /*4860*/  HMMA.16816.F32.BF16 R4, R16, R48, R8 ;  /* 0x000000301004723c */ /* 0x002fe20000041808 */
[----:B------:R-:W-:Y:S07]  /*4870*/  LDSM.16.M88.4 R8, [R167+0x8000] ;  /* 0x00800000a708783b */ /* 0x000fee0000000200 */
[C---:B--2---:R-:W-:Y:S01]  /*4880*/  HMMA.16816.F32.BF16 R60, R20.reuse, R52, R44 ;  /* 0x00000034143c723c */ /* 0x044fe2000004182c */
[----:B------:R-:W1:Y:S07]  /*4890*/  LDSM.16.M88.4 R44, [R2+0x4000] ;  /* 0x00400000022c783b */ /* 0x000e6e0000000200 */
[C---:B------:R-:W-:Y:S08]  /*48a0*/  HMMA.16816.F32.BF16 R36, R20.reuse, R40, R36 ;  /* 0x000000281424723c */ /* 0x040ff00000041824 */
[----:B------:R-:W-:Y:S01]  /*48b0*/  HMMA.16816.F32.BF16 R76, R20, R42, R32 ;  /* 0x0000002a144c723c */ /* 0x000fe20000041820 */
[----:B------:R-:W2:Y:S07]  /*48c0*/  LDSM.16.M88.4 R40, [R170+0x4800] ;  /* 0x00480000aa28783b */ /* 0x000eae0000000200 */
[----:B------:R-:W-:Y:S01]  /*48d0*/  HMMA.16816.F32.BF16 R28, R16, R50, R28 ;  /* 0x00000032101c723c */ /* 0x000fe2000004181c */
[----:B------:R-:W-:Y:S07]  /*48e0*/  LDSM.16.M88.4 R48, [R24+0x4800] ;  /* 0x004800001830783b */ /* 0x000fee0000000200 */
[----:B---3--:R-:W-:Y:S01]  /*48f0*/  HMMA.16816.F32.BF16 R32, R12, R72, R4 ;  /* 0x000000480c20723c */ /* 0x008fe20000041804 */
[----:B------:R-:W-:Y:S07]  /*4900*/  LDSM.16.M88.4 R4, [R166+0x8000] ;  /* 0x00800000a604783b */ /* 0x000fee0000000200 */
[C---:B------:R-:W-:Y:S01]  /*4910*/  HMMA.16816.F32.BF16 R84, R20.reuse, R54, R56 ;  /* 0x000000361454723c */ /* 0x040fe20000041838 */
[----:B------:R-:W3:Y:S04]  /*4920*/  LDSM.16.M88.4 R52, [R170+0x5000] ;  /* 0x00500000aa34783b */ /* 0x000ee80000000200 */
[----:B------:R-:W-:Y:S03]  /*4930*/  LDSM.16.M88.4 R56, [R24+0x5000] ;  /* 0x005000001838783b */ /* 0x000fe60000000200 */
[C---:B----4-:R-:W-:Y:S01]  /*4940*/  HMMA.16816.F32.BF16 R88, R20.reuse, R64, R68 ;  /* 0x000000401458723c */ /* 0x050fe20000041844 */
[----:B------:R-:W4:Y:S07]  /*4950*/  LDSM.16.M88.4 R68, [R0+0x4000] ;  /* 0x004000000044783b */ /* 0x000f2e0000000200 */
[----:B------:R-:W-:Y:S08]  /*4960*/  HMMA.16816.F32.BF16 R80, R20, R66, R80 ;  /* 0x000000421450723c */ /* 0x000ff00000041850 */
[----:B------:R-:W-:Y:S08]  /*4970*/  HMMA.16816.F32.BF16 R28, R12, R74, R28 ;  /* 0x0000004a0c1c723c */ /* 0x000ff0000004181c */
[----:B-1----:R-:W-:Y:S08]  /*4980*/  HMMA.16816.F32.BF16 R20, R8, R44, R32 ;  /* 0x0000002c0814723c */ /* 0x002ff00000041820 */
[C---:B--2---:R-:W-:Y:S08]  /*4990*/  HMMA.16816.F32.BF16 R36, R16.reuse, R40, R36 ;  /* 0x000000281024723c */ /* 0x044ff00000041824 */
[C---:B------:R-:W-:Y:S01]  /*49a0*/  HMMA.16816.F32.BF16 R40, R16.reuse, R42, R76 ;  /* 0x0000002a1028723c */ /* 0x040fe2000004184c */
[----:B------:R-:W1:Y:S07]  /*49b0*/  LDSM.16.M88.4 R76, [R170+0x5800] ;  /* 0x00580000aa4c783b */ /* 0x000e6e0000000200 */
[----:B---3--:R-:W-:Y:S01]  /*49c0*/  HMMA.16816.F32.BF16 R72, R16, R52, R60 ;  /* 0x000000341048723c */ /* 0x008fe2000004183c */
[----:B------:R-:W2:Y:S07]  /*49d0*/  LDSM.16.M88.4 R60, [R2+0x4800] ;  /* 0x00480000023c783b */ /* 0x000eae0000000200 */
[----:B------:R-:W-:Y:S01]  /*49e0*/  HMMA.16816.F32.BF16 R32, R8, R46, R28 ;  /* 0x0000002e0820723c */ /* 0x000fe2000004181c */
[----:B------:R-:W3:Y:S07]  /*49f0*/  LDSM.16.M88.4 R44, [R0+0x4800] ;  /* 0x00480000002c783b */ /* 0x000eee0000000200 */
[----:B----4-:R-:W-:Y:S08]  /*4a00*/  HMMA.16816.F32.BF16 R28, R4, R68, R20 ;  /* 0x00000044041c723c */ /* 0x010ff00000041814 */
[C---:B------:R-:W-:Y:S08]  /*4a10*/  HMMA.16816.F32.BF16 R20, R12.reuse, R48, R36 ;  /* 0x000000300c14723c */ /* 0x040ff00000041824 */
[----:B------:R-:W-:Y:S01]  /*4a20*/  HMMA.16816.F32.BF16 R36, R12, R50, R40 ;  /* 0x000000320c24723c */ /* 0x000fe20000041828 */
[----:B------:R-:W4:Y:S07]  /*4a30*/  LDSM.16.M88.4 R48, [R2+0x5000] ;  /* 0x005000000230783b */ /* 0x000f2e0000000200 */
[----:B------:R-:W-:Y:S01]  /*4a40*/  HMMA.16816.F32.BF16 R52, R16, R54, R84 ;  /* 0x000000361034723c */ /* 0x000fe20000041854 */
[----:B------:R-:W-:-:S07]  /*4a50*/  FMUL.FTZ R3, R28, c[0x0][0x320] ;  /* 0x0000c8001c037a20 */ /* 0x000fce0000410000 */
[----:B------:R-:W-:Y:S01]  /*4a60*/  HMMA.16816.F32.BF16 R40, R4, R70, R32 ;  /* 0x000000460428723c */ /* 0x000fe20000041820 */
[----:B------:R5:W3:Y:S07]  /*4a70*/  MUFU.TANH R71, R3 ;  /* 0x0000000300477308 */ /* 0x000aee0000002400 */
[----:B-1----:R-:W-:Y:S08]  /*4a80*/  HMMA.16816.F32.BF16 R64, R16, R76, R88 ;  /* 0x0000004c1040723c */ /* 0x002ff00000041858 */
[----:B--2---:R-:W-:Y:S01]  /*4a90*/  HMMA.16816.F32.BF16 R20, R8, R60, R20 ;  /* 0x0000003c0814723c */ /* 0x004fe20000041814 */
[----:B-----5:R-:W-:-:S04]  /*4aa0*/  FMUL.FTZ R3, R29, c[0x0][0x320] ;  /* 0x0000c8001d037a20 */ /* 0x020fc80000410000 */
[----:B------:R1:W2:Y:S03]  /*4ab0*/  MUFU.TANH R70, R3 ;  /* 0x0000000300467308 */ /* 0x0002a60000002400 */
[----:B------:R-:W-:Y:S08]  /*4ac0*/  HMMA.16816.F32.BF16 R32, R12, R56, R72 ;  /* 0x000000380c20723c */ /* 0x000ff00000041848 */
[----:B------:R-:W-:Y:S01]  /*4ad0*/  HMMA.16816.F32.BF16 R16, R16, R78, R80 ;  /* 0x0000004e1010723c */ /* 0x000fe20000041850 */
[----:B-1----:R-:W-:-:S07]  /*4ae0*/  FMUL.FTZ R3, R30, c[0x0][0x320] ;  /* 0x0000c8001e037a20 */ /* 0x002fce0000410000 */
[----:B---3--:R-:W-:Y:S01]  /*4af0*/  HMMA.16816.F32.BF16 R20, R4, R44, R20 ;  /* 0x0000002c0414723c */ /* 0x008fe20000041814 */
[----:B------:R1:W3:Y:S07]  /*4b00*/  MUFU.TANH R76, R3 ;  /* 0x00000003004c7308 */ /* 0x0002ee0000002400 */
[----:B----4-:R-:W-:Y:S01]  /*4b10*/  HMMA.16816.F32.BF16 R32, R8, R48, R32 ;  /* 0x000000300820723c */ /* 0x010fe20000041820 */
[----:B-1----:R-:W-:-:S07]  /*4b20*/  FMUL.FTZ R3, R31, c[0x0][0x320] ;  /* 0x0000c8001f037a20 */ /* 0x002fce0000410000 */
[----:B------:R-:W-:Y:S01]  /*4b30*/  HMMA.16816.F32.BF16 R28, R8, R62, R36 ;  /* 0x0000003e081c723c */ /* 0x000fe20000041824 */
[----:B------:R-:W1:Y:S01]  /*4b40*/  LDSM.16.M88.4 R60, [R24+0x5800] ;  /* 0x00580000183c783b */ /* 0x000e620000000200 */
[----:B------:R4:W1:Y:S06]  /*4b50*/  MUFU.TANH R74, R3 ;  /* 0x00000003004a7308 */ /* 0x00086c0000002400 */
[----:B------:R-:W-:Y:S01]  /*4b60*/  HMMA.16816.F32.BF16 R36, R12, R58, R52 ;  /* 0x0000003a0c24723c */ /* 0x000fe20000041834 */
[----:B------:R-:W5:Y:S01]  /*4b70*/  LDSM.16.M88.4 R52, [R0+0x5000] ;  /* 0x005000000034783b */ /* 0x000f620000000200 */
[----:B----4-:R-:W-:-:S04]  /*4b80*/  FMUL.FTZ R3, R40, c[0x0][0x320] ;  /* 0x0000c80028037a20 */ /* 0x010fc80000410000 */
[----:B------:R4:W1:Y:S02]  /*4b90*/  MUFU.TANH R69, R3 ;  /* 0x0000000300457308 */ /* 0x0008640000002400 */
[----:B----4-:R-:W-:Y:S01]  /*4ba0*/  FMUL.FTZ R3, R41, c[0x0][0x320] ;  /* 0x0000c80029037a20 */ /* 0x010fe20000410000 */
[----:B-1----:R-:W-:Y:S05]  /*4bb0*/  HMMA.16816.F32.BF16 R24, R12, R60, R64 ;  /* 0x0000003c0c18723c */ /* 0x002fea0000041840 */
[----:B------:R1:W4:Y:S03]  /*4bc0*/  MUFU.TANH R68, R3 ;  /* 0x0000000300447308 */ /* 0x0003260000002400 */
[----:B-----5:R-:W-:Y:S08]  /*4bd0*/  HMMA.16816.F32.BF16 R32, R4, R52, R32 ;  /* 0x000000340420723c */ /* 0x020ff00000041820 */
[----:B------:R-:W-:Y:S01]  /*4be0*/  HMMA.16816.F32.BF16 R16, R12, R62, R16 ;  /* 0x0000003e0c10723c */ /* 0x000fe20000041810 */
[----:B-1----:R-:W-:-:S04]  /*4bf0*/  FMUL.FTZ R3, R42, c[0x0][0x320] ;  /* 0x0000c8002a037a20 */ /* 0x002fc80000410000 */
[----:B------:R1:W1:Y:S02]  /*4c00*/  MUFU.TANH R59, R3 ;  /* 0x00000003003b7308 */ /* 0x0002640000002400 */
[----:B-1----:R-:W-:Y:S02]  /*4c10*/  FMUL.FTZ R3, R43, c[0x0][0x320] ;  /* 0x0000c8002b037a20 */ /* 0x002fe40000410000 */
[----:B------:R-:W-:Y:S01]  /*4c20*/  HMMA.16816.F32.BF16 R40, R4, R46, R28 ;  /* 0x0000002e0428723c */ /* 0x000fe2000004181c */
[----:B------:R1:W5:Y:S03]  /*4c30*/  LDSM.16.M88.4 R44, [R2+0x5800] ;  /* 0x00580000022c783b */ /* 0x0003660000000200 */
[----:B------:R-:W1:Y:S04]  /*4c40*/  MUFU.TANH R58, R3 ;  /* 0x00000003003a7308 */ /* 0x000e680000002400 */
[----:B------:R-:W-:Y:S01]  /*4c50*/  HMMA.16816.F32.BF16 R28, R8, R50, R36 ;  /* 0x00000032081c723c */ /* 0x000fe20000041824 */
[----:B------:R2:W3:Y:S01]  /*4c60*/  LDSM.16.M88.4 R36, [R0+0x5800] ;  /* 0x005800000024783b */ /* 0x0004e20000000200 */
[----:B-1----:R-:W-:-:S04]  /*4c70*/  FMUL.FTZ R2, R20, c[0x0][0x320] ;  /* 0x0000c80014027a20 */ /* 0x002fc80000410000 */
[----:B------:R1:W1:Y:S10]  /*4c80*/  MUFU.TANH R56, R2 ;  /* 0x0000000200387308 */ /* 0x0002740000002400 */
[----:B--2---:R-:W-:-:S04]  /*4c90*/  FMUL.FTZ R0, R40, c[0x0][0x320] ;  /* 0x0000c80028007a20 */ /* 0x004fc80000410000 */
[----:B------:R2:W2:Y:S01]  /*4ca0*/  MUFU.TANH R48, R0 ;  /* 0x0000000000307308 */ /* 0x0004a20000002400 */
[----:B-----5:R-:W-:Y:S01]  /*4cb0*/  HMMA.16816.F32.BF16 R12, R8, R44, R24 ;  /* 0x0000002c080c723c */ /* 0x020fe20000041818 */
[----:B-1----:R-:W-:-:S06]  /*4cc0*/  FMUL.FTZ R2, R21, c[0x0][0x320] ;  /* 0x0000c80015027a20 */ /* 0x002fcc0000410000 */
[----:B------:R1:W1:Y:S01]  /*4cd0*/  MUFU.TANH R49, R2 ;  /* 0x0000000200317308 */ /* 0x0002620000002400 */
[----:B------:R-:W-:Y:S01]  /*4ce0*/  HMMA.16816.F32.BF16 R8, R8, R46, R16 ;  /* 0x0000002e0808723c */ /* 0x000fe20000041810 */
[----:B--2---:R-:W-:-:S06]  /*4cf0*/  FMUL.FTZ R0, R41, c[0x0][0x320] ;  /* 0x0000c80029007a20 */ /* 0x004fcc0000410000 */
[----:B------:R2:W2:Y:S01]  /*4d00*/  MUFU.TANH R41, R0 ;  /* 0x0000000000297308 */ /* 0x0004a20000002400 */
[----:B-1----:R-:W-:-:S08]  /*4d10*/  FMUL.FTZ R2, R22, c[0x0][0x320] ;  /* 0x0000c80016027a20 */ /* 0x002fd00000410000 */
[----:B---3--:R-:W-:Y:S01]  /*4d20*/  HMMA.16816.F32.BF16 R12, R4, R36, R12 ;  /* 0x00000024040c723c */ /* 0x008fe2000004180c */
[----:B------:R1:W3:Y:S01]  /*4d30*/  MUFU.TANH R57, R2 ;  /* 0x0000000200397308 */ /* 0x0002e20000002400 */
[----:B--2---:R-:W-:-:S06]  /*4d40*/  FMUL.FTZ R0, R42, c[0x0][0x320] ;  /* 0x0000c8002a007a20 */ /* 0x004fcc0000410000 */
[----:B------:R-:W-:Y:S01]  /*4d50*/  HMMA.16816.F32.BF16 R8, R4, R38, R8 ;  /* 0x000000260408723c */ /* 0x000fe20000041808 */
[----:B------:R2:W2:Y:S01]  /*4d60*/  MUFU.TANH R42, R0 ;  /* 0x00000000002a7308 */ /* 0x0004a20000002400 */
[----:B-1----:R-:W-:-:S06]  /*4d70*/  FMUL.FTZ R2, R23, c[0x0][0x320] ;  /* 0x0000c80017027a20 */ /* 0x002fcc0000410000 */
[----:B------:R-:W-:Y:S01]  /*4d80*/  HMMA.16816.F32.BF16 R20, R4, R54, R28 ;  /* 0x000000360414723c */ /* 0x000fe2000004181c */
[----:B------:R-:W1:Y:S07]  /*4d90*/  MUFU.TANH R50, R2 ;  /* 0x0000000200327308 */ /* 0x000e6e0000002400 */
[----:B------:R-:W-:Y:S02]  /*4da0*/  FMUL.FTZ R3, R14, c[0x0][0x320] ;  /* 0x0000c8000e037a20 */ /* 0x000fe40000410000 */
[----:B--2---:R-:W-:-:S04]  /*4db0*/  FMUL.FTZ R0, R43, c[0x0][0x320] ;  /* 0x0000c8002b007a20 */ /* 0x004fc80000410000 */
[----:B------:R2:W1:Y:S08]  /*4dc0*/  MUFU.TANH R40, R0 ;  /* 0x0000000000287308 */ /* 0x0004700000002400 */
[----:B------:R-:W1:Y:S01]  /*4dd0*/  MUFU.TANH R19, R3 ;  /* 0x0000000300137308 */ /* 0x000e620000002400 */
[----:B--2---:R-:W-:-:S07]  /*4de0*/  FMUL.FTZ R0, R32, c[0x0][0x320] ;  /* 0x0000c80020007a20 */ /* 0x004fce0000410000 */
[----:B------:R2:W1:Y:S02]  /*4df0*/  MUFU.TANH R31, R0 ;  /* 0x00000000001f7308 */ /* 0x0004640000002400 */
[----:B--2---:R-:W-:-:S06]  /*4e00*/  FMUL.FTZ R0, R33, c[0x0][0x320] ;  /* 0x0000c80021007a20 */ /* 0x004fcc0000410000 */
        /* <DEDUP_REMOVED lines=17> */
[----:B--2---:R-:W-:-:S04]  /*4f20*/  IADD3 R0, R212, R203, RZ ;  /* 0x000000cbd4007210 */ /* 0x004fc80007ffe0ff */
[----:B------:R-:W-:Y:S01]  /*4f30*/  MOV R4, R0 ;  /* 0x0000000000047202 */ /* 0x000fe20000000f00 */
[----:B------:R-:W-:-:S04]  /*4f40*/  @P0 IMAD.HI.U32 R2, R0, c[0x0][0x2c8], RZ ;  /* 0x0000b20000020a27 */ /* 0x000fc800078e00ff */
[----:B------:R-:W-:Y:S01]  /*4f50*/  FMUL.FTZ R0, R15, c[0x0][0x320] ;  /* 0x0000c8000f007a20 */ /* 0x000fe20000410000 */
[----:B------:R-:W-:Y:S01]  /*4f60*/  @P0 SHF.R.U32.HI R4, RZ, c[0x0][0x2cc], R2 ;  /* 0x0000b300ff040a19 */ /* 0x000fe20000011602 */
[----:B------:R-:W-:Y:S02]  /*4f70*/  FMUL.FTZ R2, R10, c[0x0][0x320] ;  /* 0x0000c8000a027a20 */ /* 0x000fe40000410000 */
[----:B------:R2:W1:Y:S02]  /*4f80*/  MUFU.TANH R18, R0 ;  /* 0x0000000000127308 */ /* 0x0004640000002400 */
[----:B------:R-:W5:Y:S06]  /*4f90*/  SHFL.IDX PT, R3, R4, RZ, 0x1c1f ;  /* 0x001c1fff04037589 */ /* 0x000f6c00000e0000 */
[----:B------:R1:W1:Y:S01]  /*4fa0*/  MUFU.TANH R10, R2 ;  /* 0x00000002000a7308 */ /* 0x0002620000002400 */
[----:B--2---:R-:W-:Y:S01]  /*4fb0*/  FMUL.FTZ R0, R8, c[0x0][0x320] ;  /* 0x0000c80008007a20 */ /* 0x004fe20000410000 */
[----:B------:R-:W-:-:S06]  /*4fc0*/  IADD3 R8, -R191, R92, RZ ;  /* 0x0000005cbf087210 */ /* 0x000fcc0007ffe1ff */
[----:B------:R2:W2:Y:S01]  /*4fd0*/  MUFU.TANH R12, R0 ;  /* 0x00000000000c7308 */ /* 0x0004a20000002400 */
[----:B-1----:R-:W-:-:S07]  /*4fe0*/  FMUL.FTZ R2, R11, c[0x0][0x320] ;  /* 0x0000c8000b027a20 */ /* 0x002fce0000410000 */
[----:B------:R-:W1:Y:S01]  /*4ff0*/  MUFU.TANH R28, R2 ;  /* 0x00000002001c7308 */ /* 0x000e620000002400 */
[----:B--2---:R-:W-:-:S07]  /*5000*/  FMUL.FTZ R0, R9, c[0x0][0x320] ;  /* 0x0000c80009007a20 */ /* 0x004fce0000410000 */
[----:B------:R2:W1:Y:S02]  /*5010*/  MUFU.TANH R9, R0 ;  /* 0x0000000000097308 */ /* 0x0004640000002400 */
[----:B--2---:R-:W-:-:S04]  /*5020*/  IADD3 R0, R189, 0x1, -R178 ;  /* 0x00000001bd007810 */ /* 0x004fc80007ffe8b2 */
[----:B------:R-:W-:-:S04]  /*5030*/  IADD3 R0, -R190, R0, -R191 ;  /* 0x00000000be007210 */ /* 0x000fc80007ffe9bf */
[C---:B------:R-:W-:Y:S02]  /*5040*/  IADD3 R6, R0.reuse, c[0x0][0x328], RZ ;  /* 0x0000ca0000067a10 */ /* 0x040fe40007ffe0ff */
[----:B------:R-:W-:Y:S02]  /*5050*/  IADD3 R7, R0, UR4, RZ ;  /* 0x0000000400077c10 */ /* 0x000fe4000fffe0ff */
[-C--:B-----5:R-:W-:Y:S02]  /*5060*/  IADD3 R2, R6, R3.reuse, RZ ;  /* 0x0000000306027210 */ /* 0x0a0fe40007ffe0ff */
[----:B------:R-:W-:Y:S02]  /*5070*/  IADD3 R0, R7, R3, RZ ;  /* 0x0000000307007210 */ /* 0x000fe40007ffe0ff */
[----:B------:R-:W-:Y:S01]  /*5080*/  IMNMX R2, R8, R2, PT ;  /* 0x0000000208027217 */ /* 0x000fe20003800200 */
[----:B------:R-:W-:Y:S05]  /*5090*/  @!P4 BRA `(.L_x_2057) ;  /* 0x000001500000c947 */ /* 0x000fea0003800000 */
[----:B-1-34-:R-:W-:Y:S01]  /*50a0*/  IADD3 R3, -R190, R189, R3 ;  /* 0x000000bdbe037210 */ /* 0x01afe20007ffe103 */
        /* <DEDUP_REMOVED lines=10> */
.L_x_2059:
[----:B------:R-:W-:-:S04]  /*5150*/  MOV R5, 0x1 ;  /* 0x0000000100057802 */ /* 0x000fc80000000f00 */
[----:B------:R-:W-:-:S13]  /*5160*/  ISETP.NE.AND P0, PT, R5, c[0x0][0x32c], PT ;  /* 0x0000cb0005007a0c */ /* 0x000fda0003f05270 */
[----:B------:R-:W-:-:S05]  /*5170*/  @P0 IMAD.HI.U32 R5, R3, c[0x0][0x330], RZ ;  /* 0x0000cc0003050a27 */ /* 0x000fca00078e00ff */
[----:B------:R-:W-:Y:S02]  /*5180*/  @P0 SHF.R.U32.HI R3, RZ, c[0x0][0x334], R5 ;  /* 0x0000cd00ff030a19 */ /* 0x000fe40000011605 */
.L_x_2060:
[----:B------:R-:W-:Y:S05]  /*5190*/  BSYNC B0 ;  /* 0x0000000000007941 */ /* 0x000fea0003800000 */
.L_x_2058:
[----:B------:R-:W-:-:S04]  /*51a0*/  IMAD R3, R3, c[0x0][0x32c], -R178 ;  /* 0x0000cb0003037a24 */ /* 0x000fc800078e0ab2 */
[----:B------:R-:W-:-:S05]  /*51b0*/  IMAD.IADD R3, R3, 0x1, -R191 ;  /* 0x0000000103037824 */ /* 0x000fca00078e0abf */
[----:B------:R-:W-:Y:S02]  /*51c0*/  IADD3 R5, R3, c[0x0][0x32c], RZ ;  /* 0x0000cb0003057a10 */ /* 0x000fe40007ffe0ff */
[----:B------:R-:W-:Y:S02]  /*51d0*/  IMNMX R0, R0, R3, !PT ;  /* 0x0000000300007217 */ /* 0x000fe40007800200 */
[----:B------:R-:W-:Y:S02]  /*51e0*/  IMNMX R2, R2, R5, PT ;  /* 0x0000000502027217 */ /* 0x000fe40003800200 */
.L_x_2057:
[----:B-1-34-:R-:W-:Y:S01]  /*51f0*/  ISETP.GT.AND P3, PT, R181, RZ, PT ;  /* 0x000000ffb500720c */ /* 0x01afe20003f64270 */
[----:B------:R-:W1:Y:S03]  /*5200*/  SHFL.IDX PT, R3, R4, 0x1, 0x1c1f ;  /* 0x003c1f0004037f89 */ /* 0x000e6600000e0000 */
        /* <DEDUP_REMOVED lines=46> */
[----:B-1----:R-:W-:-:S03]  /*54f0*/  IMAD.IADD R0, R7, 0x1, R3 ;  /* 0x0000000107007824 */ /* 0x002fc600078e0203 */
[----:B------:R-:W-:Y:S01]  /*5500*/  ISETP.LT.OR P0, PT, R2, 0x3a, P0 ;  /* 0x0000003a0200780c */ /* 0x000fe20000701670 */
[----:B------:R-:W-:-:S03]  /*5510*/  IMAD.IADD R2, R6, 0x1, R3 ;  /* 0x0000000106027824 */ /* 0x000fc600078e0203 */
[----:B------:R-:W-:Y:S02]  /*5520*/  FSEL R75, R9, -INF , !P0 ;  /* 0xff800000094b7808 */ /* 0x000fe40004000000 */
        /* <DEDUP_REMOVED lines=13> */
.L_x_2063:
[----:B------:R-:W-:-:S04]  /*5600*/  MOV R4, 0x1 ;  /* 0x0000000100047802 */ /* 0x000fc80000000f00 */
[----:B------:R-:W-:-:S13]  /*5610*/  ISETP.NE.AND P0, PT, R4, c[0x0][0x32c], PT ;  /* 0x0000cb0004007a0c */ /* 0x000fda0003f05270 */
[----:B------:R-:W-:-:S05]  /*5620*/  @P0 IMAD.HI.U32 R4, R3, c[0x0][0x330], RZ ;  /* 0x0000cc0003040a27 */ /* 0x000fca00078e00ff */
[----:B------:R-:W-:Y:S02]  /*5630*/  @P0 SHF.R.U32.HI R3, RZ, c[0x0][0x334], R4 ;  /* 0x0000cd00ff030a19 */ /* 0x000fe40000011604 */
.L_x_2064:
[----:B------:R-:W-:Y:S05]  /*5640*/  BSYNC B0 ;  /* 0x0000000000007941 */ /* 0x000fea0003800000 */
.L_x_2062:
[----:B------:R-:W-:-:S04]  /*5650*/  IMAD R3, R3, c[0x0][0x32c], -R178 ;  /* 0x0000cb0003037a24 */ /* 0x000fc800078e0ab2 */
[----:B------:R-:W-:-:S05]  /*5660*/  IMAD.IADD R3, R3, 0x1, -R191 ;  /* 0x0000000103037824 */ /* 0x000fca00078e0abf */
[----:B------:R-:W-:Y:S02]  /*5670*/  IADD3 R4, R3, c[0x0][0x32c], RZ ;  /* 0x0000cb0003047a10 */ /* 0x000fe40007ffe0ff */
[----:B------:R-:W-:Y:S02]  /*5680*/  IMNMX R0, R0, R3, !PT ;  /* 0x0000000300007217 */ /* 0x000fe40007800200 */
[----:B------:R-:W-:Y:S02]  /*5690*/  IMNMX R2, R2, R4, PT ;  /* 0x0000000402027217 */ /* 0x000fe40003800200 */
.L_x_2061:
[----:B------:R-:W-:Y:S01]  /*56a0*/  ISETP.GT.AND P0, PT, R0, 0x1, P3 ;  /* 0x000000010000780c */ /* 0x000fe20001f04270 */
[----:B------:R-:W2:Y:S01]  /*56b0*/  LDL R92, [R1+0x4] ;  /* 0x00000400015c7983 */ /* 0x000ea20000100800 */
[----:B------:R-:W-:Y:S01]  /*56c0*/  FMNMX.FTZ R3, R11, R14, !PT ;  /* 0x0000000e0b037209 */ /* 0x000fe20007810000 */
[----:B------:R-:W-:-:S04]  /*56d0*/  DEPBAR.LE SB0, 0x2 ;  /* 0x000080800000791a */ /* 0x000fc80000000000 */
[----:B------:R-:W-:Y:S01]  /*56e0*/  BAR.SYNC.DEFER_BLOCKING 0x0 ;  /* 0x0000000000007b1d */ /* 0x000fe20000010000 */
[----:B------:R-:W-:Y:S02]  /*56f0*/  ISETP.LT.OR P0, PT, R2, 0x2, P0 ;  /* 0x000000020200780c */ /* 0x000fe40000701670 */
[----:B------:R-:W-:Y:S02]  /*5700*/  FMNMX.FTZ R3, R15, R3, !PT ;  /* 0x000000030f037209 */ /* 0x000fe40007810000 */
[----:B------:R-:W-:Y:S01]  /*5710*/  FSEL R7, R74, -INF , !P0 ;  /* 0xff8000004a077808 */ /* 0x000fe20004000000 */
[----:B------:R-:W-:Y:S01]  /*5720*/  BSSY B0, `(.L_x_2065) ;  /* 0x00001af000007945 */ /* 0x000fe20003800000 */
        /* <DEDUP_REMOVED lines=8> */
[----:B------:R-:W-:Y:S01]  /*57b0*/  FMNMX.FTZ R3, R23, R3, !PT ;  /* 0x0000000317037209 */ /* 0x000fe20007810000 */
[----:B------:R-:W-:Y:S01]  /*57c0*/  LDSM.16.MT88.4 R36, [R172] ;  /* 0x00000000ac24783b */ /* 0x000fe20000004200 */
[----:B------:R-:W-:-:S02]  /*57d0*/  FSEL R9, R58, -INF , !P0 ;  /* 0xff8000003a097808 */ /* 0x000fc40004000000 */
[----:B------:R-:W-:Y:S01]  /*57e0*/  ISETP.GT.AND P0, PT, R0, 0x10, P3 ;  /* 0x000000100000780c */ /* 0x000fe20001f04270 */
[----:B------:R-:W-:Y:S01]  /*57f0*/  LDSM.16.MT88.4 R60, [R171+0x2000] ;  /* 0x00200000ab3c783b */ /* 0x000fe20000004200 */
[----:B------:R-:W-:Y:S02]  /*5800*/  FMNMX.FTZ R3, R25, R3, !PT ;  /* 0x0000000319037209 */ /* 0x000fe40007810000 */
[----:B------:R-:W-:Y:S02]  /*5810*/  ISETP.LT.OR P0, PT, R2, 0x11, P0 ;  /* 0x000000110200780c */ /* 0x000fe40000701670 */
[----:B------:R-:W-:Y:S02]  /*5820*/  FMNMX.FTZ R3, R73, R3, !PT ;  /* 0x0000000349037209 */ /* 0x000fe40007810000 */
[----:B------:R-:W-:Y:S02]  /*5830*/  FSEL R16, R57, -INF , !P0 ;  /* 0xff80000039107808 */ /* 0x000fe40004000000 */
[----:B------:R-:W-:Y:S01]  /*5840*/  ISETP.GT.AND P0, PT, R0, 0x11, P3 ;  /* 0x000000110000780c */ /* 0x000fe20001f04270 */
[----:B------:R-:W-:Y:S01]  /*5850*/  LDSM.16.MT88.4 R56, [R220+0x2000] ;  /* 0x00200000dc38783b */ /* 0x000fe20000004200 */
        /* <DEDUP_REMOVED lines=14> */
[----:B------:R-:W-:Y:S01]  /*5940*/  ISETP.GT.AND P0, PT, R0, 0x20, P3 ;  /* 0x000000200000780c */ /* 0x000fe20001f04270 */
[----:B------:R-:W-:Y:S01]  /*5950*/  LDSM.16.MT88.4 R40, [R172+0x800] ;  /* 0x00080000ac28783b */ /* 0x000fe20000004200 */
[----:B------:R-:W-:Y:S02]  /*5960*/  FMNMX.FTZ R3, R75, R3, !PT ;  /* 0x000000034b037209 */ /* 0x000fe40007810000 */
[----:B------:R-:W-:-:S03]  /*5970*/  ISETP.LT.OR P0, PT, R2, 0x21, P0 ;  /* 0x000000210200780c */ /* 0x000fc60000701670 */
[----:B------:R-:W1:Y:S01]  /*5980*/  SHFL.BFLY PT, R5, R3, 0x2, 0x1f ;  /* 0x0c401f0003057f89 */ /* 0x000e6200000e0000 */
[----:B------:R-:W-:Y:S02]  /*5990*/  FSEL R66, R33, -INF , !P0 ;  /* 0xff80000021427808 */ /* 0x000fe40004000000 */
[----:B------:R-:W-:-:S04]  /*59a0*/  ISETP.GT.AND P0, PT, R0, 0x21, P3 ;  /* 0x000000210000780c */ /* 0x000fc80001f04270 */
[----:B------:R-:W-:-:S04]  /*59b0*/  ISETP.LT.OR P0, PT, R2, 0x22, P0 ;  /* 0x000000220200780c */ /* 0x000fc80000701670 */
[----:B------:R-:W-:Y:S02]  /*59c0*/  FSEL R67, R32, -INF , !P0 ;  /* 0xff80000020437808 */ /* 0x000fe40004000000 */
[----:B------:R-:W-:Y:S01]  /*59d0*/  ISETP.GT.AND P0, PT, R0, 0x28, P3 ;  /* 0x000000280000780c */ /* 0x000fe20001f04270 */
[----:B------:R-:W-:Y:S03]  /*59e0*/  LDSM.16.MT88.4 R32, [R171+0x800] ;  /* 0x00080000ab20783b */ /* 0x000fe60000004200 */
        /* <DEDUP_REMOVED lines=17> */
[----:B------:R-:W-:Y:S02]  /*5b00*/  ISETP.GT.AND P0, PT, R0, 0x39, P3 ;  /* 0x000000390000780c */ /* 0x000fe40001f04270 */
[----:B------:R-:W-:Y:S02]  /*5b10*/  FMNMX.FTZ R4, R6, R7, !PT ;  /* 0x0000000706047209 */ /* 0x000fe40007810000 */
[----:B------:R-:W-:Y:S02]  /*5b20*/  ISETP.LT.OR P0, PT, R2, 0x3a, P0 ;  /* 0x0000003a0200780c */ /* 0x000fe40000701670 */
[----:B------:R-:W-:Y:S02]  /*5b30*/  FMNMX.FTZ R4, R8, R4, !PT ;  /* 0x0000000408047209 */ /* 0x000fe40007810000 */
[----:B------:R-:W-:-:S02]  /*5b40*/  FSEL R161, R28, -INF , !P0 ;  /* 0xff8000001ca17808 */ /* 0x000fc40004000000 */
[----:B------:R-:W-:Y:S01]  /*5b50*/  FMNMX.FTZ R4, R9, R4, !PT ;  /* 0x0000000409047209 */ /* 0x000fe20007810000 */
[----:B------:R-:W-:Y:S03]  /*5b60*/  LDSM.16.MT88.4 R28, [R218+0x800] ;  /* 0x00080000da1c783b */ /* 0x000fe60000004200 */
        /* <DEDUP_REMOVED lines=14> */
[----:B------:R-:W3:Y:S01]  /*5c50*/  SHFL.BFLY PT, R3, R2, 0x2, 0x1f ;  /* 0x0c401f0002037f89 */ /* 0x000ee200000e0000 */
[----:B-1----:R-:W-:-:S04]  /*5c60*/  FMNMX.FTZ R101, R0, R4, !PT ;  /* 0x0000000400657209 */ /* 0x002fc80007810000 */
[C---:B------:R-:W-:Y:S01]  /*5c70*/  FSETP.NEU.FTZ.AND P0, PT, R101.reuse, -INF , PT ;  /* 0xff8000006500780b */ /* 0x040fe20003f1d000 */
[----:B------:R-:W-:Y:S01]  /*5c80*/  FMUL.FTZ R0, R101, c[0x0][0x2d0] ;  /* 0x0000b40065007a20 */ /* 0x000fe20000410000 */
[----:B---3--:R-:W-:-:S04]  /*5c90*/  FMNMX.FTZ R2, R2, R3, !PT ;  /* 0x0000000302027209 */ /* 0x008fc80007810000 */
[----:B------:R-:W-:Y:S01]  /*5ca0*/  FSEL R0, R0, RZ, P0 ;  /* 0x000000ff00007208 */ /* 0x000fe20000000000 */
[----:B------:R-:W1:Y:S04]  /*5cb0*/  SHFL.BFLY PT, R4, R2, 0x1, 0x1f ;  /* 0x0c201f0002047f89 */ /* 0x000e6800000e0000 */
[----:B------:R-:W-:-:S04]  /*5cc0*/  FFMA.FTZ R3, R11, c[0x0][0x2d0], -R0 ;  /* 0x0000b4000b037a23 */ /* 0x000fc80000010800 */
[----:B------:R3:W-:Y:S01]  /*5cd0*/  MUFU.EX2 R102, R3 ;  /* 0x0000000300667308 */ /* 0x0007e20000000800 */
[----:B-1----:R-:W-:Y:S01]  /*5ce0*/  FMNMX.FTZ R100, R2, R4, !PT ;  /* 0x0000000402647209 */ /* 0x002fe20007810000 */
[--C-:B------:R-:W-:Y:S02]  /*5cf0*/  FFMA.FTZ R2, R15, c[0x0][0x2d0], -R0.reuse ;  /* 0x0000b4000f027a23 */ /* 0x100fe40000010800 */
[----:B---3--:R-:W-:Y:S01]  /*5d00*/  FFMA.FTZ R3, R14, c[0x0][0x2d0], -R0 ;  /* 0x0000b4000e037a23 */ /* 0x008fe20000010800 */
[----:B------:R-:W-:-:S03]  /*5d10*/  FSETP.NEU.FTZ.AND P0, PT, R100, -INF , PT ;  /* 0xff8000006400780b */ /* 0x000fc60003f1d000 */
[----:B------:R1:W-:Y:S01]  /*5d20*/  MUFU.EX2 R156, R2 ;  /* 0x00000002009c7308 */ /* 0x0003e20000000800 */
[----:B------:R-:W3:Y:S07]  /*5d30*/  LDSM.16.MT88.4 R12, [R171] ;  /* 0x00000000ab0c783b */ /* 0x000eee0000004200 */
[----:B------:R4:W-:Y:S01]  /*5d40*/  MUFU.EX2 R74, R3 ;  /* 0x00000003004a7308 */ /* 0x0009e20000000800 */
[----:B-1----:R-:W-:-:S05]  /*5d50*/  FMUL.FTZ R2, R100, c[0x0][0x2d0] ;  /* 0x0000b40064027a20 */ /* 0x002fca0000410000 */
[----:B------:R-:W-:Y:S01]  /*5d60*/  FSEL R2, R2, RZ, P0 ;  /* 0x000000ff02027208 */ /* 0x000fe20000000000 */
[----:B----4-:R-:W-:-:S04]  /*5d70*/  FFMA.FTZ R3, R17, c[0x0][0x2d0], -R0 ;  /* 0x0000b40011037a23 */ /* 0x010fc80000010800 */
[----:B------:R1:W4:Y:S02]  /*5d80*/  MUFU.EX2 R157, R3 ;  /* 0x00000003009d7308 */ /* 0x0003240000000800 */
[----:B-1----:R-:W-:Y:S01]  /*5d90*/  FFMA.FTZ R3, R6, c[0x0][0x2d0], -R2 ;  /* 0x0000b40006037a23 */ /* 0x002fe20000010802 */
[----:B----4-:R-:W-:-:S05]  /*5da0*/  F2FP.BF16.PACK_AB R10, R157, R156 ;  /* 0x0000009c9d0a723e */ /* 0x010fca00000010ff */
[----:B------:R1:W-:Y:S02]  /*5db0*/  MUFU.EX2 R65, R3 ;  /* 0x0000000300417308 */ /* 0x0003e40000000800 */
[--C-:B-1----:R-:W-:Y:S02]  /*5dc0*/  FFMA.FTZ R3, R7, c[0x0][0x2d0], -R2.reuse ;  /* 0x0000b40007037a23 */ /* 0x102fe40000010802 */
[----:B------:R-:W1:Y:S04]  /*5dd0*/  LDSM.16.MT88.4 R4, [R218] ;  /* 0x00000000da04783b */ /* 0x000e680000004200 */
[----:B------:R4:W5:Y:S02]  /*5de0*/  MUFU.EX2 R64, R3 ;  /* 0x0000000300407308 */ /* 0x0009640000000800 */
[----:B----4-:R-:W-:Y:S01]  /*5df0*/  FFMA.FTZ R3, R8, c[0x0][0x2d0], -R2 ;  /* 0x0000b40008037a23 */ /* 0x010fe20000010802 */
[----:B------:R-:W-:-:S05]  /*5e00*/  F2FP.BF16.PACK_AB R8, R74, R102 ;  /* 0x000000664a08723e */ /* 0x000fca00000010ff */
[----:B------:R4:W-:Y:S02]  /*5e10*/  MUFU.EX2 R137, R3 ;  /* 0x0000000300897308 */ /* 0x0009e40000000800 */
[----:B----4-:R-:W-:Y:S01]  /*5e20*/  FFMA.FTZ R3, R9, c[0x0][0x2d0], -R2 ;  /* 0x0000b40009037a23 */ /* 0x010fe20000010802 */
[----:B-----5:R-:W-:-:S05]  /*5e30*/  F2FP.BF16.PACK_AB R9, R64, R65 ;  /* 0x000000414009723e */ /* 0x020fca00000010ff */
[----:B------:R4:W5:Y:S02]  /*5e40*/  MUFU.EX2 R139, R3 ;  /* 0x00000003008b7308 */ /* 0x0009640000000800 */
[----:B----4-:R-:W-:Y:S01]  /*5e50*/  FFMA.FTZ R3, R20, c[0x0][0x2d0], -R0 ;  /* 0x0000b40014037a23 */ /* 0x010fe20000010800 */
[----:B-----5:R-:W-:-:S05]  /*5e60*/  F2FP.BF16.PACK_AB R11, R139, R137 ;  /* 0x000000898b0b723e */ /* 0x020fca00000010ff */
[----:B------:R4:W-:Y:S02]  /*5e70*/  MUFU.EX2 R214, R3 ;  /* 0x0000000300d67308 */ /* 0x0009e40000000800 */
[C---:B---3--:R-:W-:Y:S08]  /*5e80*/  HMMA.16816.F32.BF16 R52, R8.reuse, R12, RZ ;  /* 0x0000000c0834723c */ /* 0x048ff000000418ff */
[----:B------:R-:W-:Y:S01]  /*5e90*/  HMMA.16816.F32.BF16 R44, R8, R14, RZ ;  /* 0x0000000e082c723c */ /* 0x000fe200000418ff */
[----:B----4-:R-:W-:-:S04]  /*5ea0*/  FFMA.FTZ R3, R21, c[0x0][0x2d0], -R0 ;  /* 0x0000b40015037a23 */ /* 0x010fc80000010800 */
[----:B------:R3:W4:Y:S03]  /*5eb0*/  MUFU.EX2 R216, R3 ;  /* 0x0000000300d87308 */ /* 0x0007260000000800 */
[----:B------:R-:W-:Y:S01]  /*5ec0*/  HMMA.16816.F32.BF16 R12, R8, R38, RZ ;  /* 0x00000026080c723c */ /* 0x000fe200000418ff */
[----:B---3--:R-:W-:-:S04]  /*5ed0*/  FFMA.FTZ R3, R23, c[0x0][0x2d0], -R0 ;  /* 0x0000b40017037a23 */ /* 0x008fc80000010800 */
[----:B------:R3:W-:Y:S02]  /*5ee0*/  MUFU.EX2 R215, R3 ;  /* 0x0000000300d77308 */ /* 0x0007e40000000800 */
[----:B---3--:R-:W-:Y:S02]  /*5ef0*/  FFMA.FTZ R3, R25, c[0x0][0x2d0], -R0 ;  /* 0x0000b40019037a23 */ /* 0x008fe40000010800 */
[----:B-1----:R-:W-:Y:S04]  /*5f00*/  HMMA.16816.F32.BF16 R24, R8, R4, RZ ;  /* 0x000000040818723c */ /* 0x002fe800000418ff */
[----:B------:R1:W3:Y:S03]  /*5f10*/  MUFU.EX2 R217, R3 ;  /* 0x0000000300d97308 */ /* 0x0002e60000000800 */
[----:B----4-:R-:W-:Y:S01]  /*5f20*/  F2FP.BF16.PACK_AB R4, R216, R214 ;  /* 0x000000d6d804723e */ /* 0x010fe200000010ff */
[----:B-1----:R-:W-:-:S02]  /*5f30*/  FFMA.FTZ R3, R16, c[0x0][0x2d0], -R2 ;  /* 0x0000b40010037a23 */ /* 0x002fc40000010802 */
[----:B------:R-:W-:Y:S01]  /*5f40*/  HMMA.16816.F32.BF16 R16, R8, R36, RZ ;  /* 0x000000240810723c */ /* 0x000fe200000418ff */
[----:B------:R-:W-:Y:S01]  /*5f50*/  LDSM.16.MT88.4 R36, [R218+0x2800] ;  /* 0x00280000da24783b */ /* 0x000fe20000004200 */
[----:B------:R1:W-:Y:S02]  /*5f60*/  MUFU.EX2 R160, R3 ;  /* 0x0000000300a07308 */ /* 0x0003e40000000800 */
[----:B-1----:R-:W-:-:S04]  /*5f70*/  FFMA.FTZ R3, R22, c[0x0][0x2d0], -R2 ;  /* 0x0000b40016037a23 */ /* 0x002fc80000010802 */
[----:B------:R-:W-:Y:S02]  /*5f80*/  HMMA.16816.F32.BF16 R20, R8, R6, RZ ;  /* 0x000000060814723c */ /* 0x000fe400000418ff */
[----:B------:R1:W4:Y:S05]  /*5f90*/  MUFU.EX2 R138, R3 ;  /* 0x00000003008a7308 */ /* 0x00032a0000000800 */
[----:B---3--:R-:W-:Y:S01]  /*5fa0*/  F2FP.BF16.PACK_AB R6, R217, R215 ;  /* 0x000000d7d906723e */ /* 0x008fe200000010ff */
[----:B-1----:R-:W-:Y:S01]  /*5fb0*/  FFMA.FTZ R3, R48, c[0x0][0x2d0], -R2 ;  /* 0x0000b40030037a23 */ /* 0x002fe20000010802 */
[----:B----4-:R-:W-:-:S03]  /*5fc0*/  F2FP.BF16.PACK_AB R5, R138, R160 ;  /* 0x000000a08a05723e */ /* 0x010fc600000010ff */
[----:B------:R1:W-:Y:S02]  /*5fd0*/  MUFU.EX2 R179, R3 ;  /* 0x0000000300b37308 */ /* 0x0003e40000000800 */
[----:B-1----:R-:W-:Y:S02]  /*5fe0*/  FFMA.FTZ R3, R49, c[0x0][0x2d0], -R2 ;  /* 0x0000b40031037a23 */ /* 0x002fe40000010802 */
[----:B--2---:R-:W1:Y:S04]  /*5ff0*/  LDSM.16.MT88.4 R48, [R92] ;  /* 0x000000005c30783b */ /* 0x004e680000004200 */
        /* <DEDUP_REMOVED lines=26> */
[----:B--2---:R-:W-:-:S07]  /*61a0*/  FFMA.FTZ R3, R66, c[0x0][0x2d0], -R2 ;  /* 0x0000b40042037a23 */ /* 0x004fce0000010802 */
[C---:B------:R-:W-:Y:S01]  /*61b0*/  HMMA.16816.F32.BF16 R28, R8.reuse, R62, RZ ;  /* 0x0000003e081c723c */ /* 0x040fe200000418ff */
[----:B------:R-:W2:Y:S07]  /*61c0*/  LDSM.16.MT88.4 R60, [R171+0x4000] ;  /* 0x00400000ab3c783b */ /* 0x000eae0000004200 */
[----:B----4-:R-:W-:Y:S08]  /*61d0*/  HMMA.16816.F32.BF16 R16, R8, R20, RZ ;  /* 0x000000140810723c */ /* 0x010ff000000418ff */
[C---:B------:R-:W-:Y:S08]  /*61e0*/  HMMA.16816.F32.BF16 R140, R4.reuse, R26, R12 ;  /* 0x0000001a048c723c */ /* 0x040ff0000004180c */
[----:B-----5:R-:W-:Y:S01]  /*61f0*/  HMMA.16816.F32.BF16 R128, R4, R40, R32 ;  /* 0x000000280480723c */ /* 0x020fe20000041820 */
[----:B------:R-:W3:Y:S07]  /*6200*/  LDSM.16.MT88.4 R32, [R218+0x4000] ;  /* 0x00400000da20783b */ /* 0x000eee0000004200 */
        /* <DEDUP_REMOVED lines=10> */
[----:B--2---:R-:W-:Y:S08]  /*62b0*/  HMMA.16816.F32.BF16 R12, R8, R60, RZ ;  /* 0x0000003c080c723c */ /* 0x004ff000000418ff */
[C---:B------:R-:W-:Y:S08]  /*62c0*/  HMMA.16816.F32.BF16 R80, R4.reuse, R46, R16 ;  /* 0x0000002e0450723c */ /* 0x040ff00000041810 */
[----:B------:R-:W-:Y:S01]  /*62d0*/  HMMA.16816.F32.BF16 R96, R4, R48, R28 ;  /* 0x000000300460723c */ /* 0x000fe2000004181c */
[----:B------:R-:W2:Y:S07]  /*62e0*/  LDSM.16.MT88.4 R28, [R172+0x4000] ;  /* 0x00400000ac1c783b */ /* 0x000eae0000004200 */
[C---:B---3--:R-:W-:Y:S08]  /*62f0*/  HMMA.16816.F32.BF16 R16, R8.reuse, R32, RZ ;  /* 0x000000200810723c */ /* 0x048ff000000418ff */
        /* <DEDUP_REMOVED lines=8> */
[----:B--2---:R-:W-:Y:S08]  /*6380*/  HMMA.16816.F32.BF16 R12, R8, R28, RZ ;  /* 0x0000001c080c723c */ /* 0x004ff000000418ff */
        /* <DEDUP_REMOVED lines=8> */
[----:B-1----:R1:W-:Y:S02]  /*6410*/  MUFU.EX2 R92, R3 ;  /* 0x00000003005c7308 */ /* 0x0023e40000000800 */
        /* <DEDUP_REMOVED lines=13> */
[--C-:B------:R-:W-:Y:S02]  /*64f0*/  FFMA.FTZ R14, R95, c[0x0][0x2d0], -R0.reuse ;  /* 0x0000b4005f0e7a23 */ /* 0x100fe40000010800 */
[----:B------:R-:W-:Y:S02]  /*6500*/  FFMA.FTZ R0, R75, c[0x0][0x2d0], -R0 ;  /* 0x0000b4004b007a23 */ /* 0x000fe40000010800 */
[----:B------:R2:W3:Y:S08]  /*6510*/  MUFU.EX2 R102, R3 ;  /* 0x0000000300667308 */ /* 0x0004f00000000800 */
[----:B------:R4:W-:Y:S01]  /*6520*/  MUFU.EX2 R183, R0 ;  /* 0x0000000000b77308 */ /* 0x0009e20000000800 */
[----:B--2---:R-:W-:Y:S01]  /*6530*/  FFMA.FTZ R3, R68, c[0x0][0x2d0], -R2 ;  /* 0x0000b40044037a23 */ /* 0x004fe20000010802 */
[----:B---3--:R-:W-:-:S06]  /*6540*/  F2FP.BF16.PACK_AB R5, R102, R92 ;  /* 0x0000005c6605723e */ /* 0x008fcc00000010ff */
[----:B------:R-:W-:Y:S01]  /*6550*/  MUFU.EX2 R14, R14 ;  /* 0x0000000e000e7308 */ /* 0x000fe20000000800 */
[----:B----4-:R-:W-:-:S07]  /*6560*/  FFMA.FTZ R0, R163, c[0x0][0x2d0], -R2 ;  /* 0x0000b400a3007a23 */ /* 0x010fce0000010802 */
[----:B------:R2:W-:Y:S08]  /*6570*/  MUFU.EX2 R103, R3 ;  /* 0x0000000300677308 */ /* 0x0005f00000000800 */
[----:B------:R-:W-:Y:S01]  /*6580*/  MUFU.EX2 R12, R12 ;  /* 0x0000000c000c7308 */ /* 0x000fe20000000800 */
[----:B--2---:R-:W-:-:S07]  /*6590*/  FFMA.FTZ R3, R69, c[0x0][0x2d0], -R2 ;  /* 0x0000b40045037a23 */ /* 0x004fce0000010802 */
[----:B------:R2:W3:Y:S02]  /*65a0*/  MUFU.EX2 R136, R3 ;  /* 0x0000000300887308 */ /* 0x0004e40000000800 */
[----:B--2---:R-:W-:Y:S01]  /*65b0*/  FADD.FTZ R3, R156, R4 ;  /* 0x000000049c037221 */ /* 0x004fe20000010000 */
[----:B------:R-:W-:Y:S02]  /*65c0*/  F2FP.BF16.PACK_AB R4, R192, R182 ;  /* 0x000000b6c004723e */ /* 0x000fe400000010ff */
[----:B---3--:R-:W-:Y:S01]  /*65d0*/  F2FP.BF16.PACK_AB R7, R136, R103 ;  /* 0x000000678807723e */ /* 0x008fe200000010ff */
[----:B------:R-:W-:Y:S02]  /*65e0*/  FADD.FTZ R15, R157, R3 ;  /* 0x000000039d0f7221 */ /* 0x000fe40000010000 */
[----:B------:R-:W-:-:S04]  /*65f0*/  FADD.FTZ R3, R65, R64 ;  /* 0x0000004041037221 */ /* 0x000fc80000010000 */
        /* <DEDUP_REMOVED lines=26> */
[----:B------:R-:W-:-:S06]  /*67a0*/  F2FP.BF16.PACK_AB R98, R183, R12 ;  /* 0x0000000cb762723e */ /* 0x000fcc00000010ff */
        /* <DEDUP_REMOVED lines=17> */
[----:B------:R-:W-:-:S02]  /*68c0*/  FFMA.FTZ R4, R176, c[0x0][0x2d0], -R2 ;  /* 0x0000b400b0047a23 */ /* 0x000fc40000010802 */
[--C-:B-1----:R-:W-:Y:S02]  /*68d0*/  FFMA.FTZ R0, R173, c[0x0][0x2d0], -R2.reuse ;  /* 0x0000b400ad007a23 */ /* 0x102fe40000010802 */
[----:B------:R-:W-:Y:S01]  /*68e0*/  FFMA.FTZ R2, R161, c[0x0][0x2d0], -R2 ;  /* 0x0000b400a1027a23 */ /* 0x000fe20000010802 */
[----:B------:R1:W-:Y:S08]  /*68f0*/  MUFU.EX2 R8, R4 ;  /* 0x0000000400087308 */ /* 0x0003f00000000800 */
[----:B------:R-:W2:Y:S08]  /*6900*/  MUFU.EX2 R11, R0 ;  /* 0x00000000000b7308 */ /* 0x000eb00000000800 */
[----:B------:R-:W3:Y:S01]  /*6910*/  MUFU.EX2 R9, R2 ;  /* 0x0000000200097308 */ /* 0x000ee20000000800 */
[----:B-1----:R-:W-:Y:S01]  /*6920*/  LDSM.16.MT88.4 R4, [R220+0x5800] ;  /* 0x00580000dc04783b */ /* 0x002fe20000004200 */
[----:B--2---:R-:W-:Y:S01]  /*6930*/  F2FP.BF16.PACK_AB R97, R11, R10 ;  /* 0x0000000a0b61723e */ /* 0x004fe200000010ff */
[----:B------:R-:W-:-:S02]  /*6940*/  FADD.FTZ R0, R137, R3 ;  /* 0x0000000389007221 */ /* 0x000fc40000010000 */
[----:B------:R-:W-:Y:S02]  /*6950*/  FADD.FTZ R3, R214, R15 ;  /* 0x0000000fd6037221 */ /* 0x000fe40000010000 */
        /* <DEDUP_REMOVED lines=18> */
[----:B------:R-:W-:Y:S01]  /*6a80*/  FADD.FTZ R0, R209, R3 ;  /* 0x00000003d1007221 */ /* 0x000fe20000010000 */
[----:B------:R-:W-:Y:S01]  /*6a90*/  IADD3 R3, R181, -0x3, RZ ;  /* 0xfffffffdb5037810 */ /* 0x000fe20007ffe0ff */
[----:B------:R-:W-:Y:S01]  /*6aa0*/  FADD.FTZ R2, R136, R2 ;  /* 0x0000000288027221 */ /* 0x000fe20000010000 */
[----:B------:R-:W-:Y:S01]  /*6ab0*/  HMMA.16816.F32.BF16 R44, R96, R48, R68 ;  /* 0x00000030602c723c */ /* 0x000fe20000041844 */
[----:B------:R-:W-:Y:S01]  /*6ac0*/  FADD.FTZ R0, R14, R0 ;  /* 0x000000000e007221 */ /* 0x000fe20000010000 */
[----:B------:R-:W-:Y:S01]  /*6ad0*/  ISETP.GE.AND P0, PT, R3, R188, PT ;  /* 0x000000bc0300720c */ /* 0x000fe20003f06270 */
[----:B------:R-:W-:Y:S02]  /*6ae0*/  FADD.FTZ R2, R10, R2 ;  /* 0x000000020a027221 */ /* 0x000fe40000010000 */
[----:B------:R-:W-:-:S02]  /*6af0*/  FADD.FTZ R0, R13, R0 ;  /* 0x000000000d007221 */ /* 0x000fc40000010000 */
[----:B------:R-:W-:Y:S01]  /*6b00*/  FADD.FTZ R2, R11, R2 ;  /* 0x000000020b027221 */ /* 0x000fe20000010000 */
[C---:B------:R-:W-:Y:S01]  /*6b10*/  HMMA.16816.F32.BF16 R40, R96.reuse, R42, R64 ;  /* 0x0000002a6028723c */ /* 0x040fe20000041840 */
[----:B------:R-:W1:Y:S01]  /*6b20*/  LDSM.16.MT88.4 R64, [R220+0x3800] ;  /* 0x00380000dc40783b */ /* 0x000e620000004200 */
[----:B------:R-:W-:Y:S02]  /*6b30*/  FADD.FTZ R0, R12, R0 ;  /* 0x000000000c007221 */ /* 0x000fe40000010000 */
[----:B------:R-:W-:Y:S02]  /*6b40*/  FADD.FTZ R2, R8, R2 ;  /* 0x0000000208027221 */ /* 0x000fe40000010000 */
[----:B------:R-:W-:Y:S02]  /*6b50*/  FADD.FTZ R183, R183, R0 ;  /* 0x00000000b7b77221 */ /* 0x000fe40000010000 */
[----:B------:R-:W-:Y:S01]  /*6b60*/  HMMA.16816.F32.BF16 R48, R96, R50, R72 ;  /* 0x000000326030723c */ /* 0x000fe20000041848 */
[----:B------:R-:W2:Y:S01]  /*6b70*/  LDSM.16.MT88.4 R72, [R171+0x5800] ;  /* 0x00580000ab48783b */ /* 0x000ea20000004200 */
[----:B------:R-:W-:-:S06]  /*6b80*/  FADD.FTZ R184, R9, R2 ;  /* 0x0000000209b87221 */ /* 0x000fcc0000010000 */
        /* <DEDUP_REMOVED lines=23> */
[----:B------:R-:W-:Y:S02]  /*6d00*/  IMAD.MOV.U32 R173, RZ, RZ, c[0x0][0x2b8] ;  /* 0x0000ae00ffad7624 */ /* 0x000fe400078e00ff */
[----:B------:R-:W-:-:S02]  /*6d10*/  IMAD R163, R187, 0x20, R205 ;  /* 0x00000020bba37824 */ /* 0x000fc400078e02cd */
[----:B------:R-:W-:Y:S01]  /*6d20*/  IMAD.MOV.U32 R174, RZ, RZ, RZ ;  /* 0x000000ffffae7224 */ /* 0x000fe200078e00ff */
[----:B------:R-:W-:Y:S02]  /*6d30*/  ISETP.NE.AND P5, PT, R173, 0x1, PT ;  /* 0x00000001ad00780c */ /* 0x000fe40003fa5270 */
[C---:B------:R-:W-:Y:S02]  /*6d40*/  IADD3 R2, R163.reuse, R178, R193 ;  /* 0x000000b2a3027210 */ /* 0x040fe40007ffe0c1 */
[----:B------:R-:W-:Y:S02]  /*6d50*/  ISETP.GT.AND P4, PT, R163, 0x3f, PT ;  /* 0x0000003fa300780c */ /* 0x000fe40003f84270 */
[----:B------:R-:W-:-:S05]  /*6d60*/  IADD3 R2, R2, -0x80, RZ ;  /* 0xffffff8002027810 */ /* 0x000fca0007ffe0ff */
        /* <DEDUP_REMOVED lines=10> */
[C---:B------:R-:W-:Y:S01]  /*6e10*/  IMAD.SHL.U32 R18, R185.reuse, 0x2, RZ ;  /* 0x00000002b9127824 */ /* 0x040fe200078e00ff */
        /* <DEDUP_REMOVED lines=23> */
.L_x_2201:
[----:B------:R-:W-:Y:S05]  /*6f90*/  BRA.DIV ~URZ, `(.L_x_2068) ;  /* 0x000111e27f007947 */ /* 0x000fea000b800000 */
[----:B------:R-:W3:Y:S02]  /*6fa0*/  SHFL.IDX PT, R0, R12, RZ, 0x181f ;  /* 0x00181fff0c007589 */ /* 0x000ee400000e0000 */
[----:B---3--:R-:W-:-:S05]  /*6fb0*/  IADD3 R8, P0, R0, R17, RZ ;  /* 0x0000001100087210 */ /* 0x008fca0007f1e0ff */
[----:B--2---:R-:W-:Y:S01]  /*6fc0*/  IMAD.X R9, R4, 0x1, R14, P0 ;  /* 0x0000000104097824 */ /* 0x004fe200000e060e */
[----:B------:R-:W-:-:S05]  /*6fd0*/  IADD3 R6, P0, R0, R16, RZ ;  /* 0x0000001000067210 */ /* 0x000fca0007f1e0ff */
[----:B------:R-:W-:Y:S01]  /*6fe0*/  IMAD.X R7, R4, 0x1, R13, P0 ;  /* 0x0000000104077824 */ /* 0x000fe200000e060d */
[----:B------:R-:W-:Y:S02]  /*6ff0*/  IADD3 R2, P0, R0, R18, RZ ;  /* 0x0000001200027210 */ /* 0x000fe40007f1e0ff */
[----:B------:R-:W2:Y:S03]  /*7000*/  SHFL.IDX PT, R0, R12, 0x1, 0x181f ;  /* 0x00381f000c007f89 */ /* 0x000ea600000e0000 */
[----:B------:R-:W-:Y:S01]  /*7010*/  IMAD.X R3, R4, 0x1, R15, P0 ;  /* 0x0000000104037824 */ /* 0x000fe200000e060f */
[----:B------:R-:W-:Y:S01]  /*7020*/  ISETP.GE.AND P0, PT, R177, c[0x0][0x1d4], PT ;  /* 0x00007500b1007a0c */ /* 0x000fe20003f06270 */
[----:B------:R3:W4:Y:S03]  /*7030*/  SHFL.IDX PT, R4, R5, 0x1, 0x181f ;  /* 0x00381f0005047f89 */ /* 0x00072600000e0000 */
[----:B------:R-:W-:-:S09]  /*7040*/  SEL R11, RZ, 0x10, P0 ;  /* 0x00000010ff0b7807 */ /* 0x000fd20000000000 */
[----:B------:R1:W-:Y:S01]  /*7050*/  LDGSTS.E.BYPASS.LTC128B.128 [R204+0xc100], [R8.64], !P0 ;  /* 0x0c10000008cc7fae */ /* 0x0003e2000c101d46 */
[----:B------:R-:W-:-:S04]  /*7060*/  ISETP.GE.AND P0, PT, R186, c[0x0][0x1d4], PT ;  /* 0x00007500ba007a0c */ /* 0x000fc80003f06270 */
[----:B------:R-:W-:-:S09]  /*7070*/  SEL R10, RZ, 0x10, P0 ;  /* 0x00000010ff0a7807 */ /* 0x000fd20000000000 */
[----:B------:R1:W-:Y:S01]  /*7080*/  LDGSTS.E.BYPASS.LTC128B.128 [R204+0xe100], [R6.64], !P0 ;  /* 0x0e10000006cc7fae */ /* 0x0003e2000c101d46 */
[----:B------:R-:W-:-:S04]  /*7090*/  ISETP.GE.AND P0, PT, R185, c[0x0][0x1d4], PT ;  /* 0x00007500b9007a0c */ /* 0x000fc80003f06270 */
[----:B-1-3--:R-:W-:-:S09]  /*70a0*/  SEL R5, RZ, 0x10, P0 ;  /* 0x00000010ff057807 */ /* 0x00afd20000000000 */
[----:B------:R1:W-:Y:S02]  /*70b0*/  LDGSTS.E.BYPASS.LTC128B.128 [R204+0x10100], [R2.64], !P0 ;  /* 0x1010000002cc7fae */ /* 0x0003e4000c101d46 */
.L_x_2202:
[----:B-12-4-:R-:W-:-:S04]  /*70c0*/  IADD3 R2, -R10, 0x10, RZ ;  /* 0x000000100a027810 */ /* 0x016fc80007ffe1ff */
[----:B------:R-:W-:-:S04]  /*70d0*/  LOP3.LUT R2, R2, 0xf, RZ, 0xc0, !PT ;  /* 0x0000000f02027812 */ /* 0x000fc800078ec0ff */
[----:B------:R-:W-:Y:S02]  /*70e0*/  IADD3 R6, P3, P0, R2, R0, R16 ;  /* 0x0000000002067210 */ /* 0x000fe4000787e010 */
[----:B------:R-:W-:Y:S02]  /*70f0*/  IADD3 R2, -R11, 0x10, RZ ;  /* 0x000000100b027810 */ /* 0x000fe40007ffe1ff */
[----:B------:R-:W-:Y:S02]  /*7100*/  IADD3.X R7, RZ, R4, R13, P3, P0 ;  /* 0x00000004ff077210 */ /* 0x000fe40001fe040d */
        /* <DEDUP_REMOVED lines=16> */
.L_x_2066:
[----:B------:R-:W-:Y:S05]  /*7210*/  BSYNC B0 ;  /* 0x0000000000007941 */ /* 0x000fea0003800000 */
.L_x_2065:
[----:B------:R-:W-:Y:S01]  /*7220*/  IMAD.MOV.U32 R0, RZ, RZ, c[0x0][0x2c4] ;  /* 0x0000b100ff007624 */ /* 0x000fe200078e00ff */
[----:B------:R-:W0:Y:S01]  /*7230*/  LDGDEPBAR ;  /* 0x00000000000079af */ /* 0x000e220000000000 */
[----:B-1----:R-:W-:Y:S01]  /*7240*/  IMAD.MOV.U32 R3, RZ, RZ, c[0x0][0x32c] ;  /* 0x0000cb00ff037624 */ /* 0x002fe200078e00ff */
[----:B------:R-:W-:Y:S02]  /*7250*/  IADD3 R173, R181, -0x2, RZ ;  /* 0xfffffffeb5ad7810 */ /* 0x000fe40007ffe0ff */
[----:B------:R-:W-:Y:S01]  /*7260*/  ISETP.NE.AND P0, PT, R0, 0x1, PT ;  /* 0x000000010000780c */ /* 0x000fe20003f05270 */
[----:B------:R-:W-:-:S12]  /*7270*/  IMAD.MOV.U32 R0, RZ, RZ, R203 ;  /* 0x000000ffff007224 */ /* 0x000fd800078e00cb */
[----:B------:R-:W-:-:S05]  /*7280*/  @P0 IMAD.HI.U32 R2, R203, c[0x0][0x2c8], RZ ;  /* 0x0000b200cb020a27 */ /* 0x000fca00078e00ff */
[----:B------:R-:W-:Y:S02]  /*7290*/  @P0 SHF.R.U32.HI R0, RZ, c[0x0][0x2cc], R2 ;  /* 0x0000b300ff000a19 */ /* 0x000fe40000011602 */
[----:B------:R-:W-:-:S03]  /*72a0*/  ISETP.GE.AND P0, PT, R3, 0x1, PT ;  /* 0x000000010300780c */ /* 0x000fc60003f06270 */
[----:B------:R-:W-:-:S05]  /*72b0*/  IMAD.IADD R2, R219, 0x1, R0 ;  /* 0x00000001db027824 */ /* 0x000fca00078e0200 */
[----:B------:R-:W-:-:S05]  /*72c0*/  IADD3 R0, R2, c[0x0][0x328], RZ ;  /* 0x0000ca0002007a10 */ /* 0x000fca0007ffe0ff */
[----:B------:R-:W-:Y:S05]  /*72d0*/  @!P0 BRA `(.L_x_2069) ;  /* 0x0000013000008947 */ /* 0x000fea0003800000 */
        /* <DEDUP_REMOVED lines=11> */
.L_x_2071:
[----:B------:R-:W-:-:S04]  /*7390*/  MOV R2, 0x1 ;  /* 0x0000000100027802 */ /* 0x000fc80000000f00 */
[----:B------:R-:W-:-:S13]  /*73a0*/  ISETP.NE.AND P0, PT, R2, c[0x0][0x32c], PT ;  /* 0x0000cb0002007a0c */ /* 0x000fda0003f05270 */
[----:B------:R-:W-:-:S05]  /*73b0*/  @P0 IMAD.HI.U32 R2, R3, c[0x0][0x330], RZ ;  /* 0x0000cc0003020a27 */ /* 0x000fca00078e00ff */
[----:B------:R-:W-:Y:S02]  /*73c0*/  @P0 SHF.R.U32.HI R3, RZ, c[0x0][0x334], R2 ;  /* 0x0000cd00ff030a19 */ /* 0x000fe40000011602 */
.L_x_2072:
[----:B------:R-:W-:Y:S05]  /*73d0*/  BSYNC B0 ;  /* 0x0000000000007941 */ /* 0x000fea0003800000 */
.L_x_2070:
[----:B------:R-:W-:-:S05]  /*73e0*/  MOV R2, c[0x0][0x32c] ;  /* 0x0000cb0000027a02 */ /* 0x000fca0000000f00 */
[----:B------:R-:W-:-:S05]  /*73f0*/  IMAD R3, R3, R2, c[0x0][0x32c] ;  /* 0x0000cb0003037624 */ /* 0x000fca00078e0202 */
[----:B------:R-:W-:-:S04]  /*7400*/  IMNMX R0, R0, R3, PT ;  /* 0x0000000300007217 */ /* 0x000fc80003800200 */
.L_x_2069:
[----:B------:R-:W-:Y:S01]  /*7410*/  SHF.R.S32.HI R2, RZ, 0x1f, R0 ;  /* 0x0000001fff027819 */ /* 0x000fe20000011400 */
[----:B------:R-:W-:Y:S02]  /*7420*/  IMAD.MOV.U32 R163, RZ, RZ, 0x1 ;  /* 0x00000001ffa37424 */ /* 0x000fe400078e00ff */
[----:B------:R-:W-:Y:S01]  /*7430*/  IMAD.MOV.U32 R178, RZ, RZ, RZ ;  /* 0x000000ffffb27224 */ /* 0x000fe200078e00ff */
[----:B------:R-:W-:-:S04]  /*7440*/  LEA.HI R0, R2, R0, RZ, 0x6 ;  /* 0x0000000002007211 */ /* 0x000fc800078f30ff */
[----:B------:R-:W-:-:S04]  /*7450*/  SHF.R.S32.HI R0, RZ, 0x6, R0 ;  /* 0x00000006ff007819 */ /* 0x000fc80000011400 */
[----:B------:R-:W-:-:S04]  /*7460*/  IMNMX R192, R188, R0, !PT ;  /* 0x00000000bcc07217 */ /* 0x000fc80007800200 */
[----:B------:R-:W-:-:S13]  /*7470*/  ISETP.GE.AND P0, PT, R173, R192, PT ;  /* 0x000000c0ad00720c */ /* 0x000fda0003f06270 */
[----:B------:R-:W-:Y:S05]  /*7480*/  @!P0 BRA `(.L_x_2073) ;  /* 0x00003eb000008947 */ /* 0x000fea0003800000 */
[----:B------:R-:W-:Y:S01]  /*7490*/  ISETP.GE.AND P0, PT, R177, c[0x0][0x1d4], PT ;  /* 0x00007500b1007a0c */ /* 0x000fe20003f06270 */
[----:B------:R-:W-:Y:S01]  /*74a0*/  IMAD.MOV.U32 R103, RZ, RZ, R100 ;  /* 0x000000ffff677224 */ /* 0x000fe200078e0064 */
[----:B------:R-:W-:Y:S01]  /*74b0*/  LOP3.LUT R213, R213, 0xfffffffb, RZ, 0xc0, !PT ;  /* 0xfffffffbd5d57812 */ /* 0x000fe200078ec0ff */
[----:B------:R-:W-:Y:S02]  /*74c0*/  IMAD.MOV.U32 R102, RZ, RZ, R101 ;  /* 0x000000ffff667224 */ /* 0x000fe400078e0065 */
[----:B------:R-:W-:Y:S02]  /*74d0*/  IMAD.MOV.U32 R176, RZ, RZ, R173 ;  /* 0x000000ffffb07224 */ /* 0x000fe400078e00ad */
[----:B------:R-:W-:Y:S02]  /*74e0*/  IMAD.MOV.U32 R178, RZ, RZ, RZ ;  /* 0x000000ffffb27224 */ /* 0x000fe400078e00ff */
[----:B------:R-:W-:-:S04]  /*74f0*/  IMAD.MOV.U32 R163, RZ, RZ, 0x1 ;  /* 0x00000001ffa37424 */ /* 0x000fc800078e00ff */
[----:B------:R-:W-:Y:S02]  /*7500*/  @P0 LOP3.LUT R213, R213, 0x4, RZ, 0xfc, !PT ;  /* 0x00000004d5d50812 */ /* 0x000fe400078efcff */
[----:B------:R-:W-:Y:S02]  /*7510*/  ISETP.GE.AND P0, PT, R186, c[0x0][0x1d4], PT ;  /* 0x00007500ba007a0c */ /* 0x000fe40003f06270 */
[----:B------:R-:W-:-:S11]  /*7520*/  LOP3.LUT R213, R213, 0xfffffffd, RZ, 0xc0, !PT ;  /* 0xfffffffdd5d57812 */ /* 0x000fd600078ec0ff */
[----:B------:R-:W-:Y:S02]  /*7530*/  @P0 LOP3.LUT R213, R213, 0x2, RZ, 0xfc, !PT ;  /* 0x00000002d5d50812 */ /* 0x000fe400078efcff */
.L_x_2090:
[----:B------:R-:W-:Y:S04]  /*7540*/  DEPBAR.LE SB0, 0x2 ;  /* 0x000080800000791a */ /* 0x000fe80000000000 */
[----:B------:R-:W-:Y:S01]  /*7550*/  WARPSYNC 0xffffffff ;  /* 0xffffffff00007948 */ /* 0x000fe20003800000 */
[----:B------:R-:W-:Y:S01]  /*7560*/  BAR.SYNC.DEFER_BLOCKING 0x0 ;  /* 0x0000000000007b1d */ /* 0x000fe20000010000 */
[----:B------:R-:W-:Y:S01]  /*7570*/  IMAD R161, R163, 0x6000, RZ ;  /* 0x00006000a3a17824 */ /* 0x000fe200078e02ff */
[----:B------:R-:W-:Y:S04]  /*7580*/  ISETP.GE.AND P0, PT, R188, R176, PT ;  /* 0x000000b0bc00720c */ /* 0x000fe80003f06270 */
[----:B------:R-:W-:Y:S04]  /*7590*/  IADD3 R0, R170, R161, RZ ;  /* 0x000000a1aa007210 */ /* 0x000fe80007ffe0ff */
[----:B------:R-:W-:Y:S01]  /*75a0*/  IADD3 R100, R168, R0, RZ ;  /* 0x00000000a8647210 */ /* 0x000fe20007ffe0ff */
        /* <DEDUP_REMOVED lines=35> */
[----:B------:R4:W3:Y:S02]  /*77e0*/  SHFL.IDX PT, R5, R12, RZ, 0x181f ;  /* 0x00181fff0c057589 */ /* 0x0008e400000e0000 */
.L_x_2203:
[----:B------:R-:W-:-:S05]  /*77f0*/  BRA.DIV ~URZ, `(.L_x_2077) ;  /* 0x00010c327f007947 */ /* 0x000fca000b800000 */
[----:B------:R-:W5:Y:S01]  /*7800*/  SHFL.IDX PT, R2, R13, RZ, 0x181f ;  /* 0x00181fff0d027589 */ /* 0x000f6200000e0000 */
[----:B------:R-:W-:Y:S01]  /*7810*/  ISETP.GE.AND P4, PT, R177, c[0x0][0x1d4], PT ;  /* 0x00007500b1007a0c */ /* 0x000fe20003f86270 */
[----:B------:R-:W-:Y:S01]  /*7820*/  IMAD R4, R178, 0x6000, R206 ;  /* 0x00006000b2047824 */ /* 0x000fe200078e02ce */
[----:B------:R-:W-:Y:S04]  /*7830*/  ISETP.GE.AND P3, PT, R186, c[0x0][0x1d4], PT ;  /* 0x00007500ba007a0c */ /* 0x000fe80003f66270 */
[----:B------:R-:W-:Y:S02]  /*7840*/  SEL R15, RZ, 0x10, P3 ;  /* 0x00000010ff0f7807 */ /* 0x000fe40001800000 */
[C---:B-----5:R-:W-:Y:S05]  /*7850*/  IADD3 R6, P0, R2.reuse, R28, RZ ;  /* 0x0000001c02067210 */ /* 0x060fea0007f1e0ff */
[C---:B---3--:R-:W-:Y:S05]  /*7860*/  IMAD.X R7, R5.reuse, 0x1, R20, P0 ;  /* 0x0000000105077824 */ /* 0x048fea00000e0614 */
[----:B------:R-:W-:Y:S01]  /*7870*/  @!PT LDS RZ, [RZ] ;  /* 0x00000000fffff984 */ /* 0x000fe20000000800 */
[----:B------:R-:W-:Y:S01]  /*7880*/  @!PT LDS RZ, [RZ] ;  /* 0x00000000fffff984 */ /* 0x000fe20000000800 */
[----:B------:R3:W-:Y:S02]  /*7890*/  LDGSTS.E.BYPASS.LTC128B.128 [R4], [R6.64], !P4 ;  /* 0x0000000006047fae */ /* 0x0007e4000e101d46 */
[C---:B---3--:R-:W-:Y:S05]  /*78a0*/  IADD3 R6, P0, R2.reuse, R23, RZ ;  /* 0x0000001702067210 */ /* 0x048fea0007f1e0ff */
[C---:B------:R-:W-:Y:S01]  /*78b0*/  IMAD.X R7, R5.reuse, 0x1, R21, P0 ;  /* 0x0000000105077824 */ /* 0x040fe200000e0615 */
[----:B------:R-:W-:Y:S04]  /*78c0*/  IADD3 R2, P0, R2, R29, RZ ;  /* 0x0000001d02027210 */ /* 0x000fe80007f1e0ff */
[----:B------:R3:W-:Y:S01]  /*78d0*/  LDGSTS.E.BYPASS.LTC128B.128 [R4+0x2000], [R6.64], !P3 ;  /* 0x0200000006047fae */ /* 0x0007e2000d901d46 */
[----:B------:R-:W-:Y:S01]  /*78e0*/  IMAD.X R3, R5, 0x1, R22, P0 ;  /* 0x0000000105037824 */ /* 0x000fe200000e0616 */
[----:B------:R-:W-:Y:S02]  /*78f0*/  ISETP.GE.AND P0, PT, R185, c[0x0][0x1d4], PT ;  /* 0x00007500b9007a0c */ /* 0x000fe40003f06270 */
[----:B------:R4:W2:Y:S02]  /*7900*/  SHFL.IDX PT, R5, R12, 0x1, 0x181f ;  /* 0x00381f000c057f89 */ /* 0x0008a400000e0000 */
[----:B------:R-:W-:Y:S09]  /*7910*/  SEL R14, RZ, 0x10, P0 ;  /* 0x00000010ff0e7807 */ /* 0x000ff20000000000 */
[----:B------:R5:W-:Y:S01]  /*7920*/  LDGSTS.E.BYPASS.LTC128B.128 [R4+0x4000], [R2.64], !P0 ;  /* 0x0400000002047fae */ /* 0x000be2000c101d46 */
[----:B---3--:R-:W-:Y:S03]  /*7930*/  SEL R7, RZ, 0x10, P4 ;  /* 0x00000010ff077807 */ /* 0x008fe60002000000 */
[----:B-----5:R4:W3:Y:S04]  /*7940*/  SHFL.IDX PT, R2, R13, 0x1, 0x181f ;  /* 0x00381f000d027f89 */ /* 0x0208e800000e0000 */
.L_x_2204:
[----:B--2---:R-:W-:Y:S02]  /*7950*/  IADD3 R3, -R15, 0x10, RZ ;  /* 0x000000100f037810 */ /* 0x004fe40007ffe1ff */
[----:B------:R-:W-:Y:S02]  /*7960*/  ISETP.NE.U32.AND P6, PT, R7, RZ, PT ;  /* 0x000000ff0700720c */ /* 0x000fe40003fc5070 */
[----:B------:R-:W-:Y:S04]  /*7970*/  LOP3.LUT R3, R3, 0xf, RZ, 0xc0, !PT ;  /* 0x0000000f03037812 */ /* 0x000fe800078ec0ff */
[-C--:B---3--:R-:W-:Y:S02]  /*7980*/  IADD3 R6, P3, P0, R3, R2.reuse, R23 ;  /* 0x0000000203067210 */ /* 0x088fe4000787e017 */
[----:B------:R-:W-:Y:S02]  /*7990*/  IADD3 R3, -R7, 0x10, RZ ;  /* 0x0000001007037810 */ /* 0x000fe40007ffe1ff */
[-C--:B------:R-:W-:Y:S02]  /*79a0*/  IADD3.X R7, RZ, R5.reuse, R21, P3, P0 ;  /* 0x00000005ff077210 */ /* 0x080fe40001fe0415 */
[----:B------:R-:W-:Y:S04]  /*79b0*/  LOP3.LUT R3, R3, 0xf, RZ, 0xc0, !PT ;  /* 0x0000000f03037812 */ /* 0x000fe800078ec0ff */
[-C--:B----4-:R-:W-:Y:S02]  /*79c0*/  IADD3 R12, P5, P4, R3, R2.reuse, R28 ;  /* 0x00000002030c7210 */ /* 0x090fe40007cbe01c */
[C---:B------:R-:W-:Y:S02]  /*79d0*/  IADD3 R3, -R14.reuse, 0x10, RZ ;  /* 0x000000100e037810 */ /* 0x040fe40007ffe1ff */
[-C--:B------:R-:W-:Y:S02]  /*79e0*/  IADD3.X R13, RZ, R5.reuse, R20, P5, P4 ;  /* 0x00000005ff0d7210 */ /* 0x080fe40002fe8414 */
[----:B------:R-:W-:Y:S03]  /*79f0*/  LOP3.LUT R3, R3, 0xf, RZ, 0xc0, !PT ;  /* 0x0000000f03037812 */ /* 0x000fe600078ec0ff */
[----:B------:R-:W-:Y:S01]  /*7a00*/  @!PT LDS RZ, [RZ] ;  /* 0x00000000fffff984 */ /* 0x000fe20000000800 */
[----:B------:R-:W-:Y:S01]  /*7a10*/  @!PT LDS RZ, [RZ] ;  /* 0x00000000fffff984 */ /* 0x000fe20000000800 */
[----:B------:R-:W-:Y:S01]  /*7a20*/  @!PT LDS RZ, [RZ] ;  /* 0x00000000fffff984 */ /* 0x000fe20000000800 */
[----:B------:R2:W-:Y:S01]  /*7a30*/  LDGSTS.E.BYPASS.LTC128B.128.ZFILL [R4+0x1000], [R12.64], P6 ;  /* 0x010000000c047fae */ /* 0x0005e2000b141d46 */
[----:B------:R-:W-:Y:S04]  /*7a40*/  IADD3 R2, P3, P0, R3, R2, R29 ;  /* 0x0000000203027210 */ /* 0x000fe8000787e01d */
[----:B------:R-:W-:Y:S02]  /*7a50*/  IADD3.X R3, RZ, R5, R22, P3, P0 ;  /* 0x00000005ff037210 */ /* 0x000fe40001fe0416 */
[----:B------:R-:W-:Y:S11]  /*7a60*/  ISETP.NE.U32.AND P0, PT, R15, RZ, PT ;  /* 0x000000ff0f00720c */ /* 0x000ff60003f05070 */
[----:B------:R-:W-:Y:S02]  /*7a70*/  @!UPT UIADD3 URZ, URZ, URZ, URZ ;  /* 0x0000003f3f3ff290 */ /* 0x000fe4000fffe03f */
[----:B------:R2:W-:Y:S01]  /*7a80*/  LDGSTS.E.BYPASS.LTC128B.128.ZFILL [R4+0x3000], [R6.64], P0 ;  /* 0x0300000006047fae */ /* 0x0005e20008141d46 */
[----:B------:R-:W-:Y:S11]  /*7a90*/  ISETP.NE.U32.AND P0, PT, R14, RZ, PT ;  /* 0x000000ff0e00720c */ /* 0x000ff60003f05070 */
[----:B------:R-:W-:Y:S02]  /*7aa0*/  @!UPT UIADD3 URZ, URZ, URZ, URZ ;  /* 0x0000003f3f3ff290 */ /* 0x000fe4000fffe03f */
[----:B------:R2:W-:Y:S02]  /*7ab0*/  LDGSTS.E.BYPASS.LTC128B.128.ZFILL [R4+0x5000], [R2.64], P0 ;  /* 0x0500000002047fae */ /* 0x0005e40008141d46 */
.L_x_2075:
[----:B------:R-:W-:Y:S05]  /*7ac0*/  BSYNC B0 ;  /* 0x0000000000007941 */ /* 0x000fea0003800000 */
.L_x_2074:
[----:B------:R-:W0:Y:S01]  /*7ad0*/  LDGDEPBAR ;  /* 0x00000000000079af */ /* 0x000e220000000000 */
[----:B------:R-:W-:Y:S01]  /*7ae0*/  WARPSYNC 0xffffffff ;  /* 0xffffffff00007948 */ /* 0x000fe20003800000 */
[C---:B--23--:R-:W-:Y:S01]  /*7af0*/  HMMA.16816.F32.BF16 R4, R32.reuse, R8, RZ ;  /* 0x000000082004723c */ /* 0x04cfe200000418ff */
[----:B------:R-:W-:Y:S01]  /*7b00*/  MOV R173, c[0x0][0x2c4] ;  /* 0x0000b10000ad7a02 */ /* 0x000fe20000000f00 */
[----:B------:R-:W-:Y:S01]  /*7b10*/  ULDC UR4, c[0x0][0x324] ;  /* 0x0000c90000047ab9 */ /* 0x000fe20000000800 */
[----:B------:R-:W-:Y:S01]  /*7b20*/  ISETP.GE.AND P0, PT, R178, 0x1, PT ;  /* 0x00000001b200780c */ /* 0x000fe20003f06270 */
[----:B------:R-:W-:Y:S01]  /*7b30*/  ULOP3.LUT UR4, URZ, UR4, URZ, 0x33, !UPT ;  /* 0x000000043f047292 */ /* 0x000fe2000f8e333f */
[C---:B------:R-:W-:Y:S02]  /*7b40*/  IADD3 R160, R162.reuse, R0, RZ ;  /* 0x00000000a2a07210 */ /* 0x040fe40007ffe0ff */
[----:B------:R-:W-:Y:S01]  /*7b50*/  IADD3 R101, R162, R100, RZ ;  /* 0x00000064a2657210 */ /* 0x000fe20007ffe0ff */
[C---:B------:R-:W-:Y:S01]  /*7b60*/  HMMA.16816.F32.BF16 R8, R32.reuse, R10, RZ ;  /* 0x0000000a2008723c */ /* 0x040fe200000418ff */
[-C--:B------:R-:W-:Y:S02]  /*7b70*/  IADD3 R3, R168, R0.reuse, RZ ;  /* 0x00000000a8037210 */ /* 0x080fe40007ffe0ff */
[----:B------:R-:W-:Y:S02]  /*7b80*/  ISETP.NE.AND P3, PT, R173, 0x1, PT ;  /* 0x00000001ad00780c */ /* 0x000fe40003f65270 */
[----:B------:R-:W-:Y:S02]  /*7b90*/  IADD3 R2, R178, 0x1, RZ ;  /* 0x00000001b2027810 */ /* 0x000fe40007ffe0ff */
[----:B------:R-:W-:Y:S01]  /*7ba0*/  MOV R173, c[0x0][0x32c] ;  /* 0x0000cb0000ad7a02 */ /* 0x000fe20000000f00 */
[C---:B----4-:R-:W-:Y:S01]  /*7bb0*/  HMMA.16816.F32.BF16 R12, R32.reuse, R16, RZ ;  /* 0x00000010200c723c */ /* 0x050fe200000418ff */
[----:B------:R-:W-:Y:S02]  /*7bc0*/  SEL R178, R2, RZ, !P0 ;  /* 0x000000ff02b27207 */ /* 0x000fe40004000000 */
[----:B------:R-:W-:Y:S02]  /*7bd0*/  ISETP.GE.AND P4, PT, R173, 0x1, PT ;  /* 0x00000001ad00780c */ /* 0x000fe40003f86270 */
[----:B------:R-:W-:Y:S03]  /*7be0*/  IADD3 R2, R168, R0, R162 ;  /* 0x00000000a8027210 */ /* 0x000fe60007ffe0a2 */
        /* <DEDUP_REMOVED lines=30> */
[----:B------:R-:W-:Y:S01]  /*7dd0*/  LDSM.16.M88.4 R152, [R3+0x5800] ;  /* 0x005800000398783b */ /* 0x000fe20000000200 */
[C---:B-1----:R-:W-:Y:S08]  /*7de0*/  HMMA.16816.F32.BF16 R4, R140.reuse, R144, R4 ;  /* 0x000000908c04723c */ /* 0x042ff00000041804 */
[C---:B------:R-:W-:Y:S01]  /*7df0*/  HMMA.16816.F32.BF16 R8, R140.reuse, R146, R8 ;  /* 0x000000928c08723c */ /* 0x040fe20000041808 */
[----:B------:R-:W-:Y:S07]  /*7e00*/  LDSM.16.M88.4 R144, [R164+0x4000] ;  /* 0x00400000a490783b */ /* 0x000fee0000000200 */
[C---:B--2---:R-:W-:Y:S08]  /*7e10*/  HMMA.16816.F32.BF16 R12, R140.reuse, R136, R12 ;  /* 0x000000888c0c723c */ /* 0x044ff0000004180c */
[C---:B------:R-:W-:Y:S01]  /*7e20*/  HMMA.16816.F32.BF16 R16, R140.reuse, R138, R16 ;  /* 0x0000008a8c10723c */ /* 0x040fe20000041810 */
[----:B------:R-:W1:Y:S07]  /*7e30*/  LDSM.16.M88.4 R136, [R101+0x1800] ;  /* 0x001800006588783b */ /* 0x000e6e0000000200 */
[C---:B------:R-:W-:Y:S08]  /*7e40*/  HMMA.16816.F32.BF16 R20, R140.reuse, R148, R20 ;  /* 0x000000948c14723c */ /* 0x040ff00000041814 */
        /* <DEDUP_REMOVED lines=34> */
[----:B------:R-:W2:Y:S07]  /*8070*/  LDSM.16.M88.4 R148, [R160+0x3800] ;  /* 0x00380000a094783b */ /* 0x000eae0000000200 */
[C---:B-1----:R-:W-:Y:S08]  /*8080*/  HMMA.16816.F32.BF16 R12, R144.reuse, R136, R12 ;  /* 0x00000088900c723c */ /* 0x042ff0000004180c */
[C---:B------:R-:W-:Y:S01]  /*8090*/  HMMA.16816.F32.BF16 R16, R144.reuse, R138, R16 ;  /* 0x0000008a9010723c */ /* 0x040fe20000041810 */
[----:B------:R-:W-:Y:S07]  /*80a0*/  LDSM.16.M88.4 R136, [R166+0x4000] ;  /* 0x00400000a688783b */ /* 0x000fee0000000200 */
[C---:B---3--:R-:W-:Y:S08]  /*80b0*/  HMMA.16816.F32.BF16 R20, R144.reuse, R140, R20 ;  /* 0x0000008c9014723c */ /* 0x048ff00000041814 */
[C---:B------:R-:W-:Y:S01]  /*80c0*/  HMMA.16816.F32.BF16 R24, R144.reuse, R142, R24 ;  /* 0x0000008e9018723c */ /* 0x040fe20000041818 */
[----:B------:R-:W1:Y:S07]  /*80d0*/  LDSM.16.M88.4 R140, [R101+0x2000] ;  /* 0x00200000658c783b */ /* 0x000e6e0000000200 */
[C---:B--2---:R-:W-:Y:S08]  /*80e0*/  HMMA.16816.F32.BF16 R28, R144.reuse, R148, R28 ;  /* 0x00000094901c723c */ /* 0x044ff0000004181c */
        /* <DEDUP_REMOVED lines=58> */
[----:B------:R1:W2:Y:S04]  /*8490*/  MUFU.TANH R142, R0 ;  /* 0x00000000008e7308 */ /* 0x0002a80000002400 */
[----:B------:R-:W-:Y:S02]  /*84a0*/  FMUL.FTZ R10, R10, c[0x0][0x320] ;  /* 0x0000c8000a0a7a20 */ /* 0x000fe40000410000 */
[----:B------:R-:W-:Y:S04]  /*84b0*/  FMUL.FTZ R3, R11, c[0x0][0x320] ;  /* 0x0000c8000b037a20 */ /* 0x000fe80000410000 */
[----:B------:R-:W3:Y:S10]  /*84c0*/  MUFU.TANH R153, R10 ;  /* 0x0000000a00997308 */ /* 0x000ef40000002400 */
[----:B------:R4:W2:Y:S01]  /*84d0*/  MUFU.TANH R152, R3 ;  /* 0x0000000300987308 */ /* 0x0008a20000002400 */
[----:B-1----:R-:W-:Y:S09]  /*84e0*/  FMUL.FTZ R0, R5, c[0x0][0x320] ;  /* 0x0000c80005007a20 */ /* 0x002ff20000410000 */
[----:B------:R1:W1:Y:S01]  /*84f0*/  MUFU.TANH R141, R0 ;  /* 0x00000000008d7308 */ /* 0x0002620000002400 */
        /* <DEDUP_REMOVED lines=9> */
[C---:B-1----:R-:W-:Y:S07]  /*8590*/  HMMA.16816.F32.BF16 R20, R148.reuse, R4, R20 ;  /* 0x000000049414723c */ /* 0x042fee0000041814 */
[----:B------:R-:W-:Y:S01]  /*85a0*/  FMUL.FTZ R4, R18, c[0x0][0x320] ;  /* 0x0000c80012047a20 */ /* 0x000fe20000410000 */
[C---:B------:R-:W-:Y:S03]  /*85b0*/  HMMA.16816.F32.BF16 R24, R148.reuse, R6, R24 ;  /* 0x000000069418723c */ /* 0x040fe60000041818 */
[----:B------:R1:W1:Y:S01]  /*85c0*/  MUFU.TANH R145, R4 ;  /* 0x0000000400917308 */ /* 0x0002620000002400 */
[----:B-----5:R-:W-:Y:S02]  /*85d0*/  FMUL.FTZ R0, R9, c[0x0][0x320] ;  /* 0x0000c80009007a20 */ /* 0x020fe40000410000 */
[----:B------:R-:W5:Y:S07]  /*85e0*/  LDSM.16.M88.4 R8, [R2+0x5800] ;  /* 0x005800000208783b */ /* 0x000f6e0000000200 */
[----:B------:R2:W2:Y:S01]  /*85f0*/  MUFU.TANH R137, R0 ;  /* 0x0000000000897308 */ /* 0x0004a20000002400 */
[----:B-1----:R-:W-:Y:S01]  /*8600*/  IADD3 R4, R212, R203, RZ ;  /* 0x000000cbd4047210 */ /* 0x002fe20007ffe0ff */
[----:B--2---:R-:W-:Y:S08]  /*8610*/  FMUL.FTZ R0, R12, c[0x0][0x320] ;  /* 0x0000c8000c007a20 */ /* 0x004ff00000410000 */
[----:B------:R1:W2:Y:S01]  /*8620*/  MUFU.TANH R136, R0 ;  /* 0x0000000000887308 */ /* 0x0002a20000002400 */
[C---:B-----5:R-:W-:Y:S08]  /*8630*/  HMMA.16816.F32.BF16 R28, R148.reuse, R8, R28 ;  /* 0x00000008941c723c */ /* 0x060ff0000004181c */
[----:B------:R-:W-:Y:S07]  /*8640*/  HMMA.16816.F32.BF16 R32, R148, R10, R32 ;  /* 0x0000000a9420723c */ /* 0x000fee0000041820 */
[----:B------:R-:W-:Y:S01]  /*8650*/  SHF.L.U32 R150, R176, 0x6, RZ ;  /* 0x00000006b0967819 */ /* 0x000fe200000006ff */
[----:B-1----:R-:W-:Y:S04]  /*8660*/  FMUL.FTZ R0, R13, c[0x0][0x320] ;  /* 0x0000c8000d007a20 */ /* 0x002fe80000410000 */
[----:B------:R1:W1:Y:S11]  /*8670*/  MUFU.TANH R101, R0 ;  /* 0x0000000000657308 */ /* 0x0002760000002400 */
[----:B------:R-:W-:Y:S01]  /*8680*/  @!UPT UIADD3 URZ, URZ, URZ, URZ ;  /* 0x0000003f3f3ff290 */ /* 0x000fe2000fffe03f */
[----:B------:R-:W-:Y:S04]  /*8690*/  FMUL.FTZ R2, R33, c[0x0][0x320] ;  /* 0x0000c80021027a20 */ /* 0x000fe80000410000 */
[----:B------:R-:W2:Y:S01]  /*86a0*/  MUFU.TANH R8, R2 ;  /* 0x0000000200087308 */ /* 0x000ea20000002400 */
[----:B-1----:R-:W-:Y:S09]  /*86b0*/  FMUL.FTZ R0, R14, c[0x0][0x320] ;  /* 0x0000c8000e007a20 */ /* 0x002ff20000410000 */
        /* <DEDUP_REMOVED lines=33> */
[----:B-1----:R-:W-:Y:S05]  /*88d0*/  @P3 IMAD.HI.U32 R0, R4, c[0x0][0x2c8], RZ ;  /* 0x0000b20004003a27 */ /* 0x002fea00078e00ff */
[----:B------:R-:W-:Y:S01]  /*88e0*/  @P3 SHF.R.U32.HI R4, RZ, c[0x0][0x2cc], R0 ;  /* 0x0000b300ff043a19 */ /* 0x000fe20000011600 */
[----:B------:R-:W-:Y:S04]  /*88f0*/  FMUL.FTZ R0, R34, c[0x0][0x320] ;  /* 0x0000c80022007a20 */ /* 0x000fe80000410000 */
[----:B------:R1:W1:Y:S01]  /*8900*/  MUFU.TANH R24, R0 ;  /* 0x0000000000187308 */ /* 0x0002620000002400 */
[----:B------:R-:W5:Y:S01]  /*8910*/  SHFL.IDX PT, R3, R4, RZ, 0x1c1f ;  /* 0x001c1fff04037589 */ /* 0x000f6200000e0000 */
[----:B-1----:R-:W-:Y:S08]  /*8920*/  FMUL.FTZ R0, R35, c[0x0][0x320] ;  /* 0x0000c80023007a20 */ /* 0x002ff00000410000 */
[----:B------:R1:W1:Y:S02]  /*8930*/  MUFU.TANH R23, R0 ;  /* 0x0000000000177308 */ /* 0x0002640000002400 */
[----:B-1----:R-:W-:Y:S04]  /*8940*/  IADD3 R0, -R191, 0x1, -R150 ;  /* 0x00000001bf007810 */ /* 0x002fe80007ffe996 */
[----:B------:R-:W-:Y:S04]  /*8950*/  IADD3 R0, -R190, R0, R189 ;  /* 0x00000000be007210 */ /* 0x000fe80007ffe1bd */
[C---:B------:R-:W-:Y:S02]  /*8960*/  IADD3 R6, R0.reuse, c[0x0][0x328], RZ ;  /* 0x0000ca0000067a10 */ /* 0x040fe40007ffe0ff */
[----:B------:R-:W-:Y:S02]  /*8970*/  IADD3 R5, R0, UR4, RZ ;  /* 0x0000000400057c10 */ /* 0x000fe4000fffe0ff */
[-C--:B-----5:R-:W-:Y:S02]  /*8980*/  IADD3 R2, R6, R3.reuse, RZ ;  /* 0x0000000306027210 */ /* 0x0a0fe40007ffe0ff */
[----:B------:R-:W-:Y:S01]  /*8990*/  IADD3 R0, R5, R3, RZ ;  /* 0x0000000305007210 */ /* 0x000fe20007ffe0ff */
[----:B------:R-:W-:-:S05]  /*89a0*/  @!P4 BRA `(.L_x_2078) ;  /* 0x000001800000c947 */ /* 0x000fca0003800000 */
[----:B--234-:R-:W-:Y:S01]  /*89b0*/  IADD3 R3, -R190, R189, R3 ;  /* 0x000000bdbe037210 */ /* 0x01cfe20007ffe103 */
[----:B------:R-:W-:Y:S03]  /*89c0*/  BSSY B0, `(.L_x_2079) ;  /* 0x0000011000007945 */ /* 0x000fe60003800000 */
        /* <DEDUP_REMOVED lines=11> */
.L_x_2080:
[----:B------:R-:W-:Y:S04]  /*8a80*/  MOV R7, c[0x0][0x32c] ;  /* 0x0000cb0000077a02 */ /* 0x000fe80000000f00 */
[----:B------:R-:W-:Y:S11]  /*8a90*/  ISETP.NE.AND P0, PT, R7, 0x1, PT ;  /* 0x000000010700780c */ /* 0x000ff60003f05270 */
[----:B------:R-:W-:Y:S02]  /*8aa0*/  @!UPT UIADD3 URZ, URZ, URZ, URZ ;  /* 0x0000003f3f3ff290 */ /* 0x000fe4000fffe03f */
[----:B------:R-:W-:Y:S05]  /*8ab0*/  @P0 IMAD.HI.U32 R7, R3, c[0x0][0x330], RZ ;  /* 0x0000cc0003070a27 */ /* 0x000fea00078e00ff */
[----:B------:R-:W-:Y:S02]  /*8ac0*/  @P0 SHF.R.U32.HI R3, RZ, c[0x0][0x334], R7 ;  /* 0x0000cd00ff030a19 */ /* 0x000fe40000011607 */
.L_x_2081:
[----:B------:R-:W-:Y:S05]  /*8ad0*/  BSYNC B0 ;  /* 0x0000000000007941 */ /* 0x000fea0003800000 */
.L_x_2079:
[----:B------:R-:W-:Y:S04]  /*8ae0*/  IMAD R3, R3, c[0x0][0x32c], -R150 ;  /* 0x0000cb0003037a24 */ /* 0x000fe800078e0a96 */
[----:B------:R-:W-:Y:S05]  /*8af0*/  IMAD.IADD R3, R3, 0x1, -R191 ;  /* 0x0000000103037824 */ /* 0x000fea00078e0abf */
[----:B------:R-:W-:Y:S02]  /*8b00*/  IMNMX R0, R0, R3, !PT ;  /* 0x0000000300007217 */ /* 0x000fe40007800200 */
[----:B------:R-:W-:Y:S04]  /*8b10*/  IADD3 R3, R3, c[0x0][0x32c], RZ ;  /* 0x0000cb0003037a10 */ /* 0x000fe80007ffe0ff */
[----:B------:R-:W-:Y:S02]  /*8b20*/  IMNMX R2, R2, R3, PT ;  /* 0x0000000302027217 */ /* 0x000fe40003800200 */
.L_x_2078:
[----:B--234-:R-:W-:Y:S04]  /*8b30*/  ISETP.GT.AND P3, PT, R176, -0x1, PT ;  /* 0xffffffffb000780c */ /* 0x01cfe80003f64270 */
        /* <DEDUP_REMOVED lines=46> */
[----:B------:R-:W1:Y:S02]  /*8e20*/  SHFL.IDX PT, R0, R4, 0x1, 0x1c1f ;  /* 0x003c1f0004007f89 */ /* 0x000e6400000e0000 */
[----:B------:R-:W-:Y:S04]  /*8e30*/  ISETP.LT.OR P0, PT, R2, 0x3a, P0 ;  /* 0x0000003a0200780c */ /* 0x000fe80000701670 */
[----:B------:R-:W-:Y:S01]  /*8e40*/  FSEL R8, R8, -INF , !P0 ;  /* 0xff80000008087808 */ /* 0x000fe20004000000 */
[--C-:B-1----:R-:W-:Y:S02]  /*8e50*/  IMAD.IADD R3, R6, 0x1, R0.reuse ;  /* 0x0000000106037824 */ /* 0x102fe400078e0200 */
[----:B------:R-:W-:Y:S01]  /*8e60*/  IMAD.IADD R2, R5, 0x1, R0 ;  /* 0x0000000105027824 */ /* 0x000fe200078e0200 */
[----:B------:R-:W-:-:S05]  /*8e70*/  @!P4 BRA `(.L_x_2082) ;  /* 0x000001800000c947 */ /* 0x000fca0003800000 */
[----:B------:R-:W-:Y:S01]  /*8e80*/  IADD3 R0, -R190, R189, R0 ;  /* 0x000000bdbe007210 */ /* 0x000fe20007ffe100 */
        /* <DEDUP_REMOVED lines=12> */
.L_x_2084:
[----:B------:R-:W-:Y:S04]  /*8f50*/  MOV R4, c[0x0][0x32c] ;  /* 0x0000cb0000047a02 */ /* 0x000fe80000000f00 */
[----:B------:R-:W-:Y:S11]  /*8f60*/  ISETP.NE.AND P0, PT, R4, 0x1, PT ;  /* 0x000000010400780c */ /* 0x000ff60003f05270 */
[----:B------:R-:W-:Y:S02]  /*8f70*/  @!UPT UIADD3 URZ, URZ, URZ, URZ ;  /* 0x0000003f3f3ff290 */ /* 0x000fe4000fffe03f */
[----:B------:R-:W-:Y:S05]  /*8f80*/  @P0 IMAD.HI.U32 R4, R0, c[0x0][0x330], RZ ;  /* 0x0000cc0000040a27 */ /* 0x000fea00078e00ff */
[----:B------:R-:W-:Y:S02]  /*8f90*/  @P0 SHF.R.U32.HI R0, RZ, c[0x0][0x334], R4 ;  /* 0x0000cd00ff000a19 */ /* 0x000fe40000011604 */
.L_x_2085:
[----:B------:R-:W-:Y:S05]  /*8fa0*/  BSYNC B0 ;  /* 0x0000000000007941 */ /* 0x000fea0003800000 */
.L_x_2083:
[----:B------:R-:W-:Y:S04]  /*8fb0*/  IMAD R0, R0, c[0x0][0x32c], -R150 ;  /* 0x0000cb0000007a24 */ /* 0x000fe800078e0a96 */
[----:B------:R-:W-:Y:S05]  /*8fc0*/  IMAD.IADD R0, R0, 0x1, -R191 ;  /* 0x0000000100007824 */ /* 0x000fea00078e0abf */
[----:B------:R-:W-:Y:S02]  /*8fd0*/  IMNMX R2, R2, R0, !PT ;  /* 0x0000000002027217 */ /* 0x000fe40007800200 */
[----:B------:R-:W-:Y:S04]  /*8fe0*/  IADD3 R0, R0, c[0x0][0x32c], RZ ;  /* 0x0000cb0000007a10 */ /* 0x000fe80007ffe0ff */
[----:B------:R-:W-:Y:S02]  /*8ff0*/  IMNMX R3, R3, R0, PT ;  /* 0x0000000003037217 */ /* 0x000fe40003800200 */
.L_x_2082:
[----:B------:R-:W-:Y:S01]  /*9000*/  FMNMX.FTZ R0, R7, R102, !PT ;  /* 0x0000006607007209 */ /* 0x000fe20007810000 */
[----:B------:R-:W-:Y:S04]  /*9010*/  DEPBAR.LE SB0, 0x2 ;  /* 0x000080800000791a */ /* 0x000fe80000000000 */
[----:B------:R-:W-:Y:S01]  /*9020*/  FMNMX.FTZ R0, R22, R0, !PT ;  /* 0x0000000016007209 */ /* 0x000fe20007810000 */
[----:B------:R-:W-:Y:S03]  /*9030*/  BAR.SYNC.DEFER_BLOCKING 0x0 ;  /* 0x0000000000007b1d */ /* 0x000fe60000010000 */
        /* <DEDUP_REMOVED lines=14> */
[----:B------:R-:W1:Y:S01]  /*9120*/  SHFL.BFLY PT, R4, R0, 0x2, 0x1f ;  /* 0x0c401f0000047f89 */ /* 0x000e6200000e0000 */
[----:B------:R-:W-:Y:S01]  /*9130*/  BSSY B0, `(.L_x_2086) ;  /* 0x0000215000007945 */ /* 0x000fe20003800000 */
[----:B-1----:R-:W-:Y:S06]  /*9140*/  FMNMX.FTZ R0, R0, R4, !PT ;  /* 0x0000000400007209 */ /* 0x002fec0007810000 */
[----:B------:R-:W1:Y:S02]  /*9150*/  SHFL.BFLY PT, R4, R0, 0x1, 0x1f ;  /* 0x0c201f0000047f89 */ /* 0x000e6400000e0000 */
[----:B-1----:R-:W-:Y:S04]  /*9160*/  FMNMX.FTZ R101, R0, R4, !PT ;  /* 0x0000000400657209 */ /* 0x002fe80007810000 */
[C---:B------:R-:W-:Y:S01]  /*9170*/  FSETP.NEU.FTZ.AND P0, PT, R101.reuse, -INF , PT ;  /* 0xff8000006500780b */ /* 0x040fe20003f1d000 */
[C---:B------:R-:W-:Y:S03]  /*9180*/  FMUL.FTZ R4, R101.reuse, c[0x0][0x2d0] ;  /* 0x0000b40065047a20 */ /* 0x040fe60000410000 */
[----:B------:R-:W-:Y:S02]  /*9190*/  FSEL R0, R101, RZ, P0 ;  /* 0x000000ff65007208 */ /* 0x000fe40000000000 */
[----:B------:R-:W-:Y:S02]  /*91a0*/  FSEL R4, R4, RZ, P0 ;  /* 0x000000ff04047208 */ /* 0x000fe40000000000 */
[----:B------:R-:W-:Y:S01]  /*91b0*/  ISETP.GT.AND P0, PT, R2, RZ, P3 ;  /* 0x000000ff0200720c */ /* 0x000fe20001f04270 */
[----:B------:R-:W-:Y:S02]  /*91c0*/  FADD.FTZ R0, -R0, R102 ;  /* 0x0000006600007221 */ /* 0x000fe40000010100 */
[--C-:B------:R-:W-:Y:S01]  /*91d0*/  FFMA.FTZ R182, R11, c[0x0][0x2d0], -R4.reuse ;  /* 0x0000b4000bb67a23 */ /* 0x100fe20000010804 */
[----:B------:R-:W-:Y:S01]  /*91e0*/  ISETP.LT.OR P0, PT, R3, 0x1, P0 ;  /* 0x000000010300780c */ /* 0x000fe20000701670 */
[--C-:B------:R-:W-:Y:S02]  /*91f0*/  FFMA.FTZ R181, R10, c[0x0][0x2d0], -R4.reuse ;  /* 0x0000b4000ab57a23 */ /* 0x100fe40000010804 */
        /* <DEDUP_REMOVED lines=13> */
[----:B------:R-:W-:Y:S01]  /*92d0*/  FFMA.FTZ R7, R7, c[0x0][0x2d0], -R4 ;  /* 0x0000b40007077a23 */ /* 0x000fe20000010804 */
[----:B------:R-:W-:Y:S01]  /*92e0*/  FSEL R4, R155, -INF , !P0 ;  /* 0xff8000009b047808 */ /* 0x000fe20004000000 */
[----:B------:R-:W-:Y:S01]  /*92f0*/  FMUL.FTZ R0, R0, c[0x0][0x2d0] ;  /* 0x0000b40000007a20 */ /* 0x000fe20000410000 */
[----:B------:R-:W-:Y:S01]  /*9300*/  ISETP.GT.AND P0, PT, R2, 0x1, P3 ;  /* 0x000000010200780c */ /* 0x000fe20001f04270 */
[----:B------:R-:W-:Y:S03]  /*9310*/  MUFU.EX2 R8, R21 ;  /* 0x0000001500087308 */ /* 0x000fe60000000800 */
[C---:B------:R-:W-:Y:S04]  /*9320*/  ISETP.LT.OR P0, PT, R3.reuse, 0x2, P0 ;  /* 0x000000020300780c */ /* 0x040fe80000701670 */
[----:B------:R-:W-:Y:S02]  /*9330*/  FSEL R5, R154, -INF , !P0 ;  /* 0xff8000009a057808 */ /* 0x000fe40004000000 */
[C---:B------:R-:W-:Y:S01]  /*9340*/  ISETP.GT.AND P0, PT, R2.reuse, 0x8, P3 ;  /* 0x000000080200780c */ /* 0x040fe20001f04270 */
[----:B------:R-:W1:Y:S03]  /*9350*/  MUFU.EX2 R0, R0 ;  /* 0x0000000000007308 */ /* 0x000e660000000800 */
[----:B------:R-:W-:Y:S04]  /*9360*/  ISETP.LT.OR P0, PT, R3, 0x9, P0 ;  /* 0x000000090300780c */ /* 0x000fe80000701670 */
[----:B------:R-:W-:Y:S02]  /*9370*/  FSEL R102, R153, -INF , !P0 ;  /* 0xff80000099667808 */ /* 0x000fe40004000000 */
[----:B------:R-:W-:Y:S01]  /*9380*/  ISETP.GT.AND P0, PT, R2, 0x9, P3 ;  /* 0x000000090200780c */ /* 0x000fe20001f04270 */
[----:B------:R-:W2:Y:S03]  /*9390*/  MUFU.EX2 R7, R7 ;  /* 0x0000000700077308 */ /* 0x000ea60000000800 */
[C---:B------:R-:W-:Y:S04]  /*93a0*/  ISETP.LT.OR P0, PT, R3.reuse, 0xa, P0 ;  /* 0x0000000a0300780c */ /* 0x040fe80000701670 */
[----:B------:R-:W-:Y:S02]  /*93b0*/  FSEL R137, R152, -INF , !P0 ;  /* 0xff80000098897808 */ /* 0x000fe40004000000 */
[----:B------:R-:W-:Y:S01]  /*93c0*/  ISETP.GT.AND P0, PT, R2, 0x10, P3 ;  /* 0x000000100200780c */ /* 0x000fe20001f04270 */
[----:B------:R-:W-:Y:S03]  /*93d0*/  MUFU.EX2 R158, R158 ;  /* 0x0000009e009e7308 */ /* 0x000fe60000000800 */
[----:B------:R-:W-:Y:S01]  /*93e0*/  ISETP.LT.OR P0, PT, R3, 0x11, P0 ;  /* 0x000000110300780c */ /* 0x000fe20000701670 */
[C---:B-1----:R-:W-:Y:S02]  /*93f0*/  FMUL.FTZ R17, R0.reuse, R121 ;  /* 0x0000007900117220 */ /* 0x042fe40000410000 */
[C---:B------:R-:W-:Y:S01]  /*9400*/  FMUL.FTZ R9, R0.reuse, R129 ;  /* 0x0000008100097220 */ /* 0x040fe20000410000 */
[----:B------:R-:W-:Y:S01]  /*9410*/  FSEL R141, R147, -INF , !P0 ;  /* 0xff800000938d7808 */ /* 0x000fe20004000000 */
[----:B------:R-:W-:Y:S01]  /*9420*/  FMUL.FTZ R32, R0, R104 ;  /* 0x0000006800207220 */ /* 0x000fe20000410000 */
[----:B------:R-:W-:Y:S01]  /*9430*/  ISETP.GT.AND P0, PT, R2, 0x11, P3 ;  /* 0x000000110200780c */ /* 0x000fe20001f04270 */
[C---:B------:R-:W-:Y:S02]  /*9440*/  FMUL.FTZ R33, R0.reuse, R105 ;  /* 0x0000006900217220 */ /* 0x040fe40000410000 */
[C---:B------:R-:W-:Y:S01]  /*9450*/  FMUL.FTZ R12, R0.reuse, R124 ;  /* 0x0000007c000c7220 */ /* 0x040fe20000410000 */
[C---:B------:R-:W-:Y:S01]  /*9460*/  ISETP.LT.OR P0, PT, R3.reuse, 0x12, P0 ;  /* 0x000000120300780c */ /* 0x040fe20000701670 */
[C---:B------:R-:W-:Y:S01]  /*9470*/  FMUL.FTZ R13, R0.reuse, R125 ;  /* 0x0000007d000d7220 */ /* 0x040fe20000410000 */
[----:B------:R-:W-:Y:S01]  /*9480*/  MUFU.EX2 R124, R173 ;  /* 0x000000ad007c7308 */ /* 0x000fe20000000800 */
[----:B------:R-:W-:Y:S01]  /*9490*/  FMUL.FTZ R16, R0, R120 ;  /* 0x0000007800107220 */ /* 0x000fe20000410000 */
[----:B------:R-:W-:Y:S01]  /*94a0*/  FSEL R142, R146, -INF , !P0 ;  /* 0xff800000928e7808 */ /* 0x000fe20004000000 */
[----:B------:R-:W-:Y:S01]  /*94b0*/  FMUL.FTZ R21, R0, R117 ;  /* 0x0000007500157220 */ /* 0x000fe20000410000 */
[----:B------:R-:W-:Y:S01]  /*94c0*/  ISETP.GT.AND P0, PT, R2, 0x18, P3 ;  /* 0x000000180200780c */ /* 0x000fe20001f04270 */
[C---:B------:R-:W-:Y:S02]  /*94d0*/  FMUL.FTZ R28, R0.reuse, R108 ;  /* 0x0000006c001c7220 */ /* 0x040fe40000410000 */
[C---:B------:R-:W-:Y:S01]  /*94e0*/  FMUL.FTZ R29, R0.reuse, R109 ;  /* 0x0000006d001d7220 */ /* 0x040fe20000410000 */
[----:B------:R-:W-:Y:S01]  /*94f0*/  ISETP.LT.OR P0, PT, R3, 0x19, P0 ;  /* 0x000000190300780c */ /* 0x000fe20000701670 */
[C---:B------:R-:W-:Y:S01]  /*9500*/  FMUL.FTZ R36, R0.reuse, R36 ;  /* 0x0000002400247220 */ /* 0x040fe20000410000 */
[----:B------:R-:W-:Y:S01]  /*9510*/  MUFU.EX2 R125, R160 ;  /* 0x000000a0007d7308 */ /* 0x000fe20000000800 */
[C---:B------:R-:W-:Y:S01]  /*9520*/  FMUL.FTZ R37, R0.reuse, R37 ;  /* 0x0000002500257220 */ /* 0x040fe20000410000 */
[----:B------:R-:W-:Y:S01]  /*9530*/  FSEL R145, R145, -INF , !P0 ;  /* 0xff80000091917808 */ /* 0x000fe20004000000 */
[----:B------:R-:W-:Y:S01]  /*9540*/  FMUL.FTZ R40, R0, R40 ;  /* 0x0000002800287220 */ /* 0x000fe20000410000 */
[----:B------:R-:W-:Y:S01]  /*9550*/  ISETP.GT.AND P0, PT, R2, 0x19, P3 ;  /* 0x000000190200780c */ /* 0x000fe20001f04270 */
[C---:B------:R-:W-:Y:S02]  /*9560*/  FMUL.FTZ R41, R0.reuse, R41 ;  /* 0x0000002900297220 */ /* 0x040fe40000410000 */
[C---:B------:R-:W-:Y:S01]  /*9570*/  FMUL.FTZ R44, R0.reuse, R44 ;  /* 0x0000002c002c7220 */ /* 0x040fe20000410000 */
[C---:B------:R-:W-:Y:S01]  /*9580*/  ISETP.LT.OR P0, PT, R3.reuse, 0x1a, P0 ;  /* 0x0000001a0300780c */ /* 0x040fe20000701670 */
[C---:B------:R-:W-:Y:S02]  /*9590*/  FMUL.FTZ R45, R0.reuse, R45 ;  /* 0x0000002d002d7220 */ /* 0x040fe40000410000 */
[----:B------:R-:W-:Y:S01]  /*95a0*/  FMUL.FTZ R48, R0, R48 ;  /* 0x0000003000307220 */ /* 0x000fe20000410000 */
[----:B------:R-:W-:Y:S01]  /*95b0*/  FSEL R144, R144, -INF , !P0 ;  /* 0xff80000090907808 */ /* 0x000fe20004000000 */
[----:B------:R-:W-:Y:S01]  /*95c0*/  FMUL.FTZ R49, R0, R49 ;  /* 0x0000003100317220 */ /* 0x000fe20000410000 */
[----:B------:R-:W-:Y:S01]  /*95d0*/  ISETP.GT.AND P0, PT, R2, 0x20, P3 ;  /* 0x000000200200780c */ /* 0x000fe20001f04270 */
[C---:B------:R-:W-:Y:S02]  /*95e0*/  FMUL.FTZ R52, R0.reuse, R52 ;  /* 0x0000003400347220 */ /* 0x040fe40000410000 */
[C---:B------:R-:W-:Y:S01]  /*95f0*/  FMUL.FTZ R53, R0.reuse, R53 ;  /* 0x0000003500357220 */ /* 0x040fe20000410000 */
[----:B------:R-:W-:Y:S01]  /*9600*/  ISETP.LT.OR P0, PT, R3, 0x21, P0 ;  /* 0x000000210300780c */ /* 0x000fe20000701670 */
[C---:B------:R-:W-:Y:S02]  /*9610*/  FMUL.FTZ R56, R0.reuse, R56 ;  /* 0x0000003800387220 */ /* 0x040fe40000410000 */
[C---:B------:R-:W-:Y:S01]  /*9620*/  FMUL.FTZ R57, R0.reuse, R57 ;  /* 0x0000003900397220 */ /* 0x040fe20000410000 */
        /* <DEDUP_REMOVED lines=32> */
[----:B------:R-:W-:Y:S02]  /*9830*/  FSEL R152, R26, -INF , !P0 ;  /* 0xff8000001a987808 */ /* 0x000fe40004000000 */
[----:B------:R-:W-:Y:S04]  /*9840*/  ISETP.GT.AND P0, PT, R2, 0x31, P3 ;  /* 0x000000310200780c */ /* 0x000fe80001f04270 */
[----:B------:R-:W-:Y:S04]  /*9850*/  ISETP.LT.OR P0, PT, R3, 0x32, P0 ;  /* 0x000000320300780c */ /* 0x000fe80000701670 */
[----:B------:R-:W-:Y:S01]  /*9860*/  FSEL R153, R25, -INF , !P0 ;  /* 0xff80000019997808 */ /* 0x000fe20004000000 */
[----:B------:R-:W-:Y:S01]  /*9870*/  FMUL.FTZ R25, R0, R113 ;  /* 0x0000007100197220 */ /* 0x000fe20000410000 */
[----:B------:R-:W-:Y:S04]  /*9880*/  ISETP.GT.AND P0, PT, R2, 0x38, P3 ;  /* 0x000000380200780c */ /* 0x000fe80001f04270 */
[C---:B------:R-:W-:Y:S04]  /*9890*/  ISETP.LT.OR P0, PT, R3.reuse, 0x39, P0 ;  /* 0x000000390300780c */ /* 0x040fe80000701670 */
[----:B------:R-:W-:Y:S01]  /*98a0*/  FSEL R155, R24, -INF , !P0 ;  /* 0xff800000189b7808 */ /* 0x000fe20004000000 */
[----:B------:R-:W-:Y:S01]  /*98b0*/  FMUL.FTZ R24, R0, R112 ;  /* 0x0000007000187220 */ /* 0x000fe20000410000 */
[----:B------:R-:W-:Y:S01]  /*98c0*/  ISETP.GT.AND P0, PT, R2, 0x39, P3 ;  /* 0x000000390200780c */ /* 0x000fe20001f04270 */
[----:B--2---:R-:W-:Y:S03]  /*98d0*/  FFMA.FTZ R2, R0, R183, R7 ;  /* 0x000000b700027223 */ /* 0x004fe60000010007 */
[----:B------:R-:W-:Y:S02]  /*98e0*/  ISETP.LT.OR P0, PT, R3, 0x3a, P0 ;  /* 0x0000003a0300780c */ /* 0x000fe40000701670 */
[----:B------:R-:W1:Y:S02]  /*98f0*/  MUFU.EX2 R3, R6 ;  /* 0x0000000600037308 */ /* 0x000e640000000800 */
[----:B------:R-:W-:Y:S01]  /*9900*/  FSEL R154, R23, -INF , !P0 ;  /* 0xff800000179a7808 */ /* 0x000fe20004000000 */
[C---:B-1----:R-:W-:Y:S01]  /*9910*/  FADD.FTZ R6, R3.reuse, R2 ;  /* 0x0000000203067221 */ /* 0x042fe20000010000 */
[----:B------:R-:W-:Y:S02]  /*9920*/  FMNMX.FTZ R2, R4, R103, !PT ;  /* 0x0000006704027209 */ /* 0x000fe40007810000 */
[----:B------:R-:W-:Y:S01]  /*9930*/  F2FP.BF16.PACK_AB R136, R3, R7 ;  /* 0x000000070388723e */ /* 0x000fe200000010ff */
[----:B------:R-:W-:Y:S01]  /*9940*/  FADD.FTZ R6, R8, R6 ;  /* 0x0000000608067221 */ /* 0x000fe20000010000 */
[----:B------:R-:W-:Y:S02]  /*9950*/  FMNMX.FTZ R2, R5, R2, !PT ;  /* 0x0000000205027209 */ /* 0x000fe40007810000 */
[----:B------:R-:W1:Y:S02]  /*9960*/  MUFU.EX2 R7, R20 ;  /* 0x0000001400077308 */ /* 0x000e640000000800 */
[----:B------:R-:W-:Y:S04]  /*9970*/  FMNMX.FTZ R2, R102, R2, !PT ;  /* 0x0000000266027209 */ /* 0x000fe80007810000 */
[----:B------:R-:W-:Y:S04]  /*9980*/  FMNMX.FTZ R2, R137, R2, !PT ;  /* 0x0000000289027209 */ /* 0x000fe80007810000 */
[----:B------:R-:W-:Y:S04]  /*9990*/  FMNMX.FTZ R2, R141, R2, !PT ;  /* 0x000000028d027209 */ /* 0x000fe80007810000 */
[----:B------:R-:W-:Y:S04]  /*99a0*/  FMNMX.FTZ R2, R142, R2, !PT ;  /* 0x000000028e027209 */ /* 0x000fe80007810000 */
[----:B------:R-:W-:Y:S04]  /*99b0*/  FMNMX.FTZ R2, R145, R2, !PT ;  /* 0x0000000291027209 */ /* 0x000fe80007810000 */
[----:B------:R-:W-:Y:S01]  /*99c0*/  FMNMX.FTZ R2, R144, R2, !PT ;  /* 0x0000000290027209 */ /* 0x000fe20007810000 */
[C---:B-1----:R-:W-:Y:S01]  /*99d0*/  FADD.FTZ R140, R7.reuse, R6 ;  /* 0x00000006078c7221 */ /* 0x042fe20000010000 */
[----:B------:R-:W-:Y:S01]  /*99e0*/  F2FP.BF16.PACK_AB R138, R7, R8 ;  /* 0x00000008078a723e */ /* 0x000fe200000010ff */
[C---:B------:R-:W-:Y:S01]  /*99f0*/  FMUL.FTZ R8, R0.reuse, R128 ;  /* 0x0000008000087220 */ /* 0x040fe20000410000 */
[----:B------:R-:W-:Y:S01]  /*9a00*/  FMNMX.FTZ R2, R143, R2, !PT ;  /* 0x000000028f027209 */ /* 0x000fe20007810000 */
[----:B------:R-:W-:Y:S03]  /*9a10*/  FMUL.FTZ R20, R0, R116 ;  /* 0x0000007400147220 */ /* 0x000fe60000410000 */
        /* <DEDUP_REMOVED lines=10> */
[----:B-1----:R-:W-:Y:S04]  /*9ac0*/  FMNMX.FTZ R100, R2, R3, !PT ;  /* 0x0000000302647209 */ /* 0x002fe80007810000 */
[C---:B------:R-:W-:Y:S01]  /*9ad0*/  FSETP.NEU.FTZ.AND P0, PT, R100.reuse, -INF , PT ;  /* 0xff8000006400780b */ /* 0x040fe20003f1d000 */
[C---:B------:R-:W-:Y:S03]  /*9ae0*/  FMUL.FTZ R3, R100.reuse, c[0x0][0x2d0] ;  /* 0x0000b40064037a20 */ /* 0x040fe60000410000 */
[----:B------:R-:W-:Y:S05]  /*9af0*/  FSEL R2, R100, RZ, P0 ;  /* 0x000000ff64027208 */ /* 0x000fea0000000000 */
[----:B------:R-:W-:Y:S01]  /*9b00*/  FADD.FTZ R2, -R2, R103 ;  /* 0x0000006702027221 */ /* 0x000fe20000010100 */
[----:B------:R-:W-:Y:S03]  /*9b10*/  FSEL R103, R3, RZ, P0 ;  /* 0x000000ff03677208 */ /* 0x000fe60000000000 */
[----:B------:R-:W-:Y:S02]  /*9b20*/  FMUL.FTZ R2, R2, c[0x0][0x2d0] ;  /* 0x0000b40002027a20 */ /* 0x000fe40000410000 */
[--C-:B------:R-:W-:Y:S02]  /*9b30*/  FFMA.FTZ R3, R4, c[0x0][0x2d0], -R103.reuse ;  /* 0x0000b40004037a23 */ /* 0x100fe40000010867 */
[--C-:B------:R-:W-:Y:S02]  /*9b40*/  FFMA.FTZ R6, R5, c[0x0][0x2d0], -R103.reuse ;  /* 0x0000b40005067a23 */ /* 0x100fe40000010867 */
[----:B------:R-:W1:Y:S01]  /*9b50*/  MUFU.EX2 R2, R2 ;  /* 0x0000000200027308 */ /* 0x000e620000000800 */
[C---:B------:R-:W-:Y:S02]  /*9b60*/  FMUL.FTZ R4, R0.reuse, R132 ;  /* 0x0000008400047220 */ /* 0x040fe40000410000 */
[----:B------:R-:W-:Y:S02]  /*9b70*/  FMUL.FTZ R5, R0, R133 ;  /* 0x0000008500057220 */ /* 0x000fe40000410000 */
[--C-:B------:R-:W-:Y:S02]  /*9b80*/  FFMA.FTZ R0, R102, c[0x0][0x2d0], -R103.reuse ;  /* 0x0000b40066007a23 */ /* 0x100fe40000010867 */
[----:B------:R-:W-:Y:S03]  /*9b90*/  FFMA.FTZ R109, R144, c[0x0][0x2d0], -R103 ;  /* 0x0000b400906d7a23 */ /* 0x000fe60000010867 */
[----:B------:R-:W2:Y:S10]  /*9ba0*/  MUFU.EX2 R3, R3 ;  /* 0x0000000300037308 */ /* 0x000eb40000000800 */
[----:B------:R3:W-:Y:S01]  /*9bb0*/  MUFU.EX2 R121, R6 ;  /* 0x0000000600797308 */ /* 0x0007e20000000800 */
[C---:B-1----:R-:W-:Y:S02]  /*9bc0*/  FMUL.FTZ R26, R2.reuse, R114 ;  /* 0x00000072021a7220 */ /* 0x042fe40000410000 */
[C---:B------:R-:W-:Y:S02]  /*9bd0*/  FMUL.FTZ R10, R2.reuse, R130 ;  /* 0x00000082020a7220 */ /* 0x040fe40000410000 */
[C---:B------:R-:W-:Y:S05]  /*9be0*/  FMUL.FTZ R11, R2.reuse, R131 ;  /* 0x00000083020b7220 */ /* 0x040fea0000410000 */
        /* <DEDUP_REMOVED lines=12> */
[----:B------:R-:W-:Y:S01]  /*9cb0*/  MUFU.EX2 R122, R109 ;  /* 0x0000006d007a7308 */ /* 0x000fe20000000800 */
[C---:B------:R-:W-:Y:S02]  /*9cc0*/  FMUL.FTZ R27, R2.reuse, R115 ;  /* 0x00000073021b7220 */ /* 0x040fe40000410000 */
[C---:B--2---:R-:W-:Y:S02]  /*9cd0*/  FFMA.FTZ R115, R2.reuse, R184, R3 ;  /* 0x000000b802737223 */ /* 0x044fe40000010003 */
        /* <DEDUP_REMOVED lines=24> */
[----:B-1----:R-:W-:Y:S01]  /*9e60*/  F2FP.BF16.PACK_AB R110, R127, R126 ;  /* 0x0000007e7f6e723e */ /* 0x002fe200000010ff */
        /* <DEDUP_REMOVED lines=14> */
[----:B------:R-:W-:Y:S01]  /*9f50*/  IADD3 R2, R171, R161, RZ ;  /* 0x000000a1ab027210 */ /* 0x000fe20007ffe0ff */
[--C-:B------:R-:W-:Y:S01]  /*9f60*/  FFMA.FTZ R0, R137, c[0x0][0x2d0], -R103.reuse ;  /* 0x0000b40089007a23 */ /* 0x100fe20000010867 */
[----:B------:R-:W-:Y:S02]  /*9f70*/  F2FP.BF16.PACK_AB R137, R121, R3 ;  /* 0x000000037989723e */ /* 0x000fe400000010ff */
[----:B------:R-:W1:Y:S01]  /*9f80*/  MUFU.EX2 R3, R149 ;  /* 0x0000009500037308 */ /* 0x000e620000000800 */
[----:B------:R-:W2:Y:S08]  /*9f90*/  LDSM.16.MT88.4 R104, [R2] ;  /* 0x000000000268783b */ /* 0x000eb00000004200 */
[----:B------:R-:W-:Y:S01]  /*9fa0*/  LDSM.16.MT88.4 R128, [R2+0x1800] ;  /* 0x001800000280783b */ /* 0x000fe20000004200 */
[----:B------:R-:W3:Y:S10]  /*9fb0*/  MUFU.EX2 R113, R0 ;  /* 0x0000000000717308 */ /* 0x000ef40000000800 */
[----:B------:R-:W4:Y:S01]  /*9fc0*/  MUFU.EX2 R149, R179 ;  /* 0x000000b300957308 */ /* 0x000f220000000800 */
[C---:B-1----:R-:W-:Y:S02]  /*9fd0*/  F2FP.BF16.PACK_AB R108, R102.reuse, R3 ;  /* 0x00000003666c723e */ /* 0x042fe400000010ff */
[----:B---3--:R-:W-:Y:S01]  /*9fe0*/  F2FP.BF16.PACK_AB R139, R113, R114 ;  /* 0x00000072718b723e */ /* 0x008fe200000010ff */
[----:B------:R-:W-:Y:S04]  /*9ff0*/  FADD.FTZ R0, R3, R140 ;  /* 0x0000008c03007221 */ /* 0x000fe80000010000 */
[----:B------:R-:W-:Y:S01]  /*a000*/  FADD.FTZ R123, R102, R0 ;  /* 0x00000000667b7221 */ /* 0x000fe20000010000 */
[C---:B------:R-:W-:Y:S01]  /*a010*/  IADD3 R102, R169.reuse, R2, RZ ;  /* 0x00000002a9667210 */ /* 0x040fe20007ffe0ff */
[C---:B--2---:R-:W-:Y:S05]  /*a020*/  HMMA.16816.F32.BF16 R4, R136.reuse, R104, R4 ;  /* 0x000000688804723c */ /* 0x044fea0000041804 */
[----:B------:R-:W-:Y:S03]  /*a030*/  IADD3 R0, R172, R161, RZ ;  /* 0x000000a1ac007210 */ /* 0x000fe60007ffe0ff */
[C---:B------:R-:W-:Y:S01]  /*a040*/  HMMA.16816.F32.BF16 R8, R136.reuse, R106, R8 ;  /* 0x0000006a8808723c */ /* 0x040fe20000041808 */
[----:B------:R-:W1:Y:S03]  /*a050*/  LDSM.16.MT88.4 R104, [R102] ;  /* 0x000000006668783b */ /* 0x000e660000004200 */
[----:B------:R-:W-:Y:S04]  /*a060*/  IADD3 R3, R169, R0, RZ ;  /* 0x00000000a9037210 */ /* 0x000fe80007ffe0ff */
[C---:B-1----:R-:W-:Y:S08]  /*a070*/  HMMA.16816.F32.BF16 R12, R136.reuse, R104, R12 ;  /* 0x00000068880c723c */ /* 0x042ff0000004180c */
[C---:B------:R-:W-:Y:S01]  /*a080*/  HMMA.16816.F32.BF16 R16, R136.reuse, R106, R16 ;  /* 0x0000006a8810723c */ /* 0x040fe20000041810 */
[----:B------:R-:W1:Y:S07]  /*a090*/  LDSM.16.MT88.4 R104, [R0] ;  /* 0x000000000068783b */ /* 0x000e6e0000004200 */
[C---:B-1----:R-:W-:Y:S08]  /*a0a0*/  HMMA.16816.F32.BF16 R20, R136.reuse, R104, R20 ;  /* 0x000000688814723c */ /* 0x042ff00000041814 */
[C---:B------:R-:W-:Y:S01]  /*a0b0*/  HMMA.16816.F32.BF16 R24, R136.reuse, R106, R24 ;  /* 0x0000006a8818723c */ /* 0x040fe20000041818 */
[----:B------:R-:W1:Y:S07]  /*a0c0*/  LDSM.16.MT88.4 R104, [R3] ;  /* 0x000000000368783b */ /* 0x000e6e0000004200 */
        /* <DEDUP_REMOVED lines=25> */
[--C-:B------:R-:W-:Y:S01]  /*a260*/  FFMA.FTZ R104, R141, c[0x0][0x2d0], -R103.reuse ;  /* 0x0000b4008d687a23 */ /* 0x100fe20000010867 */
[----:B------:R-:W-:Y:S03]  /*a270*/  HMMA.16816.F32.BF16 R96, R136, R106, R96 ;  /* 0x0000006a8860723c */ /* 0x000fe60000041860 */
[----:B------:R1:W-:Y:S04]  /*a280*/  MUFU.EX2 R112, R104 ;  /* 0x0000006800707308 */ /* 0x0003e80000000800 */
[----:B----4-:R-:W-:Y:S01]  /*a290*/  F2FP.BF16.PACK_AB R138, R149, R148 ;  /* 0x00000094958a723e */ /* 0x010fe200000010ff */
[--C-:B-1----:R-:W-:Y:S05]  /*a2a0*/  FFMA.FTZ R104, R142, c[0x0][0x2d0], -R103.reuse ;  /* 0x0000b4008e687a23 */ /* 0x102fea0000010867 */
[----:B------:R1:W2:Y:S02]  /*a2b0*/  MUFU.EX2 R120, R104 ;  /* 0x0000006800787308 */ /* 0x0002a40000000800 */
[--C-:B-1----:R-:W-:Y:S01]  /*a2c0*/  FFMA.FTZ R104, R145, c[0x0][0x2d0], -R103.reuse ;  /* 0x0000b40091687a23 */ /* 0x102fe20000010867 */
[----:B--2---:R-:W-:Y:S07]  /*a2d0*/  F2FP.BF16.PACK_AB R109, R120, R112 ;  /* 0x00000070786d723e */ /* 0x004fee00000010ff */
[----:B------:R1:W2:Y:S02]  /*a2e0*/  MUFU.EX2 R116, R104 ;  /* 0x0000006800747308 */ /* 0x0002a40000000800 */
[----:B-1----:R-:W1:Y:S01]  /*a2f0*/  LDSM.16.MT88.4 R104, [R2+0x800] ;  /* 0x000800000268783b */ /* 0x002e620000004200 */
[----:B--2---:R-:W-:Y:S07]  /*a300*/  F2FP.BF16.PACK_AB R111, R122, R116 ;  /* 0x000000747a6f723e */ /* 0x004fee00000010ff */
        /* <DEDUP_REMOVED lines=35> */
[----:B------:R-:W-:Y:S01]  /*a540*/  HMMA.16816.F32.BF16 R96, R108, R106, R96 ;  /* 0x0000006a6c60723c */ /* 0x000fe20000041860 */
[----:B------:R-:W1:Y:S02]  /*a550*/  LDSM.16.MT88.4 R108, [R2+0x1000] ;  /* 0x00100000026c783b */ /* 0x000e640000004200 */
[----:B------:R2:W-:Y:S01]  /*a560*/  MUFU.EX2 R117, R104 ;  /* 0x0000006800757308 */ /* 0x0005e20000000800 */
[--C-:B------:R-:W-:Y:S03]  /*a570*/  FFMA.FTZ R105, R151, c[0x0][0x2d0], -R103.reuse ;  /* 0x0000b40097697a23 */ /* 0x100fe60000010867 */
[----:B------:R-:W-:Y:S06]  /*a580*/  F2FP.BF16.PACK_AB R106, R158, R132 ;  /* 0x000000849e6a723e */ /* 0x000fec00000010ff */
[----:B------:R3:W-:Y:S01]  /*a590*/  MUFU.EX2 R145, R105 ;  /* 0x0000006900917308 */ /* 0x0007e20000000800 */
[----:B--2---:R-:W-:Y:S09]  /*a5a0*/  FFMA.FTZ R104, R146, c[0x0][0x2d0], -R103 ;  /* 0x0000b40092687a23 */ /* 0x004ff20000010867 */
[----:B------:R-:W-:Y:S01]  /*a5b0*/  MUFU.EX2 R146, R182 ;  /* 0x000000b600927308 */ /* 0x000fe20000000800 */
[----:B---3--:R-:W-:Y:S09]  /*a5c0*/  FADD.FTZ R105, R126, R123 ;  /* 0x0000007b7e697221 */ /* 0x008ff20000010000 */
[----:B------:R2:W-:Y:S02]  /*a5d0*/  MUFU.EX2 R118, R104 ;  /* 0x0000006800767308 */ /* 0x0005e40000000800 */
[----:B--2---:R-:W-:Y:S08]  /*a5e0*/  FFMA.FTZ R104, R147, c[0x0][0x2d0], -R103 ;  /* 0x0000b40093687a23 */ /* 0x004ff00000010867 */
[----:B------:R-:W2:Y:S10]  /*a5f0*/  MUFU.EX2 R147, R181 ;  /* 0x000000b500937308 */ /* 0x000eb40000000800 */
[----:B------:R3:W4:Y:S01]  /*a600*/  MUFU.EX2 R119, R104 ;  /* 0x0000006800777308 */ /* 0x0007220000000800 */
[----:B--2---:R-:W-:Y:S01]  /*a610*/  F2FP.BF16.PACK_AB R136, R147, R146 ;  /* 0x000000929388723e */ /* 0x004fe200000010ff */
[----:B---3--:R-:W-:Y:S01]  /*a620*/  FADD.FTZ R104, R121, R115 ;  /* 0x0000007379687221 */ /* 0x008fe20000010000 */
[----:B----4-:R-:W-:Y:S01]  /*a630*/  F2FP.BF16.PACK_AB R107, R145, R119 ;  /* 0x00000077916b723e */ /* 0x010fe200000010ff */
[----:B------:R-:W-:Y:S01]  /*a640*/  FADD.FTZ R121, R127, R105 ;  /* 0x000000697f797221 */ /* 0x000fe20000010000 */
[----:B------:R-:W-:Y:S01]  /*a650*/  F2FP.BF16.PACK_AB R105, R118, R117 ;  /* 0x000000757669723e */ /* 0x000fe200000010ff */
[----:B------:R-:W-:Y:S04]  /*a660*/  FADD.FTZ R104, R114, R104 ;  /* 0x0000006872687221 */ /* 0x000fe80000010000 */
[----:B------:R-:W-:Y:S04]  /*a670*/  FADD.FTZ R104, R113, R104 ;  /* 0x0000006871687221 */ /* 0x000fe80000010000 */
[----:B------:R-:W-:Y:S02]  /*a680*/  FADD.FTZ R104, R112, R104 ;  /* 0x0000006870687221 */ /* 0x000fe40000010000 */
[----:B------:R-:W2:Y:S02]  /*a690*/  LDSM.16.MT88.4 R112, [R102+0x1000] ;  /* 0x001000006670783b */ /* 0x000ea40000004200 */
[----:B------:R-:W-:Y:S04]  /*a6a0*/  FADD.FTZ R104, R120, R104 ;  /* 0x0000006878687221 */ /* 0x000fe80000010000 */
[----:B------:R-:W-:Y:S01]  /*a6b0*/  FADD.FTZ R120, R116, R104 ;  /* 0x0000006874787221 */ /* 0x000fe20000010000 */
[----:B------:R-:W-:Y:S01]  /*a6c0*/  F2FP.BF16.PACK_AB R104, R125, R124 ;  /* 0x0000007c7d68723e */ /* 0x000fe200000010ff */
[----:B------:R-:W-:Y:S04]  /*a6d0*/  FFMA.FTZ R116, R152, c[0x0][0x2d0], -R103 ;  /* 0x0000b40098747a23 */ /* 0x000fe80000010867 */
[----:B------:R3:W-:Y:S02]  /*a6e0*/  MUFU.EX2 R142, R116 ;  /* 0x00000074008e7308 */ /* 0x0007e40000000800 */
[C---:B-1----:R-:W-:Y:S08]  /*a6f0*/  HMMA.16816.F32.BF16 R4, R104.reuse, R108, R4 ;  /* 0x0000006c6804723c */ /* 0x042ff00000041804 */
[C---:B------:R-:W-:Y:S01]  /*a700*/  HMMA.16816.F32.BF16 R8, R104.reuse, R110, R8 ;  /* 0x0000006e6808723c */ /* 0x040fe20000041808 */
[----:B------:R-:W1:Y:S03]  /*a710*/  LDSM.16.MT88.4 R108, [R0+0x1000] ;  /* 0x00100000006c783b */ /* 0x000e660000004200 */
[----:B---3--:R-:W-:Y:S04]  /*a720*/  FADD.FTZ R116, R124, R121 ;  /* 0x000000797c747221 */ /* 0x008fe80000010000 */
        /* <DEDUP_REMOVED lines=28> */
[----:B------:R-:W-:Y:S01]  /*a8f0*/  FFMA.FTZ R108, R153, c[0x0][0x2d0], -R103 ;  /* 0x0000b400996c7a23 */ /* 0x000fe20000010867 */
[C---:B------:R-:W-:Y:S03]  /*a900*/  HMMA.16816.F32.BF16 R88, R104.reuse, R110, R88 ;  /* 0x0000006e6858723c */ /* 0x040fe60000041858 */
[----:B------:R1:W3:Y:S01]  /*a910*/  MUFU.EX2 R141, R108 ;  /* 0x0000006c008d7308 */ /* 0x0002e20000000800 */
[----:B------:R-:W-:Y:S02]  /*a920*/  FADD.FTZ R109, R122, R120 ;  /* 0x000000787a6d7221 */ /* 0x000fe40000010000 */
[----:B------:R-:W4:Y:S02]  /*a930*/  LDSM.16.MT88.4 R120, [R102+0x1800] ;  /* 0x001800006678783b */ /* 0x000f240000004200 */
[----:B------:R-:W-:Y:S04]  /*a940*/  FADD.FTZ R109, R117, R109 ;  /* 0x0000006d756d7221 */ /* 0x000fe80000010000 */
[----:B------:R-:W-:Y:S02]  /*a950*/  FADD.FTZ R117, R125, R116 ;  /* 0x000000747d757221 */ /* 0x000fe40000010000 */
[----:B------:R-:W-:Y:S02]  /*a960*/  FADD.FTZ R116, R118, R109 ;  /* 0x0000006d76747221 */ /* 0x000fe40000010000 */
[----:B------:R-:W-:Y:S01]  /*a970*/  FADD.FTZ R144, R132, R117 ;  /* 0x0000007584907221 */ /* 0x000fe20000010000 */
[C---:B--2---:R-:W-:Y:S03]  /*a980*/  HMMA.16816.F32.BF16 R92, R104.reuse, R112, R92 ;  /* 0x00000070685c723c */ /* 0x044fe6000004185c */
[----:B------:R-:W-:Y:S05]  /*a990*/  FADD.FTZ R143, R119, R116 ;  /* 0x00000074778f7221 */ /* 0x000fea0000010000 */
[----:B------:R-:W-:Y:S01]  /*a9a0*/  HMMA.16816.F32.BF16 R96, R104, R114, R96 ;  /* 0x000000726860723c */ /* 0x000fe20000041860 */
[----:B------:R-:W-:Y:S03]  /*a9b0*/  LDSM.16.MT88.4 R104, [R3+0x1800] ;  /* 0x001800000368783b */ /* 0x000fe60000004200 */
[--C-:B-1----:R-:W-:Y:S01]  /*a9c0*/  FFMA.FTZ R108, R155, c[0x0][0x2d0], -R103.reuse ;  /* 0x0000b4009b6c7a23 */ /* 0x102fe20000010867 */
[----:B---3--:R-:W-:Y:S01]  /*a9d0*/  F2FP.BF16.PACK_AB R137, R141, R142 ;  /* 0x0000008e8d89723e */ /* 0x008fe200000010ff */
[----:B------:R-:W-:Y:S02]  /*a9e0*/  FFMA.FTZ R103, R154, c[0x0][0x2d0], -R103 ;  /* 0x0000b4009a677a23 */ /* 0x000fe40000010867 */
[----:B------:R1:W-:Y:S10]  /*a9f0*/  MUFU.EX2 R140, R108 ;  /* 0x0000006c008c7308 */ /* 0x0003f40000000800 */
[----:B------:R-:W2:Y:S01]  /*aa00*/  MUFU.EX2 R103, R103 ;  /* 0x0000006700677308 */ /* 0x000ea20000000800 */
[----:B-1----:R-:W1:Y:S01]  /*aa10*/  LDSM.16.MT88.4 R108, [R0+0x1800] ;  /* 0x00180000006c783b */ /* 0x002e620000004200 */
[----:B--2---:R-:W-:Y:S07]  /*aa20*/  F2FP.BF16.PACK_AB R139, R103, R140 ;  /* 0x0000008c678b723e */ /* 0x004fee00000010ff */
[C---:B------:R-:W-:Y:S01]  /*aa30*/  HMMA.16816.F32.BF16 R132, R136.reuse, R128, R4 ;  /* 0x000000808884723c */ /* 0x040fe20000041804 */
[----:B------:R-:W2:Y:S07]  /*aa40*/  LDSM.16.MT88.4 R4, [R2+0x3800] ;  /* 0x003800000204783b */ /* 0x000eae0000004200 */
[C---:B------:R-:W-:Y:S01]  /*aa50*/  HMMA.16816.F32.BF16 R128, R136.reuse, R130, R8 ;  /* 0x000000828880723c */ /* 0x040fe20000041808 */
[----:B------:R-:W3:Y:S07]  /*aa60*/  LDSM.16.MT88.4 R8, [R102+0x3800] ;  /* 0x003800006608783b */ /* 0x000eee0000004200 */
[C---:B----4-:R-:W-:Y:S01]  /*aa70*/  HMMA.16816.F32.BF16 R124, R136.reuse, R120, R12 ;  /* 0x00000078887c723c */ /* 0x050fe2000004180c */
[----:B------:R-:W4:Y:S07]  /*aa80*/  LDSM.16.MT88.4 R12, [R0+0x3800] ;  /* 0x00380000000c783b */ /* 0x000f2e0000004200 */
[C---:B------:R-:W-:Y:S01]  /*aa90*/  HMMA.16816.F32.BF16 R120, R136.reuse, R122, R16 ;  /* 0x0000007a8878723c */ /* 0x040fe20000041810 */
[----:B------:R-:W-:Y:S07]  /*aaa0*/  LDSM.16.MT88.4 R16, [R102+0x5800] ;  /* 0x005800006610783b */ /* 0x000fee0000004200 */
[C---:B-1----:R-:W-:Y:S01]  /*aab0*/  HMMA.16816.F32.BF16 R116, R136.reuse, R108, R20 ;  /* 0x0000006c8874723c */ /* 0x042fe20000041814 */
[----:B------:R1:W-:Y:S07]  /*aac0*/  LDSM.16.MT88.4 R20, [R0+0x5800] ;  /* 0x005800000014783b */ /* 0x0003ee0000004200 */
[C---:B------:R-:W-:Y:S08]  /*aad0*/  HMMA.16816.F32.BF16 R112, R136.reuse, R110, R24 ;  /* 0x0000006e8870723c */ /* 0x040ff00000041818 */
[C---:B------:R-:W-:Y:S08]  /*aae0*/  HMMA.16816.F32.BF16 R108, R136.reuse, R104, R28 ;  /* 0x00000068886c723c */ /* 0x040ff0000004181c */
[C---:B------:R-:W-:Y:S04]  /*aaf0*/  HMMA.16816.F32.BF16 R104, R136.reuse, R106, R32 ;  /* 0x0000006a8868723c */ /* 0x040fe80000041820 */
[----:B-1----:R-:W-:Y:S04]  /*ab00*/  FADD.FTZ R0, R145, R143 ;  /* 0x0000008f91007221 */ /* 0x002fe80000010000 */
[C---:B--2---:R-:W-:Y:S04]  /*ab10*/  HMMA.16816.F32.BF16 R36, R136.reuse, R4, R36 ;  /* 0x000000048824723c */ /* 0x044fe80000041824 */
[----:B------:R-:W-:Y:S04]  /*ab20*/  FADD.FTZ R0, R142, R0 ;  /* 0x000000008e007221 */ /* 0x000fe80000010000 */
[C---:B------:R-:W-:Y:S01]  /*ab30*/  HMMA.16816.F32.BF16 R40, R136.reuse, R6, R40 ;  /* 0x000000068828723c */ /* 0x040fe20000041828 */
[----:B------:R-:W1:Y:S03]  /*ab40*/  LDSM.16.MT88.4 R4, [R3+0x3800] ;  /* 0x003800000304783b */ /* 0x000e660000004200 */
[----:B------:R-:W-:Y:S04]  /*ab50*/  FADD.FTZ R0, R141, R0 ;  /* 0x000000008d007221 */ /* 0x000fe80000010000 */
[C---:B---3--:R-:W-:Y:S08]  /*ab60*/  HMMA.16816.F32.BF16 R44, R136.reuse, R8, R44 ;  /* 0x00000008882c723c */ /* 0x048ff0000004182c */
[C---:B------:R-:W-:Y:S01]  /*ab70*/  HMMA.16816.F32.BF16 R48, R136.reuse, R10, R48 ;  /* 0x0000000a8830723c */ /* 0x040fe20000041830 */
[----:B------:R2:W3:Y:S07]  /*ab80*/  LDSM.16.MT88.4 R8, [R2+0x5800] ;  /* 0x005800000208783b */ /* 0x0004ee0000004200 */
[C---:B----4-:R-:W-:Y:S08]  /*ab90*/  HMMA.16816.F32.BF16 R52, R136.reuse, R12, R52 ;  /* 0x0000000c8834723c */ /* 0x050ff00000041834 */
[C---:B------:R-:W-:Y:S01]  /*aba0*/  HMMA.16816.F32.BF16 R56, R136.reuse, R14, R56 ;  /* 0x0000000e8838723c */ /* 0x040fe20000041838 */
[----:B------:R4:W5:Y:S03]  /*abb0*/  LDSM.16.MT88.4 R12, [R3+0x5800] ;  /* 0x00580000030c783b */ /* 0x0009660000004200 */
[----:B--2---:R-:W-:Y:S04]  /*abc0*/  FADD.FTZ R2, R158, R144 ;  /* 0x000000909e027221 */ /* 0x004fe80000010000 */
[C---:B-1----:R-:W-:Y:S04]  /*abd0*/  HMMA.16816.F32.BF16 R60, R136.reuse, R4, R60 ;  /* 0x00000004883c723c */ /* 0x042fe8000004183c */
[----:B------:R-:W-:Y:S04]  /*abe0*/  FADD.FTZ R2, R146, R2 ;  /* 0x0000000292027221 */ /* 0x000fe80000010000 */
[----:B------:R-:W-:Y:S01]  /*abf0*/  FADD.FTZ R2, R147, R2 ;  /* 0x0000000293027221 */ /* 0x000fe20000010000 */
[C---:B------:R-:W-:Y:S03]  /*ac00*/  HMMA.16816.F32.BF16 R64, R136.reuse, R6, R64 ;  /* 0x000000068840723c */ /* 0x040fe60000041840 */
[----:B----4-:R-:W-:Y:S05]  /*ac10*/  FADD.FTZ R3, R148, R2 ;  /* 0x0000000294037221 */ /* 0x010fea0000010000 */
[C---:B---3--:R-:W-:Y:S04]  /*ac20*/  HMMA.16816.F32.BF16 R68, R136.reuse, R8, R68 ;  /* 0x000000088844723c */ /* 0x048fe80000041844 */
[----:B------:R-:W-:Y:S01]  /*ac30*/  FADD.FTZ R2, R140, R0 ;  /* 0x000000008c027221 */ /* 0x000fe20000010000 */
[----:B------:R-:W-:Y:S01]  /*ac40*/  IADD3 R0, R176, -0x2, RZ ;  /* 0xfffffffeb0007810 */ /* 0x000fe20007ffe0ff */
[----:B------:R-:W-:Y:S02]  /*ac50*/  FADD.FTZ R183, R149, R3 ;  /* 0x0000000395b77221 */ /* 0x000fe40000010000 */
[C---:B------:R-:W-:Y:S03]  /*ac60*/  HMMA.16816.F32.BF16 R72, R136.reuse, R10, R72 ;  /* 0x0000000a8848723c */ /* 0x040fe60000041848 */
[----:B------:R-:W-:Y:S01]  /*ac70*/  ISETP.GE.AND P0, PT, R0, R188, PT ;  /* 0x000000bc0000720c */ /* 0x000fe20003f06270 */
[----:B------:R-:W-:Y:S04]  /*ac80*/  FADD.FTZ R184, R103, R2 ;  /* 0x0000000267b87221 */ /* 0x000fe80000010000 */
[C---:B------:R-:W-:Y:S08]  /*ac90*/  HMMA.16816.F32.BF16 R76, R136.reuse, R16, R76 ;  /* 0x00000010884c723c */ /* 0x040ff0000004184c */
[C---:B------:R-:W-:Y:S08]  /*aca0*/  HMMA.16816.F32.BF16 R80, R136.reuse, R18, R80 ;  /* 0x000000128850723c */ /* 0x040ff00000041850 */
[C---:B------:R-:W-:Y:S08]  /*acb0*/  HMMA.16816.F32.BF16 R84, R136.reuse, R20, R84 ;  /* 0x000000148854723c */ /* 0x040ff00000041854 */
[C---:B------:R-:W-:Y:S08]  /*acc0*/  HMMA.16816.F32.BF16 R88, R136.reuse, R22, R88 ;  /* 0x000000168858723c */ /* 0x040ff00000041858 */
[C---:B-----5:R-:W-:Y:S08]  /*acd0*/  HMMA.16816.F32.BF16 R92, R136.reuse, R12, R92 ;  /* 0x0000000c885c723c */ /* 0x060ff0000004185c */
[----:B------:R-:W-:Y:S01]  /*ace0*/  HMMA.16816.F32.BF16 R96, R136, R14, R96 ;  /* 0x0000000e8860723c */ /* 0x000fe20000041860 */
[----:B------:R-:W-:Y:S07]  /*acf0*/  @!UPT UIADD3 URZ, URZ, URZ, URZ ;  /* 0x0000003f3f3ff290 */ /* 0x000fee000fffe03f */
[----:B------:R-:W-:-:S11]  /*ad00*/  @!P0 BRA `(.L_x_2087) ;  /* 0x0000057000008947 */ /* 0x000fd60003800000 */
[----:B------:R-:W-:Y:S01]  /*ad10*/  SHF.R.S32.HI R7, RZ, 0x1f, R186 ;  /* 0x0000001fff077819 */ /* 0x000fe200000114ba */
[----:B------:R-:W-:Y:S01]  /*ad20*/  IMAD.MOV.U32 R214, RZ, RZ, c[0x0][0x2b8] ;  /* 0x0000ae00ffd67624 */ /* 0x000fe200078e00ff */
[----:B------:R-:W-:Y:S01]  /*ad30*/  SHF.R.S32.HI R6, RZ, 0x1f, R177 ;  /* 0x0000001fff067819 */ /* 0x000fe200000114b1 */
[----:B------:R-:W-:Y:S01]  /*ad40*/  IMAD R209, R187, 0x20, R205 ;  /* 0x00000020bbd17824 */ /* 0x000fe200078e02cd */
[----:B------:R-:W-:Y:S01]  /*ad50*/  SHF.L.U64.HI R14, R186, 0x1, R7 ;  /* 0x00000001ba0e7819 */ /* 0x000fe20000010207 */
[----:B------:R-:W-:Y:S01]  /*ad60*/  IMAD.MOV.U32 R174, RZ, RZ, RZ ;  /* 0x000000ffffae7224 */ /* 0x000fe200078e00ff */
[----:B------:R-:W-:Y:S01]  /*ad70*/  ISETP.NE.AND P5, PT, R214, 0x1, PT ;  /* 0x00000001d600780c */ /* 0x000fe20003fa5270 */
[----:B------:R-:W-:Y:S01]  /*ad80*/  IMAD.SHL.U32 R18, R185, 0x2, RZ ;  /* 0x00000002b9127824 */ /* 0x000fe200078e00ff */
[C---:B------:R-:W-:Y:S01]  /*ad90*/  IADD3 R2, R209.reuse, R150, R193 ;  /* 0x00000096d1027210 */ /* 0x040fe20007ffe0c1 */
[----:B------:R-:W-:Y:S01]  /*ada0*/  IMAD.SHL.U32 R17, R186, 0x2, RZ ;  /* 0x00000002ba117824 */ /* 0x000fe200078e00ff */
[----:B------:R-:W-:Y:S01]  /*adb0*/  ISETP.GT.AND P4, PT, R209, 0x3f, PT ;  /* 0x0000003fd100780c */ /* 0x000fe20003f84270 */
[C---:B------:R-:W-:Y:S01]  /*adc0*/  IMAD.SHL.U32 R16, R177.reuse, 0x2, RZ ;  /* 0x00000002b1107824 */ /* 0x040fe200078e00ff */
[----:B------:R-:W-:Y:S02]  /*add0*/  IADD3 R2, R2, -0x80, RZ ;  /* 0xffffff8002027810 */ /* 0x000fe40007ffe0ff */
[----:B------:R-:W-:Y:S02]  /*ade0*/  SHF.R.S32.HI R209, RZ, 0x1f, R185 ;  /* 0x0000001fffd17819 */ /* 0x000fe400000114b9 */
[----:B------:R-:W-:Y:S01]  /*adf0*/  SHF.L.U64.HI R13, R177, 0x1, R6 ;  /* 0x00000001b10d7819 */ /* 0x000fe20000010206 */
[----:B------:R-:W-:Y:S01]  /*ae00*/  IMAD.MOV.U32 R0, RZ, RZ, R2 ;  /* 0x000000ffff007224 */ /* 0x000fe200078e0002 */
[----:B------:R-:W-:Y:S01]  /*ae10*/  SHF.L.U64.HI R15, R185, 0x1, R209 ;  /* 0x00000001b90f7819 */ /* 0x000fe200000102d1 */
        /* <DEDUP_REMOVED lines=24> */
.L_x_2205:
[----:B------:R-:W-:-:S05]  /*afa0*/  BRA.DIV ~URZ, `(.L_x_2089) ;  /* 0x0000d7427f007947 */ /* 0x000fca000b800000 */
[----:B------:R-:W3:Y:S01]  /*afb0*/  SHFL.IDX PT, R0, R12, RZ, 0x181f ;  /* 0x00181fff0c007589 */ /* 0x000ee200000e0000 */
[----:B------:R-:W-:Y:S02]  /*afc0*/  ISETP.GE.AND P4, PT, R177, c[0x0][0x1d4], PT ;  /* 0x00007500b1007a0c */ /* 0x000fe40003f86270 */
[----:B------:R-:W-:Y:S02]  /*afd0*/  ISETP.GE.AND P3, PT, R186, c[0x0][0x1d4], PT ;  /* 0x00007500ba007a0c */ /* 0x000fe40003f66270 */
[----:B------:R-:W-:Y:S02]  /*afe0*/  SEL R10, RZ, 0x10, P4 ;  /* 0x00000010ff0a7807 */ /* 0x000fe40002000000 */
[----:B---3--:R-:W-:Y:S05]  /*aff0*/  IADD3 R8, P0, R0, R16, RZ ;  /* 0x0000001000087210 */ /* 0x008fea0007f1e0ff */
[----:B--2---:R-:W-:Y:S01]  /*b000*/  IMAD.X R9, R4, 0x1, R13, P0 ;  /* 0x0000000104097824 */ /* 0x004fe200000e060d */
[----:B------:R-:W-:Y:S05]  /*b010*/  IADD3 R6, P0, R0, R17, RZ ;  /* 0x0000001100067210 */ /* 0x000fea0007f1e0ff */
[----:B------:R-:W-:Y:S01]  /*b020*/  IMAD.X R7, R4, 0x1, R14, P0 ;  /* 0x0000000104077824 */ /* 0x000fe200000e060e */
[----:B------:R-:W-:Y:S01]  /*b030*/  IADD3 R2, P0, R0, R18, RZ ;  /* 0x0000001200027210 */ /* 0x000fe20007f1e0ff */
[----:B------:R-:W-:Y:S04]  /*b040*/  IMAD R0, R178, 0x6000, R207 ;  /* 0x00006000b2007824 */ /* 0x000fe800078e02cf */
[----:B------:R-:W-:Y:S01]  /*b050*/  IMAD.X R3, R4, 0x1, R15, P0 ;  /* 0x0000000104037824 */ /* 0x000fe200000e060f */
[----:B------:R-:W-:Y:S01]  /*b060*/  @!PT LDS RZ, [RZ] ;  /* 0x00000000fffff984 */ /* 0x000fe20000000800 */
[----:B------:R-:W-:Y:S01]  /*b070*/  @!PT LDS RZ, [RZ] ;  /* 0x00000000fffff984 */ /* 0x000fe20000000800 */
[----:B------:R2:W-:Y:S01]  /*b080*/  LDGSTS.E.BYPASS.LTC128B.128 [R0], [R8.64], !P4 ;  /* 0x0000000008007fae */ /* 0x0005e2000e101d46 */
[----:B------:R-:W-:Y:S03]  /*b090*/  ISETP.GE.AND P0, PT, R185, c[0x0][0x1d4], PT ;  /* 0x00007500b9007a0c */ /* 0x000fe60003f06270 */
[----:B------:R2:W-:Y:S01]  /*b0a0*/  LDGSTS.E.BYPASS.LTC128B.128 [R0+0x2000], [R6.64], !P3 ;  /* 0x0200000006007fae */ /* 0x0005e2000d901d46 */
[----:B------:R-:W-:Y:S03]  /*b0b0*/  SEL R11, RZ, 0x10, P0 ;  /* 0x00000010ff0b7807 */ /* 0x000fe60000000000 */
[----:B------:R3:W4:Y:S06]  /*b0c0*/  SHFL.IDX PT, R4, R5, 0x1, 0x181f ;  /* 0x00381f0005047f89 */ /* 0x00072c00000e0000 */
[----:B------:R5:W-:Y:S01]  /*b0d0*/  LDGSTS.E.BYPASS.LTC128B.128 [R0+0x4000], [R2.64], !P0 ;  /* 0x0400000002007fae */ /* 0x000be2000c101d46 */
[----:B-1-3--:R-:W-:Y:S03]  /*b0e0*/  SEL R5, RZ, 0x10, P3 ;  /* 0x00000010ff057807 */ /* 0x00afe60001800000 */
[----:B-----5:R2:W1:Y:S04]  /*b0f0*/  SHFL.IDX PT, R2, R12, 0x1, 0x181f ;  /* 0x00381f000c027f89 */ /* 0x02046800000e0000 */
.L_x_2206:
[C---:B----4-:R-:W-:Y:S04]  /*b100*/  IADD3 R3, -R10.reuse, 0x10, RZ ;  /* 0x000000100a037810 */ /* 0x050fe80007ffe1ff */
[----:B------:R-:W-:Y:S04]  /*b110*/  LOP3.LUT R3, R3, 0xf, RZ, 0xc0, !PT ;  /* 0x0000000f03037812 */ /* 0x000fe800078ec0ff */
[----:B-12---:R-:W-:Y:S02]  /*b120*/  IADD3 R8, P3, P0, R3, R2, R16 ;  /* 0x0000000203087210 */ /* 0x006fe4000787e010 */
[----:B------:R-:W-:Y:S02]  /*b130*/  IADD3 R3, -R5, 0x10, RZ ;  /* 0x0000001005037810 */ /* 0x000fe40007ffe1ff */
[----:B------:R-:W-:Y:S02]  /*b140*/  IADD3.X R9, RZ, R4, R13, P3, P0 ;  /* 0x00000004ff097210 */ /* 0x000fe40001fe040d */
[----:B------:R-:W-:Y:S04]  /*b150*/  LOP3.LUT R3, R3, 0xf, RZ, 0xc0, !PT ;  /* 0x0000000f03037812 */ /* 0x000fe800078ec0ff */
[----:B------:R-:W-:Y:S02]  /*b160*/  IADD3 R6, P3, P0, R3, R2, R17 ;  /* 0x0000000203067210 */ /* 0x000fe4000787e011 */
[----:B------:R-:W-:Y:S02]  /*b170*/  IADD3 R3, -R11, 0x10, RZ ;  /* 0x000000100b037810 */ /* 0x000fe40007ffe1ff */
[----:B------:R-:W-:Y:S02]  /*b180*/  IADD3.X R7, RZ, R4, R14, P3, P0 ;  /* 0x00000004ff077210 */ /* 0x000fe40001fe040e */
        /* <DEDUP_REMOVED lines=9> */
[----:B------:R-:W-:Y:S11]  /*b220*/  ISETP.NE.U32.AND P0, PT, R5, RZ, PT ;  /* 0x000000ff0500720c */ /* 0x000ff60003f05070 */
[----:B------:R-:W-:Y:S02]  /*b230*/  @!UPT UIADD3 URZ, URZ, URZ, URZ ;  /* 0x0000003f3f3ff290 */ /* 0x000fe4000fffe03f */
[----:B------:R1:W-:Y:S01]  /*b240*/  LDGSTS.E.BYPASS.LTC128B.128.ZFILL [R0+0x3000], [R6.64], P0 ;  /* 0x0300000006007fae */ /* 0x0003e20008141d46 */
[----:B------:R-:W-:Y:S11]  /*b250*/  ISETP.NE.U32.AND P0, PT, R11, RZ, PT ;  /* 0x000000ff0b00720c */ /* 0x000ff60003f05070 */
[----:B------:R-:W-:Y:S02]  /*b260*/  @!UPT UIADD3 URZ, URZ, URZ, URZ ;  /* 0x0000003f3f3ff290 */ /* 0x000fe4000fffe03f */
[----:B------:R1:W-:Y:S02]  /*b270*/  LDGSTS.E.BYPASS.LTC128B.128.ZFILL [R0+0x5000], [R2.64], P0 ;  /* 0x0500000002007fae */ /* 0x0003e40008141d46 */
.L_x_2087:
[----:B------:R-:W-:Y:S05]  /*b280*/  BSYNC B0 ;  /* 0x0000000000007941 */ /* 0x000fea0003800000 */
.L_x_2086:
[C---:B-1----:R-:W-:Y:S01]  /*b290*/  IADD3 R0, R163.reuse, 0x1, RZ ;  /* 0x00000001a3007810 */ /* 0x042fe20007ffe0ff */
[----:B------:R-:W0:Y:S01]  /*b2a0*/  LDGDEPBAR ;  /* 0x00000000000079af */ /* 0x000e220000000000 */
[----:B------:R-:W-:Y:S01]  /*b2b0*/  ISETP.GE.AND P0, PT, R163, 0x1, PT ;  /* 0x00000001a300780c */ /* 0x000fe20003f06270 */
[----:B------:R-:W-:Y:S01]  /*b2c0*/  IMAD.MOV.U32 R103, RZ, RZ, R100 ;  /* 0x000000ffff677224 */ /* 0x000fe200078e0064 */
[----:B------:R-:W-:Y:S01]  /*b2d0*/  IADD3 R173, R176, -0x1, RZ ;  /* 0xffffffffb0ad7810 */ /* 0x000fe20007ffe0ff */
[----:B------:R-:W-:Y:S01]  /*b2e0*/  IMAD.MOV.U32 R102, RZ, RZ, R101 ;  /* 0x000000ffff667224 */ /* 0x000fe200078e0065 */
[----:B------:R-:W-:Y:S02]  /*b2f0*/  SEL R163, R0, RZ, !P0 ;  /* 0x000000ff00a37207 */ /* 0x000fe40004000000 */
[----:B------:R-:W-:Y:S01]  /*b300*/  ISETP.GT.AND P0, PT, R176, R192, PT ;  /* 0x000000c0b000720c */ /* 0x000fe20003f04270 */
[----:B------:R-:W-:Y:S11]  /*b310*/  IMAD.MOV.U32 R176, RZ, RZ, R173 ;  /* 0x000000ffffb07224 */ /* 0x000ff600078e00ad */
[----:B------:R-:W-:Y:S01]  /*b320*/  @!UPT UIADD3 URZ, URZ, URZ, URZ ;  /* 0x0000003f3f3ff290 */ /* 0x000fe2000fffe03f */
[----:B------:R-:W-:-:S05]  /*b330*/  @P0 BRA `(.L_x_2090) ;  /* 0xffffc20000000947 */ /* 0x000fca000383ffff */
.L_x_2073:
        /* <DEDUP_REMOVED lines=21> */
.L_x_2093:
[----:B------:R-:W-:-:S04]  /*b490*/  MOV R3, c[0x0][0x32c] ;  /* 0x0000cb0000037a02 */ /* 0x000fc80000000f00 */
[----:B------:R-:W-:-:S13]  /*b4a0*/  ISETP.NE.AND P0, PT, R3, 0x1, PT ;  /* 0x000000010300780c */ /* 0x000fda0003f05270 */
[----:B------:R-:W-:-:S05]  /*b4b0*/  @P0 IMAD.HI.U32 R3, R0, c[0x0][0x330], RZ ;  /* 0x0000cc0000030a27 */ /* 0x000fca00078e00ff */
[----:B------:R-:W-:Y:S02]  /*b4c0*/  @P0 SHF.R.U32.HI R0, RZ, c[0x0][0x334], R3 ;  /* 0x0000cd00ff000a19 */ /* 0x000fe40000011603 */
.L_x_2094:
[----:B------:R-:W-:Y:S05]  /*b4d0*/  BSYNC B0 ;  /* 0x0000000000007941 */ /* 0x000fea0003800000 */
.L_x_2092:
[----:B------:R-:W-:-:S05]  /*b4e0*/  IMAD R0, R0, c[0x0][0x32c], RZ ;  /* 0x0000cb0000007a24 */ /* 0x000fca00078e02ff */
[----:B------:R-:W-:-:S04]  /*b4f0*/  IMNMX R2, R2, R0, !PT ;  /* 0x0000000002027217 */ /* 0x000fc80007800200 */
.L_x_2091:
[----:B------:R-:W-:Y:S01]  /*b500*/  IADD3 R2, R2, 0x3f, RZ ;  /* 0x0000003f02027810 */ /* 0x000fe20007ffe0ff */
[----:B------:R-:W-:Y:S02]  /*b510*/  IMAD.MOV.U32 R209, RZ, RZ, 0x1f ;  /* 0x0000001fffd17424 */ /* 0x000fe400078e00ff */
[----:B------:R-:W-:Y:S01]  /*b520*/  IMAD.MOV.U32 R192, RZ, RZ, -0x1 ;  /* 0xffffffffffc07424 */ /* 0x000fe200078e00ff */
        /* <DEDUP_REMOVED lines=8> */
.L_x_2105:
[----:B------:R-:W-:Y:S04]  /*b5b0*/  DEPBAR.LE SB0, 0x2 ;  /* 0x000080800000791a */ /* 0x000fe80000000000 */
[----:B------:R-:W-:Y:S01]  /*b5c0*/  WARPSYNC 0xffffffff ;  /* 0xffffffff00007948 */ /* 0x000fe20003800000 */
[----:B------:R-:W-:Y:S01]  /*b5d0*/  BAR.SYNC.DEFER_BLOCKING 0x0 ;  /* 0x0000000000007b1d */ /* 0x000fe20000010000 */
[----:B------:R-:W-:Y:S01]  /*b5e0*/  IMAD R162, R163, 0x6000, RZ ;  /* 0x00006000a3a27824 */ /* 0x000fe200078e02ff */
[----:B------:R-:W-:Y:S01]  /*b5f0*/  LOP3.LUT P2, RZ, R187, 0x2, RZ, 0xc0, !PT ;  /* 0x00000002bbff7812 */ /* 0x000fe2000784c0ff */
[----:B------:R-:W-:Y:S01]  /*b600*/  IMAD.MOV.U32 R2, RZ, RZ, 0x20 ;  /* 0x00000020ff027424 */ /* 0x000fe200078e00ff */
[----:B------:R-:W-:Y:S02]  /*b610*/  ISETP.GE.AND P0, PT, R188, R173, PT ;  /* 0x000000adbc00720c */ /* 0x000fe40003f06270 */
[----:B------:R-:W-:Y:S02]  /*b620*/  IADD3 R100, R170, R162, RZ ;  /* 0x000000a2aa647210 */ /* 0x000fe40007ffe0ff */
[----:B------:R-:W-:Y:S05]  /*b630*/  SEL R160, R2, 0xffffffe0, !P2 ;  /* 0xffffffe002a07807 */ /* 0x000fea0005000000 */
[----:B------:R-:W-:Y:S01]  /*b640*/  IMAD.IADD R103, R160, 0x1, R100 ;  /* 0x00000001a0677824 */ /* 0x000fe200078e0264 */
        /* <DEDUP_REMOVED lines=36> */
.L_x_2207:
        /* <DEDUP_REMOVED lines=22> */
.L_x_2208:
[C---:B--2---:R-:W-:Y:S02]  /*b9f0*/  IADD3 R3, -R6.reuse, 0x10, RZ ;  /* 0x0000001006037810 */ /* 0x044fe40007ffe1ff */
[----:B------:R-:W-:Y:S02]  /*ba00*/  ISETP.NE.U32.AND P3, PT, R6, RZ, PT ;  /* 0x000000ff0600720c */ /* 0x000fe40003f65070 */
[----:B------:R-:W-:Y:S04]  /*ba10*/  LOP3.LUT R3, R3, 0xf, RZ, 0xc0, !PT ;  /* 0x0000000f03037812 */ /* 0x000fe800078ec0ff */
[-C--:B---34-:R-:W-:Y:S02]  /*ba20*/  IADD3 R12, P1, P0, R3, R2.reuse, R23 ;  /* 0x00000002030c7210 */ /* 0x098fe4000783e017 */
        /* <DEDUP_REMOVED lines=17> */
.L_x_2097:
[----:B------:R-:W-:Y:S05]  /*bb40*/  BSYNC B0 ;  /* 0x0000000000007941 */ /* 0x000fea0003800000 */
.L_x_2096:
[----:B------:R-:W0:Y:S01]  /*bb50*/  LDGDEPBAR ;  /* 0x00000000000079af */ /* 0x000e220000000000 */
[----:B------:R-:W-:Y:S01]  /*bb60*/  WARPSYNC 0xffffffff ;  /* 0xffffffff00007948 */ /* 0x000fe20003800000 */
[C---:B--23--:R-:W-:Y:S01]  /*bb70*/  HMMA.16816.F32.BF16 R4, R32.reuse, R8, RZ ;  /* 0x000000082004723c */ /* 0x04cfe200000418ff */
[----:B------:R-:W-:Y:S02]  /*bb80*/  IMAD.MOV.U32 R2, RZ, RZ, 0x40 ;  /* 0x00000040ff027424 */ /* 0x000fe400078e00ff */
[----:B------:R-:W-:Y:S01]  /*bb90*/  LOP3.LUT P1, RZ, R187, 0x4, RZ, 0xc0, !PT ;  /* 0x00000004bbff7812 */ /* 0x000fe2000782c0ff */
[----:B------:R-:W-:Y:S01]  /*bba0*/  IMAD.IADD R3, R170, 0x1, R162 ;  /* 0x00000001aa037824 */ /* 0x000fe200078e02a2 */
[----:B------:R-:W-:Y:S02]  /*bbb0*/  ISETP.GE.AND P0, PT, R178, 0x1, PT ;  /* 0x00000001b200780c */ /* 0x000fe40003f06270 */
[----:B------:R-:W-:Y:S01]  /*bbc0*/  SEL R161, R2, 0xffffffc0, !P1 ;  /* 0xffffffc002a17807 */ /* 0x000fe20004800000 */
[C---:B------:R-:W-:Y:S01]  /*bbd0*/  HMMA.16816.F32.BF16 R8, R32.reuse, R10, RZ ;  /* 0x0000000a2008723c */ /* 0x040fe200000418ff */
[C---:B------:R-:W-:Y:S03]  /*bbe0*/  IMAD.IADD R2, R160.reuse, 0x1, R3 ;  /* 0x00000001a0027824 */ /* 0x040fe600078e0203 */
[C---:B------:R-:W-:Y:S01]  /*bbf0*/  IMAD.IADD R101, R161.reuse, 0x1, R100 ;  /* 0x00000001a1657824 */ /* 0x040fe200078e0264 */
[----:B------:R-:W-:Y:S03]  /*bc00*/  IADD3 R3, R160, R3, R161 ;  /* 0x00000003a0037210 */ /* 0x000fe60007ffe0a1 */
        /* <DEDUP_REMOVED lines=19> */
[----:B------:R-:W2:Y:S07]  /*bd40*/  LDSM.16.M88.4 R140, [R101+0x800] ;  /* 0x00080000658c783b */ /* 0x000eae0000000200 */
        /* <DEDUP_REMOVED lines=67> */
[----:B------:R-:W-:Y:S07]  /*c180*/  LDSM.16.M88.4 R144, [R164+0x8000] ;  /* 0x00800000a490783b */ /* 0x000fee0000000200 */
[C---:B--2---:R-:W-:Y:S08]  /*c190*/  HMMA.16816.F32.BF16 R12, R136.reuse, R140, R12 ;  /* 0x0000008c880c723c */ /* 0x044ff0000004180c */
        /* <DEDUP_REMOVED lines=69> */
[----:B------:R-:W-:Y:S02]  /*c5f0*/  FMUL.FTZ R4, R18, c[0x0][0x320] ;  /* 0x0000c80012047a20 */ /* 0x000fe40000410000 */
[----:B---3--:R-:W-:Y:S02]  /*c600*/  FMUL.FTZ R2, R10, c[0x0][0x320] ;  /* 0x0000c8000a027a20 */ /* 0x008fe40000410000 */
[----:B------:R1:W3:Y:S05]  /*c610*/  LDSM.16.M88.4 R8, [R3+0x5800] ;  /* 0x005800000308783b */ /* 0x0002ea0000000200 */
[----:B------:R5:W2:Y:S10]  /*c620*/  MUFU.TANH R153, R2 ;  /* 0x0000000200997308 */ /* 0x000ab40000002400 */
[----:B------:R-:W-:Y:S01]  /*c630*/  MUFU.TANH R141, R4 ;  /* 0x00000004008d7308 */ /* 0x000fe20000002400 */
[----:B-1----:R-:W-:Y:S02]  /*c640*/  FMUL.FTZ R3, R25, c[0x0][0x320] ;  /* 0x0000c80019037a20 */ /* 0x002fe40000410000 */
[----:B-----5:R-:W-:Y:S02]  /*c650*/  FMUL.FTZ R2, R12, c[0x0][0x320] ;  /* 0x0000c8000c027a20 */ /* 0x020fe40000410000 */
[----:B------:R-:W-:Y:S05]  /*c660*/  FMUL.FTZ R12, R16, c[0x0][0x320] ;  /* 0x0000c800100c7a20 */ /* 0x000fea0000410000 */
[----:B------:R1:W-:Y:S01]  /*c670*/  MUFU.TANH R139, R2 ;  /* 0x00000002008b7308 */ /* 0x0003e20000002400 */
[C---:B---3--:R-:W-:Y:S09]  /*c680*/  HMMA.16816.F32.BF16 R28, R148.reuse, R8, R28 ;  /* 0x00000008941c723c */ /* 0x048ff2000004181c */
[----:B------:R-:W-:Y:S01]  /*c690*/  MUFU.TANH R136, R12 ;  /* 0x0000000c00887308 */ /* 0x000fe20000002400 */
[----:B------:R-:W-:Y:S03]  /*c6a0*/  HMMA.16816.F32.BF16 R32, R148, R10, R32 ;  /* 0x0000000a9420723c */ /* 0x000fe60000041820 */
[----:B-1----:R-:W-:Y:S06]  /*c6b0*/  FMUL.FTZ R2, R14, c[0x0][0x320] ;  /* 0x0000c8000e027a20 */ /* 0x002fec0000410000 */
[----:B------:R2:W-:Y:S05]  /*c6c0*/  MUFU.TANH R14, R3 ;  /* 0x00000003000e7308 */ /* 0x0005ea0000002400 */
[----:B------:R-:W-:Y:S05]  /*c6d0*/  FMUL.FTZ R4, R31, c[0x0][0x320] ;  /* 0x0000c8001f047a20 */ /* 0x000fea0000410000 */
[----:B------:R1:W3:Y:S05]  /*c6e0*/  MUFU.TANH R145, R2 ;  /* 0x0000000200917308 */ /* 0x0002ea0000002400 */
[----:B------:R-:W-:Y:S02]  /*c6f0*/  FMUL.FTZ R7, R32, c[0x0][0x320] ;  /* 0x0000c80020077a20 */ /* 0x000fe40000410000 */
[----:B------:R-:W-:Y:S03]  /*c700*/  FMUL.FTZ R6, R33, c[0x0][0x320] ;  /* 0x0000c80021067a20 */ /* 0x000fe60000410000 */
[----:B------:R5:W-:Y:S01]  /*c710*/  MUFU.TANH R12, R4 ;  /* 0x00000004000c7308 */ /* 0x000be20000002400 */
[----:B--2---:R-:W-:Y:S04]  /*c720*/  FMNMX.FTZ R3, R154, R102, !PT ;  /* 0x000000669a037209 */ /* 0x004fe80007810000 */
[----:B----4-:R-:W-:Y:S05]  /*c730*/  FMNMX.FTZ R3, R155, R3, !PT ;  /* 0x000000039b037209 */ /* 0x010fea0007810000 */
[----:B------:R-:W-:Y:S01]  /*c740*/  MUFU.TANH R7, R7 ;  /* 0x0000000700077308 */ /* 0x000fe20000002400 */
[----:B------:R-:W-:Y:S01]  /*c750*/  FMNMX.FTZ R3, R153, R3, !PT ;  /* 0x0000000399037209 */ /* 0x000fe20007810000 */
[----:B-1----:R-:W-:Y:S03]  /*c760*/  FMUL.FTZ R2, R13, c[0x0][0x320] ;  /* 0x0000c8000d027a20 */ /* 0x002fe60000410000 */
[----:B------:R-:W-:Y:S05]  /*c770*/  FMNMX.FTZ R3, R152, R3, !PT ;  /* 0x0000000398037209 */ /* 0x000fea0007810000 */
[----:B------:R1:W-:Y:S01]  /*c780*/  MUFU.TANH R138, R2 ;  /* 0x00000002008a7308 */ /* 0x0003e20000002400 */
[----:B---3--:R-:W-:Y:S01]  /*c790*/  FMNMX.FTZ R3, R145, R3, !PT ;  /* 0x0000000391037209 */ /* 0x008fe20007810000 */
[----:B-----5:R-:W-:Y:S08]  /*c7a0*/  FMUL.FTZ R4, R34, c[0x0][0x320] ;  /* 0x0000c80022047a20 */ /* 0x020ff00000410000 */
[----:B------:R2:W-:Y:S10]  /*c7b0*/  MUFU.TANH R11, R4 ;  /* 0x00000004000b7308 */ /* 0x0005f40000002400 */
[----:B------:R-:W-:Y:S01]  /*c7c0*/  MUFU.TANH R6, R6 ;  /* 0x0000000600067308 */ /* 0x000fe20000002400 */
[----:B-1----:R-:W-:Y:S09]  /*c7d0*/  FMUL.FTZ R2, R15, c[0x0][0x320] ;  /* 0x0000c8000f027a20 */ /* 0x002ff20000410000 */
[----:B------:R1:W3:Y:S01]  /*c7e0*/  MUFU.TANH R144, R2 ;  /* 0x0000000200907308 */ /* 0x0002e20000002400 */
[----:B--2---:R-:W-:Y:S09]  /*c7f0*/  FMUL.FTZ R4, R35, c[0x0][0x320] ;  /* 0x0000c80023047a20 */ /* 0x004ff20000410000 */
[----:B------:R2:W-:Y:S01]  /*c800*/  MUFU.TANH R9, R4 ;  /* 0x0000000400097308 */ /* 0x0005e20000002400 */
[----:B-1----:R-:W-:Y:S01]  /*c810*/  FMUL.FTZ R2, R19, c[0x0][0x320] ;  /* 0x0000c80013027a20 */ /* 0x002fe20000410000 */
[----:B---3--:R-:W-:Y:S08]  /*c820*/  FMNMX.FTZ R3, R144, R3, !PT ;  /* 0x0000000390037209 */ /* 0x008ff00007810000 */
[----:B------:R1:W3:Y:S01]  /*c830*/  MUFU.TANH R140, R2 ;  /* 0x00000002008c7308 */ /* 0x0002e20000002400 */
[----:B------:R-:W-:Y:S02]  /*c840*/  FMNMX.FTZ R3, R141, R3, !PT ;  /* 0x000000038d037209 */ /* 0x000fe40007810000 */
[----:B--2---:R-:W-:Y:S04]  /*c850*/  IADD3 R4, R178, 0x1, RZ ;  /* 0x00000001b2047810 */ /* 0x004fe80007ffe0ff */
[----:B------:R-:W-:Y:S01]  /*c860*/  SEL R178, R4, RZ, !P0 ;  /* 0x000000ff04b27207 */ /* 0x000fe20004000000 */
[----:B-1----:R-:W-:Y:S01]  /*c870*/  FMUL.FTZ R2, R20, c[0x0][0x320] ;  /* 0x0000c80014027a20 */ /* 0x002fe20000410000 */
[----:B---3--:R-:W-:Y:S03]  /*c880*/  FMNMX.FTZ R3, R140, R3, !PT ;  /* 0x000000038c037209 */ /* 0x008fe60007810000 */
[----:B------:R1:W-:Y:S02]  /*c890*/  MUFU.TANH R20, R2 ;  /* 0x0000000200147308 */ /* 0x0003e40000002400 */
[----:B-1----:R-:W-:Y:S08]  /*c8a0*/  FMUL.FTZ R2, R22, c[0x0][0x320] ;  /* 0x0000c80016027a20 */ /* 0x002ff00000410000 */
[----:B------:R1:W2:Y:S02]  /*c8b0*/  MUFU.TANH R137, R2 ;  /* 0x0000000200897308 */ /* 0x0002a40000002400 */
[----:B-1----:R-:W-:Y:S01]  /*c8c0*/  FMUL.FTZ R2, R21, c[0x0][0x320] ;  /* 0x0000c80015027a20 */ /* 0x002fe20000410000 */
[----:B--2---:R-:W-:Y:S07]  /*c8d0*/  FMNMX.FTZ R3, R137, R3, !PT ;  /* 0x0000000389037209 */ /* 0x004fee0007810000 */
[----:B------:R1:W-:Y:S02]  /*c8e0*/  MUFU.TANH R17, R2 ;  /* 0x0000000200117308 */ /* 0x0003e40000002400 */
[----:B-1----:R-:W-:Y:S08]  /*c8f0*/  FMUL.FTZ R2, R23, c[0x0][0x320] ;  /* 0x0000c80017027a20 */ /* 0x002ff00000410000 */
[----:B------:R1:W2:Y:S02]  /*c900*/  MUFU.TANH R103, R2 ;  /* 0x0000000200677308 */ /* 0x0002a40000002400 */
[----:B-1----:R-:W-:Y:S01]  /*c910*/  FMUL.FTZ R2, R24, c[0x0][0x320] ;  /* 0x0000c80018027a20 */ /* 0x002fe20000410000 */
[----:B--2---:R-:W-:Y:S07]  /*c920*/  FMNMX.FTZ R3, R103, R3, !PT ;  /* 0x0000000367037209 */ /* 0x004fee0007810000 */
[----:B------:R1:W-:Y:S02]  /*c930*/  MUFU.TANH R15, R2 ;  /* 0x00000002000f7308 */ /* 0x0003e40000002400 */
[----:B-1----:R-:W-:Y:S08]  /*c940*/  FMUL.FTZ R2, R26, c[0x0][0x320] ;  /* 0x0000c8001a027a20 */ /* 0x002ff00000410000 */
[----:B------:R-:W1:Y:S02]  /*c950*/  MUFU.TANH R22, R2 ;  /* 0x0000000200167308 */ /* 0x000e640000002400 */
[----:B-1----:R-:W-:Y:S01]  /*c960*/  FMNMX.FTZ R3, R22, R3, !PT ;  /* 0x0000000316037209 */ /* 0x002fe20007810000 */
[----:B------:R-:W-:Y:S07]  /*c970*/  FMUL.FTZ R2, R27, c[0x0][0x320] ;  /* 0x0000c8001b027a20 */ /* 0x000fee0000410000 */
[----:B------:R-:W1:Y:S02]  /*c980*/  MUFU.TANH R18, R2 ;  /* 0x0000000200127308 */ /* 0x000e640000002400 */
[----:B-1----:R-:W-:Y:S01]  /*c990*/  FMNMX.FTZ R3, R18, R3, !PT ;  /* 0x0000000312037209 */ /* 0x002fe20007810000 */
[----:B------:R-:W-:Y:S07]  /*c9a0*/  FMUL.FTZ R2, R28, c[0x0][0x320] ;  /* 0x0000c8001c027a20 */ /* 0x000fee0000410000 */
        /* <DEDUP_REMOVED lines=27> */
.L_x_2209:
        /* <DEDUP_REMOVED lines=42> */
[----:B------:R-:W3:Y:S01]  /*ce00*/  MUFU.EX2 R14, R23 ;  /* 0x00000017000e7308 */ /* 0x000ee20000000800 */
[C---:B------:R-:W-:Y:S02]  /*ce10*/  FMUL.FTZ R40, R2.reuse, R40 ;  /* 0x0000002802287220 */ /* 0x040fe40000410000 */
[C---:B------:R-:W-:Y:S01]  /*ce20*/  FMUL.FTZ R41, R2.reuse, R41 ;  /* 0x0000002902297220 */ /* 0x040fe20000410000 */
[C---:B-1----:R-:W-:Y:S01]  /*ce30*/  F2FP.BF16.PACK_AB R136, R3.reuse, R6 ;  /* 0x000000060388723e */ /* 0x042fe200000010ff */
[----:B------:R-:W-:Y:S02]  /*ce40*/  FADD.FTZ R8, R3, R0 ;  /* 0x0000000003087221 */ /* 0x000fe40000010000 */
[----:B------:R-:W1:Y:S01]  /*ce50*/  SHFL.BFLY PT, R0, R5, 0x2, 0x1f ;  /* 0x0c401f0005007f89 */ /* 0x000e6200000e0000 */
[C---:B------:R-:W-:Y:S02]  /*ce60*/  FMUL.FTZ R44, R2.reuse, R44 ;  /* 0x0000002c022c7220 */ /* 0x040fe40000410000 */
[C---:B------:R-:W-:Y:S01]  /*ce70*/  FMUL.FTZ R45, R2.reuse, R45 ;  /* 0x0000002d022d7220 */ /* 0x040fe20000410000 */
[----:B------:R-:W4:Y:S01]  /*ce80*/  MUFU.EX2 R19, R19 ;  /* 0x0000001300137308 */ /* 0x000f220000000800 */
[C---:B------:R-:W-:Y:S02]  /*ce90*/  FMUL.FTZ R48, R2.reuse, R48 ;  /* 0x0000003002307220 */ /* 0x040fe40000410000 */
[C---:B--2---:R-:W-:Y:S02]  /*cea0*/  FMUL.FTZ R21, R2.reuse, R117 ;  /* 0x0000007502157220 */ /* 0x044fe40000410000 */
[C---:B------:R-:W-:Y:S02]  /*ceb0*/  FMUL.FTZ R49, R2.reuse, R49 ;  /* 0x0000003102317220 */ /* 0x040fe40000410000 */
[C---:B------:R-:W-:Y:S02]  /*cec0*/  FMUL.FTZ R52, R2.reuse, R52 ;  /* 0x0000003402347220 */ /* 0x040fe40000410000 */
[C---:B------:R-:W-:Y:S01]  /*ced0*/  FMUL.FTZ R53, R2.reuse, R53 ;  /* 0x0000003502357220 */ /* 0x040fe20000410000 */
[----:B------:R-:W-:Y:S01]  /*cee0*/  MUFU.EX2 R109, R149 ;  /* 0x00000095006d7308 */ /* 0x000fe20000000800 */
[C---:B------:R-:W-:Y:S02]  /*cef0*/  FMUL.FTZ R56, R2.reuse, R56 ;  /* 0x0000003802387220 */ /* 0x040fe40000410000 */
[----:B------:R-:W-:Y:S01]  /*cf00*/  FMUL.FTZ R57, R2, R57 ;  /* 0x0000003902397220 */ /* 0x000fe20000410000 */
[----:B---3--:R-:W-:Y:S01]  /*cf10*/  F2FP.BF16.PACK_AB R138, R10, R14 ;  /* 0x0000000e0a8a723e */ /* 0x008fe200000010ff */
[C---:B------:R-:W-:Y:S02]  /*cf20*/  FMUL.FTZ R60, R2.reuse, R60 ;  /* 0x0000003c023c7220 */ /* 0x040fe40000410000 */
[C---:B------:R-:W-:Y:S02]  /*cf30*/  FMUL.FTZ R61, R2.reuse, R61 ;  /* 0x0000003d023d7220 */ /* 0x040fe40000410000 */
[C---:B------:R-:W-:Y:S01]  /*cf40*/  FMUL.FTZ R64, R2.reuse, R64 ;  /* 0x0000004002407220 */ /* 0x040fe20000410000 */
[----:B-1----:R-:W-:Y:S01]  /*cf50*/  FMNMX.FTZ R0, R5, R0, !PT ;  /* 0x0000000005007209 */ /* 0x002fe20007810000 */
[C---:B------:R-:W-:Y:S01]  /*cf60*/  FMUL.FTZ R65, R2.reuse, R65 ;  /* 0x0000004102417220 */ /* 0x040fe20000410000 */
[----:B------:R-:W-:Y:S01]  /*cf70*/  MUFU.EX2 R113, R159 ;  /* 0x0000009f00717308 */ /* 0x000fe20000000800 */
[C---:B------:R-:W-:Y:S01]  /*cf80*/  FMUL.FTZ R68, R2.reuse, R68 ;  /* 0x0000004402447220 */ /* 0x040fe20000410000 */
[----:B----4-:R-:W-:Y:S01]  /*cf90*/  F2FP.BF16.PACK_AB R108, R15, R19 ;  /* 0x000000130f6c723e */ /* 0x010fe200000010ff */
[----:B------:R-:W1:Y:S01]  /*cfa0*/  SHFL.BFLY PT, R3, R0, 0x1, 0x1f ;  /* 0x0c201f0000037f89 */ /* 0x000e6200000e0000 */
        /* <DEDUP_REMOVED lines=13> */
[----:B------:R-:W-:Y:S01]  /*d080*/  FMUL.FTZ R92, R2, R92 ;  /* 0x0000005c025c7220 */ /* 0x000fe20000410000 */
[----:B-1----:R-:W-:Y:S01]  /*d090*/  FMNMX.FTZ R100, R0, R3, !PT ;  /* 0x0000000300647209 */ /* 0x002fe20007810000 */
[C---:B------:R-:W-:Y:S02]  /*d0a0*/  FMUL.FTZ R93, R2.reuse, R93 ;  /* 0x0000005d025d7220 */ /* 0x040fe40000410000 */
[----:B------:R-:W-:Y:S01]  /*d0b0*/  FMUL.FTZ R96, R2, R96 ;  /* 0x0000006002607220 */ /* 0x000fe20000410000 */
[----:B------:R-:W-:Y:S01]  /*d0c0*/  MUFU.EX2 R116, R156 ;  /* 0x0000009c00747308 */ /* 0x000fe20000000800 */
[C---:B------:R-:W-:Y:S02]  /*d0d0*/  FMUL.FTZ R3, R100.reuse, c[0x0][0x2d0] ;  /* 0x0000b40064037a20 */ /* 0x040fe40000410000 */
[----:B------:R-:W-:Y:S02]  /*d0e0*/  FADD.FTZ R0, -R100, R102 ;  /* 0x0000006664007221 */ /* 0x000fe40000010100 */
[--C-:B------:R-:W-:Y:S02]  /*d0f0*/  FFMA.FTZ R4, R154, c[0x0][0x2d0], -R3.reuse ;  /* 0x0000b4009a047a23 */ /* 0x100fe40000010803 */
[--C-:B------:R-:W-:Y:S02]  /*d100*/  FFMA.FTZ R5, R155, c[0x0][0x2d0], -R3.reuse ;  /* 0x0000b4009b057a23 */ /* 0x100fe40000010803 */
[--C-:B------:R-:W-:Y:S02]  /*d110*/  FFMA.FTZ R161, R11, c[0x0][0x2d0], -R3.reuse ;  /* 0x0000b4000ba17a23 */ /* 0x100fe40000010803 */
        /* <DEDUP_REMOVED lines=8> */
[C---:B------:R-:W-:Y:S02]  /*d1a0*/  FMUL.FTZ R9, R2.reuse, R129 ;  /* 0x0000008102097220 */ /* 0x040fe40000410000 */
[----:B------:R-:W-:Y:S02]  /*d1b0*/  FMUL.FTZ R97, R2, R97 ;  /* 0x0000006102617220 */ /* 0x000fe40000410000 */
[--C-:B------:R-:W-:Y:S02]  /*d1c0*/  FFMA.FTZ R6, R153, c[0x0][0x2d0], -R3.reuse ;  /* 0x0000b40099067a23 */ /* 0x100fe40000010803 */
[--C-:B------:R-:W-:Y:S01]  /*d1d0*/  FFMA.FTZ R153, R18, c[0x0][0x2d0], -R3.reuse ;  /* 0x0000b40012997a23 */ /* 0x100fe20000010803 */
[----:B------:R-:W3:Y:S01]  /*d1e0*/  MUFU.EX2 R0, R0 ;  /* 0x0000000000007308 */ /* 0x000ee20000000800 */
[--C-:B------:R-:W-:Y:S02]  /*d1f0*/  FFMA.FTZ R144, R144, c[0x0][0x2d0], -R3.reuse ;  /* 0x0000b40090907a23 */ /* 0x100fe40000010803 */
[--C-:B------:R-:W-:Y:S02]  /*d200*/  FFMA.FTZ R151, R137, c[0x0][0x2d0], -R3.reuse ;  /* 0x0000b40089977a23 */ /* 0x100fe40000010803 */
[----:B-1----:R-:W-:Y:S02]  /*d210*/  FMUL.FTZ R4, R2, R132 ;  /* 0x0000008402047220 */ /* 0x002fe40000410000 */
[--C-:B------:R-:W-:Y:S02]  /*d220*/  FFMA.FTZ R150, R103, c[0x0][0x2d0], -R3.reuse ;  /* 0x0000b40067967a23 */ /* 0x100fe40000010803 */
[--C-:B------:R-:W-:Y:S01]  /*d230*/  FFMA.FTZ R152, R22, c[0x0][0x2d0], -R3.reuse ;  /* 0x0000b40016987a23 */ /* 0x100fe20000010803 */
[----:B------:R-:W-:Y:S01]  /*d240*/  MUFU.EX2 R121, R145 ;  /* 0x0000009100797308 */ /* 0x000fe20000000800 */
[--C-:B------:R-:W-:Y:S02]  /*d250*/  FFMA.FTZ R154, R13, c[0x0][0x2d0], -R3.reuse ;  /* 0x0000b4000d9a7a23 */ /* 0x100fe40000010803 */
[C---:B------:R-:W-:Y:S01]  /*d260*/  FMUL.FTZ R13, R2.reuse, R125 ;  /* 0x0000007d020d7220 */ /* 0x040fe20000410000 */
[----:B--2---:R-:W-:Y:S01]  /*d270*/  F2FP.BF16.PACK_AB R137, R181, R11 ;  /* 0x0000000bb589723e */ /* 0x004fe200000010ff */
[----:B------:R-:W-:Y:S02]  /*d280*/  FMUL.FTZ R5, R2, R133 ;  /* 0x0000008502057220 */ /* 0x000fe40000410000 */
[----:B------:R-:W-:Y:S02]  /*d290*/  FFMA.FTZ R155, R12, c[0x0][0x2d0], -R3 ;  /* 0x0000b4000c9b7a23 */ /* 0x000fe40000010803 */
[----:B------:R-:W-:Y:S01]  /*d2a0*/  FMUL.FTZ R12, R2, R124 ;  /* 0x0000007c020c7220 */ /* 0x000fe20000410000 */
[----:B------:R1:W-:Y:S01]  /*d2b0*/  MUFU.EX2 R125, R6 ;  /* 0x00000006007d7308 */ /* 0x0003e20000000800 */
[----:B------:R-:W-:Y:S02]  /*d2c0*/  FADD.FTZ R3, R14, R8 ;  /* 0x000000080e037221 */ /* 0x000fe40000010000 */
[----:B------:R-:W-:Y:S01]  /*d2d0*/  FMUL.FTZ R8, R2, R128 ;  /* 0x0000008002087220 */ /* 0x000fe20000410000 */
[----:B------:R-:W-:Y:S01]  /*d2e0*/  IADD3 R2, R171, R162, RZ ;  /* 0x000000a2ab027210 */ /* 0x000fe20007ffe0ff */
[C---:B---3--:R-:W-:Y:S02]  /*d2f0*/  FMUL.FTZ R34, R0.reuse, R106 ;  /* 0x0000006a00227220 */ /* 0x048fe40000410000 */
[----:B------:R-:W-:Y:S01]  /*d300*/  FMUL.FTZ R35, R0, R107 ;  /* 0x0000006b00237220 */ /* 0x000fe20000410000 */
[----:B------:R-:W-:Y:S01]  /*d310*/  IADD3 R102, R169, R2, RZ ;  /* 0x00000002a9667210 */ /* 0x000fe20007ffe0ff */
[----:B------:R-:W2:Y:S01]  /*d320*/  LDSM.16.MT88.4 R140, [R2] ;  /* 0x00000000028c783b */ /* 0x000ea20000004200 */
[----:B------:R-:W3:Y:S01]  /*d330*/  MUFU.EX2 R128, R7 ;  /* 0x0000000700807308 */ /* 0x000ee20000000800 */
[----:B------:R-:W-:Y:S02]  /*d340*/  FADD.FTZ R3, R10, R3 ;  /* 0x000000030a037221 */ /* 0x000fe40000010000 */
[C---:B------:R-:W-:Y:S02]  /*d350*/  FMUL.FTZ R10, R0.reuse, R130 ;  /* 0x00000082000a7220 */ /* 0x040fe40000410000 */
[C---:B------:R-:W-:Y:S02]  /*d360*/  FFMA.FTZ R120, R0.reuse, R184, R11 ;  /* 0x000000b800787223 */ /* 0x040fe4000001000b */
[----:B------:R-:W4:Y:S01]  /*d370*/  LDSM.16.MT88.4 R104, [R102] ;  /* 0x000000006668783b */ /* 0x000f220000004200 */
[C---:B------:R-:W-:Y:S02]  /*d380*/  FMUL.FTZ R11, R0.reuse, R131 ;  /* 0x00000083000b7220 */ /* 0x040fe40000410000 */
[----:B------:R-:W-:Y:S01]  /*d390*/  FADD.FTZ R3, R19, R3 ;  /* 0x0000000313037221 */ /* 0x000fe20000010000 */
[----:B------:R-:W-:Y:S01]  /*d3a0*/  MUFU.EX2 R124, R144 ;  /* 0x00000090007c7308 */ /* 0x000fe20000000800 */
[C---:B------:R-:W-:Y:S02]  /*d3b0*/  FMUL.FTZ R14, R0.reuse, R126 ;  /* 0x0000007e000e7220 */ /* 0x040fe40000410000 */
[C---:B-1----:R-:W-:Y:S02]  /*d3c0*/  FMUL.FTZ R6, R0.reuse, R134 ;  /* 0x0000008600067220 */ /* 0x042fe40000410000 */
[----:B------:R-:W-:Y:S02]  /*d3d0*/  FADD.FTZ R103, R15, R3 ;  /* 0x000000030f677221 */ /* 0x000fe40000010000 */
[C---:B------:R-:W-:Y:S02]  /*d3e0*/  FMUL.FTZ R15, R0.reuse, R127 ;  /* 0x0000007f000f7220 */ /* 0x040fe40000410000 */
[C---:B------:R-:W-:Y:S01]  /*d3f0*/  FMUL.FTZ R18, R0.reuse, R122 ;  /* 0x0000007a00127220 */ /* 0x040fe20000410000 */
[----:B------:R-:W-:Y:S01]  /*d400*/  MUFU.EX2 R149, R147 ;  /* 0x0000009300957308 */ /* 0x000fe20000000800 */
[----:B------:R-:W-:Y:S01]  /*d410*/  FMUL.FTZ R19, R0, R123 ;  /* 0x0000007b00137220 */ /* 0x000fe20000410000 */
[----:B---3--:R-:W-:Y:S01]  /*d420*/  F2FP.BF16.PACK_AB R139, R128, R125 ;  /* 0x0000007d808b723e */ /* 0x008fe200000010ff */
[C---:B------:R-:W-:Y:S02]  /*d430*/  FMUL.FTZ R7, R0.reuse, R135 ;  /* 0x0000008700077220 */ /* 0x040fe40000410000 */
[C---:B------:R-:W-:Y:S02]  /*d440*/  FMUL.FTZ R26, R0.reuse, R114 ;  /* 0x00000072001a7220 */ /* 0x040fe40000410000 */
[C---:B------:R-:W-:Y:S02]  /*d450*/  FMUL.FTZ R27, R0.reuse, R115 ;  /* 0x00000073001b7220 */ /* 0x040fe40000410000 */
[----:B------:R-:W-:Y:S01]  /*d460*/  FADD.FTZ R120, R181, R120 ;  /* 0x00000078b5787221 */ /* 0x000fe20000010000 */
[----:B------:R-:W-:Y:S01]  /*d470*/  MUFU.EX2 R147, R150 ;  /* 0x0000009600937308 */ /* 0x000fe20000000800 */
[C---:B------:R-:W-:Y:S02]  /*d480*/  FMUL.FTZ R22, R0.reuse, R118 ;  /* 0x0000007600167220 */ /* 0x040fe40000410000 */
[C---:B------:R-:W-:Y:S02]  /*d490*/  FMUL.FTZ R23, R0.reuse, R119 ;  /* 0x0000007700177220 */ /* 0x040fe40000410000 */
[C---:B------:R-:W-:Y:S01]  /*d4a0*/  FMUL.FTZ R30, R0.reuse, R110 ;  /* 0x0000006e001e7220 */ /* 0x040fe20000410000 */
[C---:B--2---:R-:W-:Y:S04]  /*d4b0*/  HMMA.16816.F32.BF16 R4, R136.reuse, R140, R4 ;  /* 0x0000008c8804723c */ /* 0x044fe80000041804 */
[----:B------:R-:W-:Y:S01]  /*d4c0*/  MUFU.EX2 R110, R148 ;  /* 0x00000094006e7308 */ /* 0x000fe20000000800 */
[C---:B------:R-:W-:Y:S02]  /*d4d0*/  FMUL.FTZ R31, R0.reuse, R111 ;  /* 0x0000006f001f7220 */ /* 0x040fe40000410000 */
[C---:B------:R-:W-:Y:S01]  /*d4e0*/  FMUL.FTZ R38, R0.reuse, R38 ;  /* 0x0000002600267220 */ /* 0x040fe20000410000 */
[C---:B------:R-:W-:Y:S04]  /*d4f0*/  HMMA.16816.F32.BF16 R8, R136.reuse, R142, R8 ;  /* 0x0000008e8808723c */ /* 0x040fe80000041808 */
[C---:B------:R-:W-:Y:S02]  /*d500*/  FMUL.FTZ R39, R0.reuse, R39 ;  /* 0x0000002700277220 */ /* 0x040fe40000410000 */
[----:B------:R-:W1:Y:S01]  /*d510*/  MUFU.EX2 R148, R146 ;  /* 0x0000009200947308 */ /* 0x000e620000000800 */
[C---:B------:R-:W-:Y:S01]  /*d520*/  FMUL.FTZ R42, R0.reuse, R42 ;  /* 0x0000002a002a7220 */ /* 0x040fe20000410000 */
[C---:B----4-:R-:W-:Y:S04]  /*d530*/  HMMA.16816.F32.BF16 R12, R136.reuse, R104, R12 ;  /* 0x00000068880c723c */ /* 0x050fe8000004180c */
[C---:B------:R-:W-:Y:S02]  /*d540*/  FMUL.FTZ R43, R0.reuse, R43 ;  /* 0x0000002b002b7220 */ /* 0x040fe40000410000 */
[C---:B------:R-:W-:Y:S02]  /*d550*/  FMUL.FTZ R46, R0.reuse, R46 ;  /* 0x0000002e002e7220 */ /* 0x040fe40000410000 */
[----:B------:R-:W-:Y:S01]  /*d560*/  MUFU.EX2 R146, R151 ;  /* 0x0000009700927308 */ /* 0x000fe20000000800 */
[C---:B------:R-:W-:Y:S03]  /*d570*/  HMMA.16816.F32.BF16 R16, R136.reuse, R106, R16 ;  /* 0x0000006a8810723c */ /* 0x040fe60000041810 */
[C---:B------:R-:W-:Y:S02]  /*d580*/  FMUL.FTZ R47, R0.reuse, R47 ;  /* 0x0000002f002f7220 */ /* 0x040fe40000410000 */
[C---:B------:R-:W-:Y:S02]  /*d590*/  FMUL.FTZ R50, R0.reuse, R50 ;  /* 0x0000003200327220 */ /* 0x040fe40000410000 */
[C---:B------:R-:W-:Y:S02]  /*d5a0*/  FMUL.FTZ R51, R0.reuse, R51 ;  /* 0x0000003300337220 */ /* 0x040fe40000410000 */
[----:B------:R-:W-:Y:S03]  /*d5b0*/  MUFU.EX2 R144, R152 ;  /* 0x0000009800907308 */ /* 0x000fe60000000800 */
[C---:B------:R-:W-:Y:S01]  /*d5c0*/  FMUL.FTZ R54, R0.reuse, R54 ;  /* 0x0000003600367220 */ /* 0x040fe20000410000 */
        /* <DEDUP_REMOVED lines=28> */
[----:B------:R-:W-:Y:S01]  /*d790*/  IADD3 R0, R172, R162, RZ ;  /* 0x000000a2ac007210 */ /* 0x000fe20007ffe0ff */
[----:B------:R-:W-:Y:S01]  /*d7a0*/  FADD.FTZ R103, R109, R103 ;  /* 0x000000676d677221 */ /* 0x000fe20000010000 */
[----:B------:R-:W2:Y:S02]  /*d7b0*/  MUFU.EX2 R142, R155 ;  /* 0x0000009b008e7308 */ /* 0x000ea40000000800 */
[----:B------:R-:W-:Y:S01]  /*d7c0*/  IADD3 R3, R169, R0, RZ ;  /* 0x00000000a9037210 */ /* 0x000fe20007ffe0ff */
[----:B------:R-:W3:Y:S01]  /*d7d0*/  LDSM.16.MT88.4 R104, [R0] ;  /* 0x000000000068783b */ /* 0x000ee20000004200 */
[C---:B------:R-:W-:Y:S01]  /*d7e0*/  FADD.FTZ R103, R110.reuse, R103 ;  /* 0x000000676e677221 */ /* 0x040fe20000010000 */
[----:B------:R-:W-:Y:S02]  /*d7f0*/  F2FP.BF16.PACK_AB R110, R110, R109 ;  /* 0x0000006d6e6e723e */ /* 0x000fe400000010ff */
[----:B------:R-:W-:Y:S01]  /*d800*/  F2FP.BF16.PACK_AB R109, R124, R121 ;  /* 0x000000797c6d723e */ /* 0x000fe200000010ff */
[----:B------:R-:W-:Y:S02]  /*d810*/  FADD.FTZ R103, R113, R103 ;  /* 0x0000006771677221 */ /* 0x000fe40000010000 */
[----:B------:R-:W-:Y:S02]  /*d820*/  MUFU.EX2 R141, R161 ;  /* 0x000000a1008d7308 */ /* 0x000fe40000000800 */
[----:B------:R-:W-:Y:S04]  /*d830*/  FADD.FTZ R103, R112, R103 ;  /* 0x0000006770677221 */ /* 0x000fe80000010000 */
[----:B------:R-:W-:Y:S04]  /*d840*/  FADD.FTZ R103, R117, R103 ;  /* 0x0000006775677221 */ /* 0x000fe80000010000 */
[----:B------:R-:W-:Y:S01]  /*d850*/  FADD.FTZ R103, R116, R103 ;  /* 0x0000006774677221 */ /* 0x000fe20000010000 */
[----:B------:R-:W4:Y:S03]  /*d860*/  MUFU.EX2 R140, R180 ;  /* 0x000000b4008c7308 */ /* 0x000f260000000800 */
[----:B-1----:R-:W-:Y:S01]  /*d870*/  FADD.FTZ R103, R119, R103 ;  /* 0x0000006777677221 */ /* 0x002fe20000010000 */
[C---:B---3--:R-:W-:Y:S08]  /*d880*/  HMMA.16816.F32.BF16 R20, R136.reuse, R104, R20 ;  /* 0x000000688814723c */ /* 0x048ff00000041814 */
        /* <DEDUP_REMOVED lines=30> */
[----:B----4-:R-:W-:Y:S01]  /*da70*/  F2FP.BF16.PACK_AB R139, R140, R141 ;  /* 0x0000008d8c8b723e */ /* 0x010fe200000010ff */
        /* <DEDUP_REMOVED lines=80> */
[C---:B------:R-:W-:Y:S04]  /*df80*/  HMMA.16816.F32.BF16 R88, R104.reuse, R110, R88 ;  /* 0x0000006e6858723c */ /* 0x040fe80000041858 */
[----:B------:R-:W-:Y:S02]  /*df90*/  FADD.FTZ R108, R128, R108 ;  /* 0x0000006c806c7221 */ /* 0x000fe40000010000 */
[----:B------:R-:W1:Y:S02]  /*dfa0*/  LDSM.16.MT88.4 R128, [R2+0x1800] ;  /* 0x001800000280783b */ /* 0x000e640000004200 */
        /* <DEDUP_REMOVED lines=42> */
[C---:B----4-:R-:W-:Y:S04]  /*e250*/  HMMA.16816.F32.BF16 R68, R136.reuse, R8, R68 ;  /* 0x000000088844723c */ /* 0x050fe80000041844 */
[----:B------:R-:W-:Y:S04]  /*e260*/  FADD.FTZ R184, R140, R0 ;  /* 0x000000008cb87221 */ /* 0x000fe80000010000 */
        /* <DEDUP_REMOVED lines=13> */
[----:B------:R-:W-:Y:S01]  /*e340*/  IMAD R2, R173, 0x40, R193 ;  /* 0x00000040ad027824 */ /* 0x000fe200078e02c1 */
[----:B------:R-:W-:Y:S01]  /*e350*/  ISETP.NE.AND P4, PT, R215, 0x1, PT ;  /* 0x00000001d700780c */ /* 0x000fe20003f85270 */
[----:B------:R-:W-:Y:S01]  /*e360*/  IMAD.MOV.U32 R174, RZ, RZ, RZ ;  /* 0x000000ffffae7224 */ /* 0x000fe200078e00ff */
[----:B------:R-:W-:Y:S01]  /*e370*/  ISETP.GT.AND P3, PT, R214, 0x3f, PT ;  /* 0x0000003fd600780c */ /* 0x000fe20003f64270 */
[----:B------:R-:W-:Y:S01]  /*e380*/  IMAD.SHL.U32 R18, R185, 0x2, RZ ;  /* 0x00000002b9127824 */ /* 0x000fe200078e00ff */
[----:B------:R-:W-:Y:S01]  /*e390*/  IADD3 R2, R2, -0x80, R214 ;  /* 0xffffff8002027810 */ /* 0x000fe20007ffe0d6 */
[C---:B------:R-:W-:Y:S01]  /*e3a0*/  IMAD.SHL.U32 R17, R186.reuse, 0x2, RZ ;  /* 0x00000002ba117824 */ /* 0x040fe200078e00ff */
[----:B------:R-:W-:Y:S01]  /*e3b0*/  SHF.R.S32.HI R214, RZ, 0x1f, R185 ;  /* 0x0000001fffd67819 */ /* 0x000fe200000114b9 */
[----:B------:R-:W-:Y:S01]  /*e3c0*/  IMAD.SHL.U32 R16, R177, 0x2, RZ ;  /* 0x00000002b1107824 */ /* 0x000fe200078e00ff */
[----:B------:R-:W-:Y:S01]  /*e3d0*/  SHF.L.U64.HI R14, R186, 0x1, R7 ;  /* 0x00000001ba0e7819 */ /* 0x000fe20000010207 */
[----:B------:R-:W-:Y:S01]  /*e3e0*/  IMAD.MOV.U32 R0, RZ, RZ, R2 ;  /* 0x000000ffff007224 */ /* 0x000fe200078e0002 */
[----:B------:R-:W-:Y:S02]  /*e3f0*/  SHF.L.U64.HI R15, R185, 0x1, R214 ;  /* 0x00000001b90f7819 */ /* 0x000fe400000102d6 */
        /* <DEDUP_REMOVED lines=25> */
.L_x_2210:
[----:B------:R-:W-:-:S05]  /*e590*/  BRA.DIV ~URZ, `(.L_x_2104) ;  /* 0x0000a7227f007947 */ /* 0x000fca000b800000 */
[----:B------:R-:W3:Y:S01]  /*e5a0*/  SHFL.IDX PT, R2, R10, RZ, 0x181f ;  /* 0x00181fff0a027589 */ /* 0x000ee200000e0000 */
[----:B------:R-:W-:Y:S01]  /*e5b0*/  IMAD R0, R178, 0x6000, R207 ;  /* 0x00006000b2007824 */ /* 0x000fe200078e02cf */
[----:B---3--:R-:W-:Y:S05]  /*e5c0*/  IADD3 R8, P0, R2, R16, RZ ;  /* 0x0000001002087210 */ /* 0x008fea0007f1e0ff */
[----:B--2---:R-:W-:Y:S01]  /*e5d0*/  IMAD.X R9, R4, 0x1, R12, P0 ;  /* 0x0000000104097824 */ /* 0x004fe200000e060c */
[----:B------:R-:W-:Y:S05]  /*e5e0*/  IADD3 R6, P0, R2, R17, RZ ;  /* 0x0000001102067210 */ /* 0x000fea0007f1e0ff */
[----:B------:R-:W-:Y:S01]  /*e5f0*/  IMAD.X R7, R4, 0x1, R14, P0 ;  /* 0x0000000104077824 */ /* 0x000fe200000e060e */
[----:B------:R-:W-:Y:S04]  /*e600*/  ISETP.GE.AND P0, PT, R177, c[0x0][0x1d4], PT ;  /* 0x00007500b1007a0c */ /* 0x000fe80003f06270 */
[----:B------:R-:W-:Y:S09]  /*e610*/  SEL R13, RZ, 0x10, P0 ;  /* 0x00000010ff0d7807 */ /* 0x000ff20000000000 */
[----:B------:R-:W-:Y:S01]  /*e620*/  @!PT LDS RZ, [RZ] ;  /* 0x00000000fffff984 */ /* 0x000fe20000000800 */
[----:B------:R-:W-:Y:S01]  /*e630*/  @!PT LDS RZ, [RZ] ;  /* 0x00000000fffff984 */ /* 0x000fe20000000800 */
[----:B------:R2:W-:Y:S01]  /*e640*/  LDGSTS.E.BYPASS.LTC128B.128 [R0], [R8.64], !P0 ;  /* 0x0000000008007fae */ /* 0x0005e2000c101d46 */
[----:B------:R-:W-:Y:S04]  /*e650*/  ISETP.GE.AND P0, PT, R186, c[0x0][0x1d4], PT ;  /* 0x00007500ba007a0c */ /* 0x000fe80003f06270 */
[----:B------:R-:W-:Y:S09]  /*e660*/  SEL R11, RZ, 0x10, P0 ;  /* 0x00000010ff0b7807 */ /* 0x000ff20000000000 */
[----:B------:R2:W-:Y:S01]  /*e670*/  LDGSTS.E.BYPASS.LTC128B.128 [R0+0x2000], [R6.64], !P0 ;  /* 0x0200000006007fae */ /* 0x0005e2000c101d46 */
[----:B------:R-:W-:Y:S05]  /*e680*/  IADD3 R2, P0, R2, R18, RZ ;  /* 0x0000001202027210 */ /* 0x000fea0007f1e0ff */
[----:B------:R-:W-:Y:S01]  /*e690*/  IMAD.X R3, R4, 0x1, R15, P0 ;  /* 0x0000000104037824 */ /* 0x000fe200000e060f */
[----:B------:R-:W-:Y:S01]  /*e6a0*/  ISETP.GE.AND P0, PT, R185, c[0x0][0x1d4], PT ;  /* 0x00007500b9007a0c */ /* 0x000fe20003f06270 */
[----:B------:R3:W4:Y:S11]  /*e6b0*/  SHFL.IDX PT, R4, R5, 0x1, 0x181f ;  /* 0x00381f0005047f89 */ /* 0x00073600000e0000 */
[----:B------:R-:W-:Y:S01]  /*e6c0*/  @!UPT UIADD3 URZ, URZ, URZ, URZ ;  /* 0x0000003f3f3ff290 */ /* 0x000fe2000fffe03f */
[----:B------:R5:W-:Y:S01]  /*e6d0*/  LDGSTS.E.BYPASS.LTC128B.128 [R0+0x4000], [R2.64], !P0 ;  /* 0x0400000002007fae */ /* 0x000be2000c101d46 */
[----:B-1-3--:R-:W-:Y:S03]  /*e6e0*/  SEL R5, RZ, 0x10, P0 ;  /* 0x00000010ff057807 */ /* 0x00afe60000000000 */
[----:B-----5:R2:W1:Y:S04]  /*e6f0*/  SHFL.IDX PT, R2, R10, 0x1, 0x181f ;  /* 0x00381f000a027f89 */ /* 0x02046800000e0000 */
.L_x_2211:
[----:B----4-:R-:W-:Y:S04]  /*e700*/  IADD3 R3, -R13, 0x10, RZ ;  /* 0x000000100d037810 */ /* 0x010fe80007ffe1ff */
        /* <DEDUP_REMOVED lines=23> */
.L_x_2102:
[----:B------:R-:W-:Y:S05]  /*e880*/  BSYNC B0 ;  /* 0x0000000000007941 */ /* 0x000fea0003800000 */
.L_x_2101:
[C---:B------:R-:W-:Y:S01]  /*e890*/  ISETP.GE.AND P0, PT, R163.reuse, 0x1, PT ;  /* 0x00000001a300780c */ /* 0x040fe20003f06270 */
[----:B------:R-:W0:Y:S01]  /*e8a0*/  LDGDEPBAR ;  /* 0x00000000000079af */ /* 0x000e220000000000 */
[----:B-1----:R-:W-:Y:S01]  /*e8b0*/  IADD3 R0, R163, 0x1, RZ ;  /* 0x00000001a3007810 */ /* 0x002fe20007ffe0ff */
[----:B------:R-:W-:Y:S03]  /*e8c0*/  IMAD.MOV.U32 R102, RZ, RZ, R100 ;  /* 0x000000ffff667224 */ /* 0x000fe600078e0064 */
[----:B------:R-:W-:Y:S01]  /*e8d0*/  SEL R163, R0, RZ, !P0 ;  /* 0x000000ff00a37207 */ /* 0x000fe20004000000 */
[----:B------:R-:W-:Y:S01]  /*e8e0*/  IMAD.MOV.U32 R0, RZ, RZ, R101 ;  /* 0x000000ffff007224 */ /* 0x000fe200078e0065 */
[C---:B------:R-:W-:Y:S02]  /*e8f0*/  ISETP.GT.AND P0, PT, R173.reuse, R182, PT ;  /* 0x000000b6ad00720c */ /* 0x040fe40003f04270 */
[----:B------:R-:W-:Y:S11]  /*e900*/  IADD3 R173, R173, -0x1, RZ ;  /* 0xffffffffadad7810 */ /* 0x000ff60007ffe0ff */
[----:B------:R-:W-:-:S05]  /*e910*/  @P0 BRA `(.L_x_2105) ;  /* 0xffffcc9000000947 */ /* 0x000fca000383ffff */
.L_x_2095:
[----:B------:R-:W-:-:S13]  /*e920*/  ISETP.GE.AND P0, PT, R173, R188, PT ;  /* 0x000000bcad00720c */ /* 0x000fda0003f06270 */
[----:B------:R-:W-:Y:S05]  /*e930*/  @!P0 BRA `(.L_x_2106) ;  /* 0x00003e7000008947 */ /* 0x000fea0003800000 */
[----:B------:R-:W-:Y:S02]  /*e940*/  MOV R103, R100 ;  /* 0x0000006400677202 */ /* 0x000fe40000000f00 */
[----:B------:R-:W-:Y:S02]  /*e950*/  MOV R102, R101 ;  /* 0x0000006500667202 */ /* 0x000fe40000000f00 */
.L_x_2123:
[----:B------:R-:W-:Y:S04]  /*e960*/  DEPBAR.LE SB0, 0x2 ;  /* 0x000080800000791a */ /* 0x000fe80000000000 */
[----:B------:R-:W-:Y:S01]  /*e970*/  WARPSYNC 0xffffffff ;  /* 0xffffffff00007948 */ /* 0x000fe20003800000 */
[----:B------:R-:W-:Y:S01]  /*e980*/  BAR.SYNC.DEFER_BLOCKING 0x0 ;  /* 0x0000000000007b1d */ /* 0x000fe20000010000 */
[----:B------:R-:W-:Y:S01]  /*e990*/  IMAD.MOV.U32 R0, RZ, RZ, 0x20 ;  /* 0x00000020ff007424 */ /* 0x000fe200078e00ff */
[----:B------:R-:W-:Y:S01]  /*e9a0*/  ISETP.GE.AND P0, PT, R188, R173, PT ;  /* 0x000000adbc00720c */ /* 0x000fe20003f06270 */
[----:B------:R-:W-:Y:S03]  /*e9b0*/  IMAD R162, R163, 0x6000, RZ ;  /* 0x00006000a3a27824 */ /* 0x000fe600078e02ff */
[----:B------:R-:W-:Y:S02]  /*e9c0*/  SEL R160, R0, 0xffffffe0, !P2 ;  /* 0xffffffe000a07807 */ /* 0x000fe40005000000 */
[----:B------:R-:W-:Y:S05]  /*e9d0*/  IADD3 R0, R170, R162, RZ ;  /* 0x000000a2aa007210 */ /* 0x000fea0007ffe0ff */
        /* <DEDUP_REMOVED lines=37> */
.L_x_2212:
        /* <DEDUP_REMOVED lines=22> */
.L_x_2213:
        /* <DEDUP_REMOVED lines=23> */
.L_x_2108:
[----:B------:R-:W-:Y:S05]  /*ef00*/  BSYNC B0 ;  /* 0x0000000000007941 */ /* 0x000fea0003800000 */
.L_x_2107:
[----:B------:R-:W0:Y:S01]  /*ef10*/  LDGDEPBAR ;  /* 0x00000000000079af */ /* 0x000e220000000000 */
[----:B------:R-:W-:Y:S01]  /*ef20*/  WARPSYNC 0xffffffff ;  /* 0xffffffff00007948 */ /* 0x000fe20003800000 */
[C---:B--23--:R-:W-:Y:S01]  /*ef30*/  HMMA.16816.F32.BF16 R4, R32.reuse, R8, RZ ;  /* 0x000000082004723c */ /* 0x04cfe200000418ff */
[----:B------:R-:W-:Y:S01]  /*ef40*/  MOV R2, 0x40 ;  /* 0x0000004000027802 */ /* 0x000fe20000000f00 */
[----:B------:R-:W-:Y:S02]  /*ef50*/  ULDC UR4, c[0x0][0x324] ;  /* 0x0000c90000047ab9 */ /* 0x000fe40000000800 */
[----:B------:R-:W-:Y:S01]  /*ef60*/  IADD3 R3, R170, R162, RZ ;  /* 0x000000a2aa037210 */ /* 0x000fe20007ffe0ff */
[----:B------:R-:W-:Y:S01]  /*ef70*/  ULOP3.LUT UR4, URZ, UR4, URZ, 0x33, !UPT ;  /* 0x000000043f047292 */ /* 0x000fe2000f8e333f */
[----:B------:R-:W-:Y:S02]  /*ef80*/  SEL R161, R2, 0xffffffc0, !P1 ;  /* 0xffffffc002a17807 */ /* 0x000fe40004800000 */
[C---:B------:R-:W-:Y:S01]  /*ef90*/  HMMA.16816.F32.BF16 R8, R32.reuse, R10, RZ ;  /* 0x0000000a2008723c */ /* 0x040fe200000418ff */
[CC--:B------:R-:W-:Y:S03]  /*efa0*/  IADD3 R2, R160.reuse, R3.reuse, RZ ;  /* 0x00000003a0027210 */ /* 0x0c0fe60007ffe0ff */
[C---:B------:R-:W-:Y:S02]  /*efb0*/  IADD3 R100, R161.reuse, R0, RZ ;  /* 0x00000000a1647210 */ /* 0x040fe40007ffe0ff */
[----:B------:R-:W-:Y:S02]  /*efc0*/  IADD3 R3, R160, R3, R161 ;  /* 0x00000003a0037210 */ /* 0x000fe40007ffe0a1 */
[C---:B----4-:R-:W-:Y:S01]  /*efd0*/  HMMA.16816.F32.BF16 R12, R32.reuse, R16, RZ ;  /* 0x00000010200c723c */ /* 0x050fe200000418ff */
[----:B------:R-:W-:Y:S04]  /*efe0*/  MOV R168, c[0x0][0x2c4] ;  /* 0x0000b10000a87a02 */ /* 0x000fe80000000f00 */
[----:B------:R-:W-:Y:S02]  /*eff0*/  ISETP.NE.AND P0, PT, R168, 0x1, PT ;  /* 0x00000001a800780c */ /* 0x000fe40003f05270 */
[----:B------:R-:W-:Y:S01]  /*f000*/  MOV R168, c[0x0][0x32c] ;  /* 0x0000cb0000a87a02 */ /* 0x000fe20000000f00 */
[C---:B------:R-:W-:Y:S03]  /*f010*/  HMMA.16816.F32.BF16 R16, R32.reuse, R18, RZ ;  /* 0x000000122010723c */ /* 0x040fe600000418ff */
[----:B------:R-:W-:Y:S05]  /*f020*/  ISETP.GE.AND P4, PT, R168, 0x1, PT ;  /* 0x00000001a800780c */ /* 0x000fea0003f86270 */
        /* <DEDUP_REMOVED lines=15> */
[----:B------:R-:W-:Y:S01]  /*f120*/  IADD3 R156, R161, R101, RZ ;  /* 0x00000065a19c7210 */ /* 0x000fe20007ffe0ff */
        /* <DEDUP_REMOVED lines=155> */
[----:B------:R5:W2:Y:S01]  /*fae0*/  MUFU.TANH R8, R2 ;  /* 0x0000000200087308 */ /* 0x000aa20000002400 */
[----:B-1----:R-:W-:Y:S09]  /*faf0*/  FMUL.FTZ R0, R14, c[0x0][0x320] ;  /* 0x0000c8000e007a20 */ /* 0x002ff20000410000 */
[----:B------:R1:W1:Y:S01]  /*fb00*/  MUFU.TANH R152, R0 ;  /* 0x0000000000987308 */ /* 0x0002620000002400 */
[----:B-----5:R-:W-:Y:S01]  /*fb10*/  IADD3 R2, R178, 0x1, RZ ;  /* 0x00000001b2027810 */ /* 0x020fe20007ffe0ff */
        /* <DEDUP_REMOVED lines=34> */
[----:B------:R-:W-:Y:S01]  /*fd40*/  FMUL.FTZ R0, R34, c[0x0][0x320] ;  /* 0x0000c80022007a20 */ /* 0x000fe20000410000 */
[----:B------:R-:W-:Y:S03]  /*fd50*/  ISETP.GE.AND P0, PT, R178, 0x1, PT ;  /* 0x00000001b200780c */ /* 0x000fe60003f06270 */
[----:B------:R1:W1:Y:S01]  /*fd60*/  MUFU.TANH R23, R0 ;  /* 0x0000000000177308 */ /* 0x0002620000002400 */
[----:B------:R-:W-:Y:S01]  /*fd70*/  SEL R178, R2, RZ, !P0 ;  /* 0x000000ff02b27207 */ /* 0x000fe20004000000 */
[----:B------:R-:W5:Y:S01]  /*fd80*/  SHFL.IDX PT, R3, R4, RZ, 0x1c1f ;  /* 0x001c1fff04037589 */ /* 0x000f6200000e0000 */
[----:B-1----:R-:W-:Y:S07]  /*fd90*/  FMUL.FTZ R0, R35, c[0x0][0x320] ;  /* 0x0000c80023007a20 */ /* 0x002fee0000410000 */
        /* <DEDUP_REMOVED lines=21> */
.L_x_2113:
[----:B------:R-:W-:Y:S04]  /*fef0*/  MOV R7, 0x1 ;  /* 0x0000000100077802 */ /* 0x000fe80000000f00 */
[----:B------:R-:W-:Y:S11]  /*ff00*/  ISETP.NE.AND P0, PT, R7, c[0x0][0x32c], PT ;  /* 0x0000cb0007007a0c */ /* 0x000ff60003f05270 */
[----:B------:R-:W-:Y:S02]  /*ff10*/  @!UPT UIADD3 URZ, URZ, URZ, URZ ;  /* 0x0000003f3f3ff290 */ /* 0x000fe4000fffe03f */
[----:B------:R-:W-:Y:S05]  /*ff20*/  @P0 IMAD.HI.U32 R7, R3, c[0x0][0x330], RZ ;  /* 0x0000cc0003070a27 */ /* 0x000fea00078e00ff */
[----:B------:R-:W-:Y:S02]  /*ff30*/  @P0 SHF.R.U32.HI R3, RZ, c[0x0][0x334], R7 ;  /* 0x0000cd00ff030a19 */ /* 0x000fe40000011607 */
.L_x_2114:
[----:B------:R-:W-:Y:S05]  /*ff40*/  BSYNC B0 ;  /* 0x0000000000007941 */ /* 0x000fea0003800000 */
.L_x_2112:
[----:B------:R-:W-:Y:S04]  /*ff50*/  IMAD R3, R3, c[0x0][0x32c], -R150 ;  /* 0x0000cb0003037a24 */ /* 0x000fe800078e0a96 */
[----:B------:R-:W-:Y:S05]  /*ff60*/  IMAD.IADD R3, R3, 0x1, -R191 ;  /* 0x0000000103037824 */ /* 0x000fea00078e0abf */
[----:B------:R-:W-:Y:S02]  /*ff70*/  IMNMX R0, R0, R3, !PT ;  /* 0x0000000300007217 */ /* 0x000fe40007800200 */
[----:B------:R-:W-:Y:S04]  /*ff80*/  IADD3 R3, R3, c[0x0][0x32c], RZ ;  /* 0x0000cb0003037a10 */ /* 0x000fe80007ffe0ff */
[----:B------:R-:W-:Y:S02]  /*ff90*/  IMNMX R2, R2, R3, PT ;  /* 0x0000000302027217 */ /* 0x000fe40003800200 */
.L_x_2111:
        /* <DEDUP_REMOVED lines=66> */
.L_x_2117:
[----:B------:R-:W-:Y:S04]  /*103c0*/  MOV R4, 0x1 ;  /* 0x0000000100047802 */ /* 0x000fe80000000f00 */
[----:B------:R-:W-:Y:S11]  /*103d0*/  ISETP.NE.AND P0, PT, R4, c[0x0][0x32c], PT ;  /* 0x0000cb0004007a0c */ /* 0x000ff60003f05270 */
[----:B------:R-:W-:Y:S02]  /*103e0*/  @!UPT UIADD3 URZ, URZ, URZ, URZ ;  /* 0x0000003f3f3ff290 */ /* 0x000fe4000fffe03f */
[----:B------:R-:W-:Y:S05]  /*103f0*/  @P0 IMAD.HI.U32 R4, R0, c[0x0][0x330], RZ ;  /* 0x0000cc0000040a27 */ /* 0x000fea00078e00ff */
[----:B------:R-:W-:Y:S02]  /*10400*/  @P0 SHF.R.U32.HI R0, RZ, c[0x0][0x334], R4 ;  /* 0x0000cd00ff000a19 */ /* 0x000fe40000011604 */
.L_x_2118:
[----:B------:R-:W-:Y:S05]  /*10410*/  BSYNC B0 ;  /* 0x0000000000007941 */ /* 0x000fea0003800000 */
.L_x_2116:
[----:B------:R-:W-:Y:S04]  /*10420*/  IMAD R0, R0, c[0x0][0x32c], -R150 ;  /* 0x0000cb0000007a24 */ /* 0x000fe800078e0a96 */
[----:B------:R-:W-:Y:S05]  /*10430*/  IMAD.IADD R0, R0, 0x1, -R191 ;  /* 0x0000000100007824 */ /* 0x000fea00078e0abf */
[----:B------:R-:W-:Y:S02]  /*10440*/  IMNMX R2, R2, R0, !PT ;  /* 0x0000000002027217 */ /* 0x000fe40007800200 */
[----:B------:R-:W-:Y:S04]  /*10450*/  IADD3 R0, R0, c[0x0][0x32c], RZ ;  /* 0x0000cb0000007a10 */ /* 0x000fe80007ffe0ff */
[----:B------:R-:W-:Y:S02]  /*10460*/  IMNMX R3, R3, R0, PT ;  /* 0x0000000003037217 */ /* 0x000fe40003800200 */
.L_x_2115:
        /* <DEDUP_REMOVED lines=48> */
[C---:B------:R-:W-:Y:S01]  /*10770*/  ISETP.GT.AND P0, PT, R2.reuse, 0x1, P3 ;  /* 0x000000010200780c */ /* 0x040fe20001f04270 */
[----:B------:R-:W-:Y:S03]  /*10780*/  MUFU.EX2 R8, R7 ;  /* 0x0000000700087308 */ /* 0x000fe60000000800 */
[----:B------:R-:W-:Y:S04]  /*10790*/  ISETP.LT.OR P0, PT, R3, 0x2, P0 ;  /* 0x000000020300780c */ /* 0x000fe80000701670 */
[----:B------:R-:W-:Y:S02]  /*107a0*/  FSEL R5, R155, -INF , !P0 ;  /* 0xff8000009b057808 */ /* 0x000fe40004000000 */
[----:B------:R-:W-:Y:S01]  /*107b0*/  ISETP.GT.AND P0, PT, R2, 0x8, P3 ;  /* 0x000000080200780c */ /* 0x000fe20001f04270 */
[----:B------:R-:W1:Y:S03]  /*107c0*/  MUFU.EX2 R0, R0 ;  /* 0x0000000000007308 */ /* 0x000e660000000800 */
[C---:B------:R-:W-:Y:S04]  /*107d0*/  ISETP.LT.OR P0, PT, R3.reuse, 0x9, P0 ;  /* 0x000000090300780c */ /* 0x040fe80000701670 */
[----:B------:R-:W-:Y:S02]  /*107e0*/  FSEL R139, R154, -INF , !P0 ;  /* 0xff8000009a8b7808 */ /* 0x000fe40004000000 */
[C---:B------:R-:W-:Y:S01]  /*107f0*/  ISETP.GT.AND P0, PT, R2.reuse, 0x9, P3 ;  /* 0x000000090200780c */ /* 0x040fe20001f04270 */
[----:B------:R-:W2:Y:S03]  /*10800*/  MUFU.EX2 R7, R6 ;  /* 0x0000000600077308 */ /* 0x000ea60000000800 */
[----:B------:R-:W-:Y:S04]  /*10810*/  ISETP.LT.OR P0, PT, R3, 0xa, P0 ;  /* 0x0000000a0300780c */ /* 0x000fe80000701670 */
[----:B------:R-:W-:Y:S02]  /*10820*/  FSEL R140, R153, -INF , !P0 ;  /* 0xff800000998c7808 */ /* 0x000fe40004000000 */
[----:B------:R-:W-:Y:S01]  /*10830*/  ISETP.GT.AND P0, PT, R2, 0x10, P3 ;  /* 0x000000100200780c */ /* 0x000fe20001f04270 */
[----:B------:R-:W-:Y:S03]  /*10840*/  MUFU.EX2 R159, R159 ;  /* 0x0000009f009f7308 */ /* 0x000fe60000000800 */
[C---:B------:R-:W-:Y:S01]  /*10850*/  ISETP.LT.OR P0, PT, R3.reuse, 0x11, P0 ;  /* 0x000000110300780c */ /* 0x040fe20000701670 */
[C---:B-1----:R-:W-:Y:S02]  /*10860*/  FMUL.FTZ R9, R0.reuse, R129 ;  /* 0x0000008100097220 */ /* 0x042fe40000410000 */
        /* <DEDUP_REMOVED lines=8> */
[----:B--2---:R-:W-:Y:S01]  /*108f0*/  F2FP.BF16.PACK_AB R136, R7, R8 ;  /* 0x000000080788723e */ /* 0x004fe200000010ff */
[C---:B------:R-:W-:Y:S01]  /*10900*/  FMUL.FTZ R17, R0.reuse, R121 ;  /* 0x0000007900117220 */ /* 0x040fe20000410000 */
[----:B------:R-:W-:Y:S01]  /*10910*/  FSEL R147, R147, -INF , !P0 ;  /* 0xff80000093937808 */ /* 0x000fe20004000000 */
[----:B------:R-:W-:Y:S01]  /*10920*/  FMUL.FTZ R28, R0, R108 ;  /* 0x0000006c001c7220 */ /* 0x000fe20000410000 */
[----:B------:R-:W-:Y:S01]  /*10930*/  ISETP.GT.AND P0, PT, R2, 0x18, P3 ;  /* 0x000000180200780c */ /* 0x000fe20001f04270 */
[C---:B------:R-:W-:Y:S01]  /*10940*/  FMUL.FTZ R29, R0.reuse, R109 ;  /* 0x0000006d001d7220 */ /* 0x040fe20000410000 */
[----:B------:R-:W-:Y:S01]  /*10950*/  MUFU.EX2 R124, R168 ;  /* 0x000000a8007c7308 */ /* 0x000fe20000000800 */
[C---:B------:R-:W-:Y:S01]  /*10960*/  FMUL.FTZ R36, R0.reuse, R36 ;  /* 0x0000002400247220 */ /* 0x040fe20000410000 */
[C---:B------:R-:W-:Y:S01]  /*10970*/  ISETP.LT.OR P0, PT, R3.reuse, 0x19, P0 ;  /* 0x000000190300780c */ /* 0x040fe20000701670 */
[C---:B------:R-:W-:Y:S02]  /*10980*/  FMUL.FTZ R37, R0.reuse, R37 ;  /* 0x0000002500257220 */ /* 0x040fe40000410000 */
[----:B------:R-:W-:Y:S01]  /*10990*/  FMUL.FTZ R40, R0, R40 ;  /* 0x0000002800287220 */ /* 0x000fe20000410000 */
[----:B------:R-:W-:Y:S01]  /*109a0*/  FSEL R146, R146, -INF , !P0 ;  /* 0xff80000092927808 */ /* 0x000fe20004000000 */
[----:B------:R-:W-:Y:S01]  /*109b0*/  FMUL.FTZ R41, R0, R41 ;  /* 0x0000002900297220 */ /* 0x000fe20000410000 */
[----:B------:R-:W-:Y:S01]  /*109c0*/  ISETP.GT.AND P0, PT, R2, 0x19, P3 ;  /* 0x000000190200780c */ /* 0x000fe20001f04270 */
[C---:B------:R-:W-:Y:S01]  /*109d0*/  FMUL.FTZ R44, R0.reuse, R44 ;  /* 0x0000002c002c7220 */ /* 0x040fe20000410000 */
[----:B------:R-:W-:Y:S01]  /*109e0*/  MUFU.EX2 R109, R148 ;  /* 0x00000094006d7308 */ /* 0x000fe20000000800 */
[C---:B------:R-:W-:Y:S01]  /*109f0*/  FMUL.FTZ R45, R0.reuse, R45 ;  /* 0x0000002d002d7220 */ /* 0x040fe20000410000 */
[----:B------:R-:W-:Y:S01]  /*10a00*/  ISETP.LT.OR P0, PT, R3, 0x1a, P0 ;  /* 0x0000001a0300780c */ /* 0x000fe20000701670 */
[C---:B------:R-:W-:Y:S02]  /*10a10*/  FMUL.FTZ R48, R0.reuse, R48 ;  /* 0x0000003000307220 */ /* 0x040fe40000410000 */
        /* <DEDUP_REMOVED lines=41> */
[C---:B------:R-:W-:Y:S03]  /*10cb0*/  FMUL.FTZ R97, R0.reuse, R97 ;  /* 0x0000006100617220 */ /* 0x040fe60000410000 */
[----:B------:R-:W-:Y:S01]  /*10cc0*/  FSEL R154, R25, -INF , !P0 ;  /* 0xff800000199a7808 */ /* 0x000fe20004000000 */
[----:B------:R-:W-:Y:S01]  /*10cd0*/  FMUL.FTZ R25, R0, R113 ;  /* 0x0000007100197220 */ /* 0x000fe20000410000 */
[----:B------:R-:W-:Y:S04]  /*10ce0*/  ISETP.GT.AND P0, PT, R2, 0x31, P3 ;  /* 0x000000310200780c */ /* 0x000fe80001f04270 */
[C---:B------:R-:W-:Y:S04]  /*10cf0*/  ISETP.LT.OR P0, PT, R3.reuse, 0x32, P0 ;  /* 0x000000320300780c */ /* 0x040fe80000701670 */
[----:B------:R-:W-:Y:S01]  /*10d00*/  FSEL R155, R24, -INF , !P0 ;  /* 0xff800000189b7808 */ /* 0x000fe20004000000 */
[----:B------:R-:W-:Y:S01]  /*10d10*/  FMUL.FTZ R24, R0, R112 ;  /* 0x0000007000187220 */ /* 0x000fe20000410000 */
[C---:B------:R-:W-:Y:S04]  /*10d20*/  ISETP.GT.AND P0, PT, R2.reuse, 0x38, P3 ;  /* 0x000000380200780c */ /* 0x040fe80001f04270 */
[----:B------:R-:W-:Y:S04]  /*10d30*/  ISETP.LT.OR P0, PT, R3, 0x39, P0 ;  /* 0x000000390300780c */ /* 0x000fe80000701670 */
[----:B------:R-:W-:Y:S02]  /*10d40*/  FSEL R156, R23, -INF , !P0 ;  /* 0xff800000179c7808 */ /* 0x000fe40004000000 */
[----:B------:R-:W-:Y:S01]  /*10d50*/  ISETP.GT.AND P0, PT, R2, 0x39, P3 ;  /* 0x000000390200780c */ /* 0x000fe20001f04270 */
[----:B------:R-:W-:Y:S02]  /*10d60*/  FFMA.FTZ R2, R0, R183, R8 ;  /* 0x000000b700027223 */ /* 0x000fe40000010008 */
[----:B------:R1:W-:Y:S01]  /*10d70*/  MUFU.EX2 R8, R21 ;  /* 0x0000001500087308 */ /* 0x0003e20000000800 */
[----:B------:R-:W-:Y:S01]  /*10d80*/  ISETP.LT.OR P0, PT, R3, 0x3a, P0 ;  /* 0x0000003a0300780c */ /* 0x000fe20000701670 */
[----:B------:R-:W-:Y:S01]  /*10d90*/  FADD.FTZ R6, R7, R2 ;  /* 0x0000000207067221 */ /* 0x000fe20000010000 */
[----:B------:R-:W-:Y:S02]  /*10da0*/  FMNMX.FTZ R2, R4, R103, !PT ;  /* 0x0000006704027209 */ /* 0x000fe40007810000 */
[----:B------:R-:W-:Y:S02]  /*10db0*/  FSEL R153, R26, -INF , !P0 ;  /* 0xff8000001a997808 */ /* 0x000fe40004000000 */
[----:B------:R-:W-:Y:S03]  /*10dc0*/  FMNMX.FTZ R2, R5, R2, !PT ;  /* 0x0000000205027209 */ /* 0x000fe60007810000 */
[----:B------:R-:W2:Y:S01]  /*10dd0*/  MUFU.EX2 R7, R20 ;  /* 0x0000001400077308 */ /* 0x000ea20000000800 */
[----:B------:R-:W-:Y:S04]  /*10de0*/  FMNMX.FTZ R2, R139, R2, !PT ;  /* 0x000000028b027209 */ /* 0x000fe80007810000 */
[----:B------:R-:W-:Y:S04]  /*10df0*/  FMNMX.FTZ R2, R140, R2, !PT ;  /* 0x000000028c027209 */ /* 0x000fe80007810000 */
[----:B------:R-:W-:Y:S04]  /*10e00*/  FMNMX.FTZ R2, R142, R2, !PT ;  /* 0x000000028e027209 */ /* 0x000fe80007810000 */
[----:B------:R-:W-:Y:S01]  /*10e10*/  FMNMX.FTZ R2, R147, R2, !PT ;  /* 0x0000000293027209 */ /* 0x000fe20007810000 */
[----:B-1----:R-:W-:Y:S03]  /*10e20*/  FMUL.FTZ R21, R0, R117 ;  /* 0x0000007500157220 */ /* 0x002fe60000410000 */
[----:B------:R-:W-:Y:S04]  /*10e30*/  FMNMX.FTZ R2, R146, R2, !PT ;  /* 0x0000000292027209 */ /* 0x000fe80007810000 */
[----:B------:R-:W-:Y:S02]  /*10e40*/  FMNMX.FTZ R2, R145, R2, !PT ;  /* 0x0000000291027209 */ /* 0x000fe40007810000 */
[----:B--2---:R-:W-:Y:S01]  /*10e50*/  F2FP.BF16.PACK_AB R138, R7, R8 ;  /* 0x00000008078a723e */ /* 0x004fe200000010ff */
[----:B------:R-:W-:Y:S01]  /*10e60*/  FMUL.FTZ R20, R0, R116 ;  /* 0x0000007400147220 */ /* 0x000fe20000410000 */
        /* <DEDUP_REMOVED lines=11> */
[----:B-1----:R-:W-:Y:S01]  /*10f20*/  FMNMX.FTZ R100, R2, R3, !PT ;  /* 0x0000000302647209 */ /* 0x002fe20007810000 */
[----:B------:R-:W-:Y:S02]  /*10f30*/  FADD.FTZ R2, R8, R6 ;  /* 0x0000000608027221 */ /* 0x000fe40000010000 */
[----:B------:R-:W-:Y:S01]  /*10f40*/  FMUL.FTZ R8, R0, R128 ;  /* 0x0000008000087220 */ /* 0x000fe20000410000 */
[C---:B------:R-:W-:Y:S01]  /*10f50*/  FSETP.NEU.FTZ.AND P0, PT, R100.reuse, -INF , PT ;  /* 0xff8000006400780b */ /* 0x040fe20003f1d000 */
[----:B------:R-:W-:Y:S02]  /*10f60*/  FADD.FTZ R141, R7, R2 ;  /* 0x00000002078d7221 */ /* 0x000fe40000010000 */
[C---:B------:R-:W-:Y:S01]  /*10f70*/  FMUL.FTZ R3, R100.reuse, c[0x0][0x2d0] ;  /* 0x0000b40064037a20 */ /* 0x040fe20000410000 */
        /* <DEDUP_REMOVED lines=9> */
[----:B------:R-:W-:Y:S05]  /*11010*/  FFMA.FTZ R112, R144, c[0x0][0x2d0], -R103 ;  /* 0x0000b40090707a23 */ /* 0x000fea0000010867 */
[----:B------:R-:W2:Y:S10]  /*11020*/  MUFU.EX2 R3, R3 ;  /* 0x0000000300037308 */ /* 0x000eb40000000800 */
[----:B------:R-:W3:Y:S01]  /*11030*/  MUFU.EX2 R0, R6 ;  /* 0x0000000600007308 */ /* 0x000ee20000000800 */
[C---:B-1----:R-:W-:Y:S02]  /*11040*/  FMUL.FTZ R19, R2.reuse, R123 ;  /* 0x0000007b02137220 */ /* 0x042fe40000410000 */
[C---:B------:R-:W-:Y:S02]  /*11050*/  FMUL.FTZ R27, R2.reuse, R115 ;  /* 0x00000073021b7220 */ /* 0x040fe40000410000 */
[C---:B------:R-:W-:Y:S02]  /*11060*/  FMUL.FTZ R10, R2.reuse, R130 ;  /* 0x00000082020a7220 */ /* 0x040fe40000410000 */
[C---:B------:R-:W-:Y:S03]  /*11070*/  FMUL.FTZ R11, R2.reuse, R131 ;  /* 0x00000083020b7220 */ /* 0x040fe60000410000 */
[----:B------:R-:W-:Y:S01]  /*11080*/  MUFU.EX2 R117, R112 ;  /* 0x0000007000757308 */ /* 0x000fe20000000800 */
[C---:B------:R-:W-:Y:S02]  /*11090*/  FMUL.FTZ R34, R2.reuse, R106 ;  /* 0x0000006a02227220 */ /* 0x040fe40000410000 */
[C---:B--2---:R-:W-:Y:S02]  /*110a0*/  FFMA.FTZ R102, R2.reuse, R184, R3 ;  /* 0x000000b802667223 */ /* 0x044fe40000010003 */
[C---:B------:R-:W-:Y:S02]  /*110b0*/  FMUL.FTZ R35, R2.reuse, R107 ;  /* 0x0000006b02237220 */ /* 0x040fe40000410000 */
[C---:B------:R-:W-:Y:S02]  /*110c0*/  FMUL.FTZ R7, R2.reuse, R135 ;  /* 0x0000008702077220 */ /* 0x040fe40000410000 */
[C---:B------:R-:W-:Y:S01]  /*110d0*/  FMUL.FTZ R14, R2.reuse, R126 ;  /* 0x0000007e020e7220 */ /* 0x040fe20000410000 */
[----:B------:R-:W-:Y:S01]  /*110e0*/  MUFU.EX2 R132, R160 ;  /* 0x000000a000847308 */ /* 0x000fe20000000800 */
[----:B------:R-:W-:Y:S02]  /*110f0*/  FMUL.FTZ R15, R2, R127 ;  /* 0x0000007f020f7220 */ /* 0x000fe40000410000 */
[C---:B---3--:R-:W-:Y:S01]  /*11100*/  FADD.FTZ R123, R0.reuse, R102 ;  /* 0x00000066007b7221 */ /* 0x048fe20000010000 */
[----:B------:R-:W-:Y:S01]  /*11110*/  F2FP.BF16.PACK_AB R137, R0, R3 ;  /* 0x000000030089723e */ /* 0x000fe200000010ff */
[--C-:B------:R-:W-:Y:S02]  /*11120*/  FFMA.FTZ R0, R139, c[0x0][0x2d0], -R103.reuse ;  /* 0x0000b4008b007a23 */ /* 0x100fe40000010867 */
        /* <DEDUP_REMOVED lines=34> */
[C---:B------:R-:W-:Y:S01]  /*11350*/  FMUL.FTZ R79, R2.reuse, R79 ;  /* 0x0000004f024f7220 */ /* 0x040fe20000410000 */
[----:B--2---:R-:W-:Y:S01]  /*11360*/  F2FP.BF16.PACK_AB R110, R127, R126 ;  /* 0x0000007e7f6e723e */ /* 0x004fe200000010ff */
        /* <DEDUP_REMOVED lines=11> */
[--C-:B------:R-:W-:Y:S02]  /*11420*/  FFMA.FTZ R0, R140, c[0x0][0x2d0], -R103.reuse ;  /* 0x0000b4008c007a23 */ /* 0x100fe40000010867 */
[----:B------:R-:W-:Y:S01]  /*11430*/  FFMA.FTZ R112, R143, c[0x0][0x2d0], -R103 ;  /* 0x0000b4008f707a23 */ /* 0x000fe20000010867 */
[----:B------:R-:W-:Y:S01]  /*11440*/  IADD3 R102, R169, R2, RZ ;  /* 0x00000002a9667210 */ /* 0x000fe20007ffe0ff */
[----:B------:R-:W1:Y:S01]  /*11450*/  LDSM.16.MT88.4 R104, [R2] ;  /* 0x000000000268783b */ /* 0x000e620000004200 */
[----:B------:R-:W2:Y:S07]  /*11460*/  MUFU.EX2 R114, R0 ;  /* 0x0000000000727308 */ /* 0x000eae0000000800 */
[----:B------:R-:W-:Y:S03]  /*11470*/  LDSM.16.MT88.4 R128, [R2+0x1800] ;  /* 0x001800000280783b */ /* 0x000fe60000004200 */
[----:B------:R-:W-:Y:S01]  /*11480*/  MUFU.EX2 R119, R112 ;  /* 0x0000007000777308 */ /* 0x000fe20000000800 */
[----:B--2---:R-:W-:Y:S01]  /*11490*/  F2FP.BF16.PACK_AB R139, R114, R115 ;  /* 0x00000073728b723e */ /* 0x004fe200000010ff */
[----:B------:R-:W-:Y:S04]  /*114a0*/  FADD.FTZ R0, R3, R141 ;  /* 0x0000008d03007221 */ /* 0x000fe80000010000 */
[----:B------:R-:W-:Y:S01]  /*114b0*/  FADD.FTZ R121, R109, R0 ;  /* 0x000000006d797221 */ /* 0x000fe20000010000 */
[----:B------:R-:W-:Y:S01]  /*114c0*/  IADD3 R0, R172, R162, RZ ;  /* 0x000000a2ac007210 */ /* 0x000fe20007ffe0ff */
[--C-:B------:R-:W-:Y:S03]  /*114d0*/  FFMA.FTZ R109, R145, c[0x0][0x2d0], -R103.reuse ;  /* 0x0000b400916d7a23 */ /* 0x100fe60000010867 */
[----:B------:R-:W-:Y:S01]  /*114e0*/  IADD3 R3, R169, R0, RZ ;  /* 0x00000000a9037210 */ /* 0x000fe20007ffe0ff */
[----:B------:R-:W-:Y:S01]  /*114f0*/  MUFU.EX2 R122, R109 ;  /* 0x0000006d007a7308 */ /* 0x000fe20000000800 */
        /* <DEDUP_REMOVED lines=37> */
[----:B------:R-:W-:Y:S01]  /*11750*/  F2FP.BF16.PACK_AB R138, R149, R148 ;  /* 0x00000094958a723e */ /* 0x000fe200000010ff */
[--C-:B-1----:R-:W-:Y:S05]  /*11760*/  FFMA.FTZ R104, R147, c[0x0][0x2d0], -R103.reuse ;  /* 0x0000b40093687a23 */ /* 0x102fea0000010867 */
[----:B------:R-:W-:Y:S10]  /*11770*/  MUFU.EX2 R147, R180 ;  /* 0x000000b400937308 */ /* 0x000ff40000000800 */
[----:B------:R1:W2:Y:S02]  /*11780*/  MUFU.EX2 R120, R104 ;  /* 0x0000006800787308 */ /* 0x0002a40000000800 */
[--C-:B-1----:R-:W-:Y:S01]  /*11790*/  FFMA.FTZ R104, R146, c[0x0][0x2d0], -R103.reuse ;  /* 0x0000b40092687a23 */ /* 0x102fe20000010867 */
[----:B--2---:R-:W-:Y:S07]  /*117a0*/  F2FP.BF16.PACK_AB R109, R120, R113 ;  /* 0x00000071786d723e */ /* 0x004fee00000010ff */
[----:B------:R-:W1:Y:S10]  /*117b0*/  MUFU.EX2 R146, R181 ;  /* 0x000000b500927308 */ /* 0x000e740000000800 */
[----:B------:R2:W3:Y:S01]  /*117c0*/  MUFU.EX2 R116, R104 ;  /* 0x0000006800747308 */ /* 0x0004e20000000800 */
[----:B-1----:R-:W-:Y:S01]  /*117d0*/  F2FP.BF16.PACK_AB R136, R147, R146 ;  /* 0x000000929388723e */ /* 0x002fe200000010ff */
[----:B--2---:R-:W1:Y:S01]  /*117e0*/  LDSM.16.MT88.4 R104, [R2+0x800] ;  /* 0x000800000268783b */ /* 0x004e620000004200 */
[----:B---3--:R-:W-:Y:S07]  /*117f0*/  F2FP.BF16.PACK_AB R111, R122, R116 ;  /* 0x000000747a6f723e */ /* 0x008fee00000010ff */
        /* <DEDUP_REMOVED lines=38> */
[----:B------:R-:W-:Y:S03]  /*11a60*/  FFMA.FTZ R105, R152, c[0x0][0x2d0], -R103 ;  /* 0x0000b40098697a23 */ /* 0x000fe60000010867 */
[----:B------:R-:W-:Y:S06]  /*11a70*/  F2FP.BF16.PACK_AB R106, R159, R132 ;  /* 0x000000849f6a723e */ /* 0x000fec00000010ff */
[----:B------:R3:W4:Y:S01]  /*11a80*/  MUFU.EX2 R145, R105 ;  /* 0x0000006900917308 */ /* 0x0007220000000800 */
[----:B--2---:R-:W-:Y:S04]  /*11a90*/  FADD.FTZ R104, R115, R123 ;  /* 0x0000007b73687221 */ /* 0x004fe80000010000 */
[----:B------:R-:W-:Y:S04]  /*11aa0*/  FADD.FTZ R104, R114, R104 ;  /* 0x0000006872687221 */ /* 0x000fe80000010000 */
[----:B------:R-:W-:Y:S02]  /*11ab0*/  FADD.FTZ R104, R113, R104 ;  /* 0x0000006871687221 */ /* 0x000fe40000010000 */
[----:B---3--:R-:W-:Y:S01]  /*11ac0*/  FADD.FTZ R105, R126, R121 ;  /* 0x000000797e697221 */ /* 0x008fe20000010000 */
[----:B------:R-:W2:Y:S01]  /*11ad0*/  LDSM.16.MT88.4 R112, [R102+0x1000] ;  /* 0x001000006670783b */ /* 0x000ea20000004200 */
[----:B------:R-:W-:Y:S01]  /*11ae0*/  FADD.FTZ R104, R120, R104 ;  /* 0x0000006878687221 */ /* 0x000fe20000010000 */
[----:B----4-:R-:W-:Y:S01]  /*11af0*/  F2FP.BF16.PACK_AB R107, R145, R118 ;  /* 0x00000076916b723e */ /* 0x010fe200000010ff */
[----:B------:R-:W-:Y:S01]  /*11b00*/  FADD.FTZ R121, R127, R105 ;  /* 0x000000697f797221 */ /* 0x000fe20000010000 */
[----:B------:R-:W-:Y:S01]  /*11b10*/  F2FP.BF16.PACK_AB R105, R119, R117 ;  /* 0x000000757769723e */ /* 0x000fe200000010ff */
        /* <DEDUP_REMOVED lines=44> */
[----:B------:R-:W-:Y:S02]  /*11de0*/  FADD.FTZ R143, R132, R117 ;  /* 0x00000075848f7221 */ /* 0x000fe40000010000 */
[----:B------:R-:W-:Y:S01]  /*11df0*/  FADD.FTZ R144, R118, R116 ;  /* 0x0000007476907221 */ /* 0x000fe20000010000 */
[C---:B--2---:R-:W-:Y:S08]  /*11e00*/  HMMA.16816.F32.BF16 R92, R104.reuse, R112, R92 ;  /* 0x00000070685c723c */ /* 0x044ff0000004185c */
        /* <DEDUP_REMOVED lines=31> */
[----:B------:R2:W3:Y:S03]  /*12000*/  LDSM.16.MT88.4 R8, [R2+0x5800] ;  /* 0x005800000208783b */ /* 0x0004e60000004200 */
[----:B------:R-:W-:Y:S04]  /*12010*/  FADD.FTZ R184, R103, R0 ;  /* 0x0000000067b87221 */ /* 0x000fe80000010000 */
        /* <DEDUP_REMOVED lines=8> */
[----:B------:R-:W-:Y:S01]  /*120a0*/  FADD.FTZ R2, R148, R2 ;  /* 0x0000000294027221 */ /* 0x000fe20000010000 */
[----:B----4-:R-:W-:Y:S04]  /*120b0*/  IADD3 R3, R173, -0x2, RZ ;  /* 0xfffffffead037810 */ /* 0x010fe80007ffe0ff */
[C---:B---3--:R-:W-:Y:S03]  /*120c0*/  HMMA.16816.F32.BF16 R68, R136.reuse, R8, R68 ;  /* 0x000000088844723c */ /* 0x048fe60000041844 */
[----:B------:R-:W-:Y:S01]  /*120d0*/  ISETP.GE.AND P0, PT, R3, R188, PT ;  /* 0x000000bc0300720c */ /* 0x000fe20003f06270 */
[----:B------:R-:W-:Y:S04]  /*120e0*/  FADD.FTZ R183, R149, R2 ;  /* 0x0000000295b77221 */ /* 0x000fe80000010000 */
[C---:B------:R-:W-:Y:S08]  /*120f0*/  HMMA.16816.F32.BF16 R72, R136.reuse, R10, R72 ;  /* 0x0000000a8848723c */ /* 0x040ff00000041848 */
        /* <DEDUP_REMOVED lines=16> */
[----:B------:R-:W-:Y:S01]  /*12200*/  IADD3 R2, R182, R150, R193 ;  /* 0x00000096b6027210 */ /* 0x000fe20007ffe0c1 */
        /* <DEDUP_REMOVED lines=32> */
.L_x_2214:
        /* <DEDUP_REMOVED lines=23> */
.L_x_2215:
        /* <DEDUP_REMOVED lines=24> */
.L_x_2120:
[----:B------:R-:W-:Y:S05]  /*12700*/  BSYNC B0 ;  /* 0x0000000000007941 */ /* 0x000fea0003800000 */
.L_x_2119:
[C---:B------:R-:W-:Y:S01]  /*12710*/  ISETP.GE.AND P0, PT, R163.reuse, 0x1, PT ;  /* 0x00000001a300780c */ /* 0x040fe20003f06270 */
[----:B------:R-:W0:Y:S01]  /*12720*/  LDGDEPBAR ;  /* 0x00000000000079af */ /* 0x000e220000000000 */
[----:B-1----:R-:W-:Y:S01]  /*12730*/  IADD3 R0, R163, 0x1, RZ ;  /* 0x00000001a3007810 */ /* 0x002fe20007ffe0ff */
[----:B------:R-:W-:Y:S02]  /*12740*/  IMAD.MOV.U32 R103, RZ, RZ, R100 ;  /* 0x000000ffff677224 */ /* 0x000fe400078e0064 */
[----:B------:R-:W-:Y:S01]  /*12750*/  IMAD.MOV.U32 R102, RZ, RZ, R101 ;  /* 0x000000ffff667224 */ /* 0x000fe200078e0065 */
[----:B------:R-:W-:Y:S02]  /*12760*/  SEL R163, R0, RZ, !P0 ;  /* 0x000000ff00a37207 */ /* 0x000fe40004000000 */
[----:B------:R-:W-:Y:S02]  /*12770*/  ISETP.GE.AND P0, PT, R188, R173, PT ;  /* 0x000000adbc00720c */ /* 0x000fe40003f06270 */
[----:B------:R-:W-:Y:S05]  /*12780*/  IADD3 R0, R173, -0x1, RZ ;  /* 0xffffffffad007810 */ /* 0x000fea0007ffe0ff */
[----:B------:R-:W-:Y:S06]  /*12790*/  IMAD.MOV.U32 R173, RZ, RZ, R0 ;  /* 0x000000ffffad7224 */ /* 0x000fec00078e0000 */
[----:B------:R-:W-:-:S05]  /*127a0*/  @!P0 BRA `(.L_x_2123) ;  /* 0xffffc1b000008947 */ /* 0x000fca000383ffff */
.L_x_2106:
[----:B------:R-:W-:Y:S05]  /*127b0*/  BRA.DIV ~URZ, `(.L_x_2124) ;  /* 0x00006cd27f007947 */ /* 0x000fea000b800000 */
[----:B------:R1:W2:Y:S02]  /*127c0*/  SHFL.BFLY PT, R0, R183, 0x2, 0x1f ;  /* 0x0c401f00b7007f89 */ /* 0x0002a400000e0000 */
.L_x_2216:
[----:B--2---:R-:W-:Y:S01]  /*127d0*/  FADD.FTZ R0, R0, R183 ;  /* 0x000000b700007221 */ /* 0x004fe20000010000 */
[----:B------:R-:W-:Y:S05]  /*127e0*/  BRA.DIV ~URZ, `(.L_x_2125) ;  /* 0x00006d027f007947 */ /* 0x000fea000b800000 */
[----:B------:R-:W2:Y:S04]  /*127f0*/  SHFL.BFLY PT, R2, R184, 0x2, 0x1f ;  /* 0x0c401f00b8027f89 */ /* 0x000ea800000e0000 */
[----:B------:R-:W3:Y:S01]  /*12800*/  SHFL.BFLY PT, R5, R0, 0x1, 0x1f ;  /* 0x0c201f0000057f89 */ /* 0x000ee200000e0000 */
[----:B--2---:R-:W-:-:S02]  /*12810*/  FADD.FTZ R4, R2, R184 ;  /* 0x000000b802047221 */ /* 0x004fc40000010000 */
[----:B---3--:R-:W-:-:S03]  /*12820*/  FADD.FTZ R0, R0, R5 ;  /* 0x0000000500007221 */ /* 0x008fc60000010000 */
[----:B------:R2:W3:Y:S04]  /*12830*/  SHFL.BFLY PT, R3, R4, 0x1, 0x1f ;  /* 0x0c201f0004037f89 */ /* 0x0004e800000e0000 */
.L_x_2217:
[----:B------:R-:W-:Y:S01]  /*12840*/  FSETP.NE.FTZ.AND P1, PT, R0, RZ, PT ;  /* 0x000000ff0000720b */ /* 0x000fe20003f35000 */
[----:B---3--:R-:W-:Y:S01]  /*12850*/  FADD.FTZ R3, R3, R4 ;  /* 0x0000000403037221 */ /* 0x008fe20000010000 */
[----:B------:R-:W-:Y:S02]  /*12860*/  MOV R2, RZ ;  /* 0x000000ff00027202 */ /* 0x000fe40000000f00 */
[----:B------:R-:W-:Y:S02]  /*12870*/  MOV R22, 0xff800000 ;  /* 0xff80000000167802 */ /* 0x000fe40000000f00 */
[----:B------:R-:W-:Y:S02]  /*12880*/  FSETP.NE.FTZ.AND P0, PT, R3, RZ, PT ;  /* 0x000000ff0300720b */ /* 0x000fe40003f15000 */
[----:B------:R-:W-:-:S05]  /*12890*/  MOV R17, 0xff800000 ;  /* 0xff80000000117802 */ /* 0x000fca0000000f00 */
[----:B------:R-:W3:Y:S01]  /*128a0*/  @P1 MUFU.RCP R2, R0 ;  /* 0x0000000000021308 */ /* 0x000ee20000001000 */
[----:B--2---:R-:W-:-:S05]  /*128b0*/  @P1 MOV R4, 0x3f317218 ;  /* 0x3f31721800041802 */ /* 0x004fca0000000f00 */
[----:B------:R-:W-:Y:S02]  /*128c0*/  @P1 FMUL.FTZ R4, R4, c[0x0][0x2d0] ;  /* 0x0000b40004041a20 */ /* 0x000fe40000410000 */
[----:B------:R2:W4:Y:S01]  /*128d0*/  @P1 MUFU.LG2 R5, R0 ;  /* 0x0000000000051308 */ /* 0x0005220000000c00 */
[C---:B---3--:R-:W-:Y:S02]  /*128e0*/  FMUL.FTZ R34, R2.reuse, R120 ;  /* 0x0000007802227220 */ /* 0x048fe40000410000 */
[C---:B------:R-:W-:Y:S02]  /*128f0*/  FMUL.FTZ R35, R2.reuse, R121 ;  /* 0x0000007902237220 */ /* 0x040fe40000410000 */
[C---:B------:R-:W-:Y:S02]  /*12900*/  FMUL.FTZ R120, R2.reuse, R68 ;  /* 0x0000004402787220 */ /* 0x040fe40000410000 */
[C---:B------:R-:W-:Y:S01]  /*12910*/  FMUL.FTZ R121, R2.reuse, R69 ;  /* 0x0000004502797220 */ /* 0x040fe20000410000 */
[----:B--2---:R-:W-:Y:S01]  /*12920*/  MOV R0, RZ ;  /* 0x000000ff00007202 */ /* 0x004fe20000000f00 */
        /* <DEDUP_REMOVED lines=47> */
[C---:B--2---:R-:W-:Y:S02]  /*12c20*/  FMUL.FTZ R36, R0.reuse, R118 ;  /* 0x0000007600247220 */ /* 0x044fe40000410000 */
[----:B------:R-:W-:Y:S02]  /*12c30*/  FMUL.FTZ R37, R0, R119 ;  /* 0x0000007700257220 */ /* 0x000fe40000410000 */
[----:B------:R-:W-:Y:S01]  /*12c40*/  @P1 FFMA.FTZ R22, R4, R101, R5 ;  /* 0x0000006504161223 */ /* 0x000fe20000010005 */
[----:B------:R-:W-:Y:S01]  /*12c50*/  MOV R4, 0x1 ;  /* 0x0000000100047802 */ /* 0x000fe20000000f00 */
[----:B------:R-:W-:-:S02]  /*12c60*/  FMUL.FTZ R118, R0, R38 ;  /* 0x0000002600767220 */ /* 0x000fc40000410000 */
[C---:B------:R-:W-:Y:S02]  /*12c70*/  FMUL.FTZ R119, R0.reuse, R39 ;  /* 0x0000002700777220 */ /* 0x040fe40000410000 */
[C---:B------:R-:W-:Y:S02]  /*12c80*/  FMUL.FTZ R26, R0.reuse, R130 ;  /* 0x00000082001a7220 */ /* 0x040fe40000410000 */
[C---:B------:R-:W-:Y:S01]  /*12c90*/  FMUL.FTZ R27, R0.reuse, R131 ;  /* 0x00000083001b7220 */ /* 0x040fe20000410000 */
[----:B---3--:R-:W-:Y:S01]  /*12ca0*/  @P0 MOV R3, 0x3f317218 ;  /* 0x3f31721800030802 */ /* 0x008fe20000000f00 */
[C---:B------:R-:W-:Y:S02]  /*12cb0*/  FMUL.FTZ R92, R0.reuse, R122 ;  /* 0x0000007a005c7220 */ /* 0x040fe40000410000 */
[C---:B------:R-:W-:Y:S02]  /*12cc0*/  FMUL.FTZ R93, R0.reuse, R123 ;  /* 0x0000007b005d7220 */ /* 0x040fe40000410000 */
[----:B------:R-:W-:-:S02]  /*12cd0*/  FMUL.FTZ R38, R0, R46 ;  /* 0x0000002e00267220 */ /* 0x000fc40000410000 */
[----:B------:R-:W-:Y:S02]  /*12ce0*/  FMUL.FTZ R39, R0, R47 ;  /* 0x0000002f00277220 */ /* 0x000fe40000410000 */
[----:B-----5:R-:W-:Y:S02]  /*12cf0*/  @P0 FMUL.FTZ R2, R2, 0.69314718246459960938 ;  /* 0x3f31721802020820 */ /* 0x020fe40000410000 */
[----:B------:R-:W-:Y:S02]  /*12d00*/  @P0 FMUL.FTZ R3, R3, c[0x0][0x2d0] ;  /* 0x0000b40003030a20 */ /* 0x000fe40000410000 */
        /* <DEDUP_REMOVED lines=40> */
.L_x_2036:
        /* <DEDUP_REMOVED lines=17> */
.L_x_2127:
[----:B------:R-:W-:Y:S05]  /*130a0*/  BSYNC B0 ;  /* 0x0000000000007941 */ /* 0x000fea0003800000 */
.L_x_2126:
        /* <DEDUP_REMOVED lines=10> */
[----:B------:R-:W-:Y:S01]  /*13150*/  F2FP.BF16.PACK_AB R2, R85, R84 ;  /* 0x000000545502723e */ /* 0x000fe200000010ff */
[----:B------:R-:W-:Y:S01]  /*13160*/  IMAD.MOV.U32 R6, RZ, RZ, RZ ;  /* 0x000000ffff067224 */ /* 0x000fe200078e00ff */
        /* <DEDUP_REMOVED lines=88> */
[----:B------:R-:W-:Y:S01]  /*136f0*/  STS [R251+0x8400], R3 ;  /* 0x00840003fb007388 */ /* 0x000fe20000000800 */
[----:B----4-:R-:W-:-:S03]  /*13700*/  F2FP.BF16.PACK_AB R2, R81, R80 ;  /* 0x000000505102723e */ /* 0x010fc600000010ff */
[----:B------:R2:W-:Y:S04]  /*13710*/  STS [R251+0x8000], R4 ;  /* 0x00800004fb007388 */ /* 0x0005e80000000800 */
[----:B------:R3:W-:Y:S01]  /*13720*/  STS [R252+0x8000], R2 ;  /* 0x00800002fc007388 */ /* 0x0007e20000000800 */
[----:B-1----:R-:W-:-:S05]  /*13730*/  F2FP.BF16.PACK_AB R0, R55, R54 ;  /* 0x000000363700723e */ /* 0x002fca00000010ff */
[----:B------:R1:W-:Y:S01]  /*13740*/  STS [R252+0x8400], R0 ;  /* 0x00840000fc007388 */ /* 0x0003e20000000800 */
[----:B--2---:R-:W-:Y:S01]  /*13750*/  F2FP.BF16.PACK_AB R4, R25, R24 ;  /* 0x000000181904723e */ /* 0x004fe200000010ff */
[----:B---3--:R-:W-:-:S04]  /*13760*/  IMAD.MOV.U32 R2, RZ, RZ, 0x4 ;  /* 0x00000004ff027424 */ /* 0x008fc800078e00ff */
[----:B------:R2:W-:Y:S01]  /*13770*/  STS [R250+0x8000], R4 ;  /* 0x00800004fa007388 */ /* 0x0005e20000000800 */
[----:B------:R-:W-:-:S04]  /*13780*/  @P1 IMAD.WIDE R8, R211, R2, c[0x0][0x508] ;  /* 0x00014200d3081625 */ /* 0x000fc800078e0202 */
[----:B------:R-:W-:Y:S01]  /*13790*/  IMAD.WIDE R2, R211, R2, c[0x0][0x500] ;  /* 0x00014000d3027625 */ /* 0x000fe200078e0202 */
[----:B-1----:R-:W-:-:S05]  /*137a0*/  F2FP.BF16.PACK_AB R0, R43, R42 ;  /* 0x0000002a2b00723e */ /* 0x002fca00000010ff */
[----:B------:R1:W-:Y:S04]  /*137b0*/  STS [R250+0x8400], R0 ;  /* 0x00840000fa007388 */ /* 0x0003e80000000800 */
[----:B------:R-:W-:Y:S06]  /*137c0*/  BAR.SYNC.DEFER_BLOCKING 0x1, 0x100 ;  /* 0x0044000000007b1d */ /* 0x000fec0000010000 */
[----:B------:R1:W5:Y:S04]  /*137d0*/  @P1 LDG.E R16, [R8.64] ;  /* 0x0000000608101981 */ /* 0x000368000c1e1900 */
[----:B------:R1:W5:Y:S01]  /*137e0*/  @P2 LDG.E R6, [R2.64] ;  /* 0x0000000602062981 */ /* 0x000362000c1e1900 */
[----:B------:R-:W-:-:S04]  /*137f0*/  ISETP.NE.AND P0, PT, R221, RZ, PT ;  /* 0x000000ffdd00720c */ /* 0x000fc80003f05270 */
[----:B--2---:R-:W-:Y:S01]  /*13800*/  SEL R4, R221, c[0x0][0x3d4], P0 ;  /* 0x0000f500dd047a07 */ /* 0x004fe20000000000 */
[----:B------:R-:W-:Y:S05]  /*13810*/  @P1 BRA `(.L_x_2130) ;  /* 0x0000004000001947 */ /* 0x000fea0003800000 */
[----:B------:R-:W-:Y:S05]  /*13820*/  @!P2 BRA `(.L_x_2130) ;  /* 0x000000300000a947 */ /* 0x000fea0003800000 */
[----:B-1----:R1:W2:Y:S04]  /*13830*/  LDG.E R0, [R2.64] ;  /* 0x0000000602007981 */ /* 0x0022a8000c1e1900 */
[----:B-1----:R-:W2:Y:S02]  /*13840*/  LDG.E R2, [R2.64+0x4] ;  /* 0x0000040602027981 */ /* 0x002ea4000c1e1900 */
[----:B--2--5:R-:W-:Y:S02]  /*13850*/  IADD3 R16, -R0, R2, RZ ;  /* 0x0000000200107210 */ /* 0x024fe40007ffe1ff */
.L_x_2130:
[----:B------:R-:W2:Y:S01]  /*13860*/  LDL R30, [R1+0xc] ;  /* 0x00000c00011e7983 */ /* 0x000ea20000100800 */
[----:B-1----:R-:W-:Y:S01]  /*13870*/  IMAD.MOV.U32 R9, RZ, RZ, 0x368 ;  /* 0x00000368ff097424 */ /* 0x002fe200078e00ff */
[----:B------:R-:W-:Y:S01]  /*13880*/  ISETP.GT.AND P2, PT, R4, 0x1, PT ;  /* 0x000000010400780c */ /* 0x000fe20003f44270 */
[----:B------:R-:W-:Y:S01]  /*13890*/  IMAD.MOV.U32 R0, RZ, RZ, c[0x0][0x4e8] ;  /* 0x00013a00ff007624 */ /* 0x000fe200078e00ff */
[----:B------:R-:W-:Y:S01]  /*138a0*/  ISETP.NE.U32.AND P0, PT, RZ, c[0x0][0x500], PT ;  /* 0x00014000ff007a0c */ /* 0x000fe20003f05070 */
[----:B------:R-:W-:Y:S01]  /*138b0*/  IMAD.IADD R13, R212, 0x1, R203 ;  /* 0x00000001d40d7824 */ /* 0x000fe200078e02cb */
[----:B------:R-:W-:Y:S01]  /*138c0*/  SEL R9, R9, 0x328, P2 ;  /* 0x0000032809097807 */ /* 0x000fe20001000000 */
[----:B------:R-:W1:Y:S01]  /*138d0*/  S2R R31, SR_TID.X ;  /* 0x00000000001f7919 */ /* 0x000e620000002100 */
[----:B------:R-:W-:-:S02]  /*138e0*/  ISETP.NE.AND P3, PT, R0, 0x1, PT ;  /* 0x000000010000780c */ /* 0x000fc40003f65270 */
[----:B------:R-:W3:Y:S01]  /*138f0*/  LDC.64 R4, c[0x0][R9+0x170] ;  /* 0x00005c0009047b82 */ /* 0x000ee20000000a00 */
[----:B------:R-:W-:Y:S02]  /*13900*/  ISETP.NE.AND.EX P0, PT, RZ, c[0x0][0x504], PT, P0 ;  /* 0x00014100ff007a0c */ /* 0x000fe40003f05300 */
[----:B------:R-:W-:Y:S02]  /*13910*/  SHF.R.S32.HI R0, RZ, 0x1f, R211 ;  /* 0x0000001fff007819 */ /* 0x000fe400000114d3 */
[----:B------:R-:W-:Y:S02]  /*13920*/  SEL R7, R211, RZ, !P0 ;  /* 0x000000ffd3077207 */ /* 0x000fe40004000000 */
[----:B------:R-:W-:Y:S01]  /*13930*/  SEL R2, R0, RZ, !P0 ;  /* 0x000000ff00027207 */ /* 0x000fe20004000000 */
[----:B------:R-:W4:Y:S01]  /*13940*/  LDC.64 R14, c[0x0][R9+0x168] ;  /* 0x00005a00090e7b82 */ /* 0x000f220000000a00 */
[----:B------:R-:W-:Y:S02]  /*13950*/  LOP3.LUT R11, R210, 0xffff, RZ, 0xc0, !PT ;  /* 0x0000ffffd20b7812 */ /* 0x000fe400078ec0ff */
[----:B------:R-:W-:-:S05]  /*13960*/  @P3 IMAD.HI.U32 R8, R13, c[0x0][0x4ec], RZ ;  /* 0x00013b000d083a27 */ /* 0x000fca00078e00ff */
[----:B------:R3:W4:Y:S01]  /*13970*/  LDC.64 R18, c[0x0][R9+0x178] ;  /* 0x00005e0009127b82 */ /* 0x0007220000000a00 */
[----:B-1----:R-:W-:-:S07]  /*13980*/  SHF.R.S32.HI R23, RZ, 0x1f, R31 ;  /* 0x0000001fff177819 */ /* 0x002fce000001141f */
[----:B------:R1:W1:Y:S01]  /*13990*/  LDC.64 R20, c[0x0][R9+0x160] ;  /* 0x0000580009147b82 */ /* 0x0002620000000a00 */
[----:B------:R-:W-:-:S04]  /*139a0*/  LEA.HI R23, R23, R31, RZ, 0x5 ;  /* 0x0000001f17177211 */ /* 0x000fc800078f28ff */
[----:B------:R-:W-:-:S05]  /*139b0*/  LOP3.LUT R23, R23, 0xffffffe0, RZ, 0xc0, !PT ;  /* 0xffffffe017177812 */ /* 0x000fca00078ec0ff */
[----:B------:R-:W-:Y:S02]  /*139c0*/  IMAD.IADD R23, R31, 0x1, -R23 ;  /* 0x000000011f177824 */ /* 0x000fe400078e0a17 */
[----:B---3--:R-:W-:-:S04]  /*139d0*/  IMAD R0, R5, R7, RZ ;  /* 0x0000000705007224 */ /* 0x008fc800078e02ff */
[C---:B------:R-:W-:Y:S02]  /*139e0*/  IMAD R10, R4.reuse, R2, R0 ;  /* 0x00000002040a7224 */ /* 0x040fe400078e0200 */
        /* <DEDUP_REMOVED lines=10> */
[----:B------:R-:W-:Y:S02]  /*13a90*/  IMAD R10, R19, R8, RZ ;  /* 0x00000008130a7224 */ /* 0x000fe400078e02ff */
[----:B------:R-:W-:Y:S01]  /*13aa0*/  IMAD.MOV R3, RZ, RZ, -R0 ;  /* 0x000000ffff037224 */ /* 0x000fe200078e0a00 */
[----:B------:R-:W-:Y:S01]  /*13ab0*/  IADD3.X R12, R12, R2, R9, P1, P0 ;  /* 0x000000020c0c7210 */ /* 0x000fe20000fe0409 */
[----:B------:R-:W-:-:S04]  /*13ac0*/  IMAD.WIDE.U32 R4, R18, R8, RZ ;  /* 0x0000000812047225 */ /* 0x000fc800078e00ff */
        /* <DEDUP_REMOVED lines=11> */
[----:B------:R-:W-:Y:S02]  /*13b80*/  IMAD.MOV.U32 R5, RZ, RZ, c[0x0][0x4ac] ;  /* 0x00012b00ff057624 */ /* 0x000fe400078e00ff */
[----:B------:R-:W-:Y:S01]  /*13b90*/  IMAD.IADD R3, R3, 0x1, R0 ;  /* 0x0000000103037824 */ /* 0x000fe200078e0200 */
[----:B------:R-:W-:Y:S01]  /*13ba0*/  LEA R0, P0, R2, R4, 0x2 ;  /* 0x0000000402007211 */ /* 0x000fe200078010ff */
[----:B------:R-:W-:Y:S01]  /*13bb0*/  IMAD R12, R16, c[0x0][0x4e8], RZ ;  /* 0x00013a00100c7a24 */ /* 0x000fe200078e02ff */
[----:B------:R-:W-:-:S03]  /*13bc0*/  SEL R5, R5, c[0x0][0x454], P2 ;  /* 0x0001150005057a07 */ /* 0x000fc60001000000 */
[----:B------:R-:W-:Y:S01]  /*13bd0*/  SHFL.IDX PT, R4, R0, RZ, 0x1c1f ;  /* 0x001c1fff00047589 */ /* 0x000fe200000e0000 */
[----:B------:R-:W-:Y:S02]  /*13be0*/  LEA.HI.X R3, R2, R5, R3, 0x2, P0 ;  /* 0x0000000502037211 */ /* 0x000fe400000f1403 */
[----:B------:R-:W-:Y:S01]  /*13bf0*/  LOP3.LUT P0, RZ, R23, 0x3, RZ, 0xc0, !PT ;  /* 0x0000000317ff7812 */ /* 0x000fe2000780c0ff */
[----:B------:R2:W-:Y:S04]  /*13c00*/  SHFL.IDX PT, R2, R0, 0x1, 0x1c1f ;  /* 0x003c1f0000027f89 */ /* 0x0005e800000e0000 */
[----:B------:R-:W1:Y:S04]  /*13c10*/  SHFL.IDX PT, R5, R3, RZ, 0x1c1f ;  /* 0x001c1fff03057589 */ /* 0x000e6800000e0000 */
[----:B------:R-:W3:Y:S01]  /*13c20*/  SHFL.IDX PT, R3, R3, 0x1, 0x1c1f ;  /* 0x003c1f0003037f89 */ /* 0x000ee200000e0000 */
[----:B--2---:R-:W-:-:S05]  /*13c30*/  IMAD.IADD R0, R30, 0x1, R203 ;  /* 0x000000011e007824 */ /* 0x004fca00078e02cb */
[C---:B------:R-:W-:Y:S02]  /*13c40*/  IADD3 R8, R0.reuse, 0x8, RZ ;  /* 0x0000000800087810 */ /* 0x040fe40007ffe0ff */
[-C--:B------:R-:W-:Y:S02]  /*13c50*/  ISETP.GE.OR P1, PT, R0, R12.reuse, P0 ;  /* 0x0000000c0000720c */ /* 0x080fe40000726670 */
[----:B------:R-:W-:-:S11]  /*13c60*/  ISETP.GE.OR P0, PT, R8, R12, P0 ;  /* 0x0000000c0800720c */ /* 0x000fd60000706670 */
[----:B-1----:R1:W-:Y:S01]  /*13c70*/  @!P1 ST.E [R4.64], R22 ;  /* 0x0000001604009985 */ /* 0x0023e2000c101906 */
[----:B------:R-:W-:-:S03]  /*13c80*/  ISETP.GE.AND P1, PT, R8, R12, PT ;  /* 0x0000000c0800720c */ /* 0x000fc60003f26270 */
[----:B---3--:R1:W-:Y:S01]  /*13c90*/  @!P0 ST.E [R2.64], R17 ;  /* 0x0000001102008985 */ /* 0x0083e2000c101906 */
[----:B------:R-:W-:Y:S02]  /*13ca0*/  ISETP.GE.AND P0, PT, R0, R12, PT ;  /* 0x0000000c0000720c */ /* 0x000fe40003f06270 */
[----:B------:R-:W-:Y:S01]  /*13cb0*/  P2R R14, PR, RZ, 0x2 ;  /* 0x00000002ff0e7803 */ /* 0x000fe20000000000 */
[----:B------:R-:W-:Y:S05]  /*13cc0*/  @P2 BRA `(.L_x_2131) ;  /* 0x0000088000002947 */ /* 0x000fea0003800000 */
[----:B------:R-:W-:Y:S01]  /*13cd0*/  IMAD R0, R9, c[0x0][0x3a0], RZ ;  /* 0x0000e80009007a24 */ /* 0x000fe200078e02ff */
[----:B------:R-:W-:Y:S01]  /*13ce0*/  LEA R23, R187, R205, 0x5 ;  /* 0x000000cdbb177211 */ /* 0x000fe200078e28ff */
[C---:B-1----:R-:W-:Y:S01]  /*13cf0*/  IMAD.WIDE.U32 R2, R6.reuse, c[0x0][0x3a0], RZ ;  /* 0x0000e80006027a25 */ /* 0x042fe200078e00ff */
[----:B------:R-:W-:Y:S01]  /*13d00*/  SHF.R.S32.HI R5, RZ, 0x1f, R7 ;  /* 0x0000001fff057819 */ /* 0x000fe20000011407 */
[----:B------:R1:W2:Y:S01]  /*13d10*/  LDS.128 R24, [R204+0x80] ;  /* 0x00008000cc187984 */ /* 0x0002a20000000c00 */
[----:B------:R-:W-:Y:S01]  /*13d20*/  IADD3 R4, R23, R203, RZ ;  /* 0x000000cb17047210 */ /* 0x000fe20007ffe0ff */
[----:B------:R-:W-:-:S02]  /*13d30*/  IMAD R6, R6, c[0x0][0x3a4], R0 ;  /* 0x0000e90006067a24 */ /* 0x000fc400078e0200 */
[----:B------:R1:W3:Y:S01]  /*13d40*/  LDS.128 R40, [R204+0x1080] ;  /* 0x00108000cc287984 */ /* 0x0002e20000000c00 */
[----:B------:R-:W-:Y:S01]  /*13d50*/  IMAD R5, R5, c[0x0][0x3f0], RZ ;  /* 0x0000fc0005057a24 */ /* 0x000fe200078e02ff */
[----:B------:R-:W-:Y:S02]  /*13d60*/  MOV R0, R4 ;  /* 0x0000000400007202 */ /* 0x000fe40000000f00 */
[----:B------:R-:W-:Y:S01]  /*13d70*/  IADD3 R3, R3, R6, RZ ;  /* 0x0000000603037210 */ /* 0x000fe20007ffe0ff */
[----:B------:R-:W-:Y:S01]  /*13d80*/  @P3 IMAD.HI.U32 R6, R4, c[0x0][0x4ec], RZ ;  /* 0x00013b0004063a27 */ /* 0x000fe200078e00ff */
[----:B------:R1:W4:Y:S03]  /*13d90*/  LDS.128 R52, [R204+0x2080] ;  /* 0x00208000cc347984 */ /* 0x0003260000000c00 */
        /* <DEDUP_REMOVED lines=31> */
.L_x_2218:
[----:B------:R-:W-:Y:S05]  /*13f90*/  BRA.DIV ~URZ, `(.L_x_2133) ;  /* 0x000056b27f007947 */ /* 0x000fea000b800000 */
[----:B------:R4:W2:Y:S02]  /*13fa0*/  SHFL.IDX PT, R0, R11, RZ, 0x181f ;  /* 0x00181fff0b007589 */ /* 0x0008a400000e0000 */
.L_x_2219:
        /* <DEDUP_REMOVED lines=19> */
.L_x_2135:
[----:B------:R-:W-:Y:S05]  /*140e0*/  BSYNC B0 ;  /* 0x0000000000007941 */ /* 0x000fea0003800000 */
.L_x_2134:
[----:B------:R-:W-:Y:S05]  /*140f0*/  BRA.DIV ~URZ, `(.L_x_2136) ;  /* 0x000055c27f007947 */ /* 0x000fea000b800000 */
[----:B---3--:R3:W4:Y:S04]  /*14100*/  SHFL.IDX PT, R8, R9, 0x1, 0x181f ;  /* 0x00381f0009087f89 */ /* 0x00872800000e0000 */
[----:B--2---:R3:W2:Y:S02]  /*14110*/  SHFL.IDX PT, R0, R11, 0x1, 0x181f ;  /* 0x00381f000b007f89 */ /* 0x0046a400000e0000 */
.L_x_2220:
        /* <DEDUP_REMOVED lines=19> */
.L_x_2138:
[----:B------:R-:W-:Y:S05]  /*14250*/  BSYNC B0 ;  /* 0x0000000000007941 */ /* 0x000fea0003800000 */
.L_x_2137:
[----:B------:R-:W-:Y:S05]  /*14260*/  BRA.DIV ~URZ, `(.L_x_2139) ;  /* 0x000055227f007947 */ /* 0x000fea000b800000 */
[----:B----4-:R4:W3:Y:S02]  /*14270*/  SHFL.IDX PT, R8, R9, 0x2, 0x181f ;  /* 0x00581f0009087f89 */ /* 0x0108e400000e0000 */
.L_x_2221:
[----:B------:R-:W-:Y:S05]  /*14280*/  BRA.DIV ~URZ, `(.L_x_2140) ;  /* 0x000055727f007947 */ /* 0x000fea000b800000 */
[----:B--2---:R2:W4:Y:S02]  /*14290*/  SHFL.IDX PT, R0, R11, 0x2, 0x181f ;  /* 0x00581f000b007f89 */ /* 0x00452400000e0000 */
.L_x_2222:
        /* <DEDUP_REMOVED lines=19> */
.L_x_2142:
[----:B------:R-:W-:Y:S05]  /*143d0*/  BSYNC B0 ;  /* 0x0000000000007941 */ /* 0x000fea0003800000 */
.L_x_2141:
[----:B------:R-:W-:Y:S05]  /*143e0*/  BRA.DIV ~URZ, `(.L_x_2143) ;  /* 0x000054827f007947 */ /* 0x000fea000b800000 */
[----:B---3--:R3:W2:Y:S04]  /*143f0*/  SHFL.IDX PT, R6, R9, 0x3, 0x181f ;  /* 0x00781f0009067f89 */ /* 0x0086a800000e0000 */
[----:B----4-:R3:W4:Y:S02]  /*14400*/  SHFL.IDX PT, R0, R11, 0x3, 0x181f ;  /* 0x00781f000b007f89 */ /* 0x01072400000e0000 */
.L_x_2223:
        /* <DEDUP_REMOVED lines=20> */
.L_x_2131:
[----:B------:R-:W-:Y:S02]  /*14550*/  IMAD R0, R9, c[0x0][0x408], RZ ;  /* 0x0001020009007a24 */ /* 0x000fe400078e02ff */
[----:B-1----:R-:W-:-:S04]  /*14560*/  IMAD.WIDE.U32 R2, R6, c[0x0][0x408], RZ ;  /* 0x0001020006027a25 */ /* 0x002fc800078e00ff */
[----:B------:R-:W-:Y:S01]  /*14570*/  IMAD R6, R6, c[0x0][0x40c], R0 ;  /* 0x0001030006067a24 */ /* 0x000fe200078e0200 */
[----:B------:R-:W-:Y:S01]  /*14580*/  SHF.R.S32.HI R0, RZ, 0x1f, R7 ;  /* 0x0000001fff007819 */ /* 0x000fe20000011407 */
[----:B------:R-:W-:-:S03]  /*14590*/  @P3 IMAD.HI.U32 R5, R13, c[0x0][0x4ec], RZ ;  /* 0x00013b000d053a27 */ /* 0x000fc600078e00ff */
[----:B------:R-:W-:Y:S01]  /*145a0*/  IADD3 R3, R3, R6, RZ ;  /* 0x0000000603037210 */ /* 0x000fe20007ffe0ff */
[----:B------:R-:W-:-:S04]  /*145b0*/  IMAD R0, R0, c[0x0][0x440], RZ ;  /* 0x0001100000007a24 */ /* 0x000fc800078e02ff */
[----:B------:R-:W-:-:S04]  /*145c0*/  IMAD.WIDE.U32 R2, R11, c[0x0][0x438], R2 ;  /* 0x00010e000b027a25 */ /* 0x000fc800078e0002 */
        /* <DEDUP_REMOVED lines=24> */
.L_x_2224:
[----:B------:R-:W-:Y:S05]  /*14750*/  BRA.DIV ~URZ, `(.L_x_2146) ;  /* 0x000052527f007947 */ /* 0x000fea000b800000 */
[----:B------:R3:W4:Y:S02]  /*14760*/  SHFL.IDX PT, R0, R12, RZ, 0x1c1f ;  /* 0x001c1fff0c007589 */ /* 0x00072400000e0000 */
.L_x_2225:
        /* <DEDUP_REMOVED lines=9> */
[-C--:B----4-:R-:W-:Y:S02]  /*14800*/  @!P1 LEA R2, P5, R191, R0.reuse, 0x2 ;  /* 0x00000000bf029211 */ /* 0x090fe400078a10ff */
[----:B------:R-:W-:Y:S02]  /*14810*/  @!P0 LEA R6, P2, R249, R0, 0x2 ;  /* 0x00000000f9068211 */ /* 0x000fe400078410ff */
        /* <DEDUP_REMOVED lines=111> */
.L_x_2148:
[----:B------:R-:W-:Y:S05]  /*14f10*/  BSYNC B0 ;  /* 0x0000000000007941 */ /* 0x000fea0003800000 */
.L_x_2147:
[----:B------:R-:W-:Y:S05]  /*14f20*/  BRA.DIV ~URZ, `(.L_x_2149) ;  /* 0x00004af27f007947 */ /* 0x000fea000b800000 */
[----:B--2---:R2:W1:Y:S04]  /*14f30*/  SHFL.IDX PT, R4, R5, 0x1, 0x1c1f ;  /* 0x003c1f0005047f89 */ /* 0x00446800000e0000 */
[----:B----4-:R2:W4:Y:S02]  /*14f40*/  SHFL.IDX PT, R0, R12, 0x1, 0x1c1f ;  /* 0x003c1f000c007f89 */ /* 0x01052400000e0000 */
.L_x_2226:
        /* <DEDUP_REMOVED lines=136> */
.L_x_2129:
        /* <DEDUP_REMOVED lines=18> */
.L_x_2150:
        /* <DEDUP_REMOVED lines=35> */
[----:B------:R-:W-:-:S03]  /*15b20*/  IMAD.WIDE.U32 R4, R8, R6, RZ ;  /* 0x0000000608047225 */ /* 0x000fc600078e00ff */
[----:B------:R-:W-:Y:S01]  /*15b30*/  IADD3.X R8, R3, R16, R18, P1, P0 ;  /* 0x0000001003087210 */ /* 0x000fe20000fe0412 */
[----:B------:R-:W-:Y:S01]  /*15b40*/  IMAD.MOV R2, RZ, RZ, -R0 ;  /* 0x000000ffff027224 */ /* 0x000fe200078e0a00 */
[----:B------:R-:W-:Y:S01]  /*15b50*/  IADD3 R5, R5, R7, RZ ;  /* 0x0000000705057210 */ /* 0x000fe20007ffe0ff */
[----:B------:R-:W-:Y:S01]  /*15b60*/  IMAD.MOV.U32 R7, RZ, RZ, c[0x0][0x4a8] ;  /* 0x00012a00ff077624 */ /* 0x000fe200078e00ff */
[----:B------:R-:W-:Y:S01]  /*15b70*/  IADD3 R4, P1, P0, R0, R17, R4 ;  /* 0x0000001100047210 */ /* 0x000fe2000783e004 */
[----:B------:R-:W-:Y:S01]  /*15b80*/  IMAD R2, R2, c[0x0][0x4e8], R11 ;  /* 0x00013a0002027a24 */ /* 0x000fe200078e020b */
[----:B------:R-:W-:-:S03]  /*15b90*/  SHF.R.S32.HI R3, RZ, 0x1f, R0 ;  /* 0x0000001fff037819 */ /* 0x000fc60000011400 */
[----:B-1----:R-:W-:Y:S01]  /*15ba0*/  IMAD R0, R13, R2, RZ ;  /* 0x000000020d007224 */ /* 0x002fe200078e02ff */
[----:B------:R-:W-:Y:S02]  /*15bb0*/  SHF.R.S32.HI R6, RZ, 0x1f, R2 ;  /* 0x0000001fff067819 */ /* 0x000fe40000011402 */
        /* <DEDUP_REMOVED lines=11> */
.L_x_2152:
[----:B------:R-:W-:Y:S05]  /*15c70*/  BSYNC B0 ;  /* 0x0000000000007941 */ /* 0x000fea0003800000 */
.L_x_2151:
        /* <DEDUP_REMOVED lines=8> */
[----:B------:R-:W-:-:S03]  /*15d00*/  IADD3 R4, R4, R203, RZ ;  /* 0x000000cb04047210 */ /* 0x000fc60007ffe0ff */
        /* <DEDUP_REMOVED lines=26> */
.L_x_2227:
[----:B------:R-:W-:Y:S05]  /*15eb0*/  BRA.DIV ~URZ, `(.L_x_2154) ;  /* 0x00003ca27f007947 */ /* 0x000fea000b800000 */
[----:B------:R3:W4:Y:S02]  /*15ec0*/  SHFL.IDX PT, R0, R12, RZ, 0x181f ;  /* 0x00181fff0c007589 */ /* 0x00072400000e0000 */
.L_x_2228:
        /* <DEDUP_REMOVED lines=20> */
.L_x_2156:
[----:B------:R-:W-:Y:S05]  /*16010*/  BSYNC B0 ;  /* 0x0000000000007941 */ /* 0x000fea0003800000 */
.L_x_2155:
[----:B------:R-:W-:Y:S05]  /*16020*/  BRA.DIV ~URZ, `(.L_x_2157) ;  /* 0x00003ba27f007947 */ /* 0x000fea000b800000 */
[----:B--2---:R2:W1:Y:S04]  /*16030*/  SHFL.IDX PT, R8, R9, 0x1, 0x181f ;  /* 0x00381f0009087f89 */ /* 0x00446800000e0000 */
[----:B----4-:R2:W4:Y:S02]  /*16040*/  SHFL.IDX PT, R0, R12, 0x1, 0x181f ;  /* 0x00381f000c007f89 */ /* 0x01052400000e0000 */
.L_x_2229:
        /* <DEDUP_REMOVED lines=19> */
.L_x_2159:
[----:B------:R-:W-:Y:S05]  /*16180*/  BSYNC B0 ;  /* 0x0000000000007941 */ /* 0x000fea0003800000 */
.L_x_2158:
[----:B------:R-:W-:Y:S05]  /*16190*/  BRA.DIV ~URZ, `(.L_x_2160) ;  /* 0x00003b027f007947 */ /* 0x000fea000b800000 */
[----:B-1----:R1:W2:Y:S02]  /*161a0*/  SHFL.IDX PT, R8, R9, 0x2, 0x181f ;  /* 0x00581f0009087f89 */ /* 0x0022a400000e0000 */
.L_x_2230:
[----:B------:R-:W-:Y:S05]  /*161b0*/  BRA.DIV ~URZ, `(.L_x_2161) ;  /* 0x00003b527f007947 */ /* 0x000fea000b800000 */
[----:B----4-:R4:W1:Y:S02]  /*161c0*/  SHFL.IDX PT, R0, R12, 0x2, 0x181f ;  /* 0x00581f000c007f89 */ /* 0x01086400000e0000 */
.L_x_2231:
        /* <DEDUP_REMOVED lines=19> */
.L_x_2163:
[----:B------:R-:W-:Y:S05]  /*16300*/  BSYNC B0 ;  /* 0x0000000000007941 */ /* 0x000fea0003800000 */
.L_x_2162:
[----:B------:R-:W-:Y:S05]  /*16310*/  BRA.DIV ~URZ, `(.L_x_2164) ;  /* 0x00003a627f007947 */ /* 0x000fea000b800000 */
[----:B--2---:R2:W3:Y:S04]  /*16320*/  SHFL.IDX PT, R8, R9, 0x3, 0x181f ;  /* 0x00781f0009087f89 */ /* 0x0044e800000e0000 */
[----:B-1----:R2:W1:Y:S02]  /*16330*/  SHFL.IDX PT, R0, R12, 0x3, 0x181f ;  /* 0x00781f000c007f89 */ /* 0x00246400000e0000 */
.L_x_2232:
        /* <DEDUP_REMOVED lines=18> */
.L_x_2144:
[----:B------:R-:W-:Y:S05]  /*16460*/  BSYNC B1 ;  /* 0x0000000000017941 */ /* 0x000fea0003800000 */
.L_x_2128:
        /* <DEDUP_REMOVED lines=8> */
[----:B------:R-:W-:Y:S01]  /*164f0*/  IMAD.MOV.U32 R7, RZ, RZ, RZ ;  /* 0x000000ffff077224 */ /* 0x000fe200078e00ff */
[----:B----4-:R-:W-:-:S04]  /*16500*/  LOP3.LUT R13, R0, 0x1f, RZ, 0xc0, !PT ;  /* 0x0000001f000d7812 */ /* 0x010fc800078ec0ff */
[----:B------:R-:W-:Y:S01]  /*16510*/  ISETP.NE.AND P6, PT, R13, 0x1f, PT ;  /* 0x0000001f0d00780c */ /* 0x000fe20003fc5270 */
[----:B------:R-:W-:Y:S10]  /*16520*/  BRA.DIV ~URZ, `(.L_x_2166) ;  /* 0x000039227f007947 */ /* 0x000ff4000b800000 */
[----:B--23--:R2:W3:Y:S02]  /*16530*/  SHFL.IDX PT, R9, R82, RZ, 0x1f ;  /* 0x00001fff52097589 */ /* 0x00c4e400000e0000 */
.L_x_2233:
[----:B------:R-:W-:Y:S05]  /*16540*/  BRA.DIV ~URZ, `(.L_x_2167) ;  /* 0x000039727f007947 */ /* 0x000fea000b800000 */
[----:B------:R4:W2:Y:S02]  /*16550*/  SHFL.IDX PT, R8, R82, 0x1, 0x1f ;  /* 0x00201f0052087f89 */ /* 0x0008a400000e0000 */
.L_x_2234:
        /* <DEDUP_REMOVED lines=18> */
.L_x_2235:
        /* <DEDUP_REMOVED lines=16> */
.L_x_2236:
[----:B----4-:R-:W-:Y:S01]  /*16780*/  IMAD R0, R0, c[0x0][0x538], RZ ;  /* 0x00014e0000007a24 */ /* 0x010fe200078e02ff */
[----:B------:R-:W-:Y:S04]  /*16790*/  BSSY B1, `(.L_x_2170) ;  /* 0x00000c6000017945 */ /* 0x000fe80003800000 */
[----:B--2---:R-:W-:-:S04]  /*167a0*/  IADD3 R8, R0, R8, RZ ;  /* 0x0000000800087210 */ /* 0x004fc80007ffe0ff */
[----:B---3--:R-:W-:-:S13]  /*167b0*/  ISETP.GT.AND P0, PT, R8, R9, PT ;  /* 0x000000090800720c */ /* 0x008fda0003f04270 */
[----:B------:R-:W-:Y:S05]  /*167c0*/  @P0 BRA `(.L_x_2171) ;  /* 0x0000024000000947 */ /* 0x000fea0003800000 */
.L_x_2175:
        /* <DEDUP_REMOVED lines=16> */
.L_x_2237:
        /* <DEDUP_REMOVED lines=16> */
.L_x_2238:
[----:B--2---:R-:W-:-:S05]  /*169d0*/  IMAD R0, R0, c[0x0][0x538], RZ ;  /* 0x00014e0000007a24 */ /* 0x004fca00078e02ff */
[----:B------:R-:W-:-:S04]  /*169e0*/  IADD3 R8, R0, R8, RZ ;  /* 0x0000000800087210 */ /* 0x000fc80007ffe0ff */
[----:B------:R-:W-:-:S13]  /*169f0*/  ISETP.GT.AND P0, PT, R8, R9, PT ;  /* 0x000000090800720c */ /* 0x000fda0003f04270 */
[----:B-1----:R-:W-:Y:S05]  /*16a00*/  @!P0 BRA `(.L_x_2175) ;  /* 0xfffffdc000008947 */ /* 0x002fea000383ffff */
.L_x_2171:
[----:B------:R-:W-:-:S05]  /*16a10*/  IADD3 R8, -R0, R8, RZ ;  /* 0x0000000800087210 */ /* 0x000fca0007ffe1ff */
[----:B------:R-:W-:-:S05]  /*16a20*/  IMAD R0, R4, c[0x0][0x538], R8 ;  /* 0x00014e0004007a24 */ /* 0x000fca00078e0208 */
[----:B------:R-:W-:Y:S01]  /*16a30*/  ISETP.GT.AND P0, PT, R0, R9, PT ;  /* 0x000000090000720c */ /* 0x000fe20003f04270 */
[----:B------:R-:W-:-:S12]  /*16a40*/  BRA.DIV ~URZ, `(.L_x_2176) ;  /* 0x000038d27f007947 */ /* 0x000fd8000b800000 */
[----:B------:R-:W-:-:S04]  /*16a50*/  VOTE.ANY R5, PT, !P0 ;  /* 0x0000000000057806 */ /* 0x000fc800040e0100 */
.L_x_2239:
[----:B------:R-:W2:Y:S02]  /*16a60*/  POPC R0, R5 ;  /* 0x0000000500007309 */ /* 0x000ea40000000000 */
[----:B--2---:R-:W-:Y:S01]  /*16a70*/  IADD3 R211, R0, R211, RZ ;  /* 0x000000d300d37210 */ /* 0x004fe20007ffe0ff */
[----:B------:R-:W-:Y:S05]  /*16a80*/  BRA.DIV ~URZ, `(.L_x_2177) ;  /* 0x000038e27f007947 */ /* 0x000fea000b800000 */
[----:B------:R2:W3:Y:S04]  /*16a90*/  SHFL.IDX PT, R10, R6, R0, 0x1f ;  /* 0x00001f00060a7589 */ /* 0x0004e800000e0000 */
[----:B------:R2:W4:Y:S02]  /*16aa0*/  SHFL.IDX PT, R7, R7, R0, 0x1f ;  /* 0x00001f0007077589 */ /* 0x00052400000e0000 */
.L_x_2240:
[----:B------:R-:W-:Y:S01]  /*16ab0*/  ISETP.NE.AND P0, PT, R5, RZ, PT ;  /* 0x000000ff0500720c */ /* 0x000fe20003f05270 */
[----:B------:R-:W-:-:S12]  /*16ac0*/  BSSY B0, `(.L_x_2178) ;  /* 0x0000005000007945 */ /* 0x000fd80003800000 */
[----:B------:R-:W-:Y:S05]  /*16ad0*/  @!P0 BRA `(.L_x_2179) ;  /* 0x0000003000008947 */ /* 0x000fea0003800000 */
[----:B--2---:R-:W-:Y:S01]  /*16ae0*/  IADD3 R0, R0, -0x1, RZ ;  /* 0xffffffff00007810 */ /* 0x004fe20007ffe0ff */
[----:B------:R-:W-:Y:S05]  /*16af0*/  BRA.DIV ~URZ, `(.L_x_2180) ;  /* 0x000039427f007947 */ /* 0x000fea000b800000 */
[----:B------:R2:W1:Y:S02]  /*16b00*/  SHFL.IDX PT, R11, R4, R0, 0x1f ;  /* 0x00001f00040b7589 */ /* 0x00046400000e0000 */
.L_x_2179:
[----:B------:R-:W-:Y:S05]  /*16b10*/  BSYNC B0 ;  /* 0x0000000000007941 */ /* 0x000fea0003800000 */
.L_x_2178:
[----:B----4-:R-:W-:Y:S01]  /*16b20*/  ISETP.NE.AND P0, PT, R7, 0x1, PT ;  /* 0x000000010700780c */ /* 0x010fe20003f05270 */
[----:B-1----:R-:W-:Y:S01]  /*16b30*/  IMAD R208, R11, c[0x0][0x538], R8 ;  /* 0x00014e000bd07a24 */ /* 0x002fe200078e0208 */
[----:B------:R-:W-:Y:S04]  /*16b40*/  BSSY B0, `(.L_x_2181) ;  /* 0x0000083000007945 */ /* 0x000fe80003800000 */
[----:B------:R-:W-:-:S07]  /*16b50*/  IADD3 R9, -R208, R9, RZ ;  /* 0x00000009d0097210 */ /* 0x000fce0007ffe1ff */
[----:B------:R-:W-:Y:S05]  /*16b60*/  @!P0 BRA `(.L_x_2182) ;  /* 0x000003e000008947 */ /* 0x000fea0003800000 */
[-C--:B--23--:R-:W-:Y:S02]  /*16b70*/  IABS R0, R10.reuse ;  /* 0x0000000a00007213 */ /* 0x08cfe40000000000 */
        /* <DEDUP_REMOVED lines=15> */
[----:B------:R-:W-:-:S04]  /*16c70*/  IMAD.MOV R0, RZ, RZ, -R8 ;  /* 0x000000ffff007224 */ /* 0x000fc800078e0a08 */
        /* <DEDUP_REMOVED lines=14> */
[----:B-1----:R-:W-:-:S04]  /*16d60*/  IADD3 R2, RZ, -R3, RZ ;  /* 0x80000003ff027210 */ /* 0x002fc80007ffe0ff */
[----:B------:R-:W-:Y:S01]  /*16d70*/  @!P1 IMAD.MOV R0, RZ, RZ, -R0 ;  /* 0x000000ffff009224 */ /* 0x000fe200078e0a00 */
[----:B------:R-:W-:Y:S01]  /*16d80*/  @!P0 LOP3.LUT R0, RZ, R10, RZ, 0x33, !PT ;  /* 0x0000000aff008212 */ /* 0x000fe200078e33ff */
[----:B------:R-:W-:Y:S01]  /*16d90*/  IMAD.MOV.U32 R4, RZ, RZ, R2 ;  /* 0x000000ffff047224 */ /* 0x000fe200078e0002 */
[----:B------:R-:W-:Y:S02]  /*16da0*/  IABS R2, R7 ;  /* 0x0000000700027213 */ /* 0x000fe40000000000 */
[----:B------:R-:W-:Y:S01]  /*16db0*/  IABS R8, R0 ;  /* 0x0000000000087213 */ /* 0x000fe20000000000 */
[----:B------:R-:W-:Y:S02]  /*16dc0*/  IMAD R4, R4, R5, RZ ;  /* 0x0000000504047224 */ /* 0x000fe400078e02ff */
[----:B------:R-:W-:Y:S01]  /*16dd0*/  IMAD.MOV R6, RZ, RZ, -R2 ;  /* 0x000000ffff067224 */ /* 0x000fe200078e0a02 */
[----:B------:R-:W-:-:S05]  /*16de0*/  MOV R2, RZ ;  /* 0x000000ff00027202 */ /* 0x000fca0000000f00 */
        /* <DEDUP_REMOVED lines=16> */
[----:B------:R-:W-:Y:S01]  /*16ef0*/  IMAD.MOV R3, RZ, RZ, -R2 ;  /* 0x000000ffff037224 */ /* 0x000fe200078e0a02 */
[----:B------:R-:W-:-:S03]  /*16f00*/  LEA R2, R7, R2, 0x18 ;  /* 0x0000000207027211 */ /* 0x000fc600078ec0ff */
[----:B------:R-:W-:Y:S02]  /*16f10*/  IMAD R3, R7, R3, R0 ;  /* 0x0000000307037224 */ /* 0x000fe400078e0200 */
[----:B------:R-:W-:Y:S02]  /*16f20*/  IMAD R0, R10, R4, R9 ;  /* 0x000000040a007224 */ /* 0x000fe400078e0209 */
[----:B------:R-:W-:Y:S01]  /*16f30*/  IMAD R210, R3, 0x10000, R2 ;  /* 0x0001000003d27824 */ /* 0x000fe200078e0202 */
[----:B------:R-:W-:Y:S05]  /*16f40*/  BRA `(.L_x_2183) ;  /* 0x0000042000007947 */ /* 0x000fea0003800000 */
.L_x_2182:
        /* <DEDUP_REMOVED lines=66> */
.L_x_2183:
[----:B------:R-:W-:Y:S05]  /*17370*/  BSYNC B0 ;  /* 0x0000000000007941 */ /* 0x000fea0003800000 */
.L_x_2181:
[----:B------:R-:W-:-:S04]  /*17380*/  LOP3.LUT R0, RZ, R0, RZ, 0x33, !PT ;  /* 0x00000000ff007212 */ /* 0x000fc800078e33ff */
[----:B------:R-:W-:Y:S01]  /*17390*/  IADD3 R209, R0, R10, RZ ;  /* 0x0000000a00d17210 */ /* 0x000fe20007ffe0ff */
[----:B------:R-:W-:Y:S05]  /*173a0*/  BRA `(.L_x_2184) ;  /* 0x0000004000007947 */ /* 0x000fea0003800000 */
.L_x_2172:
[----:B------:R-:W-:Y:S01]  /*173b0*/  IMAD.MOV.U32 R208, RZ, RZ, R9 ;  /* 0x000000ffffd07224 */ /* 0x000fe200078e0009 */
[----:B------:R-:W-:Y:S01]  /*173c0*/  MOV R210, RZ ;  /* 0x000000ff00d27202 */ /* 0x000fe20000000f00 */
[----:B------:R-:W-:Y:S01]  /*173d0*/  IMAD.MOV.U32 R209, RZ, RZ, RZ ;  /* 0x000000ffffd17224 */ /* 0x000fe200078e00ff */
[----:B------:R-:W-:Y:S02]  /*173e0*/  MOV R211, c[0x0][0x53c] ;  /* 0x00014f0000d37a02 */ /* 0x000fe40000000f00 */
.L_x_2184:
[----:B------:R-:W-:Y:S05]  /*173f0*/  BSYNC B1 ;  /* 0x0000000000017941 */ /* 0x000fea0003800000 */
.L_x_2170:
[----:B------:R-:W-:Y:S01]  /*17400*/  WARPSYNC 0xffffffff ;  /* 0xffffffff00007948 */ /* 0x000fe20003800000 */
[----:B------:R-:W-:Y:S01]  /*17410*/  BAR.SYNC.DEFER_BLOCKING 0x4, 0x100 ;  /* 0x0104000000007b1d */ /* 0x000fe20000010000 */
[----:B------:R-:W-:-:S13]  /*17420*/  ISETP.NE.AND P0, PT, R13, RZ, PT ;  /* 0x000000ff0d00720c */ /* 0x000fda0003f05270 */
[----:B------:R2:W-:Y:S04]  /*17430*/  @!P0 STS.128 [0x24100], R208 ;  /* 0x024100d0ff008388 */ /* 0x0005e80000000c00 */
[----:B------:R-:W-:Y:S06]  /*17440*/  BAR.ARV 0x5, 0x100 ;  /* 0x0144000000007b1d */ /* 0x000fec0000002000 */
.L_x_2165:
[----:B-1----:R-:W-:-:S13]  /*17450*/  ISETP.GE.AND P0, PT, R211, c[0x0][0x53c], PT ;  /* 0x00014f00d3007a0c */ /* 0x002fda0003f06270 */
[----:B--23--:R-:W-:Y:S01]  /*17460*/  @P0 CALL.REL.NOINC `(.L_x_2185) ;  /* 0x0000001000000944 */ /* 0x00cfe20003c00000 */
[----:B------:R-:W-:Y:S05]  /*17470*/  BRA `(.L_x_2186) ;  /* 0xfffea5e000007947 */ /* 0x000fea000383ffff */
.L_x_2185:
[----:B------:R-:W-:Y:S05]  /*17480*/  EXIT ;  /* 0x000000000000794d */ /* 0x000fea0003800000 */
.L_x_2011:
[----:B------:R-:W-:Y:S01]  /*17490*/  IMAD.MOV.U32 R0, RZ, RZ, R5 ;  /* 0x000000ffff007224 */ /* 0x000fe200078e0005 */
[----:B------:R-:W-:Y:S02]  /*174a0*/  MOV R2, 0x1 ;  /* 0x0000000100027802 */ /* 0x000fe40000000f00 */
[----:B------:R-:W-:Y:S02]  /*174b0*/  MOV R3, 0x174d0 ;  /* 0x000174d000037802 */ /* 0x000fe40000000f00 */
[----:B--2---:R-:W-:Y:S05]  /*174c0*/  CALL.REL.NOINC `($__internal_36_$__cuda_sm70_shflsync_up_p) ;  /* 0x0000308000007944 */ /* 0x004fea0003c00000 */
[----:B------:R-:W-:Y:S01]  /*174d0*/  MOV R0, R4 ;  /* 0x0000000400007202 */ /* 0x000fe20000000f00 */
[----:B------:R-:W-:Y:S05]  /*174e0*/  BRA `(.L_x_2187) ;  /* 0xfffe8f5000007947 */ /* 0x000fea000383ffff */
.L_x_2012:
[----:B------:R-:W-:Y:S01]  /*174f0*/  IMAD.MOV.U32 R0, RZ, RZ, R5 ;  /* 0x000000ffff007224 */ /* 0x000fe200078e0005 */
[----:B------:R-:W-:Y:S02]  /*17500*/  MOV R2, 0x2 ;  /* 0x0000000200027802 */ /* 0x000fe40000000f00 */
[----:B------:R-:W-:Y:S02]  /*17510*/  MOV R3, 0x17530 ;  /* 0x0001753000037802 */ /* 0x000fe40000000f00 */
[----:B--2---:R-:W-:Y:S05]  /*17520*/  CALL.REL.NOINC `($__internal_36_$__cuda_sm70_shflsync_up_p) ;  /* 0x0000302000007944 */ /* 0x004fea0003c00000 */
[----:B------:R-:W-:Y:S01]  /*17530*/  SEL R0, R4, RZ, P4 ;  /* 0x000000ff04007207 */ /* 0x000fe20002000000 */
[----:B------:R-:W-:Y:S01]  /*17540*/  IMAD.MOV.U32 R2, RZ, RZ, 0x4 ;  /* 0x00000004ff027424 */ /* 0x000fe200078e00ff */
[----:B------:R-:W-:-:S03]  /*17550*/  MOV R3, 0x17580 ;  /* 0x0001758000037802 */ /* 0x000fc60000000f00 */
[----:B------:R-:W-:Y:S02]  /*17560*/  IMAD.IADD R0, R5, 0x1, R0 ;  /* 0x0000000105007824 */ /* 0x000fe400078e0200 */
[----:B------:R-:W-:Y:S05]  /*17570*/  CALL.REL.NOINC `($__internal_36_$__cuda_sm70_shflsync_up_p) ;  /* 0x00002fd000007944 */ /* 0x000fea0003c00000 */
        /* <DEDUP_REMOVED lines=12> */
[----:B------:R-:W-:Y:S02]  /*17640*/  MOV R30, 0x1f ;  /* 0x0000001f001e7802 */ /* 0x000fe40000000f00 */
[----:B------:R-:W-:Y:S01]  /*17650*/  MOV R3, 0x17690 ;  /* 0x0001769000037802 */ /* 0x000fe20000000f00 */
[----:B------:R-:W-:-:S04]  /*17660*/  IMAD.IADD R4, R0, 0x1, R4 ;  /* 0x0000000100047824 */ /* 0x000fc800078e0204 */
[----:B------:R-:W-:Y:S02]  /*17670*/  IMAD.MOV.U32 R31, RZ, RZ, R4 ;  /* 0x000000ffff1f7224 */ /* 0x000fe400078e0004 */
[----:B------:R-:W-:Y:S05]  /*17680*/  CALL.REL.NOINC `($__internal_35_$__cuda_sm70_shflsync_idx_p) ;  /* 0x00002e6000007944 */ /* 0x000fea0003c00000 */
[----:B------:R-:W-:Y:S01]  /*17690*/  MOV R0, R30 ;  /* 0x0000001e00007202 */ /* 0x000fe20000000f00 */
[----:B------:R-:W-:Y:S05]  /*176a0*/  BRA `(.L_x_2188) ;  /* 0xfffe8e9000007947 */ /* 0x000fea000383ffff */
.L_x_2014:
[----:B------:R-:W-:Y:S02]  /*176b0*/  SEL R0, RZ, 0x1, P0 ;  /* 0x00000001ff007807 */ /* 0x000fe40000000000 */
[----:B------:R-:W-:Y:S02]  /*176c0*/  MOV R2, 0x176e0 ;  /* 0x000176e000027802 */ /* 0x000fe40000000f00 */
[----:B--2---:R-:W-:Y:S05]  /*176d0*/  CALL.REL.NOINC `($__internal_37_$__cuda_sm70_votesync_ballot) ;  /* 0x00002ee000007944 */ /* 0x004fea0003c00000 */
[----:B------:R-:W-:Y:S01]  /*176e0*/  MOV R6, R0 ;  /* 0x0000000000067202 */ /* 0x000fe20000000f00 */
[----:B------:R-:W-:Y:S05]  /*176f0*/  BRA `(.L_x_2189) ;  /* 0xfffe8ed000007947 */ /* 0x000fea000383ffff */
.L_x_2015:
[----:B------:R-:W-:Y:S01]  /*17700*/  IMAD.MOV.U32 R31, RZ, RZ, R9 ;  /* 0x000000ffff1f7224 */ /* 0x000fe200078e0009 */
[----:B------:R-:W-:Y:S01]  /*17710*/  MOV R2, R0 ;  /* 0x0000000000027202 */ /* 0x000fe20000000f00 */
[----:B------:R-:W-:Y:S01]  /*17720*/  IMAD.MOV.U32 R30, RZ, RZ, 0x1f ;  /* 0x0000001fff1e7424 */ /* 0x000fe200078e00ff */
[----:B------:R-:W-:Y:S02]  /*17730*/  MOV R3, 0x17750 ;  /* 0x0001775000037802 */ /* 0x000fe40000000f00 */
[----:B------:R-:W-:Y:S05]  /*17740*/  CALL.REL.NOINC `($__internal_35_$__cuda_sm70_shflsync_idx_p) ;  /* 0x00002da000007944 */ /* 0x000fea0003c00000 */
[----:B------:R-:W-:Y:S01]  /*17750*/  IMAD.MOV.U32 R12, RZ, RZ, R30 ;  /* 0x000000ffff0c7224 */ /* 0x000fe200078e001e */
[----:B------:R-:W-:Y:S01]  /*17760*/  MOV R31, R8 ;  /* 0x00000008001f7202 */ /* 0x000fe20000000f00 */
[----:B------:R-:W-:Y:S01]  /*17770*/  IMAD.MOV.U32 R5, RZ, RZ, RZ ;  /* 0x000000ffff057224 */ /* 0x000fe200078e00ff */
[----:B------:R-:W-:Y:S01]  /*17780*/  MOV R2, R0 ;  /* 0x0000000000027202 */ /* 0x000fe20000000f00 */
[----:B------:R-:W-:Y:S01]  /*17790*/  IMAD.MOV.U32 R30, RZ, RZ, 0x1f ;  /* 0x0000001fff1e7424 */ /* 0x000fe200078e00ff */
[----:B------:R-:W-:-:S02]  /*177a0*/  MOV R3, 0x177c0 ;  /* 0x000177c000037802 */ /* 0x000fc40000000f00 */
[----:B------:R-:W-:Y:S05]  /*177b0*/  CALL.REL.NOINC `($__internal_35_$__cuda_sm70_shflsync_idx_p) ;  /* 0x00002d3000007944 */ /* 0x000fea0003c00000 */
[----:B------:R-:W-:Y:S01]  /*177c0*/  MOV R9, R30 ;  /* 0x0000001e00097202 */ /* 0x000fe20000000f00 */
[----:B------:R-:W-:Y:S05]  /*177d0*/  BRA `(.L_x_2190) ;  /* 0xfffe8e5000007947 */ /* 0x000fea000383ffff */
.L_x_2018:
[----:B------:R-:W-:Y:S01]  /*177e0*/  IMAD.MOV.U32 R31, RZ, RZ, R4 ;  /* 0x000000ffff1f7224 */ /* 0x000fe200078e0004 */
[----:B------:R-:W-:Y:S01]  /*177f0*/  MOV R2, R0 ;  /* 0x0000000000027202 */ /* 0x000fe20000000f00 */
[----:B------:R-:W-:Y:S01]  /*17800*/  IMAD.MOV.U32 R30, RZ, RZ, 0x1f ;  /* 0x0000001fff1e7424 */ /* 0x000fe200078e00ff */
[----:B------:R-:W-:-:S02]  /*17810*/  MOV R3, 0x17830 ;  /* 0x0001783000037802 */ /* 0x000fc40000000f00 */
[----:B--23--:R-:W-:Y:S05]  /*17820*/  CALL.REL.NOINC `($__internal_35_$__cuda_sm70_shflsync_idx_p) ;  /* 0x00002cc000007944 */ /* 0x00cfea0003c00000 */
[----:B------:R-:W-:Y:S01]  /*17830*/  MOV R5, R30 ;  /* 0x0000001e00057202 */ /* 0x000fe20000000f00 */
[----:B------:R-:W-:Y:S05]  /*17840*/  BRA `(.L_x_2017) ;  /* 0xfffe8e4000007947 */ /* 0x000fea000383ffff */
.L_x_2037:
[----:B------:R-:W-:Y:S01]  /*17850*/  IMAD.MOV.U32 R31, RZ, RZ, R9 ;  /* 0x000000ffff1f7224 */ /* 0x000fe200078e0009 */
[----:B------:R-:W-:Y:S01]  /*17860*/  MOV R2, RZ ;  /* 0x000000ff00027202 */ /* 0x000fe20000000f00 */
[----:B------:R-:W-:Y:S01]  /*17870*/  IMAD.MOV.U32 R30, RZ, RZ, 0x181f ;  /* 0x0000181fff1e7424 */ /* 0x000fe200078e00ff */
[----:B------:R-:W-:-:S02]  /*17880*/  MOV R3, 0x178a0 ;  /* 0x000178a000037802 */ /* 0x000fc40000000f00 */
[----:B-----5:R-:W-:Y:S05]  /*17890*/  CALL.REL.NOINC `($__internal_35_$__cuda_sm70_shflsync_idx_p) ;  /* 0x00002c5000007944 */ /* 0x020fea0003c00000 */
[----:B------:R-:W-:Y:S01]  /*178a0*/  MOV R8, R30 ;  /* 0x0000001e00087202 */ /* 0x000fe20000000f00 */
[----:B------:R-:W-:Y:S05]  /*178b0*/  BRA `(.L_x_2191) ;  /* 0xfffeb12000007947 */ /* 0x000fea000383ffff */
.L_x_2038:
[----:B------:R-:W-:Y:S01]  /*178c0*/  IMAD.MOV.U32 R31, RZ, RZ, R12 ;  /* 0x000000ffff1f7224 */ /* 0x000fe200078e000c */
[----:B------:R-:W-:Y:S01]  /*178d0*/  MOV R2, RZ ;  /* 0x000000ff00027202 */ /* 0x000fe20000000f00 */
[----:B------:R-:W-:Y:S01]  /*178e0*/  IMAD.MOV.U32 R30, RZ, RZ, 0x181f ;  /* 0x0000181fff1e7424 */ /* 0x000fe200078e00ff */
[----:B------:R-:W-:-:S02]  /*178f0*/  MOV R3, 0x17910 ;  /* 0x0001791000037802 */ /* 0x000fc40000000f00 */
[----:B-12--5:R-:W-:Y:S05]  /*17900*/  CALL.REL.NOINC `($__internal_35_$__cuda_sm70_shflsync_idx_p) ;  /* 0x00002be000007944 */ /* 0x026fea0003c00000 */
[----:B------:R-:W-:Y:S01]  /*17910*/  MOV R0, R30 ;  /* 0x0000001e00007202 */ /* 0x000fe20000000f00 */
[----:B------:R-:W-:Y:S05]  /*17920*/  BRA `(.L_x_2192) ;  /* 0xfffeb0d000007947 */ /* 0x000fea000383ffff */
.L_x_2041:
[----:B------:R-:W-:Y:S01]  /*17930*/  IMAD.MOV.U32 R31, RZ, RZ, R9 ;  /* 0x000000ffff1f7224 */ /* 0x000fe200078e0009 */
[----:B--2---:R-:W-:Y:S01]  /*17940*/  MOV R2, 0x1 ;  /* 0x0000000100027802 */ /* 0x004fe20000000f00 */
[----:B------:R-:W-:Y:S01]  /*17950*/  IMAD.MOV.U32 R30, RZ, RZ, 0x181f ;  /* 0x0000181fff1e7424 */ /* 0x000fe200078e00ff */
[----:B------:R-:W-:-:S02]  /*17960*/  MOV R3, 0x17980 ;  /* 0x0001798000037802 */ /* 0x000fc40000000f00 */
[----:B-1-345:R-:W-:Y:S05]  /*17970*/  CALL.REL.NOINC `($__internal_35_$__cuda_sm70_shflsync_idx_p) ;  /* 0x00002b7000007944 */ /* 0x03afea0003c00000 */
[----:B------:R-:W-:Y:S01]  /*17980*/  IMAD.MOV.U32 R8, RZ, RZ, R30 ;  /* 0x000000ffff087224 */ /* 0x000fe200078e001e */
[----:B------:R-:W-:Y:S01]  /*17990*/  MOV R2, 0x1 ;  /* 0x0000000100027802 */ /* 0x000fe20000000f00 */
[----:B------:R-:W-:Y:S01]  /*179a0*/  IMAD.MOV.U32 R31, RZ, RZ, R12 ;  /* 0x000000ffff1f7224 */ /* 0x000fe200078e000c */
[----:B------:R-:W-:-:S02]  /*179b0*/  MOV R30, 0x181f ;  /* 0x0000181f001e7802 */ /* 0x000fc40000000f00 */
[----:B------:R-:W-:Y:S02]  /*179c0*/  MOV R3, 0x179e0 ;  /* 0x000179e000037802 */ /* 0x000fe40000000f00 */
[----:B------:R-:W-:Y:S05]  /*179d0*/  CALL.REL.NOINC `($__internal_35_$__cuda_sm70_shflsync_idx_p) ;  /* 0x00002b1000007944 */ /* 0x000fea0003c00000 */
[----:B------:R-:W-:Y:S01]  /*179e0*/  MOV R0, R30 ;  /* 0x0000001e00007202 */ /* 0x000fe20000000f00 */
[----:B------:R-:W-:Y:S05]  /*179f0*/  BRA `(.L_x_2193) ;  /* 0xfffeb18000007947 */ /* 0x000fea000383ffff */
.L_x_2044:
[----:B------:R-:W-:Y:S01]  /*17a00*/  IMAD.MOV.U32 R31, RZ, RZ, R9 ;  /* 0x000000ffff1f7224 */ /* 0x000fe200078e0009 */
[----:B-1----:R-:W-:Y:S01]  /*17a10*/  MOV R2, 0x2 ;  /* 0x0000000200027802 */ /* 0x002fe20000000f00 */
[----:B------:R-:W-:Y:S01]  /*17a20*/  IMAD.MOV.U32 R30, RZ, RZ, 0x181f ;  /* 0x0000181fff1e7424 */ /* 0x000fe200078e00ff */
[----:B------:R-:W-:Y:S02]  /*17a30*/  MOV R3, 0x17a50 ;  /* 0x00017a5000037802 */ /* 0x000fe40000000f00 */
[----:B--2345:R-:W-:Y:S05]  /*17a40*/  CALL.REL.NOINC `($__internal_35_$__cuda_sm70_shflsync_idx_p) ;  /* 0x00002aa000007944 */ /* 0x03cfea0003c00000 */
[----:B------:R-:W-:Y:S01]  /*17a50*/  MOV R8, R30 ;  /* 0x0000001e00087202 */ /* 0x000fe20000000f00 */
[----:B------:R-:W-:Y:S05]  /*17a60*/  BRA `(.L_x_2194) ;  /* 0xfffeb27000007947 */ /* 0x000fea000383ffff */
.L_x_2045:
[----:B------:R-:W-:Y:S01]  /*17a70*/  IMAD.MOV.U32 R31, RZ, RZ, R12 ;  /* 0x000000ffff1f7224 */ /* 0x000fe200078e000c */
[----:B------:R-:W-:Y:S01]  /*17a80*/  MOV R2, 0x2 ;  /* 0x0000000200027802 */ /* 0x000fe20000000f00 */
[----:B------:R-:W-:Y:S01]  /*17a90*/  IMAD.MOV.U32 R30, RZ, RZ, 0x181f ;  /* 0x0000181fff1e7424 */ /* 0x000fe200078e00ff */
[----:B------:R-:W-:Y:S02]  /*17aa0*/  MOV R3, 0x17ac0 ;  /* 0x00017ac000037802 */ /* 0x000fe40000000f00 */
[----:B-12345:R-:W-:Y:S05]  /*17ab0*/  CALL.REL.NOINC `($__internal_35_$__cuda_sm70_shflsync_idx_p) ;  /* 0x00002a3000007944 */ /* 0x03efea0003c00000 */
[----:B------:R-:W-:Y:S01]  /*17ac0*/  MOV R0, R30 ;  /* 0x0000001e00007202 */ /* 0x000fe20000000f00 */
[----:B------:R-:W-:Y:S05]  /*17ad0*/  BRA `(.L_x_2195) ;  /* 0xfffeb22000007947 */ /* 0x000fea000383ffff */
.L_x_2048:
[----:B------:R-:W-:Y:S01]  /*17ae0*/  IMAD.MOV.U32 R31, RZ, RZ, R9 ;  /* 0x000000ffff1f7224 */ /* 0x000fe200078e0009 */
[----:B-1----:R-:W-:Y:S01]  /*17af0*/  MOV R2, 0x3 ;  /* 0x0000000300027802 */ /* 0x002fe20000000f00 */
[----:B------:R-:W-:Y:S01]  /*17b00*/  IMAD.MOV.U32 R30, RZ, RZ, 0x181f ;  /* 0x0000181fff1e7424 */ /* 0x000fe200078e00ff */
[----:B------:R-:W-:-:S02]  /*17b10*/  MOV R3, 0x17b30 ;  /* 0x00017b3000037802 */ /* 0x000fc40000000f00 */
[----:B--2345:R-:W-:Y:S05]  /*17b20*/  CALL.REL.NOINC `($__internal_35_$__cuda_sm70_shflsync_idx_p) ;  /* 0x000029c000007944 */ /* 0x03cfea0003c00000 */
        /* <DEDUP_REMOVED lines=8> */
.L_x_2051:
[----:B------:R-:W-:Y:S01]  /*17bb0*/  IMAD.MOV.U32 R31, RZ, RZ, R9 ;  /* 0x000000ffff1f7224 */ /* 0x000fe200078e0009 */
[----:B------:R-:W-:Y:S01]  /*17bc0*/  MOV R2, RZ ;  /* 0x000000ff00027202 */ /* 0x000fe20000000f00 */
[----:B------:R-:W-:Y:S01]  /*17bd0*/  IMAD.MOV.U32 R30, RZ, RZ, 0x181f ;  /* 0x0000181fff1e7424 */ /* 0x000fe200078e00ff */
[----:B------:R-:W-:Y:S02]  /*17be0*/  MOV R3, 0x17c00 ;  /* 0x00017c0000037802 */ /* 0x000fe40000000f00 */
[----:B------:R-:W-:Y:S05]  /*17bf0*/  CALL.REL.NOINC `($__internal_35_$__cuda_sm70_shflsync_idx_p) ;  /* 0x000028f000007944 */ /* 0x000fea0003c00000 */
[----:B------:R-:W-:Y:S01]  /*17c00*/  MOV R8, R30 ;  /* 0x0000001e00087202 */ /* 0x000fe20000000f00 */
[----:B------:R-:W-:Y:S05]  /*17c10*/  BRA `(.L_x_2197) ;  /* 0xfffebd8000007947 */ /* 0x000fea000383ffff */
.L_x_2052:
[----:B------:R-:W-:Y:S01]  /*17c20*/  IMAD.MOV.U32 R31, RZ, RZ, R11 ;  /* 0x000000ffff1f7224 */ /* 0x000fe200078e000b */
[----:B------:R-:W-:Y:S01]  /*17c30*/  MOV R2, RZ ;  /* 0x000000ff00027202 */ /* 0x000fe20000000f00 */
[----:B------:R-:W-:Y:S01]  /*17c40*/  IMAD.MOV.U32 R30, RZ, RZ, 0x181f ;  /* 0x0000181fff1e7424 */ /* 0x000fe200078e00ff */
[----:B------:R-:W-:Y:S02]  /*17c50*/  MOV R3, 0x17c70 ;  /* 0x00017c7000037802 */ /* 0x000fe40000000f00 */
[----:B-12---:R-:W-:Y:S05]  /*17c60*/  CALL.REL.NOINC `($__internal_35_$__cuda_sm70_shflsync_idx_p) ;  /* 0x0000288000007944 */ /* 0x006fea0003c00000 */
[----:B------:R-:W-:Y:S01]  /*17c70*/  IADD3 R4, P1, R30, R17, RZ ;  /* 0x000000111e047210 */ /* 0x000fe20007f3e0ff */
[----:B------:R-:W-:Y:S01]  /*17c80*/  IMAD.MOV.U32 R31, RZ, RZ, R9 ;  /* 0x000000ffff1f7224 */ /* 0x000fe200078e0009 */
[----:B------:R-:W-:-:S03]  /*17c90*/  ISETP.GE.AND P0, PT, R177, c[0x0][0x1d4], PT ;  /* 0x00007500b1007a0c */ /* 0x000fc60003f06270 */
[----:B------:R-:W-:Y:S01]  /*17ca0*/  IMAD.X R5, R8, 0x1, R13, P1 ;  /* 0x0000000108057824 */ /* 0x000fe200008e060d */
[----:B------:R-:W-:Y:S02]  /*17cb0*/  IADD3 R6, P1, R30, R18, RZ ;  /* 0x000000121e067210 */ /* 0x000fe40007f3e0ff */
[----:B------:R-:W-:-:S03]  /*17cc0*/  SEL R12, RZ, 0x10, P0 ;  /* 0x00000010ff0c7807 */ /* 0x000fc60000000000 */
[----:B------:R-:W-:Y:S01]  /*17cd0*/  IMAD.X R7, R8, 0x1, R15, P1 ;  /* 0x0000000108077824 */ /* 0x000fe200008e060f */
[----:B------:R-:W-:Y:S01]  /*17ce0*/  IADD3 R2, P1, R30, R19, RZ ;  /* 0x000000131e027210 */ /* 0x000fe20007f3e0ff */
[----:B------:R-:W-:Y:S02]  /*17cf0*/  IMAD.MOV.U32 R30, RZ, RZ, 0x181f ;  /* 0x0000181fff1e7424 */ /* 0x000fe400078e00ff */
[----:B------:R-:W-:Y:S01]  /*17d00*/  @!PT LDS RZ, [RZ] ;  /* 0x00000000fffff984 */ /* 0x000fe20000000800 */
[----:B------:R-:W-:Y:S01]  /*17d10*/  @!PT LDS RZ, [RZ] ;  /* 0x00000000fffff984 */ /* 0x000fe20000000800 */
[----:B------:R-:W-:Y:S01]  /*17d20*/  @!PT LDS RZ, [RZ] ;  /* 0x00000000fffff984 */ /* 0x000fe20000000800 */
[----:B------:R1:W-:Y:S01]  /*17d30*/  LDGSTS.E.BYPASS.LTC128B.128 [R204+0x12100], [R4.64], !P0 ;  /* 0x1210000004cc7fae */ /* 0x0003e2000c101d46 */
[----:B------:R-:W-:Y:S01]  /*17d40*/  ISETP.GE.AND P0, PT, R185, c[0x0][0x1d4], PT ;  /* 0x00007500b9007a0c */ /* 0x000fe20003f06270 */
[----:B------:R-:W-:Y:S01]  /*17d50*/  IMAD.X R3, R8, 0x1, R14, P1 ;  /* 0x0000000108037824 */ /* 0x000fe200008e060e */
[----:B------:R-:W-:Y:S02]  /*17d60*/  ISETP.GE.AND P1, PT, R186, c[0x0][0x1d4], PT ;  /* 0x00007500ba007a0c */ /* 0x000fe40003f26270 */
[----:B------:R-:W-:Y:S02]  /*17d70*/  SEL R9, RZ, 0x10, P0 ;  /* 0x00000010ff097807 */ /* 0x000fe40000000000 */
[----:B------:R-:W-:-:S09]  /*17d80*/  SEL R10, RZ, 0x10, P1 ;  /* 0x00000010ff0a7807 */ /* 0x000fd20000800000 */
[----:B------:R1:W-:Y:S04]  /*17d90*/  LDGSTS.E.BYPASS.LTC128B.128 [R204+0x14100], [R6.64], !P1 ;  /* 0x1410000006cc7fae */ /* 0x0003e8000c901d46 */
[----:B------:R2:W-:Y:S02]  /*17da0*/  LDGSTS.E.BYPASS.LTC128B.128 [R204+0x16100], [R2.64], !P0 ;  /* 0x1610000002cc7fae */ /* 0x0005e4000c101d46 */
[----:B--2---:R-:W-:Y:S01]  /*17db0*/  IMAD.MOV.U32 R2, RZ, RZ, 0x1 ;  /* 0x00000001ff027424 */ /* 0x004fe200078e00ff */
[----:B------:R-:W-:Y:S02]  /*17dc0*/  MOV R3, 0x17de0 ;  /* 0x00017de000037802 */ /* 0x000fe40000000f00 */
[----:B-1----:R-:W-:Y:S05]  /*17dd0*/  CALL.REL.NOINC `($__internal_35_$__cuda_sm70_shflsync_idx_p) ;  /* 0x0000271000007944 */ /* 0x002fea0003c00000 */
        /* <DEDUP_REMOVED lines=8> */
.L_x_2055:
[----:B------:R-:W-:Y:S01]  /*17e60*/  IMAD.MOV.U32 R31, RZ, RZ, R13 ;  /* 0x000000ffff1f7224 */ /* 0x000fe200078e000d */
[----:B------:R-:W-:Y:S01]  /*17e70*/  MOV R2, RZ ;  /* 0x000000ff00027202 */ /* 0x000fe20000000f00 */
[----:B------:R-:W-:Y:S01]  /*17e80*/  IMAD.MOV.U32 R30, RZ, RZ, 0x181f ;  /* 0x0000181fff1e7424 */ /* 0x000fe200078e00ff */
[----:B------:R-:W-:Y:S02]  /*17e90*/  MOV R3, 0x17eb0 ;  /* 0x00017eb000037802 */ /* 0x000fe40000000f00 */
[----:B-1234-:R-:W-:Y:S05]  /*17ea0*/  CALL.REL.NOINC `($__internal_35_$__cuda_sm70_shflsync_idx_p) ;  /* 0x0000264000007944 */ /* 0x01efea0003c00000 */
[----:B------:R-:W-:Y:S01]  /*17eb0*/  MOV R12, R30 ;  /* 0x0000001e000c7202 */ /* 0x000fe20000000f00 */
[----:B------:R-:W-:Y:S05]  /*17ec0*/  BRA `(.L_x_2199) ;  /* 0xfffec05000007947 */ /* 0x000fea000383ffff */
.L_x_2056:
[----:B------:R-:W-:Y:S01]  /*17ed0*/  IMAD.MOV.U32 R31, RZ, RZ, R19 ;  /* 0x000000ffff1f7224 */ /* 0x000fe200078e0013 */
[----:B------:R-:W-:Y:S01]  /*17ee0*/  MOV R2, RZ ;  /* 0x000000ff00027202 */ /* 0x000fe20000000f00 */
[----:B------:R-:W-:Y:S01]  /*17ef0*/  IMAD.MOV.U32 R30, RZ, RZ, 0x181f ;  /* 0x0000181fff1e7424 */ /* 0x000fe200078e00ff */
[----:B------:R-:W-:Y:S02]  /*17f00*/  MOV R3, 0x17f20 ;  /* 0x00017f2000037802 */ /* 0x000fe40000000f00 */
[----:B-1234-:R-:W-:Y:S05]  /*17f10*/  CALL.REL.NOINC `($__internal_35_$__cuda_sm70_shflsync_idx_p) ;  /* 0x000025d000007944 */ /* 0x01efea0003c00000 */
        /* <DEDUP_REMOVED lines=31> */
.L_x_2067:
[----:B------:R-:W-:Y:S01]  /*18110*/  IMAD.MOV.U32 R31, RZ, RZ, R5 ;  /* 0x000000ffff1f7224 */ /* 0x000fe200078e0005 */
[----:B------:R-:W-:Y:S01]  /*18120*/  MOV R2, RZ ;  /* 0x000000ff00027202 */ /* 0x000fe20000000f00 */
[----:B------:R-:W-:Y:S01]  /*18130*/  IMAD.MOV.U32 R30, RZ, RZ, 0x181f ;  /* 0x0000181fff1e7424 */ /* 0x000fe200078e00ff */
[----:B------:R-:W-:Y:S02]  /*18140*/  MOV R3, 0x18160 ;  /* 0x0001816000037802 */ /* 0x000fe40000000f00 */
[----:B------:R-:W-:Y:S05]  /*18150*/  CALL.REL.NOINC `($__internal_35_$__cuda_sm70_shflsync_idx_p) ;  /* 0x0000239000007944 */ /* 0x000fea0003c00000 */
[----:B------:R-:W-:Y:S01]  /*18160*/  MOV R4, R30 ;  /* 0x0000001e00047202 */ /* 0x000fe20000000f00 */
[----:B------:R-:W-:Y:S05]  /*18170*/  BRA `(.L_x_2201) ;  /* 0xfffeee1000007947 */ /* 0x000fea000383ffff */
.L_x_2068:
[----:B------:R-:W-:Y:S01]  /*18180*/  IMAD.MOV.U32 R31, RZ, RZ, R12 ;  /* 0x000000ffff1f7224 */ /* 0x000fe200078e000c */
[----:B------:R-:W-:Y:S01]  /*18190*/  MOV R2, RZ ;  /* 0x000000ff00027202 */ /* 0x000fe20000000f00 */
[----:B------:R-:W-:Y:S01]  /*181a0*/  IMAD.MOV.U32 R30, RZ, RZ, 0x181f ;  /* 0x0000181fff1e7424 */ /* 0x000fe200078e00ff */
[----:B------:R-:W-:Y:S02]  /*181b0*/  MOV R3, 0x181d0 ;  /* 0x000181d000037802 */ /* 0x000fe40000000f00 */
[----:B-12---:R-:W-:Y:S05]  /*181c0*/  CALL.REL.NOINC `($__internal_35_$__cuda_sm70_shflsync_idx_p) ;  /* 0x0000232000007944 */ /* 0x006fea0003c00000 */
[----:B------:R-:W-:Y:S01]  /*181d0*/  IADD3 R6, P0, R30, R17, RZ ;  /* 0x000000111e067210 */ /* 0x000fe20007f1e0ff */
[----:B------:R-:W-:Y:S01]  /*181e0*/  IMAD.MOV.U32 R31, RZ, RZ, R5 ;  /* 0x000000ffff1f7224 */ /* 0x000fe200078e0005 */
[----:B------:R-:W-:-:S02]  /*181f0*/  ISETP.GE.AND P4, PT, R177, c[0x0][0x1d4], PT ;  /* 0x00007500b1007a0c */ /* 0x000fc40003f86270 */
[----:B------:R-:W-:Y:S01]  /*18200*/  ISETP.GE.AND P3, PT, R186, c[0x0][0x1d4], PT ;  /* 0x00007500ba007a0c */ /* 0x000fe20003f66270 */
[----:B------:R-:W-:Y:S01]  /*18210*/  IMAD.X R7, R4, 0x1, R14, P0 ;  /* 0x0000000104077824 */ /* 0x000fe200000e060e */
[----:B------:R-:W-:Y:S02]  /*18220*/  IADD3 R2, P0, R30, R16, RZ ;  /* 0x000000101e027210 */ /* 0x000fe40007f1e0ff */
[----:B------:R-:W-:Y:S02]  /*18230*/  SEL R11, RZ, 0x10, P4 ;  /* 0x00000010ff0b7807 */ /* 0x000fe40002000000 */
[----:B------:R-:W-:Y:S01]  /*18240*/  SEL R10, RZ, 0x10, P3 ;  /* 0x00000010ff0a7807 */ /* 0x000fe20001800000 */
[----:B------:R-:W-:-:S04]  /*18250*/  IMAD.X R3, R4, 0x1, R13, P0 ;  /* 0x0000000104037824 */ /* 0x000fc800000e060d */
[----:B------:R-:W-:Y:S01]  /*18260*/  @!PT LDS RZ, [RZ] ;  /* 0x00000000fffff984 */ /* 0x000fe20000000800 */
[----:B------:R-:W-:Y:S01]  /*18270*/  @!PT LDS RZ, [RZ] ;  /* 0x00000000fffff984 */ /* 0x000fe20000000800 */
[----:B------:R-:W-:Y:S01]  /*18280*/  @!PT LDS RZ, [RZ] ;  /* 0x00000000fffff984 */ /* 0x000fe20000000800 */
[----:B------:R1:W-:Y:S04]  /*18290*/  LDGSTS.E.BYPASS.LTC128B.128 [R204+0xc100], [R6.64], !P4 ;  /* 0x0c10000006cc7fae */ /* 0x0003e8000e101d46 */
[----:B------:R2:W-:Y:S02]  /*182a0*/  LDGSTS.E.BYPASS.LTC128B.128 [R204+0xe100], [R2.64], !P3 ;  /* 0x0e10000002cc7fae */ /* 0x0005e4000d901d46 */
[----:B--2---:R-:W-:Y:S01]  /*182b0*/  IADD3 R2, P0, R30, R18, RZ ;  /* 0x000000121e027210 */ /* 0x004fe20007f1e0ff */
[----:B------:R-:W-:-:S04]  /*182c0*/  IMAD.MOV.U32 R30, RZ, RZ, 0x181f ;  /* 0x0000181fff1e7424 */ /* 0x000fc800078e00ff */
[----:B------:R-:W-:Y:S01]  /*182d0*/  IMAD.X R3, R4, 0x1, R15, P0 ;  /* 0x0000000104037824 */ /* 0x000fe200000e060f */
[----:B------:R-:W-:-:S04]  /*182e0*/  ISETP.GE.AND P0, PT, R185, c[0x0][0x1d4], PT ;  /* 0x00007500b9007a0c */ /* 0x000fc80003f06270 */
[----:B------:R-:W-:-:S09]  /*182f0*/  SEL R5, RZ, 0x10, P0 ;  /* 0x00000010ff057807 */ /* 0x000fd20000000000 */
[----:B------:R2:W-:Y:S02]  /*18300*/  LDGSTS.E.BYPASS.LTC128B.128 [R204+0x10100], [R2.64], !P0 ;  /* 0x1010000002cc7fae */ /* 0x0005e4000c101d46 */
[----:B--2---:R-:W-:Y:S01]  /*18310*/  IMAD.MOV.U32 R2, RZ, RZ, 0x1 ;  /* 0x00000001ff027424 */ /* 0x004fe200078e00ff */
[----:B------:R-:W-:Y:S02]  /*18320*/  MOV R3, 0x18340 ;  /* 0x0001834000037802 */ /* 0x000fe40000000f00 */
[----:B-1----:R-:W-:Y:S05]  /*18330*/  CALL.REL.NOINC `($__internal_35_$__cuda_sm70_shflsync_idx_p) ;  /* 0x000021b000007944 */ /* 0x002fea0003c00000 */
[----:B------:R-:W-:Y:S01]  /*18340*/  IMAD.MOV.U32 R4, RZ, RZ, R30 ;  /* 0x000000ffff047224 */ /* 0x000fe200078e001e */
[----:B------:R-:W-:Y:S01]  /*18350*/  MOV R2, 0x1 ;  /* 0x0000000100027802 */ /* 0x000fe20000000f00 */
[----:B------:R-:W-:Y:S01]  /*18360*/  IMAD.MOV.U32 R31, RZ, RZ, R12 ;  /* 0x000000ffff1f7224 */ /* 0x000fe200078e000c */
[----:B------:R-:W-:Y:S02]  /*18370*/  MOV R30, 0x181f ;  /* 0x0000181f001e7802 */ /* 0x000fe40000000f00 */
[----:B------:R-:W-:Y:S02]  /*18380*/  MOV R3, 0x183a0 ;  /* 0x000183a000037802 */ /* 0x000fe40000000f00 */
[----:B------:R-:W-:Y:S05]  /*18390*/  CALL.REL.NOINC `($__internal_35_$__cuda_sm70_shflsync_idx_p) ;  /* 0x0000215000007944 */ /* 0x000fea0003c00000 */
[----:B------:R-:W-:Y:S01]  /*183a0*/  MOV R0, R30 ;  /* 0x0000001e00007202 */ /* 0x000fe20000000f00 */
[----:B------:R-:W-:Y:S05]  /*183b0*/  BRA `(.L_x_2202) ;  /* 0xfffeed0000007947 */ /* 0x000fea000383ffff */
.L_x_2076:
[----:B------:R-:W-:Y:S01]  /*183c0*/  MOV R2, RZ ;  /* 0x000000ff00027202 */ /* 0x000fe20000000f00 */
[----:B------:R-:W-:Y:S01]  /*183d0*/  IMAD.MOV.U32 R31, RZ, RZ, R12 ;  /* 0x000000ffff1f7224 */ /* 0x000fe200078e000c */
[----:B------:R-:W-:Y:S01]  /*183e0*/  MOV R3, 0x18410 ;  /* 0x0001841000037802 */ /* 0x000fe20000000f00 */
[----:B------:R-:W-:Y:S02]  /*183f0*/  IMAD.MOV.U32 R30, RZ, RZ, 0x181f ;  /* 0x0000181fff1e7424 */ /* 0x000fe400078e00ff */
[----:B-1234-:R-:W-:Y:S05]  /*18400*/  CALL.REL.NOINC `($__internal_35_$__cuda_sm70_shflsync_idx_p) ;  /* 0x000020e000007944 */ /* 0x01efea0003c00000 */
[----:B------:R-:W-:Y:S01]  /*18410*/  MOV R5, R30 ;  /* 0x0000001e00057202 */ /* 0x000fe20000000f00 */
[----:B------:R-:W-:-:S05]  /*18420*/  BRA `(.L_x_2203) ;  /* 0xfffef3c000007947 */ /* 0x000fca000383ffff */
.L_x_2077:
[----:B------:R-:W-:Y:S01]  /*18430*/  MOV R2, RZ ;  /* 0x000000ff00027202 */ /* 0x000fe20000000f00 */
[----:B------:R-:W-:Y:S01]  /*18440*/  IMAD.MOV.U32 R31, RZ, RZ, R13 ;  /* 0x000000ffff1f7224 */ /* 0x000fe200078e000d */
[----:B------:R-:W-:Y:S01]  /*18450*/  MOV R3, 0x18480 ;  /* 0x0001848000037802 */ /* 0x000fe20000000f00 */
[----:B------:R-:W-:Y:S02]  /*18460*/  IMAD.MOV.U32 R30, RZ, RZ, 0x181f ;  /* 0x0000181fff1e7424 */ /* 0x000fe400078e00ff */
[----:B-1234-:R-:W-:Y:S05]  /*18470*/  CALL.REL.NOINC `($__internal_35_$__cuda_sm70_shflsync_idx_p) ;  /* 0x0000207000007944 */ /* 0x01efea0003c00000 */
[----:B------:R-:W-:Y:S01]  /*18480*/  ISETP.GE.AND P4, PT, R177, c[0x0][0x1d4], PT ;  /* 0x00007500b1007a0c */ /* 0x000fe20003f86270 */
[----:B------:R-:W-:Y:S01]  /*18490*/  IMAD R4, R178, 0x6000, R206 ;  /* 0x00006000b2047824 */ /* 0x000fe200078e02ce */
[----:B------:R-:W-:Y:S01]  /*184a0*/  IADD3 R2, P0, R30, R28, RZ ;  /* 0x0000001c1e027210 */ /* 0x000fe20007f1e0ff */
[----:B------:R-:W-:Y:S01]  /*184b0*/  IMAD.MOV.U32 R31, RZ, RZ, R12 ;  /* 0x000000ffff1f7224 */ /* 0x000fe200078e000c */
[----:B------:R-:W-:Y:S02]  /*184c0*/  ISETP.GE.AND P3, PT, R186, c[0x0][0x1d4], PT ;  /* 0x00007500ba007a0c */ /* 0x000fe40003f66270 */
[----:B------:R-:W-:Y:S01]  /*184d0*/  SEL R7, RZ, 0x10, P4 ;  /* 0x00000010ff077807 */ /* 0x000fe20002000000 */
[C---:B------:R-:W-:Y:S01]  /*184e0*/  IMAD.X R3, R5.reuse, 0x1, R20, P0 ;  /* 0x0000000105037824 */ /* 0x040fe200000e0614 */
[----:B------:R-:W-:Y:S05]  /*184f0*/  SEL R15, RZ, 0x10, P3 ;  /* 0x00000010ff0f7807 */ /* 0x000fea0001800000 */
[----:B------:R-:W-:Y:S01]  /*18500*/  @!PT LDS RZ, [RZ] ;  /* 0x00000000fffff984 */ /* 0x000fe20000000800 */
[----:B------:R-:W-:Y:S01]  /*18510*/  @!PT LDS RZ, [RZ] ;  /* 0x00000000fffff984 */ /* 0x000fe20000000800 */
[----:B------:R-:W-:Y:S01]  /*18520*/  @!PT LDS RZ, [RZ] ;  /* 0x00000000fffff984 */ /* 0x000fe20000000800 */
[----:B------:R1:W-:Y:S02]  /*18530*/  LDGSTS.E.BYPASS.LTC128B.128 [R4], [R2.64], !P4 ;  /* 0x0000000002047fae */ /* 0x0003e4000e101d46 */
[C---:B-1----:R-:W-:Y:S05]  /*18540*/  IADD3 R2, P0, R30.reuse, R23, RZ ;  /* 0x000000171e027210 */ /* 0x042fea0007f1e0ff */
[C---:B------:R-:W-:Y:S05]  /*18550*/  IMAD.X R3, R5.reuse, 0x1, R21, P0 ;  /* 0x0000000105037824 */ /* 0x040fea00000e0615 */
[----:B------:R1:W-:Y:S02]  /*18560*/  LDGSTS.E.BYPASS.LTC128B.128 [R4+0x2000], [R2.64], !P3 ;  /* 0x0200000002047fae */ /* 0x0003e4000d901d46 */
[----:B-1----:R-:W-:Y:S01]  /*18570*/  IADD3 R2, P0, R30, R29, RZ ;  /* 0x0000001d1e027210 */ /* 0x002fe20007f1e0ff */
[----:B------:R-:W-:Y:S04]  /*18580*/  IMAD.MOV.U32 R30, RZ, RZ, 0x181f ;  /* 0x0000181fff1e7424 */ /* 0x000fe800078e00ff */
[----:B------:R-:W-:Y:S01]  /*18590*/  IMAD.X R3, R5, 0x1, R22, P0 ;  /* 0x0000000105037824 */ /* 0x000fe200000e0616 */
[----:B------:R-:W-:Y:S04]  /*185a0*/  ISETP.GE.AND P0, PT, R185, c[0x0][0x1d4], PT ;  /* 0x00007500b9007a0c */ /* 0x000fe80003f06270 */
[----:B------:R-:W-:Y:S09]  /*185b0*/  SEL R14, RZ, 0x10, P0 ;  /* 0x00000010ff0e7807 */ /* 0x000ff20000000000 */
[----:B------:R1:W-:Y:S02]  /*185c0*/  LDGSTS.E.BYPASS.LTC128B.128 [R4+0x4000], [R2.64], !P0 ;  /* 0x0400000002047fae */ /* 0x0003e4000c101d46 */
[----:B-1----:R-:W-:Y:S01]  /*185d0*/  MOV R3, 0x18600 ;  /* 0x0001860000037802 */ /* 0x002fe20000000f00 */
[----:B------:R-:W-:Y:S02]  /*185e0*/  IMAD.MOV.U32 R2, RZ, RZ, 0x1 ;  /* 0x00000001ff027424 */ /* 0x000fe400078e00ff */
[----:B------:R-:W-:Y:S05]  /*185f0*/  CALL.REL.NOINC `($__internal_35_$__cuda_sm70_shflsync_idx_p) ;  /* 0x00001ef000007944 */ /* 0x000fea0003c00000 */
[----:B------:R-:W-:Y:S01]  /*18600*/  MOV R2, 0x1 ;  /* 0x0000000100027802 */ /* 0x000fe20000000f00 */
[----:B------:R-:W-:Y:S01]  /*18610*/  IMAD.MOV.U32 R5, RZ, RZ, R30 ;  /* 0x000000ffff057224 */ /* 0x000fe200078e001e */
[----:B------:R-:W-:Y:S01]  /*18620*/  MOV R30, 0x181f ;  /* 0x0000181f001e7802 */ /* 0x000fe20000000f00 */
[----:B------:R-:W-:Y:S01]  /*18630*/  IMAD.MOV.U32 R31, RZ, RZ, R13 ;  /* 0x000000ffff1f7224 */ /* 0x000fe200078e000d */
[----:B------:R-:W-:Y:S02]  /*18640*/  MOV R3, 0x18660 ;  /* 0x0001866000037802 */ /* 0x000fe40000000f00 */
[----:B------:R-:W-:Y:S05]  /*18650*/  CALL.REL.NOINC `($__internal_35_$__cuda_sm70_shflsync_idx_p) ;  /* 0x00001e9000007944 */ /* 0x000fea0003c00000 */
[----:B------:R-:W-:Y:S01]  /*18660*/  MOV R2, R30 ;  /* 0x0000001e00027202 */ /* 0x000fe20000000f00 */
[----:B------:R-:W-:-:S05]  /*18670*/  BRA `(.L_x_2204) ;  /* 0xfffef2d000007947 */ /* 0x000fca000383ffff */
.L_x_2088:
[----:B------:R-:W-:Y:S01]  /*18680*/  MOV R2, RZ ;  /* 0x000000ff00027202 */ /* 0x000fe20000000f00 */
[----:B------:R-:W-:Y:S01]  /*18690*/  IMAD.MOV.U32 R31, RZ, RZ, R5 ;  /* 0x000000ffff1f7224 */ /* 0x000fe200078e0005 */
[----:B------:R-:W-:Y:S01]  /*186a0*/  MOV R3, 0x186d0 ;  /* 0x000186d000037802 */ /* 0x000fe20000000f00 */
[----:B------:R-:W-:Y:S02]  /*186b0*/  IMAD.MOV.U32 R30, RZ, RZ, 0x181f ;  /* 0x0000181fff1e7424 */ /* 0x000fe400078e00ff */
[----:B------:R-:W-:Y:S05]  /*186c0*/  CALL.REL.NOINC `($__internal_35_$__cuda_sm70_shflsync_idx_p) ;  /* 0x00001e2000007944 */ /* 0x000fea0003c00000 */
[----:B------:R-:W-:Y:S01]  /*186d0*/  MOV R4, R30 ;  /* 0x0000001e00047202 */ /* 0x000fe20000000f00 */
[----:B------:R-:W-:-:S05]  /*186e0*/  BRA `(.L_x_2205) ;  /* 0xffff28b000007947 */ /* 0x000fca000383ffff */
.L_x_2089:
[----:B------:R-:W-:Y:S01]  /*186f0*/  MOV R2, RZ ;  /* 0x000000ff00027202 */ /* 0x000fe20000000f00 */
[----:B------:R-:W-:Y:S01]  /*18700*/  IMAD.MOV.U32 R31, RZ, RZ, R12 ;  /* 0x000000ffff1f7224 */ /* 0x000fe200078e000c */
[----:B------:R-:W-:Y:S01]  /*18710*/  MOV R3, 0x18740 ;  /* 0x0001874000037802 */ /* 0x000fe20000000f00 */
[----:B------:R-:W-:Y:S02]  /*18720*/  IMAD.MOV.U32 R30, RZ, RZ, 0x181f ;  /* 0x0000181fff1e7424 */ /* 0x000fe400078e00ff */
[----:B-12---:R-:W-:Y:S05]  /*18730*/  CALL.REL.NOINC `($__internal_35_$__cuda_sm70_shflsync_idx_p) ;  /* 0x00001db000007944 */ /* 0x006fea0003c00000 */
[----:B------:R-:W-:Y:S01]  /*18740*/  ISETP.GE.AND P4, PT, R177, c[0x0][0x1d4], PT ;  /* 0x00007500b1007a0c */ /* 0x000fe20003f86270 */
[----:B------:R-:W-:Y:S01]  /*18750*/  IMAD R0, R178, 0x6000, R207 ;  /* 0x00006000b2007824 */ /* 0x000fe200078e02cf */
[----:B------:R-:W-:Y:S01]  /*18760*/  IADD3 R2, P0, R30, R16, RZ ;  /* 0x000000101e027210 */ /* 0x000fe20007f1e0ff */
[----:B------:R-:W-:Y:S01]  /*18770*/  IMAD.MOV.U32 R31, RZ, RZ, R5 ;  /* 0x000000ffff1f7224 */ /* 0x000fe200078e0005 */
[----:B------:R-:W-:Y:S02]  /*18780*/  ISETP.GE.AND P3, PT, R186, c[0x0][0x1d4], PT ;  /* 0x00007500ba007a0c */ /* 0x000fe40003f66270 */
[----:B------:R-:W-:Y:S01]  /*18790*/  SEL R10, RZ, 0x10, P4 ;  /* 0x00000010ff0a7807 */ /* 0x000fe20002000000 */
[----:B------:R-:W-:Y:S01]  /*187a0*/  IMAD.X R3, R4, 0x1, R13, P0 ;  /* 0x0000000104037824 */ /* 0x000fe200000e060d */
[----:B------:R-:W-:Y:S05]  /*187b0*/  SEL R5, RZ, 0x10, P3 ;  /* 0x00000010ff057807 */ /* 0x000fea0001800000 */
[----:B------:R-:W-:Y:S01]  /*187c0*/  @!PT LDS RZ, [RZ] ;  /* 0x00000000fffff984 */ /* 0x000fe20000000800 */
[----:B------:R-:W-:Y:S01]  /*187d0*/  @!PT LDS RZ, [RZ] ;  /* 0x00000000fffff984 */ /* 0x000fe20000000800 */
[----:B------:R-:W-:Y:S01]  /*187e0*/  @!PT LDS RZ, [RZ] ;  /* 0x00000000fffff984 */ /* 0x000fe20000000800 */
[----:B------:R1:W-:Y:S02]  /*187f0*/  LDGSTS.E.BYPASS.LTC128B.128 [R0], [R2.64], !P4 ;  /* 0x0000000002007fae */ /* 0x0003e4000e101d46 */
[----:B-1----:R-:W-:Y:S05]  /*18800*/  IADD3 R2, P0, R30, R17, RZ ;  /* 0x000000111e027210 */ /* 0x002fea0007f1e0ff */
[----:B------:R-:W-:Y:S05]  /*18810*/  IMAD.X R3, R4, 0x1, R14, P0 ;  /* 0x0000000104037824 */ /* 0x000fea00000e060e */
        /* <DEDUP_REMOVED lines=18> */
.L_x_2098:
[----:B------:R-:W-:Y:S01]  /*18940*/  MOV R2, RZ ;  /* 0x000000ff00027202 */ /* 0x000fe20000000f00 */
[----:B------:R-:W-:Y:S01]  /*18950*/  IMAD.MOV.U32 R31, RZ, RZ, R12 ;  /* 0x000000ffff1f7224 */ /* 0x000fe200078e000c */
[----:B------:R-:W-:Y:S01]  /*18960*/  MOV R3, 0x18990 ;  /* 0x0001899000037802 */ /* 0x000fe20000000f00 */
[----:B------:R-:W-:Y:S02]  /*18970*/  IMAD.MOV.U32 R30, RZ, RZ, 0x181f ;  /* 0x0000181fff1e7424 */ /* 0x000fe400078e00ff */
[----:B-1234-:R-:W-:Y:S05]  /*18980*/  CALL.REL.NOINC `($__internal_35_$__cuda_sm70_shflsync_idx_p) ;  /* 0x00001b6000007944 */ /* 0x01efea0003c00000 */
[----:B------:R-:W-:Y:S01]  /*18990*/  MOV R5, R30 ;  /* 0x0000001e00057202 */ /* 0x000fe20000000f00 */
[----:B------:R-:W-:-:S05]  /*189a0*/  BRA `(.L_x_2207) ;  /* 0xffff2ee000007947 */ /* 0x000fca000383ffff */
.L_x_2099:
        /* <DEDUP_REMOVED lines=37> */
.L_x_2100:
[----:B------:R-:W-:Y:S02]  /*18c00*/  MOV R3, 0x2 ;  /* 0x0000000200037802 */ /* 0x000fe40000000f00 */
[----:B------:R-:W-:Y:S02]  /*18c10*/  MOV R2, 0x18c30 ;  /* 0x00018c3000027802 */ /* 0x000fe40000000f00 */
[----:B------:R-:W-:Y:S05]  /*18c20*/  CALL.REL.NOINC `($__internal_34_$__cuda_sm70_shflsync_bfly_p) ;  /* 0x0000188000007944 */ /* 0x000fea0003c00000 */
[----:B------:R-:W-:Y:S01]  /*18c30*/  MOV R2, R16 ;  /* 0x0000001000027202 */ /* 0x000fe20000000f00 */
[----:B------:R-:W-:-:S05]  /*18c40*/  BRA `(.L_x_2209) ;  /* 0xffff3f1000007947 */ /* 0x000fca000383ffff */
.L_x_2103:
[----:B------:R-:W-:Y:S01]  /*18c50*/  MOV R2, RZ ;  /* 0x000000ff00027202 */ /* 0x000fe20000000f00 */
[----:B------:R-:W-:Y:S01]  /*18c60*/  IMAD.MOV.U32 R31, RZ, RZ, R5 ;  /* 0x000000ffff1f7224 */ /* 0x000fe200078e0005 */
[----:B------:R-:W-:Y:S01]  /*18c70*/  MOV R3, 0x18ca0 ;  /* 0x00018ca000037802 */ /* 0x000fe20000000f00 */
[----:B------:R-:W-:Y:S02]  /*18c80*/  IMAD.MOV.U32 R30, RZ, RZ, 0x181f ;  /* 0x0000181fff1e7424 */ /* 0x000fe400078e00ff */
[----:B------:R-:W-:Y:S05]  /*18c90*/  CALL.REL.NOINC `($__internal_35_$__cuda_sm70_shflsync_idx_p) ;  /* 0x0000185000007944 */ /* 0x000fea0003c00000 */
[----:B------:R-:W-:Y:S01]  /*18ca0*/  MOV R4, R30 ;  /* 0x0000001e00047202 */ /* 0x000fe20000000f00 */
[----:B------:R-:W-:-:S05]  /*18cb0*/  BRA `(.L_x_2210) ;  /* 0xffff58d000007947 */ /* 0x000fca000383ffff */
.L_x_2104:
        /* <DEDUP_REMOVED lines=37> */
.L_x_2109:
[----:B------:R-:W-:Y:S01]  /*18f10*/  MOV R2, RZ ;  /* 0x000000ff00027202 */ /* 0x000fe20000000f00 */
[----:B------:R-:W-:Y:S01]  /*18f20*/  IMAD.MOV.U32 R31, RZ, RZ, R12 ;  /* 0x000000ffff1f7224 */ /* 0x000fe200078e000c */
[----:B------:R-:W-:Y:S01]  /*18f30*/  MOV R3, 0x18f60 ;  /* 0x00018f6000037802 */ /* 0x000fe20000000f00 */
[----:B------:R-:W-:Y:S02]  /*18f40*/  IMAD.MOV.U32 R30, RZ, RZ, 0x181f ;  /* 0x0000181fff1e7424 */ /* 0x000fe400078e00ff */
[----:B-1234-:R-:W-:Y:S05]  /*18f50*/  CALL.REL.NOINC `($__internal_35_$__cuda_sm70_shflsync_idx_p) ;  /* 0x0000159000007944 */ /* 0x01efea0003c00000 */
[----:B------:R-:W-:Y:S01]  /*18f60*/  MOV R5, R30 ;  /* 0x0000001e00057202 */ /* 0x000fe20000000f00 */
[----:B------:R-:W-:-:S05]  /*18f70*/  BRA `(.L_x_2212) ;  /* 0xffff5cb000007947 */ /* 0x000fca000383ffff */
.L_x_2110:
        /* <DEDUP_REMOVED lines=37> */
.L_x_2121:
[----:B------:R-:W-:Y:S01]  /*191d0*/  MOV R2, RZ ;  /* 0x000000ff00027202 */ /* 0x000fe20000000f00 */
[----:B------:R-:W-:Y:S01]  /*191e0*/  IMAD.MOV.U32 R31, RZ, RZ, R5 ;  /* 0x000000ffff1f7224 */ /* 0x000fe200078e0005 */
[----:B------:R-:W-:Y:S01]  /*191f0*/  MOV R3, 0x19220 ;  /* 0x0001922000037802 */ /* 0x000fe20000000f00 */
[----:B------:R-:W-:Y:S02]  /*19200*/  IMAD.MOV.U32 R30, RZ, RZ, 0x181f ;  /* 0x0000181fff1e7424 */ /* 0x000fe400078e00ff */
[----:B------:R-:W-:Y:S05]  /*19210*/  CALL.REL.NOINC `($__internal_35_$__cuda_sm70_shflsync_idx_p) ;  /* 0x000012d000007944 */ /* 0x000fea0003c00000 */
[----:B------:R-:W-:Y:S01]  /*19220*/  MOV R4, R30 ;  /* 0x0000001e00047202 */ /* 0x000fe20000000f00 */
[----:B------:R-:W-:-:S05]  /*19230*/  BRA `(.L_x_2214) ;  /* 0xffff91d000007947 */ /* 0x000fca000383ffff */
.L_x_2122:
        /* <DEDUP_REMOVED lines=37> */
.L_x_2124:
[----:B------:R-:W-:Y:S01]  /*19490*/  IMAD.MOV.U32 R4, RZ, RZ, R183 ;  /* 0x000000ffff047224 */ /* 0x000fe200078e00b7 */
[----:B------:R-:W-:-:S02]  /*194a0*/  MOV R3, 0x2 ;  /* 0x0000000200037802 */ /* 0x000fc40000000f00 */
[----:B------:R-:W-:Y:S02]  /*194b0*/  MOV R2, 0x194d0 ;  /* 0x000194d000027802 */ /* 0x000fe40000000f00 */
[----:B------:R-:W-:Y:S05]  /*194c0*/  CALL.REL.NOINC `($__internal_34_$__cuda_sm70_shflsync_bfly_p) ;  /* 0x00000fe000007944 */ /* 0x000fea0003c00000 */
[----:B------:R-:W-:Y:S01]  /*194d0*/  MOV R0, R16 ;  /* 0x0000001000007202 */ /* 0x000fe20000000f00 */
[----:B------:R-:W-:Y:S05]  /*194e0*/  BRA `(.L_x_2216) ;  /* 0xffff92e000007947 */ /* 0x000fea000383ffff */
.L_x_2125:
[----:B------:R-:W-:Y:S01]  /*194f0*/  IMAD.MOV.U32 R4, RZ, RZ, R0 ;  /* 0x000000ffff047224 */ /* 0x000fe200078e0000 */
[----:B------:R-:W-:Y:S02]  /*19500*/  MOV R3, 0x1 ;  /* 0x0000000100037802 */ /* 0x000fe40000000f00 */
[----:B------:R-:W-:Y:S02]  /*19510*/  MOV R2, 0x19530 ;  /* 0x0001953000027802 */ /* 0x000fe40000000f00 */
[----:B-1----:R-:W-:Y:S05]  /*19520*/  CALL.REL.NOINC `($__internal_34_$__cuda_sm70_shflsync_bfly_p) ;  /* 0x00000f8000007944 */ /* 0x002fea0003c00000 */
[----:B------:R-:W-:Y:S01]  /*19530*/  FADD.FTZ R0, R0, R16 ;  /* 0x0000001000007221 */ /* 0x000fe20000010000 */
[----:B------:R-:W-:Y:S02]  /*19540*/  MOV R4, R184 ;  /* 0x000000b800047202 */ /* 0x000fe40000000f00 */
[----:B------:R-:W-:Y:S02]  /*19550*/  MOV R3, 0x2 ;  /* 0x0000000200037802 */ /* 0x000fe40000000f00 */
[----:B------:R-:W-:Y:S02]  /*19560*/  MOV R2, 0x19580 ;  /* 0x0001958000027802 */ /* 0x000fe40000000f00 */
[----:B------:R-:W-:Y:S05]  /*19570*/  CALL.REL.NOINC `($__internal_34_$__cuda_sm70_shflsync_bfly_p) ;  /* 0x00000f3000007944 */ /* 0x000fea0003c00000 */
[----:B------:R-:W-:Y:S01]  /*19580*/  FADD.FTZ R4, R184, R16 ;  /* 0x00000010b8047221 */ /* 0x000fe20000010000 */
[----:B------:R-:W-:-:S02]  /*19590*/  MOV R3, 0x1 ;  /* 0x0000000100037802 */ /* 0x000fc40000000f00 */
[----:B------:R-:W-:Y:S02]  /*195a0*/  MOV R2, 0x195c0 ;  /* 0x000195c000027802 */ /* 0x000fe40000000f00 */
[----:B------:R-:W-:Y:S05]  /*195b0*/  CALL.REL.NOINC `($__internal_34_$__cuda_sm70_shflsync_bfly_p) ;  /* 0x00000ef000007944 */ /* 0x000fea0003c00000 */
[----:B------:R-:W-:Y:S01]  /*195c0*/  MOV R3, R16 ;  /* 0x0000001000037202 */ /* 0x000fe20000000f00 */
[----:B------:R-:W-:Y:S05]  /*195d0*/  BRA `(.L_x_2217) ;  /* 0xffff926000007947 */ /* 0x000fea000383ffff */
.L_x_2132:
[----:B--234-:R-:W-:Y:S01]  /*195e0*/  IMAD.MOV.U32 R31, RZ, RZ, R9 ;  /* 0x000000ffff1f7224 */ /* 0x01cfe200078e0009 */
[----:B------:R-:W-:Y:S01]  /*195f0*/  MOV R2, RZ ;  /* 0x000000ff00027202 */ /* 0x000fe20000000f00 */
[----:B------:R-:W-:Y:S01]  /*19600*/  IMAD.MOV.U32 R30, RZ, RZ, 0x181f ;  /* 0x0000181fff1e7424 */ /* 0x000fe200078e00ff */
[----:B------:R-:W-:Y:S02]  /*19610*/  MOV R3, 0x19630 ;  /* 0x0001963000037802 */ /* 0x000fe40000000f00 */
[----:B-1----:R-:W-:Y:S05]  /*19620*/  CALL.REL.NOINC `($__internal_35_$__cuda_sm70_shflsync_idx_p) ;  /* 0x00000ec000007944 */ /* 0x002fea0003c00000 */
[----:B------:R-:W-:Y:S01]  /*19630*/  MOV R8, R30 ;  /* 0x0000001e00087202 */ /* 0x000fe20000000f00 */
[----:B------:R-:W-:Y:S05]  /*19640*/  BRA `(.L_x_2218) ;  /* 0xffffa94000007947 */ /* 0x000fea000383ffff */
.L_x_2133:
[----:B------:R-:W-:Y:S01]  /*19650*/  IMAD.MOV.U32 R31, RZ, RZ, R11 ;  /* 0x000000ffff1f7224 */ /* 0x000fe200078e000b */
[----:B------:R-:W-:Y:S01]  /*19660*/  MOV R2, RZ ;  /* 0x000000ff00027202 */ /* 0x000fe20000000f00 */
[----:B------:R-:W-:Y:S01]  /*19670*/  IMAD.MOV.U32 R30, RZ, RZ, 0x181f ;  /* 0x0000181fff1e7424 */ /* 0x000fe200078e00ff */
[----:B------:R-:W-:Y:S02]  /*19680*/  MOV R3, 0x196a0 ;  /* 0x000196a000037802 */ /* 0x000fe40000000f00 */
[----:B-123--:R-:W-:Y:S05]  /*19690*/  CALL.REL.NOINC `($__internal_35_$__cuda_sm70_shflsync_idx_p) ;  /* 0x00000e5000007944 */ /* 0x00efea0003c00000 */
[----:B------:R-:W-:Y:S01]  /*196a0*/  MOV R0, R30 ;  /* 0x0000001e00007202 */ /* 0x000fe20000000f00 */
[----:B------:R-:W-:Y:S05]  /*196b0*/  BRA `(.L_x_2219) ;  /* 0xffffa8f000007947 */ /* 0x000fea000383ffff */
.L_x_2136:
[----:B------:R-:W-:Y:S01]  /*196c0*/  IMAD.MOV.U32 R31, RZ, RZ, R9 ;  /* 0x000000ffff1f7224 */ /* 0x000fe200078e0009 */
[----:B--2---:R-:W-:Y:S01]  /*196d0*/  MOV R2, 0x1 ;  /* 0x0000000100027802 */ /* 0x004fe20000000f00 */
[----:B------:R-:W-:Y:S01]  /*196e0*/  IMAD.MOV.U32 R30, RZ, RZ, 0x181f ;  /* 0x0000181fff1e7424 */ /* 0x000fe200078e00ff */
[----:B------:R-:W-:-:S02]  /*196f0*/  MOV R3, 0x19710 ;  /* 0x0001971000037802 */ /* 0x000fc40000000f00 */
[----:B-1-34-:R-:W-:Y:S05]  /*19700*/  CALL.REL.NOINC `($__internal_35_$__cuda_sm70_shflsync_idx_p) ;  /* 0x00000de000007944 */ /* 0x01afea0003c00000 */
        /* <DEDUP_REMOVED lines=8> */
.L_x_2139:
[----:B------:R-:W-:Y:S01]  /*19790*/  IMAD.MOV.U32 R31, RZ, RZ, R9 ;  /* 0x000000ffff1f7224 */ /* 0x000fe200078e0009 */
[----:B--2---:R-:W-:Y:S01]  /*197a0*/  MOV R2, 0x2 ;  /* 0x0000000200027802 */ /* 0x004fe20000000f00 */
[----:B------:R-:W-:Y:S01]  /*197b0*/  IMAD.MOV.U32 R30, RZ, RZ, 0x181f ;  /* 0x0000181fff1e7424 */ /* 0x000fe200078e00ff */
[----:B------:R-:W-:Y:S02]  /*197c0*/  MOV R3, 0x197e0 ;  /* 0x000197e000037802 */ /* 0x000fe40000000f00 */
[----:B-1-34-:R-:W-:Y:S05]  /*197d0*/  CALL.REL.NOINC `($__internal_35_$__cuda_sm70_shflsync_idx_p) ;  /* 0x00000d1000007944 */ /* 0x01afea0003c00000 */
[----:B------:R-:W-:Y:S01]  /*197e0*/  MOV R8, R30 ;  /* 0x0000001e00087202 */ /* 0x000fe20000000f00 */
[----:B------:R-:W-:Y:S05]  /*197f0*/  BRA `(.L_x_2221) ;  /* 0xffffaa8000007947 */ /* 0x000fea000383ffff */
.L_x_2140:
[----:B------:R-:W-:Y:S01]  /*19800*/  IMAD.MOV.U32 R31, RZ, RZ, R11 ;  /* 0x000000ffff1f7224 */ /* 0x000fe200078e000b */
[----:B--2---:R-:W-:Y:S01]  /*19810*/  MOV R2, 0x2 ;  /* 0x0000000200027802 */ /* 0x004fe20000000f00 */
[----:B------:R-:W-:Y:S01]  /*19820*/  IMAD.MOV.U32 R30, RZ, RZ, 0x181f ;  /* 0x0000181fff1e7424 */ /* 0x000fe200078e00ff */
[----:B------:R-:W-:Y:S02]  /*19830*/  MOV R3, 0x19850 ;  /* 0x0001985000037802 */ /* 0x000fe40000000f00 */
[----:B-1-34-:R-:W-:Y:S05]  /*19840*/  CALL.REL.NOINC `($__internal_35_$__cuda_sm70_shflsync_idx_p) ;  /* 0x00000ca000007944 */ /* 0x01afea0003c00000 */
[----:B------:R-:W-:Y:S01]  /*19850*/  MOV R0, R30 ;  /* 0x0000001e00007202 */ /* 0x000fe20000000f00 */
[----:B------:R-:W-:Y:S05]  /*19860*/  BRA `(.L_x_2222) ;  /* 0xffffaa3000007947 */ /* 0x000fea000383ffff */
.L_x_2143:
[----:B------:R-:W-:Y:S01]  /*19870*/  IMAD.MOV.U32 R31, RZ, RZ, R9 ;  /* 0x000000ffff1f7224 */ /* 0x000fe200078e0009 */
[----:B---3--:R-:W-:Y:S01]  /*19880*/  MOV R2, 0x3 ;  /* 0x0000000300027802 */ /* 0x008fe20000000f00 */
        /* <DEDUP_REMOVED lines=11> */
.L_x_2145:
[----:B------:R-:W-:Y:S01]  /*19940*/  IMAD.MOV.U32 R31, RZ, RZ, R5 ;  /* 0x000000ffff1f7224 */ /* 0x000fe200078e0005 */
[----:B------:R-:W-:Y:S01]  /*19950*/  MOV R2, RZ ;  /* 0x000000ff00027202 */ /* 0x000fe20000000f00 */
[----:B------:R-:W-:Y:S01]  /*19960*/  IMAD.MOV.U32 R30, RZ, RZ, 0x1c1f ;  /* 0x00001c1fff1e7424 */ /* 0x000fe200078e00ff */
[----:B------:R-:W-:Y:S02]  /*19970*/  MOV R3, 0x19990 ;  /* 0x0001999000037802 */ /* 0x000fe40000000f00 */
[----:B------:R-:W-:Y:S05]  /*19980*/  CALL.REL.NOINC `($__internal_35_$__cuda_sm70_shflsync_idx_p) ;  /* 0x00000b6000007944 */ /* 0x000fea0003c00000 */
[----:B------:R-:W-:Y:S01]  /*19990*/  MOV R4, R30 ;  /* 0x0000001e00047202 */ /* 0x000fe20000000f00 */
[----:B------:R-:W-:Y:S05]  /*199a0*/  BRA `(.L_x_2224) ;  /* 0xffffada000007947 */ /* 0x000fea000383ffff */
.L_x_2146:
[----:B------:R-:W-:Y:S01]  /*199b0*/  IMAD.MOV.U32 R31, RZ, RZ, R12 ;  /* 0x000000ffff1f7224 */ /* 0x000fe200078e000c */
[----:B------:R-:W-:Y:S01]  /*199c0*/  MOV R2, RZ ;  /* 0x000000ff00027202 */ /* 0x000fe20000000f00 */
[----:B------:R-:W-:Y:S01]  /*199d0*/  IMAD.MOV.U32 R30, RZ, RZ, 0x1c1f ;  /* 0x00001c1fff1e7424 */ /* 0x000fe200078e00ff */
[----:B------:R-:W-:Y:S02]  /*199e0*/  MOV R3, 0x19a00 ;  /* 0x00019a0000037802 */ /* 0x000fe40000000f00 */
[----:B-12---:R-:W-:Y:S05]  /*199f0*/  CALL.REL.NOINC `($__internal_35_$__cuda_sm70_shflsync_idx_p) ;  /* 0x00000af000007944 */ /* 0x006fea0003c00000 */
[----:B------:R-:W-:Y:S01]  /*19a00*/  MOV R0, R30 ;  /* 0x0000001e00007202 */ /* 0x000fe20000000f00 */
[----:B------:R-:W-:Y:S05]  /*19a10*/  BRA `(.L_x_2225) ;  /* 0xffffad5000007947 */ /* 0x000fea000383ffff */
.L_x_2149:
[----:B------:R-:W-:Y:S01]  /*19a20*/  IMAD.MOV.U32 R31, RZ, RZ, R5 ;  /* 0x000000ffff1f7224 */ /* 0x000fe200078e0005 */
[----:B----4-:R-:W-:Y:S01]  /*19a30*/  MOV R2, 0x1 ;  /* 0x0000000100027802 */ /* 0x010fe20000000f00 */
[----:B------:R-:W-:Y:S01]  /*19a40*/  IMAD.MOV.U32 R30, RZ, RZ, 0x1c1f ;  /* 0x00001c1fff1e7424 */ /* 0x000fe200078e00ff */
[----:B------:R-:W-:-:S02]  /*19a50*/  MOV R3, 0x19a70 ;  /* 0x00019a7000037802 */ /* 0x000fc40000000f00 */
[----:B-123--:R-:W-:Y:S05]  /*19a60*/  CALL.REL.NOINC `($__internal_35_$__cuda_sm70_shflsync_idx_p) ;  /* 0x00000a8000007944 */ /* 0x00efea0003c00000 */
        /* <DEDUP_REMOVED lines=8> */
.L_x_2153:
[----:B------:R-:W-:Y:S01]  /*19af0*/  IMAD.MOV.U32 R31, RZ, RZ, R9 ;  /* 0x000000ffff1f7224 */ /* 0x000fe200078e0009 */
[----:B------:R-:W-:Y:S01]  /*19b00*/  MOV R2, RZ ;  /* 0x000000ff00027202 */ /* 0x000fe20000000f00 */
[----:B------:R-:W-:Y:S01]  /*19b10*/  IMAD.MOV.U32 R30, RZ, RZ, 0x181f ;  /* 0x0000181fff1e7424 */ /* 0x000fe200078e00ff */
[----:B------:R-:W-:Y:S02]  /*19b20*/  MOV R3, 0x19b40 ;  /* 0x00019b4000037802 */ /* 0x000fe40000000f00 */
[----:B------:R-:W-:Y:S05]  /*19b30*/  CALL.REL.NOINC `($__internal_35_$__cuda_sm70_shflsync_idx_p) ;  /* 0x000009b000007944 */ /* 0x000fea0003c00000 */
[----:B------:R-:W-:Y:S01]  /*19b40*/  MOV R8, R30 ;  /* 0x0000001e00087202 */ /* 0x000fe20000000f00 */
[----:B------:R-:W-:Y:S05]  /*19b50*/  BRA `(.L_x_2227) ;  /* 0xffffc35000007947 */ /* 0x000fea000383ffff */
.L_x_2154:
[----:B------:R-:W-:Y:S01]  /*19b60*/  IMAD.MOV.U32 R31, RZ, RZ, R12 ;  /* 0x000000ffff1f7224 */ /* 0x000fe200078e000c */
[----:B------:R-:W-:Y:S01]  /*19b70*/  MOV R2, RZ ;  /* 0x000000ff00027202 */ /* 0x000fe20000000f00 */
[----:B------:R-:W-:Y:S01]  /*19b80*/  IMAD.MOV.U32 R30, RZ, RZ, 0x181f ;  /* 0x0000181fff1e7424 */ /* 0x000fe200078e00ff */
[----:B------:R-:W-:Y:S02]  /*19b90*/  MOV R3, 0x19bb0 ;  /* 0x00019bb000037802 */ /* 0x000fe40000000f00 */
[----:B-12---:R-:W-:Y:S05]  /*19ba0*/  CALL.REL.NOINC `($__internal_35_$__cuda_sm70_shflsync_idx_p) ;  /* 0x0000094000007944 */ /* 0x006fea0003c00000 */
[----:B------:R-:W-:Y:S01]  /*19bb0*/  MOV R0, R30 ;  /* 0x0000001e00007202 */ /* 0x000fe20000000f00 */
[----:B------:R-:W-:Y:S05]  /*19bc0*/  BRA `(.L_x_2228) ;  /* 0xffffc30000007947 */ /* 0x000fea000383ffff */
.L_x_2157:
        /* <DEDUP_REMOVED lines=13> */
.L_x_2160:
[----:B------:R-:W-:Y:S01]  /*19ca0*/  IMAD.MOV.U32 R31, RZ, RZ, R9 ;  /* 0x000000ffff1f7224 */ /* 0x000fe200078e0009 */
[----:B-1----:R-:W-:Y:S01]  /*19cb0*/  MOV R2, 0x2 ;  /* 0x0000000200027802 */ /* 0x002fe20000000f00 */
[----:B------:R-:W-:Y:S01]  /*19cc0*/  IMAD.MOV.U32 R30, RZ, RZ, 0x181f ;  /* 0x0000181fff1e7424 */ /* 0x000fe200078e00ff */
[----:B------:R-:W-:Y:S02]  /*19cd0*/  MOV R3, 0x19cf0 ;  /* 0x00019cf000037802 */ /* 0x000fe40000000f00 */
[----:B--234-:R-:W-:Y:S05]  /*19ce0*/  CALL.REL.NOINC `($__internal_35_$__cuda_sm70_shflsync_idx_p) ;  /* 0x0000080000007944 */ /* 0x01cfea0003c00000 */
[----:B------:R-:W-:Y:S01]  /*19cf0*/  MOV R8, R30 ;  /* 0x0000001e00087202 */ /* 0x000fe20000000f00 */
[----:B------:R-:W-:Y:S05]  /*19d00*/  BRA `(.L_x_2230) ;  /* 0xffffc4a000007947 */ /* 0x000fea000383ffff */
.L_x_2161:
[----:B------:R-:W-:Y:S01]  /*19d10*/  IMAD.MOV.U32 R31, RZ, RZ, R12 ;  /* 0x000000ffff1f7224 */ /* 0x000fe200078e000c */
[----:B------:R-:W-:Y:S01]  /*19d20*/  MOV R2, 0x2 ;  /* 0x0000000200027802 */ /* 0x000fe20000000f00 */
[----:B------:R-:W-:Y:S01]  /*19d30*/  IMAD.MOV.U32 R30, RZ, RZ, 0x181f ;  /* 0x0000181fff1e7424 */ /* 0x000fe200078e00ff */
[----:B------:R-:W-:Y:S02]  /*19d40*/  MOV R3, 0x19d60 ;  /* 0x00019d6000037802 */ /* 0x000fe40000000f00 */
[----:B-1234-:R-:W-:Y:S05]  /*19d50*/  CALL.REL.NOINC `($__internal_35_$__cuda_sm70_shflsync_idx_p) ;  /* 0x0000079000007944 */ /* 0x01efea0003c00000 */
[----:B------:R-:W-:Y:S01]  /*19d60*/  MOV R0, R30 ;  /* 0x0000001e00007202 */ /* 0x000fe20000000f00 */
[----:B------:R-:W-:Y:S05]  /*19d70*/  BRA `(.L_x_2231) ;  /* 0xffffc45000007947 */ /* 0x000fea000383ffff */
.L_x_2164:
[----:B------:R-:W-:Y:S01]  /*19d80*/  IMAD.MOV.U32 R31, RZ, RZ, R9 ;  /* 0x000000ffff1f7224 */ /* 0x000fe200078e0009 */
[----:B-1----:R-:W-:Y:S01]  /*19d90*/  MOV R2, 0x3 ;  /* 0x0000000300027802 */ /* 0x002fe20000000f00 */
[----:B------:R-:W-:Y:S01]  /*19da0*/  IMAD.MOV.U32 R30, RZ, RZ, 0x181f ;  /* 0x0000181fff1e7424 */ /* 0x000fe200078e00ff */
[----:B------:R-:W-:-:S02]  /*19db0*/  MOV R3, 0x19dd0 ;  /* 0x00019dd000037802 */ /* 0x000fc40000000f00 */
[----:B--234-:R-:W-:Y:S05]  /*19dc0*/  CALL.REL.NOINC `($__internal_35_$__cuda_sm70_shflsync_idx_p) ;  /* 0x0000072000007944 */ /* 0x01cfea0003c00000 */
        /* <DEDUP_REMOVED lines=8> */
.L_x_2166:
[----:B------:R-:W-:Y:S01]  /*19e50*/  IMAD.MOV.U32 R31, RZ, RZ, R82 ;  /* 0x000000ffff1f7224 */ /* 0x000fe200078e0052 */
[----:B------:R-:W-:Y:S01]  /*19e60*/  MOV R2, RZ ;  /* 0x000000ff00027202 */ /* 0x000fe20000000f00 */
[----:B------:R-:W-:Y:S01]  /*19e70*/  IMAD.MOV.U32 R30, RZ, RZ, 0x1f ;  /* 0x0000001fff1e7424 */ /* 0x000fe200078e00ff */
[----:B------:R-:W-:Y:S02]  /*19e80*/  MOV R3, 0x19ea0 ;  /* 0x00019ea000037802 */ /* 0x000fe40000000f00 */
[----:B-123--:R-:W-:Y:S05]  /*19e90*/  CALL.REL.NOINC `($__internal_35_$__cuda_sm70_shflsync_idx_p) ;  /* 0x0000065000007944 */ /* 0x00efea0003c00000 */
[----:B------:R-:W-:Y:S01]  /*19ea0*/  MOV R9, R30 ;  /* 0x0000001e00097202 */ /* 0x000fe20000000f00 */
[----:B------:R-:W-:Y:S05]  /*19eb0*/  BRA `(.L_x_2233) ;  /* 0xffffc68000007947 */ /* 0x000fea000383ffff */
.L_x_2167:
[----:B------:R-:W-:Y:S01]  /*19ec0*/  IMAD.MOV.U32 R31, RZ, RZ, R82 ;  /* 0x000000ffff1f7224 */ /* 0x000fe200078e0052 */
[----:B------:R-:W-:Y:S01]  /*19ed0*/  MOV R2, 0x1 ;  /* 0x0000000100027802 */ /* 0x000fe20000000f00 */
[----:B------:R-:W-:Y:S01]  /*19ee0*/  IMAD.MOV.U32 R30, RZ, RZ, 0x1f ;  /* 0x0000001fff1e7424 */ /* 0x000fe200078e00ff */
[----:B------:R-:W-:Y:S02]  /*19ef0*/  MOV R3, 0x19f10 ;  /* 0x00019f1000037802 */ /* 0x000fe40000000f00 */
[----:B-123--:R-:W-:Y:S05]  /*19f00*/  CALL.REL.NOINC `($__internal_35_$__cuda_sm70_shflsync_idx_p) ;  /* 0x000005e000007944 */ /* 0x00efea0003c00000 */
[----:B------:R-:W-:Y:S01]  /*19f10*/  MOV R8, R30 ;  /* 0x0000001e00087202 */ /* 0x000fe20000000f00 */
[----:B------:R-:W-:Y:S05]  /*19f20*/  BRA `(.L_x_2234) ;  /* 0xffffc63000007947 */ /* 0x000fea000383ffff */
.L_x_2168:
[----:B------:R-:W-:Y:S02]  /*19f30*/  MOV R2, 0x1 ;  /* 0x0000000100027802 */ /* 0x000fe40000000f00 */
[----:B------:R-:W-:-:S02]  /*19f40*/  MOV R3, 0x19f60 ;  /* 0x00019f6000037802 */ /* 0x000fc40000000f00 */
[----:B--234-:R-:W-:Y:S05]  /*19f50*/  CALL.REL.NOINC `($__internal_36_$__cuda_sm70_shflsync_up_p) ;  /* 0x000005f000007944 */ /* 0x01cfea0003c00000 */
[----:B------:R-:W-:Y:S05]  /*19f60*/  BRA `(.L_x_2235) ;  /* 0xffffc71000007947 */ /* 0x000fea000383ffff */
.L_x_2169:
[----:B------:R-:W-:Y:S02]  /*19f70*/  MOV R2, 0x2 ;  /* 0x0000000200027802 */ /* 0x000fe40000000f00 */
[----:B------:R-:W-:-:S02]  /*19f80*/  MOV R3, 0x19fa0 ;  /* 0x00019fa000037802 */ /* 0x000fc40000000f00 */
[----:B--23--:R-:W-:Y:S05]  /*19f90*/  CALL.REL.NOINC `($__internal_36_$__cuda_sm70_shflsync_up_p) ;  /* 0x000005b000007944 */ /* 0x00cfea0003c00000 */
        /* <DEDUP_REMOVED lines=24> */
.L_x_2173:
[----:B------:R-:W-:Y:S02]  /*1a120*/  MOV R2, 0x1 ;  /* 0x0000000100027802 */ /* 0x000fe40000000f00 */
[----:B------:R-:W-:Y:S02]  /*1a130*/  MOV R3, 0x1a150 ;  /* 0x0001a15000037802 */ /* 0x000fe40000000f00 */
[----:B------:R-:W-:Y:S05]  /*1a140*/  CALL.REL.NOINC `($__internal_36_$__cuda_sm70_shflsync_up_p) ;  /* 0x0000040000007944 */ /* 0x000fea0003c00000 */
[----:B------:R-:W-:Y:S01]  /*1a150*/  MOV R2, R4 ;  /* 0x0000000400027202 */ /* 0x000fe20000000f00 */
[----:B------:R-:W-:Y:S05]  /*1a160*/  BRA `(.L_x_2237) ;  /* 0xffffc76000007947 */ /* 0x000fea000383ffff */
.L_x_2174:
[----:B------:R-:W-:Y:S02]  /*1a170*/  MOV R2, 0x2 ;  /* 0x0000000200027802 */ /* 0x000fe40000000f00 */
[----:B------:R-:W-:Y:S02]  /*1a180*/  MOV R3, 0x1a1a0 ;  /* 0x0001a1a000037802 */ /* 0x000fe40000000f00 */
        /* <DEDUP_REMOVED lines=25> */
.L_x_2176:
[----:B------:R-:W-:Y:S02]  /*1a320*/  SEL R0, RZ, 0x1, P0 ;  /* 0x00000001ff007807 */ /* 0x000fe40000000000 */
[----:B------:R-:W-:Y:S02]  /*1a330*/  MOV R2, 0x1a350 ;  /* 0x0001a35000027802 */ /* 0x000fe40000000f00 */
[----:B-1----:R-:W-:Y:S05]  /*1a340*/  CALL.REL.NOINC `($__internal_37_$__cuda_sm70_votesync_ballot) ;  /* 0x0000027000007944 */ /* 0x002fea0003c00000 */
[----:B------:R-:W-:Y:S01]  /*1a350*/  MOV R5, R0 ;  /* 0x0000000000057202 */ /* 0x000fe20000000f00 */
[----:B------:R-:W-:Y:S05]  /*1a360*/  BRA `(.L_x_2239) ;  /* 0xffffc6f000007947 */ /* 0x000fea000383ffff */
.L_x_2177:
[----:B------:R-:W-:Y:S01]  /*1a370*/  IMAD.MOV.U32 R31, RZ, RZ, R6 ;  /* 0x000000ffff1f7224 */ /* 0x000fe200078e0006 */
[----:B------:R-:W-:Y:S01]  /*1a380*/  MOV R2, R0 ;  /* 0x0000000000027202 */ /* 0x000fe20000000f00 */
[----:B------:R-:W-:Y:S01]  /*1a390*/  IMAD.MOV.U32 R30, RZ, RZ, 0x1f ;  /* 0x0000001fff1e7424 */ /* 0x000fe200078e00ff */
[----:B------:R-:W-:Y:S02]  /*1a3a0*/  MOV R3, 0x1a3c0 ;  /* 0x0001a3c000037802 */ /* 0x000fe40000000f00 */
[----:B-1----:R-:W-:Y:S05]  /*1a3b0*/  CALL.REL.NOINC `($__internal_35_$__cuda_sm70_shflsync_idx_p) ;  /* 0x0000013000007944 */ /* 0x002fea0003c00000 */
[----:B------:R-:W-:Y:S01]  /*1a3c0*/  IMAD.MOV.U32 R10, RZ, RZ, R30 ;  /* 0x000000ffff0a7224 */ /* 0x000fe200078e001e */
[----:B------:R-:W-:Y:S01]  /*1a3d0*/  MOV R2, R0 ;  /* 0x0000000000027202 */ /* 0x000fe20000000f00 */
[----:B------:R-:W-:Y:S01]  /*1a3e0*/  IMAD.MOV.U32 R31, RZ, RZ, R7 ;  /* 0x000000ffff1f7224 */ /* 0x000fe200078e0007 */
[----:B------:R-:W-:-:S02]  /*1a3f0*/  MOV R30, 0x1f ;  /* 0x0000001f001e7802 */ /* 0x000fc40000000f00 */
[----:B------:R-:W-:Y:S02]  /*1a400*/  MOV R3, 0x1a420 ;  /* 0x0001a42000037802 */ /* 0x000fe40000000f00 */
[----:B------:R-:W-:Y:S05]  /*1a410*/  CALL.REL.NOINC `($__internal_35_$__cuda_sm70_shflsync_idx_p) ;  /* 0x000000d000007944 */ /* 0x000fea0003c00000 */
[----:B------:R-:W-:Y:S01]  /*1a420*/  MOV R7, R30 ;  /* 0x0000001e00077202 */ /* 0x000fe20000000f00 */
[----:B------:R-:W-:Y:S05]  /*1a430*/  BRA `(.L_x_2240) ;  /* 0xffffc67000007947 */ /* 0x000fea000383ffff */
.L_x_2180:
[----:B------:R-:W-:Y:S01]  /*1a440*/  IMAD.MOV.U32 R31, RZ, RZ, R4 ;  /* 0x000000ffff1f7224 */ /* 0x000fe200078e0004 */
[----:B------:R-:W-:Y:S01]  /*1a450*/  MOV R2, R0 ;  /* 0x0000000000027202 */ /* 0x000fe20000000f00 */
[----:B------:R-:W-:Y:S01]  /*1a460*/  IMAD.MOV.U32 R30, RZ, RZ, 0x1f ;  /* 0x0000001fff1e7424 */ /* 0x000fe200078e00ff */
[----:B------:R-:W-:Y:S02]  /*1a470*/  MOV R3, 0x1a490 ;  /* 0x0001a49000037802 */ /* 0x000fe40000000f00 */
[----:B-1-34-:R-:W-:Y:S05]  /*1a480*/  CALL.REL.NOINC `($__internal_35_$__cuda_sm70_shflsync_idx_p) ;  /* 0x0000006000007944 */ /* 0x01afea0003c00000 */
[----:B------:R-:W-:Y:S01]  /*1a490*/  MOV R11, R30 ;  /* 0x0000001e000b7202 */ /* 0x000fe20000000f00 */
[----:B------:R-:W-:Y:S05]  /*1a4a0*/  BRA `(.L_x_2179) ;  /* 0xffffc66000007947 */ /* 0x000fea000383ffff */
        .weak           $__internal_34_$__cuda_sm70_shflsync_bfly_p
        .type           $__internal_34_$__cuda_sm70_shflsync_bfly_p,@function
        .size           $__internal_34_$__cuda_sm70_shflsync_bfly_p,($__internal_35_$__cuda_sm70_shflsync_idx_p - $__internal_34_$__cuda_sm70_shflsync_bfly_p)
$__internal_34_$__cuda_sm70_shflsync_bfly_p:
[----:B------:R-:W-:Y:S04]  /*1a4b0*/  WARPSYNC R192 ;  /* 0x000000c000007348 */ /* 0x000fe80003800000 */
[----:B------:R1:W2:Y:S02]  /*1a4c0*/  SHFL.BFLY PT, R16, R4, R3, R209 ;  /* 0x0c00000304107389 */ /* 0x0002a400000e00d1 */
[----:B-1----:R-:W-:-:S04]  /*1a4d0*/  MOV R3, 0x0 ;  /* 0x0000000000037802 */ /* 0x002fc80000000f00 */
[----:B--2---:R-:W-:Y:S05]  /*1a4e0*/  RET.REL.NODEC R2 `(_ZN7cutlass13device_kernelIN5flash19enable_sm80_to_sm89INS1_16FlashAttnFwdSm80INS1_25CollectiveMainloopFwdSm80ILi8ELi2ELb0EN4cute5tupleIJNS5_1CILi128EEENS7_ILi64EEENS7_ILi192EEEEEELi192ENS_10bfloat16_tEfNS_4arch4Sm80ELb0ELb1ELb1ELb1ELb1ELb0ELb1ELb1EEENS1_21CollectiveEpilogueFwdINS6_IJS8_SA_S9_EEENS6_IJNS7_ILi1EEESI_SI_EEESC_SE_Li256ELb1ELb1ELb1ELb0EEENS1_36VarlenDynamicPersistentTileSchedulerILi128ELi64ELi256ELi256ELb1ELb1ELb0ELb1ELb0ELb1EEEEEEEEEvNT_6ParamsE) ;  /* 0xfffe5b1002007950 */ /* 0x004fea0003c3ffff */
        .weak           $__internal_35_$__cuda_sm70_shflsync_idx_p
        .type           $__internal_35_$__cuda_sm70_shflsync_idx_p,@function
        .size           $__internal_35_$__cuda_sm70_shflsync_idx_p,($__internal_36_$__cuda_sm70_shflsync_up_p - $__internal_35_$__cuda_sm70_shflsync_idx_p)
$__internal_35_$__cuda_sm70_shflsync_idx_p:
[----:B------:R-:W-:-:S04]  /*1a4f0*/  MOV R179, 0xffffffff ;  /* 0xffffffff00b37802 */ /* 0x000fc80000000f00 */
[----:B------:R-:W-:Y:S04]  /*1a500*/  WARPSYNC R179 ;  /* 0x000000b300007348 */ /* 0x000fe80003800000 */
[----:B------:R1:W2:Y:S02]  /*1a510*/  SHFL.IDX PT, R30, R31, R2, R30 ;  /* 0x000000021f1e7389 */ /* 0x0002a400000e001e */
[----:B-1----:R-:W-:Y:S02]  /*1a520*/  MOV R2, R3 ;  /* 0x0000000300027202 */ /* 0x002fe40000000f00 */
[----:B------:R-:W-:-:S04]  /*1a530*/  MOV R3, 0x0 ;  /* 0x0000000000037802 */ /* 0x000fc80000000f00 */
[----:B--2---:R-:W-:Y:S05]  /*1a540*/  RET.REL.NODEC R2 `(_ZN7cutlass13device_kernelIN5flash19enable_sm80_to_sm89INS1_16FlashAttnFwdSm80INS1_25CollectiveMainloopFwdSm80ILi8ELi2ELb0EN4cute5tupleIJNS5_1CILi128EEENS7_ILi64EEENS7_ILi192EEEEEELi192ENS_10bfloat16_tEfNS_4arch4Sm80ELb0ELb1ELb1ELb1ELb1ELb0ELb1ELb1EEENS1_21CollectiveEpilogueFwdINS6_IJS8_SA_S9_EEENS6_IJNS7_ILi1EEESI_SI_EEESC_SE_Li256ELb1ELb1ELb1ELb0EEENS1_36VarlenDynamicPersistentTileSchedulerILi128ELi64ELi256ELi256ELb1ELb1ELb0ELb1ELb0ELb1EEEEEEEEEvNT_6ParamsE) ;  /* 0xfffe5ab002007950 */ /* 0x004fea0003c3ffff */
        .weak           $__internal_36_$__cuda_sm70_shflsync_up_p
        .type           $__internal_36_$__cuda_sm70_shflsync_up_p,@function
        .size           $__internal_36_$__cuda_sm70_shflsync_up_p,($__internal_37_$__cuda_sm70_votesync_ballot - $__internal_36_$__cuda_sm70_shflsync_up_p)
$__internal_36_$__cuda_sm70_shflsync_up_p:
[----:B------:R-:W-:Y:S02]  /*1a550*/  IMAD.MOV.U32 R4, RZ, RZ, RZ ;  /* 0x000000ffff047224 */ /* 0x000fe400078e00ff */
[----:B------:R-:W-:-:S04]  /*1a560*/  IMAD.MOV.U32 R10, RZ, RZ, -0x1 ;  /* 0xffffffffff0a7424 */ /* 0x000fc800078e00ff */
[----:B------:R-:W-:Y:S04]  /*1a570*/  WARPSYNC R10 ;  /* 0x0000000a00007348 */ /* 0x000fe80003800000 */
[----:B------:R1:W2:Y:S02]  /*1a580*/  SHFL.UP PT, R4, R0, R2, R4 ;  /* 0x0400000200047389 */ /* 0x0002a400000e0004 */
[----:B-1----:R-:W-:Y:S02]  /*1a590*/  MOV R2, R3 ;  /* 0x0000000300027202 */ /* 0x002fe40000000f00 */
[----:B------:R-:W-:-:S04]  /*1a5a0*/  MOV R3, 0x0 ;  /* 0x0000000000037802 */ /* 0x000fc80000000f00 */
[----:B--2---:R-:W-:Y:S05]  /*1a5b0*/  RET.REL.NODEC R2 `(_ZN7cutlass13device_kernelIN5flash19enable_sm80_to_sm89INS1_16FlashAttnFwdSm80INS1_25CollectiveMainloopFwdSm80ILi8ELi2ELb0EN4cute5tupleIJNS5_1CILi128EEENS7_ILi64EEENS7_ILi192EEEEEELi192ENS_10bfloat16_tEfNS_4arch4Sm80ELb0ELb1ELb1ELb1ELb1ELb0ELb1ELb1EEENS1_21CollectiveEpilogueFwdINS6_IJS8_SA_S9_EEENS6_IJNS7_ILi1EEESI_SI_EEESC_SE_Li256ELb1ELb1ELb1ELb0EEENS1_36VarlenDynamicPersistentTileSchedulerILi128ELi64ELi256ELi256ELb1ELb1ELb0ELb1ELb0ELb1EEEEEEEEEvNT_6ParamsE) ;  /* 0xfffe5a4002007950 */ /* 0x004fea0003c3ffff */
        .weak           $__internal_37_$__cuda_sm70_votesync_ballot
        .type           $__internal_37_$__cuda_sm70_votesync_ballot,@function
        .size           $__internal_37_$__cuda_sm70_votesync_ballot,(.L_x_3153 - $__internal_37_$__cuda_sm70_votesync_ballot)
$__internal_37_$__cuda_sm70_votesync_ballot:
[----:B------:R-:W-:Y:S01]  /*1a5c0*/  ISETP.NE.U32.AND P0, PT, R0, 0x1, PT ;  /* 0x000000010000780c */ /* 0x000fe20003f05070 */
[----:B------:R-:W-:-:S04]  /*1a5d0*/  IMAD.MOV.U32 R3, RZ, RZ, -0x1 ;  /* 0xffffffffff037424 */ /* 0x000fc800078e00ff */
[----:B------:R-:W-:Y:S08]  /*1a5e0*/  WARPSYNC R3 ;  /* 0x0000000300007348 */ /* 0x000ff00003800000 */
[----:B------:R-:W-:-:S04]  /*1a5f0*/  VOTE.ANY R0, PT, !P0 ;  /* 0x0000000000007806 */ /* 0x000fc800040e0100 */
[----:B------:R-:W-:Y:S01]  /*1a600*/  LOP3.LUT R0, R0, R3, RZ, 0xc0, !PT ;  /* 0x0000000300007212 */ /* 0x000fe200078ec0ff */
[----:B------:R-:W-:-:S04]  /*1a610*/  IMAD.MOV.U32 R3, RZ, RZ, 0x0 ;  /* 0x00000000ff037424 */ /* 0x000fc800078e00ff */
[----:B------:R-:W-:Y:S05]  /*1a620*/  RET.REL.NODEC R2 `(_ZN7cutlass13device_kernelIN5flash19enable_sm80_to_sm89INS1_16FlashAttnFwdSm80INS1_25CollectiveMainloopFwdSm80ILi8ELi2ELb0EN4cute5tupleIJNS5_1CILi128EEENS7_ILi64EEENS7_ILi192EEEEEELi192ENS_10bfloat16_tEfNS_4arch4Sm80ELb0ELb1ELb1ELb1ELb1ELb0ELb1ELb1EEENS1_21CollectiveEpilogueFwdINS6_IJS8_SA_S9_EEENS6_IJNS7_ILi1EEESI_SI_EEESC_SE_Li256ELb1ELb1ELb1ELb0EEENS1_36VarlenDynamicPersistentTileSchedulerILi128ELi64ELi256ELi256ELb1ELb1ELb0ELb1ELb0ELb1EEEEEEEEEvNT_6ParamsE) ;  /* 0xfffe59d002007950 */ /* 0x000fea0003c3ffff */
.L_x_2241:
        /* <DEDUP_REMOVED lines=13> */
.L_x_3153:


//--------------------- .text._ZN7cutlass13device_kernelIN5flash19enable_sm80_to_sm89INS1_16FlashAttnFwdSm80INS1_25CollectiveMainloopFwdSm80ILi8ELi2ELb0EN4cute5tupleIJNS5_1CILi128EEENS7_ILi64EEENS7_ILi192EEEEEELi192ENS_10bfloat16_tEfNS_4arch4Sm80ELb0ELb1ELb1ELb1ELb1ELb1ELb1ELb1EEENS1_21CollectiveEpilogueFwdINS6_IJS8_SA_S9_EEENS6_IJNS7_ILi1EEESI_SI_EEESC_SE_Li256ELb1ELb1ELb1ELb0EEENS1_36VarlenDynamicPersistentTileSchedulerILi128ELi64ELi256ELi256ELb1ELb1ELb0ELb1ELb0ELb1EEEEEEEEEvNT_6ParamsE --------------------------
	.section	.text._ZN7cutlass13device_kernelIN5flash19enable_sm80_to_sm89INS1_16FlashAttnFwdSm80INS1_25CollectiveMainloopFwdSm80ILi8ELi2ELb0EN4cute5tupleIJNS5_1CILi128EEENS7_ILi64EEENS7_ILi192EEEEEELi192ENS_10bfloat16_tEfNS_4arch4Sm80ELb0ELb1ELb1ELb1ELb1ELb1ELb1ELb1EEENS1_21CollectiveEpilogueFwdINS6_IJS8_SA_S9_EEENS6_IJNS7_ILi1EEESI_SI_EEESC_SE_Li256ELb1ELb1ELb1ELb0EEENS1_36VarlenDynamicPersistentTileSchedulerILi128ELi64ELi256ELi256ELb1ELb1ELb0ELb1ELb0ELb1EEEEEEEEEvNT_6ParamsE,"ax",@progbits
	.sectioninfo	@"SHI_REGISTERS=255"
	.align	128
.text._ZN7cutlass13device_kernelIN5flash19enable_sm80_to_sm89INS1_16FlashAttnFwdSm80INS1_25CollectiveMainloopFwdSm80ILi8ELi2ELb0EN4cute5tupleIJNS5_1CILi128EEENS7_ILi64EEENS7_ILi192EEEEEELi192ENS_10bfloat16_tEfNS_4arch4Sm80ELb0ELb1ELb1ELb1ELb1ELb1ELb1ELb1EEENS1_21CollectiveEpilogueFwdINS6_IJS8_SA_S9_EEENS6_IJNS7_ILi1EEESI_SI_EEESC_SE_Li256ELb1ELb1ELb1ELb0EEENS1_36VarlenDynamicPersistentTileSchedulerILi128ELi64ELi256ELi256ELb1ELb1ELb0ELb1ELb0ELb1EEEEEEEEEvNT_6ParamsE:
        .type           _ZN7cutlass13device_kernelIN5flash19enable_sm80_to_sm89INS1_16FlashAttnFwdSm80INS1_25CollectiveMainloopFwdSm80ILi8ELi2ELb0EN4cute5tupleIJNS5_1CILi128EEENS7_ILi64EEENS7_ILi192EEEEEELi192ENS_10bfloat16_tEfNS_4arch4Sm80ELb0ELb1ELb1ELb1ELb1ELb1ELb1ELb1EEENS1_21CollectiveEpilogueFwdINS6_IJS8_SA_S9_EEENS6_IJNS7_ILi1EEESI_SI_EEESC_SE_Li256ELb1ELb1ELb1ELb0EEENS1_36VarlenDynamicPersistentTileSchedulerILi128ELi64ELi256ELi256ELb1ELb1ELb0ELb1ELb0ELb1EEEEEEEEEvNT_6ParamsE,@function
        .size           _ZN7cutlass13device_kernelIN5flash19enable_sm80_to_sm89INS1_16FlashAttnFwdSm80INS1_25CollectiveMainloopFwdSm80ILi8ELi2ELb0EN4cute5tupleIJNS5_1CILi128EEENS7_ILi64EEENS7_ILi192EEEEEELi192ENS_10bfloat16_tEfNS_4arch4Sm80ELb0ELb1ELb1ELb1ELb1ELb1ELb1ELb1EEENS1_21CollectiveEpilogueFwdINS6_IJS8_SA_S9_EEENS6_IJNS7_ILi1EEESI_SI_EEESC_SE_Li256ELb1ELb1ELb1ELb0EEENS1_36VarlenDynamicPersistentTileSchedulerILi128ELi64ELi256ELi256ELb1ELb1ELb0ELb1ELb0ELb1EEEEEEEEEvNT_6ParamsE,(.L_x_3158 - _ZN7cutlass13device_kernelIN5flash19enable_sm80_to_sm89INS1_16FlashAttnFwdSm80INS1_25CollectiveMainloopFwdSm80ILi8ELi2ELb0EN4cute5tupleIJNS5_1CILi128EEENS7_ILi64EEENS7_ILi192EEEEEELi192ENS_10bfloat16_tEfNS_4arch4Sm80ELb0ELb1ELb1ELb1ELb1ELb1ELb1ELb1EEENS1_21CollectiveEpilogueFwdINS6_IJS8_SA_S9_EEENS6_IJNS7_ILi1EEESI_SI_EEESC_SE_Li256ELb1ELb1ELb1ELb0EEENS1_36VarlenDynamicPersistentTileSchedulerILi128ELi64ELi256ELi256ELb1ELb1ELb0ELb1ELb0ELb1EEEEEEEEEvNT_6ParamsE)
        .other          _ZN7cutlass13device_kernelIN5flash19enable_sm80_to_sm89INS1_16FlashAttnFwdSm80INS1_25CollectiveMainloopFwdSm80ILi8ELi2ELb0EN4cute5tupleIJNS5_1CILi128EEENS7_ILi64EEENS7_ILi192EEEEEELi192ENS_10bfloat16_tEfNS_4arch4Sm80ELb0ELb1ELb1ELb1ELb1ELb1ELb1ELb1EEENS1_21CollectiveEpilogueFwdINS6_IJS8_SA_S9_EEENS6_IJNS7_ILi1EEESI_SI_EEESC_SE_Li256ELb1ELb1ELb1ELb0EEENS1_36VarlenDynamicPersistentTileSchedulerILi128ELi64ELi256ELi256ELb1ELb1ELb0ELb1ELb0ELb1EEEEEEEEEvNT_6ParamsE,@"STO_CUDA_ENTRY STV_DEFAULT"
_ZN7cutlass13device_kernelIN5flash19enable_sm80_to_sm89INS1_16FlashAttnFwdSm80INS1_25CollectiveMainloopFwdSm80ILi8ELi2ELb0EN4cute5tupleIJNS5_1CILi128EEENS7_ILi64EEENS7_ILi192EEEEEELi192ENS_10bfloat16_tEfNS_4arch4Sm80ELb0ELb1ELb1ELb1ELb1ELb1ELb1ELb1EEENS1_21CollectiveEpilogueFwdINS6_IJS8_SA_S9_EEENS6_IJNS7_ILi1EEESI_SI_EEESC_SE_Li256ELb1ELb1ELb1ELb0EEENS1_36VarlenDynamicPersistentTileSchedulerILi128ELi64ELi256ELi256ELb1ELb1ELb0ELb1ELb0ELb1EEEEEEEEEvNT_6ParamsE:
        /* <DEDUP_REMOVED lines=16> */
[----:B------:R-:W-:Y:S02]  /*0100*/  @P0 MOV R252, R228 ;  /* 0x000000e400fc0202 */ /* 0x000fe40000000f00 */
        /* <DEDUP_REMOVED lines=42> */
.L_x_2247:
        /* <DEDUP_REMOVED lines=17> */
.L_x_2458:
        /* <DEDUP_REMOVED lines=16> */
.L_x_2459:
[----:B--2---:R-:W-:-:S05]  /*05c0*/  IMAD R0, R0, c[0x0][0x538], RZ ;  /* 0x00014e0000007a24 */ /* 0x004fca00078e02ff */
[----:B------:R-:W-:-:S04]  /*05d0*/  IADD3 R6, R0, R6, RZ ;  /* 0x0000000600067210 */ /* 0x000fc80007ffe0ff */
[----:B------:R-:W-:-:S13]  /*05e0*/  ISETP.GT.AND P0, PT, R6, UR5, PT ;  /* 0x0000000506007c0c */ /* 0x000fda000bf04270 */
[----:B-1----:R-:W-:Y:S05]  /*05f0*/  @!P0 BRA `(.L_x_2247) ;  /* 0xfffffdb000008947 */ /* 0x002fea000383ffff */
.L_x_2243:
[----:B------:R-:W-:-:S05]  /*0600*/  IADD3 R10, -R0, R6, RZ ;  /* 0x00000006000a7210 */ /* 0x000fca0007ffe1ff */
[----:B------:R-:W-:-:S05]  /*0610*/  IMAD R0, R4, c[0x0][0x538], R10 ;  /* 0x00014e0004007a24 */ /* 0x000fca00078e020a */
[----:B------:R-:W-:Y:S01]  /*0620*/  ISETP.GT.AND P0, PT, R0, UR5, PT ;  /* 0x0000000500007c0c */ /* 0x000fe2000bf04270 */
[----:B------:R-:W-:-:S12]  /*0630*/  BRA.DIV ~URZ, `(.L_x_2248) ;  /* 0x0001d5a27f007947 */ /* 0x000fd8000b800000 */
[----:B------:R-:W-:-:S04]  /*0640*/  VOTE.ANY R6, PT, !P0 ;  /* 0x0000000000067806 */ /* 0x000fc800040e0100 */
.L_x_2460:
[----:B------:R-:W1:Y:S02]  /*0650*/  POPC R0, R6 ;  /* 0x0000000600007309 */ /* 0x000e640000000000 */
[----:B-1----:R-:W-:Y:S01]  /*0660*/  IADD3 R231, R0, R7, RZ ;  /* 0x0000000700e77210 */ /* 0x002fe20007ffe0ff */
[----:B------:R-:W-:Y:S05]  /*0670*/  BRA.DIV ~URZ, `(.L_x_2249) ;  /* 0x0001d5b27f007947 */ /* 0x000fea000b800000 */
[----:B------:R1:W2:Y:S01]  /*0680*/  SHFL.IDX PT, R12, R9, R0, 0x1f ;  /* 0x00001f00090c7589 */ /* 0x0002a200000e0000 */
[----:B------:R-:W-:-:S03]  /*0690*/  MOV R5, RZ ;  /* 0x000000ff00057202 */ /* 0x000fc60000000f00 */
[----:B------:R1:W3:Y:S04]  /*06a0*/  SHFL.IDX PT, R9, R8, R0, 0x1f ;  /* 0x00001f0008097589 */ /* 0x0002e800000e0000 */
.L_x_2461:
[----:B------:R-:W-:Y:S01]  /*06b0*/  ISETP.NE.AND P0, PT, R6, RZ, PT ;  /* 0x000000ff0600720c */ /* 0x000fe20003f05270 */
[----:B------:R-:W-:-:S12]  /*06c0*/  BSSY B0, `(.L_x_2250) ;  /* 0x0000005000007945 */ /* 0x000fd80003800000 */
[----:B------:R-:W-:Y:S05]  /*06d0*/  @!P0 BRA `(.L_x_2251) ;  /* 0x0000003000008947 */ /* 0x000fea0003800000 */
[----:B-1----:R-:W-:Y:S01]  /*06e0*/  IADD3 R0, R0, -0x1, RZ ;  /* 0xffffffff00007810 */ /* 0x002fe20007ffe0ff */
[----:B------:R-:W-:Y:S05]  /*06f0*/  BRA.DIV ~URZ, `(.L_x_2252) ;  /* 0x0001d6327f007947 */ /* 0x000fea000b800000 */
[----:B------:R1:W4:Y:S02]  /*0700*/  SHFL.IDX PT, R5, R4, R0, 0x1f ;  /* 0x00001f0004057589 */ /* 0x00032400000e0000 */
.L_x_2251:
[----:B------:R-:W-:Y:S05]  /*0710*/  BSYNC B0 ;  /* 0x0000000000007941 */ /* 0x000fea0003800000 */
.L_x_2250:
        /* <DEDUP_REMOVED lines=67> */
.L_x_2254:
        /* <DEDUP_REMOVED lines=68> */
.L_x_2255:
[----:B------:R-:W-:Y:S05]  /*0f90*/  BSYNC B0 ;  /* 0x0000000000007941 */ /* 0x000fea0003800000 */
.L_x_2253:
[----:B------:R-:W-:-:S04]  /*0fa0*/  LOP3.LUT R0, RZ, R0, RZ, 0x33, !PT ;  /* 0x00000000ff007212 */ /* 0x000fc800078e33ff */
[----:B------:R-:W-:-:S05]  /*0fb0*/  IADD3 R0, R0, R12, RZ ;  /* 0x0000000c00007210 */ /* 0x000fca0007ffe0ff */
[----:B------:R1:W-:Y:S01]  /*0fc0*/  STL [R1+0xd0], R0 ;  /* 0x0000d00001007387 */ /* 0x0003e20000100800 */
[----:B------:R-:W-:Y:S05]  /*0fd0*/  BRA `(.L_x_2256) ;  /* 0x0000003000007947 */ /* 0x000fea0003800000 */
.L_x_2244:
[----:B------:R1:W-:Y:S01]  /*0fe0*/  STL [R1+0xd0], RZ ;  /* 0x0000d0ff01007387 */ /* 0x0003e20000100800 */
[----:B------:R-:W-:Y:S02]  /*0ff0*/  MOV R252, UR5 ;  /* 0x0000000500fc7c02 */ /* 0x000fe40008000f00 */
[----:B------:R-:W-:-:S03]  /*1000*/  MOV R230, RZ ;  /* 0x000000ff00e67202 */ /* 0x000fc60000000f00 */
.L_x_2256:
[----:B-1----:R-:W2:Y:S01]  /*1010*/  LDL R0, [R1+0xd0] ;  /* 0x0000d00001007983 */ /* 0x002ea20000100800 */
[----:B------:R-:W-:Y:S01]  /*1020*/  ISETP.NE.AND P0, PT, R13, RZ, PT ;  /* 0x000000ff0d00720c */ /* 0x000fe20003f05270 */
[----:B------:R-:W-:Y:S01]  /*1030*/  IMAD.MOV.U32 R6, RZ, RZ, R230 ;  /* 0x000000ffff067224 */ /* 0x000fe200078e00e6 */
[----:B------:R-:W-:Y:S01]  /*1040*/  MOV R7, R231 ;  /* 0x000000e700077202 */ /* 0x000fe20000000f00 */
[----:B------:R-:W-:Y:S10]  /*1050*/  WARPSYNC 0xffffffff ;  /* 0xffffffff00007948 */ /* 0x000ff40003800000 */
[----:B------:R-:W-:-:S04]  /*1060*/  @!P0 IMAD.MOV.U32 R228, RZ, RZ, R252 ;  /* 0x000000ffffe48224 */ /* 0x000fc800078e00fc */
[----:B------:R-:W-:Y:S01]  /*1070*/  IMAD.MOV.U32 R4, RZ, RZ, R228 ;  /* 0x000000ffff047224 */ /* 0x000fe200078e00e4 */
[----:B--2---:R-:W-:-:S05]  /*1080*/  MOV R5, R0 ;  /* 0x0000000000057202 */ /* 0x004fca0000000f00 */
[----:B------:R1:W-:Y:S04]  /*1090*/  @!P0 STS.128 [0x24100], R4 ;  /* 0x02410004ff008388 */ /* 0x0003e80000000c00 */
[----:B------:R-:W-:Y:S06]  /*10a0*/  BAR.ARV 0x5, 0x100 ;  /* 0x0144000000007b1d */ /* 0x000fec0000002000 */
.L_x_2242:
[----:B---3--:R-:W-:-:S13]  /*10b0*/  ISETP.GE.AND P0, PT, R231, c[0x0][0x53c], PT ;  /* 0x00014f00e7007a0c */ /* 0x008fda0003f06270 */
[----:B------:R-:W-:Y:S05]  /*10c0*/  @P0 EXIT ;  /* 0x000000000000094d */ /* 0x000fea0003800000 */
[----:B------:R-:W3:Y:S01]  /*10d0*/  S2R R14, SR_TID.X ;  /* 0x00000000000e7919 */ /* 0x000ee20000002100 */
[----:B------:R-:W-:Y:S01]  /*10e0*/  IMAD.MOV.U32 R176, RZ, RZ, 0x20 ;  /* 0x00000020ffb07424 */ /* 0x000fe200078e00ff */
[----:B------:R-:W-:Y:S02]  /*10f0*/  ULDC UR7, c[0x0][0x20] ;  /* 0x0000080000077ab9 */ /* 0x000fe40000000800 */
[----:B------:R-:W-:Y:S02]  /*1100*/  UIADD3 UR7, UP0, UR4, UR7, URZ ;  /* 0x0000000704077290 */ /* 0x000fe4000ff1e03f */
[----:B------:R-:W-:Y:S02]  /*1110*/  ULDC UR6, c[0x0][0x24] ;  /* 0x0000090000067ab9 */ /* 0x000fe40000000800 */
[----:B------:R-:W-:Y:S01]  /*1120*/  UIADD3.X UR6, URZ, UR6, URZ, UP0, !UPT ;  /* 0x000000063f067290 */ /* 0x000fe200087fe43f */
[----:B---3--:R-:W-:-:S04]  /*1130*/  SHF.R.S32.HI R11, RZ, 0x1f, R14 ;  /* 0x0000001fff0b7819 */ /* 0x008fc8000001140e */
[CC--:B--2---:R-:W-:Y:S02]  /*1140*/  LEA.HI R0, R11.reuse, R14.reuse, RZ, 0x4 ;  /* 0x0000000e0b007211 */ /* 0x0c4fe400078f20ff */
[----:B------:R-:W-:Y:S02]  /*1150*/  LEA.HI R10, R11, R14, RZ, 0x3 ;  /* 0x0000000e0b0a7211 */ /* 0x000fe400078f18ff */
[----:B------:R-:W-:Y:S02]  /*1160*/  LOP3.LUT R2, R0, 0xfffffff0, RZ, 0xc0, !PT ;  /* 0xfffffff000027812 */ /* 0x000fe400078ec0ff */
[----:B-1----:R-:W-:Y:S02]  /*1170*/  SHF.R.S32.HI R4, RZ, 0x4, R0 ;  /* 0x00000004ff047819 */ /* 0x002fe40000011400 */
[----:B------:R-:W-:Y:S01]  /*1180*/  SHF.R.S32.HI R249, RZ, 0x3, R10 ;  /* 0x00000003fff97819 */ /* 0x000fe2000001140a */
[----:B------:R-:W-:Y:S01]  /*1190*/  IMAD.IADD R3, R14, 0x1, -R2 ;  /* 0x000000010e037824 */ /* 0x000fe200078e0a02 */
[----:B------:R-:W-:-:S02]  /*11a0*/  LOP3.LUT R6, R10, 0xfffffff8, RZ, 0xc0, !PT ;  /* 0xfffffff80a067812 */ /* 0x000fc400078ec0ff */
[----:B------:R-:W-:Y:S01]  /*11b0*/  LEA.HI R0, R0, R4, RZ, 0x1 ;  /* 0x0000000400007211 */ /* 0x000fe200078f08ff */
[----:B------:R-:W-:Y:S02]  /*11c0*/  IMAD.SHL.U32 R5, R249, 0x40, RZ ;  /* 0x00000040f9057824 */ /* 0x000fe400078e00ff */
[----:B------:R-:W-:Y:S01]  /*11d0*/  IMAD.IADD R7, R14, 0x1, -R6 ;  /* 0x000000010e077824 */ /* 0x000fe200078e0a06 */
[----:B------:R-:W-:Y:S02]  /*11e0*/  SHF.R.S32.HI R6, RZ, 0x1f, R3 ;  /* 0x0000001fff067819 */ /* 0x000fe40000011403 */
[----:B------:R-:W-:Y:S01]  /*11f0*/  LOP3.LUT R2, R0, 0xfffffffe, RZ, 0xc0, !PT ;  /* 0xfffffffe00027812 */ /* 0x000fe200078ec0ff */
[----:B------:R-:W-:Y:S01]  /*1200*/  IMAD.SHL.U32 R238, R7, 0x8, RZ ;  /* 0x0000000807ee7824 */ /* 0x000fe200078e00ff */
[----:B------:R-:W-:Y:S02]  /*1210*/  LOP3.LUT R0, R5, 0x1c0, RZ, 0xc0, !PT ;  /* 0x000001c005007812 */ /* 0x000fe400078ec0ff */
[----:B------:R-:W-:Y:S01]  /*1220*/  LEA.HI R178, R6, R3, RZ, 0x3 ;  /* 0x0000000306b27211 */ /* 0x000fe200078f18ff */
[----:B------:R-:W-:Y:S01]  /*1230*/  IMAD.IADD R8, R4, 0x1, -R2 ;  /* 0x0000000104087824 */ /* 0x000fe200078e0a02 */
[----:B------:R-:W-:-:S02]  /*1240*/  SHF.R.U32.HI R5, RZ, 0x3, R0 ;  /* 0x00000003ff057819 */ /* 0x000fc40000011600 */
[----:B------:R-:W-:Y:S01]  /*1250*/  LOP3.LUT R2, R0, 0x38, R238, 0xf8, !PT ;  /* 0x0000003800027812 */ /* 0x000fe200078ef8ee */
[----:B------:R-:W-:Y:S01]  /*1260*/  IMAD.SHL.U32 R0, R7, 0x40, RZ ;  /* 0x0000004007007824 */ /* 0x000fe200078e00ff */
[C---:B------:R-:W-:Y:S01]  /*1270*/  LOP3.LUT R4, R178.reuse, 0xfffffff8, RZ, 0xc0, !PT ;  /* 0xfffffff8b2047812 */ /* 0x040fe200078ec0ff */
[----:B------:R-:W-:Y:S01]  /*1280*/  IMAD.SHL.U32 R178, R178, 0x40, RZ ;  /* 0x00000040b2b27824 */ /* 0x000fe200078e00ff */
[----:B------:R-:W-:Y:S02]  /*1290*/  LEA.HI R7, R11, R14, RZ, 0x5 ;  /* 0x0000000e0b077211 */ /* 0x000fe400078f28ff */
[----:B------:R-:W-:Y:S01]  /*12a0*/  LOP3.LUT R0, R0, 0x1c0, RZ, 0xc0, !PT ;  /* 0x000001c000007812 */ /* 0x000fe200078ec0ff */
[----:B------:R-:W-:Y:S01]  /*12b0*/  IMAD.IADD R6, R3, 0x1, -R4 ;  /* 0x0000000103067824 */ /* 0x000fe200078e0a04 */
[----:B------:R-:W-:Y:S02]  /*12c0*/  LOP3.LUT R4, R7, 0xffffffe0, RZ, 0xc0, !PT ;  /* 0xffffffe007047812 */ /* 0x000fe400078ec0ff */
[----:B------:R-:W-:-:S02]  /*12d0*/  LOP3.LUT R3, R0, 0x8, R10, 0xf8, !PT ;  /* 0x0000000800037812 */ /* 0x000fc400078ef80a */
[----:B------:R-:W-:Y:S01]  /*12e0*/  LOP3.LUT R9, R2, R5, RZ, 0x3c, !PT ;  /* 0x0000000502097212 */ /* 0x000fe200078e3cff */
[----:B------:R-:W-:Y:S01]  /*12f0*/  IMAD.IADD R13, R14, 0x1, -R4 ;  /* 0x000000010e0d7824 */ /* 0x000fe200078e0a04 */
[----:B------:R-:W-:Y:S02]  /*1300*/  SHF.R.U32.HI R0, RZ, 0x3, R0 ;  /* 0x00000003ff007819 */ /* 0x000fe40000011600 */
[--C-:B------:R-:W-:Y:S02]  /*1310*/  SHF.R.S32.HI R247, RZ, 0x5, R7.reuse ;  /* 0x00000005fff77819 */ /* 0x100fe40000011407 */
[----:B------:R-:W-:Y:S02]  /*1320*/  SHF.R.S32.HI R2, RZ, 0x1f, R7 ;  /* 0x0000001fff027819 */ /* 0x000fe40000011407 */
[----:B------:R-:W-:Y:S01]  /*1330*/  LOP3.LUT R7, R3, R0, RZ, 0x3c, !PT ;  /* 0x0000000003077212 */ /* 0x000fe200078e3cff */
[----:B------:R-:W-:Y:S01]  /*1340*/  IMAD.SHL.U32 R3, R6, 0x40, RZ ;  /* 0x0000004006037824 */ /* 0x000fe200078e00ff */
[----:B------:R-:W-:Y:S01]  /*1350*/  LEA.HI R0, R2, R247, RZ, 0x3 ;  /* 0x000000f702007211 */ /* 0x000fe200078f18ff */
[----:B------:R-:W-:Y:S01]  /*1360*/  IMAD.SHL.U32 R15, R247, 0x400, RZ ;  /* 0x00000400f70f7824 */ /* 0x000fe200078e00ff */
[----:B------:R-:W-:-:S02]  /*1370*/  SHF.R.S32.HI R2, RZ, 0x1f, R13 ;  /* 0x0000001fff027819 */ /* 0x000fc4000001140d */
[----:B------:R-:W-:Y:S02]  /*1380*/  LOP3.LUT R4, R0, 0xffffff8, RZ, 0xc0, !PT ;  /* 0x0ffffff800047812 */ /* 0x000fe400078ec0ff */
[----:B------:R-:W-:Y:S01]  /*1390*/  LEA.HI R10, R2, R13, RZ, 0x2 ;  /* 0x0000000d020a7211 */ /* 0x000fe200078f10ff */
[----:B------:R-:W-:Y:S01]  /*13a0*/  IMAD.SHL.U32 R2, R8, 0x8, RZ ;  /* 0x0000000808027824 */ /* 0x000fe200078e00ff */
[----:B------:R-:W-:Y:S01]  /*13b0*/  LOP3.LUT R0, R3, 0x1c0, RZ, 0xc0, !PT ;  /* 0x000001c003007812 */ /* 0x000fe200078ec0ff */
[----:B------:R-:W-:Y:S01]  /*13c0*/  IMAD.IADD R4, R247, 0x1, -R4 ;  /* 0x00000001f7047824 */ /* 0x000fe200078e0a04 */
[----:B------:R-:W-:Y:S02]  /*13d0*/  SHF.R.S32.HI R3, RZ, 0x2, R10 ;  /* 0x00000002ff037819 */ /* 0x000fe4000001140a */
[----:B------:R-:W-:Y:S02]  /*13e0*/  LOP3.LUT R2, R0, 0x8, R2, 0xf8, !PT ;  /* 0x0000000800027812 */ /* 0x000fe400078ef802 */
[----:B------:R-:W-:Y:S01]  /*13f0*/  SHF.R.U32.HI R0, RZ, 0x3, R0 ;  /* 0x00000003ff007819 */ /* 0x000fe20000011600 */
[----:B------:R-:W-:Y:S01]  /*1400*/  IMAD R12, R4, 0x10, R3 ;  /* 0x00000010040c7824 */ /* 0x000fe200078e0203 */
[----:B------:R-:W-:-:S02]  /*1410*/  LOP3.LUT R178, R178, 0xfffffe00, RZ, 0xc0, !PT ;  /* 0xfffffe00b2b27812 */ /* 0x000fc400078ec0ff */
[----:B------:R-:W-:Y:S01]  /*1420*/  LOP3.LUT R2, R2, R0, RZ, 0x3c, !PT ;  /* 0x0000000002027212 */ /* 0x000fe200078e3cff */
[----:B------:R-:W-:Y:S01]  /*1430*/  IMAD R0, R8, 0x200, R7 ;  /* 0x0000020008007824 */ /* 0x000fe200078e0207 */
[----:B------:R-:W-:Y:S01]  /*1440*/  LEA.HI R3, R11, R14, RZ, 0x2 ;  /* 0x0000000e0b037211 */ /* 0x000fe200078f10ff */
[----:B------:R-:W-:Y:S01]  /*1450*/  STL [R1+0x138], R12 ;  /* 0x0001380c01007387 */ /* 0x000fe20000100800 */
[CC--:B------:R-:W-:Y:S02]  /*1460*/  IADD3 R172, R2.reuse, R178.reuse, R15 ;  /* 0x000000b202ac7210 */ /* 0x0c0fe40007ffe00f */
[----:B------:R-:W-:Y:S02]  /*1470*/  LOP3.LUT R178, R2, R178, RZ, 0xfc, !PT ;  /* 0x000000b202b27212 */ /* 0x000fe400078efcff */
[--C-:B------:R-:W-:Y:S02]  /*1480*/  SHF.R.S32.HI R214, RZ, 0x2, R3.reuse ;  /* 0x00000002ffd67819 */ /* 0x100fe40000011403 */
[----:B------:R-:W-:-:S02]  /*1490*/  SHF.R.S32.HI R2, RZ, 0x1f, R3 ;  /* 0x0000001fff027819 */ /* 0x000fc40000011403 */
[----:B------:R-:W-:Y:S02]  /*14a0*/  LOP3.LUT R3, R3, 0xfffffffc, RZ, 0xc0, !PT ;  /* 0xfffffffc03037812 */ /* 0x000fe400078ec0ff */
[----:B------:R-:W-:Y:S02]  /*14b0*/  LEA.HI R2, R2, R214, RZ, 0x3 ;  /* 0x000000d602027211 */ /* 0x000fe400078f18ff */
[----:B------:R-:W-:Y:S01]  /*14c0*/  LOP3.LUT R4, R10, 0x7ffffffc, RZ, 0xc0, !PT ;  /* 0x7ffffffc0a047812 */ /* 0x000fe200078ec0ff */
[----:B------:R-:W-:Y:S01]  /*14d0*/  IMAD.IADD R243, R14, 0x1, -R3 ;  /* 0x000000010ef37824 */ /* 0x000fe200078e0a03 */
[----:B------:R-:W-:Y:S02]  /*14e0*/  LOP3.LUT R3, R2, 0xfffffff8, RZ, 0xc0, !PT ;  /* 0xfffffff802037812 */ /* 0x000fe400078ec0ff */
[----:B------:R-:W-:Y:S01]  /*14f0*/  LEA.HI R5, R11, R14, RZ, 0x6 ;  /* 0x0000000e0b057211 */ /* 0x000fe200078f30ff */
[C---:B------:R-:W-:Y:S01]  /*1500*/  IMAD.SHL.U32 R106, R243.reuse, 0x8, RZ ;  /* 0x00000008f36a7824 */ /* 0x040fe200078e00ff */
[----:B------:R-:W-:Y:S01]  /*1510*/  LEA.HI R2, R243, R243, RZ, 0x1 ;  /* 0x000000f3f3027211 */ /* 0x000fe200078f08ff */
[----:B------:R-:W-:Y:S01]  /*1520*/  IMAD.IADD R4, R13, 0x1, -R4 ;  /* 0x000000010d047824 */ /* 0x000fe200078e0a04 */
[----:B------:R-:W-:Y:S01]  /*1530*/  R2P PR, R6, 0x6 ;  /* 0x0000000606007804 */ /* 0x000fe20000000000 */
[----:B------:R-:W-:Y:S01]  /*1540*/  IMAD.IADD R242, R214, 0x1, -R3 ;  /* 0x00000001d6f27824 */ /* 0x000fe200078e0a03 */
[----:B------:R-:W-:Y:S01]  /*1550*/  IADD3 R110, R106, 0x20, RZ ;  /* 0x000000206a6e7810 */ /* 0x000fe20007ffe0ff */
[----:B------:R-:W-:Y:S01]  /*1560*/  IMAD.SHL.U32 R30, R4, 0x2, RZ ;  /* 0x00000002041e7824 */ /* 0x000fe200078e00ff */
[----:B------:R-:W-:Y:S01]  /*1570*/  LOP3.LUT R2, R2, 0x1ffffffe, RZ, 0xc0, !PT ;  /* 0x1ffffffe02027812 */ /* 0x000fe200078ec0ff */
[----:B------:R-:W-:Y:S01]  /*1580*/  IMAD.SHL.U32 R5, R5, 0x8, RZ ;  /* 0x0000000805057824 */ /* 0x000fe200078e00ff */
[----:B------:R-:W-:Y:S01]  /*1590*/  SHF.R.S32.HI R3, RZ, 0x1f, R110 ;  /* 0x0000001fff037819 */ /* 0x000fe2000001146e */
[----:B------:R-:W-:Y:S01]  /*15a0*/  IMAD.MOV.U32 R6, RZ, RZ, 0x40 ;  /* 0x00000040ff067424 */ /* 0x000fe200078e00ff */
[C---:B------:R-:W-:Y:S01]  /*15b0*/  IADD3 R29, R30.reuse, 0x8, RZ ;  /* 0x000000081e1d7810 */ /* 0x040fe20007ffe0ff */
[----:B------:R-:W-:Y:S01]  /*15c0*/  STL [R1+0xd4], R30 ;  /* 0x0000d41e01007387 */ /* 0x000fe20000100800 */
[----:B------:R-:W-:Y:S01]  /*15d0*/  LEA.HI R3, R3, R110, RZ, 0x3 ;  /* 0x0000006e03037211 */ /* 0x000fe200078f18ff */
[----:B------:R-:W-:Y:S01]  /*15e0*/  IMAD.SHL.U32 R108, R243, 0x4, RZ ;  /* 0x00000004f36c7824 */ /* 0x000fe200078e00ff */
[----:B------:R-:W-:Y:S01]  /*15f0*/  IADD3 R27, R30, 0x18, RZ ;  /* 0x000000181e1b7810 */ /* 0x000fe20007ffe0ff */
[----:B------:R-:W-:Y:S01]  /*1600*/  STL [R1+0xcc], R29 ;  /* 0x0000cc1d01007387 */ /* 0x000fe20000100800 */
[----:B------:R-:W-:-:S02]  /*1610*/  LOP3.LUT R213, R3, 0xfffffff8, RZ, 0xc0, !PT ;  /* 0xfffffff803d57812 */ /* 0x000fc400078ec0ff */
[----:B------:R-:W-:Y:S01]  /*1620*/  SHF.R.S32.HI R3, RZ, 0x1f, R29 ;  /* 0x0000001fff037819 */ /* 0x000fe2000001141d */
[----:B------:R-:W-:Y:S01]  /*1630*/  STL [R1+0xc4], R27 ;  /* 0x0000c41b01007387 */ /* 0x000fe20000100800 */
[----:B------:R-:W-:Y:S01]  /*1640*/  LOP3.LUT R9, R9, 0x7ffffe00, R5, 0xf8, !PT ;  /* 0x7ffffe0009097812 */ /* 0x000fe200078ef805 */
[----:B------:R-:W-:Y:S01]  /*1650*/  IMAD.IADD R5, R243, 0x1, -R2 ;  /* 0x00000001f3057824 */ /* 0x000fe200078e0a02 */
[C---:B------:R-:W-:Y:S01]  /*1660*/  IADD3 R28, R30.reuse, 0x10, RZ ;  /* 0x000000101e1c7810 */ /* 0x040fe20007ffe0ff */
[----:B------:R1:W-:Y:S01]  /*1670*/  STL [R1+0x134], R3 ;  /* 0x0001340301007387 */ /* 0x0003e20000100800 */
[C---:B------:R-:W-:Y:S01]  /*1680*/  IADD3 R24, R30.reuse, 0x30, RZ ;  /* 0x000000301e187810 */ /* 0x040fe20007ffe0ff */
[----:B------:R-:W-:Y:S01]  /*1690*/  IMAD R4, R5, 0x8, R12 ;  /* 0x0000000805047824 */ /* 0x000fe200078e020c */
[----:B------:R-:W-:Y:S01]  /*16a0*/  SHF.R.S32.HI R5, RZ, 0x1f, R28 ;  /* 0x0000001fff057819 */ /* 0x000fe2000001141c */
[----:B------:R-:W-:Y:S01]  /*16b0*/  IMAD.SHL.U32 R111, R9, 0x2, RZ ;  /* 0x00000002096f7824 */ /* 0x000fe200078e00ff */
[C---:B------:R-:W-:Y:S01]  /*16c0*/  IADD3 R26, R30.reuse, 0x20, RZ ;  /* 0x000000201e1a7810 */ /* 0x040fe20007ffe0ff */
[----:B------:R-:W-:Y:S01]  /*16d0*/  STL [R1+0xc8], R28 ;  /* 0x0000c81c01007387 */ /* 0x000fe20000100800 */
[----:B------:R-:W-:-:S02]  /*16e0*/  IADD3 R25, R30, 0x28, RZ ;  /* 0x000000281e197810 */ /* 0x000fc40007ffe0ff */
[----:B------:R-:W-:Y:S01]  /*16f0*/  IADD3 R21, R30, 0x48, RZ ;  /* 0x000000481e157810 */ /* 0x000fe20007ffe0ff */
[----:B------:R2:W-:Y:S01]  /*1700*/  STL [R1+0x130], R5 ;  /* 0x0001300501007387 */ /* 0x0005e20000100800 */
[----:B------:R-:W-:Y:S02]  /*1710*/  LEA R177, R0, 0xc100, 0x1 ;  /* 0x0000c10000b17811 */ /* 0x000fe400078e08ff */
[----:B------:R-:W-:Y:S01]  /*1720*/  SEL R0, R6, 0xffffffc0, !P2 ;  /* 0xffffffc006007807 */ /* 0x000fe20005000000 */
[----:B------:R-:W-:Y:S01]  /*1730*/  STL [R1+0x13c], R4 ;  /* 0x00013c0401007387 */ /* 0x000fe20000100800 */
[----:B------:R-:W-:Y:S02]  /*1740*/  SHF.R.S32.HI R6, RZ, 0x1f, R26 ;  /* 0x0000001fff067819 */ /* 0x000fe4000001141a */
[C---:B------:R-:W-:Y:S01]  /*1750*/  IADD3 R23, R30.reuse, 0x38, RZ ;  /* 0x000000381e177810 */ /* 0x040fe20007ffe0ff */
[----:B------:R-:W-:Y:S01]  /*1760*/  STL [R1+0xc0], R26 ;  /* 0x0000c01a01007387 */ /* 0x000fe20000100800 */
[----:B------:R-:W-:-:S02]  /*1770*/  IADD3 R22, R30, 0x40, RZ ;  /* 0x000000401e167810 */ /* 0x000fc40007ffe0ff */
[C---:B------:R-:W-:Y:S01]  /*1780*/  IADD3 R18, R30.reuse, 0x60, RZ ;  /* 0x000000601e127810 */ /* 0x040fe20007ffe0ff */
[----:B------:R3:W-:Y:S01]  /*1790*/  STL [R1+0x128], R6 ;  /* 0x0001280601007387 */ /* 0x0007e20000100800 */
[C---:B------:R-:W-:Y:S02]  /*17a0*/  IADD3 R20, R30.reuse, 0x50, RZ ;  /* 0x000000501e147810 */ /* 0x040fe40007ffe0ff */
[----:B-1----:R-:W-:Y:S01]  /*17b0*/  SHF.R.S32.HI R3, RZ, 0x1f, R27 ;  /* 0x0000001fff037819 */ /* 0x002fe2000001141b */
[----:B------:R-:W-:Y:S01]  /*17c0*/  STL [R1+0xbc], R25 ;  /* 0x0000bc1901007387 */ /* 0x000fe20000100800 */
[C---:B------:R-:W-:Y:S02]  /*17d0*/  IADD3 R19, R30.reuse, 0x58, RZ ;  /* 0x000000581e137810 */ /* 0x040fe40007ffe0ff */
[----:B------:R-:W-:Y:S01]  /*17e0*/  IADD3 R15, R30, 0x78, RZ ;  /* 0x000000781e0f7810 */ /* 0x000fe20007ffe0ff */
[----:B------:R1:W-:Y:S01]  /*17f0*/  STL [R1+0x12c], R3 ;  /* 0x00012c0301007387 */ /* 0x0003e20000100800 */
[----:B------:R-:W-:-:S02]  /*1800*/  IADD3 R107, R106, 0x40, RZ ;  /* 0x000000406a6b7810 */ /* 0x000fc40007ffe0ff */
[C---:B------:R-:W-:Y:S01]  /*1810*/  IADD3 R17, R30.reuse, 0x68, RZ ;  /* 0x000000681e117810 */ /* 0x040fe20007ffe0ff */
[----:B------:R-:W-:Y:S01]  /*1820*/  STL [R1+0x78], R24 ;  /* 0x0000781801007387 */ /* 0x000fe20000100800 */
[----:B--2---:R-:W-:Y:S02]  /*1830*/  SHF.R.S32.HI R5, RZ, 0x1f, R25 ;  /* 0x0000001fff057819 */ /* 0x004fe40000011419 */
[C---:B------:R-:W-:Y:S01]  /*1840*/  IADD3 R16, R30.reuse, 0x70, RZ ;  /* 0x000000701e107810 */ /* 0x040fe20007ffe0ff */
[----:B------:R-:W-:Y:S01]  /*1850*/  STL [R1+0xb8], R23 ;  /* 0x0000b81701007387 */ /* 0x000fe20000100800 */
[----:B------:R-:W-:Y:S02]  /*1860*/  IADD3 R12, R30, 0x90, RZ ;  /* 0x000000901e0c7810 */ /* 0x000fe40007ffe0ff */
[----:B------:R-:W-:Y:S01]  /*1870*/  SHF.R.S32.HI R2, RZ, 0x1f, R107 ;  /* 0x0000001fff027819 */ /* 0x000fe2000001146b */
[----:B------:R2:W-:Y:S01]  /*1880*/  STL [R1+0x124], R5 ;  /* 0x0001240501007387 */ /* 0x0005e20000100800 */
[----:B------:R-:W-:-:S02]  /*1890*/  SEL R176, R176, 0xffffffe0, !P1 ;  /* 0xffffffe0b0b07807 */ /* 0x000fc40004800000 */
[----:B------:R-:W-:Y:S01]  /*18a0*/  LEA.HI R2, R2, R107, RZ, 0x3 ;  /* 0x0000006b02027211 */ /* 0x000fe200078f18ff */
[----:B------:R-:W-:Y:S01]  /*18b0*/  STL [R1+0xb4], R22 ;  /* 0x0000b41601007387 */ /* 0x000fe20000100800 */
[----:B---3--:R-:W-:Y:S02]  /*18c0*/  SHF.R.S32.HI R6, RZ, 0x1f, R23 ;  /* 0x0000001fff067819 */ /* 0x008fe40000011417 */
[C---:B------:R-:W-:Y:S01]  /*18d0*/  IADD3 R14, R30.reuse, 0x80, RZ ;  /* 0x000000801e0e7810 */ /* 0x040fe20007ffe0ff */
[----:B------:R-:W-:Y:S01]  /*18e0*/  STL [R1+0xb0], R21 ;  /* 0x0000b01501007387 */ /* 0x000fe20000100800 */
[C---:B------:R-:W-:Y:S02]  /*18f0*/  IADD3 R13, R30.reuse, 0x88, RZ ;  /* 0x000000881e0d7810 */ /* 0x040fe40007ffe0ff */
[----:B------:R-:W-:Y:S01]  /*1900*/  IADD3 R7, R30, 0xa8, RZ ;  /* 0x000000a81e077810 */ /* 0x000fe20007ffe0ff */
[----:B------:R3:W-:Y:S01]  /*1910*/  STL [R1+0x11c], R6 ;  /* 0x00011c0601007387 */ /* 0x0007e20000100800 */
[----:B-1----:R-:W-:-:S02]  /*1920*/  SHF.R.S32.HI R3, RZ, 0x1f, R24 ;  /* 0x0000001fff037819 */ /* 0x002fc40000011418 */
[----:B------:R-:W-:Y:S01]  /*1930*/  LEA R172, R172, 0x18100, 0x1 ;  /* 0x00018100acac7811 */ /* 0x000fe200078e08ff */
[----:B------:R-:W-:Y:S01]  /*1940*/  STL [R1+0xac], R20 ;  /* 0x0000ac1401007387 */ /* 0x000fe20000100800 */
[----:B------:R-:W-:Y:S02]  /*1950*/  LEA R178, R178, 0x100, 0x1 ;  /* 0x00000100b2b27811 */ /* 0x000fe400078e08ff */
[----:B------:R-:W-:Y:S01]  /*1960*/  LOP3.LUT R212, R2, 0xfffffff8, RZ, 0xc0, !PT ;  /* 0xfffffff802d47812 */ /* 0x000fe200078ec0ff */
[----:B------:R1:W-:Y:S01]  /*1970*/  STL [R1+0x120], R3 ;  /* 0x0001200301007387 */ /* 0x0003e20000100800 */
[----:B------:R-:W-:Y:S01]  /*1980*/  IADD3 R2, R30, 0xb8, RZ ;  /* 0x000000b81e027810 */ /* 0x000fe20007ffe0ff */
[----:B------:R-:W-:Y:S01]  /*1990*/  IMAD.IADD R173, R172, 0x1, R176 ;  /* 0x00000001acad7824 */ /* 0x000fe200078e02b0 */
[----:B------:R-:W-:Y:S01]  /*19a0*/  IADD3 R9, R30, 0x98, RZ ;  /* 0x000000981e097810 */ /* 0x000fe20007ffe0ff */
[----:B------:R-:W-:Y:S01]  /*19b0*/  IMAD.IADD R244, R176, 0x1, R178 ;  /* 0x00000001b0f47824 */ /* 0x000fe200078e02b2 */
[----:B--2---:R-:W-:Y:S01]  /*19c0*/  SHF.R.S32.HI R5, RZ, 0x1f, R22 ;  /* 0x0000001fff057819 */ /* 0x004fe20000011416 */
[----:B------:R2:W-:Y:S01]  /*19d0*/  STL [R1+0x7c], R2 ;  /* 0x00007c0201007387 */ /* 0x0005e20000100800 */
[----:B------:R-:W-:Y:S01]  /*19e0*/  IADD3 R8, R30, 0xa0, RZ ;  /* 0x000000a01e087810 */ /* 0x000fe20007ffe0ff */
[----:B------:R-:W-:Y:S01]  /*19f0*/  IMAD.IADD R179, R0, 0x1, R178 ;  /* 0x0000000100b37824 */ /* 0x000fe200078e02b2 */
[----:B------:R-:W-:Y:S01]  /*1a00*/  IADD3 R4, R30, 0xb0, RZ ;  /* 0x000000b01e047810 */ /* 0x000fe20007ffe0ff */
[----:B------:R4:W-:Y:S01]  /*1a10*/  STL [R1+0x118], R5 ;  /* 0x0001180501007387 */ /* 0x0009e20000100800 */
[--C-:B------:R-:W-:Y:S01]  /*1a20*/  IMAD.IADD R175, R172, 0x1, R0.reuse ;  /* 0x00000001acaf7824 */ /* 0x100fe200078e0200 */
[----:B------:R-:W-:Y:S01]  /*1a30*/  IADD3 R207, R106, 0x60, RZ ;  /* 0x000000606acf7810 */ /* 0x000fe20007ffe0ff */
[----:B------:R-:W-:Y:S01]  /*1a40*/  IMAD.IADD R174, R173, 0x1, R0 ;  /* 0x00000001adae7824 */ /* 0x000fe200078e0200 */
[----:B------:R-:W-:Y:S01]  /*1a50*/  STL [R1+0xa8], R19 ;  /* 0x0000a81301007387 */ /* 0x000fe20000100800 */
[----:B------:R-:W-:Y:S01]  /*1a60*/  IMAD.IADD R0, R0, 0x1, R244 ;  /* 0x0000000100007824 */ /* 0x000fe200078e02f4 */
[----:B------:R-:W-:Y:S01]  /*1a70*/  IADD3 R206, R106, 0x80, RZ ;  /* 0x000000806ace7810 */ /* 0x000fe20007ffe0ff */
[----:B------:R-:W-:Y:S01]  /*1a80*/  IMAD.IADD R250, R176, 0x1, R179 ;  /* 0x00000001b0fa7824 */ /* 0x000fe200078e02b3 */
[----:B---3--:R-:W-:Y:S01]  /*1a90*/  SHF.R.S32.HI R6, RZ, 0x1f, R20 ;  /* 0x0000001fff067819 */ /* 0x008fe20000011414 */
[----:B------:R-:W-:Y:S01]  /*1aa0*/  STL [R1+0x74], R18 ;  /* 0x0000741201007387 */ /* 0x000fe20000100800 */
[----:B------:R-:W-:-:S02]  /*1ab0*/  IADD3 R205, R106, 0xa0, RZ ;  /* 0x000000a06acd7810 */ /* 0x000fc40007ffe0ff */
[C---:B------:R-:W-:Y:S01]  /*1ac0*/  IADD3 R240, R238.reuse, 0x40, RZ ;  /* 0x00000040eef07810 */ /* 0x040fe20007ffe0ff */
[----:B------:R3:W-:Y:S01]  /*1ad0*/  STL [R1+0x110], R6 ;  /* 0x0001100601007387 */ /* 0x0007e20000100800 */
[----:B------:R-:W-:Y:S02]  /*1ae0*/  IADD3 R241, R238, 0x80, RZ ;  /* 0x00000080eef17810 */ /* 0x000fe40007ffe0ff */
[----:B-1----:R-:W-:Y:S01]  /*1af0*/  SHF.R.S32.HI R3, RZ, 0x1f, R21 ;  /* 0x0000001fff037819 */ /* 0x002fe20000011415 */
[----:B------:R-:W-:Y:S01]  /*1b00*/  STL [R1+0xa4], R17 ;  /* 0x0000a41101007387 */ /* 0x000fe20000100800 */
[----:B------:R-:W-:Y:S02]  /*1b10*/  SHF.R.S32.HI R239, RZ, 0x1f, R238 ;  /* 0x0000001fffef7819 */ /* 0x000fe400000114ee */
[----:B------:R-:W-:Y:S01]  /*1b20*/  SHF.R.S32.HI R232, RZ, 0x1f, R106 ;  /* 0x0000001fffe87819 */ /* 0x000fe2000001146a */
[----:B------:R1:W-:Y:S01]  /*1b30*/  STL [R1+0x114], R3 ;  /* 0x0001140301007387 */ /* 0x0003e20000100800 */
[----:B--2---:R-:W-:-:S02]  /*1b40*/  SHF.R.S32.HI R2, RZ, 0x1f, R2 ;  /* 0x0000001fff027819 */ /* 0x004fc40000011402 */
[----:B------:R-:W-:Y:S01]  /*1b50*/  SHF.R.S32.HI R237, RZ, 0x1f, R207 ;  /* 0x0000001fffed7819 */ /* 0x000fe200000114cf */
[----:B------:R-:W-:Y:S01]  /*1b60*/  STL [R1+0xa0], R16 ;  /* 0x0000a01001007387 */ /* 0x000fe20000100800 */
[----:B----4-:R-:W-:Y:S02]  /*1b70*/  SHF.R.S32.HI R5, RZ, 0x1f, R19 ;  /* 0x0000001fff057819 */ /* 0x010fe40000011413 */
[----:B------:R-:W-:Y:S01]  /*1b80*/  SHF.R.S32.HI R236, RZ, 0x1f, R206 ;  /* 0x0000001fffec7819 */ /* 0x000fe200000114ce */
[----:B------:R-:W-:Y:S01]  /*1b90*/  STL [R1+0x9c], R15 ;  /* 0x00009c0f01007387 */ /* 0x000fe20000100800 */
[----:B------:R-:W-:Y:S02]  /*1ba0*/  SHF.R.S32.HI R235, RZ, 0x1f, R205 ;  /* 0x0000001fffeb7819 */ /* 0x000fe400000114cd */
[----:B------:R-:W-:Y:S01]  /*1bb0*/  SHF.R.S32.HI R246, RZ, 0x1f, R240 ;  /* 0x0000001ffff67819 */ /* 0x000fe200000114f0 */
[----:B------:R2:W-:Y:S01]  /*1bc0*/  STL [R1+0x10c], R5 ;  /* 0x00010c0501007387 */ /* 0x0005e20000100800 */
[----:B------:R-:W-:-:S02]  /*1bd0*/  SHF.R.S32.HI R245, RZ, 0x1f, R241 ;  /* 0x0000001ffff57819 */ /* 0x000fc400000114f1 */
[C---:B------:R-:W-:Y:S01]  /*1be0*/  IADD3 R11, R111.reuse, 0xc100, RZ ;  /* 0x0000c1006f0b7810 */ /* 0x040fe20007ffe0ff */
[----:B------:R-:W-:Y:S01]  /*1bf0*/  STL [R1+0x98], R14 ;  /* 0x0000980e01007387 */ /* 0x000fe20000100800 */
[----:B---3--:R-:W-:Y:S02]  /*1c00*/  SHF.R.S32.HI R6, RZ, 0x1f, R17 ;  /* 0x0000001fff067819 */ /* 0x008fe40000011411 */
[----:B------:R-:W-:Y:S01]  /*1c10*/  IADD3 R10, R111, 0x100, RZ ;  /* 0x000001006f0a7810 */ /* 0x000fe20007ffe0ff */
[----:B------:R-:W-:Y:S01]  /*1c20*/  STL [R1+0x94], R13 ;  /* 0x0000940d01007387 */ /* 0x000fe20000100800 */
[----:B------:R-:W-:Y:S02]  /*1c30*/  SHF.R.S32.HI R234, RZ, 0x1f, R213 ;  /* 0x0000001fffea7819 */ /* 0x000fe400000114d5 */
[----:B------:R-:W-:Y:S01]  /*1c40*/  SHF.R.S32.HI R233, RZ, 0x1f, R212 ;  /* 0x0000001fffe97819 */ /* 0x000fe200000114d4 */
[----:B------:R3:W-:Y:S01]  /*1c50*/  STL [R1+0x104], R6 ;  /* 0x0001040601007387 */ /* 0x0007e20000100800 */
[----:B-1----:R-:W-:-:S03]  /*1c60*/  SHF.R.S32.HI R3, RZ, 0x1f, R18 ;  /* 0x0000001fff037819 */ /* 0x002fc60000011412 */
[----:B------:R-:W-:Y:S04]  /*1c70*/  STL [R1+0x90], R12 ;  /* 0x0000900c01007387 */ /* 0x000fe80000100800 */
[----:B------:R1:W-:Y:S04]  /*1c80*/  STL [R1+0x108], R3 ;  /* 0x0001080301007387 */ /* 0x0003e80000100800 */
[----:B------:R-:W-:Y:S01]  /*1c90*/  STL [R1+0x8c], R9 ;  /* 0x00008c0901007387 */ /* 0x000fe20000100800 */
[----:B--2---:R-:W-:-:S03]  /*1ca0*/  SHF.R.S32.HI R5, RZ, 0x1f, R16 ;  /* 0x0000001fff057819 */ /* 0x004fc60000011410 */
[----:B------:R-:W-:Y:S04]  /*1cb0*/  STL [R1+0x88], R8 ;  /* 0x0000880801007387 */ /* 0x000fe80000100800 */
[----:B------:R2:W-:Y:S04]  /*1cc0*/  STL [R1+0x100], R5 ;  /* 0x0001000501007387 */ /* 0x0005e80000100800 */
[----:B------:R-:W-:Y:S01]  /*1cd0*/  STL [R1+0x84], R7 ;  /* 0x0000840701007387 */ /* 0x000fe20000100800 */
[----:B---3--:R-:W-:-:S03]  /*1ce0*/  SHF.R.S32.HI R6, RZ, 0x1f, R14 ;  /* 0x0000001fff067819 */ /* 0x008fc6000001140e */
[----:B------:R-:W-:Y:S04]  /*1cf0*/  STL [R1+0x80], R4 ;  /* 0x0000800401007387 */ /* 0x000fe80000100800 */
[----:B------:R3:W-:Y:S01]  /*1d00*/  STL [R1+0xf8], R6 ;  /* 0x0000f80601007387 */ /* 0x0007e20000100800 */
[----:B-1----:R-:W-:-:S03]  /*1d10*/  SHF.R.S32.HI R3, RZ, 0x1f, R15 ;  /* 0x0000001fff037819 */ /* 0x002fc6000001140f */
[----:B------:R-:W-:Y:S04]  /*1d20*/  STL [R1+0xdc], R2 ;  /* 0x0000dc0201007387 */ /* 0x000fe80000100800 */
[----:B------:R1:W-:Y:S04]  /*1d30*/  STL [R1+0xfc], R3 ;  /* 0x0000fc0301007387 */ /* 0x0003e80000100800 */
[----:B------:R-:W-:Y:S01]  /*1d40*/  STL [R1+0xd8], R0 ;  /* 0x0000d80001007387 */ /* 0x000fe20000100800 */
[----:B--2---:R-:W-:-:S05]  /*1d50*/  SHF.R.S32.HI R5, RZ, 0x1f, R13 ;  /* 0x0000001fff057819 */ /* 0x004fca000001140d */
[----:B------:R2:W-:Y:S01]  /*1d60*/  STL [R1+0xf4], R5 ;  /* 0x0000f40501007387 */ /* 0x0005e20000100800 */
[----:B---3--:R-:W-:-:S05]  /*1d70*/  SHF.R.S32.HI R6, RZ, 0x1f, R9 ;  /* 0x0000001fff067819 */ /* 0x008fca0000011409 */
[----:B------:R-:W-:Y:S01]  /*1d80*/  STL [R1+0xec], R6 ;  /* 0x0000ec0601007387 */ /* 0x000fe20000100800 */
[----:B-1----:R-:W-:-:S05]  /*1d90*/  SHF.R.S32.HI R3, RZ, 0x1f, R12 ;  /* 0x0000001fff037819 */ /* 0x002fca000001140c */
[----:B------:R1:W-:Y:S01]  /*1da0*/  STL [R1+0xf0], R3 ;  /* 0x0000f00301007387 */ /* 0x0003e20000100800 */
[----:B--2---:R-:W-:-:S05]  /*1db0*/  SHF.R.S32.HI R5, RZ, 0x1f, R8 ;  /* 0x0000001fff057819 */ /* 0x004fca0000011408 */
[----:B------:R-:W-:Y:S01]  /*1dc0*/  STL [R1+0xe8], R5 ;  /* 0x0000e80501007387 */ /* 0x000fe20000100800 */
[----:B-1----:R-:W-:-:S05]  /*1dd0*/  SHF.R.S32.HI R3, RZ, 0x1f, R7 ;  /* 0x0000001fff037819 */ /* 0x002fca0000011407 */
[----:B------:R1:W-:Y:S02]  /*1de0*/  STL [R1+0xe4], R3 ;  /* 0x0000e40301007387 */ /* 0x0003e40000100800 */
[----:B-1----:R-:W-:-:S05]  /*1df0*/  SHF.R.S32.HI R3, RZ, 0x1f, R4 ;  /* 0x0000001fff037819 */ /* 0x002fca0000011404 */
[----:B------:R1:W-:Y:S02]  /*1e00*/  STL [R1+0xe0], R3 ;  /* 0x0000e00301007387 */ /* 0x0003e40000100800 */
.L_x_2457:
[----:B------:R-:W-:Y:S01]  /*1e10*/  ISETP.NE.U32.AND P0, PT, RZ, c[0x0][0x370], PT ;  /* 0x0000dc00ff007a0c */ /* 0x000fe20003f05070 */
[----:B------:R-:W-:Y:S01]  /*1e20*/  IMAD.MOV.U32 R18, RZ, RZ, 0x4 ;  /* 0x00000004ff127424 */ /* 0x000fe200078e00ff */
[----:B------:R-:W-:Y:S01]  /*1e30*/  ISETP.NE.U32.AND P4, PT, RZ, c[0x0][0x358], PT ;  /* 0x0000d600ff007a0c */ /* 0x000fe20003f85070 */
[----:B------:R-:W-:Y:S01]  /*1e40*/  IMAD.MOV.U32 R0, RZ, RZ, RZ ;  /* 0x000000ffff007224 */ /* 0x000fe200078e00ff */
        /* <DEDUP_REMOVED lines=9> */
[----:B-1----:R-:W-:-:S05]  /*1ee0*/  @P0 IMAD.WIDE R2, R231, R18, c[0x0][0x370] ;  /* 0x0000dc00e7020625 */ /* 0x002fca00078e0212 */
        /* <DEDUP_REMOVED lines=15> */
[----:B------:R1:W5:Y:S02]  /*1fe0*/  @P1 LDG.E R15, [R12.64] ;  /* 0x0000000a0c0f1981 */ /* 0x000364000c1e1900 */
[----:B------:R-:W-:Y:S02]  /*1ff0*/  IMAD.U32 R27, RZ, RZ, UR4 ;  /* 0x00000004ff1b7e24 */ /* 0x000fe4000f8e00ff */
[----:B------:R-:W-:Y:S02]  /*2000*/  IMAD.MOV.U32 R200, RZ, RZ, c[0x0][0x228] ;  /* 0x00008a00ffc87624 */ /* 0x000fe400078e00ff */
[----:B-1----:R-:W-:-:S05]  /*2010*/  IMAD.U32 R12, RZ, RZ, UR7 ;  /* 0x00000007ff0c7e24 */ /* 0x002fca000f8e00ff */
[----:B------:R-:W-:-:S04]  /*2020*/  IADD3 R144, P0, R12, 0x48, RZ ;  /* 0x000000480c907810 */ /* 0x000fc80007f1e0ff */
        /* <DEDUP_REMOVED lines=15> */
.L_x_2257:
[----:B-----5:R1:W-:Y:S01]  /*2120*/  STL [R1+0x58], R15 ;  /* 0x0000580f01007387 */ /* 0x0203e20000100800 */
[----:B------:R-:W-:-:S04]  /*2130*/  ISETP.NE.U32.AND P0, PT, RZ, c[0x0][0x368], PT ;  /* 0x0000da00ff007a0c */ /* 0x000fc80003f05070 */
[----:B------:R-:W-:-:S13]  /*2140*/  ISETP.NE.AND.EX P0, PT, RZ, c[0x0][0x36c], PT, P0 ;  /* 0x0000db00ff007a0c */ /* 0x000fda0003f05300 */
[----:B------:R-:W-:Y:S05]  /*2150*/  @!P0 BRA `(.L_x_2258) ;  /* 0x0000003000008947 */ /* 0x000fea0003800000 */
[----:B------:R-:W-:-:S05]  /*2160*/  IMAD.WIDE R4, R231, R18, c[0x0][0x368] ;  /* 0x0000da00e7047625 */ /* 0x000fca00078e0212 */
[----:B------:R2:W5:Y:S01]  /*2170*/  LDG.E R27, [R4.64] ;  /* 0x0000000a041b7981 */ /* 0x000562000c1e1900 */
[----:B------:R-:W-:Y:S05]  /*2180*/  BRA `(.L_x_2259) ;  /* 0x0000004000007947 */ /* 0x000fea0003800000 */
.L_x_2258:
[----:B------:R-:W-:Y:S05]  /*2190*/  @!P3 BRA `(.L_x_2259) ;  /* 0x000000300000b947 */ /* 0x000fea0003800000 */
[----:B------:R2:W4:Y:S04]  /*21a0*/  LDG.E R6, [R4.64] ;  /* 0x0000000a04067981 */ /* 0x000528000c1e1900 */
[----:B--2---:R-:W4:Y:S02]  /*21b0*/  LDG.E R4, [R4.64+0x4] ;  /* 0x0000040a04047981 */ /* 0x004f24000c1e1900 */
[----:B----4-:R-:W-:Y:S02]  /*21c0*/  IADD3 R27, -R6, R4, RZ ;  /* 0x00000004061b7210 */ /* 0x010fe40007ffe1ff */
.L_x_2259:
[----:B------:R-:W-:Y:S01]  /*21d0*/  ISETP.NE.U32.AND P0, PT, RZ, c[0x0][0x378], PT ;  /* 0x0000de00ff007a0c */ /* 0x000fe20003f05070 */
[----:B------:R-:W4:Y:S03]  /*21e0*/  LDL R6, [R1+0xd0] ;  /* 0x0000d00001067983 */ /* 0x000f260000100800 */
[----:B------:R-:W-:Y:S01]  /*21f0*/  ISETP.NE.AND.EX P0, PT, RZ, c[0x0][0x37c], PT, P0 ;  /* 0x0000df00ff007a0c */ /* 0x000fe20003f05300 */
[----:B--23--:R2:W3:Y:S01]  /*2200*/  @P4 LDG.E R5, [R2.64] ;  /* 0x0000000a02054981 */ /* 0x00c4e2000c1e1900 */
[----:B-----5:R-:W-:-:S03]  /*2210*/  IMAD.MOV.U32 R25, RZ, RZ, R27 ;  /* 0x000000ffff197224 */ /* 0x020fc600078e001b */
[----:B------:R2:W3:Y:S08]  /*2220*/  @P4 LDG.E R4, [R2.64+0x4] ;  /* 0x0000040a02044981 */ /* 0x0004f0000c1e1900 */
[----:B--2---:R-:W-:-:S05]  /*2230*/  @P0 IMAD.WIDE R2, R231, R18, c[0x0][0x378] ;  /* 0x0000de00e7020625 */ /* 0x004fca00078e0212 */
[----:B------:R2:W3:Y:S01]  /*2240*/  @P0 LDG.E R25, [R2.64] ;  /* 0x0000000a02190981 */ /* 0x0004e2000c1e1900 */
[----:B------:R-:W-:-:S05]  /*2250*/  IMAD.IADD R14, R27, 0x1, -R0 ;  /* 0x000000011b0e7824 */ /* 0x000fca00078e0a00 */
[----:B------:R1:W-:Y:S01]  /*2260*/  STL [R1+0x5c], R14 ;  /* 0x00005c0e01007387 */ /* 0x0003e20000100800 */
[----:B--2---:R-:W-:-:S05]  /*2270*/  IMAD.MOV.U32 R2, RZ, RZ, c[0x0][0x2c4] ;  /* 0x0000b100ff027624 */ /* 0x004fca00078e00ff */
[----:B------:R-:W-:Y:S01]  /*2280*/  ISETP.NE.AND P1, PT, R2, 0x1, PT ;  /* 0x000000010200780c */ /* 0x000fe20003f25270 */
[----:B----4-:R-:W-:-:S05]  /*2290*/  IMAD.SHL.U32 R229, R6, 0x80, RZ ;  /* 0x0000008006e57824 */ /* 0x010fca00078e00ff */
[----:B------:R-:W-:Y:S01]  /*22a0*/  IADD3 R0, R229, 0x7f, RZ ;  /* 0x0000007fe5007810 */ /* 0x000fe20007ffe0ff */
[----:B---3--:R-:W-:Y:S02]  /*22b0*/  @P4 IMAD.IADD R200, R4, 0x1, -R5 ;  /* 0x0000000104c84824 */ /* 0x008fe400078e0a05 */
[----:B------:R-:W-:Y:S02]  /*22c0*/  IMAD.MOV.U32 R5, RZ, RZ, c[0x0][0x32c] ;  /* 0x0000cb00ff057624 */ /* 0x000fe400078e00ff */
[----:B------:R-:W-:Y:S02]  /*22d0*/  IMAD.IADD R201, R14, 0x1, R200 ;  /* 0x000000010ec97824 */ /* 0x000fe400078e02c8 */
[----:B------:R-:W-:Y:S01]  /*22e0*/  @P1 IMAD.HI.U32 R3, R0, c[0x0][0x2c8], RZ ;  /* 0x0000b20000031a27 */ /* 0x000fe200078e00ff */
[----:B------:R-:W-:Y:S02]  /*22f0*/  ISETP.GE.AND P2, PT, R5, 0x1, PT ;  /* 0x000000010500780c */ /* 0x000fe40003f46270 */
[----:B------:R1:W-:Y:S01]  /*2300*/  STL.64 [R1+0x60], R200 ;  /* 0x000060c801007387 */ /* 0x0003e20000100a00 */
[----:B------:R-:W-:-:S02]  /*2310*/  IADD3 R2, R201, 0x3f, RZ ;  /* 0x0000003fc9027810 */ /* 0x000fc40007ffe0ff */
[----:B------:R-:W-:Y:S02]  /*2320*/  @P1 SHF.R.U32.HI R0, RZ, c[0x0][0x2cc], R3 ;  /* 0x0000b300ff001a19 */ /* 0x000fe40000011603 */
[----:B------:R-:W-:Y:S02]  /*2330*/  SHF.R.S32.HI R3, RZ, 0x1f, R2 ;  /* 0x0000001fff037819 */ /* 0x000fe40000011402 */
[----:B------:R-:W-:Y:S02]  /*2340*/  IADD3 R0, R0, 0x1, R201 ;  /* 0x0000000100007810 */ /* 0x000fe40007ffe0c9 */
[----:B------:R-:W-:-:S03]  /*2350*/  LEA.HI R2, R3, R2, RZ, 0x6 ;  /* 0x0000000203027211 */ /* 0x000fc600078f30ff */
[----:B------:R-:W-:Y:S01]  /*2360*/  IMAD.IADD R3, R0, 0x1, -R15 ;  /* 0x0000000100037824 */ /* 0x000fe200078e0a0f */
[----:B------:R-:W-:-:S04]  /*2370*/  SHF.R.S32.HI R16, RZ, 0x6, R2 ;  /* 0x00000006ff107819 */ /* 0x000fc80000011402 */
[----:B------:R-:W-:Y:S01]  /*2380*/  IADD3 R2, R3, c[0x0][0x328], RZ ;  /* 0x0000ca0003027a10 */ /* 0x000fe20007ffe0ff */
[----:B------:R1:W-:Y:S01]  /*2390*/  STL [R1+0x68], R25 ;  /* 0x0000681901007387 */ /* 0x0003e20000100800 */
        /* <DEDUP_REMOVED lines=11> */
.L_x_2262:
[----:B------:R-:W-:-:S13]  /*2450*/  ISETP.NE.AND P0, PT, R5, 0x1, PT ;  /* 0x000000010500780c */ /* 0x000fda0003f05270 */
[----:B------:R-:W-:-:S05]  /*2460*/  @P0 IMAD.HI.U32 R3, R0, c[0x0][0x330], RZ ;  /* 0x0000cc0000030a27 */ /* 0x000fca00078e00ff */
[----:B------:R-:W-:Y:S02]  /*2470*/  @P0 SHF.R.U32.HI R0, RZ, c[0x0][0x334], R3 ;  /* 0x0000cd00ff000a19 */ /* 0x000fe40000011603 */
.L_x_2263:
[----:B------:R-:W-:Y:S05]  /*2480*/  BSYNC B0 ;  /* 0x0000000000007941 */ /* 0x000fea0003800000 */
.L_x_2261:
[----:B------:R-:W-:-:S05]  /*2490*/  IMAD R0, R0, R5, c[0x0][0x32c] ;  /* 0x0000cb0000007624 */ /* 0x000fca00078e0205 */
[----:B------:R-:W-:-:S04]  /*24a0*/  IMNMX R2, R2, R0, PT ;  /* 0x0000000002027217 */ /* 0x000fc80003800200 */
.L_x_2260:
        /* <DEDUP_REMOVED lines=20> */
.L_x_2266:
[----:B------:R-:W-:-:S13]  /*25f0*/  ISETP.NE.AND P0, PT, R5, 0x1, PT ;  /* 0x000000010500780c */ /* 0x000fda0003f05270 */
[----:B------:R-:W-:-:S05]  /*2600*/  @P0 IMAD.HI.U32 R3, R0, c[0x0][0x330], RZ ;  /* 0x0000cc0000030a27 */ /* 0x000fca00078e00ff */
[----:B------:R-:W-:Y:S02]  /*2610*/  @P0 SHF.R.U32.HI R0, RZ, c[0x0][0x334], R3 ;  /* 0x0000cd00ff000a19 */ /* 0x000fe40000011603 */
.L_x_2267:
[----:B------:R-:W-:Y:S05]  /*2620*/  BSYNC B0 ;  /* 0x0000000000007941 */ /* 0x000fea0003800000 */
.L_x_2265:
[----:B------:R-:W-:-:S05]  /*2630*/  IMAD R0, R0, c[0x0][0x32c], RZ ;  /* 0x0000cb0000007a24 */ /* 0x000fca00078e02ff */
[----:B------:R-:W-:-:S04]  /*2640*/  IMNMX R2, R2, R0, !PT ;  /* 0x0000000002027217 */ /* 0x000fc80007800200 */
.L_x_2264:
[----:B------:R-:W-:Y:S01]  /*2650*/  SHF.R.S32.HI R6, RZ, 0x1f, R2 ;  /* 0x0000001fff067819 */ /* 0x000fe20000011402 */
[----:B------:R-:W-:Y:S01]  /*2660*/  BSSY B0, `(.L_x_2268) ;  /* 0x0000029000007945 */ /* 0x000fe20003800000 */
[----:B------:R-:W-:Y:S02]  /*2670*/  LOP3.LUT R19, R9, 0xff, RZ, 0xc0, !PT ;  /* 0x000000ff09137812 */ /* 0x000fe400078ec0ff */
[----:B------:R-:W-:Y:S01]  /*2680*/  LEA.HI R6, R6, R2, RZ, 0x6 ;  /* 0x0000000206067211 */ /* 0x000fe200078f30ff */
[----:B------:R-:W-:Y:S01]  /*2690*/  IMAD.MOV.U32 R2, RZ, RZ, RZ ;  /* 0x000000ffff027224 */ /* 0x000fe200078e00ff */
[----:B------:R-:W-:Y:S01]  /*26a0*/  SHF.R.U32.HI R251, RZ, 0x10, R9 ;  /* 0x00000010fffb7819 */ /* 0x000fe20000011609 */
[----:B------:R2:W-:Y:S01]  /*26b0*/  STL [R1+0x70], R19 ;  /* 0x0000701301007387 */ /* 0x0005e20000100800 */
[----:B------:R-:W-:-:S04]  /*26c0*/  SHF.R.S32.HI R6, RZ, 0x6, R6 ;  /* 0x00000006ff067819 */ /* 0x000fc80000011406 */
[----:B------:R-:W-:-:S04]  /*26d0*/  IMNMX R6, RZ, R6, !PT ;  /* 0x00000006ff067217 */ /* 0x000fc80007800200 */
[----:B------:R-:W-:-:S13]  /*26e0*/  ISETP.GT.AND P0, PT, R8, R6, PT ;  /* 0x000000060800720c */ /* 0x000fda0003f04270 */
[----:B------:R-:W-:Y:S05]  /*26f0*/  @!P0 BRA `(.L_x_2269) ;  /* 0x000001f000008947 */ /* 0x000fea0003800000 */
[----:B------:R-:W-:-:S04]  /*2700*/  ISETP.NE.AND P0, PT, R251, RZ, PT ;  /* 0x000000fffb00720c */ /* 0x000fc80003f05270 */
[----:B------:R-:W-:-:S04]  /*2710*/  SEL R0, R251, c[0x0][0x338], P0 ;  /* 0x0000ce00fb007a07 */ /* 0x000fc80000000000 */
[----:B------:R-:W-:Y:S02]  /*2720*/  IABS R3, R0 ;  /* 0x0000000000037213 */ /* 0x000fe40000000000 */
[----:B------:R-:W-:Y:S02]  /*2730*/  IADD3 R7, R0, -0x1, R8 ;  /* 0xffffffff00077810 */ /* 0x000fe40007ffe008 */
[----:B------:R-:W3:Y:S03]  /*2740*/  I2F.RP R4, R3 ;  /* 0x0000000300047306 */ /* 0x000ee60000209400 */
[----:B------:R-:W-:-:S05]  /*2750*/  IMAD.IADD R7, R7, 0x1, -R6 ;  /* 0x0000000107077824 */ /* 0x000fca00078e0a06 */
[----:B------:R-:W-:Y:S02]  /*2760*/  IABS R13, R7 ;  /* 0x00000007000d7213 */ /* 0x000fe40000000000 */
[----:B------:R-:W-:-:S04]  /*2770*/  LOP3.LUT R7, R7, R0, RZ, 0x3c, !PT ;  /* 0x0000000007077212 */ /* 0x000fc800078e3cff */
[----:B------:R-:W-:Y:S01]  /*2780*/  ISETP.GE.AND P1, PT, R7, RZ, PT ;  /* 0x000000ff0700720c */ /* 0x000fe20003f26270 */
[----:B---3--:R-:W3:Y:S02]  /*2790*/  MUFU.RCP R4, R4 ;  /* 0x0000000400047308 */ /* 0x008ee40000001000 */
[----:B---3--:R-:W-:-:S06]  /*27a0*/  IADD3 R4, R4, 0xffffffe, RZ ;  /* 0x0ffffffe04047810 */ /* 0x008fcc0007ffe0ff */
[----:B------:R-:W3:Y:S02]  /*27b0*/  F2I.FTZ.U32.TRUNC.NTZ R5, R4 ;  /* 0x0000000400057305 */ /* 0x000ee4000021f000 */
[----:B---3--:R-:W-:Y:S02]  /*27c0*/  IMAD.MOV R2, RZ, RZ, -R5 ;  /* 0x000000ffff027224 */ /* 0x008fe400078e0a05 */
        /* <DEDUP_REMOVED lines=18> */
.L_x_2269:
[----:B------:R-:W-:Y:S05]  /*28f0*/  BSYNC B0 ;  /* 0x0000000000007941 */ /* 0x000fea0003800000 */
.L_x_2268:
[----:B------:R-:W-:-:S04]  /*2900*/  IMAD R0, R19, R2, R6 ;  /* 0x0000000213007224 */ /* 0x000fc800078e0206 */
[C---:B------:R-:W-:Y:S02]  /*2910*/  IMAD.IADD R2, R0.reuse, 0x1, R2 ;  /* 0x0000000100027824 */ /* 0x040fe400078e0202 */
[----:B------:R-:W-:-:S03]  /*2920*/  IMAD R0, R0, 0x40, -R14 ;  /* 0x0000004000007824 */ /* 0x000fc600078e0a0e */
[----:B------:R-:W-:Y:S02]  /*2930*/  IMNMX R2, R8, R2, PT ;  /* 0x0000000208027217 */ /* 0x000fe40003800200 */
[----:B------:R-:W-:-:S03]  /*2940*/  IMNMX R0, RZ, R0, !PT ;  /* 0x00000000ff007217 */ /* 0x000fc60007800200 */
[----:B------:R-:W-:Y:S01]  /*2950*/  IMAD R2, R2, 0x40, -R14 ;  /* 0x0000004002027824 */ /* 0x000fe200078e0a0e */
[----:B------:R-:W-:-:S04]  /*2960*/  SHF.R.U32.HI R31, RZ, 0x6, R0 ;  /* 0x00000006ff1f7819 */ /* 0x000fc80000011600 */
[----:B------:R-:W-:Y:S01]  /*2970*/  IMNMX R2, R2, R200, PT ;  /* 0x000000c802027217 */ /* 0x000fe20003800200 */
[----:B------:R-:W-:-:S03]  /*2980*/  IMAD.MOV.U32 R6, RZ, RZ, R31 ;  /* 0x000000ffff067224 */ /* 0x000fc600078e001f */
[----:B------:R-:W-:-:S13]  /*2990*/  ISETP.GT.AND P0, PT, R2, R0, PT ;  /* 0x000000000200720c */ /* 0x000fda0003f04270 */
[----:B------:R-:W-:-:S04]  /*29a0*/  @P0 IADD3 R2, R2, 0x3f, RZ ;  /* 0x0000003f02020810 */ /* 0x000fc80007ffe0ff */
        /* <DEDUP_REMOVED lines=8> */
[----:B--2---:R2:W3:Y:S01]  /*2a30*/  @P5 LDG.E R19, [R2.64] ;  /* 0x0000000a02135981 */ /* 0x0044e2000c1e1900 */
[----:B------:R-:W-:Y:S01]  /*2a40*/  SHF.R.S32.HI R18, RZ, 0x1f, R231 ;  /* 0x0000001fff127819 */ /* 0x000fe200000114e7 */
[----:B------:R-:W-:Y:S01]  /*2a50*/  IMAD.MOV.U32 R29, RZ, RZ, 0x6 ;  /* 0x00000006ff1d7424 */ /* 0x000fe200078e00ff */
[----:B------:R-:W-:Y:S01]  /*2a60*/  LOP3.LUT R129, R230, 0xffff, RZ, 0xc0, !PT ;  /* 0x0000ffffe6817812 */ /* 0x000fe200078ec0ff */
[----:B------:R-:W-:Y:S01]  /*2a70*/  IMAD.MOV.U32 R139, RZ, RZ, 0x5 ;  /* 0x00000005ff8b7424 */ /* 0x000fe200078e00ff */
[----:B------:R-:W-:Y:S01]  /*2a80*/  SEL R7, R18, RZ, !P4 ;  /* 0x000000ff12077207 */ /* 0x000fe20006000000 */
[----:B------:R-:W-:Y:S01]  /*2a90*/  IMAD.IADD R133, R28, 0x1, R27 ;  /* 0x000000011c857824 */ /* 0x000fe200078e021b */
[----:B-1----:R-:W-:Y:S01]  /*2aa0*/  IADD3 R14, R6, -0x1, RZ ;  /* 0xffffffff060e7810 */ /* 0x002fe20007ffe0ff */
[----:B------:R-:W-:Y:S01]  /*2ab0*/  IMAD.WIDE.U32 R4, R129, c[0x0][0x240], R238 ;  /* 0x0000900081047a25 */ /* 0x000fe200078e00ee */
[----:B------:R-:W-:Y:S02]  /*2ac0*/  SEL R0, R231, RZ, !P4 ;  /* 0x000000ffe7007207 */ /* 0x000fe40006000000 */
[----:B------:R-:W-:Y:S01]  /*2ad0*/  LOP3.LUT R211, R211, 0xfffffffe, RZ, 0xc0, !PT ;  /* 0xfffffffed3d37812 */ /* 0x000fe200078ec0ff */
[C---:B------:R-:W-:Y:S01]  /*2ae0*/  IMAD R8, R7.reuse, c[0x0][0x248], RZ ;  /* 0x0000920007087a24 */ /* 0x040fe200078e02ff */
[----:B------:R-:W-:Y:S01]  /*2af0*/  SHF.R.S32.HI R23, RZ, 0x1f, R214 ;  /* 0x0000001fff177819 */ /* 0x000fe200000114d6 */
[----:B------:R-:W-:Y:S01]  /*2b00*/  IMAD R7, R7, c[0x0][0x268], RZ ;  /* 0x00009a0007077a24 */ /* 0x000fe200078e02ff */
[----:B------:R-:W-:Y:S01]  /*2b10*/  SHF.R.S32.HI R109, RZ, 0x1f, R108 ;  /* 0x0000001fff6d7819 */ /* 0x000fe2000001146c */
[----:B------:R-:W-:-:S02]  /*2b20*/  IMAD R13, R14, -0x40, -R249 ;  /* 0xffffffc00e0d7824 */ /* 0x000fc400078e0af9 */
[----:B------:R-:W-:Y:S02]  /*2b30*/  IMAD R5, R129, c[0x0][0x244], R5 ;  /* 0x0000910081057a24 */ /* 0x000fe400078e0205 */
[C---:B------:R-:W-:Y:S02]  /*2b40*/  IMAD R9, R0.reuse, c[0x0][0x26c], R7 ;  /* 0x00009b0000097a24 */ /* 0x040fe400078e0207 */
[----:B------:R-:W-:Y:S02]  /*2b50*/  IMAD.IADD R7, R13, 0x1, R200 ;  /* 0x000000010d077824 */ /* 0x000fe400078e02c8 */
[----:B------:R-:W-:Y:S01]  /*2b60*/  IMAD R12, R0, c[0x0][0x24c], R8 ;  /* 0x00009300000c7a24 */ /* 0x000fe200078e0208 */
[----:B------:R-:W-:Y:S01]  /*2b70*/  SHF.R.S32.HI R8, RZ, 0x1f, R17 ;  /* 0x0000001fff087819 */ /* 0x000fe20000011411 */
[----:B--2---:R-:W-:Y:S01]  /*2b80*/  IMAD.WIDE.U32 R2, R129, c[0x0][0x260], R238 ;  /* 0x0000980081027a25 */ /* 0x004fe200078e00ee */
[C---:B------:R-:W-:Y:S02]  /*2b90*/  ISETP.GE.AND P2, PT, R7.reuse, 0x1, PT ;  /* 0x000000010700780c */ /* 0x040fe40003f46270 */
[----:B------:R-:W-:Y:S01]  /*2ba0*/  ISETP.GE.AND P1, PT, R7, 0x21, PT ;  /* 0x000000210700780c */ /* 0x000fe20003f26270 */
[----:B------:R-:W-:-:S02]  /*2bb0*/  IMAD R3, R129, c[0x0][0x264], R3 ;  /* 0x0000990081037a24 */ /* 0x000fc400078e0203 */
[----:B------:R-:W-:-:S04]  /*2bc0*/  IMAD.WIDE.U32 R4, R0, c[0x0][0x248], R4 ;  /* 0x0000920000047a25 */ /* 0x000fc800078e0004 */
[----:B------:R-:W-:Y:S01]  /*2bd0*/  IMAD.WIDE.U32 R2, R0, c[0x0][0x268], R2 ;  /* 0x00009a0000027a25 */ /* 0x000fe200078e0002 */
[----:B------:R-:W-:-:S03]  /*2be0*/  IADD3 R0, P0, R249, R17, RZ ;  /* 0x00000011f9007210 */ /* 0x000fc60007f1e0ff */
[----:B------:R-:W-:Y:S01]  /*2bf0*/  IMAD.MOV.U32 R26, RZ, RZ, R14 ;  /* 0x000000ffff1a7224 */ /* 0x000fe200078e000e */
[----:B------:R-:W-:Y:S01]  /*2c00*/  LEA.HI.X.SX32 R7, R249, R8, 0x1, P0 ;  /* 0x00000008f9077211 */ /* 0x000fe200000f0eff */
[----:B------:R-:W-:Y:S02]  /*2c10*/  IMAD.IADD R3, R3, 0x1, R9 ;  /* 0x0000000103037824 */ /* 0x000fe400078e0209 */
[----:B------:R-:W-:Y:S01]  /*2c20*/  IMAD.IADD R5, R5, 0x1, R12 ;  /* 0x0000000105057824 */ /* 0x000fe200078e020c */
[----:B------:R-:W-:Y:S01]  /*2c30*/  ISETP.GT.AND P0, PT, R26, R31, PT ;  /* 0x0000001f1a00720c */ /* 0x000fe20003f04270 */
[----:B------:R-:W-:Y:S02]  /*2c40*/  IMAD.MOV.U32 R9, RZ, RZ, c[0x0][0x238] ;  /* 0x00008e00ff097624 */ /* 0x000fe400078e00ff */
[----:B------:R-:W-:Y:S02]  /*2c50*/  IMAD.MOV.U32 R12, RZ, RZ, c[0x0][0x258] ;  /* 0x00009600ff0c7624 */ /* 0x000fe400078e00ff */
[----:B------:R-:W-:Y:S01]  /*2c60*/  IMAD R8, R7, c[0x0][0x238], RZ ;  /* 0x00008e0007087a24 */ /* 0x000fe200078e02ff */
[-C--:B------:R-:W-:Y:S01]  /*2c70*/  SHF.L.U64.HI R140, R9, R29.reuse, c[0x0][0x23c] ;  /* 0x00008f00098c7619 */ /* 0x080fe2000001021d */
[----:B------:R-:W-:Y:S01]  /*2c80*/  IMAD R7, R7, c[0x0][0x258], RZ ;  /* 0x0000960007077a24 */ /* 0x000fe200078e02ff */
[----:B------:R-:W-:Y:S01]  /*2c90*/  SHF.L.U64.HI R141, R12, R29, c[0x0][0x25c] ;  /* 0x000097000c8d7619 */ /* 0x000fe2000001021d */
[C---:B------:R-:W-:Y:S01]  /*2ca0*/  IMAD R8, R0.reuse, c[0x0][0x23c], R8 ;  /* 0x00008f0000087a24 */ /* 0x040fe200078e0208 */
[-C--:B------:R-:W-:Y:S01]  /*2cb0*/  SHF.L.U64.HI R136, R9, R139.reuse, c[0x0][0x23c] ;  /* 0x00008f0009887619 */ /* 0x080fe2000001028b */
[----:B------:R-:W-:Y:S01]  /*2cc0*/  IMAD.WIDE.U32 R98, R0, c[0x0][0x238], R4 ;  /* 0x00008e0000627a25 */ /* 0x000fe200078e0004 */
[----:B------:R-:W-:-:S02]  /*2cd0*/  SHF.L.U64.HI R139, R12, R139, c[0x0][0x25c] ;  /* 0x000097000c8b7619 */ /* 0x000fc4000001028b */
[----:B------:R-:W-:Y:S01]  /*2ce0*/  @P0 IADD3 R16, R6, -0x2, RZ ;  /* 0xfffffffe06100810 */ /* 0x000fe20007ffe0ff */
[C---:B------:R-:W-:Y:S01]  /*2cf0*/  IMAD.WIDE.U32 R96, R0.reuse, c[0x0][0x258], R2 ;  /* 0x0000960000607a25 */ /* 0x040fe200078e0002 */
[----:B------:R-:W-:Y:S02]  /*2d00*/  SHF.R.S32.HI R2, RZ, 0x1f, R14 ;  /* 0x0000001fff027819 */ /* 0x000fe4000001140e */
[----:B------:R-:W-:Y:S01]  /*2d10*/  @P0 SHF.R.S32.HI R4, RZ, 0x1f, R16 ;  /* 0x0000001fff040819 */ /* 0x000fe20000011410 */
[----:B------:R-:W-:Y:S02]  /*2d20*/  IMAD R7, R0, c[0x0][0x25c], R7 ;  /* 0x0000970000077a24 */ /* 0x000fe400078e0207 */
[----:B------:R-:W-:Y:S02]  /*2d30*/  IMAD.SHL.U32 R142, R9, 0x40, RZ ;  /* 0x00000040098e7824 */ /* 0x000fe400078e00ff */
[----:B------:R-:W-:Y:S01]  /*2d40*/  IMAD R0, R140, R14, RZ ;  /* 0x0000000e8c007224 */ /* 0x000fe200078e02ff */
[----:B------:R-:W-:Y:S01]  /*2d50*/  IADD3 R95, R97, R7, RZ ;  /* 0x00000007615f7210 */ /* 0x000fe20007ffe0ff */
[----:B------:R-:W-:-:S02]  /*2d60*/  IMAD.SHL.U32 R148, R12, 0x40, RZ ;  /* 0x000000400c947824 */ /* 0x000fc400078e00ff */
[----:B------:R-:W-:Y:S02]  /*2d70*/  IMAD R3, R141, R14, RZ ;  /* 0x0000000e8d037224 */ /* 0x000fe400078e02ff */
[----:B------:R-:W-:Y:S02]  /*2d80*/  IMAD.IADD R93, R99, 0x1, R8 ;  /* 0x00000001635d7824 */ /* 0x000fe400078e0208 */
[----:B------:R-:W-:Y:S02]  /*2d90*/  IMAD.MOV.U32 R92, RZ, RZ, R98 ;  /* 0x000000ffff5c7224 */ /* 0x000fe400078e0062 */
[----:B------:R-:W-:Y:S02]  /*2da0*/  IMAD R6, R2, R142, R0 ;  /* 0x0000008e02067224 */ /* 0x000fe400078e0200 */
[----:B------:R-:W-:Y:S02]  /*2db0*/  @P0 IMAD R0, R140, R16, RZ ;  /* 0x000000108c000224 */ /* 0x000fe400078e02ff */
[----:B------:R-:W-:-:S02]  /*2dc0*/  IMAD R7, R2, R148, R3 ;  /* 0x0000009402077224 */ /* 0x000fc400078e0203 */
[----:B------:R-:W-:-:S04]  /*2dd0*/  IMAD.WIDE.U32 R2, R14, R142, R92 ;  /* 0x0000008e0e027225 */ /* 0x000fc800078e005c */
[----:B------:R-:W-:Y:S02]  /*2de0*/  IMAD.SHL.U32 R143, R9, 0x20, RZ ;  /* 0x00000020098f7824 */ /* 0x000fe400078e00ff */
[----:B------:R-:W-:Y:S02]  /*2df0*/  @P0 IMAD R24, R4, R142, R0 ;  /* 0x0000008e04180224 */ /* 0x000fe400078e0200 */
[----:B------:R-:W-:Y:S01]  /*2e00*/  IMAD.IADD R0, R3, 0x1, R6 ;  /* 0x0000000103007824 */ /* 0x000fe200078e0206 */
[----:B------:R-:W-:Y:S01]  /*2e10*/  @P1 IADD3 R3, P3, R143, R2, RZ ;  /* 0x000000028f031210 */ /* 0x000fe20007f7e0ff */
[----:B------:R-:W-:Y:S02]  /*2e20*/  IMAD.SHL.U32 R150, R12, 0x20, RZ ;  /* 0x000000200c967824 */ /* 0x000fe400078e00ff */
[----:B------:R-:W-:Y:S02]  /*2e30*/  IMAD.MOV.U32 R94, RZ, RZ, R96 ;  /* 0x000000ffff5e7224 */ /* 0x000fe400078e0060 */
[----:B------:R-:W-:Y:S01]  /*2e40*/  @P1 IMAD.X R6, R0, 0x1, R136, P3 ;  /* 0x0000000100061824 */ /* 0x000fe200018e0688 */
[----:B------:R-:W-:Y:S01]  /*2e50*/  @P1 LEA R12, P3, R3, c[0x0][0x220], 0x1 ;  /* 0x00008800030c1a11 */ /* 0x000fe200078608ff */
[----:B------:R-:W-:Y:S01]  /*2e60*/  IMAD.WIDE.U32 R4, R14, R148, R94 ;  /* 0x000000940e047225 */ /* 0x000fe200078e005e */
[----:B------:R-:W-:-:S02]  /*2e70*/  @P2 LEA R14, P4, R2, c[0x0][0x220], 0x1 ;  /* 0x00008800020e2a11 */ /* 0x000fc400078808ff */
[----:B------:R-:W-:Y:S01]  /*2e80*/  @P1 LEA.HI.X R13, R3, c[0x0][0x224], R6, 0x1, P3 ;  /* 0x00008900030d1a11 */ /* 0x000fe200018f0c06 */
[----:B------:R-:W-:Y:S01]  /*2e90*/  @P0 IMAD.WIDE.U32 R16, R16, R142, R92 ;  /* 0x0000008e10100225 */ /* 0x000fe200078e005c */
[----:B------:R-:W-:Y:S02]  /*2ea0*/  ISETP.GE.AND P3, PT, R238, c[0x0][0x1d4], PT ;  /* 0x00007500ee007a0c */ /* 0x000fe40003f66270 */
[----:B------:R-:W-:Y:S01]  /*2eb0*/  @P2 LEA.HI.X R15, R2, c[0x0][0x224], R0, 0x1, P4 ;  /* 0x00008900020f2a11 */ /* 0x000fe200020f0c00 */
[----:B------:R-:W-:Y:S01]  /*2ec0*/  IMAD.IADD R2, R5, 0x1, R7 ;  /* 0x0000000105027824 */ /* 0x000fe200078e0207 */
[----:B------:R-:W-:Y:S01]  /*2ed0*/  @P2 LEA R8, P6, R4, c[0x0][0x250], 0x1 ;  /* 0x0000940004082a11 */ /* 0x000fe200078c08ff */
[C---:B------:R-:W-:Y:S01]  /*2ee0*/  IMAD R22, R23.reuse, c[0x0][0x280], RZ ;  /* 0x0000a00017167a24 */ /* 0x040fe200078e02ff */
[----:B------:R-:W-:Y:S01]  /*2ef0*/  @P1 IADD3 R0, P4, R150, R4, RZ ;  /* 0x0000000496001210 */ /* 0x000fe20007f9e0ff */
[----:B------:R-:W-:Y:S01]  /*2f00*/  IMAD R23, R23, c[0x0][0x290], RZ ;  /* 0x0000a40017177a24 */ /* 0x000fe200078e02ff */
[----:B------:R-:W-:Y:S01]  /*2f10*/  @P2 LEA.HI.X R9, R4, c[0x0][0x254], R2, 0x1, P6 ;  /* 0x0000950004092a11 */ /* 0x000fe200030f0c02 */
[----:B------:R-:W-:Y:S01]  /*2f20*/  IMAD.WIDE.U32 R20, R214, c[0x0][0x280], R108 ;  /* 0x0000a000d6147a25 */ /* 0x000fe200078e006c */
[----:B------:R-:W-:-:S03]  /*2f30*/  ISETP.GE.AND P6, PT, R240, c[0x0][0x1d4], PT ;  /* 0x00007500f0007a0c */ /* 0x000fc60003fc6270 */
[----:B------:R-:W-:Y:S01]  /*2f40*/  @P3 LOP3.LUT R211, R211, 0x1, RZ, 0xfc, !PT ;  /* 0x00000001d3d33812 */ /* 0x000fe200078efcff */
[----:B------:R-:W-:Y:S01]  /*2f50*/  @P1 IMAD.X R2, R2, 0x1, R139, P4 ;  /* 0x0000000102021824 */ /* 0x000fe200020e068b */
[----:B------:R-:W-:Y:S01]  /*2f60*/  @P1 LEA R6, P3, R0, c[0x0][0x250], 0x1 ;  /* 0x0000940000061a11 */ /* 0x000fe200078608ff */
[C---:B------:R-:W-:Y:S01]  /*2f70*/  IMAD R23, R214.reuse, c[0x0][0x294], R23 ;  /* 0x0000a500d6177a24 */ /* 0x040fe200078e0217 */
[----:B------:R-:W-:Y:S01]  /*2f80*/  LOP3.LUT P4, RZ, R211, 0x1, RZ, 0xc0, !PT ;  /* 0x00000001d3ff7812 */ /* 0x000fe2000788c0ff */
[----:B------:R-:W-:Y:S01]  /*2f90*/  IMAD R22, R214, c[0x0][0x284], R22 ;  /* 0x0000a100d6167a24 */ /* 0x000fe200078e0216 */
[----:B------:R-:W-:Y:S01]  /*2fa0*/  @P1 LEA.HI.X R7, R0, c[0x0][0x254], R2, 0x1, P3 ;  /* 0x0000950000071a11 */ /* 0x000fe200018f0c02 */
[----:B------:R-:W-:Y:S01]  /*2fb0*/  @P0 IMAD.IADD R0, R17, 0x1, R24 ;  /* 0x0000000111000824 */ /* 0x000fe200078e0218 */
[----:B------:R-:W-:Y:S01]  /*2fc0*/  @P0 LEA R2, P3, R16, c[0x0][0x220], 0x1 ;  /* 0x0000880010020a11 */ /* 0x000fe200078608ff */
[----:B------:R-:W-:Y:S01]  /*2fd0*/  IMAD.IADD R21, R21, 0x1, R22 ;  /* 0x0000000115157824 */ /* 0x000fe200078e0216 */
[----:B------:R-:W-:Y:S01]  /*2fe0*/  LOP3.LUT R211, R211, 0xfffffffb, RZ, 0xc0, !PT ;  /* 0xfffffffbd3d37812 */ /* 0x000fe200078ec0ff */
[----:B------:R-:W-:Y:S01]  /*2ff0*/  IMAD.SHL.U32 R84, R242, 0x40, RZ ;  /* 0x00000040f2547824 */ /* 0x000fe200078e00ff */
[----:B------:R-:W-:Y:S01]  /*3000*/  @P0 LEA.HI.X R3, R16, c[0x0][0x224], R0, 0x1, P3 ;  /* 0x0000890010030a11 */ /* 0x000fe200018f0c00 */
[----:B------:R-:W-:Y:S01]  /*3010*/  IMAD.WIDE.U32 R116, R25, c[0x0][0x280], R20 ;  /* 0x0000a00019747a25 */ /* 0x000fe200078e0014 */
[----:B------:R-:W-:-:S02]  /*3020*/  ISETP.GE.AND P3, PT, R107, c[0x0][0x27c], PT ;  /* 0x00009f006b007a0c */ /* 0x000fc40003f66270 */
[----:B------:R-:W-:Y:S01]  /*3030*/  SHF.R.S32.HI R17, RZ, 0x1f, R25 ;  /* 0x0000001fff117819 */ /* 0x000fe20000011419 */
[----:B------:R-:W-:Y:S01]  /*3040*/  @!PT LDS RZ, [RZ] ;  /* 0x00000000fffff984 */ /* 0x000fe20000000800 */
[----:B------:R-:W-:Y:S01]  /*3050*/  @!PT LDS RZ, [RZ] ;  /* 0x00000000fffff984 */ /* 0x000fe20000000800 */
[----:B------:R-:W-:Y:S01]  /*3060*/  @!PT LDS RZ, [RZ] ;  /* 0x00000000fffff984 */ /* 0x000fe20000000800 */
[----:B------:R1:W-:Y:S01]  /*3070*/  @P2 LDGSTS.E.BYPASS.LTC128B.128 [R111+0xc100], [R14.64], !P4 ;  /* 0x0c1000000e6f2fae */ /* 0x0003e2000e101d4a */
[----:B------:R-:W-:Y:S01]  /*3080*/  SEL R0, RZ, c[0x0][0x27c], !P3 ;  /* 0x00009f00ff007a07 */ /* 0x000fe20005800000 */
[----:B------:R-:W-:Y:S01]  /*3090*/  IMAD.SHL.U32 R32, R247, 0x200, RZ ;  /* 0x00000200f7207824 */ /* 0x000fe200078e00ff */
[----:B------:R-:W-:Y:S01]  /*30a0*/  LOP3.LUT R84, R84, 0x1c0, RZ, 0xc0, !PT ;  /* 0x000001c054547812 */ /* 0x000fe200078ec0ff */
[----:B------:R1:W-:Y:S01]  /*30b0*/  @P2 LDGSTS.E.BYPASS.LTC128B.128 [R111+0xe100], [R14.64+0x80], !P6 ;  /* 0x0e1000800e6f2fae */ /* 0x0003e2000f101d4a */
[----:B------:R-:W-:Y:S02]  /*30c0*/  IMAD.MOV.U32 R147, RZ, RZ, c[0x0][0x280] ;  /* 0x0000a000ff937624 */ /* 0x000fe400078e00ff */
[----:B------:R-:W-:Y:S01]  /*30d0*/  IMAD.IADD R0, R107, 0x1, R0 ;  /* 0x000000016b007824 */ /* 0x000fe200078e0200 */
[----:B------:R-:W-:Y:S01]  /*30e0*/  SHF.R.U32.HI R85, RZ, 0x3, R84 ;  /* 0x00000003ff557819 */ /* 0x000fe20000011654 */
[----:B------:R-:W-:Y:S01]  /*30f0*/  IMAD.MOV.U32 R146, RZ, RZ, c[0x0][0x290] ;  /* 0x0000a400ff927624 */ /* 0x000fe200078e00ff */
[----:B------:R-:W-:Y:S01]  /*3100*/  SHF.L.U64.HI R138, R147, R29, c[0x0][0x284] ;  /* 0x0000a100938a7619 */ /* 0x000fe2000001021d */
[----:B------:R-:W-:Y:S01]  /*3110*/  IMAD.WIDE.U32 R86, R129, c[0x0][0x1e8], RZ ;  /* 0x00007a0081567a25 */ /* 0x000fe200078e00ff */
[----:B------:R-:W-:-:S02]  /*3120*/  SHF.L.U32 R147, R147, 0x6, RZ ;  /* 0x0000000693937819 */ /* 0x000fc400000006ff */
[----:B------:R-:W-:Y:S01]  /*3130*/  SHF.L.U64.HI R137, R146, R29, c[0x0][0x294] ;  /* 0x0000a50092897619 */ /* 0x000fe2000001021d */
[----:B------:R-:W-:Y:S02]  /*3140*/  IMAD.MOV.U32 R135, RZ, RZ, c[0x0][0x27c] ;  /* 0x00009f00ff877624 */ /* 0x000fe400078e00ff */
[----:B------:R-:W-:-:S04]  /*3150*/  IMAD.WIDE.U32 R102, R129, c[0x0][0x210], RZ ;  /* 0x0000840081667a25 */ /* 0x000fc800078e00ff */
[----:B------:R-:W-:Y:S02]  /*3160*/  IMAD R91, R129, c[0x0][0x1ec], R87 ;  /* 0x00007b00815b7a24 */ /* 0x000fe400078e0257 */
[----:B------:R-:W-:Y:S02]  /*3170*/  IMAD R149, R243, 0x40, R214 ;  /* 0x00000040f3957824 */ /* 0x000fe400078e02d6 */
[----:B------:R-:W-:Y:S02]  /*3180*/  IMAD.MOV.U32 R33, RZ, RZ, RZ ;  /* 0x000000ffff217224 */ /* 0x000fe400078e00ff */
[----:B------:R-:W-:Y:S02]  /*3190*/  IMAD.MOV.U32 R48, RZ, RZ, 0x1 ;  /* 0x00000001ff307424 */ /* 0x000fe400078e00ff */
[----:B------:R-:W-:Y:S02]  /*31a0*/  IMAD.SHL.U32 R146, R146, 0x40, RZ ;  /* 0x0000004092927824 */ /* 0x000fe400078e00ff */
[----:B------:R-:W-:-:S02]  /*31b0*/  IMAD.SHL.U32 R135, R135, 0x2, RZ ;  /* 0x0000000287877824 */ /* 0x000fc400078e00ff */
[----:B------:R-:W-:Y:S01]  /*31c0*/  IMAD R129, R129, c[0x0][0x214], R103 ;  /* 0x0000850081817a24 */ /* 0x000fe200078e0267 */
[----:B---3--:R-:W-:Y:S01]  /*31d0*/  @P5 SHF.R.S32.HI R5, RZ, 0x1f, R19 ;  /* 0x0000001fff055819 */ /* 0x008fe20000011413 */
[----:B------:R-:W-:Y:S01]  /*31e0*/  @!P5 IMAD.MOV.U32 R5, RZ, RZ, R18 ;  /* 0x000000ffff05d224 */ /* 0x000fe200078e0012 */
[----:B------:R-:W-:Y:S01]  /*31f0*/  @P5 MOV R4, R19 ;  /* 0x0000001300045202 */ /* 0x000fe20000000f00 */
[----:B------:R-:W-:Y:S01]  /*3200*/  @!P5 IMAD.MOV.U32 R4, RZ, RZ, R231 ;  /* 0x000000ffff04d224 */ /* 0x000fe200078e00e7 */
[----:B------:R-:W-:Y:S01]  /*3210*/  ISETP.GE.AND P5, PT, R241, c[0x0][0x1d4], PT ;  /* 0x00007500f1007a0c */ /* 0x000fe20003fa6270 */
[----:B------:R-:W-:-:S04]  /*3220*/  IMAD.WIDE.U32 R18, R214, c[0x0][0x290], R108 ;  /* 0x0000a400d6127a25 */ /* 0x000fc800078e006c */
[----:B------:R-:W-:Y:S02]  /*3230*/  IMAD.IADD R19, R19, 0x1, R23 ;  /* 0x0000000113137824 */ /* 0x000fe400078e0217 */
[----:B------:R-:W-:-:S04]  /*3240*/  IMAD.WIDE.U32 R100, R4, c[0x0][0x2b0], RZ ;  /* 0x0000ac0004647a25 */ /* 0x000fc800078e00ff */
[----:B------:R-:W-:Y:S02]  /*3250*/  IMAD.WIDE.U32 R114, R25, c[0x0][0x290], R18 ;  /* 0x0000a40019727a25 */ /* 0x000fe400078e0012 */
[----:B------:R1:W-:Y:S04]  /*3260*/  @P2 LDGSTS.E.BYPASS.LTC128B.128 [R111+0x10100], [R14.64+0x100], !P5 ;  /* 0x101001000e6f2fae */ /* 0x0003e8000e901d4a */
[----:B------:R2:W-:Y:S04]  /*3270*/  @P1 LDGSTS.E.BYPASS.LTC128B.128 [R111+0xd100], [R12.64], !P4 ;  /* 0x0d1000000c6f1fae */ /* 0x0005e8000e101d4a */
[----:B------:R2:W-:Y:S04]  /*3280*/  @P1 LDGSTS.E.BYPASS.LTC128B.128 [R111+0xf100], [R12.64+0x80], !P6 ;  /* 0x0f1000800c6f1fae */ /* 0x0005e8000f101d4a */
[----:B------:R2:W-:Y:S04]  /*3290*/  @P1 LDGSTS.E.BYPASS.LTC128B.128 [R111+0x11100], [R12.64+0x100], !P5 ;  /* 0x111001000c6f1fae */ /* 0x0005e8000e901d4a */
[----:B------:R-:W0:Y:S01]  /*32a0*/  LDGDEPBAR ;  /* 0x00000000000079af */ /* 0x000e220000000000 */
[----:B------:R-:W-:Y:S03]  /*32b0*/  WARPSYNC 0xffffffff ;  /* 0xffffffff00007948 */ /* 0x000fe60003800000 */
[----:B------:R-:W-:Y:S06]  /*32c0*/  BAR.SYNC.DEFER_BLOCKING 0x0 ;  /* 0x0000000000007b1d */ /* 0x000fec0000010000 */
[----:B------:R-:W-:Y:S01]  /*32d0*/  @!PT LDS RZ, [RZ] ;  /* 0x00000000fffff984 */ /* 0x000fe20000000800 */
[----:B------:R-:W-:Y:S01]  /*32e0*/  @!PT LDS RZ, [RZ] ;  /* 0x00000000fffff984 */ /* 0x000fe20000000800 */
[----:B------:R-:W-:Y:S01]  /*32f0*/  @!PT LDS RZ, [RZ] ;  /* 0x00000000fffff984 */ /* 0x000fe20000000800 */
[----:B------:R3:W-:Y:S04]  /*3300*/  @P2 LDGSTS.E.BYPASS.LTC128B.128 [R111+0x100], [R8.64], !P4 ;  /* 0x00100000086f2fae */ /* 0x0007e8000e101d4a */
[----:B------:R3:W-:Y:S04]  /*3310*/  @P2 LDGSTS.E.BYPASS.LTC128B.128 [R111+0x2100], [R8.64+0x80], !P6 ;  /* 0x02100080086f2fae */ /* 0x0007e8000f101d4a */
[----:B------:R3:W-:Y:S01]  /*3320*/  @P2 LDGSTS.E.BYPASS.LTC128B.128 [R111+0x4100], [R8.64+0x100], !P5 ;  /* 0x04100100086f2fae */ /* 0x0007e2000e901d4a */
[----:B------:R-:W-:-:S03]  /*3330*/  ISETP.GE.AND P2, PT, R110, c[0x0][0x27c], PT ;  /* 0x00009f006e007a0c */ /* 0x000fc60003f46270 */
[----:B------:R4:W-:Y:S01]  /*3340*/  @P1 LDGSTS.E.BYPASS.LTC128B.128 [R111+0x1100], [R6.64], !P4 ;  /* 0x01100000066f1fae */ /* 0x0009e2000e101d4a */
[----:B-1----:R-:W-:-:S03]  /*3350*/  SEL R14, RZ, c[0x0][0x27c], !P2 ;  /* 0x00009f00ff0e7a07 */ /* 0x002fc60005000000 */
[----:B------:R4:W-:Y:S02]  /*3360*/  @P1 LDGSTS.E.BYPASS.LTC128B.128 [R111+0x3100], [R6.64+0x80], !P6 ;  /* 0x03100080066f1fae */ /* 0x0009e4000f101d4a */
[----:B------:R-:W-:Y:S02]  /*3370*/  IMAD.IADD R14, R110, 0x1, R14 ;  /* 0x000000016e0e7824 */ /* 0x000fe400078e020e */
[----:B------:R4:W-:Y:S02]  /*3380*/  @P1 LDGSTS.E.BYPASS.LTC128B.128 [R111+0x5100], [R6.64+0x100], !P5 ;  /* 0x05100100066f1fae */ /* 0x0009e4000e901d4a */
[----:B------:R-:W-:Y:S02]  /*3390*/  @P2 LOP3.LUT R211, R211, 0x4, RZ, 0xfc, !PT ;  /* 0x00000004d3d32812 */ /* 0x000fe400078efcff */
[----:B------:R-:W-:Y:S01]  /*33a0*/  SHF.R.S32.HI R15, RZ, 0x1f, R14 ;  /* 0x0000001fff0f7819 */ /* 0x000fe2000001140e */
[----:B------:R-:W0:Y:S01]  /*33b0*/  LDGDEPBAR ;  /* 0x00000000000079af */ /* 0x000e220000000000 */
[----:B------:R-:W-:-:S02]  /*33c0*/  LOP3.LUT R211, R211, 0xfffffff7, RZ, 0xc0, !PT ;  /* 0xfffffff7d3d37812 */ /* 0x000fc400078ec0ff */
[CC--:B------:R-:W-:Y:S01]  /*33d0*/  LEA.HI R16, R15.reuse, R14.reuse, RZ, 0x3 ;  /* 0x0000000e0f107211 */ /* 0x0c0fe200078f18ff */
[----:B------:R1:W-:Y:S01]  /*33e0*/  @P0 LDGSTS.E.BYPASS.LTC128B.128 [R111+0x12100], [R2.64], !P4 ;  /* 0x12100000026f0fae */ /* 0x0003e2000e101d4a */
[----:B------:R-:W-:Y:S02]  /*33f0*/  LEA.HI R28, R15, R14, RZ, 0x6 ;  /* 0x0000000e0f1c7211 */ /* 0x000fe400078f30ff */
[----:B------:R-:W-:Y:S01]  /*3400*/  @P3 LOP3.LUT R211, R211, 0x8, RZ, 0xfc, !PT ;  /* 0x00000008d3d33812 */ /* 0x000fe200078efcff */
[----:B------:R1:W-:Y:S01]  /*3410*/  @P0 LDGSTS.E.BYPASS.LTC128B.128 [R111+0x14100], [R2.64+0x80], !P6 ;  /* 0x14100080026f0fae */ /* 0x0003e2000f101d4a */
[----:B------:R-:W-:Y:S02]  /*3420*/  LOP3.LUT R90, R16, 0xfffffff8, RZ, 0xc0, !PT ;  /* 0xfffffff8105a7812 */ /* 0x000fe400078ec0ff */
[----:B------:R-:W-:Y:S01]  /*3430*/  LOP3.LUT R211, R211, 0xfffffffd, RZ, 0xc0, !PT ;  /* 0xfffffffdd3d37812 */ /* 0x000fe200078ec0ff */
[----:B------:R1:W-:Y:S01]  /*3440*/  @P0 LDGSTS.E.BYPASS.LTC128B.128 [R111+0x16100], [R2.64+0x100], !P5 ;  /* 0x16100100026f0fae */ /* 0x0003e2000e901d4a */
[----:B------:R-:W-:-:S02]  /*3450*/  SHF.R.S32.HI R128, RZ, 0x3, R16 ;  /* 0x00000003ff807819 */ /* 0x000fc40000011410 */
[----:B------:R-:W-:Y:S01]  /*3460*/  SHF.R.S32.HI R122, RZ, 0x1f, R90 ;  /* 0x0000001fff7a7819 */ /* 0x000fe2000001145a */
[----:B----4-:R-:W-:Y:S01]  /*3470*/  IMAD.MOV.U32 R6, RZ, RZ, R106 ;  /* 0x000000ffff067224 */ /* 0x010fe200078e006a */
[----:B------:R-:W-:Y:S01]  /*3480*/  MOV R7, R232 ;  /* 0x000000e800077202 */ /* 0x000fe20000000f00 */
[----:B------:R-:W-:-:S04]  /*3490*/  IMAD.SHL.U32 R106, R243, 0x8, RZ ;  /* 0x00000008f36a7824 */ /* 0x000fc800078e00ff */
[----:B---3--:R-:W-:Y:S01]  /*34a0*/  IMAD.WIDE.U32 R8, R214, c[0x0][0x290], R6 ;  /* 0x0000a400d6087a25 */ /* 0x008fe200078e0006 */
[----:B------:R-:W-:-:S03]  /*34b0*/  ISETP.GE.AND P2, PT, R106, c[0x0][0x27c], PT ;  /* 0x00009f006a007a0c */ /* 0x000fc60003f46270 */
[----:B------:R-:W-:Y:S01]  /*34c0*/  IMAD.IADD R9, R23, 0x1, R9 ;  /* 0x0000000117097824 */ /* 0x000fe200078e0209 */
[----:B------:R-:W-:Y:S01]  /*34d0*/  SEL R23, RZ, c[0x0][0x27c], !P2 ;  /* 0x00009f00ff177a07 */ /* 0x000fe20005000000 */
[----:B--2---:R-:W-:Y:S01]  /*34e0*/  IMAD.WIDE.U32 R12, R214, c[0x0][0x280], R6 ;  /* 0x0000a000d60c7a25 */ /* 0x004fe200078e0006 */
[----:B------:R-:W-:-:S03]  /*34f0*/  @P0 LEA R6, P1, R143, R2, 0x1 ;  /* 0x000000028f060211 */ /* 0x000fc600078208ff */
[----:B------:R-:W-:Y:S01]  /*3500*/  IMAD.IADD R13, R22, 0x1, R13 ;  /* 0x00000001160d7824 */ /* 0x000fe200078e020d */
[----:B------:R-:W-:Y:S01]  /*3510*/  SHF.R.S32.HI R22, RZ, 0x1f, R0 ;  /* 0x0000001fff167819 */ /* 0x000fe20000011400 */
[----:B------:R-:W-:Y:S01]  /*3520*/  IMAD.IADD R23, R106, 0x1, R23 ;  /* 0x000000016a177824 */ /* 0x000fe200078e0217 */
[----:B------:R-:W-:Y:S01]  /*3530*/  @P0 LEA.HI.X R7, R143, R3, R136, 0x1, P1 ;  /* 0x000000038f070211 */ /* 0x000fe200008f0c88 */
[----:B------:R-:W-:Y:S01]  /*3540*/  IMAD.WIDE.U32 R112, R25, c[0x0][0x280], R12 ;  /* 0x0000a00019707a25 */ /* 0x000fe200078e000c */
[CC--:B------:R-:W-:Y:S02]  /*3550*/  LEA.HI R15, R22.reuse, R0.reuse, RZ, 0x3 ;  /* 0x00000000160f7211 */ /* 0x0c0fe400078f18ff */
[----:B------:R-:W-:Y:S01]  /*3560*/  LEA.HI R27, R22, R0, RZ, 0x6 ;  /* 0x00000000161b7211 */ /* 0x000fe200078f30ff */
[C---:B------:R-:W-:Y:S01]  /*3570*/  IMAD R0, R17.reuse, c[0x0][0x280], RZ ;  /* 0x0000a00011007a24 */ /* 0x040fe200078e02ff */
[----:B------:R-:W-:Y:S01]  /*3580*/  SHF.R.S32.HI R24, RZ, 0x1f, R23 ;  /* 0x0000001fff187819 */ /* 0x000fe20000011417 */
[----:B------:R-:W-:Y:S01]  /*3590*/  IMAD R22, R17, c[0x0][0x290], RZ ;  /* 0x0000a40011167a24 */ /* 0x000fe200078e02ff */
[----:B------:R2:W-:Y:S01]  /*35a0*/  @P0 LDGSTS.E.BYPASS.LTC128B.128 [R111+0x13100], [R6.64], !P4 ;  /* 0x13100000066f0fae */ /* 0x0005e2000e101d4a */
[----:B------:R-:W-:Y:S01]  /*35b0*/  IMAD R17, R25, c[0x0][0x284], R0 ;  /* 0x0000a10019117a24 */ /* 0x000fe200078e0200 */
[CC--:B------:R-:W-:Y:S01]  /*35c0*/  LEA.HI R14, R24.reuse, R23.reuse, RZ, 0x3 ;  /* 0x00000017180e7211 */ /* 0x0c0fe200078f18ff */
[----:B------:R-:W-:Y:S01]  /*35d0*/  IMAD.SHL.U32 R13, R27, 0x40, RZ ;  /* 0x000000401b0d7824 */ /* 0x000fe200078e00ff */
[----:B------:R-:W-:Y:S01]  /*35e0*/  LEA.HI R24, R24, R23, RZ, 0x6 ;  /* 0x0000001718187211 */ /* 0x000fe200078f30ff */
[----:B------:R2:W-:Y:S01]  /*35f0*/  @P0 LDGSTS.E.BYPASS.LTC128B.128 [R111+0x15100], [R6.64+0x80], !P6 ;  /* 0x15100080066f0fae */ /* 0x0005e2000f101d4a */
[----:B------:R-:W-:Y:S01]  /*3600*/  SHF.L.U32 R0, R28, 0x6, RZ ;  /* 0x000000061c007819 */ /* 0x000fe200000006ff */
[----:B-1----:R-:W-:Y:S01]  /*3610*/  IMAD R2, R5, c[0x0][0x2b0], RZ ;  /* 0x0000ac0005027a24 */ /* 0x002fe200078e02ff */
[----:B------:R-:W-:Y:S01]  /*3620*/  LOP3.LUT R12, R84, 0x38, R16, 0xf8, !PT ;  /* 0x00000038540c7812 */ /* 0x000fe200078ef810 */
[----:B------:R2:W-:Y:S01]  /*3630*/  @P0 LDGSTS.E.BYPASS.LTC128B.128 [R111+0x17100], [R6.64+0x100], !P5 ;  /* 0x17100100066f0fae */ /* 0x0005e2000e901d4a */
[----:B------:R-:W-:Y:S01]  /*3640*/  LOP3.LUT R23, R0, 0xfffff000, RZ, 0xc0, !PT ;  /* 0xfffff00000177812 */ /* 0x000fe200078ec0ff */
[----:B------:R-:W-:Y:S01]  /*3650*/  IMAD.SHL.U32 R0, R24, 0x40, RZ ;  /* 0x0000004018007824 */ /* 0x000fe200078e00ff */
[----:B------:R-:W-:Y:S01]  /*3660*/  LOP3.LUT R20, R84, 0x38, R14, 0xf8, !PT ;  /* 0x0000003854147812 */ /* 0x000fe200078ef80e */
[----:B------:R-:W0:Y:S01]  /*3670*/  LDGDEPBAR ;  /* 0x00000000000079af */ /* 0x000e220000000000 */
[-C--:B------:R-:W-:Y:S01]  /*3680*/  LOP3.LUT R21, R12, R85.reuse, RZ, 0x3c, !PT ;  /* 0x000000550c157212 */ /* 0x080fe200078e3cff */
[C---:B------:R-:W-:Y:S01]  /*3690*/  IMAD R22, R25.reuse, c[0x0][0x294], R22 ;  /* 0x0000a50019167a24 */ /* 0x040fe200078e0216 */
[----:B------:R-:W-:Y:S01]  /*36a0*/  LOP3.LUT R12, R0, 0xfffff000, RZ, 0xc0, !PT ;  /* 0xfffff000000c7812 */ /* 0x000fe200078ec0ff */
[----:B------:R-:W-:Y:S01]  /*36b0*/  IMAD.WIDE.U32 R104, R25, c[0x0][0x290], R8 ;  /* 0x0000a40019687a25 */ /* 0x000fe200078e0008 */
[----:B------:R-:W-:-:S02]  /*36c0*/  LOP3.LUT R0, R20, R85, RZ, 0x3c, !PT ;  /* 0x0000005514007212 */ /* 0x000fc400078e3cff */
[----:B------:R-:W-:Y:S01]  /*36d0*/  LOP3.LUT P0, RZ, R242, 0x4, RZ, 0xc0, !PT ;  /* 0x00000004f2ff7812 */ /* 0x000fe2000780c0ff */
[----:B------:R-:W-:Y:S01]  /*36e0*/  IMAD R2, R4, c[0x0][0x2b4], R2 ;  /* 0x0000ad0004027a24 */ /* 0x000fe200078e0202 */
[----:B------:R-:W-:Y:S01]  /*36f0*/  IADD3 R130, R0, R12, R32 ;  /* 0x0000000c00827210 */ /* 0x000fe20007ffe020 */
[----:B------:R-:W-:Y:S01]  /*3700*/  IMAD.IADD R126, R117, 0x1, R17 ;  /* 0x00000001757e7824 */ /* 0x000fe200078e0211 */
[----:B------:R-:W-:Y:S01]  /*3710*/  @P2 LOP3.LUT R211, R211, 0x2, RZ, 0xfc, !PT ;  /* 0x00000002d3d32812 */ /* 0x000fe200078efcff */
[----:B------:R-:W-:Y:S01]  /*3720*/  IMAD.IADD R124, R17, 0x1, R113 ;  /* 0x00000001117c7824 */ /* 0x000fe200078e0271 */
[----:B------:R-:W-:Y:S01]  /*3730*/  LOP3.LUT R19, R84, 0x38, R15, 0xf8, !PT ;  /* 0x0000003854137812 */ /* 0x000fe200078ef80f */
[----:B------:R-:W-:Y:S01]  /*3740*/  IMAD.IADD R125, R115, 0x1, R22 ;  /* 0x00000001737d7824 */ /* 0x000fe200078e0216 */
[----:B------:R-:W-:Y:S01]  /*3750*/  LOP3.LUT R0, R106, 0x18, RZ, 0xc0, !PT ;  /* 0x000000186a007812 */ /* 0x000fe200078ec0ff */
[----:B------:R-:W-:Y:S01]  /*3760*/  IMAD.IADD R123, R22, 0x1, R105 ;  /* 0x00000001167b7824 */ /* 0x000fe200078e0269 */
[----:B------:R-:W-:Y:S01]  /*3770*/  LOP3.LUT R18, R13, 0xfffff000, RZ, 0xc0, !PT ;  /* 0xfffff0000d127812 */ /* 0x000fe200078ec0ff */
[----:B------:R-:W-:Y:S01]  /*3780*/  IMAD.IADD R118, R101, 0x1, R2 ;  /* 0x0000000165767824 */ /* 0x000fe200078e0202 */
[----:B------:R-:W-:-:S02]  /*3790*/  LOP3.LUT R13, R19, R85, RZ, 0x3c, !PT ;  /* 0x00000055130d7212 */ /* 0x000fc400078e3cff */
[----:B------:R-:W-:Y:S02]  /*37a0*/  LOP3.LUT R211, R211, 0xffffffef, RZ, 0xc0, !PT ;  /* 0xffffffefd3d37812 */ /* 0x000fe400078ec0ff */
[----:B------:R-:W-:Y:S02]  /*37b0*/  LOP3.LUT R0, R85, R84, R0, 0x1e, !PT ;  /* 0x0000005455007212 */ /* 0x000fe400078e1e00 */
[----:B------:R-:W-:Y:S02]  /*37c0*/  LOP3.LUT R89, R15, 0xfffffff8, RZ, 0xc0, !PT ;  /* 0xfffffff80f597812 */ /* 0x000fe400078ec0ff */
[----:B------:R-:W-:Y:S02]  /*37d0*/  LOP3.LUT R88, R14, 0xfffffff8, RZ, 0xc0, !PT ;  /* 0xfffffff80e587812 */ /* 0x000fe400078ec0ff */
[--C-:B------:R-:W-:Y:S02]  /*37e0*/  IADD3 R132, R21, R23, R32.reuse ;  /* 0x0000001715847210 */ /* 0x100fe40007ffe020 */
[----:B------:R-:W-:-:S02]  /*37f0*/  IADD3 R131, R13, R18, R32 ;  /* 0x000000120d837210 */ /* 0x000fc40007ffe020 */
[----:B------:R-:W-:Y:S02]  /*3800*/  @P0 LOP3.LUT R211, R211, 0x10, RZ, 0xfc, !PT ;  /* 0x00000010d3d30812 */ /* 0x000fe400078efcff */
[----:B------:R-:W-:Y:S02]  /*3810*/  LOP3.LUT R0, R0, R32, RZ, 0xfc, !PT ;  /* 0x0000002000007212 */ /* 0x000fe400078efcff */
[----:B------:R-:W-:Y:S02]  /*3820*/  SHF.R.S32.HI R127, RZ, 0x3, R15 ;  /* 0x00000003ff7f7819 */ /* 0x000fe4000001140f */
[----:B------:R-:W-:Y:S02]  /*3830*/  SHF.R.S32.HI R121, RZ, 0x1f, R89 ;  /* 0x0000001fff797819 */ /* 0x000fe40000011459 */
[----:B------:R-:W-:Y:S02]  /*3840*/  SHF.R.S32.HI R120, RZ, 0x3, R14 ;  /* 0x00000003ff787819 */ /* 0x000fe4000001140e */
[----:B--2---:R-:W-:-:S02]  /*3850*/  SHF.R.S32.HI R119, RZ, 0x1f, R88 ;  /* 0x0000001fff777819 */ /* 0x004fc40000011458 */
.L_x_2295:
[----:B------:R-:W-:Y:S01]  /*3860*/  LOP3.LUT P2, RZ, R242, 0x4, RZ, 0xc0, !PT ;  /* 0x00000004f2ff7812 */ /* 0x000fe2000784c0ff */
[----:B------:R-:W-:Y:S01]  /*3870*/  IMAD.MOV.U32 R9, RZ, RZ, 0x1 ;  /* 0x00000001ff097424 */ /* 0x000fe200078e00ff */
[----:B------:R-:W-:Y:S04]  /*3880*/  DEPBAR.LE SB0, 0x2 ;  /* 0x000080800000791a */ /* 0x000fe80000000000 */
[----:B------:R-:W-:Y:S01]  /*3890*/  ISETP.NE.AND P0, PT, R9, c[0x0][0x2b8], PT ;  /* 0x0000ae0009007a0c */ /* 0x000fe20003f05270 */
[----:B------:R-:W-:Y:S01]  /*38a0*/  IMAD.SHL.U32 R8, R26, 0x40, RZ ;  /* 0x000000401a087824 */ /* 0x000fe200078e00ff */
[----:B------:R-:W-:Y:S01]  /*38b0*/  WARPSYNC 0xffffffff ;  /* 0xffffffff00007948 */ /* 0x000fe20003800000 */
[----:B------:R-:W-:Y:S01]  /*38c0*/  IMAD.MOV.U32 R77, RZ, RZ, RZ ;  /* 0x000000ffff4d7224 */ /* 0x000fe200078e00ff */
[----:B------:R-:W-:Y:S01]  /*38d0*/  BSSY B1, `(.L_x_2271) ;  /* 0x00003ff000017945 */ /* 0x000fe20003800000 */
[----:B-1----:R-:W-:Y:S04]  /*38e0*/  IMAD.IADD R2, R149, 0x1, R8 ;  /* 0x0000000195027824 */ /* 0x002fe800078e0208 */
[----:B------:R-:W-:Y:S04]  /*38f0*/  IMAD.IADD R4, R133, 0x1, R2 ;  /* 0x0000000185047824 */ /* 0x000fe800078e0202 */
[----:B------:R-:W-:Y:S04]  /*3900*/  @P0 IMAD.HI.U32 R5, R4, c[0x0][0x2bc], RZ ;  /* 0x0000af0004050a27 */ /* 0x000fe800078e00ff */
[--C-:B------:R-:W-:Y:S01]  /*3910*/  IMAD.MOV.U32 R3, RZ, RZ, R4.reuse ;  /* 0x000000ffff037224 */ /* 0x100fe200078e0004 */
        /* <DEDUP_REMOVED lines=9> */
[----:B------:R-:W-:Y:S01]  /*39b0*/  @!P0 LEA.HI.X R7, R2, c[0x0][0x2a4], R5, 0x2, P1 ;  /* 0x0000a90002078a11 */ /* 0x000fe200008f1405 */
[----:B------:R-:W-:Y:S04]  /*39c0*/  IMAD R2, R33, 0x3000, R0 ;  /* 0x0000300021027824 */ /* 0x000fe800078e0200 */
[----:B------:R1:W5:Y:S04]  /*39d0*/  @!P0 LDG.E R77, [R6.64] ;  /* 0x0000000a064d8981 */ /* 0x000368000c1e1900 */
[----:B------:R-:W-:Y:S01]  /*39e0*/  BAR.SYNC.DEFER_BLOCKING 0x0 ;  /* 0x0000000000007b1d */ /* 0x000fe20000010000 */
[----:B------:R-:W-:Y:S02]  /*39f0*/  ISETP.LE.AND P0, PT, R9, c[0x0][0x27c], PT ;  /* 0x00009f0009007a0c */ /* 0x000fe40003f03270 */
[C---:B------:R-:W-:Y:S02]  /*3a00*/  IADD3 R5, R2.reuse, 0x20, RZ ;  /* 0x0000002002057810 */ /* 0x040fe40007ffe0ff */
[C---:B------:R-:W-:Y:S02]  /*3a10*/  @P2 IADD3 R5, R2.reuse, -0x20, RZ ;  /* 0xffffffe002052810 */ /* 0x040fe40007ffe0ff */
[----:B------:R-:W-:Y:S02]  /*3a20*/  LEA R78, R2, 0x100, 0x1 ;  /* 0x00000100024e7811 */ /* 0x000fe400078e08ff */
[----:B------:R-:W-:Y:S05]  /*3a30*/  LEA R79, R5, 0x100, 0x1 ;  /* 0x00000100054f7811 */ /* 0x000fea00078e08ff */
[----:B---3--:R-:W-:-:S05]  /*3a40*/  @!P0 BRA `(.L_x_2272) ;  /* 0x00003b5000008947 */ /* 0x008fca0003800000 */
[----:B------:R-:W-:Y:S01]  /*3a50*/  IMAD.WIDE.U32 R2, R80, c[0x0][0x1e0], RZ ;  /* 0x0000780050027a25 */ /* 0x000fe200078e00ff */
[----:B------:R-:W-:Y:S01]  /*3a60*/  SHF.R.S32.HI R82, RZ, 0x1f, R80 ;  /* 0x0000001fff527819 */ /* 0x000fe20000011450 */
[----:B------:R-:W-:Y:S01]  /*3a70*/  ULDC.U8 UR4, c[0x0][0x298] ;  /* 0x0000a60000047ab9 */ /* 0x000fe20000000000 */
[----:B-----5:R-:W-:Y:S01]  /*3a80*/  SHF.R.S32.HI R83, RZ, 0x1f, R77 ;  /* 0x0000001fff537819 */ /* 0x020fe2000001144d */
[----:B------:R-:W-:Y:S04]  /*3a90*/  IMAD.WIDE.U32 R12, R146, R26, RZ ;  /* 0x0000001a920c7225 */ /* 0x000fe800078e00ff */
[----:B------:R-:W-:Y:S04]  /*3aa0*/  IMAD R4, R82, c[0x0][0x1e0], RZ ;  /* 0x0000780052047a24 */ /* 0x000fe800078e02ff */
        /* <DEDUP_REMOVED lines=15> */
[----:B------:R-:W-:Y:S01]  /*3ba0*/  IADD3 R2, -R8, R200, RZ ;  /* 0x000000c808027210 */ /* 0x000fe20007ffe1ff */
[----:B------:R-:W-:Y:S03]  /*3bb0*/  IMAD.WIDE.U32 R8, R147, R26, RZ ;  /* 0x0000001a93087225 */ /* 0x000fe600078e00ff */
[----:B------:R-:W-:Y:S02]  /*3bc0*/  IMNMX R81, R2, 0x40, PT ;  /* 0x0000004002517817 */ /* 0x000fe40003800200 */
[----:B------:R-:W-:Y:S02]  /*3bd0*/  IADD3 R14, R9, R4, RZ ;  /* 0x00000004090e7210 */ /* 0x000fe40007ffe0ff */
        /* <DEDUP_REMOVED lines=25> */
[----:B------:R-:W-:Y:S01]  /*3d70*/  IADD3 R12, R108, 0x10, RZ ;  /* 0x000000106c0c7810 */ /* 0x000fe20007ffe0ff */
[----:B------:R-:W-:Y:S01]  /*3d80*/  CS2R R18, SRZ ;  /* 0x0000000000127805 */ /* 0x000fe2000001ff00 */
[----:B------:R-:W-:Y:S01]  /*3d90*/  CS2R R44, SRZ ;  /* 0x00000000002c7805 */ /* 0x000fe2000001ff00 */
[----:B------:R-:W-:Y:S01]  /*3da0*/  IMAD.X R5, R15, 0x1, R125, P0 ;  /* 0x000000010f057824 */ /* 0x000fe200000e067d */
[C---:B------:R-:W-:Y:S01]  /*3db0*/  LEA R8, P0, R2.reuse, c[0x0][0x270], 0x1 ;  /* 0x00009c0002087a11 */ /* 0x040fe200078008ff */
[----:B------:R-:W-:Y:S01]  /*3dc0*/  CS2R R20, SRZ ;  /* 0x0000000000147805 */ /* 0x000fe2000001ff00 */
[----:B------:R-:W-:Y:S01]  /*3dd0*/  CS2R R46, SRZ ;  /* 0x00000000002e7805 */ /* 0x000fe2000001ff00 */
[----:B------:R-:W-:Y:S01]  /*3de0*/  CS2R R22, SRZ ;  /* 0x0000000000167805 */ /* 0x000fe2000001ff00 */
[----:B------:R-:W-:Y:S01]  /*3df0*/  LEA.HI.X R9, R2, c[0x0][0x274], R4, 0x1, P0 ;  /* 0x00009d0002097a11 */ /* 0x000fe200000f0c04 */
[----:B------:R-:W-:Y:S01]  /*3e00*/  CS2R R50, SRZ ;  /* 0x0000000000327805 */ /* 0x000fe2000001ff00 */
[C---:B------:R-:W-:Y:S04]  /*3e10*/  LEA R4, P0, R3.reuse, c[0x0][0x288], 0x1 ;  /* 0x0000a20003047a11 */ /* 0x040fe800078008ff */
        /* <DEDUP_REMOVED lines=26> */
.L_x_2275:
[----:B------:R-:W-:Y:S05]  /*3fc0*/  BSYNC B0 ;  /* 0x0000000000007941 */ /* 0x000fea0003800000 */
.L_x_2274:
[----:B------:R-:W2:Y:S04]  /*3fd0*/  SHFL.IDX PT, R66, R66, RZ, 0x1c1f ;  /* 0x001c1fff42427589 */ /* 0x000ea800000e0000 */
        /* <DEDUP_REMOVED lines=20> */
[----:B---3--:R-:W-:Y:S01]  /*4120*/  PRMT R24, R4, 0x5410, R5 ;  /* 0x0000541004187816 */ /* 0x008fe20000000005 */
        /* <DEDUP_REMOVED lines=19> */
[----:B------:R-:W-:Y:S01]  /*4260*/  IMAD.MOV.U32 R36, RZ, RZ, R35 ;  /* 0x000000ffff247224 */ /* 0x000fe200078e0023 */
[----:B------:R-:W-:Y:S01]  /*4270*/  ISETP.GE.AND P0, PT, R108, c[0x0][0x27c], PT ;  /* 0x00009f006c007a0c */ /* 0x000fe20003f06270 */
[----:B------:R-:W-:Y:S11]  /*4280*/  IMAD.MOV.U32 R4, RZ, RZ, R3 ;  /* 0x000000ffff047224 */ /* 0x000ff600078e0003 */
[----:B------:R-:W-:Y:S01]  /*4290*/  @!UPT UIADD3 URZ, URZ, URZ, URZ ;  /* 0x0000003f3f3ff290 */ /* 0x000fe2000fffe03f */
[----:B------:R-:W-:Y:S02]  /*42a0*/  @!P0 SHF.R.U64 R34, R34, 0x10, R35 ;  /* 0x0000001022228819 */ /* 0x000fe40000001223 */
[----:B------:R-:W-:Y:S02]  /*42b0*/  @!P0 SHF.R.U64 R8, R2, 0x10, R3 ;  /* 0x0000001002088819 */ /* 0x000fe40000001203 */
[----:B------:R-:W-:Y:S02]  /*42c0*/  @!P0 SHF.R.U32.HI R9, RZ, 0x10, R35 ;  /* 0x00000010ff098819 */ /* 0x000fe40000011623 */
[----:B------:R-:W-:Y:S02]  /*42d0*/  @!P0 SHF.R.U32.HI R2, RZ, 0x10, R3 ;  /* 0x00000010ff028819 */ /* 0x000fe40000011603 */
[----:B------:R-:W-:Y:S02]  /*42e0*/  @!P0 PRMT R34, R30, 0x5410, R34 ;  /* 0x000054101e228816 */ /* 0x000fe40000000022 */
[----:B------:R-:W-:Y:S02]  /*42f0*/  @!P0 PRMT R5, R5, 0x5410, R8 ;  /* 0x0000541005058816 */ /* 0x000fe40000000008 */
[----:B------:R-:W-:Y:S01]  /*4300*/  @!P0 PRMT R37, R36, 0x5410, R9 ;  /* 0x0000541024258816 */ /* 0x000fe20000000009 */
[----:B------:R-:W-:Y:S01]  /*4310*/  @!P0 IMAD.U32 R8, R34, 0x10000, RZ ;  /* 0x0001000022088824 */ /* 0x000fe200078e00ff */
[----:B------:R-:W-:Y:S02]  /*4320*/  @!P0 PRMT R9, R4, 0x5410, R2 ;  /* 0x0000541004098816 */ /* 0x000fe40000000002 */
[C---:B------:R-:W-:Y:S02]  /*4330*/  @!P0 SHF.L.U32 R4, R5.reuse, 0x10, RZ ;  /* 0x0000001005048819 */ /* 0x040fe400000006ff */
        /* <DEDUP_REMOVED lines=15> */
[----:B------:R-:W-:Y:S01]  /*4430*/  @!P0 FMUL.FTZ R3, R3, R5 ;  /* 0x0000000503038220 */ /* 0x000fe20000410000 */
[----:B------:R-:W-:Y:S01]  /*4440*/  @!P0 F2FP.BF16.PACK_AB R2, R2, R61 ;  /* 0x0000003d0202823e */ /* 0x000fe200000010ff */
[----:B------:R-:W-:Y:S01]  /*4450*/  @!P0 FFMA.FTZ R59, R35, R5, -R38 ;  /* 0x00000005233b8223 */ /* 0x000fe20000010826 */
[----:B------:R-:W-:Y:S01]  /*4460*/  @!P0 LOP3.LUT R5, R15, 0xffff0000, RZ, 0xc0, !PT ;  /* 0xffff00000f058812 */ /* 0x000fe200078ec0ff */
[----:B------:R-:W-:Y:S01]  /*4470*/  @!P0 IMAD.U32 R36, R14, 0x10000, RZ ;  /* 0x000100000e248824 */ /* 0x000fe200078e00ff */
[----:B------:R-:W-:Y:S01]  /*4480*/  @!P0 LOP3.LUT R9, R9, 0xffff0000, RZ, 0xc0, !PT ;  /* 0xffff000009098812 */ /* 0x000fe200078ec0ff */
[C---:B------:R-:W-:Y:S01]  /*4490*/  @!P0 FMUL.FTZ R55, R4.reuse, R30 ;  /* 0x0000001e04378220 */ /* 0x040fe20000410000 */
        /* <DEDUP_REMOVED lines=17> */
.L_x_2278:
[----:B------:R-:W-:Y:S05]  /*45b0*/  BSYNC B0 ;  /* 0x0000000000007941 */ /* 0x000fea0003800000 */
.L_x_2277:
        /* <DEDUP_REMOVED lines=11> */
[--C-:B------:R-:W-:Y:S02]  /*4670*/  @!P0 SHF.R.U64 R2, R6, 0x10, R7.reuse ;  /* 0x0000001006028819 */ /* 0x100fe40000001207 */
[----:B------:R-:W-:Y:S02]  /*4680*/  @!P0 SHF.R.U32.HI R6, RZ, 0x10, R7 ;  /* 0x00000010ff068819 */ /* 0x000fe40000011607 */
[C---:B------:R-:W-:Y:S02]  /*4690*/  @!P0 PRMT R4, R39.reuse, 0x5410, R4 ;  /* 0x0000541027048816 */ /* 0x040fe40000000004 */
[C---:B------:R-:W-:Y:S02]  /*46a0*/  @!P0 PRMT R2, R24.reuse, 0x5432, R2 ;  /* 0x0000543218028816 */ /* 0x040fe40000000002 */
[----:B------:R-:W-:Y:S01]  /*46b0*/  @!P0 PRMT R7, R24, 0x5410, R6 ;  /* 0x0000541018078816 */ /* 0x000fe20000000006 */
[C---:B------:R-:W-:Y:S01]  /*46c0*/  @!P0 IMAD.U32 R8, R4.reuse, 0x10000, RZ ;  /* 0x0001000004088824 */ /* 0x040fe200078e00ff */
[----:B------:R-:W-:Y:S01]  /*46d0*/  @!P0 LOP3.LUT R24, R4, 0xffff0000, RZ, 0xc0, !PT ;  /* 0xffff000004188812 */ /* 0x000fe200078ec0ff */
[C---:B------:R-:W-:Y:S01]  /*46e0*/  @!P0 IMAD.U32 R5, R2.reuse, 0x10000, RZ ;  /* 0x0001000002058824 */ /* 0x040fe200078e00ff */
[----:B------:R-:W-:Y:S02]  /*46f0*/  @!P0 SHF.R.U32.HI R34, RZ, 0x10, R41 ;  /* 0x00000010ff228819 */ /* 0x000fe40000011629 */
[----:B------:R-:W-:Y:S02]  /*4700*/  @!P0 LOP3.LUT R4, R2, 0xffff0000, RZ, 0xc0, !PT ;  /* 0xffff000002048812 */ /* 0x000fe400078ec0ff */
[----:B------:R-:W-:Y:S01]  /*4710*/  @!P0 PRMT R34, R39, 0x5432, R34 ;  /* 0x0000543227228816 */ /* 0x000fe20000000022 */
[C---:B-1----:R-:W-:Y:S01]  /*4720*/  @!P0 IMAD.U32 R9, R12.reuse, 0x10000, RZ ;  /* 0x000100000c098824 */ /* 0x042fe200078e00ff */
        /* <DEDUP_REMOVED lines=9> */
[----:B------:R-:W-:Y:S01]  /*47c0*/  @!P0 LOP3.LUT R6, R15, 0xffff0000, RZ, 0xc0, !PT ;  /* 0xffff00000f068812 */ /* 0x000fe200078ec0ff */
[----:B------:R-:W-:Y:S01]  /*47d0*/  @!P0 FFMA.FTZ R40, R30, R4, -R38 ;  /* 0x000000041e288223 */ /* 0x000fe20000010826 */
[----:B------:R-:W-:Y:S01]  /*47e0*/  @!P0 LOP3.LUT R4, R14, 0xffff0000, RZ, 0xc0, !PT ;  /* 0xffff00000e048812 */ /* 0x000fe200078ec0ff */
[----:B------:R-:W-:Y:S01]  /*47f0*/  @!P0 FFMA.FTZ R41, R9, R5, -R35 ;  /* 0x0000000509298223 */ /* 0x000fe20000010823 */
[----:B------:R-:W-:Y:S01]  /*4800*/  @!P0 SHF.L.U32 R35, R15, 0x10, RZ ;  /* 0x000000100f238819 */ /* 0x000fe200000006ff */
[C---:B------:R-:W-:Y:S01]  /*4810*/  @!P0 IMAD.U32 R5, R7.reuse, 0x10000, RZ ;  /* 0x0001000007058824 */ /* 0x040fe200078e00ff */
[----:B------:R-:W-:Y:S01]  /*4820*/  @!P0 LOP3.LUT R34, R34, 0xffff0000, RZ, 0xc0, !PT ;  /* 0xffff000022228812 */ /* 0x000fe200078ec0ff */
[----:B------:R-:W-:Y:S01]  /*4830*/  @!P0 IMAD.U32 R9, R14, 0x10000, RZ ;  /* 0x000100000e098824 */ /* 0x000fe200078e00ff */
[----:B------:R-:W-:Y:S01]  /*4840*/  @!P0 LOP3.LUT R7, R7, 0xffff0000, RZ, 0xc0, !PT ;  /* 0xffff000007078812 */ /* 0x000fe200078ec0ff */
[----:B------:R-:W-:Y:S01]  /*4850*/  @!P0 FMUL.FTZ R38, R4, R8 ;  /* 0x0000000804268220 */ /* 0x000fe20000410000 */
        /* <DEDUP_REMOVED lines=17> */
.L_x_2280:
[----:B------:R-:W-:Y:S05]  /*4970*/  BSYNC B0 ;  /* 0x0000000000007941 */ /* 0x000fea0003800000 */
.L_x_2279:
        /* <DEDUP_REMOVED lines=11> */
[--C-:B------:R-:W-:Y:S02]  /*4a30*/  @!P0 SHF.R.U64 R2, R16, 0x10, R17.reuse ;  /* 0x0000001010028819 */ /* 0x100fe40000001211 */
        /* <DEDUP_REMOVED lines=47> */
.L_x_2282:
[----:B------:R-:W-:Y:S05]  /*4d30*/  BSYNC B0 ;  /* 0x0000000000007941 */ /* 0x000fea0003800000 */
.L_x_2281:
        /* <DEDUP_REMOVED lines=59> */
.L_x_2284:
[----:B------:R-:W-:Y:S05]  /*50f0*/  BSYNC B0 ;  /* 0x0000000000007941 */ /* 0x000fea0003800000 */
.L_x_2283:
[----:B------:R-:W-:Y:S01]  /*5100*/  ISETP.GE.AND P0, PT, R206, c[0x0][0x1d4], PT ;  /* 0x00007500ce007a0c */ /* 0x000fe20003f06270 */
[----:B------:R-:W-:Y:S01]  /*5110*/  @!UPT UIADD3 URZ, URZ, URZ, URZ ;  /* 0x0000003f3f3ff290 */ /* 0x000fe2000fffe03f */
[----:B------:R-:W-:Y:S11]  /*5120*/  BSSY B0, `(.L_x_2285) ;  /* 0x0000039000007945 */ /* 0x000ff60003800000 */
[----:B------:R-:W-:-:S05]  /*5130*/  @P0 BRA `(.L_x_2286) ;  /* 0x0000037000000947 */ /* 0x000fca0003800000 */
[----:B-1--4-:R-:W-:Y:S01]  /*5140*/  LEA R24, P0, R206, R60, 0x1 ;  /* 0x0000003cce187211 */ /* 0x012fe200078008ff */
[----:B------:R-:W1:Y:S01]  /*5150*/  LDS.128 R12, [R78+0x10000] ;  /* 0x010000004e0c7984 */ /* 0x000e620000000c00 */
[----:B------:R-:W-:Y:S02]  /*5160*/  IADD3 R2, R108, 0x40, RZ ;  /* 0x000000406c027810 */ /* 0x000fe40007ffe0ff */
[----:B--2---:R-:W-:Y:S02]  /*5170*/  LEA.HI.X R25, R206, R66, R236, 0x1, P0 ;  /* 0x00000042ce197211 */ /* 0x004fe400000f0cec */
[----:B------:R-:W-:Y:S11]  /*5180*/  ISETP.GE.AND P0, PT, R2, c[0x0][0x27c], PT ;  /* 0x00009f0002007a0c */ /* 0x000ff60003f06270 */
[----:B------:R-:W-:Y:S02]  /*5190*/  @!UPT UIADD3 URZ, URZ, URZ, URZ ;  /* 0x0000003f3f3ff290 */ /* 0x000fe4000fffe03f */
[----:B------:R-:W-:Y:S02]  /*51a0*/  @!P0 SHF.R.U64 R16, R46, 0x10, R47 ;  /* 0x000000102e108819 */ /* 0x000fe4000000122f */
[--C-:B------:R-:W-:Y:S02]  /*51b0*/  @!P0 SHF.R.U64 R2, R20, 0x10, R21.reuse ;  /* 0x0000001014028819 */ /* 0x100fe40000001215 */
[C---:B------:R-:W-:Y:S02]  /*51c0*/  @!P0 PRMT R16, R53.reuse, 0x5410, R16 ;  /* 0x0000541035108816 */ /* 0x040fe40000000010 */
        /* <DEDUP_REMOVED lines=46> */
.L_x_2286:
[----:B------:R-:W-:Y:S05]  /*54b0*/  BSYNC B0 ;  /* 0x0000000000007941 */ /* 0x000fea0003800000 */
.L_x_2285:
        /* <DEDUP_REMOVED lines=59> */
.L_x_2273:
        /* <DEDUP_REMOVED lines=47> */
.L_x_2288:
[----:B------:R-:W-:Y:S05]  /*5b60*/  BSYNC B0 ;  /* 0x0000000000007941 */ /* 0x000fea0003800000 */
.L_x_2287:
        /* <DEDUP_REMOVED lines=40> */
[----:B------:R-:W-:Y:S04]  /*5df0*/  SHF.R.S32.HI R3, RZ, 0x1f, R2 ;  /* 0x0000001fff037819 */ /* 0x000fe80000011402 */
[----:B------:R-:W-:Y:S03]  /*5e00*/  LEA.HI R2, R3, R2, RZ, 0x4 ;  /* 0x0000000203027211 */ /* 0x000fe600078f20ff */
[----:B------:R-:W-:Y:S01]  /*5e10*/  @!P0 SHF.R.U64 R41, R36, 0x10, R37 ;  /* 0x0000001024298819 */ /* 0x000fe20000001225 */
[----:B------:R-:W-:Y:S01]  /*5e20*/  IMAD.MOV.U32 R36, RZ, RZ, R39 ;  /* 0x000000ffff247224 */ /* 0x000fe200078e0027 */
[----:B------:R-:W-:Y:S02]  /*5e30*/  LEA.HI.SX32 R2, R2, R120, 0x1c ;  /* 0x0000007802027211 */ /* 0x000fe400078fe2ff */
[----:B------:R-:W-:Y:S02]  /*5e40*/  @!P0 SHF.R.U32.HI R37, RZ, 0x10, R37 ;  /* 0x00000010ff258819 */ /* 0x000fe40000011625 */
[----:B------:R-:W-:Y:S01]  /*5e50*/  SHF.R.S32.HI R3, RZ, 0x1f, R2 ;  /* 0x0000001fff037819 */ /* 0x000fe20000011402 */
[----:B------:R-:W-:Y:S01]  /*5e60*/  IMAD.SHL.U32 R68, R2, 0x8, RZ ;  /* 0x0000000802447824 */ /* 0x000fe200078e00ff */
[----:B--2---:R-:W-:Y:S02]  /*5e70*/  @!P0 SHF.R.U64 R24, R4, 0x10, R5 ;  /* 0x0000001004188819 */ /* 0x004fe40000001205 */
[----:B------:R-:W-:Y:S02]  /*5e80*/  LEA.HI R2, R3, R2, RZ, 0x3 ;  /* 0x0000000203027211 */ /* 0x000fe400078f18ff */
[--C-:B------:R-:W-:Y:S02]  /*5e90*/  @!P0 SHF.R.U64 R35, R38, 0x10, R39.reuse ;  /* 0x0000001026238819 */ /* 0x100fe40000001227 */
[----:B------:R-:W-:Y:S01]  /*5ea0*/  @!P0 SHF.R.U32.HI R25, RZ, 0x10, R39 ;  /* 0x00000010ff198819 */ /* 0x000fe20000011627 */
        /* <DEDUP_REMOVED lines=8> */
[----:B------:R-:W-:Y:S02]  /*5f30*/  @!P0 PRMT R37, R42, 0x5410, R37 ;  /* 0x000054102a258816 */ /* 0x000fe40000000025 */
[----:B------:R-:W-:Y:S01]  /*5f40*/  @!P0 PRMT R42, R34, 0x5410, R35 ;  /* 0x00005410222a8816 */ /* 0x000fe20000000023 */
[----:B------:R-:W-:Y:S01]  /*5f50*/  IMAD.IADD R2, R65, 0x1, R2 ;  /* 0x0000000141027824 */ /* 0x000fe200078e0202 */
[----:B------:R-:W-:Y:S01]  /*5f60*/  @!P0 PRMT R46, R36, 0x5410, R25 ;  /* 0x00005410242e8816 */ /* 0x000fe20000000019 */
[----:B------:R-:W-:Y:S01]  /*5f70*/  IMAD.SHL.U32 R3, R3, 0x2, RZ ;  /* 0x0000000203037824 */ /* 0x000fe200078e00ff */
[----:B------:R-:W-:Y:S02]  /*5f80*/  @!P0 LOP3.LUT R34, R40, 0xffff0000, RZ, 0xc0, !PT ;  /* 0xffff000028228812 */ /* 0x000fe400078ec0ff */
[----:B------:R-:W-:Y:S02]  /*5f90*/  SHF.L.U32 R2, R2, 0x1, RZ ;  /* 0x0000000102027819 */ /* 0x000fe400000006ff */
[----:B------:R1:W2:Y:S01]  /*5fa0*/  LDS.128 R52, [R3+0xc100] ;  /* 0x00c1000003347984 */ /* 0x0002a20000000c00 */
[----:B------:R-:W-:Y:S02]  /*5fb0*/  @!P0 PRMT R8, R8, 0x5410, R5 ;  /* 0x0000541008088816 */ /* 0x000fe40000000005 */
[----:B------:R-:W-:Y:S02]  /*5fc0*/  @!P0 LOP3.LUT R38, R37, 0xffff0000, RZ, 0xc0, !PT ;  /* 0xffff000025268812 */ /* 0x000fe400078ec0ff */
[----:B------:R-:W-:Y:S02]  /*5fd0*/  MOV R4, R6 ;  /* 0x0000000600047202 */ /* 0x000fe40000000f00 */
[--C-:B------:R-:W-:Y:S01]  /*5fe0*/  @!P0 SHF.R.U64 R6, R6, 0x10, R7.reuse ;  /* 0x0000001006068819 */ /* 0x100fe20000001207 */
[----:B------:R5:W4:Y:S01]  /*5ff0*/  LDS.128 R12, [R2+0xc100] ;  /* 0x00c10000020c7984 */ /* 0x000b220000000c00 */
[--C-:B-1----:R-:W-:Y:S01]  /*6000*/  IMAD.MOV.U32 R3, RZ, RZ, R7.reuse ;  /* 0x000000ffff037224 */ /* 0x102fe200078e0007 */
[----:B-----5:R-:W-:Y:S02]  /*6010*/  @!P0 SHF.R.U32.HI R2, RZ, 0x10, R7 ;  /* 0x00000010ff028819 */ /* 0x020fe40000011607 */
[----:B------:R-:W-:Y:S02]  /*6020*/  @!P0 PRMT R7, R9, 0x5410, R24 ;  /* 0x0000541009078816 */ /* 0x000fe40000000018 */
[----:B------:R-:W-:Y:S02]  /*6030*/  @!P0 PRMT R25, R3, 0x5410, R2 ;  /* 0x0000541003198816 */ /* 0x000fe40000000002 */
[----:B------:R-:W-:Y:S01]  /*6040*/  @!P0 PRMT R9, R4, 0x5410, R6 ;  /* 0x0000541004098816 */ /* 0x000fe20000000006 */
[----:B------:R-:W-:Y:S01]  /*6050*/  @!P0 IMAD.U32 R6, R40, 0x10000, RZ ;  /* 0x0001000028068824 */ /* 0x000fe200078e00ff */
[C---:B------:R-:W-:Y:S01]  /*6060*/  @!P0 SHF.L.U32 R4, R7.reuse, 0x10, RZ ;  /* 0x0000001007048819 */ /* 0x040fe200000006ff */
[----:B------:R-:W-:Y:S01]  /*6070*/  @!P0 IMAD.U32 R40, R42, 0x10000, RZ ;  /* 0x000100002a288824 */ /* 0x000fe200078e00ff */
[----:B------:R-:W-:Y:S01]  /*6080*/  @!P0 LOP3.LUT R5, R7, 0xffff0000, RZ, 0xc0, !PT ;  /* 0xffff000007058812 */ /* 0x000fe200078ec0ff */
[C---:B--2---:R-:W-:Y:S01]  /*6090*/  @!P0 IMAD.U32 R7, R52.reuse, 0x10000, RZ ;  /* 0x0001000034078824 */ /* 0x044fe200078e00ff */
[----:B------:R-:W-:Y:S01]  /*60a0*/  @!P0 LOP3.LUT R35, R52, 0xffff0000, RZ, 0xc0, !PT ;  /* 0xffff000034238812 */ /* 0x000fe200078ec0ff */
[----:B------:R-:W-:Y:S01]  /*60b0*/  @!P0 IMAD.U32 R41, R54, 0x10000, RZ ;  /* 0x0001000036298824 */ /* 0x000fe200078e00ff */
[----:B------:R-:W-:Y:S01]  /*60c0*/  @!P0 LOP3.LUT R39, R53, 0xffff0000, RZ, 0xc0, !PT ;  /* 0xffff000035278812 */ /* 0x000fe200078ec0ff */
[C---:B------:R-:W-:Y:S01]  /*60d0*/  @!P0 IMAD.U32 R45, R55.reuse, 0x10000, RZ ;  /* 0x00010000372d8824 */ /* 0x040fe200078e00ff */
[----:B------:R-:W-:Y:S01]  /*60e0*/  @!P0 LOP3.LUT R42, R42, 0xffff0000, RZ, 0xc0, !PT ;  /* 0xffff00002a2a8812 */ /* 0x000fe200078ec0ff */
[C---:B----4-:R-:W-:Y:S01]  /*60f0*/  @!P0 IMAD.U32 R2, R12.reuse, 0x10000, RZ ;  /* 0x000100000c028824 */ /* 0x050fe200078e00ff */
[----:B------:R-:W-:Y:S02]  /*6100*/  @!P0 LOP3.LUT R3, R12, 0xffff0000, RZ, 0xc0, !PT ;  /* 0xffff00000c038812 */ /* 0x000fe400078ec0ff */
[----:B------:R-:W-:Y:S01]  /*6110*/  @!P0 LOP3.LUT R43, R54, 0xffff0000, RZ, 0xc0, !PT ;  /* 0xffff0000362b8812 */ /* 0x000fe200078ec0ff */
[C---:B------:R-:W-:Y:S01]  /*6120*/  @!P0 FMUL.FTZ R24, R2.reuse, R6 ;  /* 0x0000000602188220 */ /* 0x040fe20000410000 */
[----:B------:R-:W-:Y:S01]  /*6130*/  @!P0 LOP3.LUT R47, R55, 0xffff0000, RZ, 0xc0, !PT ;  /* 0xffff0000372f8812 */ /* 0x000fe200078ec0ff */
[C---:B------:R-:W-:Y:S02]  /*6140*/  @!P0 FMUL.FTZ R36, R3.reuse, R34 ;  /* 0x0000002203248220 */ /* 0x040fe40000410000 */
[-C--:B------:R-:W-:Y:S02]  /*6150*/  @!P0 FMUL.FTZ R2, R2, R4.reuse ;  /* 0x0000000402028220 */ /* 0x080fe40000410000 */
[-C--:B------:R-:W-:Y:S02]  /*6160*/  @!P0 FMUL.FTZ R3, R3, R5.reuse ;  /* 0x0000000503038220 */ /* 0x080fe40000410000 */
[----:B------:R-:W-:Y:S01]  /*6170*/  @!P0 FFMA.FTZ R75, R35, R5, -R36 ;  /* 0x00000005234b8223 */ /* 0x000fe20000010824 */
[----:B------:R-:W-:Y:S01]  /*6180*/  @!P0 LOP3.LUT R5, R13, 0xffff0000, RZ, 0xc0, !PT ;  /* 0xffff00000d058812 */ /* 0x000fe200078ec0ff */
[----:B------:R-:W-:Y:S02]  /*6190*/  @!P0 FFMA.FTZ R76, R7, R4, -R24 ;  /* 0x00000004074c8223 */ /* 0x000fe40000010818 */
[----:B------:R-:W-:Y:S02]  /*61a0*/  @!P0 IMAD.U32 R36, R37, 0x10000, RZ ;  /* 0x0001000025248824 */ /* 0x000fe400078e00ff */
[----:B------:R-:W-:Y:S02]  /*61b0*/  @!P0 IMAD.U32 R4, R13, 0x10000, RZ ;  /* 0x000100000d048824 */ /* 0x000fe400078e00ff */
[----:B------:R-:W-:Y:S01]  /*61c0*/  @!P0 FFMA.FTZ R2, R6, R7, R2 ;  /* 0x0000000706028223 */ /* 0x000fe20000010002 */
[C---:B------:R-:W-:Y:S01]  /*61d0*/  @!P0 SHF.L.U32 R6, R8.reuse, 0x10, RZ ;  /* 0x0000001008068819 */ /* 0x040fe200000006ff */
[----:B------:R-:W-:Y:S01]  /*61e0*/  @!P0 IMAD.U32 R37, R53, 0x10000, RZ ;  /* 0x0001000035258824 */ /* 0x000fe200078e00ff */
[----:B------:R-:W-:Y:S01]  /*61f0*/  @!P0 LOP3.LUT R7, R8, 0xffff0000, RZ, 0xc0, !PT ;  /* 0xffff000008078812 */ /* 0x000fe200078ec0ff */
[C---:B------:R-:W-:Y:S02]  /*6200*/  @!P0 FMUL.FTZ R8, R4.reuse, R36 ;  /* 0x0000002404088220 */ /* 0x040fe40000410000 */
[----:B------:R-:W-:Y:S02]  /*6210*/  @!P0 FMUL.FTZ R24, R5, R38 ;  /* 0x0000002605188220 */ /* 0x000fe40000410000 */
[-C--:B------:R-:W-:Y:S02]  /*6220*/  @!P0 FMUL.FTZ R4, R4, R6.reuse ;  /* 0x0000000604048220 */ /* 0x080fe40000410000 */
[----:B------:R-:W-:Y:S01]  /*6230*/  @!P0 FFMA.FTZ R74, R37, R6, -R8 ;  /* 0x00000006254a8223 */ /* 0x000fe20000010808 */
[----:B------:R-:W-:Y:S01]  /*6240*/  @!P0 SHF.L.U32 R8, R9, 0x10, RZ ;  /* 0x0000001009088819 */ /* 0x000fe200000006ff */
[-C--:B------:R-:W-:Y:S01]  /*6250*/  @!P0 FMUL.FTZ R5, R5, R7.reuse ;  /* 0x0000000705058220 */ /* 0x080fe20000410000 */
[----:B------:R-:W-:Y:S01]  /*6260*/  @!P0 LOP3.LUT R9, R9, 0xffff0000, RZ, 0xc0, !PT ;  /* 0xffff000009098812 */ /* 0x000fe200078ec0ff */
[----:B------:R-:W-:Y:S01]  /*6270*/  @!P0 FFMA.FTZ R73, R39, R7, -R24 ;  /* 0x0000000727498223 */ /* 0x000fe20000010818 */
[C---:B------:R-:W-:Y:S01]  /*6280*/  @!P0 LOP3.LUT R7, R14.reuse, 0xffff0000, RZ, 0xc0, !PT ;  /* 0xffff00000e078812 */ /* 0x040fe200078ec0ff */
[----:B------:R-:W-:Y:S02]  /*6290*/  @!P0 IMAD.U32 R6, R14, 0x10000, RZ ;  /* 0x000100000e068824 */ /* 0x000fe400078e00ff */
[----:B------:R-:W-:Y:S01]  /*62a0*/  @!P0 FFMA.FTZ R3, R34, R35, R3 ;  /* 0x0000002322038223 */ /* 0x000fe20000010003 */
[----:B------:R-:W-:Y:S01]  /*62b0*/  @!P0 F2FP.BF16.PACK_AB R34, R75, R76 ;  /* 0x0000004c4b22823e */ /* 0x000fe200000010ff */
[C---:B------:R-:W-:Y:S01]  /*62c0*/  @!P0 FMUL.FTZ R24, R6.reuse, R40 ;  /* 0x0000002806188220 */ /* 0x040fe20000410000 */
[----:B------:R-:W-:Y:S01]  /*62d0*/  @!P0 F2FP.BF16.PACK_AB R35, R73, R74 ;  /* 0x0000004a4923823e */ /* 0x000fe200000010ff */
[----:B------:R-:W-:Y:S01]  /*62e0*/  @!P0 FMUL.FTZ R44, R7, R42 ;  /* 0x0000002a072c8220 */ /* 0x000fe20000410000 */
[----:B------:R-:W-:Y:S01]  /*62f0*/  @!P0 F2FP.BF16.PACK_AB R2, R3, R2 ;  /* 0x000000020302823e */ /* 0x000fe200000010ff */
[-C--:B------:R-:W-:Y:S01]  /*6300*/  @!P0 FFMA.FTZ R72, R41, R8.reuse, -R24 ;  /* 0x0000000829488223 */ /* 0x080fe20000010818 */
[C---:B------:R-:W-:Y:S01]  /*6310*/  @!P0 SHF.L.U32 R24, R25.reuse, 0x10, RZ ;  /* 0x0000001019188819 */ /* 0x040fe200000006ff */
[----:B------:R-:W-:Y:S01]  /*6320*/  @!P0 FMUL.FTZ R6, R6, R8 ;  /* 0x0000000806068220 */ /* 0x000fe20000410000 */
[----:B------:R-:W-:Y:S01]  /*6330*/  @!P0 LOP3.LUT R25, R25, 0xffff0000, RZ, 0xc0, !PT ;  /* 0xffff000019198812 */ /* 0x000fe200078ec0ff */
[----:B------:R-:W-:Y:S02]  /*6340*/  @!P0 FFMA.FTZ R71, R43, R9, -R44 ;  /* 0x000000092b478223 */ /* 0x000fe4000001082c */
[C---:B------:R-:W-:Y:S01]  /*6350*/  @!P0 IMAD.U32 R44, R46.reuse, 0x10000, RZ ;  /* 0x000100002e2c8824 */ /* 0x040fe200078e00ff */
[----:B------:R-:W-:Y:S01]  /*6360*/  @!P0 LOP3.LUT R46, R46, 0xffff0000, RZ, 0xc0, !PT ;  /* 0xffff00002e2e8812 */ /* 0x000fe200078ec0ff */
[----:B------:R-:W-:Y:S02]  /*6370*/  @!P0 IMAD.U32 R8, R15, 0x10000, RZ ;  /* 0x000100000f088824 */ /* 0x000fe400078e00ff */
[----:B------:R-:W-:Y:S02]  /*6380*/  @!P0 FFMA.FTZ R4, R36, R37, R4 ;  /* 0x0000002524048223 */ /* 0x000fe40000010004 */
[----:B------:R-:W-:Y:S01]  /*6390*/  @!P0 FMUL.FTZ R7, R7, R9 ;  /* 0x0000000907078220 */ /* 0x000fe20000410000 */
[----:B------:R-:W-:Y:S01]  /*63a0*/  @!P0 LOP3.LUT R9, R15, 0xffff0000, RZ, 0xc0, !PT ;  /* 0xffff00000f098812 */ /* 0x000fe200078ec0ff */
[----:B------:R-:W-:Y:S02]  /*63b0*/  @!P0 FFMA.FTZ R5, R38, R39, R5 ;  /* 0x0000002726058223 */ /* 0x000fe40000010005 */
[C---:B------:R-:W-:Y:S02]  /*63c0*/  @!P0 FMUL.FTZ R69, R8.reuse, R44 ;  /* 0x0000002c08458220 */ /* 0x040fe40000410000 */
[----:B------:R-:W-:Y:S01]  /*63d0*/  @!P0 FMUL.FTZ R8, R8, R24 ;  /* 0x0000001808088220 */ /* 0x000fe20000410000 */
[----:B------:R-:W-:Y:S01]  /*63e0*/  @!P0 F2FP.BF16.PACK_AB R4, R5, R4 ;  /* 0x000000040504823e */ /* 0x000fe200000010ff */
[----:B------:R-:W-:Y:S02]  /*63f0*/  @!P0 FFMA.FTZ R6, R40, R41, R6 ;  /* 0x0000002928068223 */ /* 0x000fe40000010006 */
        /* <DEDUP_REMOVED lines=9> */
[----:B------:R-:W-:Y:S01]  /*6490*/  @!P0 MOV R14, R6 ;  /* 0x00000006000e8202 */ /* 0x000fe20000000f00 */
        /* <DEDUP_REMOVED lines=9> */
[C---:B------:R-:W-:Y:S04]  /*6530*/  LEA R2, P0, R88.reuse, R66, 0x1 ;  /* 0x0000004258027211 */ /* 0x040fe800078008ff */
[----:B---3--:R-:W-:Y:S02]  /*6540*/  LEA.HI.X R3, R88, R67, R119, 0x1, P0 ;  /* 0x0000004358037211 */ /* 0x008fe400000f0c77 */
[C---:B------:R-:W-:Y:S03]  /*6550*/  ISETP.GE.AND P0, PT, R68.reuse, c[0x0][0x1d4], PT ;  /* 0x0000750044007a0c */ /* 0x040fe60003f06270 */
[----:B------:R1:W-:Y:S10]  /*6560*/  ST.E.128 [R2.64], R52 ;  /* 0x0000003402007985 */ /* 0x0003f4000c101d0a */
[----:B------:R-:W-:Y:S05]  /*6570*/  @!P0 IMAD.WIDE R4, R68, 0x2, R66 ;  /* 0x0000000244048825 */ /* 0x000fea00078e0242 */
[----:B------:R1:W-:Y:S02]  /*6580*/  @!P0 ST.E.128 [R4.64], R12 ;  /* 0x0000000c04008985 */ /* 0x0003e4000c101d0a */
.L_x_2290:
[----:B------:R-:W-:Y:S05]  /*6590*/  BSYNC B0 ;  /* 0x0000000000007941 */ /* 0x000fea0003800000 */
.L_x_2289:
        /* <DEDUP_REMOVED lines=16> */
[----:B------:R-:W-:Y:S02]  /*66a0*/  @!P0 SHF.R.U32.HI R4, RZ, 0x10, R19 ;  /* 0x00000010ff048819 */ /* 0x000fe40000011613 */
[----:B------:R-:W-:Y:S01]  /*66b0*/  @!P0 PRMT R7, R27, 0x5432, R7 ;  /* 0x000054321b078816 */ /* 0x000fe20000000007 */
[----:B------:R-:W-:Y:S01]  /*66c0*/  IMAD.SHL.U32 R2, R2, 0x200, RZ ;  /* 0x0000020002027824 */ /* 0x000fe200078e00ff */
[----:B------:R-:W-:Y:S02]  /*66d0*/  LOP3.LUT R3, R84, 0x38, R52, 0xf8, !PT ;  /* 0x0000003854037812 */ /* 0x000fe400078ef834 */
[----:B------:R-:W-:Y:S01]  /*66e0*/  @!P0 PRMT R8, R28, 0x5410, R4 ;  /* 0x000054101c088816 */ /* 0x000fe20000000004 */
[----:B------:R-:W-:Y:S01]  /*66f0*/  @!P0 IMAD.U32 R4, R7, 0x10000, RZ ;  /* 0x0001000007048824 */ /* 0x000fe200078e00ff */
[----:B------:R-:W-:Y:S02]  /*6700*/  LOP3.LUT R3, R3, R85, RZ, 0x3c, !PT ;  /* 0x0000005503037212 */ /* 0x000fe400078e3cff */
[----:B------:R-:W-:Y:S02]  /*6710*/  LOP3.LUT R2, R2, 0x7ffff000, RZ, 0xc0, !PT ;  /* 0x7ffff00002027812 */ /* 0x000fe400078ec0ff */
[----:B------:R-:W-:Y:S02]  /*6720*/  @!P0 SHF.R.U32.HI R34, RZ, 0x10, R59 ;  /* 0x00000010ff228819 */ /* 0x000fe4000001163b */
[----:B------:R-:W-:Y:S01]  /*6730*/  IADD3 R2, R3, R2, R32 ;  /* 0x0000000203027210 */ /* 0x000fe20007ffe020 */
[----:B------:R-:W-:Y:S01]  /*6740*/  IMAD.IADD R3, R132, 0x1, R65 ;  /* 0x0000000184037824 */ /* 0x000fe200078e0241 */
[----:B------:R-:W-:Y:S02]  /*6750*/  @!P0 LOP3.LUT R7, R7, 0xffff0000, RZ, 0xc0, !PT ;  /* 0xffff000007078812 */ /* 0x000fe400078ec0ff */
[----:B------:R-:W-:Y:S01]  /*6760*/  @!P0 PRMT R34, R50, 0x5410, R34 ;  /* 0x0000541032228816 */ /* 0x000fe20000000022 */
[----:B------:R-:W-:Y:S01]  /*6770*/  IMAD.IADD R2, R65, 0x1, R2 ;  /* 0x0000000141027824 */ /* 0x000fe200078e0202 */
[----:B------:R-:W-:Y:S01]  /*6780*/  @!P0 SHF.R.U64 R35, R58, 0x10, R59 ;  /* 0x000000103a238819 */ /* 0x000fe2000000123b */
[----:B------:R-:W-:Y:S01]  /*6790*/  IMAD.SHL.U32 R3, R3, 0x2, RZ ;  /* 0x0000000203037824 */ /* 0x000fe200078e00ff */
[----:B------:R-:W-:Y:S01]  /*67a0*/  @!P0 LOP3.LUT R40, R34, 0xffff0000, RZ, 0xc0, !PT ;  /* 0xffff000022288812 */ /* 0x000fe200078ec0ff */
[----:B------:R-:W-:Y:S01]  /*67b0*/  IMAD.SHL.U32 R2, R2, 0x2, RZ ;  /* 0x0000000202027824 */ /* 0x000fe200078e00ff */
[----:B------:R-:W-:Y:S01]  /*67c0*/  @!P0 PRMT R35, R50, 0x5432, R35 ;  /* 0x0000543232238816 */ /* 0x000fe20000000023 */
[----:B------:R-:W-:Y:S01]  /*67d0*/  @!P0 IMAD.U32 R38, R34, 0x10000, RZ ;  /* 0x0001000022268824 */ /* 0x000fe200078e00ff */
[----:B------:R1:W5:Y:S08]  /*67e0*/  LDS.128 R44, [R3+0xc100] ;  /* 0x00c10000032c7984 */ /* 0x0003700000000c00 */
[----:B------:R2:W4:Y:S01]  /*67f0*/  LDS.128 R12, [R2+0xc100] ;  /* 0x00c10000020c7984 */ /* 0x0005220000000c00 */
[----:B-1----:R-:W-:Y:S02]  /*6800*/  @!P0 SHF.R.U32.HI R3, RZ, 0x10, R17 ;  /* 0x00000010ff038819 */ /* 0x002fe40000011611 */
[----:B--2---:R-:W-:Y:S02]  /*6810*/  @!P0 SHF.R.U64 R2, R18, 0x10, R19 ;  /* 0x0000001012028819 */ /* 0x004fe40000001213 */
[C---:B------:R-:W-:Y:S02]  /*6820*/  @!P0 PRMT R19, R49.reuse, 0x5410, R5 ;  /* 0x0000541031138816 */ /* 0x040fe40000000005 */
[----:B------:R-:W-:Y:S02]  /*6830*/  @!P0 PRMT R18, R49, 0x5432, R6 ;  /* 0x0000543231128816 */ /* 0x000fe40000000006 */
[----:B------:R-:W-:Y:S02]  /*6840*/  @!P0 PRMT R5, R27, 0x5410, R3 ;  /* 0x000054101b058816 */ /* 0x000fe40000000003 */
[----:B------:R-:W-:Y:S01]  /*6850*/  @!P0 SHF.L.U32 R9, R19, 0x10, RZ ;  /* 0x0000001013098819 */ /* 0x000fe200000006ff */
[----:B------:R-:W-:Y:S01]  /*6860*/  @!P0 IMAD.U32 R24, R18, 0x10000, RZ ;  /* 0x0001000012188824 */ /* 0x000fe200078e00ff */
[----:B------:R-:W-:Y:S01]  /*6870*/  @!P0 PRMT R16, R28, 0x5432, R2 ;  /* 0x000054321c108816 */ /* 0x000fe20000000002 */
[----:B------:R-:W-:Y:S02]  /*6880*/  @!P0 IMAD.U32 R6, R5, 0x10000, RZ ;  /* 0x0001000005068824 */ /* 0x000fe400078e00ff */
[----:B-----5:R-:W-:Y:S01]  /*6890*/  @!P0 IMAD.U32 R17, R44, 0x10000, RZ ;  /* 0x000100002c118824 */ /* 0x020fe200078e00ff */
[----:B------:R-:W-:Y:S01]  /*68a0*/  @!P0 LOP3.LUT R41, R47, 0xffff0000, RZ, 0xc0, !PT ;  /* 0xffff00002f298812 */ /* 0x000fe200078ec0ff */
[----:B------:R-:W-:Y:S01]  /*68b0*/  @!P0 IMAD.U32 R25, R45, 0x10000, RZ ;  /* 0x000100002d198824 */ /* 0x000fe200078e00ff */
[----:B------:R-:W-:Y:S01]  /*68c0*/  @!P0 LOP3.LUT R37, R46, 0xffff0000, RZ, 0xc0, !PT ;  /* 0xffff00002e258812 */ /* 0x000fe200078ec0ff */
[----:B----4-:R-:W-:Y:S01]  /*68d0*/  @!P0 IMAD.U32 R2, R12, 0x10000, RZ ;  /* 0x000100000c028824 */ /* 0x010fe200078e00ff */
[----:B------:R-:W-:Y:S01]  /*68e0*/  @!P0 SHF.L.U32 R3, R13, 0x10, RZ ;  /* 0x000000100d038819 */ /* 0x000fe200000006ff */
[----:B------:R-:W-:Y:S02]  /*68f0*/  @!P0 IMAD.U32 R39, R47, 0x10000, RZ ;  /* 0x000100002f278824 */ /* 0x000fe400078e00ff */
[C---:B------:R-:W-:Y:S02]  /*6900*/  @!P0 FMUL.FTZ R27, R2.reuse, R9 ;  /* 0x00000009021b8220 */ /* 0x040fe40000410000 */
[----:B------:R-:W-:Y:S02]  /*6910*/  @!P0 FMUL.FTZ R28, R3, R24 ;  /* 0x00000018031c8220 */ /* 0x000fe40000410000 */
[-C--:B------:R-:W-:Y:S02]  /*6920*/  @!P0 FMUL.FTZ R2, R2, R4.reuse ;  /* 0x0000000402028220 */ /* 0x080fe40000410000 */
[----:B------:R-:W-:Y:S01]  /*6930*/  @!P0 FFMA.FTZ R56, R17, R4, -R27 ;  /* 0x0000000411388223 */ /* 0x000fe2000001081b */
[----:B------:R-:W-:Y:S01]  /*6940*/  @!P0 LOP3.LUT R27, R18, 0xffff0000, RZ, 0xc0, !PT ;  /* 0xffff0000121b8812 */ /* 0x000fe200078ec0ff */
[-C--:B------:R-:W-:Y:S01]  /*6950*/  @!P0 FMUL.FTZ R4, R3, R6.reuse ;  /* 0x0000000603048220 */ /* 0x080fe20000410000 */
[----:B------:R-:W-:Y:S01]  /*6960*/  @!P0 LOP3.LUT R18, R19, 0xffff0000, RZ, 0xc0, !PT ;  /* 0xffff000013128812 */ /* 0x000fe200078ec0ff */
[----:B------:R-:W-:Y:S01]  /*6970*/  @!P0 FFMA.FTZ R55, R25, R6, -R28 ;  /* 0x0000000619378223 */ /* 0x000fe2000001081c */
[----:B------:R-:W-:Y:S01]  /*6980*/  @!P0 LOP3.LUT R6, R12, 0xffff0000, RZ, 0xc0, !PT ;  /* 0xffff00000c068812 */ /* 0x000fe200078ec0ff */
[----:B------:R-:W-:Y:S01]  /*6990*/  @!P0 FFMA.FTZ R2, R9, R17, R2 ;  /* 0x0000001109028223 */ /* 0x000fe20000010002 */
[----:B------:R-:W-:Y:S02]  /*69a0*/  @!P0 LOP3.LUT R3, R13, 0xffff0000, RZ, 0xc0, !PT ;  /* 0xffff00000d038812 */ /* 0x000fe400078ec0ff */
[----:B------:R-:W-:Y:S01]  /*69b0*/  @!P0 LOP3.LUT R9, R5, 0xffff0000, RZ, 0xc0, !PT ;  /* 0xffff000005098812 */ /* 0x000fe200078ec0ff */
[----:B------:R-:W-:Y:S01]  /*69c0*/  @!P0 FMUL.FTZ R36, R6, R18 ;  /* 0x0000001206248220 */ /* 0x000fe20000410000 */
[----:B------:R-:W-:Y:S01]  /*69d0*/  @!P0 LOP3.LUT R19, R44, 0xffff0000, RZ, 0xc0, !PT ;  /* 0xffff00002c138812 */ /* 0x000fe200078ec0ff */
[----:B------:R-:W-:Y:S01]  /*69e0*/  @!P0 FMUL.FTZ R17, R3, R27 ;  /* 0x0000001b03118220 */ /* 0x000fe20000410000 */
[----:B------:R-:W-:Y:S01]  /*69f0*/  @!P0 LOP3.LUT R28, R45, 0xffff0000, RZ, 0xc0, !PT ;  /* 0xffff00002d1c8812 */ /* 0x000fe200078ec0ff */
[----:B------:R-:W-:Y:S02]  /*6a00*/  @!P0 FMUL.FTZ R5, R3, R9 ;  /* 0x0000000903058220 */ /* 0x000fe40000410000 */
[-C--:B------:R-:W-:Y:S02]  /*6a10*/  @!P0 FMUL.FTZ R3, R6, R7.reuse ;  /* 0x0000000706038220 */ /* 0x080fe40000410000 */
[----:B------:R-:W-:Y:S01]  /*6a20*/  @!P0 FFMA.FTZ R53, R19, R7, -R36 ;  /* 0x0000000713358223 */ /* 0x000fe20000010824 */
[C---:B------:R-:W-:Y:S01]  /*6a30*/  @!P0 LOP3.LUT R7, R15.reuse, 0xffff0000, RZ, 0xc0, !PT ;  /* 0xffff00000f078812 */ /* 0x040fe200078ec0ff */
[----:B------:R-:W-:Y:S02]  /*6a40*/  @!P0 IMAD.U32 R6, R15, 0x10000, RZ ;  /* 0x000100000f068824 */ /* 0x000fe400078e00ff */
[----:B------:R-:W-:Y:S01]  /*6a50*/  @!P0 FFMA.FTZ R54, R28, R9, -R17 ;  /* 0x000000091c368223 */ /* 0x000fe20000010811 */
[----:B------:R-:W-:Y:S01]  /*6a60*/  @!P0 SHF.L.U32 R9, R8, 0x10, RZ ;  /* 0x0000001008098819 */ /* 0x000fe200000006ff */
[----:B------:R-:W-:Y:S01]  /*6a70*/  @!P0 FMUL.FTZ R34, R6, R38 ;  /* 0x0000002606228220 */ /* 0x000fe20000410000 */
[----:B------:R-:W-:Y:S01]  /*6a80*/  @!P0 LOP3.LUT R17, R8, 0xffff0000, RZ, 0xc0, !PT ;  /* 0xffff000008118812 */ /* 0x000fe200078ec0ff */
[----:B------:R-:W-:Y:S02]  /*6a90*/  @!P0 FMUL.FTZ R36, R7, R40 ;  /* 0x0000002807248220 */ /* 0x000fe40000410000 */
[-C--:B------:R-:W-:Y:S02]  /*6aa0*/  @!P0 FMUL.FTZ R8, R6, R9.reuse ;  /* 0x0000000906088220 */ /* 0x080fe40000410000 */
[----:B------:R-:W-:Y:S02]  /*6ab0*/  @!P0 FFMA.FTZ R50, R39, R9, -R34 ;  /* 0x0000000927328223 */ /* 0x000fe40000010822 */
[-C--:B------:R-:W-:Y:S01]  /*6ac0*/  @!P0 FMUL.FTZ R9, R7, R17.reuse ;  /* 0x0000001107098220 */ /* 0x080fe20000410000 */
[----:B------:R-:W-:Y:S01]  /*6ad0*/  @!P0 LOP3.LUT R7, R14, 0xffff0000, RZ, 0xc0, !PT ;  /* 0xffff00000e078812 */ /* 0x000fe200078ec0ff */
[----:B------:R-:W-:Y:S01]  /*6ae0*/  @!P0 FFMA.FTZ R49, R41, R17, -R36 ;  /* 0x0000001129318223 */ /* 0x000fe20000010824 */
[C---:B------:R-:W-:Y:S01]  /*6af0*/  @!P0 LOP3.LUT R36, R35.reuse, 0xffff0000, RZ, 0xc0, !PT ;  /* 0xffff000023248812 */ /* 0x040fe200078ec0ff */
[----:B------:R-:W-:Y:S01]  /*6b00*/  @!P0 IMAD.U32 R34, R35, 0x10000, RZ ;  /* 0x0001000023228824 */ /* 0x000fe200078e00ff */
[----:B------:R-:W-:Y:S01]  /*6b10*/  @!P0 SHF.L.U32 R35, R46, 0x10, RZ ;  /* 0x000000102e238819 */ /* 0x000fe200000006ff */
[----:B------:R-:W-:Y:S02]  /*6b20*/  @!P0 IMAD.U32 R6, R14, 0x10000, RZ ;  /* 0x000100000e068824 */ /* 0x000fe400078e00ff */
[C---:B------:R-:W-:Y:S01]  /*6b30*/  @!P0 IMAD.U32 R17, R16.reuse, 0x10000, RZ ;  /* 0x0001000010118824 */ /* 0x040fe200078e00ff */
[----:B------:R-:W-:Y:S01]  /*6b40*/  @!P0 LOP3.LUT R16, R16, 0xffff0000, RZ, 0xc0, !PT ;  /* 0xffff000010108812 */ /* 0x000fe200078ec0ff */
[----:B------:R-:W-:Y:S01]  /*6b50*/  @!P0 FFMA.FTZ R3, R18, R19, R3 ;  /* 0x0000001312038223 */ /* 0x000fe20000010003 */
[----:B------:R-:W-:Y:S01]  /*6b60*/  @!P0 F2FP.BF16.PACK_AB R19, R54, R55 ;  /* 0x000000373613823e */ /* 0x000fe200000010ff */
[C---:B------:R-:W-:Y:S01]  /*6b70*/  @!P0 FMUL.FTZ R42, R6.reuse, R34 ;  /* 0x00000022062a8220 */ /* 0x040fe20000410000 */
[----:B------:R-:W-:Y:S01]  /*6b80*/  @!P0 F2FP.BF16.PACK_AB R18, R53, R56 ;  /* 0x000000383512823e */ /* 0x000fe200000010ff */
[----:B------:R-:W-:Y:S01]  /*6b90*/  @!P0 FMUL.FTZ R6, R6, R17 ;  /* 0x0000001106068220 */ /* 0x000fe20000410000 */
[----:B------:R-:W-:Y:S01]  /*6ba0*/  @!P0 F2FP.BF16.PACK_AB R2, R3, R2 ;  /* 0x000000020302823e */ /* 0x000fe200000010ff */
[----:B------:R-:W-:Y:S02]  /*6bb0*/  @!P0 FFMA.FTZ R4, R24, R25, R4 ;  /* 0x0000001918048223 */ /* 0x000fe40000010004 */
[C---:B------:R-:W-:Y:S01]  /*6bc0*/  @!P0 FMUL.FTZ R43, R7.reuse, R36 ;  /* 0x00000024072b8220 */ /* 0x040fe20000410000 */
[----:B------:R-:W-:Y:S01]  /*6bd0*/  @!P0 MOV R12, R2 ;  /* 0x00000002000c8202 */ /* 0x000fe20000000f00 */
[----:B------:R-:W-:Y:S02]  /*6be0*/  @!P0 FMUL.FTZ R7, R7, R16 ;  /* 0x0000001007078220 */ /* 0x000fe40000410000 */
        /* <DEDUP_REMOVED lines=25> */
.L_x_2292:
[----:B------:R-:W-:Y:S05]  /*6d80*/  BSYNC B0 ;  /* 0x0000000000007941 */ /* 0x000fea0003800000 */
.L_x_2291:
[----:B------:R-:W-:Y:S11]  /*6d90*/  ISETP.GE.AND P0, PT, R107, c[0x0][0x1d4], PT ;  /* 0x000075006b007a0c */ /* 0x000ff60003f06270 */
[----:B------:R-:W-:Y:S02]  /*6da0*/  @!UPT UIADD3 URZ, URZ, URZ, URZ ;  /* 0x0000003f3f3ff290 */ /* 0x000fe4000fffe03f */
[----:B------:R-:W-:-:S05]  /*6db0*/  @P0 BRA `(.L_x_2276) ;  /* 0x00000b0000000947 */ /* 0x000fca0003800000 */
[----:B------:R-:W-:Y:S02]  /*6dc0*/  LOP3.LUT P1, RZ, R211, 0x8, RZ, 0xc0, !PT ;  /* 0x00000008d3ff7812 */ /* 0x000fe4000782c0ff */
[----:B-1--4-:R-:W-:Y:S02]  /*6dd0*/  LEA R52, P0, R89, R66, 0x1 ;  /* 0x0000004259347211 */ /* 0x012fe400078008ff */
[----:B------:R-:W-:Y:S02]  /*6de0*/  SEL R2, R135, R134, !P1 ;  /* 0x0000008687027207 */ /* 0x000fe40004800000 */
[----:B---3--:R-:W-:Y:S02]  /*6df0*/  LEA.HI.X R53, R89, R67, R121, 0x1, P0 ;  /* 0x0000004359357211 */ /* 0x008fe400000f0c79 */
[----:B------:R-:W-:Y:S02]  /*6e00*/  SHF.R.S32.HI R3, RZ, 0x1f, R2 ;  /* 0x0000001fff037819 */ /* 0x000fe40000011402 */
[----:B------:R-:W-:Y:S02]  /*6e10*/  ISETP.GE.AND P0, PT, R107, c[0x0][0x27c], PT ;  /* 0x00009f006b007a0c */ /* 0x000fe40003f06270 */
[----:B------:R-:W-:Y:S04]  /*6e20*/  LEA.HI R2, R3, R2, RZ, 0x4 ;  /* 0x0000000203027211 */ /* 0x000fe800078f20ff */
[----:B------:R-:W-:Y:S04]  /*6e30*/  LEA.HI.SX32 R2, R2, R127, 0x1c ;  /* 0x0000007f02027211 */ /* 0x000fe800078fe2ff */
[----:B------:R-:W-:Y:S01]  /*6e40*/  SHF.R.S32.HI R3, RZ, 0x1f, R2 ;  /* 0x0000001fff037819 */ /* 0x000fe20000011402 */
[----:B------:R-:W-:Y:S02]  /*6e50*/  IMAD.SHL.U32 R40, R2, 0x8, RZ ;  /* 0x0000000802287824 */ /* 0x000fe400078e00ff */
[--C-:B------:R-:W-:Y:S02]  /*6e60*/  @!P0 SHF.R.U64 R4, R22, 0x10, R23.reuse ;  /* 0x0000001016048819 */ /* 0x100fe40000001217 */
[----:B------:R-:W-:Y:S02]  /*6e70*/  LEA.HI R2, R3, R2, RZ, 0x3 ;  /* 0x0000000203027211 */ /* 0x000fe400078f18ff */
[----:B------:R-:W-:Y:S02]  /*6e80*/  @!P0 SHF.R.U32.HI R5, RZ, 0x10, R23 ;  /* 0x00000010ff058819 */ /* 0x000fe40000011617 */
[----:B------:R-:W-:Y:S01]  /*6e90*/  @!P0 PRMT R16, R30, 0x5432, R4 ;  /* 0x000054321e108816 */ /* 0x000fe20000000004 */
[----:B------:R-:W-:Y:S01]  /*6ea0*/  IMAD.SHL.U32 R2, R2, 0x200, RZ ;  /* 0x0000020002027824 */ /* 0x000fe200078e00ff */
[----:B------:R-:W-:Y:S02]  /*6eb0*/  LOP3.LUT R3, R84, 0x38, R40, 0xf8, !PT ;  /* 0x0000003854037812 */ /* 0x000fe400078ef828 */
[----:B------:R-:W-:Y:S02]  /*6ec0*/  @!P0 PRMT R8, R30, 0x5410, R5 ;  /* 0x000054101e088816 */ /* 0x000fe40000000005 */
[----:B------:R-:W-:Y:S02]  /*6ed0*/  LOP3.LUT R3, R3, R85, RZ, 0x3c, !PT ;  /* 0x0000005503037212 */ /* 0x000fe400078e3cff */
[----:B------:R-:W-:Y:S02]  /*6ee0*/  LOP3.LUT R2, R2, 0x7ffff000, RZ, 0xc0, !PT ;  /* 0x7ffff00002027812 */ /* 0x000fe400078ec0ff */
[----:B------:R-:W-:Y:S02]  /*6ef0*/  @!P0 SHF.R.U64 R6, R60, 0x10, R61 ;  /* 0x000000103c068819 */ /* 0x000fe4000000123d */
[----:B------:R-:W-:Y:S01]  /*6f00*/  IADD3 R2, R3, R2, R32 ;  /* 0x0000000203027210 */ /* 0x000fe20007ffe020 */
[----:B------:R-:W-:Y:S01]  /*6f10*/  IMAD.IADD R3, R131, 0x1, R65 ;  /* 0x0000000183037824 */ /* 0x000fe200078e0241 */
[----:B------:R-:W-:Y:S02]  /*6f20*/  @!P0 PRMT R18, R51, 0x5410, R6 ;  /* 0x0000541033128816 */ /* 0x000fe40000000006 */
[----:B------:R-:W-:Y:S01]  /*6f30*/  @!P0 SHF.R.U64 R9, R62, 0x10, R63 ;  /* 0x000000103e098819 */ /* 0x000fe2000000123f */
[----:B------:R-:W-:Y:S01]  /*6f40*/  IMAD.IADD R2, R65, 0x1, R2 ;  /* 0x0000000141027824 */ /* 0x000fe200078e0202 */
[----:B------:R-:W-:Y:S01]  /*6f50*/  @!P0 SHF.R.U32.HI R7, RZ, 0x10, R61 ;  /* 0x00000010ff078819 */ /* 0x000fe2000001163d */
[----:B------:R-:W-:Y:S01]  /*6f60*/  IMAD.SHL.U32 R3, R3, 0x2, RZ ;  /* 0x0000000203037824 */ /* 0x000fe200078e00ff */
[----:B------:R-:W-:Y:S01]  /*6f70*/  @!P0 PRMT R27, R64, 0x5432, R9 ;  /* 0x00005432401b8816 */ /* 0x000fe20000000009 */
[----:B------:R-:W-:Y:S01]  /*6f80*/  IMAD.SHL.U32 R2, R2, 0x2, RZ ;  /* 0x0000000202027824 */ /* 0x000fe200078e00ff */
[C---:B------:R-:W-:Y:S02]  /*6f90*/  @!P0 SHF.L.U32 R9, R18.reuse, 0x10, RZ ;  /* 0x0000001012098819 */ /* 0x040fe400000006ff */
[----:B------:R1:W3:Y:S01]  /*6fa0*/  LDS.128 R36, [R3+0xc100] ;  /* 0x00c1000003247984 */ /* 0x0002e20000000c00 */
[----:B------:R-:W-:Y:S02]  /*6fb0*/  @!P0 LOP3.LUT R18, R18, 0xffff0000, RZ, 0xc0, !PT ;  /* 0xffff000012128812 */ /* 0x000fe400078ec0ff */
[----:B------:R-:W-:Y:S02]  /*6fc0*/  @!P0 PRMT R22, R51, 0x5432, R7 ;  /* 0x0000543233168816 */ /* 0x000fe40000000007 */
[----:B------:R-:W-:Y:S03]  /*6fd0*/  @!P0 SHF.R.U32.HI R34, RZ, 0x10, R63 ;  /* 0x00000010ff228819 */ /* 0x000fe6000001163f */
[----:B------:R4:W5:Y:S01]  /*6fe0*/  LDS.128 R12, [R2+0xc100] ;  /* 0x00c10000020c7984 */ /* 0x0009620000000c00 */
[----:B------:R-:W-:Y:S02]  /*6ff0*/  @!P0 PRMT R34, R64, 0x5410, R34 ;  /* 0x0000541040228816 */ /* 0x000fe40000000022 */
[----:B-1----:R-:W-:Y:S04]  /*7000*/  @!P0 SHF.R.U32.HI R3, RZ, 0x10, R21 ;  /* 0x00000010ff038819 */ /* 0x002fe80000011615 */
[C---:B------:R-:W-:Y:S02]  /*7010*/  @!P0 PRMT R6, R29.reuse, 0x5410, R3 ;  /* 0x000054101d068816 */ /* 0x040fe40000000003 */
[----:B----4-:R-:W-:Y:S04]  /*7020*/  @!P0 SHF.R.U64 R2, R20, 0x10, R21 ;  /* 0x0000001014028819 */ /* 0x010fe80000001215 */
[----:B------:R-:W-:Y:S01]  /*7030*/  @!P0 PRMT R2, R29, 0x5432, R2 ;  /* 0x000054321d028816 */ /* 0x000fe20000000002 */
[C---:B------:R-:W-:Y:S01]  /*7040*/  @!P0 IMAD.U32 R29, R34.reuse, 0x10000, RZ ;  /* 0x00010000221d8824 */ /* 0x040fe200078e00ff */
[----:B------:R-:W-:Y:S02]  /*7050*/  @!P0 LOP3.LUT R34, R34, 0xffff0000, RZ, 0xc0, !PT ;  /* 0xffff000022228812 */ /* 0x000fe400078ec0ff */
[C---:B------:R-:W-:Y:S01]  /*7060*/  @!P0 LOP3.LUT R5, R2.reuse, 0xffff0000, RZ, 0xc0, !PT ;  /* 0xffff000002058812 */ /* 0x040fe200078ec0ff */
[----:B------:R-:W-:Y:S02]  /*7070*/  @!P0 IMAD.U32 R7, R2, 0x10000, RZ ;  /* 0x0001000002078824 */ /* 0x000fe400078e00ff */
[C---:B---3--:R-:W-:Y:S01]  /*7080*/  @!P0 IMAD.U32 R17, R36.reuse, 0x10000, RZ ;  /* 0x0001000024118824 */ /* 0x048fe200078e00ff */
[----:B------:R-:W-:Y:S01]  /*7090*/  @!P0 LOP3.LUT R19, R36, 0xffff0000, RZ, 0xc0, !PT ;  /* 0xffff000024138812 */ /* 0x000fe200078ec0ff */
[C---:B------:R-:W-:Y:S01]  /*70a0*/  @!P0 IMAD.U32 R21, R37.reuse, 0x10000, RZ ;  /* 0x0001000025158824 */ /* 0x040fe200078e00ff */
[----:B------:R-:W-:Y:S01]  /*70b0*/  @!P0 LOP3.LUT R23, R37, 0xffff0000, RZ, 0xc0, !PT ;  /* 0xffff000025178812 */ /* 0x000fe200078ec0ff */
[C---:B------:R-:W-:Y:S01]  /*70c0*/  @!P0 IMAD.U32 R30, R39.reuse, 0x10000, RZ ;  /* 0x00010000271e8824 */ /* 0x040fe200078e00ff */
[----:B------:R-:W-:Y:S01]  /*70d0*/  @!P0 LOP3.LUT R35, R39, 0xffff0000, RZ, 0xc0, !PT ;  /* 0xffff000027238812 */ /* 0x000fe200078ec0ff */
[----:B-----5:R-:W-:Y:S01]  /*70e0*/  @!P0 IMAD.U32 R4, R12, 0x10000, RZ ;  /* 0x000100000c048824 */ /* 0x020fe200078e00ff */
[----:B------:R-:W-:Y:S02]  /*70f0*/  @!P0 LOP3.LUT R28, R38, 0xffff0000, RZ, 0xc0, !PT ;  /* 0xffff0000261c8812 */ /* 0x000fe400078ec0ff */
[----:B------:R-:W-:Y:S01]  /*7100*/  @!P0 LOP3.LUT R3, R12, 0xffff0000, RZ, 0xc0, !PT ;  /* 0xffff00000c038812 */ /* 0x000fe200078ec0ff */
[C---:B------:R-:W-:Y:S02]  /*7110*/  @!P0 FMUL.FTZ R20, R4.reuse, R9 ;  /* 0x0000000904148220 */ /* 0x040fe40000410000 */
[-C--:B------:R-:W-:Y:S02]  /*7120*/  @!P0 FMUL.FTZ R2, R4, R7.reuse ;  /* 0x0000000704028220 */ /* 0x080fe40000410000 */
[----:B------:R-:W-:Y:S02]  /*7130*/  @!P0 FMUL.FTZ R4, R3, R18 ;  /* 0x0000001203048220 */ /* 0x000fe40000410000 */
[----:B------:R-:W-:Y:S02]  /*7140*/  @!P0 FFMA.FTZ R49, R17, R7, -R20 ;  /* 0x0000000711318223 */ /* 0x000fe40000010814 */
[-C--:B------:R-:W-:Y:S02]  /*7150*/  @!P0 FMUL.FTZ R3, R3, R5.reuse ;  /* 0x0000000503038220 */ /* 0x080fe40000410000 */
[----:B------:R-:W-:Y:S01]  /*7160*/  @!P0 FFMA.FTZ R47, R19, R5, -R4 ;  /* 0x00000005132f8223 */ /* 0x000fe20000010804 */
[----:B------:R-:W-:Y:S01]  /*7170*/  @!P0 LOP3.LUT R5, R13, 0xffff0000, RZ, 0xc0, !PT ;  /* 0xffff00000d058812 */ /* 0x000fe200078ec0ff */
[C---:B------:R-:W-:Y:S01]  /*7180*/  @!P0 IMAD.U32 R20, R22.reuse, 0x10000, RZ ;  /* 0x0001000016148824 */ /* 0x040fe200078e00ff */
[----:B------:R-:W-:Y:S01]  /*7190*/  @!P0 LOP3.LUT R22, R22, 0xffff0000, RZ, 0xc0, !PT ;  /* 0xffff000016168812 */ /* 0x000fe200078ec0ff */
[C---:B------:R-:W-:Y:S01]  /*71a0*/  @!P0 IMAD.U32 R7, R6.reuse, 0x10000, RZ ;  /* 0x0001000006078824 */ /* 0x040fe200078e00ff */
[----:B------:R-:W-:Y:S01]  /*71b0*/  @!P0 LOP3.LUT R6, R6, 0xffff0000, RZ, 0xc0, !PT ;  /* 0xffff000006068812 */ /* 0x000fe200078ec0ff */
[----:B------:R-:W-:Y:S01]  /*71c0*/  @!P0 FFMA.FTZ R2, R9, R17, R2 ;  /* 0x0000001109028223 */ /* 0x000fe20000010002 */
[----:B------:R-:W-:Y:S01]  /*71d0*/  @!P0 SHF.L.U32 R4, R13, 0x10, RZ ;  /* 0x000000100d048819 */ /* 0x000fe200000006ff */
[C---:B------:R-:W-:Y:S02]  /*71e0*/  @!P0 FMUL.FTZ R17, R5.reuse, R22 ;  /* 0x0000001605118220 */ /* 0x040fe40000410000 */
[----:B------:R-:W-:Y:S02]  /*71f0*/  @!P0 FMUL.FTZ R5, R5, R6 ;  /* 0x0000000605058220 */ /* 0x000fe40000410000 */
[----:B------:R-:W-:Y:S02]  /*7200*/  @!P0 FMUL.FTZ R9, R4, R20 ;  /* 0x0000001404098220 */ /* 0x000fe40000410000 */
[----:B------:R-:W-:Y:S01]  /*7210*/  @!P0 FFMA.FTZ R45, R23, R6, -R17 ;  /* 0x00000006172d8223 */ /* 0x000fe20000010811 */
[----:B------:R-:W-:Y:S01]  /*7220*/  @!P0 LOP3.LUT R17, R8, 0xffff0000, RZ, 0xc0, !PT ;  /* 0xffff000008118812 */ /* 0x000fe200078ec0ff */
[----:B------:R-:W-:Y:S02]  /*7230*/  @!P0 IMAD.U32 R6, R15, 0x10000, RZ ;  /* 0x000100000f068824 */ /* 0x000fe400078e00ff */
[-C--:B------:R-:W-:Y:S02]  /*7240*/  @!P0 FMUL.FTZ R4, R4, R7.reuse ;  /* 0x0000000704048220 */ /* 0x080fe40000410000 */
[----:B------:R-:W-:Y:S01]  /*7250*/  @!P0 FFMA.FTZ R46, R21, R7, -R9 ;  /* 0x00000007152e8223 */ /* 0x000fe20000010809 */
[----:B------:R-:W-:Y:S01]  /*7260*/  @!P0 SHF.L.U32 R9, R8, 0x10, RZ ;  /* 0x0000001008098819 */ /* 0x000fe200000006ff */
[----:B--2---:R-:W-:Y:S01]  /*7270*/  @!P0 FMUL.FTZ R24, R6, R29 ;  /* 0x0000001d06188220 */ /* 0x004fe20000410000 */
[----:B------:R-:W-:Y:S01]  /*7280*/  @!P0 LOP3.LUT R7, R15, 0xffff0000, RZ, 0xc0, !PT ;  /* 0xffff00000f078812 */ /* 0x000fe200078ec0ff */
[----:B------:R-:W-:Y:S01]  /*7290*/  @!P0 FFMA.FTZ R3, R18, R19, R3 ;  /* 0x0000001312038223 */ /* 0x000fe20000010003 */
[----:B------:R-:W-:Y:S01]  /*72a0*/  @!P0 F2FP.BF16.PACK_AB R18, R47, R49 ;  /* 0x000000312f12823e */ /* 0x000fe200000010ff */
[-C--:B------:R-:W-:Y:S01]  /*72b0*/  @!P0 FMUL.FTZ R8, R6, R9.reuse ;  /* 0x0000000906088220 */ /* 0x080fe20000410000 */
[----:B------:R-:W-:Y:S01]  /*72c0*/  @!P0 F2FP.BF16.PACK_AB R19, R45, R46 ;  /* 0x0000002e2d13823e */ /* 0x000fe200000010ff */
[----:B------:R-:W-:Y:S01]  /*72d0*/  @!P0 FMUL.FTZ R25, R7, R34 ;  /* 0x0000002207198220 */ /* 0x000fe20000410000 */
[----:B------:R-:W-:Y:S01]  /*72e0*/  @!P0 F2FP.BF16.PACK_AB R2, R3, R2 ;  /* 0x000000020302823e */ /* 0x000fe200000010ff */
[----:B------:R-:W-:Y:S02]  /*72f0*/  @!P0 FFMA.FTZ R44, R30, R9, -R24 ;  /* 0x000000091e2c8223 */ /* 0x000fe40000010818 */
[-C--:B------:R-:W-:Y:S01]  /*7300*/  @!P0 FMUL.FTZ R9, R7, R17.reuse ;  /* 0x0000001107098220 */ /* 0x080fe20000410000 */
[C---:B------:R-:W-:Y:S01]  /*7310*/  @!P0 LOP3.LUT R7, R14.reuse, 0xffff0000, RZ, 0xc0, !PT ;  /* 0xffff00000e078812 */ /* 0x040fe200078ec0ff */
[C---:B------:R-:W-:Y:S01]  /*7320*/  @!P0 IMAD.U32 R24, R27.reuse, 0x10000, RZ ;  /* 0x000100001b188824 */ /* 0x040fe200078e00ff */
[----:B------:R-:W-:Y:S01]  /*7330*/  @!P0 LOP3.LUT R27, R27, 0xffff0000, RZ, 0xc0, !PT ;  /* 0xffff00001b1b8812 */ /* 0x000fe200078ec0ff */
[----:B------:R-:W-:Y:S01]  /*7340*/  @!P0 IMAD.U32 R6, R14, 0x10000, RZ ;  /* 0x000100000e068824 */ /* 0x000fe200078e00ff */
[----:B------:R-:W-:Y:S01]  /*7350*/  @!P0 MOV R12, R2 ;  /* 0x00000002000c8202 */ /* 0x000fe20000000f00 */
[----:B------:R-:W-:Y:S01]  /*7360*/  @!P0 FFMA.FTZ R43, R35, R17, -R25 ;  /* 0x00000011232b8223 */ /* 0x000fe20000010819 */
[----:B------:R-:W-:Y:S01]  /*7370*/  @!P0 SHF.L.U32 R25, R38, 0x10, RZ ;  /* 0x0000001026198819 */ /* 0x000fe200000006ff */
[C---:B------:R-:W-:Y:S01]  /*7380*/  @!P0 IMAD.U32 R17, R16.reuse, 0x10000, RZ ;  /* 0x0001000010118824 */ /* 0x040fe200078e00ff */
[----:B------:R-:W-:Y:S01]  /*7390*/  @!P0 LOP3.LUT R16, R16, 0xffff0000, RZ, 0xc0, !PT ;  /* 0xffff000010108812 */ /* 0x000fe200078ec0ff */
[C---:B------:R-:W-:Y:S02]  /*73a0*/  @!P0 FMUL.FTZ R41, R6.reuse, R24 ;  /* 0x0000001806298220 */ /* 0x040fe40000410000 */
[----:B------:R-:W-:Y:S02]  /*73b0*/  @!P0 FMUL.FTZ R42, R7, R27 ;  /* 0x0000001b072a8220 */ /* 0x000fe40000410000 */
[-C--:B------:R-:W-:Y:S02]  /*73c0*/  @!P0 FMUL.FTZ R6, R6, R17.reuse ;  /* 0x0000001106068220 */ /* 0x080fe40000410000 */
[----:B------:R-:W-:Y:S01]  /*73d0*/  @!P0 FFMA.FTZ R41, R25, R17, -R41 ;  /* 0x0000001119298223 */ /* 0x000fe20000010829 */
[----:B------:R-:W-:Y:S01]  /*73e0*/  @!P0 F2FP.BF16.PACK_AB R17, R43, R44 ;  /* 0x0000002c2b11823e */ /* 0x000fe200000010ff */
[-C--:B------:R-:W-:Y:S02]  /*73f0*/  @!P0 FFMA.FTZ R42, R28, R16.reuse, -R42 ;  /* 0x000000101c2a8223 */ /* 0x080fe4000001082a */
[----:B------:R-:W-:Y:S02]  /*7400*/  @!P0 FFMA.FTZ R4, R20, R21, R4 ;  /* 0x0000001514048223 */ /* 0x000fe40000010004 */
[----:B------:R-:W-:Y:S01]  /*7410*/  @!P0 FMUL.FTZ R7, R7, R16 ;  /* 0x0000001007078220 */ /* 0x000fe20000410000 */
[----:B------:R-:W-:Y:S01]  /*7420*/  @!P0 F2FP.BF16.PACK_AB R16, R42, R41 ;  /* 0x000000292a10823e */ /* 0x000fe200000010ff */
[----:B------:R-:W-:Y:S02]  /*7430*/  @!P0 FFMA.FTZ R5, R22, R23, R5 ;  /* 0x0000001716058223 */ /* 0x000fe40000010005 */
[----:B------:R-:W-:Y:S02]  /*7440*/  @!P0 FFMA.FTZ R6, R24, R25, R6 ;  /* 0x0000001918068223 */ /* 0x000fe40000010006 */
[----:B------:R-:W-:Y:S01]  /*7450*/  @!P0 FFMA.FTZ R7, R27, R28, R7 ;  /* 0x0000001c1b078223 */ /* 0x000fe20000010007 */
[----:B------:R-:W-:Y:S01]  /*7460*/  @!P0 F2FP.BF16.PACK_AB R4, R5, R4 ;  /* 0x000000040504823e */ /* 0x000fe200000010ff */
[----:B------:R-:W-:Y:S02]  /*7470*/  @!P0 FFMA.FTZ R8, R29, R30, R8 ;  /* 0x0000001e1d088223 */ /* 0x000fe40000010008 */
[----:B------:R-:W-:Y:S01]  /*7480*/  @!P0 FFMA.FTZ R9, R34, R35, R9 ;  /* 0x0000002322098223 */ /* 0x000fe20000010009 */
[----:B------:R-:W-:Y:S01]  /*7490*/  @!P0 F2FP.BF16.PACK_AB R6, R7, R6 ;  /* 0x000000060706823e */ /* 0x000fe200000010ff */
[----:B------:R-:W-:Y:S02]  /*74a0*/  @!P0 IMAD.MOV.U32 R36, RZ, RZ, R18 ;  /* 0x000000ffff248224 */ /* 0x000fe400078e0012 */
[----:B------:R-:W-:Y:S01]  /*74b0*/  @!P0 IMAD.MOV.U32 R37, RZ, RZ, R19 ;  /* 0x000000ffff258224 */ /* 0x000fe200078e0013 */
[----:B------:R-:W-:Y:S01]  /*74c0*/  @!P0 F2FP.BF16.PACK_AB R8, R9, R8 ;  /* 0x000000080908823e */ /* 0x000fe200000010ff */
[----:B------:R-:W-:Y:S02]  /*74d0*/  @!P0 IMAD.MOV.U32 R38, RZ, RZ, R16 ;  /* 0x000000ffff268224 */ /* 0x000fe400078e0010 */
        /* <DEDUP_REMOVED lines=12> */
.L_x_2272:
        /* <DEDUP_REMOVED lines=22> */
[----:B------:R-:W-:Y:S02]  /*7700*/  ISETP.GE.AND P4, PT, R107, c[0x0][0x1d4], PT ;  /* 0x000075006b007a0c */ /* 0x000fe40003f86270 */
[----:B------:R-:W-:Y:S07]  /*7710*/  ISETP.GE.AND P3, PT, R207, c[0x0][0x1d4], PT ;  /* 0x00007500cf007a0c */ /* 0x000fee0003f66270 */
[----:B------:R-:W2:Y:S01]  /*7720*/  @!P2 LDS.128 R12, [R78+0xc000] ;  /* 0x00c000004e0ca984 */ /* 0x000ea20000000c00 */
[CC--:B-1----:R-:W-:Y:S04]  /*7730*/  @!P2 LEA R6, P0, R106.reuse, R2.reuse, 0x1 ;  /* 0x000000026a06a211 */ /* 0x0c2fe800078008ff */
[-C--:B------:R-:W-:Y:S02]  /*7740*/  @!P2 LEA.HI.X R7, R106, R3.reuse, R232, 0x1, P0 ;  /* 0x000000036a07a211 */ /* 0x080fe400000f0ce8 */
[CC--:B------:R-:W-:Y:S04]  /*7750*/  @!P1 LEA R4, P0, R213.reuse, R2.reuse, 0x1 ;  /* 0x00000002d5049211 */ /* 0x0c0fe800078008ff */
[-C--:B------:R-:W-:Y:S02]  /*7760*/  @!P1 LEA.HI.X R5, R213, R3.reuse, R234, 0x1, P0 ;  /* 0x00000003d5059211 */ /* 0x080fe400000f0cea */
[CC--:B------:R-:W-:Y:S04]  /*7770*/  @!P4 LEA R8, P0, R212.reuse, R2.reuse, 0x1 ;  /* 0x00000002d408c211 */ /* 0x0c0fe800078008ff */
[-C--:B------:R-:W-:Y:S01]  /*7780*/  @!P4 LEA.HI.X R9, R212, R3.reuse, R233, 0x1, P0 ;  /* 0x00000003d409c211 */ /* 0x080fe200000f0ce9 */
[----:B--2---:R1:W-:Y:S04]  /*7790*/  @!P2 ST.E.128 [R6.64], R12 ;  /* 0x0000000c0600a985 */ /* 0x0043e8000c101d0a */
[----:B------:R-:W2:Y:S01]  /*77a0*/  @!P1 LDS.128 R12, [R79+0xc000] ;  /* 0x00c000004f0c9984 */ /* 0x000ea20000000c00 */
[CC--:B-1----:R-:W-:Y:S04]  /*77b0*/  @!P3 LEA R6, P0, R207.reuse, R2.reuse, 0x1 ;  /* 0x00000002cf06b211 */ /* 0x0c2fe800078008ff */
[-C--:B------:R-:W-:Y:S01]  /*77c0*/  @!P3 LEA.HI.X R7, R207, R3.reuse, R237, 0x1, P0 ;  /* 0x00000003cf07b211 */ /* 0x080fe200000f0ced */
[----:B--2---:R1:W-:Y:S01]  /*77d0*/  @!P1 ST.E.128 [R4.64], R12 ;  /* 0x0000000c04009985 */ /* 0x0043e2000c101d0a */
[C---:B------:R-:W-:Y:S03]  /*77e0*/  ISETP.GE.AND P1, PT, R206.reuse, c[0x0][0x1d4], PT ;  /* 0x00007500ce007a0c */ /* 0x040fe60003f26270 */
[----:B------:R-:W2:Y:S10]  /*77f0*/  @!P4 LDS.128 R16, [R78+0xe000] ;  /* 0x00e000004e10c984 */ /* 0x000eb40000000c00 */
[CC--:B-1----:R-:W-:Y:S04]  /*7800*/  @!P1 LEA R4, P0, R206.reuse, R2.reuse, 0x1 ;  /* 0x00000002ce049211 */ /* 0x0c2fe800078008ff */
[-C--:B------:R-:W-:Y:S02]  /*7810*/  @!P1 LEA.HI.X R5, R206, R3.reuse, R236, 0x1, P0 ;  /* 0x00000003ce059211 */ /* 0x080fe400000f0cec */
[C---:B------:R-:W-:Y:S01]  /*7820*/  ISETP.GE.AND P0, PT, R205.reuse, c[0x0][0x1d4], PT ;  /* 0x00007500cd007a0c */ /* 0x040fe20003f06270 */
[----:B--2---:R-:W-:Y:S04]  /*7830*/  @!P4 ST.E.128 [R8.64], R16 ;  /* 0x000000100800c985 */ /* 0x004fe8000c101d0a */
[----:B------:R-:W1:Y:S08]  /*7840*/  @!P3 LDS.128 R12, [R79+0xe000] ;  /* 0x00e000004f0cb984 */ /* 0x000e700000000c00 */
[C---:B------:R-:W-:Y:S04]  /*7850*/  @!P0 LEA R2, P2, R205.reuse, R2, 0x1 ;  /* 0x00000002cd028211 */ /* 0x040fe800078408ff */
[----:B------:R-:W-:Y:S01]  /*7860*/  @!P0 LEA.HI.X R3, R205, R3, R235, 0x1, P2 ;  /* 0x00000003cd038211 */ /* 0x000fe200010f0ceb */
[----:B-1----:R-:W-:Y:S04]  /*7870*/  @!P3 ST.E.128 [R6.64], R12 ;  /* 0x0000000c0600b985 */ /* 0x002fe8000c101d0a */
[----:B------:R-:W1:Y:S04]  /*7880*/  @!P1 LDS.128 R12, [R78+0x10000] ;  /* 0x010000004e0c9984 */ /* 0x000e680000000c00 */
[----:B-1----:R-:W-:Y:S04]  /*7890*/  @!P1 ST.E.128 [R4.64], R12 ;  /* 0x0000000c04009985 */ /* 0x002fe8000c101d0a */
[----:B------:R-:W1:Y:S04]  /*78a0*/  @!P0 LDS.128 R4, [R79+0x10000] ;  /* 0x010000004f048984 */ /* 0x000e680000000c00 */
[----:B-1----:R1:W-:Y:S02]  /*78b0*/  @!P0 ST.E.128 [R2.64], R4 ;  /* 0x0000000402008985 */ /* 0x0023e4000c101d0a */
.L_x_2276:
[----:B--2-4-:R-:W-:Y:S05]  /*78c0*/  BSYNC B1 ;  /* 0x0000000000017941 */ /* 0x014fea0003800000 */
.L_x_2271:
[----:B------:R-:W-:Y:S01]  /*78d0*/  ISETP.GT.AND P0, PT, R26, R31, PT ;  /* 0x0000001f1a00720c */ /* 0x000fe20003f04270 */
[----:B-1----:R-:W-:Y:S01]  /*78e0*/  IMAD R8, R83, c[0x0][0x218], RZ ;  /* 0x0000860053087a24 */ /* 0x002fe200078e02ff */
[C---:B------:R-:W-:Y:S01]  /*78f0*/  ISETP.GE.AND P1, PT, R48.reuse, 0x1, PT ;  /* 0x000000013000780c */ /* 0x040fe20003f26270 */
[----:B------:R-:W-:Y:S01]  /*7900*/  BSSY B0, `(.L_x_2293) ;  /* 0x0000049000007945 */ /* 0x000fe20003800000 */
[C---:B-----5:R-:W-:Y:S01]  /*7910*/  IADD3 R3, R48.reuse, 0x1, RZ ;  /* 0x0000000130037810 */ /* 0x060fe20007ffe0ff */
[----:B------:R-:W-:Y:S01]  /*7920*/  IMAD R8, R77, c[0x0][0x21c], R8 ;  /* 0x000087004d087a24 */ /* 0x000fe200078e0208 */
[----:B------:R-:W-:Y:S07]  /*7930*/  LOP3.LUT P2, RZ, R211, 0x1, RZ, 0xc0, !PT ;  /* 0x00000001d3ff7812 */ /* 0x000fee000784c0ff */
        /* <DEDUP_REMOVED lines=34> */
[----:B------:R-:W2:Y:S04]  /*7b60*/  SHFL.IDX PT, R3, R3, RZ, 0x1c1f ;  /* 0x001c1fff03037589 */ /* 0x000ea800000e0000 */
[----:B-1----:R1:W4:Y:S01]  /*7b70*/  SHFL.IDX PT, R2, R9, RZ, 0x1c1f ;  /* 0x001c1fff09027589 */ /* 0x00232200000e0000 */
[----:B------:R-:W-:Y:S04]  /*7b80*/  DEPBAR.LE SB0, 0x2 ;  /* 0x000080800000791a */ /* 0x000fe80000000000 */
[----:B------:R-:W-:Y:S06]  /*7b90*/  BAR.SYNC.DEFER_BLOCKING 0x0 ;  /* 0x0000000000007b1d */ /* 0x000fec0000010000 */
[----:B------:R-:W-:-:S05]  /*7ba0*/  @!P0 BRA `(.L_x_2294) ;  /* 0x000001e000008947 */ /* 0x000fca0003800000 */
[----:B--2---:R-:W-:Y:S02]  /*7bb0*/  ISETP.GE.AND P2, PT, R106, c[0x0][0x1d4], PT ;  /* 0x000075006a007a0c */ /* 0x004fe40003f46270 */
[----:B------:R-:W-:Y:S02]  /*7bc0*/  ISETP.GE.AND P1, PT, R110, c[0x0][0x1d4], PT ;  /* 0x000075006e007a0c */ /* 0x000fe40003f26270 */
[----:B------:R-:W-:Y:S02]  /*7bd0*/  ISETP.GE.AND P4, PT, R107, c[0x0][0x1d4], PT ;  /* 0x000075006b007a0c */ /* 0x000fe40003f86270 */
[----:B------:R-:W-:Y:S07]  /*7be0*/  ISETP.GE.AND P3, PT, R207, c[0x0][0x1d4], PT ;  /* 0x00007500cf007a0c */ /* 0x000fee0003f66270 */
[----:B------:R-:W2:Y:S01]  /*7bf0*/  @!P2 LDS.128 R12, [R78] ;  /* 0x000000004e0ca984 */ /* 0x000ea20000000c00 */
[CC--:B----4-:R-:W-:Y:S04]  /*7c00*/  @!P2 LEA R6, P0, R106.reuse, R2.reuse, 0x1 ;  /* 0x000000026a06a211 */ /* 0x0d0fe800078008ff */
[-C--:B------:R-:W-:Y:S02]  /*7c10*/  @!P2 LEA.HI.X R7, R106, R3.reuse, R232, 0x1, P0 ;  /* 0x000000036a07a211 */ /* 0x080fe400000f0ce8 */
[CC--:B------:R-:W-:Y:S04]  /*7c20*/  @!P1 LEA R4, P0, R213.reuse, R2.reuse, 0x1 ;  /* 0x00000002d5049211 */ /* 0x0c0fe800078008ff */
[-C--:B------:R-:W-:Y:S02]  /*7c30*/  @!P1 LEA.HI.X R5, R213, R3.reuse, R234, 0x1, P0 ;  /* 0x00000003d5059211 */ /* 0x080fe400000f0cea */
[CC--:B------:R-:W-:Y:S04]  /*7c40*/  @!P4 LEA R8, P0, R212.reuse, R2.reuse, 0x1 ;  /* 0x00000002d408c211 */ /* 0x0c0fe800078008ff */
[-C--:B-1----:R-:W-:Y:S01]  /*7c50*/  @!P4 LEA.HI.X R9, R212, R3.reuse, R233, 0x1, P0 ;  /* 0x00000003d409c211 */ /* 0x082fe200000f0ce9 */
[----:B--2---:R1:W-:Y:S04]  /*7c60*/  @!P2 ST.E.128 [R6.64], R12 ;  /* 0x0000000c0600a985 */ /* 0x0043e8000c101d0a */
[----:B------:R-:W2:Y:S01]  /*7c70*/  @!P1 LDS.128 R12, [R79] ;  /* 0x000000004f0c9984 */ /* 0x000ea20000000c00 */
        /* <DEDUP_REMOVED lines=17> */
.L_x_2294:
[----:B--2---:R-:W-:Y:S05]  /*7d90*/  BSYNC B0 ;  /* 0x0000000000007941 */ /* 0x004fea0003800000 */
.L_x_2293:
[C---:B------:R-:W-:Y:S02]  /*7da0*/  ISETP.GE.AND P0, PT, R33.reuse, 0x1, PT ;  /* 0x000000012100780c */ /* 0x040fe40003f06270 */
[----:B-1--4-:R-:W-:Y:S02]  /*7db0*/  IADD3 R2, R33, 0x1, RZ ;  /* 0x0000000121027810 */ /* 0x012fe40007ffe0ff */
[----:B------:R-:W-:Y:S02]  /*7dc0*/  LOP3.LUT P2, RZ, R211, 0x1, RZ, 0xc0, !PT ;  /* 0x00000001d3ff7812 */ /* 0x000fe4000784c0ff */
        /* <DEDUP_REMOVED lines=37> */
.L_x_2270:
[----:B----4-:R-:W4:Y:S01]  /*8020*/  LDL.LU R3, [R1+0xd0] ;  /* 0x0000d00001037983 */ /* 0x010f220000300800 */
[----:B------:R-:W-:Y:S01]  /*8030*/  IMAD.MOV.U32 R4, RZ, RZ, 0x1 ;  /* 0x00000001ff047424 */ /* 0x000fe200078e00ff */
[----:B------:R-:W-:Y:S02]  /*8040*/  IADD3 R0, R229, 0x7f, RZ ;  /* 0x0000007fe5007810 */ /* 0x000fe40007ffe0ff */
[----:B------:R-:W4:Y:S02]  /*8050*/  S2R R2, SR_TID.X ;  /* 0x0000000000027919 */ /* 0x000f240000002100 */
[C---:B------:R-:W-:Y:S02]  /*8060*/  ISETP.NE.AND P4, PT, R4.reuse, c[0x0][0x2c4], PT ;  /* 0x0000b10004007a0c */ /* 0x040fe40003f85270 */
[----:B------:R-:W-:Y:S01]  /*8070*/  ISETP.LE.AND P1, PT, R4, c[0x0][0x32c], PT ;  /* 0x0000cb0004007a0c */ /* 0x000fe20003f23270 */
[----:B----4-:R4:W-:Y:S10]  /*8080*/  STL.64 [R1], R2 ;  /* 0x0000000201007387 */ /* 0x0109f40000100a00 */
[----:B----4-:R-:W-:-:S05]  /*8090*/  @P4 IMAD.HI.U32 R2, R0, c[0x0][0x2c8], RZ ;  /* 0x0000b20000024a27 */ /* 0x010fca00078e00ff */
[----:B------:R-:W-:Y:S01]  /*80a0*/  @P4 SHF.R.U32.HI R0, RZ, c[0x0][0x2cc], R2 ;  /* 0x0000b300ff004a19 */ /* 0x000fe20000011602 */
[----:B------:R-:W-:-:S03]  /*80b0*/  IMAD.U32 R2, RZ, RZ, UR7 ;  /* 0x00000007ff027e24 */ /* 0x000fc6000f8e00ff */
[----:B------:R-:W-:Y:S02]  /*80c0*/  IADD3 R0, R0, 0x1, R201 ;  /* 0x0000000100007810 */ /* 0x000fe40007ffe0c9 */
[----:B---3--:R-:W-:-:S03]  /*80d0*/  IADD3 R24, P0, R2, 0x4, RZ ;  /* 0x0000000402187810 */ /* 0x008fc60007f1e0ff */
[----:B-----5:R-:W-:Y:S02]  /*80e0*/  IMAD.IADD R3, R0, 0x1, -R15 ;  /* 0x0000000100037824 */ /* 0x020fe400078e0a0f */
[----:B-1----:R-:W-:-:S03]  /*80f0*/  IMAD.X R25, RZ, RZ, UR6, P0 ;  /* 0x00000006ff197e24 */ /* 0x002fc600080e06ff */
        /* <DEDUP_REMOVED lines=12> */
.L_x_2298:
[----:B------:R-:W-:-:S13]  /*81c0*/  ISETP.NE.AND P0, PT, R4, c[0x0][0x32c], PT ;  /* 0x0000cb0004007a0c */ /* 0x000fda0003f05270 */
[----:B------:R-:W-:-:S05]  /*81d0*/  @P0 IMAD.HI.U32 R3, R0, c[0x0][0x330], RZ ;  /* 0x0000cc0000030a27 */ /* 0x000fca00078e00ff */
[----:B------:R-:W-:Y:S02]  /*81e0*/  @P0 SHF.R.U32.HI R0, RZ, c[0x0][0x334], R3 ;  /* 0x0000cd00ff000a19 */ /* 0x000fe40000011603 */
.L_x_2299:
[----:B------:R-:W-:Y:S05]  /*81f0*/  BSYNC B0 ;  /* 0x0000000000007941 */ /* 0x000fea0003800000 */
.L_x_2297:
[----:B------:R-:W-:-:S05]  /*8200*/  MOV R3, c[0x0][0x32c] ;  /* 0x0000cb0000037a02 */ /* 0x000fca0000000f00 */
[----:B------:R-:W-:-:S05]  /*8210*/  IMAD R0, R0, R3, c[0x0][0x32c] ;  /* 0x0000cb0000007624 */ /* 0x000fca00078e0203 */
[----:B------:R-:W-:-:S04]  /*8220*/  IMNMX R2, R2, R0, PT ;  /* 0x0000000002027217 */ /* 0x000fc80003800200 */
.L_x_2296:
        /* <DEDUP_REMOVED lines=21> */
.L_x_2302:
[----:B------:R-:W-:-:S04]  /*8380*/  MOV R3, c[0x0][0x32c] ;  /* 0x0000cb0000037a02 */ /* 0x000fc80000000f00 */
[----:B------:R-:W-:-:S13]  /*8390*/  ISETP.NE.AND P0, PT, R3, 0x1, PT ;  /* 0x000000010300780c */ /* 0x000fda0003f05270 */
[----:B------:R-:W-:-:S05]  /*83a0*/  @P0 IMAD.HI.U32 R3, R0, c[0x0][0x330], RZ ;  /* 0x0000cc0000030a27 */ /* 0x000fca00078e00ff */
[----:B------:R-:W-:Y:S02]  /*83b0*/  @P0 SHF.R.U32.HI R0, RZ, c[0x0][0x334], R3 ;  /* 0x0000cd00ff000a19 */ /* 0x000fe40000011603 */
.L_x_2303:
[----:B------:R-:W-:Y:S05]  /*83c0*/  BSYNC B0 ;  /* 0x0000000000007941 */ /* 0x000fea0003800000 */
.L_x_2301:
[----:B------:R-:W-:-:S05]  /*83d0*/  IMAD R0, R0, c[0x0][0x32c], RZ ;  /* 0x0000cb0000007a24 */ /* 0x000fca00078e02ff */
[----:B------:R-:W-:-:S04]  /*83e0*/  IMNMX R2, R2, R0, !PT ;  /* 0x0000000002027217 */ /* 0x000fc80007800200 */
.L_x_2300:
        /* <DEDUP_REMOVED lines=39> */
.L_x_2305:
[----:B------:R-:W-:Y:S05]  /*8660*/  BSYNC B0 ;  /* 0x0000000000007941 */ /* 0x000fea0003800000 */
.L_x_2304:
[----:B------:R-:W3:Y:S01]  /*8670*/  LDL R3, [R1+0x70] ;  /* 0x0000700001037983 */ /* 0x000ee20000100800 */
[----:B------:R-:W-:Y:S01]  /*8680*/  PRMT R0, RZ, 0x7610, R0 ;  /* 0x00007610ff007816 */ /* 0x000fe20000000000 */
        /* <DEDUP_REMOVED lines=49> */
[----:B---3--:R-:W-:-:S04]  /*89a0*/  IMAD R204, R3, R2, R6 ;  /* 0x0000000203cc7224 */ /* 0x008fc800078e0206 */
[----:B------:R-:W-:-:S05]  /*89b0*/  IMAD.IADD R2, R204, 0x1, R2 ;  /* 0x00000001cc027824 */ /* 0x000fca00078e0202 */
[----:B------:R-:W-:-:S04]  /*89c0*/  IMNMX R180, R8, R2, PT ;  /* 0x0000000208b47217 */ /* 0x000fc80003800200 */
[----:B------:R-:W-:-:S13]  /*89d0*/  ISETP.GT.AND P0, PT, R180, R204, PT ;  /* 0x000000ccb400720c */ /* 0x000fda0003f04270 */
[----:B------:R-:W-:Y:S05]  /*89e0*/  @!P0 BRA `(.L_x_2306) ;  /* 0x0001066000008947 */ /* 0x000fea0003800000 */
[----:B------:R-:W3:Y:S01]  /*89f0*/  LDL R0, [R1+0x4c] ;  /* 0x00004c0001007983 */ /* 0x000ee20000100800 */
[----:B------:R-:W-:Y:S01]  /*8a00*/  ISETP.NE.U32.AND P0, PT, RZ, c[0x0][0x340], PT ;  /* 0x0000d000ff007a0c */ /* 0x000fe20003f05070 */
[----:B------:R-:W-:Y:S02]  /*8a10*/  ULDC.64 UR4, c[0x0][0x18] ;  /* 0x0000060000047ab9 */ /* 0x000fe40000000a00 */
[----:B------:R-:W1:Y:S01]  /*8a20*/  S2R R7, SR_TID.X ;  /* 0x0000000000077919 */ /* 0x000e620000002100 */
[----:B------:R-:W-:-:S13]  /*8a30*/  ISETP.NE.AND.EX P3, PT, RZ, c[0x0][0x344], PT, P0 ;  /* 0x0000d100ff007a0c */ /* 0x000fda0003f65300 */
[----:B------:R-:W-:-:S04]  /*8a40*/  @P3 IMAD.MOV.U32 R2, RZ, RZ, 0x4 ;  /* 0x00000004ff023424 */ /* 0x000fc800078e00ff */
[----:B------:R-:W-:-:S05]  /*8a50*/  @P3 IMAD.WIDE R2, R231, R2, c[0x0][0x340] ;  /* 0x0000d000e7023625 */ /* 0x000fca00078e0202 */
[----:B------:R4:W5:Y:S01]  /*8a60*/  @P3 LDG.E R21, [R2.64] ;  /* 0x0000000a02153981 */ /* 0x000962000c1e1900 */
[----:B-1----:R-:W-:Y:S01]  /*8a70*/  SHF.R.S32.HI R5, RZ, 0x1f, R7 ;  /* 0x0000001fff057819 */ /* 0x002fe20000011407 */
[----:B------:R-:W-:Y:S01]  /*8a80*/  UIADD3 UR4, UP0, UR4, 0x18100, URZ ;  /* 0x0001810004047890 */ /* 0x000fe2000ff1e03f */
[----:B------:R-:W-:Y:S01]  /*8a90*/  ISETP.NE.U32.AND P0, PT, RZ, c[0x0][0x348], PT ;  /* 0x0000d200ff007a0c */ /* 0x000fe20003f05070 */
[----:B------:R-:W-:Y:S01]  /*8aa0*/  STL [R1+0x10], R15 ;  /* 0x0000100f01007387 */ /* 0x000fe20000100800 */
[----:B------:R-:W-:Y:S01]  /*8ab0*/  LEA.HI R5, R5, R7, RZ, 0x3 ;  /* 0x0000000705057211 */ /* 0x000fe200078f18ff */
[----:B------:R-:W-:Y:S01]  /*8ac0*/  UIADD3.X UR5, URZ, UR5, URZ, UP0, !UPT ;  /* 0x000000053f057290 */ /* 0x000fe200087fe43f */
[----:B------:R-:W-:Y:S01]  /*8ad0*/  ISETP.NE.AND.EX P0, PT, RZ, c[0x0][0x34c], PT, P0 ;  /* 0x0000d300ff007a0c */ /* 0x000fe20003f05300 */
[----:B------:R-:W-:Y:S01]  /*8ae0*/  IMAD.U32 R16, RZ, RZ, UR7 ;  /* 0x00000007ff107e24 */ /* 0x000fe2000f8e00ff */
[----:B------:R-:W-:Y:S02]  /*8af0*/  LOP3.LUT R5, R5, 0xfffffff8, RZ, 0xc0, !PT ;  /* 0xfffffff805057812 */ /* 0x000fe400078ec0ff */
[----:B------:R-:W-:-:S02]  /*8b00*/  LOP3.LUT R20, R230, 0xffff, RZ, 0xc0, !PT ;  /* 0x0000ffffe6147812 */ /* 0x000fc400078ec0ff */
[----:B------:R-:W-:Y:S01]  /*8b10*/  MOV R18, UR7 ;  /* 0x0000000700127c02 */ /* 0x000fe20008000f00 */
[----:B------:R-:W-:Y:S01]  /*8b20*/  IMAD.IADD R5, R7, 0x1, -R5 ;  /* 0x0000000107057824 */ /* 0x000fe200078e0a05 */
[----:B------:R-:W-:Y:S02]  /*8b30*/  IADD3 R16, P1, R16, 0x10, RZ ;  /* 0x0000001010107810 */ /* 0x000fe40007f3e0ff */
[----:B------:R-:W-:Y:S02]  /*8b40*/  IADD3 R18, P2, R18, 0x8, RZ ;  /* 0x0000000812127810 */ /* 0x000fe40007f5e0ff */
[----:B------:R-:W-:Y:S01]  /*8b50*/  LEA R5, R5, R249, 0x5 ;  /* 0x000000f905057211 */ /* 0x000fe200078e28ff */
[----:B------:R-:W-:Y:S01]  /*8b60*/  IMAD.X R17, RZ, RZ, UR6, P1 ;  /* 0x00000006ff117e24 */ /* 0x000fe200088e06ff */
[----:B------:R-:W-:Y:S02]  /*8b70*/  ISETP.GE.AND P6, PT, R240, c[0x0][0x198], PT ;  /* 0x00006600f0007a0c */ /* 0x000fe40003fc6270 */
[----:B------:R-:W-:Y:S01]  /*8b80*/  ISETP.GE.AND P5, PT, R241, c[0x0][0x198], PT ;  /* 0x00006600f1007a0c */ /* 0x000fe20003fa6270 */
[----:B------:R-:W-:Y:S01]  /*8b90*/  IMAD.IADD R5, R229, 0x1, R5 ;  /* 0x00000001e5057824 */ /* 0x000fe200078e0205 */
[----:B------:R-:W-:-:S02]  /*8ba0*/  IADD3 R23, R180, -0x1, RZ ;  /* 0xffffffffb4177810 */ /* 0x000fc40007ffe0ff */
[----:B--2---:R-:W-:Y:S01]  /*8bb0*/  IADD3.X R19, RZ, UR6, RZ, P2, !PT ;  /* 0x00000006ff137c10 */ /* 0x004fe200097fe4ff */
[----:B------:R-:W-:Y:S01]  /*8bc0*/  @P4 IMAD.HI.U32 R7, R5, c[0x0][0x2c8], RZ ;  /* 0x0000b20005074a27 */ /* 0x000fe200078e00ff */
[----:B---3--:R-:W-:-:S03]  /*8bd0*/  SHF.R.S32.HI R4, RZ, 0x1f, R0 ;  /* 0x0000001fff047819 */ /* 0x008fc60000011400 */
[----:B----4-:R-:W-:-:S04]  /*8be0*/  IMAD.WIDE.U32 R2, R0, c[0x0][0x178], RZ ;  /* 0x00005e0000027a25 */ /* 0x010fc800078e00ff */
[----:B------:R-:W-:-:S04]  /*8bf0*/  IMAD R4, R4, c[0x0][0x178], RZ ;  /* 0x00005e0004047a24 */ /* 0x000fc800078e02ff */
[----:B------:R-:W-:Y:S01]  /*8c00*/  IMAD R0, R0, c[0x0][0x17c], R4 ;  /* 0x00005f0000007a24 */ /* 0x000fe200078e0204 */
[----:B------:R-:W-:-:S03]  /*8c10*/  SEL R4, R231, RZ, !P0 ;  /* 0x000000ffe7047207 */ /* 0x000fc60004000000 */
[----:B------:R-:W-:Y:S01]  /*8c20*/  IMAD.IADD R3, R3, 0x1, R0 ;  /* 0x0000000103037824 */ /* 0x000fe200078e0200 */
        /* <DEDUP_REMOVED lines=9> */
[----:B------:R-:W-:-:S03]  /*8cc0*/  @!P3 MOV R21, R231 ;  /* 0x000000e70015b202 */ /* 0x000fc60000000f00 */
[----:B------:R-:W-:Y:S01]  /*8cd0*/  IMAD R7, R4, c[0x0][0x1c4], R6 ;  /* 0x0000710004077a24 */ /* 0x000fe200078e0206 */
[--C-:B------:R-:W-:Y:S01]  /*8ce0*/  SHF.R.S32.HI R4, RZ, 0x1f, R0.reuse ;  /* 0x0000001fff047819 */ /* 0x100fe20000011400 */
[----:B------:R-:W-:Y:S02]  /*8cf0*/  IMAD.MOV R6, RZ, RZ, -R0 ;  /* 0x000000ffff067224 */ /* 0x000fe400078e0a00 */
[----:B------:R-:W-:Y:S02]  /*8d00*/  IMAD.IADD R3, R3, 0x1, R7 ;  /* 0x0000000103037824 */ /* 0x000fe400078e0207 */
[----:B------:R-:W-:Y:S02]  /*8d10*/  IMAD R6, R6, c[0x0][0x2c4], R5 ;  /* 0x0000b10006067a24 */ /* 0x000fe400078e0205 */
[----:B------:R-:W-:Y:S02]  /*8d20*/  IMAD R4, R4, c[0x0][0x1b0], RZ ;  /* 0x00006c0004047a24 */ /* 0x000fe400078e02ff */
[----:B------:R-:W-:Y:S01]  /*8d30*/  IMAD.WIDE.U32 R2, R0, c[0x0][0x1b0], R2 ;  /* 0x00006c0000027a25 */ /* 0x000fe200078e0002 */
[----:B------:R-:W-:-:S03]  /*8d40*/  SHF.R.S32.HI R12, RZ, 0x1f, R6 ;  /* 0x0000001fff0c7819 */ /* 0x000fc60000011406 */
[----:B------:R-:W-:Y:S01]  /*8d50*/  IMAD R7, R0, c[0x0][0x1b4], R4 ;  /* 0x00006d0000077a24 */ /* 0x000fe200078e0204 */
[----:B------:R-:W-:Y:S01]  /*8d60*/  MOV R4, UR4 ;  /* 0x0000000400047c02 */ /* 0x000fe20008000f00 */
[----:B------:R-:W-:Y:S02]  /*8d70*/  IMAD R12, R12, c[0x0][0x1a8], RZ ;  /* 0x00006a000c0c7a24 */ /* 0x000fe400078e02ff */
[----:B------:R-:W-:Y:S02]  /*8d80*/  IMAD.IADD R3, R3, 0x1, R7 ;  /* 0x0000000103037824 */ /* 0x000fe400078e0207 */
[C---:B------:R-:W-:Y:S02]  /*8d90*/  IMAD R12, R6.reuse, c[0x0][0x1ac], R12 ;  /* 0x00006b00060c7a24 */ /* 0x040fe400078e020c */
[----:B------:R-:W-:-:S04]  /*8da0*/  IMAD.WIDE.U32 R2, R6, c[0x0][0x1a8], R2 ;  /* 0x00006a0006027a25 */ /* 0x000fc800078e0002 */
[----:B------:R-:W-:Y:S01]  /*8db0*/  IMAD.U32 R5, RZ, RZ, UR5 ;  /* 0x00000005ff057e24 */ /* 0x000fe2000f8e00ff */
[----:B------:R-:W-:Y:S02]  /*8dc0*/  IADD3 R12, R3, R12, RZ ;  /* 0x0000000c030c7210 */ /* 0x000fe40007ffe0ff */
[C---:B------:R-:W-:Y:S02]  /*8dd0*/  LEA R14, P0, R2.reuse, c[0x0][0x160], 0x1 ;  /* 0x00005800020e7a11 */ /* 0x040fe400078008ff */
[----:B------:R1:W-:Y:S02]  /*8de0*/  STL.64 [R1+0x8], R4 ;  /* 0x0000080401007387 */ /* 0x0003e40000100a00 */
[----:B------:R-:W-:Y:S01]  /*8df0*/  LEA.HI.X R12, R2, c[0x0][0x164], R12, 0x1, P0 ;  /* 0x00005900020c7a11 */ /* 0x000fe200000f0c0c */
[----:B-1----:R-:W-:Y:S01]  /*8e00*/  IMAD.IADD R5, R249, 0x1, R229 ;  /* 0x00000001f9057824 */ /* 0x002fe200078e02e5 */
[----:B------:R-:W-:Y:S05]  /*8e10*/  BRA.DIV ~URZ, `(.L_x_2307) ;  /* 0x00014f927f007947 */ /* 0x000fea000b800000 */
[----:B------:R1:W2:Y:S02]  /*8e20*/  SHFL.IDX PT, R4, R12, RZ, 0x181f ;  /* 0x00181fff0c047589 */ /* 0x0002a400000e0000 */
.L_x_2462:
[----:B------:R-:W-:Y:S05]  /*8e30*/  BRA.DIV ~URZ, `(.L_x_2308) ;  /* 0x00014ff27f007947 */ /* 0x000fea000b800000 */
[----:B------:R3:W4:Y:S02]  /*8e40*/  SHFL.IDX PT, R0, R14, RZ, 0x181f ;  /* 0x00181fff0e007589 */ /* 0x00072400000e0000 */
.L_x_2463:
        /* <DEDUP_REMOVED lines=16> */
.L_x_2310:
[----:B------:R-:W-:Y:S05]  /*8f50*/  BSYNC B0 ;  /* 0x0000000000007941 */ /* 0x000fea0003800000 */
.L_x_2309:
[----:B------:R-:W-:Y:S05]  /*8f60*/  BRA.DIV ~URZ, `(.L_x_2311) ;  /* 0x00014f427f007947 */ /* 0x000fea000b800000 */
[----:B--2---:R2:W1:Y:S04]  /*8f70*/  SHFL.IDX PT, R4, R12, 0x1, 0x181f ;  /* 0x00381f000c047f89 */ /* 0x00446800000e0000 */
[----:B----4-:R2:W4:Y:S02]  /*8f80*/  SHFL.IDX PT, R0, R14, 0x1, 0x181f ;  /* 0x00381f000e007f89 */ /* 0x01052400000e0000 */
.L_x_2464:
        /* <DEDUP_REMOVED lines=16> */
.L_x_2313:
[----:B------:R-:W-:Y:S05]  /*9090*/  BSYNC B0 ;  /* 0x0000000000007941 */ /* 0x000fea0003800000 */
.L_x_2312:
[----:B------:R-:W-:Y:S05]  /*90a0*/  BRA.DIV ~URZ, `(.L_x_2314) ;  /* 0x00014ef27f007947 */ /* 0x000fea000b800000 */
[----:B-1----:R1:W2:Y:S02]  /*90b0*/  SHFL.IDX PT, R4, R12, 0x2, 0x181f ;  /* 0x00581f000c047f89 */ /* 0x0022a400000e0000 */
.L_x_2465:
[----:B------:R-:W-:Y:S05]  /*90c0*/  BRA.DIV ~URZ, `(.L_x_2315) ;  /* 0x00014f527f007947 */ /* 0x000fea000b800000 */
[----:B----4-:R4:W1:Y:S02]  /*90d0*/  SHFL.IDX PT, R0, R14, 0x2, 0x181f ;  /* 0x00581f000e007f89 */ /* 0x01086400000e0000 */
.L_x_2466:
        /* <DEDUP_REMOVED lines=16> */
.L_x_2317:
[----:B------:R-:W-:Y:S05]  /*91e0*/  BSYNC B0 ;  /* 0x0000000000007941 */ /* 0x000fea0003800000 */
.L_x_2316:
[----:B------:R-:W-:Y:S05]  /*91f0*/  BRA.DIV ~URZ, `(.L_x_2318) ;  /* 0x00014ea27f007947 */ /* 0x000fea000b800000 */
[----:B-12---:R-:W1:Y:S04]  /*9200*/  SHFL.IDX PT, R12, R12, 0x3, 0x181f ;  /* 0x00781f000c0c7f89 */ /* 0x006e6800000e0000 */
[----:B------:R2:W3:Y:S02]  /*9210*/  SHFL.IDX PT, R0, R14, 0x3, 0x181f ;  /* 0x00781f000e007f89 */ /* 0x0004e400000e0000 */
.L_x_2467:
[----:B--234-:R-:W2:Y:S04]  /*9220*/  LDL R14, [R1] ;  /* 0x00000000010e7983 */ /* 0x01cea80000100800 */
[----:B------:R3:W5:Y:S04]  /*9230*/  LDL R22, [R1+0x64] ;  /* 0x0000640001167983 */ /* 0x0007680000100800 */
[----:B------:R3:W5:Y:S01]  /*9240*/  LDL R215, [R1+0x48] ;  /* 0x0000480001d77983 */ /* 0x0007620000100800 */
[----:B------:R-:W-:Y:S01]  /*9250*/  IADD3 R5, R5, 0x60, RZ ;  /* 0x0000006005057810 */ /* 0x000fe20007ffe0ff */
[----:B------:R-:W-:Y:S01]  /*9260*/  ULDC.64 UR4, c[0x0][0x40] ;  /* 0x0000100000047ab9 */ /* 0x000fe20000000a00 */
[----:B------:R-:W-:Y:S01]  /*9270*/  IMAD.U32 R2, RZ, RZ, UR7 ;  /* 0x00000007ff027e24 */ /* 0x000fe2000f8e00ff */
[----:B------:R-:W-:Y:S01]  /*9280*/  STL.64 [R1+0x40], R18 ;  /* 0x0000401201007387 */ /* 0x000fe20000100a00 */
[----:B------:R-:W-:Y:S01]  /*9290*/  ISETP.GE.AND P0, PT, R5, R13, PT ;  /* 0x0000000d0500720c */ /* 0x000fe20003f06270 */
[----:B------:R-:W-:Y:S01]  /*92a0*/  UIADD3 UR4, UP0, UR4, 0x160, URZ ;  /* 0x0000016004047890 */ /* 0x000fe2000ff1e03f */
[----:B------:R-:W-:Y:S01]  /*92b0*/  IMAD.U32 R3, RZ, RZ, UR6 ;  /* 0x00000006ff037e24 */ /* 0x000fe2000f8e00ff */
[----:B------:R-:W-:Y:S01]  /*92c0*/  STL.64 [R1+0x28], R16 ;  /* 0x0000281001007387 */ /* 0x000fe20000100a00 */
[----:B-----5:R-:W-:Y:S01]  /*92d0*/  IMAD.WIDE.U32 R218, R21, c[0x0][0x2b0], RZ ;  /* 0x0000ac0015da7a25 */ /* 0x020fe200078e00ff */
[----:B------:R-:W-:-:S02]  /*92e0*/  UIADD3.X UR5, URZ, UR5, URZ, UP0, !UPT ;  /* 0x000000053f057290 */ /* 0x000fc400087fe43f */
[----:B------:R4:W-:Y:S01]  /*92f0*/  STL.64 [R1+0x20], R2 ;  /* 0x0000200201007387 */ /* 0x0009e20000100a00 */
[----:B------:R-:W-:-:S03]  /*9300*/  IMAD.U32 R4, RZ, RZ, UR4 ;  /* 0x00000004ff047e24 */ /* 0x000fc6000f8e00ff */
[----:B------:R-:W-:Y:S01]  /*9310*/  IMAD.U32 R5, RZ, RZ, UR5 ;  /* 0x00000005ff057e24 */ /* 0x000fe2000f8e00ff */
[----:B------:R-:W-:Y:S01]  /*9320*/  STL.64 [R1+0x30], R144 ;  /* 0x0000309001007387 */ /* 0x000fe20000100a00 */
[-C--:B------:R-:W-:Y:S02]  /*9330*/  @!P0 LEA R8, P1, R238, R0.reuse, 0x1 ;  /* 0x00000000ee088211 */ /* 0x080fe400078208ff */
[----:B------:R-:W-:Y:S01]  /*9340*/  @!P0 LEA R6, P2, R240, R0, 0x1 ;  /* 0x00000000f0068211 */ /* 0x000fe200078408ff */
[----:B------:R1:W-:Y:S02]  /*9350*/  STL.64 [R1+0x18], R4 ;  /* 0x0000180401007387 */ /* 0x0003e40000100a00 */
[-C--:B-1----:R-:W-:Y:S02]  /*9360*/  @!P0 LEA.HI.X R9, R238, R12.reuse, R239, 0x1, P1 ;  /* 0x0000000cee098211 */ /* 0x082fe400008f0cef */
[----:B------:R-:W-:Y:S01]  /*9370*/  @!P0 LEA.HI.X R7, R240, R12, R246, 0x1, P2 ;  /* 0x0000000cf0078211 */ /* 0x000fe200010f0cf6 */
[----:B------:R3:W-:Y:S04]  /*9380*/  STL.64 [R1+0x38], R24 ;  /* 0x0000381801007387 */ /* 0x0007e80000100a00 */
[----:B------:R-:W-:Y:S01]  /*9390*/  @!PT LDS RZ, [RZ] ;  /* 0x00000000fffff984 */ /* 0x000fe20000000800 */
[----:B------:R-:W-:Y:S01]  /*93a0*/  @!PT LDS RZ, [RZ] ;  /* 0x00000000fffff984 */ /* 0x000fe20000000800 */
[----:B------:R-:W-:Y:S01]  /*93b0*/  @!PT LDS RZ, [RZ] ;  /* 0x00000000fffff984 */ /* 0x000fe20000000800 */
[----:B------:R1:W-:Y:S04]  /*93c0*/  @!P0 LDGSTS.E.BYPASS.LTC128B.128 [R111+0x1b100], [R8.64], !P4 ;  /* 0x1b100000086f8fae */ /* 0x0003e8000e101d4a */
[----:B------:R3:W-:Y:S01]  /*93d0*/  @!P0 LDGSTS.E.BYPASS.LTC128B.128 [R111+0x1f100], [R6.64], !P6 ;  /* 0x1f100000066f8fae */ /* 0x0007e2000f101d4a */
[----:B----4-:R-:W-:-:S04]  /*93e0*/  @!P0 LEA R2, P1, R241, R0, 0x1 ;  /* 0x00000000f1028211 */ /* 0x010fc800078208ff */
[----:B------:R-:W-:Y:S02]  /*93f0*/  @!P0 LEA.HI.X R3, R241, R12, R245, 0x1, P1 ;  /* 0x0000000cf1038211 */ /* 0x000fe400008f0cf5 */
[----:B------:R-:W-:-:S03]  /*9400*/  SHF.R.S32.HI R4, RZ, 0x1f, R21 ;  /* 0x0000001fff047819 */ /* 0x000fc60000011415 */
[----:B------:R4:W-:Y:S04]  /*9410*/  @!P0 LDGSTS.E.BYPASS.LTC128B.128 [R111+0x23100], [R2.64], !P5 ;  /* 0x23100000026f8fae */ /* 0x0009e8000e901d4a */
[----:B------:R-:W0:Y:S01]  /*9420*/  LDGDEPBAR ;  /* 0x00000000000079af */ /* 0x000e220000000000 */
[----:B------:R-:W-:Y:S01]  /*9430*/  WARPSYNC 0xffffffff ;  /* 0xffffffff00007948 */ /* 0x000fe20003800000 */
[----:B----4-:R-:W-:Y:S02]  /*9440*/  IMAD R2, R4, c[0x0][0x2b0], RZ ;  /* 0x0000ac0004027a24 */ /* 0x010fe400078e02ff */
[----:B------:R-:W-:Y:S02]  /*9450*/  IMAD.U32 R3, RZ, RZ, UR7 ;  /* 0x00000007ff037e24 */ /* 0x000fe4000f8e00ff */
[----:B------:R-:W-:-:S03]  /*9460*/  IMAD R2, R21, c[0x0][0x2b4], R2 ;  /* 0x0000ad0015027a24 */ /* 0x000fc600078e0202 */
[----:B------:R-:W-:Y:S01]  /*9470*/  IADD3 R28, R3, 0x18, RZ ;  /* 0x00000018031c7810 */ /* 0x000fe20007ffe0ff */
[----:B------:R-:W-:Y:S01]  /*9480*/  IMAD.IADD R223, R219, 0x1, R2 ;  /* 0x00000001dbdf7824 */ /* 0x000fe200078e0202 */
[----:B--2---:R-:W-:-:S04]  /*9490*/  SHF.R.S32.HI R18, RZ, 0x1f, R14 ;  /* 0x0000001fff127819 */ /* 0x004fc8000001140e */
[----:B-1----:R-:W-:-:S04]  /*94a0*/  LEA.HI R8, R18, R14, RZ, 0x3 ;  /* 0x0000000e12087211 */ /* 0x002fc800078f18ff */
[----:B------:R-:W-:-:S05]  /*94b0*/  LOP3.LUT R0, R8, 0xfffffff8, RZ, 0xc0, !PT ;  /* 0xfffffff808007812 */ /* 0x000fca00078ec0ff */
[----:B------:R-:W-:-:S04]  /*94c0*/  IMAD.IADD R0, R14, 0x1, -R0 ;  /* 0x000000010e007824 */ /* 0x000fc800078e0a00 */
[----:B------:R-:W-:-:S05]  /*94d0*/  IMAD.SHL.U32 R190, R0, 0x8, RZ ;  /* 0x0000000800be7824 */ /* 0x000fca00078e00ff */
[C---:B------:R-:W-:Y:S02]  /*94e0*/  IADD3 R16, R190.reuse, 0x80, RZ ;  /* 0x00000080be107810 */ /* 0x040fe40007ffe0ff */
[----:B------:R-:W-:Y:S02]  /*94f0*/  IADD3 R15, R190, 0x40, RZ ;  /* 0x00000040be0f7810 */ /* 0x000fe40007ffe0ff */
[----:B------:R-:W-:Y:S02]  /*9500*/  ISETP.GE.AND P6, PT, R16, c[0x0][0x1d4], PT ;  /* 0x0000750010007a0c */ /* 0x000fe40003fc6270 */
[----:B------:R-:W-:Y:S02]  /*9510*/  ISETP.GE.AND P5, PT, R190, c[0x0][0x1d4], PT ;  /* 0x00007500be007a0c */ /* 0x000fe40003fa6270 */
[----:B------:R-:W-:Y:S02]  /*9520*/  SEL R2, RZ, 0x10, P6 ;  /* 0x00000010ff027807 */ /* 0x000fe40003000000 */
[----:B------:R-:W-:-:S03]  /*9530*/  ISETP.GE.AND P4, PT, R15, c[0x0][0x1d4], PT ;  /* 0x000075000f007a0c */ /* 0x000fc60003f86270 */
[----:B------:R3:W-:Y:S04]  /*9540*/  STL [R1+0xd0], R2 ;  /* 0x0000d00201007387 */ /* 0x0007e80000100800 */
[----:B------:R-:W-:Y:S01]  /*9550*/  SHF.R.S32.HI R17, RZ, 0x3, R8 ;  /* 0x00000003ff117819 */ /* 0x000fe20000011408 */
[----:B------:R-:W-:Y:S01]  /*9560*/  IMAD.MOV.U32 R21, RZ, RZ, c[0x0][0x2b8] ;  /* 0x0000ae00ff157624 */ /* 0x000fe200078e00ff */
[----:B------:R-:W-:Y:S01]  /*9570*/  BAR.SYNC.DEFER_BLOCKING 0x0 ;  /* 0x0000000000007b1d */ /* 0x000fe20000010000 */
[----:B------:R-:W-:Y:S02]  /*9580*/  IMAD.SHL.U32 R168, R23, 0x40, RZ ;  /* 0x0000004017a87824 */ /* 0x000fe400078e00ff */
[----:B------:R-:W-:Y:S01]  /*9590*/  IMAD R199, R0, 0x20, R17 ;  /* 0x0000002000c77824 */ /* 0x000fe200078e0211 */
[----:B------:R-:W-:Y:S01]  /*95a0*/  ISETP.NE.AND P1, PT, R21, 0x1, PT ;  /* 0x000000011500780c */ /* 0x000fe20003f25270 */
[----:B------:R-:W-:Y:S02]  /*95b0*/  IMAD.MOV.U32 R183, RZ, RZ, RZ ;  /* 0x000000ffffb77224 */ /* 0x000fe400078e00ff */
[----:B---3--:R-:W-:-:S05]  /*95c0*/  IMAD.IADD R2, R199, 0x1, R168 ;  /* 0x00000001c7027824 */ /* 0x008fca00078e02a8 */
[----:B------:R-:W-:Y:S01]  /*95d0*/  ISETP.GE.AND P0, PT, R2, R22, PT ;  /* 0x000000160200720c */ /* 0x000fe20003f06270 */
[----:B------:R-:W-:-:S03]  /*95e0*/  IMAD.IADD R2, R215, 0x1, R2 ;  /* 0x00000001d7027824 */ /* 0x000fc600078e0202 */
[----:B------:R-:W-:Y:S01]  /*95f0*/  ISETP.GT.OR P0, PT, R199, 0x3f, P0 ;  /* 0x0000003fc700780c */ /* 0x000fe20000704670 */
[----:B------:R-:W-:-:S04]  /*9600*/  @P1 IMAD.HI.U32 R3, R2, c[0x0][0x2bc], RZ ;  /* 0x0000af0002031a27 */ /* 0x000fc800078e00ff */
[----:B------:R-:W-:Y:S01]  /*9610*/  IMAD.MOV.U32 R0, RZ, RZ, R2 ;  /* 0x000000ffff007224 */ /* 0x000fe200078e0002 */
[----:B------:R-:W-:-:S07]  /*9620*/  @P1 SHF.R.U32.HI R0, RZ, c[0x0][0x2c0], R3 ;  /* 0x0000b000ff001a19 */ /* 0x000fce0000011603 */
[----:B------:R-:W-:-:S04]  /*9630*/  @!P0 IADD3 R3, P1, R0, R218, RZ ;  /* 0x000000da00038210 */ /* 0x000fc80007f3e0ff */
[----:B------:R-:W-:Y:S02]  /*9640*/  @!P0 LEA.HI.X.SX32 R5, R0, R223, 0x1, P1 ;  /* 0x000000df00058211 */ /* 0x000fe400008f0eff */
[----:B------:R-:W-:-:S04]  /*9650*/  @!P0 LEA R4, P1, R3, c[0x0][0x2a0], 0x2 ;  /* 0x0000a80003048a11 */ /* 0x000fc800078210ff */
[----:B------:R-:W-:-:S05]  /*9660*/  @!P0 LEA.HI.X R5, R3, c[0x0][0x2a4], R5, 0x2, P1 ;  /* 0x0000a90003058a11 */ /* 0x000fca00008f1405 */
[----:B------:R1:W2:Y:S01]  /*9670*/  @!P0 LDG.E R183, [R4.64] ;  /* 0x0000000a04b78981 */ /* 0x0002a2000c1e1900 */
[----:B------:R-:W-:Y:S01]  /*9680*/  IMAD.MOV R0, RZ, RZ, -R0 ;  /* 0x000000ffff007224 */ /* 0x000fe200078e0a00 */
[----:B------:R-:W-:Y:S01]  /*9690*/  LEA.HI R14, R18, R14, RZ, 0x6 ;  /* 0x0000000e120e7211 */ /* 0x000fe200078f30ff */
[----:B------:R-:W-:Y:S01]  /*96a0*/  IMAD.WIDE.U32 R216, R20, c[0x0][0x1e8], RZ ;  /* 0x00007a0014d87a25 */ /* 0x000fe200078e00ff */
[----:B------:R-:W-:Y:S01]  /*96b0*/  ISETP.GE.AND P3, PT, R190, c[0x0][0x1d4], PT ;  /* 0x00007500be007a0c */ /* 0x000fe20003f66270 */
[----:B------:R-:W-:Y:S01]  /*96c0*/  BSSY B0, `(.L_x_2319) ;  /* 0x00000b3000007945 */ /* 0x000fe20003800000 */
[----:B------:R-:W-:Y:S01]  /*96d0*/  ISETP.GE.AND P2, PT, R15, c[0x0][0x1d4], PT ;  /* 0x000075000f007a0c */ /* 0x000fe20003f46270 */
[----:B------:R-:W-:Y:S01]  /*96e0*/  IMAD R184, R0, c[0x0][0x2b8], R2 ;  /* 0x0000ae0000b87a24 */ /* 0x000fe200078e0202 */
[----:B------:R-:W-:Y:S01]  /*96f0*/  LOP3.LUT R211, R211, 0xfffffffd, RZ, 0xc0, !PT ;  /* 0xfffffffdd3d37812 */ /* 0x000fe200078ec0ff */
[----:B------:R-:W-:Y:S02]  /*9700*/  IMAD R222, R20, c[0x0][0x1ec], R217 ;  /* 0x00007b0014de7a24 */ /* 0x000fe400078e02d9 */
[----:B------:R-:W-:Y:S01]  /*9710*/  IMAD.WIDE.U32 R2, R184, c[0x0][0x1e0], RZ ;  /* 0x00007800b8027a25 */ /* 0x000fe200078e00ff */
[----:B------:R-:W-:-:S03]  /*9720*/  SHF.R.S32.HI R0, RZ, 0x1f, R184 ;  /* 0x0000001fff007819 */ /* 0x000fc600000114b8 */
[----:B------:R-:W-:-:S04]  /*9730*/  IMAD.WIDE.U32 R220, R20, c[0x0][0x210], RZ ;  /* 0x0000840014dc7a25 */ /* 0x000fc800078e00ff */
[----:B------:R-:W-:Y:S02]  /*9740*/  IMAD R7, R0, c[0x0][0x208], RZ ;  /* 0x0000820000077a24 */ /* 0x000fe400078e02ff */
[----:B------:R-:W-:Y:S02]  /*9750*/  IMAD R224, R20, c[0x0][0x214], R221 ;  /* 0x0000850014e07a24 */ /* 0x000fe400078e02dd */
[----:B------:R-:W-:Y:S02]  /*9760*/  IMAD R7, R184, c[0x0][0x20c], R7 ;  /* 0x00008300b8077a24 */ /* 0x000fe400078e0207 */
[----:B-1----:R-:W-:Y:S02]  /*9770*/  IMAD R4, R0, c[0x0][0x1e0], RZ ;  /* 0x0000780000047a24 */ /* 0x002fe400078e02ff */
[----:B------:R-:W-:-:S04]  /*9780*/  IMAD.WIDE R18, R190, 0x2, RZ ;  /* 0x00000002be127825 */ /* 0x000fc800078e02ff */
[----:B------:R-:W-:-:S04]  /*9790*/  IMAD R4, R184, c[0x0][0x1e4], R4 ;  /* 0x00007900b8047a24 */ /* 0x000fc800078e0204 */
[----:B------:R-:W-:Y:S01]  /*97a0*/  IMAD.IADD R3, R3, 0x1, R4 ;  /* 0x0000000103037824 */ /* 0x000fe200078e0204 */
[----:B--2---:R-:W-:-:S03]  /*97b0*/  SHF.R.S32.HI R6, RZ, 0x1f, R183 ;  /* 0x0000001fff067819 */ /* 0x004fc600000114b7 */
[----:B------:R-:W-:-:S04]  /*97c0*/  IMAD.WIDE.U32 R4, R183, c[0x0][0x1f0], R2 ;  /* 0x00007c00b7047a25 */ /* 0x000fc800078e0002 */
[----:B------:R-:W-:Y:S01]  /*97d0*/  IMAD R8, R6, c[0x0][0x1f0], RZ ;  /* 0x00007c0006087a24 */ /* 0x000fe200078e02ff */
[----:B------:R-:W-:Y:S01]  /*97e0*/  IADD3 R0, P0, R4, R216, RZ ;  /* 0x000000d804007210 */ /* 0x000fe20007f1e0ff */
[----:B------:R-:W-:-:S04]  /*97f0*/  IMAD.WIDE.U32 R2, R184, c[0x0][0x208], RZ ;  /* 0x00008200b8027a25 */ /* 0x000fc800078e00ff */
[----:B------:R-:W-:Y:S02]  /*9800*/  IMAD R8, R183, c[0x0][0x1f4], R8 ;  /* 0x00007d00b7087a24 */ /* 0x000fe400078e0208 */
[----:B------:R-:W-:Y:S02]  /*9810*/  IMAD.SHL.U32 R4, R17, 0x40, RZ ;  /* 0x0000004011047824 */ /* 0x000fe400078e00ff */
[----:B------:R-:W-:Y:S01]  /*9820*/  IMAD.IADD R3, R3, 0x1, R7 ;  /* 0x0000000103037824 */ /* 0x000fe200078e0207 */
[----:B------:R-:W-:Y:S01]  /*9830*/  IADD3.X R5, R222, R5, R8, P0, !PT ;  /* 0x00000005de057210 */ /* 0x000fe200007fe408 */
[----:B------:R-:W-:Y:S01]  /*9840*/  IMAD R8, R6, c[0x0][0x218], RZ ;  /* 0x0000860006087a24 */ /* 0x000fe200078e02ff */
[----:B------:R-:W-:Y:S01]  /*9850*/  LEA R7, P0, R0, c[0x0][0x1c8], 0x1 ;  /* 0x0000720000077a11 */ /* 0x000fe200078008ff */
[C---:B------:R-:W-:Y:S01]  /*9860*/  IMAD.WIDE.U32 R2, R183.reuse, c[0x0][0x218], R2 ;  /* 0x00008600b7027a25 */ /* 0x040fe200078e0002 */
[----:B------:R-:W-:Y:S02]  /*9870*/  LOP3.LUT R4, R4, 0x1c0, RZ, 0xc0, !PT ;  /* 0x000001c004047812 */ /* 0x000fe400078ec0ff */
[----:B------:R-:W-:Y:S01]  /*9880*/  LEA.HI.X R13, R0, c[0x0][0x1cc], R5, 0x1, P0 ;  /* 0x00007300000d7a11 */ /* 0x000fe200000f0c05 */
[----:B------:R-:W-:Y:S01]  /*9890*/  IMAD R8, R183, c[0x0][0x21c], R8 ;  /* 0x00008700b7087a24 */ /* 0x000fe200078e0208 */
[----:B------:R-:W-:-:S02]  /*98a0*/  LOP3.LUT R12, R4, 0x38, R190, 0xf8, !PT ;  /* 0x00000038040c7812 */ /* 0x000fc400078ef8be */
[----:B------:R-:W-:Y:S01]  /*98b0*/  SHF.R.U32.HI R9, RZ, 0x3, R4 ;  /* 0x00000003ff097819 */ /* 0x000fe20000011604 */
[----:B------:R-:W-:Y:S01]  /*98c0*/  SHFL.IDX PT, R5, R13, RZ, 0x181f ;  /* 0x00181fff0d057589 */ /* 0x000fe200000e0000 */
[----:B------:R-:W-:Y:S02]  /*98d0*/  IADD3 R6, P0, R2, R220, RZ ;  /* 0x000000dc02067210 */ /* 0x000fe40007f1e0ff */
[----:B------:R-:W-:Y:S01]  /*98e0*/  LOP3.LUT R12, R12, R9, RZ, 0x3c, !PT ;  /* 0x000000090c0c7212 */ /* 0x000fe200078e3cff */
[----:B------:R-:W1:Y:S01]  /*98f0*/  SHFL.IDX PT, R4, R7, RZ, 0x181f ;  /* 0x00181fff07047589 */ /* 0x000e6200000e0000 */
[----:B------:R-:W-:Y:S02]  /*9900*/  IADD3.X R9, R224, R3, R8, P0, !PT ;  /* 0x00000003e0097210 */ /* 0x000fe400007fe408 */
[----:B------:R-:W-:Y:S01]  /*9910*/  SHF.R.S32.HI R8, RZ, 0x1f, R15 ;  /* 0x0000001fff087819 */ /* 0x000fe2000001140f */
[----:B------:R2:W-:Y:S01]  /*9920*/  SHFL.IDX PT, R2, R7, 0x1, 0x181f ;  /* 0x00381f0007027f89 */ /* 0x0005e200000e0000 */
[----:B------:R-:W-:-:S02]  /*9930*/  IADD3 R0, -R17, R22, -R168 ;  /* 0x0000001611007210 */ /* 0x000fc40007ffe9a8 */
[----:B------:R-:W-:Y:S01]  /*9940*/  LEA.HI R8, R8, R15, RZ, 0x3 ;  /* 0x0000000f08087211 */ /* 0x000fe200078f18ff */
[----:B------:R3:W4:Y:S01]  /*9950*/  SHFL.IDX PT, R3, R13, 0x1, 0x181f ;  /* 0x00381f000d037f89 */ /* 0x00072200000e0000 */
[----:B------:R-:W-:Y:S02]  /*9960*/  ISETP.GE.AND P1, PT, R0, 0x1, PT ;  /* 0x000000010000780c */ /* 0x000fe40003f26270 */
[----:B------:R-:W-:-:S04]  /*9970*/  LOP3.LUT R198, R8, 0xfffffff8, RZ, 0xc0, !PT ;  /* 0xfffffff808c67812 */ /* 0x000fc800078ec0ff */
[----:B------:R-:W-:Y:S01]  /*9980*/  SHF.R.S32.HI R209, RZ, 0x1f, R198 ;  /* 0x0000001fffd17819 */ /* 0x000fe200000114c6 */
[----:B--2---:R-:W-:Y:S01]  /*9990*/  IMAD.SHL.U32 R7, R14, 0x8, RZ ;  /* 0x000000080e077824 */ /* 0x004fe200078e00ff */
[C---:B------:R-:W-:Y:S02]  /*99a0*/  LEA R14, P0, R6.reuse, c[0x0][0x1f8], 0x1 ;  /* 0x00007e00060e7a11 */ /* 0x040fe400078008ff */
[----:B---3--:R-:W-:Y:S02]  /*99b0*/  SHF.R.S32.HI R13, RZ, 0x1f, R16 ;  /* 0x0000001fff0d7819 */ /* 0x008fe40000011410 */
[----:B------:R-:W-:Y:S01]  /*99c0*/  LEA.HI.X R17, R6, c[0x0][0x1fc], R9, 0x1, P0 ;  /* 0x00007f0006117a11 */ /* 0x000fe200000f0c09 */
[----:B------:R-:W2:Y:S01]  /*99d0*/  SHFL.IDX PT, R8, R14, RZ, 0x181f ;  /* 0x00181fff0e087589 */ /* 0x000ea200000e0000 */
[----:B------:R-:W-:Y:S02]  /*99e0*/  LOP3.LUT R228, R12, 0xfffffe00, R7, 0xf8, !PT ;  /* 0xfffffe000ce47812 */ /* 0x000fe400078ef807 */
[----:B------:R-:W-:Y:S01]  /*99f0*/  LEA.HI R7, R13, R16, RZ, 0x3 ;  /* 0x000000100d077211 */ /* 0x000fe200078f18ff */
[----:B------:R-:W3:Y:S01]  /*9a00*/  SHFL.IDX PT, R9, R17, RZ, 0x181f ;  /* 0x00181fff11097589 */ /* 0x000ee200000e0000 */
[----:B------:R-:W-:Y:S01]  /*9a10*/  ISETP.GT.AND P0, PT, R0, 0x20, PT ;  /* 0x000000200000780c */ /* 0x000fe20003f04270 */
[----:B------:R-:W-:Y:S01]  /*9a20*/  IMAD.SHL.U32 R203, R228, 0x2, RZ ;  /* 0x00000002e4cb7824 */ /* 0x000fe200078e00ff */
[----:B------:R-:W-:Y:S01]  /*9a30*/  LOP3.LUT R197, R7, 0xfffffff8, RZ, 0xc0, !PT ;  /* 0xfffffff807c57812 */ /* 0x000fe200078ec0ff */
[----:B-1----:R-:W-:-:S03]  /*9a40*/  @P1 IMAD.WIDE R12, R190, 0x2, R4 ;  /* 0x00000002be0c1825 */ /* 0x002fc600078e0204 */
[----:B------:R-:W-:Y:S01]  /*9a50*/  SHF.R.S32.HI R208, RZ, 0x1f, R197 ;  /* 0x0000001fffd07819 */ /* 0x000fe200000114c5 */
[--C-:B------:R-:W-:Y:S01]  /*9a60*/  @P1 IMAD.WIDE R6, R198, 0x2, R4.reuse ;  /* 0x00000002c6061825 */ /* 0x100fe200078e0204 */
[----:B------:R1:W-:Y:S03]  /*9a70*/  @P1 LDGSTS.E.BYPASS.LTC128B.128 [R203+0xc100], [R12.64], !P5 ;  /* 0x0c1000000ccb1fae */ /* 0x0003e6000e901d4a */
[----:B------:R-:W-:Y:S01]  /*9a80*/  @P1 IMAD.WIDE R4, R197, 0x2, R4 ;  /* 0x00000002c5041825 */ /* 0x000fe200078e0204 */
[----:B------:R4:W-:Y:S04]  /*9a90*/  @P1 LDGSTS.E.BYPASS.LTC128B.128 [R203+0xe100], [R6.64], !P4 ;  /* 0x0e10000006cb1fae */ /* 0x0009e8000e101d4a */
[----:B------:R5:W-:Y:S01]  /*9aa0*/  @P1 LDGSTS.E.BYPASS.LTC128B.128 [R203+0x10100], [R4.64], !P6 ;  /* 0x1010000004cb1fae */ /* 0x000be2000f101d4a */
[----:B------:R-:W-:-:S03]  /*9ab0*/  ISETP.LT.OR P1, PT, R0, 0x1, P3 ;  /* 0x000000010000780c */ /* 0x000fc60001f21670 */
[----:B-1----:R-:W1:Y:S01]  /*9ac0*/  SHFL.IDX PT, R12, R14, 0x1, 0x181f ;  /* 0x00381f000e0c7f89 */ /* 0x002e6200000e0000 */
[----:B----4-:R-:W-:-:S03]  /*9ad0*/  @P0 IMAD.WIDE R6, R190, 0x2, R2 ;  /* 0x00000002be060825 */ /* 0x010fc600078e0202 */
[----:B------:R-:W4:Y:S01]  /*9ae0*/  SHFL.IDX PT, R13, R17, 0x1, 0x181f ;  /* 0x00381f00110d7f89 */ /* 0x000f2200000e0000 */
[----:B-----5:R-:W-:-:S03]  /*9af0*/  @P0 IMAD.WIDE R4, R198, 0x2, R2 ;  /* 0x00000002c6040825 */ /* 0x020fc600078e0202 */
[----:B------:R5:W-:Y:S01]  /*9b00*/  @P0 LDGSTS.E.BYPASS.LTC128B.128 [R203+0xd100], [R6.64], !P5 ;  /* 0x0d10000006cb0fae */ /* 0x000be2000e901d4a */
[----:B------:R-:W-:-:S03]  /*9b10*/  @P0 IMAD.WIDE R2, R197, 0x2, R2 ;  /* 0x00000002c5020825 */ /* 0x000fc600078e0202 */
[----:B------:R1:W-:Y:S04]  /*9b20*/  @P0 LDGSTS.E.BYPASS.LTC128B.128 [R203+0xf100], [R4.64], !P4 ;  /* 0x0f10000004cb0fae */ /* 0x0003e8000e101d4a */
[----:B------:R2:W-:Y:S04]  /*9b30*/  @P0 LDGSTS.E.BYPASS.LTC128B.128 [R203+0x11100], [R2.64], !P6 ;  /* 0x1110000002cb0fae */ /* 0x0005e8000f101d4a */
[----:B------:R-:W0:Y:S01]  /*9b40*/  LDGDEPBAR ;  /* 0x00000000000079af */ /* 0x000e220000000000 */
[----:B-1----:R-:W-:Y:S01]  /*9b50*/  IMAD.WIDE R4, R198, 0x2, RZ ;  /* 0x00000002c6047825 */ /* 0x002fe200078e02ff */
[----:B--2---:R-:W-:-:S05]  /*9b60*/  IADD3 R2, P0, R8, R18, RZ ;  /* 0x0000001208027210 */ /* 0x004fca0007f1e0ff */
[----:B---3--:R-:W-:Y:S01]  /*9b70*/  IMAD.X R3, R9, 0x1, R19, P0 ;  /* 0x0000000109037824 */ /* 0x008fe200000e0613 */
[----:B-----5:R-:W-:-:S04]  /*9b80*/  IADD3 R6, P0, R8, R4, RZ ;  /* 0x0000000408067210 */ /* 0x020fc80007f1e0ff */
[----:B------:R1:W-:Y:S01]  /*9b90*/  LDGSTS.E.BYPASS.LTC128B.128 [R203+0x100], [R2.64], !P1 ;  /* 0x0010000002cb7fae */ /* 0x0003e2000c901d4a */
[----:B------:R-:W-:Y:S01]  /*9ba0*/  IMAD.X R7, R9, 0x1, R5, P0 ;  /* 0x0000000109077824 */ /* 0x000fe200000e0605 */
[----:B------:R-:W-:Y:S02]  /*9bb0*/  ISETP.LT.OR P0, PT, R0, 0x1, P2 ;  /* 0x000000010000780c */ /* 0x000fe40001701670 */
[----:B------:R-:W-:Y:S02]  /*9bc0*/  ISETP.GE.AND P1, PT, R16, c[0x0][0x1d4], PT ;  /* 0x0000750010007a0c */ /* 0x000fe40003f26270 */
[----:B------:R-:W-:-:S09]  /*9bd0*/  ISETP.LT.OR P2, PT, R0, 0x21, P2 ;  /* 0x000000210000780c */ /* 0x000fd20001741670 */
[----:B------:R2:W-:Y:S01]  /*9be0*/  LDGSTS.E.BYPASS.LTC128B.128 [R203+0x2100], [R6.64], !P0 ;  /* 0x0210000006cb7fae */ /* 0x0005e2000c101d4a */
[----:B-1----:R-:W-:-:S05]  /*9bf0*/  IMAD.WIDE R2, R197, 0x2, RZ ;  /* 0x00000002c5027825 */ /* 0x002fca00078e02ff */
[----:B------:R-:W-:-:S05]  /*9c00*/  IADD3 R8, P0, R8, R2, RZ ;  /* 0x0000000208087210 */ /* 0x000fca0007f1e0ff */
[----:B------:R-:W-:Y:S01]  /*9c10*/  IMAD.X R9, R9, 0x1, R3, P0 ;  /* 0x0000000109097824 */ /* 0x000fe200000e0603 */
[----:B--2---:R-:W-:-:S05]  /*9c20*/  IADD3 R6, P0, R18, R12, RZ ;  /* 0x0000000c12067210 */ /* 0x004fca0007f1e0ff */
[----:B----4-:R-:W-:Y:S01]  /*9c30*/  IMAD.X R7, R19, 0x1, R13, P0 ;  /* 0x0000000113077824 */ /* 0x010fe200000e060d */
[C---:B------:R-:W-:Y:S02]  /*9c40*/  ISETP.LT.OR P0, PT, R0.reuse, 0x1, P1 ;  /* 0x000000010000780c */ /* 0x040fe40000f01670 */
[----:B------:R-:W-:-:S11]  /*9c50*/  ISETP.LT.OR P1, PT, R0, 0x21, P1 ;  /* 0x000000210000780c */ /* 0x000fd60000f21670 */
[----:B------:R1:W-:Y:S01]  /*9c60*/  LDGSTS.E.BYPASS.LTC128B.128 [R203+0x4100], [R8.64], !P0 ;  /* 0x0410000008cb7fae */ /* 0x0003e2000c101d4a */
[----:B------:R-:W-:Y:S02]  /*9c70*/  ISETP.LT.OR P0, PT, R0, 0x21, P3 ;  /* 0x000000210000780c */ /* 0x000fe40001f01670 */
[----:B------:R-:W-:Y:S02]  /*9c80*/  ISETP.GT.AND P3, PT, R199, 0x3f, PT ;  /* 0x0000003fc700780c */ /* 0x000fe40003f64270 */
[----:B------:R-:W-:-:S09]  /*9c90*/  SHF.R.S32.HI R0, RZ, 0x1f, R190 ;  /* 0x0000001fff007819 */ /* 0x000fd200000114be */
[----:B------:R1:W-:Y:S01]  /*9ca0*/  LDGSTS.E.BYPASS.LTC128B.128 [R203+0x1100], [R6.64], !P0 ;  /* 0x0110000006cb7fae */ /* 0x0003e2000c101d4a */
[----:B------:R-:W-:-:S05]  /*9cb0*/  IADD3 R4, P0, R4, R12, RZ ;  /* 0x0000000c04047210 */ /* 0x000fca0007f1e0ff */
[----:B------:R-:W-:Y:S01]  /*9cc0*/  IMAD.X R5, R5, 0x1, R13, P0 ;  /* 0x0000000105057824 */ /* 0x000fe200000e060d */
[----:B------:R-:W-:-:S04]  /*9cd0*/  IADD3 R2, P0, R2, R12, RZ ;  /* 0x0000000c02027210 */ /* 0x000fc80007f1e0ff */
[----:B------:R1:W-:Y:S01]  /*9ce0*/  LDGSTS.E.BYPASS.LTC128B.128 [R203+0x3100], [R4.64], !P2 ;  /* 0x0310000004cb7fae */ /* 0x0003e2000d101d4a */
[----:B------:R-:W-:Y:S01]  /*9cf0*/  IMAD.X R3, R3, 0x1, R13, P0 ;  /* 0x0000000103037824 */ /* 0x000fe200000e060d */
[----:B------:R-:W-:-:S04]  /*9d00*/  ISETP.GT.AND P0, PT, R23, R204, PT ;  /* 0x000000cc1700720c */ /* 0x000fc80003f04270 */
[----:B------:R1:W-:Y:S04]  /*9d10*/  LDGSTS.E.BYPASS.LTC128B.128 [R203+0x5100], [R2.64], !P1 ;  /* 0x0510000002cb7fae */ /* 0x0003e8000c901d4a */
[----:B------:R-:W0:Y:S05]  /*9d20*/  LDGDEPBAR ;  /* 0x00000000000079af */ /* 0x000e2a0000000000 */
[----:B------:R-:W-:Y:S01]  /*9d30*/  @P0 LOP3.LUT R211, R211, 0x2, RZ, 0xfc, !PT ;  /* 0x00000002d3d30812 */ /* 0x000fe200078efcff */
[----:B------:R-:W-:Y:S05]  /*9d40*/  @!P0 BRA `(.L_x_2320) ;  /* 0x000004a000008947 */ /* 0x000fea0003800000 */
[----:B------:R-:W-:Y:S01]  /*9d50*/  ISETP.NE.AND P0, PT, R21, 0x1, PT ;  /* 0x000000011500780c */ /* 0x000fe20003f05270 */
[----:B------:R-:W-:Y:S01]  /*9d60*/  IMAD.MOV.U32 R183, RZ, RZ, RZ ;  /* 0x000000ffffb77224 */ /* 0x000fe200078e00ff */
[----:B-1----:R-:W-:-:S04]  /*9d70*/  IADD3 R2, R199, R168, R215 ;  /* 0x000000a8c7027210 */ /* 0x002fc80007ffe0d7 */
        /* <DEDUP_REMOVED lines=26> */
.L_x_2468:
[----:B------:R-:W-:Y:S05]  /*9f20*/  BRA.DIV ~URZ, `(.L_x_2322) ;  /* 0x000142e27f007947 */ /* 0x000fea000b800000 */
[----:B------:R-:W3:Y:S01]  /*9f30*/  SHFL.IDX PT, R0, R15, RZ, 0x181f ;  /* 0x00181fff0f007589 */ /* 0x000ee200000e0000 */
[----:B------:R-:W-:Y:S01]  /*9f40*/  IMAD.SHL.U32 R14, R190, 0x2, RZ ;  /* 0x00000002be0e7824 */ /* 0x000fe200078e00ff */
[----:B------:R-:W-:Y:S01]  /*9f50*/  SHF.R.S32.HI R2, RZ, 0x1f, R190 ;  /* 0x0000001fff027819 */ /* 0x000fe200000114be */
[C---:B------:R-:W-:Y:S01]  /*9f60*/  IMAD.SHL.U32 R17, R198.reuse, 0x2, RZ ;  /* 0x00000002c6117824 */ /* 0x040fe200078e00ff */
[----:B------:R-:W-:Y:S01]  /*9f70*/  SHF.L.U64.HI R18, R198, 0x1, R209 ;  /* 0x00000001c6127819 */ /* 0x000fe200000102d1 */
[C---:B------:R-:W-:Y:S01]  /*9f80*/  IMAD.SHL.U32 R19, R197.reuse, 0x2, RZ ;  /* 0x00000002c5137824 */ /* 0x040fe200078e00ff */
[----:B------:R-:W-:Y:S02]  /*9f90*/  SHF.L.U64.HI R16, R190, 0x1, R2 ;  /* 0x00000001be107819 */ /* 0x000fe40000010202 */
[----:B------:R-:W-:Y:S02]  /*9fa0*/  SHF.L.U64.HI R20, R197, 0x1, R208 ;  /* 0x00000001c5147819 */ /* 0x000fe400000102d0 */
[----:B------:R-:W-:-:S02]  /*9fb0*/  SEL R13, RZ, 0x10, P5 ;  /* 0x00000010ff0d7807 */ /* 0x000fc40002800000 */
[----:B------:R-:W-:Y:S02]  /*9fc0*/  SEL R12, RZ, 0x10, P4 ;  /* 0x00000010ff0c7807 */ /* 0x000fe40002000000 */
[C---:B---3--:R-:W-:Y:S02]  /*9fd0*/  IADD3 R8, P0, R0.reuse, R14, RZ ;  /* 0x0000000e00087210 */ /* 0x048fe40007f1e0ff */
[----:B------:R-:W-:-:S03]  /*9fe0*/  IADD3 R6, P1, R0, R17, RZ ;  /* 0x0000001100067210 */ /* 0x000fc60007f3e0ff */
[----:B--2---:R-:W-:Y:S01]  /*9ff0*/  IMAD.X R9, R4, 0x1, R16, P0 ;  /* 0x0000000104097824 */ /* 0x004fe200000e0610 */
[----:B------:R-:W-:Y:S01]  /*a000*/  IADD3 R2, P0, R0, R19, RZ ;  /* 0x0000001300027210 */ /* 0x000fe20007f1e0ff */
[C---:B------:R-:W-:Y:S01]  /*a010*/  IMAD.X R7, R4.reuse, 0x1, R18, P1 ;  /* 0x0000000104077824 */ /* 0x040fe200008e0612 */
[----:B------:R2:W3:Y:S03]  /*a020*/  SHFL.IDX PT, R0, R15, 0x1, 0x181f ;  /* 0x00381f000f007f89 */ /* 0x0004e600000e0000 */
[----:B------:R-:W-:Y:S01]  /*a030*/  IMAD.X R3, R4, 0x1, R20, P0 ;  /* 0x0000000104037824 */ /* 0x000fe200000e0614 */
[----:B------:R-:W-:Y:S01]  /*a040*/  @!PT LDS RZ, [RZ] ;  /* 0x00000000fffff984 */ /* 0x000fe20000000800 */
[----:B------:R4:W-:Y:S04]  /*a050*/  LDGSTS.E.BYPASS.LTC128B.128 [R203+0x12100], [R8.64], !P5 ;  /* 0x1210000008cb7fae */ /* 0x0009e8000e901d4a */
[----:B------:R2:W-:Y:S04]  /*a060*/  LDGSTS.E.BYPASS.LTC128B.128 [R203+0x14100], [R6.64], !P4 ;  /* 0x1410000006cb7fae */ /* 0x0005e8000e101d4a */
[----:B------:R2:W-:Y:S04]  /*a070*/  LDGSTS.E.BYPASS.LTC128B.128 [R203+0x16100], [R2.64], !P6 ;  /* 0x1610000002cb7fae */ /* 0x0005e8000f101d4a */
[----:B----4-:R2:W5:Y:S04]  /*a080*/  LDL R9, [R1+0xd0] ;  /* 0x0000d00001097983 */ /* 0x0105680000100800 */
[----:B------:R2:W4:Y:S02]  /*a090*/  SHFL.IDX PT, R8, R5, 0x1, 0x181f ;  /* 0x00381f0005087f89 */ /* 0x00052400000e0000 */
.L_x_2469:
[----:B--23--:R-:W-:Y:S02]  /*a0a0*/  IADD3 R6, -R13, 0x10, RZ ;  /* 0x000000100d067810 */ /* 0x00cfe40007ffe1ff */
[----:B------:R-:W-:-:S02]  /*a0b0*/  IADD3 R4, -R12, 0x10, RZ ;  /* 0x000000100c047810 */ /* 0x000fc40007ffe1ff */
[----:B------:R-:W-:Y:S02]  /*a0c0*/  LOP3.LUT R6, R6, 0xf, RZ, 0xc0, !PT ;  /* 0x0000000f06067812 */ /* 0x000fe400078ec0ff */
[----:B------:R-:W-:Y:S02]  /*a0d0*/  LOP3.LUT R4, R4, 0xf, RZ, 0xc0, !PT ;  /* 0x0000000f04047812 */ /* 0x000fe400078ec0ff */
[----:B------:R-:W-:Y:S02]  /*a0e0*/  IADD3 R6, P1, P0, R6, R0, R14 ;  /* 0x0000000006067210 */ /* 0x000fe4000783e00e */
[----:B-----5:R-:W-:Y:S02]  /*a0f0*/  IADD3 R2, -R9, 0x10, RZ ;  /* 0x0000001009027810 */ /* 0x020fe40007ffe1ff */
[----:B----4-:R-:W-:Y:S02]  /*a100*/  IADD3.X R7, RZ, R8, R16, P1, P0 ;  /* 0x00000008ff077210 */ /* 0x010fe40000fe0410 */
[----:B------:R-:W-:-:S02]  /*a110*/  IADD3 R4, P1, P0, R4, R0, R17 ;  /* 0x0000000004047210 */ /* 0x000fc4000783e011 */
[----:B------:R-:W-:Y:S02]  /*a120*/  LOP3.LUT R2, R2, 0xf, RZ, 0xc0, !PT ;  /* 0x0000000f02027812 */ /* 0x000fe400078ec0ff */
[----:B-1----:R-:W-:Y:S02]  /*a130*/  IADD3.X R5, RZ, R8, R18, P1, P0 ;  /* 0x00000008ff057210 */ /* 0x002fe40000fe0412 */
        /* <DEDUP_REMOVED lines=11> */
.L_x_2320:
[----:B------:R-:W-:Y:S05]  /*a1f0*/  BSYNC B0 ;  /* 0x0000000000007941 */ /* 0x000fea0003800000 */
.L_x_2319:
[----:B-1----:R-:W1:Y:S01]  /*a200*/  S2R R2, SR_TID.X ;  /* 0x0000000000027919 */ /* 0x002e620000002100 */
[----:B------:R-:W-:Y:S01]  /*a210*/  IMAD.MOV.U32 R171, RZ, RZ, 0x20 ;  /* 0x00000020ffab7424 */ /* 0x000fe200078e00ff */
[----:B------:R-:W-:Y:S01]  /*a220*/  BSSY B2, `(.L_x_2323) ;  /* 0x000000b000027945 */ /* 0x000fe20003800000 */
[----:B------:R-:W-:Y:S01]  /*a230*/  MOV R114, 0xa2d0 ;  /* 0x0000a2d000727802 */ /* 0x000fe20000000f00 */
[----:B------:R-:W0:Y:S01]  /*a240*/  LDGDEPBAR ;  /* 0x00000000000079af */ /* 0x000e220000000000 */
[----:B-1----:R-:W-:-:S04]  /*a250*/  SHF.R.S32.HI R0, RZ, 0x1f, R2 ;  /* 0x0000001fff007819 */ /* 0x002fc80000011402 */
[----:B------:R-:W-:-:S04]  /*a260*/  LEA.HI R0, R0, R2, RZ, 0x3 ;  /* 0x0000000200007211 */ /* 0x000fc800078f18ff */
[----:B------:R-:W-:-:S05]  /*a270*/  LOP3.LUT R0, R0, 0xfffffff8, RZ, 0xc0, !PT ;  /* 0xfffffff800007812 */ /* 0x000fca00078ec0ff */
[----:B------:R-:W-:-:S05]  /*a280*/  IMAD.IADD R0, R2, 0x1, -R0 ;  /* 0x0000000102007824 */ /* 0x000fca00078e0a00 */
[----:B------:R-:W-:-:S04]  /*a290*/  LOP3.LUT P0, RZ, R0, 0x2, RZ, 0xc0, !PT ;  /* 0x0000000200ff7812 */ /* 0x000fc8000780c0ff */
[----:B------:R-:W-:-:S05]  /*a2a0*/  SEL R171, R171, 0xffffffe0, !P0 ;  /* 0xffffffe0abab7807 */ /* 0x000fca0004000000 */
[----:B------:R-:W-:Y:S02]  /*a2b0*/  IMAD.IADD R105, R177, 0x1, R171 ;  /* 0x00000001b1697824 */ /* 0x000fe400078e02ab */
[----:B------:R-:W-:Y:S05]  /*a2c0*/  CALL.REL.NOINC `($_ZN7cutlass13device_kernelIN5flash19enable_sm80_to_sm89INS1_16FlashAttnFwdSm80INS1_25CollectiveMainloopFwdSm80ILi8ELi2ELb0EN4cute5tupleIJNS5_1CILi128EEENS7_ILi64EEENS7_ILi192EEEEEELi192ENS_10bfloat16_tEfNS_4arch4Sm80ELb0ELb1ELb1ELb1ELb1ELb1ELb1ELb1EEENS1_21CollectiveEpilogueFwdINS6_IJS8_SA_S9_EEENS6_IJNS7_ILi1EEESI_SI_EEESC_SE_Li256ELb1ELb1ELb1ELb0EEENS1_36VarlenDynamicPersistentTileSchedulerILi128ELi64ELi256ELi256ELb1ELb1ELb0ELb1ELb0ELb1EEEEEEEEEvNT_6ParamsE$_ZZN5flash25CollectiveMainloopFwdSm80ILi8ELi2ELb0EN4cute5tupleIJNS1_1CILi128EEENS3_ILi64EEENS3_ILi192EEEEEELi192EN7cutlass10bfloat16_tEfNS8_4arch4Sm80ELb0ELb1ELb1ELb1ELb1ELb1ELb1ELb1EE3mmaINS_16FlashAttnFwdSm80ISC_NS_21CollectiveEpilogueFwdINS2_IJS4_S6_S5_EEENS2_IJNS3_ILi1EEESH_SH_EEES9_SB_Li256ELb1ELb1ELb1ELb0EEENS_36VarlenDynamicPersistentTileSchedulerILi128ELi64ELi256ELi256ELb1ELb1ELb0ELb1ELb0ELb1EEEE13SharedStorageENS1_6TensorINS1_11ArrayEngineIfLm96EEENS1_6LayoutINS2_IJNS2_IJNS3_ILi2EEESS_EEESH_NS3_ILi24EEEEEENS2_IJNS2_IJSH_SS_EEENS3_ILi0EEENS3_ILi4EEEEEEEEEENS_7SoftmaxILi2ELi0EEEEEbRKNSC_6ParamsERT0_RT1_iRKNS_16SeqlenInfoQKNewKILb1ELb1EEENS2_IJiiiiEEERT_ENKUlvE_clEv) ;  /* 0x00016da000007944 */ /* 0x000fea0003c00000 */
[----:B------:R-:W-:Y:S05]  /*a2d0*/  BSYNC B2 ;  /* 0x0000000000027941 */ /* 0x000fea0003800000 */
.L_x_2323:
[----:B------:R2:W5:Y:S01]  /*a2e0*/  LDL R104, [R1] ;  /* 0x0000000001687983 */ /* 0x0005620000100800 */
[----:B------:R-:W-:-:S04]  /*a2f0*/  DEPBAR.LE SB0, 0x2 ;  /* 0x000080800000791a */ /* 0x000fc80000000000 */
[----:B------:R2:W5:Y:S01]  /*a300*/  LDL R202, [R1+0x10] ;  /* 0x0000100001ca7983 */ /* 0x0005620000100800 */
[----:B------:R-:W-:Y:S03]  /*a310*/  WARPSYNC 0xffffffff ;  /* 0xffffffff00007948 */ /* 0x000fe60003800000 */
[----:B------:R-:W-:Y:S01]  /*a320*/  BAR.SYNC.DEFER_BLOCKING 0x0 ;  /* 0x0000000000007b1d */ /* 0x000fe20000010000 */
[----:B------:R-:W-:-:S05]  /*a330*/  LOP3.LUT P0, RZ, R211, 0x2, RZ, 0xc0, !PT ;  /* 0x00000002d3ff7812 */ /* 0x000fca000780c0ff */
[----:B------:R-:W-:Y:S01]  /*a340*/  BSSY B0, `(.L_x_2324) ;  /* 0x0000048000007945 */ /* 0x000fe20003800000 */
[----:B-1----:R2:W1:Y:S04]  /*a350*/  LDSM.16.M88.4 R12, [R172] ;  /* 0x00000000ac0c783b */ /* 0x0024680000000200 */
[----:B------:R2:W3:Y:S04]  /*a360*/  LDSM.16.M88.4 R36, [R177] ;  /* 0x00000000b124783b */ /* 0x0004e80000000200 */
[----:B------:R2:W4:Y:S04]  /*a370*/  LDSM.16.M88.4 R40, [R177+0x800] ;  /* 0x00080000b128783b */ /* 0x0005280000000200 */
[----:B-----5:R2:W1:Y:S04]  /*a380*/  LDSM.16.M88.4 R44, [R177+0x1000] ;  /* 0x00100000b12c783b */ /* 0x0204680000000200 */
        /* <DEDUP_REMOVED lines=8> */
[----:B------:R-:W-:-:S04]  /*a410*/  IMAD.WIDE.U32 R2, R184, c[0x0][0x208], RZ ;  /* 0x00008200b8027a25 */ /* 0x000fc800078e00ff */
[----:B------:R-:W-:-:S04]  /*a420*/  IMAD R0, R0, c[0x0][0x208], RZ ;  /* 0x0000820000007a24 */ /* 0x000fc800078e02ff */
[----:B------:R-:W-:-:S05]  /*a430*/  IMAD R0, R184, c[0x0][0x20c], R0 ;  /* 0x00008300b8007a24 */ /* 0x000fca00078e0200 */
[----:B------:R-:W-:Y:S02]  /*a440*/  IADD3 R3, R3, R0, RZ ;  /* 0x0000000003037210 */ /* 0x000fe40007ffe0ff */
[----:B------:R-:W-:-:S03]  /*a450*/  SHF.R.S32.HI R0, RZ, 0x1f, R183 ;  /* 0x0000001fff007819 */ /* 0x000fc600000114b7 */
        /* <DEDUP_REMOVED lines=8> */
[----:B------:R2:W4:Y:S02]  /*a4e0*/  SHFL.IDX PT, R8, R9, RZ, 0x181f ;  /* 0x00181fff09087589 */ /* 0x00052400000e0000 */
.L_x_2470:
[----:B------:R-:W-:Y:S05]  /*a4f0*/  BRA.DIV ~URZ, `(.L_x_2327) ;  /* 0x000140427f007947 */ /* 0x000fea000b800000 */
[----:B------:R-:W2:Y:S01]  /*a500*/  SHFL.IDX PT, R0, R25, RZ, 0x181f ;  /* 0x00181fff19007589 */ /* 0x000ea200000e0000 */
[----:B------:R-:W-:Y:S01]  /*a510*/  SHF.R.S32.HI R2, RZ, 0x1f, R190 ;  /* 0x0000001fff027819 */ /* 0x000fe200000114be */
[----:B------:R-:W-:Y:S01]  /*a520*/  IMAD.SHL.U32 R22, R190, 0x2, RZ ;  /* 0x00000002be167824 */ /* 0x000fe200078e00ff */
[C---:B------:R-:W-:Y:S01]  /*a530*/  SHF.L.U64.HI R26, R198.reuse, 0x1, R209 ;  /* 0x00000001c61a7819 */ /* 0x040fe200000102d1 */
[----:B------:R-:W-:Y:S01]  /*a540*/  IMAD.SHL.U32 R24, R198, 0x2, RZ ;  /* 0x00000002c6187824 */ /* 0x000fe200078e00ff */
[----:B------:R-:W-:Y:S01]  /*a550*/  SHF.L.U64.HI R23, R190, 0x1, R2 ;  /* 0x00000001be177819 */ /* 0x000fe20000010202 */
[C---:B------:R-:W-:Y:S01]  /*a560*/  IMAD.SHL.U32 R27, R197.reuse, 0x2, RZ ;  /* 0x00000002c51b7824 */ /* 0x040fe200078e00ff */
[----:B------:R-:W-:Y:S02]  /*a570*/  SHF.L.U64.HI R28, R197, 0x1, R208 ;  /* 0x00000001c51c7819 */ /* 0x000fe400000102d0 */
[----:B------:R-:W-:-:S02]  /*a580*/  SEL R21, RZ, 0x10, P5 ;  /* 0x00000010ff157807 */ /* 0x000fc40002800000 */
[----:B------:R-:W-:Y:S02]  /*a590*/  SEL R20, RZ, 0x10, P4 ;  /* 0x00000010ff147807 */ /* 0x000fe40002000000 */
[C---:B--2---:R-:W-:Y:S02]  /*a5a0*/  IADD3 R2, P2, R0.reuse, R22, RZ ;  /* 0x0000001600027210 */ /* 0x044fe40007f5e0ff */
[C---:B------:R-:W-:Y:S02]  /*a5b0*/  IADD3 R18, P1, R0.reuse, R24, RZ ;  /* 0x0000001800127210 */ /* 0x040fe40007f3e0ff */
[----:B------:R-:W-:Y:S01]  /*a5c0*/  IADD3 R16, P0, R0, R27, RZ ;  /* 0x0000001b00107210 */ /* 0x000fe20007f1e0ff */
[C---:B----4-:R-:W-:Y:S01]  /*a5d0*/  IMAD.X R3, R8.reuse, 0x1, R23, P2 ;  /* 0x0000000108037824 */ /* 0x050fe200010e0617 */
[----:B------:R-:W2:Y:S01]  /*a5e0*/  SHFL.IDX PT, R0, R25, 0x1, 0x181f ;  /* 0x00381f0019007f89 */ /* 0x000ea200000e0000 */
[C---:B------:R-:W-:Y:S02]  /*a5f0*/  IMAD.X R19, R8.reuse, 0x1, R26, P1 ;  /* 0x0000000108137824 */ /* 0x040fe400008e061a */
[----:B------:R-:W-:Y:S01]  /*a600*/  IMAD.X R17, R8, 0x1, R28, P0 ;  /* 0x0000000108117824 */ /* 0x000fe200000e061c */
[----:B------:R-:W-:Y:S01]  /*a610*/  @!PT LDS RZ, [RZ] ;  /* 0x00000000fffff984 */ /* 0x000fe20000000800 */
[----:B------:R4:W-:Y:S04]  /*a620*/  LDGSTS.E.BYPASS.LTC128B.128 [R203+0x6100], [R2.64], !P5 ;  /* 0x0610000002cb7fae */ /* 0x0009e8000e901d4a */
[----:B------:R3:W1:Y:S04]  /*a630*/  SHFL.IDX PT, R8, R9, 0x1, 0x181f ;  /* 0x00381f0009087f89 */ /* 0x00066800000e0000 */
[----:B------:R4:W-:Y:S04]  /*a640*/  LDGSTS.E.BYPASS.LTC128B.128 [R203+0x8100], [R18.64], !P4 ;  /* 0x0810000012cb7fae */ /* 0x0009e8000e101d4a */
[----:B------:R4:W-:Y:S04]  /*a650*/  LDGSTS.E.BYPASS.LTC128B.128 [R203+0xa100], [R16.64], !P6 ;  /* 0x0a10000010cb7fae */ /* 0x0009e8000f101d4a */
[----:B---3--:R4:W5:Y:S02]  /*a660*/  LDL R9, [R1+0xd0] ;  /* 0x0000d00001097983 */ /* 0x0089640000100800 */
.L_x_2471:
[----:B--2-4-:R-:W-:Y:S02]  /*a670*/  IADD3 R2, -R21, 0x10, RZ ;  /* 0x0000001015027810 */ /* 0x014fe40007ffe1ff */
[----:B------:R-:W-:-:S02]  /*a680*/  IADD3 R3, -R20, 0x10, RZ ;  /* 0x0000001014037810 */ /* 0x000fc40007ffe1ff */
[----:B------:R-:W-:Y:S02]  /*a690*/  LOP3.LUT R2, R2, 0xf, RZ, 0xc0, !PT ;  /* 0x0000000f02027812 */ /* 0x000fe400078ec0ff */
[----:B------:R-:W-:Y:S02]  /*a6a0*/  ISETP.NE.U32.AND P2, PT, R21, RZ, PT ;  /* 0x000000ff1500720c */ /* 0x000fe40003f45070 */
[----:B------:R-:W-:Y:S02]  /*a6b0*/  IADD3 R18, P1, P0, R2, R0, R22 ;  /* 0x0000000002127210 */ /* 0x000fe4000783e016 */
[----:B------:R-:W-:Y:S02]  /*a6c0*/  LOP3.LUT R2, R3, 0xf, RZ, 0xc0, !PT ;  /* 0x0000000f03027812 */ /* 0x000fe400078ec0ff */
[----:B-----5:R-:W-:Y:S02]  /*a6d0*/  IADD3 R3, -R9, 0x10, RZ ;  /* 0x0000001009037810 */ /* 0x020fe40007ffe1ff */
[----:B-1----:R-:W-:-:S02]  /*a6e0*/  IADD3.X R19, RZ, R8, R23, P1, P0 ;  /* 0x00000008ff137210 */ /* 0x002fc40000fe0417 */
        /* <DEDUP_REMOVED lines=13> */
.L_x_2325:
[----:B------:R-:W-:Y:S05]  /*a7c0*/  BSYNC B0 ;  /* 0x0000000000007941 */ /* 0x000fea0003800000 */
.L_x_2324:
[----:B-1----:R-:W1:Y:S04]  /*a7d0*/  S2R R2, SR_TID.X ;  /* 0x0000000000027919 */ /* 0x002e680000002100 */
[----:B------:R-:W0:Y:S01]  /*a7e0*/  LDGDEPBAR ;  /* 0x00000000000079af */ /* 0x000e220000000000 */
[----:B------:R-:W-:Y:S01]  /*a7f0*/  WARPSYNC 0xffffffff ;  /* 0xffffffff00007948 */ /* 0x000fe20003800000 */
[----:B-1----:R-:W-:-:S04]  /*a800*/  SHF.R.S32.HI R0, RZ, 0x1f, R2 ;  /* 0x0000001fff007819 */ /* 0x002fc80000011402 */
[----:B------:R-:W-:-:S04]  /*a810*/  LEA.HI R0, R0, R2, RZ, 0x3 ;  /* 0x0000000200007211 */ /* 0x000fc800078f18ff */
[----:B------:R-:W-:-:S05]  /*a820*/  LOP3.LUT R0, R0, 0xfffffff8, RZ, 0xc0, !PT ;  /* 0xfffffff800007812 */ /* 0x000fca00078ec0ff */
[----:B------:R-:W-:-:S05]  /*a830*/  IMAD.IADD R0, R2, 0x1, -R0 ;  /* 0x0000000102007824 */ /* 0x000fca00078e0a00 */
[----:B------:R-:W-:Y:S01]  /*a840*/  LOP3.LUT P0, RZ, R0, 0x4, RZ, 0xc0, !PT ;  /* 0x0000000400ff7812 */ /* 0x000fe2000780c0ff */
[----:B------:R-:W-:-:S05]  /*a850*/  IMAD.MOV.U32 R0, RZ, RZ, 0x40 ;  /* 0x00000040ff007424 */ /* 0x000fca00078e00ff */
[----:B------:R-:W-:-:S04]  /*a860*/  SEL R170, R0, 0xffffffc0, !P0 ;  /* 0xffffffc000aa7807 */ /* 0x000fc80004000000 */
[----:B------:R-:W-:Y:S01]  /*a870*/  IADD3 R0, R170, R177, R171 ;  /* 0x000000b1aa007210 */ /* 0x000fe20007ffe0ab */
[----:B------:R-:W-:Y:S02]  /*a880*/  IMAD.IADD R2, R177, 0x1, R170 ;  /* 0x00000001b1027824 */ /* 0x000fe400078e02aa */
[C---:B---3--:R-:W-:Y:S01]  /*a890*/  HMMA.16816.F32.BF16 R16, R12.reuse, R36, RZ ;  /* 0x000000240c10723c */ /* 0x048fe200000418ff */
[----:B------:R-:W-:Y:S04]  /*a8a0*/  LDSM.16.M88.4 R20, [R175] ;  /* 0x00000000af14783b */ /* 0x000fe80000000200 */
[----:B------:R-:W1:Y:S03]  /*a8b0*/  LDSM.16.M88.4 R60, [R2] ;  /* 0x00000000023c783b */ /* 0x000e660000000200 */
[C---:B------:R-:W-:Y:S01]  /*a8c0*/  HMMA.16816.F32.BF16 R32, R12.reuse, R38, RZ ;  /* 0x000000260c20723c */ /* 0x040fe200000418ff */
[----:B------:R-:W3:Y:S04]  /*a8d0*/  LDSM.16.M88.4 R68, [R2+0x1000] ;  /* 0x001000000244783b */ /* 0x000ee80000000200 */
[----:B------:R-:W5:Y:S03]  /*a8e0*/  LDSM.16.M88.4 R64, [R2+0x800] ;  /* 0x000800000240783b */ /* 0x000f660000000200 */
[C---:B----4-:R-:W-:Y:S01]  /*a8f0*/  HMMA.16816.F32.BF16 R28, R12.reuse, R40, RZ ;  /* 0x000000280c1c723c */ /* 0x050fe200000418ff */
[----:B------:R-:W4:Y:S04]  /*a900*/  LDSM.16.M88.4 R80, [R2+0x1800] ;  /* 0x001800000250783b */ /* 0x000f280000000200 */
[----:B------:R-:W-:Y:S03]  /*a910*/  LDSM.16.M88.4 R88, [R0] ;  /* 0x000000000058783b */ /* 0x000fe60000000200 */
[C---:B------:R-:W-:Y:S01]  /*a920*/  HMMA.16816.F32.BF16 R24, R12.reuse, R42, RZ ;  /* 0x0000002a0c18723c */ /* 0x040fe200000418ff */
[----:B------:R-:W-:Y:S04]  /*a930*/  LDSM.16.M88.4 R96, [R177+0x2000] ;  /* 0x00200000b160783b */ /* 0x000fe80000000200 */
[----:B------:R-:W-:Y:S03]  /*a940*/  LDSM.16.M88.4 R92, [R105+0x2000] ;  /* 0x00200000695c783b */ /* 0x000fe60000000200 */
[C---:B------:R-:W-:Y:S01]  /*a950*/  HMMA.16816.F32.BF16 R36, R12.reuse, R44, RZ ;  /* 0x0000002c0c24723c */ /* 0x040fe200000418ff */
[----:B--2---:R-:W2:Y:S07]  /*a960*/  LDL R9, [R1+0x4] ;  /* 0x0000040001097983 */ /* 0x004eae0000100800 */
[C---:B------:R-:W-:Y:S08]  /*a970*/  HMMA.16816.F32.BF16 R40, R12.reuse, R46, RZ ;  /* 0x0000002e0c28723c */ /* 0x040ff000000418ff */
[----:B------:R-:W-:Y:S08]  /*a980*/  HMMA.16816.F32.BF16 R44, R12, R48, RZ ;  /* 0x000000300c2c723c */ /* 0x000ff000000418ff */
[----:B------:R-:W-:Y:S01]  /*a990*/  HMMA.16816.F32.BF16 R52, R4, R56, R16 ;  /* 0x000000380434723c */ /* 0x000fe20000041810 */
[----:B------:R-:W1:Y:S07]  /*a9a0*/  LDSM.16.M88.4 R16, [R174] ;  /* 0x00000000ae10783b */ /* 0x000e6e0000000200 */
[----:B------:R-:W-:Y:S08]  /*a9b0*/  HMMA.16816.F32.BF16 R12, R12, R50, RZ ;  /* 0x000000320c0c723c */ /* 0x000ff000000418ff */
[C---:B------:R-:W-:Y:S08]  /*a9c0*/  HMMA.16816.F32.BF16 R56, R4.reuse, R58, R32 ;  /* 0x0000003a0438723c */ /* 0x040ff00000041820 */
[C---:B------:R-:W-:Y:S08]  /*a9d0*/  HMMA.16816.F32.BF16 R48, R4.reuse, R72, R28 ;  /* 0x000000480430723c */ /* 0x040ff0000004181c */
[C---:B------:R-:W-:Y:S01]  /*a9e0*/  HMMA.16816.F32.BF16 R32, R4.reuse, R74, R24 ;  /* 0x0000004a0420723c */ /* 0x040fe20000041818 */
[----:B------:R-:W-:Y:S07]  /*a9f0*/  LDSM.16.M88.4 R72, [R0+0x1000] ;  /* 0x001000000048783b */ /* 0x000fee0000000200 */
[C---:B------:R-:W-:Y:S08]  /*aa00*/  HMMA.16816.F32.BF16 R28, R4.reuse, R76, R36 ;  /* 0x0000004c041c723c */ /* 0x040ff00000041824 */
[C---:B------:R-:W-:Y:S01]  /*aa10*/  HMMA.16816.F32.BF16 R24, R4.reuse, R78, R40 ;  /* 0x0000004e0418723c */ /* 0x040fe20000041828 */
[----:B------:R-:W-:Y:S07]  /*aa20*/  LDSM.16.M88.4 R76, [R0+0x800] ;  /* 0x00080000004c783b */ /* 0x000fee0000000200 */
[----:B------:R-:W-:Y:S08]  /*aa30*/  HMMA.16816.F32.BF16 R36, R4, R84, R44 ;  /* 0x000000540424723c */ /* 0x000ff0000004182c */
[----:B-1----:R-:W-:Y:S08]  /*aa40*/  HMMA.16816.F32.BF16 R44, R20, R60, R52 ;  /* 0x0000003c142c723c */ /* 0x002ff00000041834 */
[----:B------:R-:W-:Y:S01]  /*aa50*/  HMMA.16816.F32.BF16 R4, R4, R86, R12 ;  /* 0x000000560404723c */ /* 0x000fe2000004180c */
[----:B------:R-:W1:Y:S04]  /*aa60*/  LDSM.16.M88.4 R84, [R0+0x1800] ;  /* 0x001800000054783b */ /* 0x000e680000000200 */
[----:B------:R-:W1:Y:S03]  /*aa70*/  LDSM.16.M88.4 R12, [R172+0x4000] ;  /* 0x00400000ac0c783b */ /* 0x000e660000000200 */
[C---:B------:R-:W-:Y:S01]  /*aa80*/  HMMA.16816.F32.BF16 R56, R20.reuse, R62, R56 ;  /* 0x0000003e1438723c */ /* 0x040fe20000041838 */
[----:B------:R-:W-:Y:S07]  /*aa90*/  LDSM.16.M88.4 R60, [R177+0x3000] ;  /* 0x00300000b13c783b */ /* 0x000fee0000000200 */
[C---:B---3--:R-:W-:Y:S08]  /*aaa0*/  HMMA.16816.F32.BF16 R40, R20.reuse, R68, R28 ;  /* 0x000000441428723c */ /* 0x048ff0000004181c */
[C---:B-----5:R-:W-:Y:S08]  /*aab0*/  HMMA.16816.F32.BF16 R52, R20.reuse, R64, R48 ;  /* 0x000000401434723c */ /* 0x060ff00000041830 */
[C---:B------:R-:W-:Y:S01]  /*aac0*/  HMMA.16816.F32.BF16 R28, R20.reuse, R70, R24 ;  /* 0x00000046141c723c */ /* 0x040fe20000041818 */
[----:B------:R-:W-:Y:S07]  /*aad0*/  LDSM.16.M88.4 R68, [R2+0x2800] ;  /* 0x002800000244783b */ /* 0x000fee0000000200 */
[C---:B------:R-:W-:Y:S01]  /*aae0*/  HMMA.16816.F32.BF16 R48, R20.reuse, R66, R32 ;  /* 0x000000421430723c */ /* 0x040fe20000041820 */
[----:B------:R-:W-:Y:S07]  /*aaf0*/  LDSM.16.M88.4 R64, [R177+0x2800] ;  /* 0x00280000b140783b */ /* 0x000fee0000000200 */
[----:B----4-:R-:W-:Y:S08]  /*ab00*/  HMMA.16816.F32.BF16 R24, R20, R80, R36 ;  /* 0x000000501418723c */ /* 0x010ff00000041824 */
[----:B------:R-:W-:Y:S08]  /*ab10*/  HMMA.16816.F32.BF16 R32, R16, R88, R44 ;  /* 0x000000581020723c */ /* 0x000ff0000004182c */
[----:B------:R-:W-:Y:S01]  /*ab20*/  HMMA.16816.F32.BF16 R36, R20, R82, R4 ;  /* 0x000000521424723c */ /* 0x000fe20000041804 */
[----:B------:R-:W3:Y:S04]  /*ab30*/  LDSM.16.M88.4 R80, [R177+0x3800] ;  /* 0x00380000b150783b */ /* 0x000ee80000000200 */
[----:B------:R-:W4:Y:S03]  /*ab40*/  LDSM.16.M88.4 R4, [R173+0x4000] ;  /* 0x00400000ad04783b */ /* 0x000f260000000200 */
[C---:B------:R-:W-:Y:S01]  /*ab50*/  HMMA.16816.F32.BF16 R56, R16.reuse, R90, R56 ;  /* 0x0000005a1038723c */ /* 0x040fe20000041838 */
[----:B------:R-:W-:Y:S07]  /*ab60*/  LDSM.16.M88.4 R88, [R2+0x2000] ;  /* 0x002000000258783b */ /* 0x000fee0000000200 */
[----:B-1----:R-:W-:Y:S08]  /*ab70*/  HMMA.16816.F32.BF16 R24, R16, R84, R24 ;  /* 0x000000541018723c */ /* 0x002ff00000041818 */
[----:B------:R-:W-:Y:S08]  /*ab80*/  HMMA.16816.F32.BF16 R20, R12, R96, R32 ;  /* 0x000000600c14723c */ /* 0x000ff00000041820 */
[C---:B------:R-:W-:Y:S08]  /*ab90*/  HMMA.16816.F32.BF16 R44, R16.reuse, R72, R40 ;  /* 0x00000048102c723c */ /* 0x040ff00000041828 */
[C---:B------:R-:W-:Y:S08]  /*aba0*/  HMMA.16816.F32.BF16 R52, R16.reuse, R76, R52 ;  /* 0x0000004c1034723c */ /* 0x040ff00000041834 */
[C---:B------:R-:W-:Y:S01]  /*abb0*/  HMMA.16816.F32.BF16 R48, R16.reuse, R78, R48 ;  /* 0x0000004e1030723c */ /* 0x040fe20000041830 */
[----:B------:R-:W-:Y:S07]  /*abc0*/  LDSM.16.M88.4 R76, [R105+0x2800] ;  /* 0x00280000694c783b */ /* 0x000fee0000000200 */
[C---:B------:R-:W-:Y:S01]  /*abd0*/  HMMA.16816.F32.BF16 R40, R16.reuse, R74, R28 ;  /* 0x0000004a1028723c */ /* 0x040fe2000004181c */
[----:B------:R-:W-:Y:S04]  /*abe0*/  LDSM.16.M88.4 R28, [R175+0x4000] ;  /* 0x00400000af1c783b */ /* 0x000fe80000000200 */
[----:B------:R-:W-:Y:S03]  /*abf0*/  LDSM.16.M88.4 R72, [R105+0x3000] ;  /* 0x003000006948783b */ /* 0x000fe60000000200 */
[----:B------:R-:W-:Y:S01]  /*ac00*/  HMMA.16816.F32.BF16 R16, R16, R86, R36 ;  /* 0x000000561010723c */ /* 0x000fe20000041824 */
[----:B------:R-:W1:Y:S07]  /*ac10*/  LDSM.16.M88.4 R84, [R105+0x3800] ;  /* 0x003800006954783b */ /* 0x000e6e0000000200 */
[C---:B------:R-:W-:Y:S01]  /*ac20*/  HMMA.16816.F32.BF16 R56, R12.reuse, R98, R56 ;  /* 0x000000620c38723c */ /* 0x040fe20000041838 */
[----:B------:R-:W-:Y:S07]  /*ac30*/  LDSM.16.M88.4 R96, [R0+0x3800] ;  /* 0x003800000060783b */ /* 0x000fee0000000200 */
[----:B---3--:R-:W-:Y:S01]  /*ac40*/  HMMA.16816.F32.BF16 R32, R12, R80, R24 ;  /* 0x000000500c20723c */ /* 0x008fe20000041818 */
[----:B------:R-:W-:Y:S07]  /*ac50*/  LDSM.16.M88.4 R24, [R174+0x4000] ;  /* 0x00400000ae18783b */ /* 0x000fee0000000200 */
[----:B----4-:R-:W-:Y:S08]  /*ac60*/  HMMA.16816.F32.BF16 R20, R4, R92, R20 ;  /* 0x0000005c0414723c */ /* 0x010ff00000041814 */
[C---:B------:R-:W-:Y:S08]  /*ac70*/  HMMA.16816.F32.BF16 R36, R12.reuse, R64, R52 ;  /* 0x000000400c24723c */ /* 0x040ff00000041834 */
[C---:B------:R-:W-:Y:S08]  /*ac80*/  HMMA.16816.F32.BF16 R48, R12.reuse, R66, R48 ;  /* 0x000000420c30723c */ /* 0x040ff00000041830 */
[C---:B------:R-:W-:Y:S08]  /*ac90*/  HMMA.16816.F32.BF16 R44, R12.reuse, R60, R44 ;  /* 0x0000003c0c2c723c */ /* 0x040ff0000004182c */
[C---:B------:R-:W-:Y:S08]  /*aca0*/  HMMA.16816.F32.BF16 R40, R12.reuse, R62, R40 ;  /* 0x0000003e0c28723c */ /* 0x040ff00000041828 */
[----:B------:R-:W-:Y:S01]  /*acb0*/  HMMA.16816.F32.BF16 R12, R12, R82, R16 ;  /* 0x000000520c0c723c */ /* 0x000fe20000041810 */
[----:B------:R-:W3:Y:S07]  /*acc0*/  LDSM.16.M88.4 R80, [R0+0x2000] ;  /* 0x002000000050783b */ /* 0x000eee0000000200 */
[C---:B------:R-:W-:Y:S08]  /*acd0*/  HMMA.16816.F32.BF16 R16, R4.reuse, R94, R56 ;  /* 0x0000005e0410723c */ /* 0x040ff00000041838 */
[----:B-1----:R-:W-:Y:S08]  /*ace0*/  HMMA.16816.F32.BF16 R60, R4, R84, R32 ;  /* 0x00000054043c723c */ /* 0x002ff00000041820 */
[----:B------:R-:W-:Y:S01]  /*acf0*/  HMMA.16816.F32.BF16 R32, R28, R88, R20 ;  /* 0x000000581c20723c */ /* 0x000fe20000041814 */
[----:B------:R-:W-:Y:S07]  /*ad00*/  LDSM.16.M88.4 R20, [R172+0x8000] ;  /* 0x00800000ac14783b */ /* 0x000fee0000000200 */
[C---:B------:R-:W-:Y:S01]  /*ad10*/  HMMA.16816.F32.BF16 R64, R4.reuse, R72, R44 ;  /* 0x000000480440723c */ /* 0x040fe2000004182c */
[----:B------:R-:W1:Y:S07]  /*ad20*/  LDSM.16.M88.4 R44, [R177+0x4000] ;  /* 0x00400000b12c783b */ /* 0x000e6e0000000200 */
[C---:B------:R-:W-:Y:S01]  /*ad30*/  HMMA.16816.F32.BF16 R112, R4.reuse, R86, R12 ;  /* 0x000000560470723c */ /* 0x040fe2000004180c */
[----:B------:R-:W4:Y:S07]  /*ad40*/  LDSM.16.M88.4 R84, [R2+0x3800] ;  /* 0x003800000254783b */ /* 0x000f2e0000000200 */
[----:B------:R-:W-:Y:S08]  /*ad50*/  HMMA.16816.F32.BF16 R36, R4, R76, R36 ;  /* 0x0000004c0424723c */ /* 0x000ff00000041824 */
[----:B------:R-:W-:Y:S01]  /*ad60*/  HMMA.16816.F32.BF16 R12, R28, R90, R16 ;  /* 0x0000005a1c0c723c */ /* 0x000fe20000041810 */
[----:B------:R-:W-:Y:S07]  /*ad70*/  LDSM.16.M88.4 R16, [R173+0x8000] ;  /* 0x00800000ad10783b */ /* 0x000fee0000000200 */
[C---:B------:R-:W-:Y:S01]  /*ad80*/  HMMA.16816.F32.BF16 R52, R4.reuse, R74, R40 ;  /* 0x0000004a0434723c */ /* 0x040fe20000041828 */
[----:B------:R-:W5:Y:S04]  /*ad90*/  LDSM.16.M88.4 R40, [R2+0x3000] ;  /* 0x003000000228783b */ /* 0x000f680000000200 */
[----:B------:R-:W-:Y:S03]  /*ada0*/  LDSM.16.M88.4 R72, [R105+0x4000] ;  /* 0x004000006948783b */ /* 0x000fe60000000200 */
[----:B------:R-:W-:Y:S01]  /*adb0*/  HMMA.16816.F32.BF16 R56, R4, R78, R48 ;  /* 0x0000004e0438723c */ /* 0x000fe20000041830 */
[----:B------:R-:W2:Y:S04]  /*adc0*/  LDSM.16.M88.4 R48, [R0+0x2800] ;  /* 0x002800000030783b */ /* 0x000ea80000000200 */
[----:B------:R-:W2:Y:S03]  /*add0*/  LDSM.16.M88.4 R76, [R177+0x4800] ;  /* 0x00480000b14c783b */ /* 0x000ea60000000200 */
[----:B---3--:R-:W-:Y:S08]  /*ade0*/  HMMA.16816.F32.BF16 R4, R24, R80, R32 ;  /* 0x000000501804723c */ /* 0x008ff00000041820 */
[----:B------:R-:W-:Y:S08]  /*adf0*/  HMMA.16816.F32.BF16 R36, R28, R68, R36 ;  /* 0x000000441c24723c */ /* 0x000ff00000041824 */
[----:B------:R-:W-:Y:S01]  /*ae00*/  HMMA.16816.F32.BF16 R32, R24, R82, R12 ;  /* 0x000000521820723c */ /* 0x000fe2000004180c */
[----:B------:R-:W-:Y:S04]  /*ae10*/  LDSM.16.M88.4 R12, [R175+0x8000] ;  /* 0x00800000af0c783b */ /* 0x000fe80000000200 */
[----:B------:R-:W-:Y:S03]  /*ae20*/  LDSM.16.M88.4 R80, [R0+0x4000] ;  /* 0x004000000050783b */ /* 0x000fe60000000200 */
[----:B-1----:R-:W-:Y:S08]  /*ae30*/  HMMA.16816.F32.BF16 R4, R20, R44, R4 ;  /* 0x0000002c1404723c */ /* 0x002ff00000041804 */
[C---:B----4-:R-:W-:Y:S01]  /*ae40*/  HMMA.16816.F32.BF16 R100, R28.reuse, R84, R60 ;  /* 0x000000541c64723c */ /* 0x050fe2000004183c */
[----:B------:R-:W1:Y:S07]  /*ae50*/  LDSM.16.M88.4 R60, [R2+0x4000] ;  /* 0x00400000023c783b */ /* 0x000e6e0000000200 */
[C---:B------:R-:W-:Y:S01]  /*ae60*/  HMMA.16816.F32.BF16 R56, R28.reuse, R70, R56 ;  /* 0x000000461c38723c */ /* 0x040fe20000041838 */
[----:B------:R-:W-:Y:S07]  /*ae70*/  LDSM.16.M88.4 R68, [R105+0x4800] ;  /* 0x004800006944783b */ /* 0x000fee0000000200 */
[C---:B-----5:R-:W-:Y:S01]  /*ae80*/  HMMA.16816.F32.BF16 R92, R28.reuse, R40, R64 ;  /* 0x000000281c5c723c */ /* 0x060fe20000041840 */
[----:B------:R-:W-:Y:S07]  /*ae90*/  LDSM.16.M88.4 R64, [R2+0x4800] ;  /* 0x004800000240783b */ /* 0x000fee0000000200 */
[----:B------:R-:W-:Y:S01]  /*aea0*/  HMMA.16816.F32.BF16 R88, R28, R42, R52 ;  /* 0x0000002a1c58723c */ /* 0x000fe20000041834 */
[----:B------:R-:W3:Y:S07]  /*aeb0*/  LDSM.16.M88.4 R52, [R0+0x3000] ;  /* 0x003000000034783b */ /* 0x000eee0000000200 */
[----:B--2---:R-:W-:Y:S08]  /*aec0*/  HMMA.16816.F32.BF16 R40, R24, R48, R36 ;  /* 0x000000301828723c */ /* 0x004ff00000041824 */
[----:B------:R-:W-:Y:S08]  /*aed0*/  HMMA.16816.F32.BF16 R36, R20, R46, R32 ;  /* 0x0000002e1424723c */ /* 0x000ff00000041820 */
[----:B------:R-:W-:Y:S01]  /*aee0*/  HMMA.16816.F32.BF16 R32, R16, R72, R4 ;  /* 0x000000481020723c */ /* 0x000fe20000041804 */
[----:B------:R-:W2:Y:S07]  /*aef0*/  LDSM.16.M88.4 R4, [R174+0x8000] ;  /* 0x00800000ae04783b */ /* 0x000eae0000000200 */
[----:B------:R-:W-:Y:S08]  /*af00*/  HMMA.16816.F32.BF16 R44, R24, R50, R56 ;  /* 0x00000032182c723c */ /* 0x000ff00000041838 */
[----:B------:R-:W-:Y:S08]  /*af10*/  HMMA.16816.F32.BF16 R48, R20, R76, R40 ;  /* 0x0000004c1430723c */ /* 0x000ff00000041828 */
[----:B------:R-:W-:Y:S01]  /*af20*/  HMMA.16816.F32.BF16 R36, R16, R74, R36 ;  /* 0x0000004a1024723c */ /* 0x000fe20000041824 */
[----:B------:R-:W4:Y:S07]  /*af30*/  LDSM.16.M88.4 R72, [R177+0x5000] ;  /* 0x00500000b148783b */ /* 0x000f2e0000000200 */
[----:B-1----:R-:W-:Y:S08]  /*af40*/  HMMA.16816.F32.BF16 R32, R12, R60, R32 ;  /* 0x0000003c0c20723c */ /* 0x002ff00000041820 */
[----:B------:R-:W-:Y:S08]  /*af50*/  HMMA.16816.F32.BF16 R112, R28, R86, R112 ;  /* 0x000000561c70723c */ /* 0x000ff00000041870 */
[----:B---3--:R-:W-:Y:S08]  /*af60*/  HMMA.16816.F32.BF16 R28, R24, R52, R92 ;  /* 0x00000034181c723c */ /* 0x008ff0000004185c */
[----:B------:R-:W-:Y:S01]  /*af70*/  HMMA.16816.F32.BF16 R40, R20, R78, R44 ;  /* 0x0000004e1428723c */ /* 0x000fe2000004182c */
[----:B------:R-:W-:Y:S07]  /*af80*/  LDSM.16.M88.4 R76, [R0+0x4800] ;  /* 0x00480000004c783b */ /* 0x000fee0000000200 */
[----:B------:R-:W-:Y:S08]  /*af90*/  HMMA.16816.F32.BF16 R48, R16, R68, R48 ;  /* 0x000000441030723c */ /* 0x000ff00000041830 */
[----:B------:R-:W-:Y:S01]  /*afa0*/  HMMA.16816.F32.BF16 R44, R12, R62, R36 ;  /* 0x0000003e0c2c723c */ /* 0x000fe20000041824 */
[----:B------:R-:W1:Y:S07]  /*afb0*/  LDSM.16.M88.4 R60, [R105+0x5000] ;  /* 0x00500000693c783b */ /* 0x000e6e0000000200 */
[----:B------:R-:W-:Y:S08]  /*afc0*/  HMMA.16816.F32.BF16 R56, R24, R54, R88 ;  /* 0x000000361838723c */ /* 0x000ff00000041858 */
[----:B--2---:R-:W-:Y:S08]  /*afd0*/  HMMA.16816.F32.BF16 R52, R4, R80, R32 ;  /* 0x000000500434723c */ /* 0x004ff00000041820 */
[----:B----4-:R-:W-:Y:S08]  /*afe0*/  HMMA.16816.F32.BF16 R36, R20, R72, R28 ;  /* 0x000000481424723c */ /* 0x010ff0000004181c */
[----:B------:R-:W-:Y:S01]  /*aff0*/  HMMA.16816.F32.BF16 R32, R16, R70, R40 ;  /* 0x000000461020723c */ /* 0x000fe20000041828 */
[----:B------:R-:W2:Y:S07]  /*b000*/  LDSM.16.M88.4 R68, [R2+0x5000] ;  /* 0x005000000244783b */ /* 0x000eae0000000200 */
[----:B------:R-:W-:Y:S08]  /*b010*/  HMMA.16816.F32.BF16 R28, R12, R64, R48 ;  /* 0x000000400c1c723c */ /* 0x000ff00000041830 */
[----:B------:R-:W-:Y:S01]  /*b020*/  HMMA.16816.F32.BF16 R48, R4, R82, R44 ;  /* 0x000000520430723c */ /* 0x000fe2000004182c */
[----:B------:R-:W-:-:S07]  /*b030*/  FMUL.FTZ R3, R52, c[0x0][0x320] ;  /* 0x0000c80034037a20 */ /* 0x000fce0000410000 */
[----:B------:R-:W-:Y:S01]  /*b040*/  HMMA.16816.F32.BF16 R44, R20, R74, R56 ;  /* 0x0000004a142c723c */ /* 0x000fe20000041838 */
[----:B------:R-:W3:Y:S01]  /*b050*/  LDSM.16.M88.4 R56, [R177+0x5800] ;  /* 0x00580000b138783b */ /* 0x000ee20000000200 */
[----:B------:R4:W2:Y:S06]  /*b060*/  MUFU.TANH R80, R3 ;  /* 0x0000000300507308 */ /* 0x0008ac0000002400 */
[----:B-1----:R-:W-:Y:S01]  /*b070*/  HMMA.16816.F32.BF16 R40, R16, R60, R36 ;  /* 0x0000003c1028723c */ /* 0x002fe20000041824 */
[----:B----4-:R-:W-:-:S04]  /*b080*/  FMUL.FTZ R3, R53, c[0x0][0x320] ;  /* 0x0000c80035037a20 */ /* 0x010fc80000410000 */
[----:B------:R1:W4:Y:S03]  /*b090*/  MUFU.TANH R75, R3 ;  /* 0x00000003004b7308 */ /* 0x0003260000002400 */
[----:B------:R-:W-:Y:S01]  /*b0a0*/  HMMA.16816.F32.BF16 R36, R12, R66, R32 ;  /* 0x000000420c24723c */ /* 0x000fe20000041820 */
[----:B------:R-:W5:Y:S07]  /*b0b0*/  LDSM.16.M88.4 R64, [R0+0x5000] ;  /* 0x005000000040783b */ /* 0x000f6e0000000200 */
[----:B------:R-:W-:Y:S01]  /*b0c0*/  HMMA.16816.F32.BF16 R84, R24, R96, R100 ;  /* 0x000000601854723c */ /* 0x000fe20000041864 */
[----:B-1----:R-:W-:-:S07]  /*b0d0*/  FMUL.FTZ R3, R54, c[0x0][0x320] ;  /* 0x0000c80036037a20 */ /* 0x002fce0000410000 */
[----:B------:R-:W-:Y:S01]  /*b0e0*/  HMMA.16816.F32.BF16 R24, R24, R98, R112 ;  /* 0x000000621818723c */ /* 0x000fe20000041870 */
[----:B------:R1:W1:Y:S02]  /*b0f0*/  MUFU.TANH R82, R3 ;  /* 0x0000000300527308 */ /* 0x0002640000002400 */
[----:B-1----:R-:W-:-:S05]  /*b100*/  FMUL.FTZ R3, R55, c[0x0][0x320] ;  /* 0x0000c80037037a20 */ /* 0x002fca0000410000 */
[----:B------:R-:W-:Y:S08]  /*b110*/  HMMA.16816.F32.BF16 R52, R4, R76, R28 ;  /* 0x0000004c0434723c */ /* 0x000ff0000004181c */
[----:B------:R-:W-:Y:S01]  /*b120*/  HMMA.16816.F32.BF16 R28, R16, R62, R44 ;  /* 0x0000003e101c723c */ /* 0x000fe2000004182c */
[----:B------:R-:W1:Y:S04]  /*b130*/  LDSM.16.M88.4 R60, [R105+0x5800] ;  /* 0x00580000693c783b */ /* 0x000e680000000200 */
[----:B------:R-:W1:Y:S03]  /*b140*/  LDSM.16.M88.4 R44, [R2+0x5800] ;  /* 0x00580000022c783b */ /* 0x000e660000000200 */
[----:B--2---:R-:W-:Y:S08]  /*b150*/  HMMA.16816.F32.BF16 R32, R12, R68, R40 ;  /* 0x000000440c20723c */ /* 0x004ff00000041828 */
[----:B------:R-:W-:Y:S08]  /*b160*/  HMMA.16816.F32.BF16 R40, R4, R78, R36 ;  /* 0x0000004e0428723c */ /* 0x000ff00000041824 */
[C---:B---3--:R-:W-:Y:S08]  /*b170*/  HMMA.16816.F32.BF16 R36, R20.reuse, R56, R84 ;  /* 0x000000381424723c */ /* 0x048ff00000041854 */
[----:B------:R-:W-:Y:S08]  /*b180*/  HMMA.16816.F32.BF16 R20, R20, R58, R24 ;  /* 0x0000003a1414723c */ /* 0x000ff00000041818 */
[----:B------:R-:W-:Y:S01]  /*b190*/  HMMA.16816.F32.BF16 R24, R12, R70, R28 ;  /* 0x000000460c18723c */ /* 0x000fe2000004181c */
[----:B------:R2:W3:Y:S07]  /*b1a0*/  MUFU.TANH R81, R3 ;  /* 0x0000000300517308 */ /* 0x0004ee0000002400 */
[----:B-----5:R-:W-:Y:S08]  /*b1b0*/  HMMA.16816.F32.BF16 R32, R4, R64, R32 ;  /* 0x000000400420723c */ /* 0x020ff00000041820 */
[C---:B-1----:R-:W-:Y:S01]  /*b1c0*/  HMMA.16816.F32.BF16 R28, R16.reuse, R60, R36 ;  /* 0x0000003c101c723c */ /* 0x042fe20000041824 */
[----:B--2---:R-:W-:Y:S01]  /*b1d0*/  FMUL.FTZ R3, R48, c[0x0][0x320] ;  /* 0x0000c80030037a20 */ /* 0x004fe20000410000 */
[----:B------:R1:W2:Y:S06]  /*b1e0*/  LDSM.16.M88.4 R36, [R0+0x5800] ;  /* 0x005800000024783b */ /* 0x0002ac0000000200 */
[----:B------:R-:W-:Y:S01]  /*b1f0*/  HMMA.16816.F32.BF16 R20, R16, R62, R20 ;  /* 0x0000003e1014723c */ /* 0x000fe20000041814 */
[----:B------:R5:W1:Y:S07]  /*b200*/  MUFU.TANH R73, R3 ;  /* 0x0000000300497308 */ /* 0x000a6e0000002400 */
[----:B------:R-:W-:Y:S01]  /*b210*/  HMMA.16816.F32.BF16 R24, R4, R66, R24 ;  /* 0x000000420418723c */ /* 0x000fe20000041818 */
[----:B-----5:R-:W-:-:S04]  /*b220*/  FMUL.FTZ R3, R49, c[0x0][0x320] ;  /* 0x0000c80031037a20 */ /* 0x020fc80000410000 */
[----:B------:R5:W2:Y:S01]  /*b230*/  MUFU.TANH R72, R3 ;  /* 0x0000000300487308 */ /* 0x000aa20000002400 */
[----:B------:R-:W-:Y:S02]  /*b240*/  FMUL.FTZ R42, R42, c[0x0][0x320] ;  /* 0x0000c8002a2a7a20 */ /* 0x000fe40000410000 */
[----:B-1----:R-:W-:Y:S01]  /*b250*/  FMUL.FTZ R0, R35, c[0x0][0x320] ;  /* 0x0000c80023007a20 */ /* 0x002fe20000410000 */
[----:B------:R-:W-:Y:S01]  /*b260*/  HMMA.16816.F32.BF16 R16, R12, R44, R28 ;  /* 0x0000002c0c10723c */ /* 0x000fe2000004181c */
[----:B-----5:R-:W-:-:S04]  /*b270*/  FMUL.FTZ R3, R50, c[0x0][0x320] ;  /* 0x0000c80032037a20 */ /* 0x020fc80000410000 */
[----:B------:R1:W1:Y:S03]  /*b280*/  MUFU.TANH R74, R3 ;  /* 0x00000003004a7308 */ /* 0x0002660000002400 */
[----:B------:R-:W-:Y:S05]  /*b290*/  HMMA.16816.F32.BF16 R12, R12, R46, R20 ;  /* 0x0000002e0c0c723c */ /* 0x000fea0000041814 */
[----:B------:R-:W2:Y:S01]  /*b2a0*/  MUFU.TANH R50, R42 ;  /* 0x0000002a00327308 */ /* 0x000ea20000002400 */
[----:B-1----:R-:W-:-:S07]  /*b2b0*/  FMUL.FTZ R3, R51, c[0x0][0x320] ;  /* 0x0000c80033037a20 */ /* 0x002fce0000410000 */
[----:B------:R1:W1:Y:S08]  /*b2c0*/  MUFU.TANH R51, R3 ;  /* 0x0000000300337308 */ /* 0x0002700000002400 */
[----:B------:R5:W2:Y:S01]  /*b2d0*/  MUFU.TANH R42, R0 ;  /* 0x00000000002a7308 */ /* 0x000aa20000002400 */
[----:B-1----:R-:W-:-:S07]  /*b2e0*/  FMUL.FTZ R3, R52, c[0x0][0x320] ;  /* 0x0000c80034037a20 */ /* 0x002fce0000410000 */
[----:B------:R1:W1:Y:S01]  /*b2f0*/  MUFU.TANH R49, R3 ;  /* 0x0000000300317308 */ /* 0x0002620000002400 */
[----:B-----5:R-:W-:-:S07]  /*b300*/  FMUL.FTZ R0, R24, c[0x0][0x320] ;  /* 0x0000c80018007a20 */ /* 0x020fce0000410000 */
[----:B------:R5:W2:Y:S01]  /*b310*/  MUFU.TANH R29, R0 ;  /* 0x00000000001d7308 */ /* 0x000aa20000002400 */
[----:B-1----:R-:W-:-:S04]  /*b320*/  SHF.R.S32.HI R3, RZ, 0x1f, R104 ;  /* 0x0000001fff037819 */ /* 0x002fc80000011468 */
[CC--:B-----5:R-:W-:Y:S02]  /*b330*/  LEA.HI R0, R3.reuse, R104.reuse, RZ, 0x5 ;  /* 0x0000006803007211 */ /* 0x0e0fe400078f28ff */
[----:B------:R-:W-:Y:S02]  /*b340*/  LEA.HI R3, R3, R104, RZ, 0x2 ;  /* 0x0000006803037211 */ /* 0x000fe400078f10ff */
[--C-:B------:R-:W-:Y:S02]  /*b350*/  SHF.R.S32.HI R8, RZ, 0x5, R0.reuse ;  /* 0x00000005ff087819 */ /* 0x100fe40000011400 */
[----:B------:R-:W-:Y:S02]  /*b360*/  SHF.R.S32.HI R2, RZ, 0x1f, R0 ;  /* 0x0000001fff027819 */ /* 0x000fe40000011400 */
[----:B------:R-:W-:Y:S02]  /*b370*/  LOP3.LUT R3, R3, 0xfffffffc, RZ, 0xc0, !PT ;  /* 0xfffffffc03037812 */ /* 0x000fe400078ec0ff */
[----:B------:R-:W-:-:S02]  /*b380*/  LEA.HI R2, R2, R8, RZ, 0x3 ;  /* 0x0000000802027211 */ /* 0x000fc400078f18ff */
[----:B------:R-:W-:Y:S02]  /*b390*/  LOP3.LUT R0, R0, 0xffffffe0, RZ, 0xc0, !PT ;  /* 0xffffffe000007812 */ /* 0x000fe400078ec0ff */
[----:B------:R-:W-:Y:S02]  /*b3a0*/  LOP3.LUT R2, R2, 0xffffff8, RZ, 0xc0, !PT ;  /* 0x0ffffff802027812 */ /* 0x000fe400078ec0ff */
[C---:B------:R-:W-:Y:S02]  /*b3b0*/  IADD3 R3, R104.reuse, -R3, RZ ;  /* 0x8000000368037210 */ /* 0x040fe40007ffe0ff */
[----:B------:R-:W-:Y:S01]  /*b3c0*/  IADD3 R0, R104, -R0, RZ ;  /* 0x8000000068007210 */ /* 0x000fe20007ffe0ff */
[----:B--2---:R-:W-:Y:S01]  /*b3d0*/  HMMA.16816.F32.BF16 R16, R4, R36, R16 ;  /* 0x000000240410723c */ /* 0x004fe20000041810 */
[----:B------:R-:W-:Y:S02]  /*b3e0*/  IADD3 R8, R8, -R2, RZ ;  /* 0x8000000208087210 */ /* 0x000fe40007ffe0ff */
[----:B------:R-:W-:-:S05]  /*b3f0*/  LEA.HI R2, R3, R3, RZ, 0x1 ;  /* 0x0000000303027211 */ /* 0x000fca00078f08ff */
[----:B------:R-:W-:Y:S01]  /*b400*/  HMMA.16816.F32.BF16 R12, R4, R38, R12 ;  /* 0x00000026040c723c */ /* 0x000fe2000004180c */
[----:B------:R-:W-:-:S06]  /*b410*/  MOV R169, 0x1 ;  /* 0x0000000100a97802 */ /* 0x000fcc0000000f00 */
[----:B------:R-:W-:Y:S02]  /*b420*/  SHF.R.S32.HI R5, RZ, 0x1f, R0 ;  /* 0x0000001fff057819 */ /* 0x000fe40000011400 */
[----:B------:R-:W-:Y:S02]  /*b430*/  LOP3.LUT R4, R2, 0x1ffffffe, RZ, 0xc0, !PT ;  /* 0x1ffffffe02047812 */ /* 0x000fe400078ec0ff */
[----:B------:R-:W-:Y:S02]  /*b440*/  LEA.HI R2, R5, R0, RZ, 0x2 ;  /* 0x0000000005027211 */ /* 0x000fe400078f10ff */
[----:B------:R-:W-:Y:S02]  /*b450*/  IADD3 R3, R3, -R4, RZ ;  /* 0x8000000403037210 */ /* 0x000fe40007ffe0ff */
[----:B------:R-:W-:Y:S02]  /*b460*/  ISETP.NE.AND P0, PT, R169, c[0x0][0x2c4], PT ;  /* 0x0000b100a9007a0c */ /* 0x000fe40003f05270 */
[----:B------:R-:W-:Y:S01]  /*b470*/  SHF.R.S32.HI R227, RZ, 0x2, R2 ;  /* 0x00000002ffe37819 */ /* 0x000fe20000011402 */
[----:B------:R-:W-:Y:S01]  /*b480*/  IMAD.SHL.U32 R226, R8, 0x10, RZ ;  /* 0x0000001008e27824 */ /* 0x000fe200078e00ff */
[----:B------:R-:W-:-:S02]  /*b490*/  SHF.L.U32 R225, R3, 0x3, RZ ;  /* 0x0000000303e17819 */ /* 0x000fc400000006ff */
[----:B------:R-:W-:-:S04]  /*b4a0*/  LEA R3, R9, R227, 0x7 ;  /* 0x000000e309037211 */ /* 0x000fc800078e38ff */
[----:B------:R-:W-:-:S05]  /*b4b0*/  IADD3 R4, R225, R3, R226 ;  /* 0x00000003e1047210 */ /* 0x000fca0007ffe0e2 */
[----:B------:R-:W-:-:S05]  /*b4c0*/  @P0 IMAD.HI.U32 R3, R4, c[0x0][0x2c8], RZ ;  /* 0x0000b20004030a27 */ /* 0x000fca00078e00ff */
[----:B------:R-:W-:Y:S02]  /*b4d0*/  @P0 SHF.R.U32.HI R4, RZ, c[0x0][0x2cc], R3 ;  /* 0x0000b300ff040a19 */ /* 0x000fe40000011603 */
[----:B------:R-:W-:-:S03]  /*b4e0*/  LOP3.LUT R2, R2, 0x7ffffffc, RZ, 0xc0, !PT ;  /* 0x7ffffffc02027812 */ /* 0x000fc600078ec0ff */
[----:B------:R-:W1:Y:S01]  /*b4f0*/  SHFL.IDX PT, R3, R4, RZ, 0x1c1f ;  /* 0x001c1fff04037589 */ /* 0x000e6200000e0000 */
[----:B------:R-:W-:Y:S02]  /*b500*/  FMUL.FTZ R43, R43, c[0x0][0x320] ;  /* 0x0000c8002b2b7a20 */ /* 0x000fe40000410000 */
[----:B------:R-:W-:Y:S02]  /*b510*/  IMAD.IADD R2, R0, 0x1, -R2 ;  /* 0x0000000100027824 */ /* 0x000fe400078e0a02 */
[----:B------:R-:W-:Y:S02]  /*b520*/  FMUL.FTZ R34, R34, c[0x0][0x320] ;  /* 0x0000c80022227a20 */ /* 0x000fe40000410000 */
[----:B------:R-:W-:Y:S02]  /*b530*/  FMUL.FTZ R9, R12, c[0x0][0x320] ;  /* 0x0000c8000c097a20 */ /* 0x000fe40000410000 */
[----:B------:R-:W-:Y:S02]  /*b540*/  FMUL.FTZ R53, R53, c[0x0][0x320] ;  /* 0x0000c80035357a20 */ /* 0x000fe40000410000 */
[----:B------:R-:W-:-:S02]  /*b550*/  FMUL.FTZ R54, R54, c[0x0][0x320] ;  /* 0x0000c80036367a20 */ /* 0x000fc40000410000 */
[----:B------:R-:W-:Y:S02]  /*b560*/  FMUL.FTZ R55, R55, c[0x0][0x320] ;  /* 0x0000c80037377a20 */ /* 0x000fe40000410000 */
[----:B------:R-:W-:Y:S02]  /*b570*/  FMUL.FTZ R40, R40, c[0x0][0x320] ;  /* 0x0000c80028287a20 */ /* 0x000fe40000410000 */
[----:B------:R-:W-:Y:S02]  /*b580*/  FMUL.FTZ R41, R41, c[0x0][0x320] ;  /* 0x0000c80029297a20 */ /* 0x000fe40000410000 */
[----:B------:R-:W-:Y:S02]  /*b590*/  FMUL.FTZ R32, R32, c[0x0][0x320] ;  /* 0x0000c80020207a20 */ /* 0x000fe40000410000 */
[----:B------:R-:W-:Y:S02]  /*b5a0*/  FMUL.FTZ R33, R33, c[0x0][0x320] ;  /* 0x0000c80021217a20 */ /* 0x000fe40000410000 */
[----:B------:R-:W-:-:S02]  /*b5b0*/  FMUL.FTZ R25, R25, c[0x0][0x320] ;  /* 0x0000c80019197a20 */ /* 0x000fc40000410000 */
[----:B------:R-:W-:Y:S02]  /*b5c0*/  FMUL.FTZ R26, R26, c[0x0][0x320] ;  /* 0x0000c8001a1a7a20 */ /* 0x000fe40000410000 */
[----:B------:R-:W-:Y:S02]  /*b5d0*/  FMUL.FTZ R27, R27, c[0x0][0x320] ;  /* 0x0000c8001b1b7a20 */ /* 0x000fe40000410000 */
[----:B------:R-:W-:Y:S01]  /*b5e0*/  FMUL.FTZ R12, R13, c[0x0][0x320] ;  /* 0x0000c8000d0c7a20 */ /* 0x000fe20000410000 */
[----:B------:R-:W-:Y:S01]  /*b5f0*/  IADD3 R0, R201, 0x1, -R168 ;  /* 0x00000001c9007810 */ /* 0x000fe20007ffe8a8 */
[----:B------:R-:W-:Y:S01]  /*b600*/  FMUL.FTZ R16, R16, c[0x0][0x320] ;  /* 0x0000c80010107a20 */ /* 0x000fe20000410000 */
[----:B------:R-:W-:Y:S01]  /*b610*/  SHF.L.U32 R200, R2, 0x1, RZ ;  /* 0x0000000102c87819 */ /* 0x000fe200000006ff */
[----:B------:R-:W-:Y:S01]  /*b620*/  FMUL.FTZ R17, R17, c[0x0][0x320] ;  /* 0x0000c80011117a20 */ /* 0x000fe20000410000 */
[----:B------:R-:W2:Y:S01]  /*b630*/  MUFU.TANH R48, R43 ;  /* 0x0000002b00307308 */ /* 0x000ea20000002400 */
[----:B------:R-:W-:Y:S01]  /*b640*/  FMUL.FTZ R18, R18, c[0x0][0x320] ;  /* 0x0000c80012127a20 */ /* 0x000fe20000410000 */
[----:B------:R-:W-:Y:S01]  /*b650*/  ISETP.LE.AND P2, PT, R169, c[0x0][0x32c], PT ;  /* 0x0000cb00a9007a0c */ /* 0x000fe20003f43270 */
[----:B------:R-:W-:-:S02]  /*b660*/  FMUL.FTZ R14, R14, c[0x0][0x320] ;  /* 0x0000c8000e0e7a20 */ /* 0x000fc40000410000 */
[----:B------:R-:W-:Y:S01]  /*b670*/  FMUL.FTZ R15, R15, c[0x0][0x320] ;  /* 0x0000c8000f0f7a20 */ /* 0x000fe20000410000 */
[----:B------:R-:W-:Y:S01]  /*b680*/  ULDC UR8, c[0x0][0x324] ;  /* 0x0000c90000087ab9 */ /* 0x000fe20000000800 */
[----:B------:R-:W-:Y:S01]  /*b690*/  FMUL.FTZ R5, R19, c[0x0][0x320] ;  /* 0x0000c80013057a20 */ /* 0x000fe20000410000 */
[----:B------:R-:W1:Y:S01]  /*b6a0*/  MUFU.TANH R43, R34 ;  /* 0x00000022002b7308 */ /* 0x000e620000002400 */
[----:B------:R-:W-:Y:S01]  /*b6b0*/  IADD3 R0, -R202, R0, -R200 ;  /* 0x00000000ca007210 */ /* 0x000fe20007ffe9c8 */
[----:B------:R-:W-:-:S06]  /*b6c0*/  ULOP3.LUT UR8, URZ, UR8, URZ, 0x33, !UPT ;  /* 0x000000083f087292 */ /* 0x000fcc000f8e333f */
[----:B------:R-:W1:Y:S08]  /*b6d0*/  MUFU.TANH R28, R25 ;  /* 0x00000019001c7308 */ /* 0x000e700000002400 */
        /* <DEDUP_REMOVED lines=15> */
[----:B------:R-:W1:Y:S01]  /*b7d0*/  MUFU.TANH R26, R15 ;  /* 0x0000000f001a7308 */ /* 0x000e620000002400 */
[----:B------:R-:W-:-:S02]  /*b7e0*/  IADD3 R7, -R200, R201, -R168 ;  /* 0x000000c9c8077210 */ /* 0x000fc40007ffe9a8 */
[----:B------:R-:W-:-:S05]  /*b7f0*/  IADD3 R6, R0, UR8, RZ ;  /* 0x0000000800067c10 */ /* 0x000fca000fffe0ff */
[----:B------:R5:W1:Y:S02]  /*b800*/  MUFU.TANH R30, R5 ;  /* 0x00000005001e7308 */ /* 0x000a640000002400 */
[----:B-----5:R-:W-:-:S04]  /*b810*/  IADD3 R5, R0, c[0x0][0x328], RZ ;  /* 0x0000ca0000057a10 */ /* 0x020fc80007ffe0ff */
[-C--:B-1----:R-:W-:Y:S02]  /*b820*/  IADD3 R2, R5, R3.reuse, RZ ;  /* 0x0000000305027210 */ /* 0x082fe40007ffe0ff */
[----:B------:R-:W-:Y:S02]  /*b830*/  IADD3 R0, R6, R3, RZ ;  /* 0x0000000306007210 */ /* 0x000fe40007ffe0ff */
[----:B------:R-:W-:Y:S01]  /*b840*/  IMNMX R2, R7, R2, PT ;  /* 0x0000000207027217 */ /* 0x000fe20003800200 */
[----:B------:R-:W-:Y:S05]  /*b850*/  @!P2 BRA `(.L_x_2328) ;  /* 0x000001300000a947 */ /* 0x000fea0003800000 */
[----:B--234-:R-:W-:Y:S01]  /*b860*/  IADD3 R3, -R202, R201, R3 ;  /* 0x000000c9ca037210 */ /* 0x01cfe20007ffe103 */
        /* <DEDUP_REMOVED lines=9> */
.L_x_2330:
[----:B------:R-:W-:-:S13]  /*b900*/  ISETP.NE.AND P0, PT, R169, c[0x0][0x32c], PT ;  /* 0x0000cb00a9007a0c */ /* 0x000fda0003f05270 */
[----:B------:R-:W-:-:S05]  /*b910*/  @P0 IMAD.HI.U32 R8, R3, c[0x0][0x330], RZ ;  /* 0x0000cc0003080a27 */ /* 0x000fca00078e00ff */
[----:B------:R-:W-:Y:S02]  /*b920*/  @P0 SHF.R.U32.HI R3, RZ, c[0x0][0x334], R8 ;  /* 0x0000cd00ff030a19 */ /* 0x000fe40000011608 */
.L_x_2331:
[----:B------:R-:W-:Y:S05]  /*b930*/  BSYNC B0 ;  /* 0x0000000000007941 */ /* 0x000fea0003800000 */
.L_x_2329:
[----:B------:R-:W-:-:S04]  /*b940*/  IMAD R3, R3, c[0x0][0x32c], -R168 ;  /* 0x0000cb0003037a24 */ /* 0x000fc800078e0aa8 */
[----:B------:R-:W-:-:S05]  /*b950*/  IMAD.IADD R3, R3, 0x1, -R200 ;  /* 0x0000000103037824 */ /* 0x000fca00078e0ac8 */
[----:B------:R-:W-:Y:S02]  /*b960*/  IADD3 R8, R3, c[0x0][0x32c], RZ ;  /* 0x0000cb0003087a10 */ /* 0x000fe40007ffe0ff */
[----:B------:R-:W-:Y:S02]  /*b970*/  IMNMX R0, R0, R3, !PT ;  /* 0x0000000300007217 */ /* 0x000fe40007800200 */
[----:B------:R-:W-:Y:S02]  /*b980*/  IMNMX R2, R2, R8, PT ;  /* 0x0000000802027217 */ /* 0x000fe40003800200 */
.L_x_2328:
[----:B--234-:R-:W-:Y:S01]  /*b990*/  ISETP.GT.AND P1, PT, R180, RZ, PT ;  /* 0x000000ffb400720c */ /* 0x01cfe20003f24270 */
        /* <DEDUP_REMOVED lines=63> */
.L_x_2334:
[----:B------:R-:W-:-:S13]  /*bd90*/  ISETP.NE.AND P0, PT, R169, c[0x0][0x32c], PT ;  /* 0x0000cb00a9007a0c */ /* 0x000fda0003f05270 */
[----:B------:R-:W-:-:S05]  /*bda0*/  @P0 IMAD.HI.U32 R4, R3, c[0x0][0x330], RZ ;  /* 0x0000cc0003040a27 */ /* 0x000fca00078e00ff */
[----:B------:R-:W-:Y:S02]  /*bdb0*/  @P0 SHF.R.U32.HI R3, RZ, c[0x0][0x334], R4 ;  /* 0x0000cd00ff030a19 */ /* 0x000fe40000011604 */
.L_x_2335:
[----:B------:R-:W-:Y:S05]  /*bdc0*/  BSYNC B0 ;  /* 0x0000000000007941 */ /* 0x000fea0003800000 */
.L_x_2333:
[----:B------:R-:W-:-:S04]  /*bdd0*/  IMAD R3, R3, c[0x0][0x32c], -R168 ;  /* 0x0000cb0003037a24 */ /* 0x000fc800078e0aa8 */
[----:B------:R-:W-:-:S05]  /*bde0*/  IMAD.IADD R3, R3, 0x1, -R200 ;  /* 0x0000000103037824 */ /* 0x000fca00078e0ac8 */
[----:B------:R-:W-:Y:S02]  /*bdf0*/  IADD3 R4, R3, c[0x0][0x32c], RZ ;  /* 0x0000cb0003047a10 */ /* 0x000fe40007ffe0ff */
[----:B------:R-:W-:Y:S02]  /*be00*/  IMNMX R0, R0, R3, !PT ;  /* 0x0000000300007217 */ /* 0x000fe40007800200 */
[----:B------:R-:W-:Y:S02]  /*be10*/  IMNMX R2, R2, R4, PT ;  /* 0x0000000402027217 */ /* 0x000fe40003800200 */
.L_x_2332:
[----:B------:R-:W2:Y:S01]  /*be20*/  LDL R103, [R1+0xd8] ;  /* 0x0000d80001677983 */ /* 0x000ea20000100800 */
[----:B------:R-:W-:Y:S01]  /*be30*/  FMNMX.FTZ R104, R16, R17, !PT ;  /* 0x0000001110687209 */ /* 0x000fe20007810000 */
[----:B------:R-:W-:-:S04]  /*be40*/  DEPBAR.LE SB0, 0x2 ;  /* 0x000080800000791a */ /* 0x000fc80000000000 */
[----:B------:R-:W-:Y:S01]  /*be50*/  FMNMX.FTZ R104, R18, R104, !PT ;  /* 0x0000006812687209 */ /* 0x000fe20007810000 */
[----:B------:R-:W-:Y:S01]  /*be60*/  BAR.SYNC.DEFER_BLOCKING 0x0 ;  /* 0x0000000000007b1d */ /* 0x000fe20000010000 */
[----:B------:R-:W-:Y:S02]  /*be70*/  ISETP.GT.AND P0, PT, R0, 0x1, P1 ;  /* 0x000000010000780c */ /* 0x000fe40000f04270 */
[----:B------:R-:W-:Y:S02]  /*be80*/  FMNMX.FTZ R104, R19, R104, !PT ;  /* 0x0000006813687209 */ /* 0x000fe40007810000 */
[----:B------:R-:W-:Y:S01]  /*be90*/  ISETP.LT.OR P0, PT, R2, 0x2, P0 ;  /* 0x000000020200780c */ /* 0x000fe20000701670 */
[----:B------:R-:W-:Y:S01]  /*bea0*/  BSSY B0, `(.L_x_2336) ;  /* 0x00001ac000007945 */ /* 0x000fe20003800000 */
[----:B------:R-:W-:Y:S02]  /*beb0*/  FMNMX.FTZ R104, R21, R104, !PT ;  /* 0x0000006815687209 */ /* 0x000fe40007810000 */
[----:B------:R-:W-:-:S02]  /*bec0*/  ISETP.GT.AND P2, PT, R0, 0x8, P1 ;  /* 0x000000080000780c */ /* 0x000fc40000f44270 */
[----:B------:R-:W-:Y:S02]  /*bed0*/  FMNMX.FTZ R104, R22, R104, !PT ;  /* 0x0000006816687209 */ /* 0x000fe40007810000 */
[----:B------:R-:W-:Y:S02]  /*bee0*/  FSEL R6, R81, -INF , !P0 ;  /* 0xff80000051067808 */ /* 0x000fe40004000000 */
[----:B------:R-:W-:Y:S02]  /*bef0*/  FMNMX.FTZ R104, R23, R104, !PT ;  /* 0x0000006817687209 */ /* 0x000fe40007810000 */
[----:B------:R-:W-:Y:S02]  /*bf00*/  ISETP.GT.AND P0, PT, R0, 0x9, P1 ;  /* 0x000000090000780c */ /* 0x000fe40000f04270 */
[----:B------:R-:W-:Y:S02]  /*bf10*/  FMNMX.FTZ R104, R24, R104, !PT ;  /* 0x0000006818687209 */ /* 0x000fe40007810000 */
[----:B------:R-:W-:-:S02]  /*bf20*/  P2R R7, PR, RZ, 0x8 ;  /* 0x00000008ff077803 */ /* 0x000fc40000000000 */
[C---:B------:R-:W-:Y:S01]  /*bf30*/  ISETP.LT.OR P3, PT, R2.reuse, 0x9, P2 ;  /* 0x000000090200780c */ /* 0x040fe20001761670 */
[----:B------:R-:W-:Y:S01]  /*bf40*/  LDSM.16.MT88.4 R44, [R179] ;  /* 0x00000000b32c783b */ /* 0x000fe20000004200 */
[----:B------:R-:W-:Y:S02]  /*bf50*/  ISETP.LT.OR P2, PT, R2, 0xa, P0 ;  /* 0x0000000a0200780c */ /* 0x000fe40000741670 */
[----:B------:R-:W-:Y:S01]  /*bf60*/  FMNMX.FTZ R104, R90, R104, !PT ;  /* 0x000000685a687209 */ /* 0x000fe20007810000 */
[----:B------:R-:W-:Y:S01]  /*bf70*/  LDSM.16.MT88.4 R36, [R244+0x800] ;  /* 0x00080000f424783b */ /* 0x000fe20000004200 */
[----:B------:R-:W-:Y:S02]  /*bf80*/  FSEL R13, R51, -INF , !P2 ;  /* 0xff800000330d7808 */ /* 0x000fe40005000000 */
[----:B------:R-:W-:Y:S01]  /*bf90*/  FMNMX.FTZ R104, R89, R104, !PT ;  /* 0x0000006859687209 */ /* 0x000fe20007810000 */
[----:B------:R-:W-:Y:S01]  /*bfa0*/  LDSM.16.MT88.4 R56, [R179+0x800] ;  /* 0x00080000b338783b */ /* 0x000fe20000004200 */
[----:B------:R-:W-:-:S02]  /*bfb0*/  ISETP.GT.AND P2, PT, R0, RZ, P1 ;  /* 0x000000ff0000720c */ /* 0x000fc40000f44270 */
[----:B------:R-:W-:Y:S01]  /*bfc0*/  FMNMX.FTZ R104, R88, R104, !PT ;  /* 0x0000006858687209 */ /* 0x000fe20007810000 */
[----:B------:R-:W-:Y:S01]  /*bfd0*/  LDSM.16.MT88.4 R60, [R178+0x2000] ;  /* 0x00200000b23c783b */ /* 0x000fe20000004200 */
[----:B------:R-:W-:Y:S02]  /*bfe0*/  ISETP.LT.OR P2, PT, R2, 0x1, P2 ;  /* 0x000000010200780c */ /* 0x000fe40001741670 */
[----:B------:R-:W-:Y:S01]  /*bff0*/  FMNMX.FTZ R104, R87, R104, !PT ;  /* 0x0000006857687209 */ /* 0x000fe20007810000 */
[----:B------:R-:W-:Y:S01]  /*c000*/  LDSM.16.MT88.4 R64, [R178+0x2800] ;  /* 0x00280000b240783b */ /* 0x000fe20000004200 */
[----:B------:R-:W-:Y:S02]  /*c010*/  FSEL R5, R82, -INF , !P2 ;  /* 0xff80000052057808 */ /* 0x000fe40005000000 */
[----:B------:R-:W-:Y:S02]  /*c020*/  ISETP.GT.AND P0, PT, R0, 0x10, P1 ;  /* 0x000000100000780c */ /* 0x000fe40000f04270 */
[----:B------:R-:W-:-:S02]  /*c030*/  FSEL R14, R74, -INF , !P3 ;  /* 0xff8000004a0e7808 */ /* 0x000fc40005800000 */
[----:B------:R-:W-:Y:S02]  /*c040*/  FMNMX.FTZ R104, R86, R104, !PT ;  /* 0x0000006856687209 */ /* 0x000fe40007810000 */
[----:B------:R-:W-:Y:S02]  /*c050*/  FMNMX.FTZ R3, R5, R6, !PT ;  /* 0x0000000605037209 */ /* 0x000fe40007810000 */
[----:B------:R-:W-:Y:S02]  /*c060*/  ISETP.LT.OR P0, PT, R2, 0x11, P0 ;  /* 0x000000110200780c */ /* 0x000fe40000701670 */
[----:B------:R-:W-:Y:S02]  /*c070*/  ISETP.GT.AND P2, PT, R0, 0x11, P1 ;  /* 0x000000110000780c */ /* 0x000fe40000f44270 */
[----:B------:R-:W-:Y:S02]  /*c080*/  FMNMX.FTZ R104, R85, R104, !PT ;  /* 0x0000006855687209 */ /* 0x000fe40007810000 */
[----:B------:R-:W-:-:S02]  /*c090*/  FMNMX.FTZ R3, R14, R3, !PT ;  /* 0x000000030e037209 */ /* 0x000fc40007810000 */
[----:B------:R-:W-:Y:S02]  /*c0a0*/  FSEL R12, R54, -INF , !P0 ;  /* 0xff800000360c7808 */ /* 0x000fe40004000000 */
[----:B------:R-:W-:Y:S02]  /*c0b0*/  ISETP.LT.OR P2, PT, R2, 0x12, P2 ;  /* 0x000000120200780c */ /* 0x000fe40001741670 */
[----:B------:R-:W-:Y:S02]  /*c0c0*/  ISETP.GT.AND P0, PT, R0, 0x18, P1 ;  /* 0x000000180000780c */ /* 0x000fe40000f04270 */
[----:B------:R-:W-:Y:S02]  /*c0d0*/  FMNMX.FTZ R104, R84, R104, !PT ;  /* 0x0000006854687209 */ /* 0x000fe40007810000 */
[----:B------:R-:W-:Y:S02]  /*c0e0*/  FMNMX.FTZ R3, R13, R3, !PT ;  /* 0x000000030d037209 */ /* 0x000fe40007810000 */
[----:B------:R-:W-:-:S02]  /*c0f0*/  FSEL R9, R55, -INF , !P2 ;  /* 0xff80000037097808 */ /* 0x000fc40005000000 */
[----:B------:R-:W-:Y:S01]  /*c100*/  ISETP.LT.OR P0, PT, R2, 0x19, P0 ;  /* 0x000000190200780c */ /* 0x000fe20000701670 */
[----:B------:R-:W-:Y:S01]  /*c110*/  LDSM.16.MT88.4 R52, [R250+0x800] ;  /* 0x00080000fa34783b */ /* 0x000fe20000004200 */
[----:B------:R-:W-:Y:S02]  /*c120*/  ISETP.GT.AND P2, PT, R0, 0x19, P1 ;  /* 0x000000190000780c */ /* 0x000fe40000f44270 */
[----:B------:R-:W-:Y:S02]  /*c130*/  FMNMX.FTZ R104, R83, R104, !PT ;  /* 0x0000006853687209 */ /* 0x000fe40007810000 */
[----:B------:R-:W-:Y:S02]  /*c140*/  FMNMX.FTZ R3, R12, R3, !PT ;  /* 0x000000030c037209 */ /* 0x000fe40007810000 */
[----:B------:R-:W-:Y:S01]  /*c150*/  FSEL R8, R50, -INF , !P0 ;  /* 0xff80000032087808 */ /* 0x000fe20004000000 */
[----:B------:R-:W1:Y:S01]  /*c160*/  SHFL.BFLY PT, R4, R104, 0x2, 0x1f ;  /* 0x0c401f0068047f89 */ /* 0x000e6200000e0000 */
[----:B------:R-:W-:-:S02]  /*c170*/  ISETP.LT.OR P2, PT, R2, 0x1a, P2 ;  /* 0x0000001a0200780c */ /* 0x000fc40001741670 */
[----:B------:R-:W-:Y:S02]  /*c180*/  ISETP.GT.AND P0, PT, R0, 0x20, P1 ;  /* 0x000000200000780c */ /* 0x000fe40000f04270 */
[----:B------:R-:W-:Y:S02]  /*c190*/  FMNMX.FTZ R3, R9, R3, !PT ;  /* 0x0000000309037209 */ /* 0x000fe40007810000 */
[----:B------:R-:W-:Y:S02]  /*c1a0*/  FSEL R15, R48, -INF , !P2 ;  /* 0xff800000300f7808 */ /* 0x000fe40005000000 */
[----:B------:R-:W-:Y:S02]  /*c1b0*/  ISETP.LT.OR P0, PT, R2, 0x21, P0 ;  /* 0x000000210200780c */ /* 0x000fe40000701670 */
[----:B------:R-:W-:Y:S02]  /*c1c0*/  ISETP.GT.AND P2, PT, R0, 0x21, P1 ;  /* 0x000000210000780c */ /* 0x000fe40000f44270 */
[----:B------:R-:W-:-:S02]  /*c1d0*/  FMNMX.FTZ R3, R8, R3, !PT ;  /* 0x0000000308037209 */ /* 0x000fc40007810000 */
[----:B------:R-:W-:Y:S02]  /*c1e0*/  FSEL R82, R43, -INF , !P0 ;  /* 0xff8000002b527808 */ /* 0x000fe40004000000 */
[----:B------:R-:W-:Y:S02]  /*c1f0*/  ISETP.LT.OR P2, PT, R2, 0x22, P2 ;  /* 0x000000220200780c */ /* 0x000fe40001741670 */
[----:B------:R-:W-:Y:S02]  /*c200*/  ISETP.GT.AND P0, PT, R0, 0x28, P1 ;  /* 0x000000280000780c */ /* 0x000fe40000f04270 */
[----:B------:R-:W-:Y:S02]  /*c210*/  FMNMX.FTZ R3, R15, R3, !PT ;  /* 0x000000030f037209 */ /* 0x000fe40007810000 */
[----:B------:R-:W-:Y:S02]  /*c220*/  FSEL R81, R42, -INF , !P2 ;  /* 0xff8000002a517808 */ /* 0x000fe40005000000 */
[----:B------:R-:W-:Y:S01]  /*c230*/  ISETP.LT.OR P0, PT, R2, 0x29, P0 ;  /* 0x000000290200780c */ /* 0x000fe20000701670 */
[----:B------:R-:W-:Y:S01]  /*c240*/  LDSM.16.MT88.4 R40, [R178+0x800] ;  /* 0x00080000b228783b */ /* 0x000fe20000004200 */
[----:B------:R-:W-:-:S02]  /*c250*/  ISETP.GT.AND P2, PT, R0, 0x29, P1 ;  /* 0x000000290000780c */ /* 0x000fc40000f44270 */
[----:B------:R-:W-:Y:S02]  /*c260*/  FMNMX.FTZ R3, R82, R3, !PT ;  /* 0x0000000352037209 */ /* 0x000fe40007810000 */
[----:B------:R-:W-:Y:S02]  /*c270*/  FSEL R80, R35, -INF , !P0 ;  /* 0xff80000023507808 */ /* 0x000fe40004000000 */
[----:B------:R-:W-:Y:S02]  /*c280*/  ISETP.LT.OR P2, PT, R2, 0x2a, P2 ;  /* 0x0000002a0200780c */ /* 0x000fe40001741670 */
[----:B------:R-:W-:Y:S02]  /*c290*/  FMNMX.FTZ R3, R81, R3, !PT ;  /* 0x0000000351037209 */ /* 0x000fe40007810000 */
[----:B------:R-:W-:Y:S02]  /*c2a0*/  ISETP.GT.AND P0, PT, R0, 0x30, P1 ;  /* 0x000000300000780c */ /* 0x000fe40000f04270 */
[----:B------:R-:W-:-:S02]  /*c2b0*/  FSEL R79, R34, -INF , !P2 ;  /* 0xff800000224f7808 */ /* 0x000fc40005000000 */
[----:B------:R-:W-:Y:S01]  /*c2c0*/  FMNMX.FTZ R3, R80, R3, !PT ;  /* 0x0000000350037209 */ /* 0x000fe20007810000 */
[----:B------:R-:W-:Y:S01]  /*c2d0*/  LDSM.16.MT88.4 R32, [R244] ;  /* 0x00000000f420783b */ /* 0x000fe20000004200 */
[----:B------:R-:W-:Y:S02]  /*c2e0*/  ISETP.LT.OR P0, PT, R2, 0x31, P0 ;  /* 0x000000310200780c */ /* 0x000fe40000701670 */
[----:B------:R-:W-:Y:S02]  /*c2f0*/  ISETP.GT.AND P3, PT, R0, 0x31, P1 ;  /* 0x000000310000780c */ /* 0x000fe40000f64270 */
[----:B------:R-:W-:Y:S02]  /*c300*/  FMNMX.FTZ R3, R79, R3, !PT ;  /* 0x000000034f037209 */ /* 0x000fe40007810000 */
[----:B-1----:R-:W-:Y:S02]  /*c310*/  FMNMX.FTZ R104, R104, R4, !PT ;  /* 0x0000000468687209 */ /* 0x002fe40007810000 */
[----:B------:R-:W-:-:S02]  /*c320*/  FSEL R78, R31, -INF , !P0 ;  /* 0xff8000001f4e7808 */ /* 0x000fc40004000000 */
[----:B------:R-:W-:Y:S02]  /*c330*/  ISETP.GT.AND P2, PT, R0, 0x38, P1 ;  /* 0x000000380000780c */ /* 0x000fe40000f44270 */
[----:B------:R-:W-:Y:S02]  /*c340*/  ISETP.LT.OR P3, PT, R2, 0x32, P3 ;  /* 0x000000320200780c */ /* 0x000fe40001f61670 */
[----:B------:R-:W-:Y:S02]  /*c350*/  ISETP.GT.AND P0, PT, R0, 0x39, P1 ;  /* 0x000000390000780c */ /* 0x000fe40000f04270 */
[----:B------:R-:W-:Y:S02]  /*c360*/  ISETP.LT.OR P1, PT, R2, 0x39, P2 ;  /* 0x000000390200780c */ /* 0x000fe40001721670 */
[----:B------:R-:W-:Y:S02]  /*c370*/  FSEL R77, R30, -INF , !P3 ;  /* 0xff8000001e4d7808 */ /* 0x000fe40005800000 */
[----:B------:R-:W-:-:S02]  /*c380*/  FMNMX.FTZ R0, R78, R3, !PT ;  /* 0x000000034e007209 */ /* 0x000fc40007810000 */
[----:B------:R-:W1:Y:S01]  /*c390*/  SHFL.BFLY PT, R3, R104, 0x1, 0x1f ;  /* 0x0c201f0068037f89 */ /* 0x000e6200000e0000 */
[----:B------:R-:W-:Y:S02]  /*c3a0*/  ISETP.LT.OR P0, PT, R2, 0x3a, P0 ;  /* 0x0000003a0200780c */ /* 0x000fe40000701670 */
[----:B------:R-:W-:Y:S02]  /*c3b0*/  FSEL R76, R27, -INF , !P1 ;  /* 0xff8000001b4c7808 */ /* 0x000fe40004800000 */
[----:B------:R-:W-:Y:S02]  /*c3c0*/  FMNMX.FTZ R0, R77, R0, !PT ;  /* 0x000000004d007209 */ /* 0x000fe40007810000 */
[----:B------:R-:W-:Y:S02]  /*c3d0*/  FSEL R75, R26, -INF , !P0 ;  /* 0xff8000001a4b7808 */ /* 0x000fe40004000000 */
[----:B------:R-:W-:Y:S02]  /*c3e0*/  FMNMX.FTZ R0, R76, R0, !PT ;  /* 0x000000004c007209 */ /* 0x000fe40007810000 */
[----:B------:R-:W-:-:S02]  /*c3f0*/  ISETP.NE.AND P3, PT, R7, RZ, PT ;  /* 0x000000ff0700720c */ /* 0x000fc40003f65270 */
[----:B------:R-:W-:-:S05]  /*c400*/  FMNMX.FTZ R4, R75, R0, !PT ;  /* 0x000000004b047209 */ /* 0x000fca0007810000 */
[----:B------:R-:W3:Y:S01]  /*c410*/  SHFL.BFLY PT, R105, R4, 0x2, 0x1f ;  /* 0x0c401f0004697f89 */ /* 0x000ee200000e0000 */
[----:B-1----:R-:W-:-:S04]  /*c420*/  FMNMX.FTZ R104, R104, R3, !PT ;  /* 0x0000000368687209 */ /* 0x002fc80007810000 */
[C---:B------:R-:W-:Y:S01]  /*c430*/  FSETP.NEU.FTZ.AND P0, PT, R104.reuse, -INF , PT ;  /* 0xff8000006800780b */ /* 0x040fe20003f1d000 */
[----:B------:R-:W-:-:S05]  /*c440*/  FMUL.FTZ R2, R104, c[0x0][0x2d0] ;  /* 0x0000b40068027a20 */ /* 0x000fca0000410000 */
[----:B------:R-:W-:-:S05]  /*c450*/  FSEL R2, R2, RZ, P0 ;  /* 0x000000ff02027208 */ /* 0x000fca0000000000 */
[----:B------:R-:W-:Y:S01]  /*c460*/  FFMA.FTZ R0, R16, c[0x0][0x2d0], -R2 ;  /* 0x0000b40010007a23 */ /* 0x000fe20000010802 */
[----:B---3--:R-:W-:-:S03]  /*c470*/  FMNMX.FTZ R105, R4, R105, !PT ;  /* 0x0000006904697209 */ /* 0x008fc60007810000 */
[----:B------:R1:W-:Y:S02]  /*c480*/  MUFU.EX2 R92, R0 ;  /* 0x00000000005c7308 */ /* 0x0003e40000000800 */
[----:B------:R-:W3:Y:S01]  /*c490*/  SHFL.BFLY PT, R3, R105, 0x1, 0x1f ;  /* 0x0c201f0069037f89 */ /* 0x000ee200000e0000 */
[----:B-1----:R-:W-:-:S05]  /*c4a0*/  FFMA.FTZ R0, R17, c[0x0][0x2d0], -R2 ;  /* 0x0000b40011007a23 */ /* 0x002fca0000010802 */
[----:B------:R1:W4:Y:S01]  /*c4b0*/  MUFU.EX2 R91, R0 ;  /* 0x00000000005b7308 */ /* 0x0003220000000800 */
[----:B---3--:R-:W-:Y:S01]  /*c4c0*/  FMNMX.FTZ R105, R105, R3, !PT ;  /* 0x0000000369697209 */ /* 0x008fe20007810000 */
[----:B------:R-:W-:-:S03]  /*c4d0*/  FFMA.FTZ R3, R24, c[0x0][0x2d0], -R2 ;  /* 0x0000b40018037a23 */ /* 0x000fc60000010802 */
[----:B------:R-:W-:-:S03]  /*c4e0*/  FSETP.NEU.FTZ.AND P0, PT, R105, -INF , PT ;  /* 0xff8000006900780b */ /* 0x000fc60003f1d000 */
[----:B------:R-:W-:Y:S01]  /*c4f0*/  MUFU.EX2 R100, R3 ;  /* 0x0000000300647308 */ /* 0x000fe20000000800 */
[----:B-1----:R-:W-:Y:S01]  /*c500*/  FFMA.FTZ R0, R18, c[0x0][0x2d0], -R2 ;  /* 0x0000b40012007a23 */ /* 0x002fe20000010802 */
[----:B----4-:R-:W-:-:S06]  /*c510*/  F2FP.BF16.PACK_AB R16, R91, R92 ;  /* 0x0000005c5b10723e */ /* 0x010fcc00000010ff */
[----:B------:R1:W-:Y:S02]  /*c520*/  MUFU.EX2 R93, R0 ;  /* 0x00000000005d7308 */ /* 0x0003e40000000800 */
[----:B-1----:R-:W-:-:S06]  /*c530*/  FFMA.FTZ R0, R19, c[0x0][0x2d0], -R2 ;  /* 0x0000b40013007a23 */ /* 0x002fcc0000010802 */
[----:B------:R1:W3:Y:S02]  /*c540*/  MUFU.EX2 R94, R0 ;  /* 0x00000000005e7308 */ /* 0x0002e40000000800 */
[----:B-1----:R-:W-:Y:S01]  /*c550*/  FFMA.FTZ R0, R21, c[0x0][0x2d0], -R2 ;  /* 0x0000b40015007a23 */ /* 0x002fe20000010802 */
[----:B---3--:R-:W-:-:S05]  /*c560*/  F2FP.BF16.PACK_AB R18, R94, R93 ;  /* 0x0000005d5e12723e */ /* 0x008fca00000010ff */
[----:B------:R1:W-:Y:S02]  /*c570*/  MUFU.EX2 R95, R0 ;  /* 0x00000000005f7308 */ /* 0x0003e40000000800 */
[----:B-1----:R-:W-:-:S06]  /*c580*/  FFMA.FTZ R0, R22, c[0x0][0x2d0], -R2 ;  /* 0x0000b40016007a23 */ /* 0x002fcc0000010802 */
[----:B------:R1:W-:Y:S01]  /*c590*/  MUFU.EX2 R97, R0 ;  /* 0x0000000000617308 */ /* 0x0003e20000000800 */
[----:B--2---:R-:W-:Y:S01]  /*c5a0*/  LDSM.16.MT88.4 R48, [R103] ;  /* 0x000000006730783b */ /* 0x004fe20000004200 */
[----:B-1----:R-:W-:-:S06]  /*c5b0*/  FFMA.FTZ R0, R23, c[0x0][0x2d0], -R2 ;  /* 0x0000b40017007a23 */ /* 0x002fcc0000010802 */
[----:B------:R1:W-:Y:S02]  /*c5c0*/  MUFU.EX2 R98, R0 ;  /* 0x0000000000627308 */ /* 0x0003e40000000800 */
[----:B-1----:R-:W-:-:S05]  /*c5d0*/  FMUL.FTZ R0, R105, c[0x0][0x2d0] ;  /* 0x0000b40069007a20 */ /* 0x002fca0000410000 */
[----:B------:R-:W-:-:S05]  /*c5e0*/  FSEL R0, R0, RZ, P0 ;  /* 0x000000ff00007208 */ /* 0x000fca0000000000 */
[----:B------:R-:W-:-:S04]  /*c5f0*/  FFMA.FTZ R3, R5, c[0x0][0x2d0], -R0 ;  /* 0x0000b40005037a23 */ /* 0x000fc80000010800 */
[----:B------:R1:W-:Y:S02]  /*c600*/  MUFU.EX2 R69, R3 ;  /* 0x0000000300457308 */ /* 0x0003e40000000800 */
[--C-:B-1----:R-:W-:Y:S02]  /*c610*/  FFMA.FTZ R3, R6, c[0x0][0x2d0], -R0.reuse ;  /* 0x0000b40006037a23 */ /* 0x102fe40000010800 */
[----:B------:R-:W1:Y:S04]  /*c620*/  LDSM.16.MT88.4 R4, [R178] ;  /* 0x00000000b204783b */ /* 0x000e680000004200 */
[----:B------:R2:W3:Y:S02]  /*c630*/  MUFU.EX2 R68, R3 ;  /* 0x0000000300447308 */ /* 0x0004e40000000800 */
[----:B--2---:R-:W-:Y:S01]  /*c640*/  FFMA.FTZ R3, R14, c[0x0][0x2d0], -R0 ;  /* 0x0000b4000e037a23 */ /* 0x004fe20000010800 */
[----:B---3--:R-:W-:-:S02]  /*c650*/  F2FP.BF16.PACK_AB R17, R68, R69 ;  /* 0x000000454411723e */ /* 0x008fc400000010ff */
[----:B------:R-:W-:-:S03]  /*c660*/  F2FP.BF16.PACK_AB R14, R100, R98 ;  /* 0x00000062640e723e */ /* 0x000fc600000010ff */
[----:B------:R2:W-:Y:S02]  /*c670*/  MUFU.EX2 R96, R3 ;  /* 0x0000000300607308 */ /* 0x0005e40000000800 */
[----:B--2---:R-:W-:-:S06]  /*c680*/  FFMA.FTZ R3, R13, c[0x0][0x2d0], -R0 ;  /* 0x0000b4000d037a23 */ /* 0x004fcc0000010800 */
[----:B------:R2:W3:Y:S02]  /*c690*/  MUFU.EX2 R70, R3 ;  /* 0x0000000300467308 */ /* 0x0004e40000000800 */
[----:B--2---:R-:W-:Y:S01]  /*c6a0*/  FFMA.FTZ R3, R12, c[0x0][0x2d0], -R0 ;  /* 0x0000b4000c037a23 */ /* 0x004fe20000010800 */
[----:B---3--:R-:W-:Y:S02]  /*c6b0*/  F2FP.BF16.PACK_AB R19, R70, R96 ;  /* 0x000000604613723e */ /* 0x008fe400000010ff */
[----:B------:R-:W-:-:S03]  /*c6c0*/  F2FP.BF16.PACK_AB R12, R97, R95 ;  /* 0x0000005f610c723e */ /* 0x000fc600000010ff */
[----:B------:R2:W-:Y:S02]  /*c6d0*/  MUFU.EX2 R71, R3 ;  /* 0x0000000300477308 */ /* 0x0005e40000000800 */
[C---:B-1----:R-:W-:Y:S08]  /*c6e0*/  HMMA.16816.F32.BF16 R28, R16.reuse, R4, RZ ;  /* 0x00000004101c723c */ /* 0x042ff000000418ff */
[----:B------:R-:W-:Y:S01]  /*c6f0*/  HMMA.16816.F32.BF16 R24, R16, R6, RZ ;  /* 0x000000061018723c */ /* 0x000fe200000418ff */
[----:B--2---:R-:W-:-:S02]  /*c700*/  FFMA.FTZ R3, R9, c[0x0][0x2d0], -R0 ;  /* 0x0000b40009037a23 */ /* 0x004fc40000010800 */
[----:B------:R-:W-:Y:S02]  /*c710*/  FFMA.FTZ R9, R88, c[0x0][0x2d0], -R2 ;  /* 0x0000b40058097a23 */ /* 0x000fe40000010802 */
[----:B------:R1:W2:Y:S03]  /*c720*/  MUFU.EX2 R72, R3 ;  /* 0x0000000300487308 */ /* 0x0002a60000000800 */
[C---:B------:R-:W-:Y:S08]  /*c730*/  HMMA.16816.F32.BF16 R20, R16.reuse, R32, RZ ;  /* 0x000000201014723c */ /* 0x040ff000000418ff */
[----:B------:R-:W-:Y:S01]  /*c740*/  HMMA.16816.F32.BF16 R4, R16, R34, RZ ;  /* 0x000000221004723c */ /* 0x000fe200000418ff */
[----:B-1----:R-:W-:Y:S01]  /*c750*/  FFMA.FTZ R3, R8, c[0x0][0x2d0], -R0 ;  /* 0x0000b40008037a23 */ /* 0x002fe20000010800 */
[----:B--2---:R-:W-:-:S06]  /*c760*/  F2FP.BF16.PACK_AB R13, R72, R71 ;  /* 0x00000047480d723e */ /* 0x004fcc00000010ff */
[----:B------:R-:W-:Y:S01]  /*c770*/  HMMA.16816.F32.BF16 R32, R16, R44, RZ ;  /* 0x0000002c1020723c */ /* 0x000fe200000418ff */
[----:B------:R1:W-:Y:S02]  /*c780*/  MUFU.EX2 R73, R3 ;  /* 0x0000000300497308 */ /* 0x0003e40000000800 */
[----:B-1----:R-:W-:-:S06]  /*c790*/  FFMA.FTZ R3, R15, c[0x0][0x2d0], -R0 ;  /* 0x0000b4000f037a23 */ /* 0x002fcc0000010800 */
[----:B------:R-:W1:Y:S02]  /*c7a0*/  MUFU.EX2 R74, R3 ;  /* 0x00000003004a7308 */ /* 0x000e640000000800 */
[----:B-1----:R-:W-:Y:S01]  /*c7b0*/  F2FP.BF16.PACK_AB R15, R74, R73 ;  /* 0x000000494a0f723e */ /* 0x002fe200000010ff */
[----:B------:R-:W-:-:S04]  /*c7c0*/  FADD.FTZ R3, R92, R91 ;  /* 0x0000005b5c037221 */ /* 0x000fc80000010000 */
[----:B------:R-:W-:Y:S02]  /*c7d0*/  FADD.FTZ R3, R93, R3 ;  /* 0x000000035d037221 */ /* 0x000fe40000010000 */
[----:B------:R-:W-:Y:S02]  /*c7e0*/  HMMA.16816.F32.BF16 R140, R12, R40, R28 ;  /* 0x000000280c8c723c */ /* 0x000fe4000004181c */
[----:B------:R-:W-:-:S04]  /*c7f0*/  FADD.FTZ R3, R94, R3 ;  /* 0x000000035e037221 */ /* 0x000fc80000010000 */
[----:B------:R-:W-:Y:S02]  /*c800*/  FADD.FTZ R8, R95, R3 ;  /* 0x000000035f087221 */ /* 0x000fe40000010000 */
[----:B------:R-:W-:Y:S01]  /*c810*/  HMMA.16816.F32.BF16 R132, R12, R42, R24 ;  /* 0x0000002a0c84723c */ /* 0x000fe20000041818 */
[----:B------:R-:W1:Y:S01]  /*c820*/  LDSM.16.MT88.4 R40, [R244+0x2000] ;  /* 0x00200000f428783b */ /* 0x000e620000004200 */
[----:B------:R-:W-:-:S04]  /*c830*/  FADD.FTZ R3, R69, R68 ;  /* 0x0000004445037221 */ /* 0x000fc80000010000 */
[----:B------:R-:W-:Y:S02]  /*c840*/  FADD.FTZ R3, R96, R3 ;  /* 0x0000000360037221 */ /* 0x000fe40000010000 */
[----:B------:R-:W-:Y:S02]  /*c850*/  HMMA.16816.F32.BF16 R164, R12, R36, R20 ;  /* 0x000000240ca4723c */ /* 0x000fe40000041814 */
[----:B------:R-:W-:-:S04]  /*c860*/  FADD.FTZ R3, R70, R3 ;  /* 0x0000000346037221 */ /* 0x000fc80000010000 */
[----:B------:R-:W-:Y:S02]  /*c870*/  FADD.FTZ R3, R71, R3 ;  /* 0x0000000347037221 */ /* 0x000fe40000010000 */
[----:B------:R-:W-:Y:S01]  /*c880*/  HMMA.16816.F32.BF16 R28, R16, R46, RZ ;  /* 0x0000002e101c723c */ /* 0x000fe200000418ff */
[----:B------:R-:W2:Y:S01]  /*c890*/  LDSM.16.MT88.4 R44, [R179+0x2000] ;  /* 0x00200000b32c783b */ /* 0x000ea20000004200 */
[----:B------:R-:W-:-:S03]  /*c8a0*/  FADD.FTZ R3, R72, R3 ;  /* 0x0000000348037221 */ /* 0x000fc60000010000 */
[----:B------:R-:W-:Y:S01]  /*c8b0*/  LDSM.16.MT88.4 R68, [R250+0x3800] ;  /* 0x00380000fa44783b */ /* 0x000fe20000004200 */
[----:B------:R-:W-:Y:S02]  /*c8c0*/  FADD.FTZ R3, R73, R3 ;  /* 0x0000000349037221 */ /* 0x000fe40000010000 */
[C---:B------:R-:W-:Y:S08]  /*c8d0*/  HMMA.16816.F32.BF16 R24, R16.reuse, R48, RZ ;  /* 0x000000301018723c */ /* 0x040ff000000418ff */
[----:B------:R-:W-:Y:S08]  /*c8e0*/  HMMA.16816.F32.BF16 R20, R16, R50, RZ ;  /* 0x000000321014723c */ /* 0x000ff000000418ff */
[C---:B------:R-:W-:Y:S01]  /*c8f0*/  HMMA.16816.F32.BF16 R124, R12.reuse, R56, R32 ;  /* 0x000000380c7c723c */ /* 0x040fe20000041820 */
[----:B------:R-:W3:Y:S07]  /*c900*/  LDSM.16.MT88.4 R32, [R244+0x2800] ;  /* 0x00280000f420783b */ /* 0x000eee0000004200 */
[----:B------:R-:W-:Y:S01]  /*c910*/  HMMA.16816.F32.BF16 R160, R12, R38, R4 ;  /* 0x000000260ca0723c */ /* 0x000fe20000041804 */
[----:B------:R-:W4:Y:S07]  /*c920*/  LDSM.16.MT88.4 R36, [R179+0x2800] ;  /* 0x00280000b324783b */ /* 0x000f2e0000004200 */
[----:B------:R-:W-:Y:S08]  /*c930*/  HMMA.16816.F32.BF16 R4, R16, R60, RZ ;  /* 0x0000003c1004723c */ /* 0x000ff000000418ff */
[C---:B------:R-:W-:Y:S08]  /*c940*/  HMMA.16816.F32.BF16 R156, R12.reuse, R52, R24 ;  /* 0x000000340c9c723c */ /* 0x040ff00000041818 */
[----:B------:R-:W-:Y:S08]  /*c950*/  HMMA.16816.F32.BF16 R148, R12, R54, R20 ;  /* 0x000000360c94723c */ /* 0x000ff00000041814 */
[C---:B-1----:R-:W-:Y:S08]  /*c960*/  HMMA.16816.F32.BF16 R24, R16.reuse, R40, RZ ;  /* 0x000000281018723c */ /* 0x042ff000000418ff */
[----:B------:R-:W-:Y:S01]  /*c970*/  HMMA.16816.F32.BF16 R20, R16, R42, RZ ;  /* 0x0000002a1014723c */ /* 0x000fe200000418ff */
[----:B------:R-:W1:Y:S07]  /*c980*/  LDSM.16.MT88.4 R40, [R250+0x2000] ;  /* 0x00200000fa28783b */ /* 0x000e6e0000004200 */
[C---:B------:R-:W-:Y:S08]  /*c990*/  HMMA.16816.F32.BF16 R116, R12.reuse, R58, R28 ;  /* 0x0000003a0c74723c */ /* 0x040ff0000004181c */
[----:B------:R-:W-:Y:S08]  /*c9a0*/  HMMA.16816.F32.BF16 R152, R12, R64, R4 ;  /* 0x000000400c98723c */ /* 0x000ff00000041804 */
[C---:B------:R-:W-:Y:S08]  /*c9b0*/  HMMA.16816.F32.BF16 R28, R16.reuse, R62, RZ ;  /* 0x0000003e101c723c */ /* 0x040ff000000418ff */
[----:B--2---:R-:W-:Y:S08]  /*c9c0*/  HMMA.16816.F32.BF16 R4, R16, R44, RZ ;  /* 0x0000002c1004723c */ /* 0x004ff000000418ff */
[C---:B---3--:R-:W-:Y:S01]  /*c9d0*/  HMMA.16816.F32.BF16 R56, R12.reuse, R32, R24 ;  /* 0x000000200c38723c */ /* 0x048fe20000041818 */
[----:B------:R-:W2:Y:S06]  /*c9e0*/  LDSM.16.MT88.4 R24, [R250+0x2800] ;  /* 0x00280000fa18783b */ /* 0x000eac0000004200 */
[----:B------:R-:W-:Y:S01]  /*c9f0*/  FFMA.FTZ R33, R79, c[0x0][0x2d0], -R0 ;  /* 0x0000b4004f217a23 */ /* 0x000fe20000010800 */
[C---:B------:R-:W-:Y:S01]  /*ca00*/  HMMA.16816.F32.BF16 R48, R12.reuse, R66, R28 ;  /* 0x000000420c30723c */ /* 0x040fe2000004181c */
[----:B------:R-:W3:Y:S07]  /*ca10*/  LDSM.16.MT88.4 R28, [R178+0x4000] ;  /* 0x00400000b21c783b */ /* 0x000eee0000004200 */
[----:B----4-:R-:W-:Y:S07]  /*ca20*/  HMMA.16816.F32.BF16 R64, R12, R36, R4 ;  /* 0x000000240c40723c */ /* 0x010fee0000041804 */
[----:B------:R-:W-:Y:S01]  /*ca30*/  FFMA.FTZ R36, R83, c[0x0][0x2d0], -R2 ;  /* 0x0000b40053247a23 */ /* 0x000fe20000010802 */
[----:B-1----:R-:W-:Y:S01]  /*ca40*/  HMMA.16816.F32.BF16 R4, R16, R40, RZ ;  /* 0x000000281004723c */ /* 0x002fe200000418ff */
[----:B------:R-:W-:-:S07]  /*ca50*/  FFMA.FTZ R37, R75, c[0x0][0x2d0], -R0 ;  /* 0x0000b4004b257a23 */ /* 0x000fce0000010800 */
[----:B------:R-:W-:Y:S07]  /*ca60*/  HMMA.16816.F32.BF16 R60, R12, R34, R20 ;  /* 0x000000220c3c723c */ /* 0x000fee0000041814 */
[--C-:B------:R-:W-:Y:S01]  /*ca70*/  FFMA.FTZ R34, R78, c[0x0][0x2d0], -R0.reuse ;  /* 0x0000b4004e227a23 */ /* 0x100fe20000010800 */
[----:B------:R-:W-:Y:S01]  /*ca80*/  HMMA.16816.F32.BF16 R20, R16, R46, RZ ;  /* 0x0000002e1014723c */ /* 0x000fe200000418ff */
[----:B------:R-:W-:-:S07]  /*ca90*/  FFMA.FTZ R35, R77, c[0x0][0x2d0], -R0 ;  /* 0x0000b4004d237a23 */ /* 0x000fce0000010800 */
[----:B--2---:R-:W-:Y:S08]  /*caa0*/  HMMA.16816.F32.BF16 R136, R12, R24, R4 ;  /* 0x000000180c88723c */ /* 0x004ff00000041804 */
[----:B------:R-:W-:Y:S08]  /*cab0*/  HMMA.16816.F32.BF16 R4, R16, R42, RZ ;  /* 0x0000002a1004723c */ /* 0x000ff000000418ff */
[----:B------:R-:W-:Y:S01]  /*cac0*/  HMMA.16816.F32.BF16 R128, R12, R38, R20 ;  /* 0x000000260c80723c */ /* 0x000fe20000041814 */
[----:B------:R-:W1:Y:S06]  /*cad0*/  LDSM.16.MT88.4 R20, [R178+0x4800] ;  /* 0x00480000b214783b */ /* 0x000e6c0000004200 */
[----:B------:R-:W-:-:S02]  /*cae0*/  FFMA.FTZ R39, R84, c[0x0][0x2d0], -R2 ;  /* 0x0000b40054277a23 */ /* 0x000fc40000010802 */
[----:B------:R-:W-:-:S07]  /*caf0*/  FFMA.FTZ R38, R76, c[0x0][0x2d0], -R0 ;  /* 0x0000b4004c267a23 */ /* 0x000fce0000010800 */
[----:B------:R-:W-:Y:S01]  /*cb00*/  HMMA.16816.F32.BF16 R120, R12, R26, R4 ;  /* 0x0000001a0c78723c */ /* 0x000fe20000041804 */
[----:B------:R-:W2:Y:S07]  /*cb10*/  LDSM.16.MT88.4 R24, [R244+0x4000] ;  /* 0x00400000f418783b */ /* 0x000eae0000004200 */
[----:B---3--:R-:W-:Y:S07]  /*cb20*/  HMMA.16816.F32.BF16 R4, R16, R28, RZ ;  /* 0x0000001c1004723c */ /* 0x008fee00000418ff */
[----:B------:R-:W-:-:S02]  /*cb30*/  FFMA.FTZ R29, R90, c[0x0][0x2d0], -R2 ;  /* 0x0000b4005a1d7a23 */ /* 0x000fc40000010802 */
[--C-:B------:R-:W-:Y:S02]  /*cb40*/  FFMA.FTZ R28, R89, c[0x0][0x2d0], -R2.reuse ;  /* 0x0000b400591c7a23 */ /* 0x100fe40000010802 */
[----:B------:R-:W-:Y:S08]  /*cb50*/  MUFU.EX2 R32, R29 ;  /* 0x0000001d00207308 */ /* 0x000ff00000000800 */
[----:B------:R-:W3:Y:S05]  /*cb60*/  MUFU.EX2 R28, R28 ;  /* 0x0000001c001c7308 */ /* 0x000eea0000000800 */
[----:B-1----:R-:W-:Y:S03]  /*cb70*/  HMMA.16816.F32.BF16 R112, R12, R20, R4 ;  /* 0x000000140c70723c */ /* 0x002fe60000041804 */
[----:B------:R1:W-:Y:S05]  /*cb80*/  MUFU.EX2 R29, R9 ;  /* 0x00000009001d7308 */ /* 0x0003ea0000000800 */
[----:B------:R-:W-:Y:S07]  /*cb90*/  HMMA.16816.F32.BF16 R4, R16, R30, RZ ;  /* 0x0000001e1004723c */ /* 0x000fee00000418ff */
[----:B------:R-:W-:-:S02]  /*cba0*/  FFMA.FTZ R30, R86, c[0x0][0x2d0], -R2 ;  /* 0x0000b400561e7a23 */ /* 0x000fc40000010802 */
[----:B------:R-:W-:Y:S02]  /*cbb0*/  FFMA.FTZ R31, R85, c[0x0][0x2d0], -R2 ;  /* 0x0000b400551f7a23 */ /* 0x000fe40000010802 */
[----:B-1----:R-:W-:Y:S11]  /*cbc0*/  FFMA.FTZ R9, R80, c[0x0][0x2d0], -R0 ;  /* 0x0000b40050097a23 */ /* 0x002ff60000010800 */
[----:B------:R-:W-:Y:S02]  /*cbd0*/  @!UPT UIADD3 URZ, URZ, URZ, URZ ;  /* 0x0000003f3f3ff290 */ /* 0x000fe4000fffe03f */
[----:B------:R-:W-:Y:S01]  /*cbe0*/  HMMA.16816.F32.BF16 R92, R12, R22, R4 ;  /* 0x000000160c5c723c */ /* 0x000fe20000041804 */
[----:B------:R-:W1:Y:S06]  /*cbf0*/  LDSM.16.MT88.4 R20, [R244+0x4800] ;  /* 0x00480000f414783b */ /* 0x000e6c0000004200 */
[----:B------:R-:W-:Y:S02]  /*cc00*/  FADD.FTZ R4, R97, R8 ;  /* 0x0000000861047221 */ /* 0x000fe40000010000 */
[----:B------:R-:W-:Y:S02]  /*cc10*/  FFMA.FTZ R8, R87, c[0x0][0x2d0], -R2 ;  /* 0x0000b40057087a23 */ /* 0x000fe40000010802 */
[----:B------:R-:W-:Y:S01]  /*cc20*/  FADD.FTZ R2, R98, R4 ;  /* 0x0000000462027221 */ /* 0x000fe20000010000 */
[----:B------:R-:W-:Y:S01]  /*cc30*/  LDSM.16.MT88.4 R84, [R244+0x5800] ;  /* 0x00580000f454783b */ /* 0x000fe20000004200 */
[----:B--2---:R-:W-:Y:S02]  /*cc40*/  HMMA.16816.F32.BF16 R4, R16, R24, RZ ;  /* 0x000000181004723c */ /* 0x004fe400000418ff */
[----:B------:R-:W-:Y:S11]  /*cc50*/  FADD.FTZ R2, R100, R2 ;  /* 0x0000000264027221 */ /* 0x000ff60000010000 */
[----:B------:R-:W-:Y:S11]  /*cc60*/  @!UPT UIADD3 URZ, URZ, URZ, URZ ;  /* 0x0000003f3f3ff290 */ /* 0x000ff6000fffe03f */
[----:B-1----:R-:W-:Y:S01]  /*cc70*/  HMMA.16816.F32.BF16 R96, R12, R20, R4 ;  /* 0x000000140c60723c */ /* 0x002fe20000041804 */
[----:B------:R1:W2:Y:S07]  /*cc80*/  MUFU.EX2 R21, R8 ;  /* 0x0000000800157308 */ /* 0x0002ae0000000800 */
[----:B------:R-:W-:Y:S01]  /*cc90*/  HMMA.16816.F32.BF16 R4, R16, R26, RZ ;  /* 0x0000001a1004723c */ /* 0x000fe200000418ff */
[----:B------:R-:W4:Y:S01]  /*cca0*/  LDSM.16.MT88.4 R24, [R179+0x4000] ;  /* 0x00400000b318783b */ /* 0x000f220000004200 */
[----:B------:R-:W5:Y:S01]  /*ccb0*/  MUFU.EX2 R20, R30 ;  /* 0x0000001e00147308 */ /* 0x000f620000000800 */
[--C-:B-1----:R-:W-:Y:S11]  /*ccc0*/  FFMA.FTZ R8, R81, c[0x0][0x2d0], -R0.reuse ;  /* 0x0000b40051087a23 */ /* 0x102ff60000010800 */
[----:B------:R-:W-:Y:S10]  /*ccd0*/  @!UPT UIADD3 URZ, URZ, URZ, URZ ;  /* 0x0000003f3f3ff290 */ /* 0x000ff4000fffe03f */
[----:B------:R-:W-:Y:S07]  /*cce0*/  HMMA.16816.F32.BF16 R144, R12, R22, R4 ;  /* 0x000000160c90723c */ /* 0x000fee0000041804 */
[----:B------:R-:W-:Y:S01]  /*ccf0*/  FFMA.FTZ R7, R82, c[0x0][0x2d0], -R0 ;  /* 0x0000b40052077a23 */ /* 0x000fe20000010800 */
[----:B---3--:R-:W-:Y:S01]  /*cd00*/  F2FP.BF16.PACK_AB R4, R28, R32 ;  /* 0x000000201c04723e */ /* 0x008fe200000010ff */
[----:B------:R-:W-:Y:S01]  /*cd10*/  FADD.FTZ R0, R32, R2 ;  /* 0x0000000220007221 */ /* 0x000fe20000010000 */
[----:B--2---:R-:W-:Y:S01]  /*cd20*/  F2FP.BF16.PACK_AB R6, R21, R29 ;  /* 0x0000001d1506723e */ /* 0x004fe200000010ff */
[----:B------:R1:W2:Y:S01]  /*cd30*/  MUFU.EX2 R2, R31 ;  /* 0x0000001f00027308 */ /* 0x0002a20000000800 */
[----:B------:R-:W-:-:S02]  /*cd40*/  FADD.FTZ R5, R74, R3 ;  /* 0x000000034a057221 */ /* 0x000fc40000010000 */
[----:B------:R-:W-:-:S04]  /*cd50*/  FADD.FTZ R0, R28, R0 ;  /* 0x000000001c007221 */ /* 0x000fc80000010000 */
[----:B------:R-:W-:Y:S01]  /*cd60*/  FADD.FTZ R0, R29, R0 ;  /* 0x000000001d007221 */ /* 0x000fe20000010000 */
[----:B------:R-:W-:Y:S03]  /*cd70*/  MUFU.EX2 R3, R33 ;  /* 0x0000002100037308 */ /* 0x000fe60000000800 */
[----:B------:R-:W-:-:S04]  /*cd80*/  FADD.FTZ R0, R21, R0 ;  /* 0x0000000015007221 */ /* 0x000fc80000010000 */
[----:B-----5:R-:W-:Y:S01]  /*cd90*/  FADD.FTZ R0, R20, R0 ;  /* 0x0000000014007221 */ /* 0x020fe20000010000 */
[----:B-1----:R-:W1:Y:S01]  /*cda0*/  LDSM.16.MT88.4 R28, [R179+0x4800] ;  /* 0x00480000b31c783b */ /* 0x002e620000004200 */
[C---:B--2---:R-:W-:Y:S02]  /*cdb0*/  F2FP.BF16.PACK_AB R100, R2.reuse, R20 ;  /* 0x000000140264723e */ /* 0x044fe400000010ff */
[----:B----4-:R-:W-:Y:S01]  /*cdc0*/  HMMA.16816.F32.BF16 R20, R16, R24, RZ ;  /* 0x000000181014723c */ /* 0x010fe200000418ff */
[----:B------:R-:W-:Y:S01]  /*cdd0*/  FADD.FTZ R32, R2, R0 ;  /* 0x0000000002207221 */ /* 0x000fe20000010000 */
[----:B------:R-:W-:Y:S08]  /*cde0*/  MUFU.EX2 R25, R39 ;  /* 0x0000002700197308 */ /* 0x000ff00000000800 */
[----:B------:R-:W2:Y:S08]  /*cdf0*/  MUFU.EX2 R2, R7 ;  /* 0x0000000700027308 */ /* 0x000eb00000000800 */
[----:B------:R-:W3:Y:S08]  /*ce00*/  MUFU.EX2 R0, R8 ;  /* 0x0000000800007308 */ /* 0x000ef00000000800 */
[----:B------:R3:W4:Y:S01]  /*ce10*/  MUFU.EX2 R7, R9 ;  /* 0x0000000900077308 */ /* 0x0007220000000800 */
[----:B--2---:R-:W-:-:S07]  /*ce20*/  FADD.FTZ R5, R2, R5 ;  /* 0x0000000502057221 */ /* 0x004fce0000010000 */
[----:B------:R-:W2:Y:S01]  /*ce30*/  MUFU.EX2 R24, R36 ;  /* 0x0000002400187308 */ /* 0x000ea20000000800 */
[----:B-1----:R-:W-:Y:S07]  /*ce40*/  HMMA.16816.F32.BF16 R52, R12, R28, R20 ;  /* 0x0000001c0c34723c */ /* 0x002fee0000041814 */
[----:B------:R-:W1:Y:S01]  /*ce50*/  MUFU.EX2 R8, R34 ;  /* 0x0000002200087308 */ /* 0x000e620000000800 */
[----:B---3--:R-:W-:Y:S01]  /*ce60*/  FADD.FTZ R9, R0, R5 ;  /* 0x0000000500097221 */ /* 0x008fe20000010000 */
[----:B------:R-:W-:Y:S01]  /*ce70*/  HMMA.16816.F32.BF16 R20, R16, R26, RZ ;  /* 0x0000001a1014723c */ /* 0x000fe200000418ff */
[----:B------:R-:W-:-:S02]  /*ce80*/  FADD.FTZ R5, R25, R32 ;  /* 0x0000002019057221 */ /* 0x000fc40000010000 */
[----:B----4-:R-:W-:Y:S01]  /*ce90*/  FADD.FTZ R9, R7, R9 ;  /* 0x0000000907097221 */ /* 0x010fe20000010000 */
[C---:B------:R-:W-:Y:S01]  /*cea0*/  F2FP.BF16.PACK_AB R7, R3.reuse, R7 ;  /* 0x000000070307723e */ /* 0x040fe200000010ff */
[----:B--2---:R-:W-:Y:S01]  /*ceb0*/  FADD.FTZ R195, R24, R5 ;  /* 0x0000000518c37221 */ /* 0x004fe20000010000 */
[----:B------:R-:W-:Y:S01]  /*cec0*/  F2FP.BF16.PACK_AB R5, R0, R2 ;  /* 0x000000020005723e */ /* 0x000fe200000010ff */
[----:B------:R-:W-:Y:S01]  /*ced0*/  FADD.FTZ R9, R3, R9 ;  /* 0x0000000903097221 */ /* 0x000fe20000010000 */
[----:B------:R-:W-:Y:S01]  /*cee0*/  F2FP.BF16.PACK_AB R102, R24, R25 ;  /* 0x000000191866723e */ /* 0x000fe200000010ff */
[----:B------:R-:W-:Y:S02]  /*cef0*/  MUFU.EX2 R2, R38 ;  /* 0x0000002600027308 */ /* 0x000fe40000000800 */
[----:B-1----:R-:W-:Y:S11]  /*cf00*/  FADD.FTZ R0, R8, R9 ;  /* 0x0000000908007221 */ /* 0x002ff60000010000 */
[----:B------:R-:W-:Y:S02]  /*cf10*/  @!UPT UIADD3 URZ, URZ, URZ, URZ ;  /* 0x0000003f3f3ff290 */ /* 0x000fe4000fffe03f */
[----:B------:R-:W-:Y:S01]  /*cf20*/  HMMA.16816.F32.BF16 R44, R12, R30, R20 ;  /* 0x0000001e0c2c723c */ /* 0x000fe20000041814 */
[----:B------:R-:W1:Y:S02]  /*cf30*/  MUFU.EX2 R20, R35 ;  /* 0x0000002300147308 */ /* 0x000e640000000800 */
[C---:B-1----:R-:W-:Y:S01]  /*cf40*/  FADD.FTZ R3, R20.reuse, R0 ;  /* 0x0000000014037221 */ /* 0x042fe20000010000 */
[----:B------:R-:W-:-:S05]  /*cf50*/  F2FP.BF16.PACK_AB R101, R20, R8 ;  /* 0x000000081465723e */ /* 0x000fca00000010ff */
[----:B------:R-:W1:Y:S01]  /*cf60*/  MUFU.EX2 R0, R37 ;  /* 0x0000002500007308 */ /* 0x000e620000000800 */
[----:B------:R2:W3:Y:S01]  /*cf70*/  LDSM.16.MT88.4 R20, [R103+0x4000] ;  /* 0x004000006714783b */ /* 0x0004e20000004200 */
[----:B------:R-:W-:-:S04]  /*cf80*/  FADD.FTZ R3, R2, R3 ;  /* 0x0000000302037221 */ /* 0x000fc80000010000 */
[C---:B-1----:R-:W-:Y:S01]  /*cf90*/  FADD.FTZ R196, R0.reuse, R3 ;  /* 0x0000000300c47221 */ /* 0x042fe20000010000 */
[----:B--2---:R-:W-:Y:S02]  /*cfa0*/  F2FP.BF16.PACK_AB R103, R0, R2 ;  /* 0x000000020067723e */ /* 0x004fe400000010ff */
[----:B------:R-:W-:-:S04]  /*cfb0*/  IADD3 R0, R180, -0x3, RZ ;  /* 0xfffffffdb4007810 */ /* 0x000fc80007ffe0ff */
[----:B------:R-:W-:Y:S01]  /*cfc0*/  ISETP.GE.AND P0, PT, R0, R204, PT ;  /* 0x000000cc0000720c */ /* 0x000fe20003f06270 */
[C---:B---3--:R-:W-:Y:S08]  /*cfd0*/  HMMA.16816.F32.BF16 R24, R16.reuse, R20, RZ ;  /* 0x000000141018723c */ /* 0x048ff000000418ff */
        /* <DEDUP_REMOVED lines=28> */
[C---:B-1----:R-:W-:Y:S01]  /*d1a0*/  HMMA.16816.F32.BF16 R76, R4.reuse, R12, R136 ;  /* 0x0000000c044c723c */ /* 0x042fe20000041888 */
[----:B------:R-:W1:Y:S07]  /*d1b0*/  LDSM.16.MT88.4 R136, [R178+0x1800] ;  /* 0x00180000b288783b */ /* 0x000e6e0000004200 */
[----:B------:R-:W-:Y:S01]  /*d1c0*/  HMMA.16816.F32.BF16 R80, R4, R14, R120 ;  /* 0x0000000e0450723c */ /* 0x000fe20000041878 */
[----:B------:R-:W3:Y:S04]  /*d1d0*/  LDSM.16.MT88.4 R12, [R178+0x5000] ;  /* 0x00500000b20c783b */ /* 0x000ee80000004200 */
[----:B------:R-:W4:Y:S03]  /*d1e0*/  LDSM.16.MT88.4 R120, [R179+0x1800] ;  /* 0x00180000b378783b */ /* 0x000f260000004200 */
[C---:B--2---:R-:W-:Y:S08]  /*d1f0*/  HMMA.16816.F32.BF16 R132, R100.reuse, R128, R132 ;  /* 0x000000806484723c */ /* 0x044ff00000041884 */
[C---:B------:R-:W-:Y:S08]  /*d200*/  HMMA.16816.F32.BF16 R128, R100.reuse, R130, R28 ;  /* 0x000000826480723c */ /* 0x040ff0000004181c */
[----:B-1----:R-:W-:Y:S08]  /*d210*/  HMMA.16816.F32.BF16 R140, R100, R136, R140 ;  /* 0x00000088648c723c */ /* 0x002ff0000004188c */
[C---:B---3--:R-:W-:Y:S01]  /*d220*/  HMMA.16816.F32.BF16 R88, R4.reuse, R12, R112 ;  /* 0x0000000c0458723c */ /* 0x048fe20000041870 */
[----:B------:R-:W1:Y:S07]  /*d230*/  LDSM.16.MT88.4 R112, [R250+0x1800] ;  /* 0x00180000fa70783b */ /* 0x000e6e0000004200 */
[----:B------:R-:W-:Y:S01]  /*d240*/  HMMA.16816.F32.BF16 R92, R4, R14, R92 ;  /* 0x0000000e045c723c */ /* 0x000fe2000004185c */
[----:B------:R-:W2:Y:S07]  /*d250*/  LDSM.16.MT88.4 R12, [R244+0x5000] ;  /* 0x00500000f40c783b */ /* 0x000eae0000004200 */
[C---:B----4-:R-:W-:Y:S08]  /*d260*/  HMMA.16816.F32.BF16 R124, R100.reuse, R120, R124 ;  /* 0x00000078647c723c */ /* 0x050ff0000004187c */
[C---:B------:R-:W-:Y:S08]  /*d270*/  HMMA.16816.F32.BF16 R136, R100.reuse, R138, R20 ;  /* 0x0000008a6488723c */ /* 0x040ff00000041814 */
[C---:B------:R-:W-:Y:S08]  /*d280*/  HMMA.16816.F32.BF16 R120, R100.reuse, R122, R32 ;  /* 0x0000007a6478723c */ /* 0x040ff00000041820 */
[----:B-1----:R-:W-:Y:S08]  /*d290*/  HMMA.16816.F32.BF16 R116, R100, R112, R116 ;  /* 0x000000706474723c */ /* 0x002ff00000041874 */
[C---:B--2---:R-:W-:Y:S08]  /*d2a0*/  HMMA.16816.F32.BF16 R96, R4.reuse, R12, R96 ;  /* 0x0000000c0460723c */ /* 0x044ff00000041860 */
[----:B------:R-:W-:Y:S01]  /*d2b0*/  HMMA.16816.F32.BF16 R144, R4, R14, R144 ;  /* 0x0000000e0490723c */ /* 0x000fe20000041890 */
[----:B------:R-:W1:Y:S07]  /*d2c0*/  LDSM.16.MT88.4 R12, [R179+0x5000] ;  /* 0x00500000b30c783b */ /* 0x000e6e0000004200 */
        /* <DEDUP_REMOVED lines=30> */
[----:B------:R-:W-:Y:S01]  /*d4b0*/  ISETP.NE.AND P0, PT, R169, c[0x0][0x2b8], PT ;  /* 0x0000ae00a9007a0c */ /* 0x000fe20003f05270 */
[----:B------:R-:W-:Y:S01]  /*d4c0*/  IMAD.MOV.U32 R183, RZ, RZ, RZ ;  /* 0x000000ffffb77224 */ /* 0x000fe200078e00ff */
[----:B------:R-:W-:-:S04]  /*d4d0*/  IADD3 R184, R199, R168, R215 ;  /* 0x000000a8c7b87210 */ /* 0x000fc80007ffe0d7 */
        /* <DEDUP_REMOVED lines=9> */
[----:B------:R-:W-:-:S04]  /*d570*/  IMAD.MOV R0, RZ, RZ, -R0 ;  /* 0x000000ffff007224 */ /* 0x000fc800078e0a00 */
[----:B------:R-:W-:-:S05]  /*d580*/  IMAD R184, R0, c[0x0][0x2b8], R184 ;  /* 0x0000ae0000b87a24 */ /* 0x000fca00078e02b8 */
[----:B------:R-:W-:-:S05]  /*d590*/  SHF.R.S32.HI R0, RZ, 0x1f, R184 ;  /* 0x0000001fff007819 */ /* 0x000fca00000114b8 */
[----:B------:R-:W-:-:S04]  /*d5a0*/  IMAD R0, R0, c[0x0][0x1e0], RZ ;  /* 0x0000780000007a24 */ /* 0x000fc800078e02ff */
[C---:B------:R-:W-:Y:S02]  /*d5b0*/  IMAD R0, R184.reuse, c[0x0][0x1e4], R0 ;  /* 0x00007900b8007a24 */ /* 0x040fe400078e0200 */
[----:B-1----:R-:W-:-:S04]  /*d5c0*/  IMAD.WIDE.U32 R2, R184, c[0x0][0x1e0], RZ ;  /* 0x00007800b8027a25 */ /* 0x002fc800078e00ff */
        /* <DEDUP_REMOVED lines=11> */
.L_x_2472:
[----:B------:R-:W-:Y:S05]  /*d680*/  BRA.DIV ~URZ, `(.L_x_2339) ;  /* 0x000111e27f007947 */ /* 0x000fea000b800000 */
[----:B------:R-:W3:Y:S01]  /*d690*/  SHFL.IDX PT, R0, R6, RZ, 0x181f ;  /* 0x00181fff06007589 */ /* 0x000ee200000e0000 */
        /* <DEDUP_REMOVED lines=21> */
[----:B------:R1:W-:Y:S04]  /*d7f0*/  LDGSTS.E.BYPASS.LTC128B.128 [R203+0x10100], [R2.64], !P6 ;  /* 0x1010000002cb7fae */ /* 0x0003e8000f101d4a */
[----:B-1-3--:R1:W5:Y:S02]  /*d800*/  LDL R5, [R1+0xd0] ;  /* 0x0000d00001057983 */ /* 0x00a3640000100800 */
.L_x_2473:
[----:B--2---:R-:W-:Y:S02]  /*d810*/  IADD3 R2, -R13, 0x10, RZ ;  /* 0x000000100d027810 */ /* 0x004fe40007ffe1ff */
        /* <DEDUP_REMOVED lines=20> */
.L_x_2337:
[----:B------:R-:W-:Y:S05]  /*d960*/  BSYNC B0 ;  /* 0x0000000000007941 */ /* 0x000fea0003800000 */
.L_x_2336:
[----:B------:R-:W3:Y:S04]  /*d970*/  LDL R4, [R1+0x4] ;  /* 0x0000040001047983 */ /* 0x000ee80000100800 */
[----:B------:R-:W4:Y:S04]  /*d980*/  LDL R5, [R1+0x64] ;  /* 0x0000640001057983 */ /* 0x000f280000100800 */
[----:B--2---:R-:W4:Y:S01]  /*d990*/  LDL R3, [R1+0x58] ;  /* 0x0000580001037983 */ /* 0x004f220000100800 */
[----:B------:R-:W-:Y:S01]  /*d9a0*/  IMAD.MOV.U32 R6, RZ, RZ, 0x1 ;  /* 0x00000001ff067424 */ /* 0x000fe200078e00ff */
[----:B------:R-:W-:-:S02]  /*d9b0*/  IADD3 R180, R180, -0x2, RZ ;  /* 0xfffffffeb4b47810 */ /* 0x000fc40007ffe0ff */
[----:B------:R-:W0:Y:S02]  /*d9c0*/  LDGDEPBAR ;  /* 0x00000000000079af */ /* 0x000e240000000000 */
[C---:B------:R-:W-:Y:S02]  /*d9d0*/  ISETP.NE.AND P0, PT, R6.reuse, c[0x0][0x2c4], PT ;  /* 0x0000b10006007a0c */ /* 0x040fe40003f05270 */
[----:B------:R-:W-:Y:S01]  /*d9e0*/  ISETP.LE.AND P1, PT, R6, c[0x0][0x32c], PT ;  /* 0x0000cb0006007a0c */ /* 0x000fe20003f23270 */
[----:B---3--:R-:W-:-:S10]  /*d9f0*/  IMAD.SHL.U32 R4, R4, 0x80, RZ ;  /* 0x0000008004047824 */ /* 0x008fd400078e00ff */
[----:B------:R-:W-:-:S04]  /*da00*/  @P0 IMAD.HI.U32 R2, R4, c[0x0][0x2c8], RZ ;  /* 0x0000b20004020a27 */ /* 0x000fc800078e00ff */
[----:B------:R-:W-:Y:S01]  /*da10*/  IMAD.MOV.U32 R0, RZ, RZ, R4 ;  /* 0x000000ffff007224 */ /* 0x000fe200078e0004 */
[----:B------:R-:W-:-:S04]  /*da20*/  @P0 SHF.R.U32.HI R0, RZ, c[0x0][0x2cc], R2 ;  /* 0x0000b300ff000a19 */ /* 0x000fc80000011602 */
[----:B----4-:R-:W-:-:S04]  /*da30*/  IADD3 R2, -R3, R5, R0 ;  /* 0x0000000503027210 */ /* 0x010fc80007ffe100 */
        /* <DEDUP_REMOVED lines=12> */
.L_x_2342:
[----:B------:R-:W-:-:S13]  /*db00*/  ISETP.NE.AND P0, PT, R6, c[0x0][0x32c], PT ;  /* 0x0000cb0006007a0c */ /* 0x000fda0003f05270 */
[----:B------:R-:W-:-:S05]  /*db10*/  @P0 IMAD.HI.U32 R2, R3, c[0x0][0x330], RZ ;  /* 0x0000cc0003020a27 */ /* 0x000fca00078e00ff */
[----:B------:R-:W-:Y:S02]  /*db20*/  @P0 SHF.R.U32.HI R3, RZ, c[0x0][0x334], R2 ;  /* 0x0000cd00ff030a19 */ /* 0x000fe40000011602 */
.L_x_2343:
[----:B------:R-:W-:Y:S05]  /*db30*/  BSYNC B0 ;  /* 0x0000000000007941 */ /* 0x000fea0003800000 */
.L_x_2341:
[----:B------:R-:W-:-:S05]  /*db40*/  MOV R2, c[0x0][0x32c] ;  /* 0x0000cb0000027a02 */ /* 0x000fca0000000f00 */
[----:B------:R-:W-:-:S05]  /*db50*/  IMAD R3, R3, R2, c[0x0][0x32c] ;  /* 0x0000cb0003037624 */ /* 0x000fca00078e0202 */
[----:B------:R-:W-:-:S04]  /*db60*/  IMNMX R0, R0, R3, PT ;  /* 0x0000000300007217 */ /* 0x000fc80003800200 */
.L_x_2340:
        /* <DEDUP_REMOVED lines=8> */
[----:B------:R-:W-:Y:S02]  /*dbf0*/  MOV R189, RZ ;  /* 0x000000ff00bd7202 */ /* 0x000fe40000000f00 */
[----:B------:R-:W-:Y:S02]  /*dc00*/  MOV R169, 0x1 ;  /* 0x0000000100a97802 */ /* 0x000fe40000000f00 */
.L_x_2361:
        /* <DEDUP_REMOVED lines=19> */
[----:B------:R-:W-:Y:S05]  /*dd40*/  SHF.R.S32.HI R2, RZ, 0x1f, R184 ;  /* 0x0000001fff027819 */ /* 0x000fea00000114b8 */
[----:B------:R-:W-:Y:S02]  /*dd50*/  IMAD R4, R2, c[0x0][0x208], RZ ;  /* 0x0000820002047a24 */ /* 0x000fe400078e02ff */
[C---:B------:R-:W-:Y:S04]  /*dd60*/  IMAD.WIDE.U32 R2, R184.reuse, c[0x0][0x208], RZ ;  /* 0x00008200b8027a25 */ /* 0x040fe800078e00ff */
[----:B------:R-:W-:Y:S05]  /*dd70*/  IMAD R4, R184, c[0x0][0x20c], R4 ;  /* 0x00008300b8047a24 */ /* 0x000fea00078e0204 */
[----:B------:R-:W-:Y:S02]  /*dd80*/  IADD3 R3, R3, R4, RZ ;  /* 0x0000000403037210 */ /* 0x000fe40007ffe0ff */
[----:B------:R-:W-:Y:S03]  /*dd90*/  SHF.R.S32.HI R4, RZ, 0x1f, R183 ;  /* 0x0000001fff047819 */ /* 0x000fe600000114b7 */
        /* <DEDUP_REMOVED lines=8> */
[----:B------:R2:W4:Y:S02]  /*de20*/  SHFL.IDX PT, R5, R8, RZ, 0x181f ;  /* 0x00181fff08057589 */ /* 0x00052400000e0000 */
.L_x_2474:
[----:B------:R-:W-:-:S05]  /*de30*/  BRA.DIV ~URZ, `(.L_x_2348) ;  /* 0x00010d627f007947 */ /* 0x000fca000b800000 */
[----:B------:R-:W2:Y:S01]  /*de40*/  SHFL.IDX PT, R2, R17, RZ, 0x181f ;  /* 0x00181fff11027589 */ /* 0x000ea200000e0000 */
[----:B------:R-:W-:Y:S01]  /*de50*/  IMAD.SHL.U32 R24, R190, 0x2, RZ ;  /* 0x00000002be187824 */ /* 0x000fe200078e00ff */
[----:B------:R-:W-:Y:S01]  /*de60*/  SHF.R.S32.HI R3, RZ, 0x1f, R190 ;  /* 0x0000001fff037819 */ /* 0x000fe200000114be */
[----:B------:R-:W-:Y:S01]  /*de70*/  IMAD R27, R189, 0x6000, RZ ;  /* 0x00006000bd1b7824 */ /* 0x000fe200078e02ff */
[C---:B------:R-:W-:Y:S01]  /*de80*/  SHF.L.U64.HI R18, R198.reuse, 0x1, R209 ;  /* 0x00000001c6127819 */ /* 0x040fe200000102d1 */
[----:B------:R-:W-:Y:S01]  /*de90*/  IMAD.SHL.U32 R16, R198, 0x2, RZ ;  /* 0x00000002c6107824 */ /* 0x000fe200078e00ff */
[----:B------:R-:W-:Y:S01]  /*dea0*/  SHF.L.U64.HI R26, R190, 0x1, R3 ;  /* 0x00000001be1a7819 */ /* 0x000fe20000010203 */
[----:B------:R-:W-:Y:S01]  /*deb0*/  IMAD.IADD R4, R203, 0x1, R27 ;  /* 0x00000001cb047824 */ /* 0x000fe200078e021b */
[C---:B------:R-:W-:Y:S01]  /*dec0*/  SHF.L.U64.HI R25, R197.reuse, 0x1, R208 ;  /* 0x00000001c5197819 */ /* 0x040fe200000102d0 */
[----:B------:R-:W-:Y:S01]  /*ded0*/  IMAD.SHL.U32 R19, R197, 0x2, RZ ;  /* 0x00000002c5137824 */ /* 0x000fe200078e00ff */
[C---:B--2---:R-:W-:Y:S05]  /*dee0*/  IADD3 R6, P0, R2.reuse, R24, RZ ;  /* 0x0000001802067210 */ /* 0x044fea0007f1e0ff */
[C---:B----4-:R-:W-:Y:S05]  /*def0*/  IMAD.X R7, R5.reuse, 0x1, R26, P0 ;  /* 0x0000000105077824 */ /* 0x050fea00000e061a */
[----:B------:R-:W-:Y:S01]  /*df00*/  @!PT LDS RZ, [RZ] ;  /* 0x00000000fffff984 */ /* 0x000fe20000000800 */
[----:B------:R-:W-:Y:S01]  /*df10*/  @!PT LDS RZ, [RZ] ;  /* 0x00000000fffff984 */ /* 0x000fe20000000800 */
[----:B------:R2:W-:Y:S02]  /*df20*/  LDGSTS.E.BYPASS.LTC128B.128 [R4+0x100], [R6.64], !P5 ;  /* 0x0010000006047fae */ /* 0x0005e4000e901d4a */
[C---:B--2---:R-:W-:Y:S05]  /*df30*/  IADD3 R6, P0, R2.reuse, R16, RZ ;  /* 0x0000001002067210 */ /* 0x044fea0007f1e0ff */
[C---:B------:R-:W-:Y:S05]  /*df40*/  IMAD.X R7, R5.reuse, 0x1, R18, P0 ;  /* 0x0000000105077824 */ /* 0x040fea00000e0612 */
[----:B------:R2:W-:Y:S02]  /*df50*/  LDGSTS.E.BYPASS.LTC128B.128 [R4+0x2100], [R6.64], !P4 ;  /* 0x0210000006047fae */ /* 0x0005e4000e101d4a */
[----:B--2---:R-:W-:Y:S02]  /*df60*/  IADD3 R6, P0, R2, R19, RZ ;  /* 0x0000001302067210 */ /* 0x004fe40007f1e0ff */
[----:B------:R-:W2:Y:S03]  /*df70*/  SHFL.IDX PT, R2, R17, 0x1, 0x181f ;  /* 0x00381f0011027f89 */ /* 0x000ea600000e0000 */
[----:B------:R-:W-:Y:S02]  /*df80*/  IMAD.X R7, R5, 0x1, R25, P0 ;  /* 0x0000000105077824 */ /* 0x000fe400000e0619 */
[----:B------:R4:W3:Y:S04]  /*df90*/  SHFL.IDX PT, R5, R8, 0x1, 0x181f ;  /* 0x00381f0008057f89 */ /* 0x0008e800000e0000 */
[----:B------:R1:W-:Y:S04]  /*dfa0*/  LDGSTS.E.BYPASS.LTC128B.128 [R4+0x4100], [R6.64], !P6 ;  /* 0x0410000006047fae */ /* 0x0003e8000f101d4a */
[----:B----4-:R4:W5:Y:S01]  /*dfb0*/  LDL R8, [R1+0xd0] ;  /* 0x0000d00001087983 */ /* 0x0109620000100800 */
[----:B-1----:R-:W-:Y:S04]  /*dfc0*/  SEL R6, RZ, 0x10, P4 ;  /* 0x00000010ff067807 */ /* 0x002fe80002000000 */
.L_x_2475:
[C---:B--23--:R-:W-:Y:S01]  /*dfd0*/  ISETP.NE.U32.AND P2, PT, R6.reuse, RZ, PT ;  /* 0x000000ff0600720c */ /* 0x04cfe20003f45070 */
[----:B------:R-:W-:Y:S01]  /*dfe0*/  IMAD.IADD R27, R203, 0x1, R27 ;  /* 0x00000001cb1b7824 */ /* 0x000fe200078e021b */
[----:B------:R-:W-:Y:S02]  /*dff0*/  IADD3 R6, -R6, 0x10, RZ ;  /* 0x0000001006067810 */ /* 0x000fe40007ffe1ff */
[----:B-----5:R-:W-:Y:S02]  /*e000*/  IADD3 R3, -R8, 0x10, RZ ;  /* 0x0000001008037810 */ /* 0x020fe40007ffe1ff */
[----:B------:R-:W-:Y:S02]  /*e010*/  LOP3.LUT R6, R6, 0xf, RZ, 0xc0, !PT ;  /* 0x0000000f06067812 */ /* 0x000fe400078ec0ff */
[----:B------:R-:W-:Y:S02]  /*e020*/  LOP3.LUT R3, R3, 0xf, RZ, 0xc0, !PT ;  /* 0x0000000f03037812 */ /* 0x000fe400078ec0ff */
[----:B------:R-:W-:Y:S04]  /*e030*/  IADD3 R6, P1, P0, R6, R2, R16 ;  /* 0x0000000206067210 */ /* 0x000fe8000783e010 */
[-C--:B------:R-:W-:Y:S02]  /*e040*/  IADD3.X R7, RZ, R5.reuse, R18, P1, P0 ;  /* 0x00000005ff077210 */ /* 0x080fe40000fe0412 */
        /* <DEDUP_REMOVED lines=12> */
.L_x_2346:
[----:B------:R-:W-:Y:S05]  /*e110*/  BSYNC B0 ;  /* 0x0000000000007941 */ /* 0x000fea0003800000 */
.L_x_2345:
[----:B------:R-:W0:Y:S01]  /*e120*/  LDGDEPBAR ;  /* 0x00000000000079af */ /* 0x000e220000000000 */
[----:B------:R-:W-:Y:S01]  /*e130*/  WARPSYNC 0xffffffff ;  /* 0xffffffff00007948 */ /* 0x000fe20003800000 */
[C---:B-1-34-:R-:W-:Y:S01]  /*e140*/  HMMA.16816.F32.BF16 R4, R36.reuse, R12, RZ ;  /* 0x0000000c2404723c */ /* 0x05afe200000418ff */
[----:B------:R-:W-:Y:S03]  /*e150*/  MOV R248, 0x1 ;  /* 0x0000000100f87802 */ /* 0x000fe60000000f00 */
[-C--:B------:R-:W-:Y:S02]  /*e160*/  IADD3 R8, R170, R0.reuse, RZ ;  /* 0x00000000aa087210 */ /* 0x080fe40007ffe0ff */
[CC--:B------:R-:W-:Y:S02]  /*e170*/  IADD3 R3, R171.reuse, R0.reuse, RZ ;  /* 0x00000000ab037210 */ /* 0x0c0fe40007ffe0ff */
[C---:B------:R-:W-:Y:S01]  /*e180*/  HMMA.16816.F32.BF16 R12, R36.reuse, R14, RZ ;  /* 0x0000000e240c723c */ /* 0x040fe200000418ff */
[----:B------:R-:W-:Y:S02]  /*e190*/  IADD3 R2, R171, R0, R170 ;  /* 0x00000000ab027210 */ /* 0x000fe40007ffe0aa */
[----:B------:R-:W-:Y:S02]  /*e1a0*/  ISETP.NE.AND P0, PT, R248, c[0x0][0x2c4], PT ;  /* 0x0000b100f8007a0c */ /* 0x000fe40003f05270 */
[----:B------:R-:W-:Y:S03]  /*e1b0*/  MOV R181, 0x1 ;  /* 0x0000000100b57802 */ /* 0x000fe60000000f00 */
[C---:B------:R-:W-:Y:S01]  /*e1c0*/  HMMA.16816.F32.BF16 R16, R36.reuse, R20, RZ ;  /* 0x000000142410723c */ /* 0x040fe200000418ff */
[----:B------:R-:W-:Y:S07]  /*e1d0*/  ISETP.LE.AND P1, PT, R181, c[0x0][0x32c], PT ;  /* 0x0000cb00b5007a0c */ /* 0x000fee0003f23270 */
        /* <DEDUP_REMOVED lines=15> */
[C---:B------:R-:W-:Y:S07]  /*e2d0*/  HMMA.16816.F32.BF16 R32, R148.reuse, R164, R32 ;  /* 0x000000a49420723c */ /* 0x040fee0000041820 */
[----:B------:R-:W-:Y:S01]  /*e2e0*/  IADD3 R164, R170, R9, RZ ;  /* 0x00000009aaa47210 */ /* 0x000fe20007ffe0ff */
        /* <DEDUP_REMOVED lines=43> */
[----:B------:R-:W-:Y:S07]  /*e5a0*/  LDSM.16.M88.4 R152, [R175+0x4000] ;  /* 0x00400000af98783b */ /* 0x000fee0000000200 */
[C---:B---3--:R-:W-:Y:S08]  /*e5b0*/  HMMA.16816.F32.BF16 R16, R148.reuse, R144, R16 ;  /* 0x000000909410723c */ /* 0x048ff00000041810 */
[C---:B------:R-:W-:Y:S01]  /*e5c0*/  HMMA.16816.F32.BF16 R20, R148.reuse, R146, R20 ;  /* 0x000000929414723c */ /* 0x040fe20000041814 */
[----:B------:R-:W1:Y:S07]  /*e5d0*/  LDSM.16.M88.4 R144, [R3+0x3800] ;  /* 0x003800000390783b */ /* 0x000e6e0000000200 */
[C---:B------:R-:W-:Y:S08]  /*e5e0*/  HMMA.16816.F32.BF16 R24, R148.reuse, R156, R24 ;  /* 0x0000009c9418723c */ /* 0x040ff00000041818 */
        /* <DEDUP_REMOVED lines=34> */
[----:B------:R3:W5:Y:S07]  /*e810*/  LDSM.16.M88.4 R156, [R0+0x5800] ;  /* 0x00580000009c783b */ /* 0x00076e0000000200 */
[C---:B-1----:R-:W-:Y:S08]  /*e820*/  HMMA.16816.F32.BF16 R16, R152.reuse, R144, R16 ;  /* 0x000000909810723c */ /* 0x042ff00000041810 */
[C---:B------:R-:W-:Y:S01]  /*e830*/  HMMA.16816.F32.BF16 R20, R152.reuse, R146, R20 ;  /* 0x000000929814723c */ /* 0x040fe20000041814 */
[----:B------:R-:W-:Y:S07]  /*e840*/  LDSM.16.M88.4 R144, [R173+0x8000] ;  /* 0x00800000ad90783b */ /* 0x000fee0000000200 */
[C---:B----4-:R-:W-:Y:S01]  /*e850*/  HMMA.16816.F32.BF16 R24, R152.reuse, R148, R24 ;  /* 0x000000949818723c */ /* 0x050fe20000041818 */
[----:B--23--:R-:W2:Y:S07]  /*e860*/  LDL R0, [R1+0x4] ;  /* 0x0000040001007983 */ /* 0x00ceae0000100800 */
[C---:B------:R-:W-:Y:S01]  /*e870*/  HMMA.16816.F32.BF16 R28, R152.reuse, R150, R28 ;  /* 0x00000096981c723c */ /* 0x040fe2000004181c */
[----:B------:R-:W1:Y:S07]  /*e880*/  LDSM.16.M88.4 R148, [R9+0x4000] ;  /* 0x004000000994783b */ /* 0x000e6e0000000200 */
[C---:B-----5:R-:W-:Y:S08]  /*e890*/  HMMA.16816.F32.BF16 R32, R152.reuse, R156, R32 ;  /* 0x0000009c9820723c */ /* 0x060ff00000041820 */
        /* <DEDUP_REMOVED lines=32> */
[----:B------:R-:W1:Y:S01]  /*eaa0*/  MUFU.TANH R8, R4 ;  /* 0x0000000400087308 */ /* 0x000e620000002400 */
        /* <DEDUP_REMOVED lines=10> */
[----:B------:R-:W4:Y:S01]  /*eb50*/  MUFU.TANH R165, R6 ;  /* 0x0000000600a57308 */ /* 0x000f220000002400 */
[----:B------:R-:W-:Y:S02]  /*eb60*/  FMUL.FTZ R18, R18, c[0x0][0x320] ;  /* 0x0000c80012127a20 */ /* 0x000fe40000410000 */
[----:B------:R-:W-:Y:S02]  /*eb70*/  FMUL.FTZ R19, R19, c[0x0][0x320] ;  /* 0x0000c80013137a20 */ /* 0x000fe40000410000 */
[----:B------:R-:W-:Y:S02]  /*eb80*/  FMUL.FTZ R20, R20, c[0x0][0x320] ;  /* 0x0000c80014147a20 */ /* 0x000fe40000410000 */
[----:B------:R-:W-:Y:S02]  /*eb90*/  FMUL.FTZ R22, R22, c[0x0][0x320] ;  /* 0x0000c80016167a20 */ /* 0x000fe40000410000 */
[----:B------:R-:W-:Y:S01]  /*eba0*/  FMUL.FTZ R23, R23, c[0x0][0x320] ;  /* 0x0000c80017177a20 */ /* 0x000fe20000410000 */
[----:B------:R5:W1:Y:S10]  /*ebb0*/  MUFU.TANH R164, R7 ;  /* 0x0000000700a47308 */ /* 0x000a740000002400 */
[----:B------:R-:W1:Y:S10]  /*ebc0*/  MUFU.TANH R149, R12 ;  /* 0x0000000c00957308 */ /* 0x000e740000002400 */
[----:B------:R-:W1:Y:S01]  /*ebd0*/  MUFU.TANH R148, R13 ;  /* 0x0000000d00947308 */ /* 0x000e620000002400 */
[----:B-----5:R-:W5:Y:S09]  /*ebe0*/  LDSM.16.M88.4 R4, [R2+0x5000] ;  /* 0x005000000204783b */ /* 0x020f720000000200 */
[----:B------:R-:W1:Y:S10]  /*ebf0*/  MUFU.TANH R163, R14 ;  /* 0x0000000e00a37308 */ /* 0x000e740000002400 */
[----:B------:R1:W1:Y:S10]  /*ec00*/  MUFU.TANH R162, R15 ;  /* 0x0000000f00a27308 */ /* 0x0002740000002400 */
[----:B------:R-:W3:Y:S10]  /*ec10*/  MUFU.TANH R145, R16 ;  /* 0x0000001000917308 */ /* 0x000ef40000002400 */
[----:B------:R3:W3:Y:S01]  /*ec20*/  MUFU.TANH R144, R17 ;  /* 0x0000001100907308 */ /* 0x0006e20000002400 */
[----:B-1----:R1:W4:Y:S01]  /*ec30*/  LDSM.16.M88.4 R12, [R2+0x5800] ;  /* 0x00580000020c783b */ /* 0x0023220000000200 */
[C---:B-----5:R-:W-:Y:S08]  /*ec40*/  HMMA.16816.F32.BF16 R24, R156.reuse, R4, R24 ;  /* 0x000000049c18723c */ /* 0x060ff00000041818 */
[----:B------:R5:W1:Y:S01]  /*ec50*/  MUFU.TANH R161, R18 ;  /* 0x0000001200a17308 */ /* 0x000a620000002400 */
[----:B--2---:R-:W-:Y:S01]  /*ec60*/  LEA R4, R0, R227, 0x7 ;  /* 0x000000e300047211 */ /* 0x004fe200078e38ff */
[C---:B------:R-:W-:Y:S03]  /*ec70*/  HMMA.16816.F32.BF16 R28, R156.reuse, R6, R28 ;  /* 0x000000069c1c723c */ /* 0x040fe6000004181c */
[----:B------:R-:W-:Y:S05]  /*ec80*/  IADD3 R4, R225, R4, R226 ;  /* 0x00000004e1047210 */ /* 0x000fea0007ffe0e2 */
[----:B------:R2:W2:Y:S01]  /*ec90*/  MUFU.TANH R160, R19 ;  /* 0x0000001300a07308 */ /* 0x0004a20000002400 */
[----:B------:R-:W-:Y:S05]  /*eca0*/  @P0 IMAD.HI.U32 R0, R4, c[0x0][0x2c8], RZ ;  /* 0x0000b20004000a27 */ /* 0x000fea00078e00ff */
[----:B------:R-:W-:Y:S01]  /*ecb0*/  @P0 SHF.R.U32.HI R4, RZ, c[0x0][0x2cc], R0 ;  /* 0x0000b300ff040a19 */ /* 0x000fe20000011600 */
[----:B------:R-:W-:Y:S03]  /*ecc0*/  FMUL.FTZ R26, R26, c[0x0][0x320] ;  /* 0x0000c8001a1a7a20 */ /* 0x000fe60000410000 */
[----:B------:R-:W2:Y:S01]  /*ecd0*/  MUFU.TANH R20, R20 ;  /* 0x0000001400147308 */ /* 0x000ea20000002400 */
[----:B------:R-:W-:Y:S01]  /*ece0*/  FMUL.FTZ R27, R27, c[0x0][0x320] ;  /* 0x0000c8001b1b7a20 */ /* 0x000fe20000410000 */
[----:B------:R-:W2:Y:S01]  /*ecf0*/  SHFL.IDX PT, R3, R4, RZ, 0x1c1f ;  /* 0x001c1fff04037589 */ /* 0x000ea200000e0000 */
[----:B---3--:R-:W-:Y:S01]  /*ed00*/  FMUL.FTZ R17, R25, c[0x0][0x320] ;  /* 0x0000c80019117a20 */ /* 0x008fe20000410000 */
[C---:B------:R-:W-:Y:S01]  /*ed10*/  ISETP.GE.AND P0, PT, R189.reuse, 0x1, PT ;  /* 0x00000001bd00780c */ /* 0x040fe20003f06270 */
[----:B-----5:R-:W-:Y:S01]  /*ed20*/  FMUL.FTZ R18, R24, c[0x0][0x320] ;  /* 0x0000c80018127a20 */ /* 0x020fe20000410000 */
[----:B-1----:R-:W-:Y:S01]  /*ed30*/  IADD3 R2, R189, 0x1, RZ ;  /* 0x00000001bd027810 */ /* 0x002fe20007ffe0ff */
[----:B------:R-:W-:Y:S02]  /*ed40*/  FMUL.FTZ R30, R30, c[0x0][0x320] ;  /* 0x0000c8001e1e7a20 */ /* 0x000fe40000410000 */
[----:B------:R-:W-:Y:S01]  /*ed50*/  FMUL.FTZ R31, R31, c[0x0][0x320] ;  /* 0x0000c8001f1f7a20 */ /* 0x000fe20000410000 */
[----:B------:R1:W3:Y:S01]  /*ed60*/  MUFU.TANH R153, R26 ;  /* 0x0000001a00997308 */ /* 0x0002e20000002400 */
[----:B------:R-:W-:Y:S01]  /*ed70*/  FMUL.FTZ R16, R28, c[0x0][0x320] ;  /* 0x0000c8001c107a20 */ /* 0x000fe20000410000 */
[----:B------:R-:W-:Y:S01]  /*ed80*/  SEL R189, R2, RZ, !P0 ;  /* 0x000000ff02bd7207 */ /* 0x000fe20004000000 */
[C---:B----4-:R-:W-:Y:S03]  /*ed90*/  HMMA.16816.F32.BF16 R32, R156.reuse, R12, R32 ;  /* 0x0000000c9c20723c */ /* 0x050fe60000041820 */
[----:B--2---:R-:W-:Y:S04]  /*eda0*/  FMUL.FTZ R19, R21, c[0x0][0x320] ;  /* 0x0000c80015137a20 */ /* 0x004fe80000410000 */
[----:B------:R2:W4:Y:S01]  /*edb0*/  MUFU.TANH R152, R27 ;  /* 0x0000001b00987308 */ /* 0x0005220000002400 */
[----:B------:R-:W-:Y:S07]  /*edc0*/  HMMA.16816.F32.BF16 R36, R156, R14, R36 ;  /* 0x0000000e9c24723c */ /* 0x000fee0000041824 */
[----:B------:R-:W-:Y:S02]  /*edd0*/  SHF.L.U32 R157, R180, 0x6, RZ ;  /* 0x00000006b49d7819 */ /* 0x000fe400000006ff */
[----:B------:R5:W3:Y:S03]  /*ede0*/  MUFU.TANH R146, R30 ;  /* 0x0000001e00927308 */ /* 0x000ae60000002400 */
[----:B------:R-:W-:Y:S04]  /*edf0*/  IADD3 R0, -R200, 0x1, -R157 ;  /* 0x00000001c8007810 */ /* 0x000fe80007ffe99d */
[----:B-1----:R-:W-:Y:S01]  /*ee00*/  FMUL.FTZ R26, R32, c[0x0][0x320] ;  /* 0x0000c800201a7a20 */ /* 0x002fe20000410000 */
[----:B------:R-:W-:Y:S02]  /*ee10*/  IADD3 R0, -R202, R0, R201 ;  /* 0x00000000ca007210 */ /* 0x000fe40007ffe1c9 */
[----:B------:R1:W1:Y:S01]  /*ee20*/  MUFU.TANH R151, R31 ;  /* 0x0000001f00977308 */ /* 0x0002620000002400 */
[----:B------:R-:W-:Y:S02]  /*ee30*/  FMUL.FTZ R13, R33, c[0x0][0x320] ;  /* 0x0000c800210d7a20 */ /* 0x000fe40000410000 */
[----:B------:R-:W-:Y:S01]  /*ee40*/  FMUL.FTZ R28, R35, c[0x0][0x320] ;  /* 0x0000c800231c7a20 */ /* 0x000fe20000410000 */
[C---:B------:R-:W-:Y:S01]  /*ee50*/  IADD3 R5, R0.reuse, c[0x0][0x328], RZ ;  /* 0x0000ca0000057a10 */ /* 0x040fe20007ffe0ff */
[----:B--2---:R-:W-:Y:S01]  /*ee60*/  FMUL.FTZ R27, R29, c[0x0][0x320] ;  /* 0x0000c8001d1b7a20 */ /* 0x004fe20000410000 */
[----:B------:R-:W-:Y:S01]  /*ee70*/  IADD3 R7, R0, UR8, RZ ;  /* 0x0000000800077c10 */ /* 0x000fe2000fffe0ff */
[----:B------:R-:W-:Y:S01]  /*ee80*/  FMUL.FTZ R29, R34, c[0x0][0x320] ;  /* 0x0000c800221d7a20 */ /* 0x000fe20000410000 */
[-C--:B------:R-:W-:Y:S01]  /*ee90*/  IADD3 R2, R5, R3.reuse, RZ ;  /* 0x0000000305027210 */ /* 0x080fe20007ffe0ff */
[----:B------:R-:W-:Y:S01]  /*eea0*/  FMUL.FTZ R12, R36, c[0x0][0x320] ;  /* 0x0000c800240c7a20 */ /* 0x000fe20000410000 */
[----:B------:R-:W2:Y:S01]  /*eeb0*/  MUFU.TANH R19, R19 ;  /* 0x0000001300137308 */ /* 0x000ea20000002400 */
[----:B------:R-:W-:Y:S01]  /*eec0*/  FMUL.FTZ R9, R37, c[0x0][0x320] ;  /* 0x0000c80025097a20 */ /* 0x000fe20000410000 */
[----:B------:R-:W-:Y:S01]  /*eed0*/  IADD3 R0, R7, R3, RZ ;  /* 0x0000000307007210 */ /* 0x000fe20007ffe0ff */
[----:B-----5:R-:W-:Y:S07]  /*eee0*/  FMUL.FTZ R30, R39, c[0x0][0x320] ;  /* 0x0000c800271e7a20 */ /* 0x020fee0000410000 */
[----:B------:R2:W2:Y:S01]  /*eef0*/  MUFU.TANH R155, R22 ;  /* 0x00000016009b7308 */ /* 0x0004a20000002400 */
[----:B-1----:R-:W-:Y:S09]  /*ef00*/  FMUL.FTZ R31, R38, c[0x0][0x320] ;  /* 0x0000c800261f7a20 */ /* 0x002ff20000410000 */
        /* <DEDUP_REMOVED lines=27> */
.L_x_2351:
[----:B------:R-:W-:Y:S04]  /*f0c0*/  MOV R6, c[0x0][0x32c] ;  /* 0x0000cb0000067a02 */ /* 0x000fe80000000f00 */
[----:B------:R-:W-:Y:S11]  /*f0d0*/  ISETP.NE.AND P0, PT, R6, 0x1, PT ;  /* 0x000000010600780c */ /* 0x000ff60003f05270 */
[----:B------:R-:W-:Y:S02]  /*f0e0*/  @!UPT UIADD3 URZ, URZ, URZ, URZ ;  /* 0x0000003f3f3ff290 */ /* 0x000fe4000fffe03f */
[----:B------:R-:W-:Y:S05]  /*f0f0*/  @P0 IMAD.HI.U32 R6, R3, c[0x0][0x330], RZ ;  /* 0x0000cc0003060a27 */ /* 0x000fea00078e00ff */
[----:B------:R-:W-:Y:S02]  /*f100*/  @P0 SHF.R.U32.HI R3, RZ, c[0x0][0x334], R6 ;  /* 0x0000cd00ff030a19 */ /* 0x000fe40000011606 */
.L_x_2352:
[----:B------:R-:W-:Y:S05]  /*f110*/  BSYNC B0 ;  /* 0x0000000000007941 */ /* 0x000fea0003800000 */
.L_x_2350:
[----:B------:R-:W-:Y:S04]  /*f120*/  IMAD R3, R3, c[0x0][0x32c], -R157 ;  /* 0x0000cb0003037a24 */ /* 0x000fe800078e0a9d */
[----:B------:R-:W-:Y:S05]  /*f130*/  IMAD.IADD R3, R3, 0x1, -R200 ;  /* 0x0000000103037824 */ /* 0x000fea00078e0ac8 */
[----:B------:R-:W-:Y:S02]  /*f140*/  IMNMX R0, R0, R3, !PT ;  /* 0x0000000300007217 */ /* 0x000fe40007800200 */
[----:B------:R-:W-:Y:S04]  /*f150*/  IADD3 R3, R3, c[0x0][0x32c], RZ ;  /* 0x0000cb0003037a10 */ /* 0x000fe80007ffe0ff */
[----:B------:R-:W-:Y:S02]  /*f160*/  IMNMX R2, R2, R3, PT ;  /* 0x0000000302027217 */ /* 0x000fe40003800200 */
.L_x_2349:
[----:B--234-:R-:W-:Y:S01]  /*f170*/  ISETP.GT.AND P2, PT, R180, -0x1, PT ;  /* 0xffffffffb400780c */ /* 0x01cfe20003f44270 */
[----:B------:R-:W2:Y:S03]  /*f180*/  SHFL.IDX PT, R6, R4, 0x1, 0x1c1f ;  /* 0x003c1f0004067f89 */ /* 0x000ea600000e0000 */
[----:B------:R-:W-:Y:S04]  /*f190*/  ISETP.GT.AND P0, PT, R0, RZ, P2 ;  /* 0x000000ff0000720c */ /* 0x000fe80001704270 */
[----:B------:R-:W-:Y:S04]  /*f1a0*/  ISETP.LT.OR P0, PT, R2, 0x1, P0 ;  /* 0x000000010200780c */ /* 0x000fe80000701670 */
        /* <DEDUP_REMOVED lines=8> */
[----:B------:R-:W-:Y:S02]  /*f230*/  FSEL R24, R149, -INF , !P0 ;  /* 0xff80000095187808 */ /* 0x000fe40004000000 */
[----:B------:R-:W-:Y:S04]  /*f240*/  ISETP.GT.AND P0, PT, R0, 0x9, P2 ;  /* 0x000000090000780c */ /* 0x000fe80001704270 */
        /* <DEDUP_REMOVED lines=52> */
.L_x_2355:
[----:B------:R-:W-:Y:S04]  /*f590*/  MOV R2, c[0x0][0x32c] ;  /* 0x0000cb0000027a02 */ /* 0x000fe80000000f00 */
[----:B------:R-:W-:Y:S11]  /*f5a0*/  ISETP.NE.AND P0, PT, R2, 0x1, PT ;  /* 0x000000010200780c */ /* 0x000ff60003f05270 */
[----:B------:R-:W-:Y:S02]  /*f5b0*/  @!UPT UIADD3 URZ, URZ, URZ, URZ ;  /* 0x0000003f3f3ff290 */ /* 0x000fe4000fffe03f */
[----:B------:R-:W-:Y:S05]  /*f5c0*/  @P0 IMAD.HI.U32 R2, R0, c[0x0][0x330], RZ ;  /* 0x0000cc0000020a27 */ /* 0x000fea00078e00ff */
[----:B------:R-:W-:Y:S02]  /*f5d0*/  @P0 SHF.R.U32.HI R0, RZ, c[0x0][0x334], R2 ;  /* 0x0000cd00ff000a19 */ /* 0x000fe40000011602 */
.L_x_2356:
[----:B------:R-:W-:Y:S05]  /*f5e0*/  BSYNC B0 ;  /* 0x0000000000007941 */ /* 0x000fea0003800000 */
.L_x_2354:
[----:B------:R-:W-:Y:S04]  /*f5f0*/  IMAD R0, R0, c[0x0][0x32c], -R157 ;  /* 0x0000cb0000007a24 */ /* 0x000fe800078e0a9d */
[----:B------:R-:W-:Y:S05]  /*f600*/  IMAD.IADD R0, R0, 0x1, -R200 ;  /* 0x0000000100007824 */ /* 0x000fea00078e0ac8 */
[----:B------:R-:W-:Y:S02]  /*f610*/  IMNMX R4, R4, R0, !PT ;  /* 0x0000000004047217 */ /* 0x000fe40007800200 */
[----:B------:R-:W-:Y:S04]  /*f620*/  IADD3 R0, R0, c[0x0][0x32c], RZ ;  /* 0x0000cb0000007a10 */ /* 0x000fe80007ffe0ff */
[----:B------:R-:W-:Y:S02]  /*f630*/  IMNMX R5, R5, R0, PT ;  /* 0x0000000005057217 */ /* 0x000fe40003800200 */
.L_x_2353:
[----:B------:R-:W-:Y:S01]  /*f640*/  FMNMX.FTZ R0, R8, R104, !PT ;  /* 0x0000006808007209 */ /* 0x000fe20007810000 */
[----:B------:R-:W-:Y:S04]  /*f650*/  DEPBAR.LE SB0, 0x2 ;  /* 0x000080800000791a */ /* 0x000fe80000000000 */
[----:B------:R-:W-:Y:S01]  /*f660*/  FMNMX.FTZ R0, R25, R0, !PT ;  /* 0x0000000019007209 */ /* 0x000fe20007810000 */
[----:B------:R-:W-:Y:S01]  /*f670*/  BAR.SYNC.DEFER_BLOCKING 0x0 ;  /* 0x0000000000007b1d */ /* 0x000fe20000010000 */
[----:B------:R-:W-:Y:S02]  /*f680*/  ISETP.GT.AND P1, PT, R4, 0x38, P2 ;  /* 0x000000380400780c */ /* 0x000fe40001724270 */
[----:B------:R-:W-:Y:S02]  /*f690*/  FMNMX.FTZ R0, R24, R0, !PT ;  /* 0x0000000018007209 */ /* 0x000fe40007810000 */
[----:B------:R-:W-:Y:S02]  /*f6a0*/  ISETP.LT.OR P1, PT, R5, 0x39, P1 ;  /* 0x000000390500780c */ /* 0x000fe40000f21670 */
        /* <DEDUP_REMOVED lines=26> */
[----:B------:R-:W-:Y:S02]  /*f850*/  FMUL.FTZ R0, R0, c[0x0][0x2d0] ;  /* 0x0000b40000007a20 */ /* 0x000fe40000410000 */
[--C-:B------:R-:W-:Y:S01]  /*f860*/  FFMA.FTZ R25, R25, c[0x0][0x2d0], -R2.reuse ;  /* 0x0000b40019197a23 */ /* 0x100fe20000010802 */
[----:B------:R-:W-:Y:S01]  /*f870*/  FSEL R6, R165, -INF , !P0 ;  /* 0xff800000a5067808 */ /* 0x000fe20004000000 */
[----:B------:R-:W-:Y:S01]  /*f880*/  MUFU.EX2 R8, R8 ;  /* 0x0000000800087308 */ /* 0x000fe20000000800 */
[----:B------:R-:W-:Y:S01]  /*f890*/  ISETP.GT.AND P0, PT, R4, 0x1, P2 ;  /* 0x000000010400780c */ /* 0x000fe20001704270 */
[--C-:B------:R-:W-:Y:S02]  /*f8a0*/  FFMA.FTZ R181, R21, c[0x0][0x2d0], -R2.reuse ;  /* 0x0000b40015b57a23 */ /* 0x100fe40000010802 */
[--C-:B------:R-:W-:Y:S01]  /*f8b0*/  FFMA.FTZ R185, R15, c[0x0][0x2d0], -R2.reuse ;  /* 0x0000b4000fb97a23 */ /* 0x100fe20000010802 */
[----:B------:R-:W-:Y:S01]  /*f8c0*/  ISETP.LT.OR P0, PT, R5, 0x2, P0 ;  /* 0x000000020500780c */ /* 0x000fe20000701670 */
[--C-:B------:R-:W-:Y:S02]  /*f8d0*/  FFMA.FTZ R194, R14, c[0x0][0x2d0], -R2.reuse ;  /* 0x0000b4000ec27a23 */ /* 0x100fe40000010802 */
[--C-:B------:R-:W-:Y:S01]  /*f8e0*/  FFMA.FTZ R193, R13, c[0x0][0x2d0], -R2.reuse ;  /* 0x0000b4000dc17a23 */ /* 0x100fe20000010802 */
[----:B------:R-:W-:Y:S01]  /*f8f0*/  FSEL R7, R164, -INF , !P0 ;  /* 0xff800000a4077808 */ /* 0x000fe20004000000 */
[----:B------:R-:W1:Y:S01]  /*f900*/  MUFU.EX2 R0, R0 ;  /* 0x0000000000007308 */ /* 0x000e620000000800 */
[----:B------:R-:W-:Y:S01]  /*f910*/  ISETP.GT.AND P0, PT, R4, 0x8, P2 ;  /* 0x000000080400780c */ /* 0x000fe20001704270 */
[--C-:B------:R-:W-:Y:S02]  /*f920*/  FFMA.FTZ R192, R12, c[0x0][0x2d0], -R2.reuse ;  /* 0x0000b4000cc07a23 */ /* 0x100fe40000010802 */
[--C-:B------:R-:W-:Y:S01]  /*f930*/  FFMA.FTZ R182, R22, c[0x0][0x2d0], -R2.reuse ;  /* 0x0000b40016b67a23 */ /* 0x100fe20000010802 */
[----:B------:R-:W-:Y:S01]  /*f940*/  ISETP.LT.OR P0, PT, R5, 0x9, P0 ;  /* 0x000000090500780c */ /* 0x000fe20000701670 */
[--C-:B------:R-:W-:Y:S02]  /*f950*/  FFMA.FTZ R167, R20, c[0x0][0x2d0], -R2.reuse ;  /* 0x0000b40014a77a23 */ /* 0x100fe40000010802 */
[--C-:B------:R-:W-:Y:S01]  /*f960*/  FFMA.FTZ R166, R19, c[0x0][0x2d0], -R2.reuse ;  /* 0x0000b40013a67a23 */ /* 0x100fe20000010802 */
[----:B------:R-:W-:Y:S01]  /*f970*/  FSEL R147, R163, -INF , !P0 ;  /* 0xff800000a3937808 */ /* 0x000fe20004000000 */
[----:B------:R-:W2:Y:S01]  /*f980*/  MUFU.EX2 R25, R25 ;  /* 0x0000001900197308 */ /* 0x000ea20000000800 */
[----:B------:R-:W-:Y:S01]  /*f990*/  ISETP.GT.AND P0, PT, R4, 0x9, P2 ;  /* 0x000000090400780c */ /* 0x000fe20001704270 */
[--C-:B------:R-:W-:Y:S02]  /*f9a0*/  FFMA.FTZ R188, R18, c[0x0][0x2d0], -R2.reuse ;  /* 0x0000b40012bc7a23 */ /* 0x100fe40000010802 */
[--C-:B------:R-:W-:Y:S01]  /*f9b0*/  FFMA.FTZ R187, R17, c[0x0][0x2d0], -R2.reuse ;  /* 0x0000b40011bb7a23 */ /* 0x100fe20000010802 */
[----:B------:R-:W-:Y:S01]  /*f9c0*/  ISETP.LT.OR P0, PT, R5, 0xa, P0 ;  /* 0x0000000a0500780c */ /* 0x000fe20000701670 */
[--C-:B------:R-:W-:Y:S02]  /*f9d0*/  FFMA.FTZ R186, R16, c[0x0][0x2d0], -R2.reuse ;  /* 0x0000b40010ba7a23 */ /* 0x100fe40000010802 */
[--C-:B------:R-:W-:Y:S01]  /*f9e0*/  FFMA.FTZ R24, R24, c[0x0][0x2d0], -R2.reuse ;  /* 0x0000b40018187a23 */ /* 0x100fe20000010802 */
[----:B------:R-:W-:Y:S01]  /*f9f0*/  FSEL R149, R162, -INF , !P0 ;  /* 0xff800000a2957808 */ /* 0x000fe20004000000 */
[--C-:B------:R-:W-:Y:S01]  /*fa00*/  FFMA.FTZ R23, R23, c[0x0][0x2d0], -R2.reuse ;  /* 0x0000b40017177a23 */ /* 0x100fe20000010802 */
[----:B------:R-:W-:Y:S01]  /*fa10*/  ISETP.GT.AND P0, PT, R4, 0x10, P2 ;  /* 0x000000100400780c */ /* 0x000fe20001704270 */
[----:B------:R-:W-:Y:S01]  /*fa20*/  FFMA.FTZ R191, R3, c[0x0][0x2d0], -R2 ;  /* 0x0000b40003bf7a23 */ /* 0x000fe20000010802 */
[----:B------:R-:W-:Y:S01]  /*fa30*/  MUFU.EX2 R166, R166 ;  /* 0x000000a600a67308 */ /* 0x000fe20000000800 */
[C---:B-1----:R-:W-:Y:S01]  /*fa40*/  FFMA.FTZ R2, R0.reuse, R195, R8 ;  /* 0x000000c300027223 */ /* 0x042fe20000010008 */
        /* <DEDUP_REMOVED lines=8> */
[----:B--2---:R-:W-:Y:S01]  /*fad0*/  F2FP.BF16.PACK_AB R144, R25, R8 ;  /* 0x000000081990723e */ /* 0x004fe200000010ff */
[C---:B------:R-:W-:Y:S01]  /*fae0*/  FMUL.FTZ R36, R0.reuse, R112 ;  /* 0x0000007000247220 */ /* 0x040fe20000410000 */
[----:B------:R-:W-:Y:S01]  /*faf0*/  ISETP.LT.OR P0, PT, R5, 0x12, P0 ;  /* 0x000000120500780c */ /* 0x000fe20000701670 */
[C---:B------:R-:W-:Y:S02]  /*fb00*/  FMUL.FTZ R37, R0.reuse, R113 ;  /* 0x0000007100257220 */ /* 0x040fe40000410000 */
[----:B------:R-:W-:Y:S01]  /*fb10*/  FMUL.FTZ R16, R0, R132 ;  /* 0x0000008400107220 */ /* 0x000fe20000410000 */
[----:B------:R-:W-:Y:S01]  /*fb20*/  FSEL R156, R160, -INF , !P0 ;  /* 0xff800000a09c7808 */ /* 0x000fe20004000000 */
[----:B------:R-:W-:Y:S01]  /*fb30*/  FMUL.FTZ R17, R0, R133 ;  /* 0x0000008500117220 */ /* 0x000fe20000410000 */
[----:B------:R-:W-:Y:S01]  /*fb40*/  ISETP.GT.AND P0, PT, R4, 0x18, P2 ;  /* 0x000000180400780c */ /* 0x000fe20001704270 */
[----:B------:R-:W1:Y:S01]  /*fb50*/  MUFU.EX2 R23, R23 ;  /* 0x0000001700177308 */ /* 0x000e620000000800 */
[----:B------:R-:W-:Y:S01]  /*fb60*/  FSEL R160, R31, -INF , !P1 ;  /* 0xff8000001fa07808 */ /* 0x000fe20004800000 */
        /* <DEDUP_REMOVED lines=39> */
[----:B------:R-:W-:Y:S01]  /*fde0*/  FMUL.FTZ R80, R0, R80 ;  /* 0x0000005000507220 */ /* 0x000fe20000410000 */
[----:B------:R-:W-:Y:S01]  /*fdf0*/  FSEL R158, R146, -INF , !P0 ;  /* 0xff800000929e7808 */ /* 0x000fe20004000000 */
[----:B------:R-:W-:Y:S01]  /*fe00*/  FMUL.FTZ R81, R0, R81 ;  /* 0x0000005100517220 */ /* 0x000fe20000410000 */
[----:B------:R-:W-:Y:S01]  /*fe10*/  ISETP.GT.AND P0, PT, R4, 0x29, P2 ;  /* 0x000000290400780c */ /* 0x000fe20001704270 */
[C---:B------:R-:W-:Y:S01]  /*fe20*/  FMUL.FTZ R84, R0.reuse, R84 ;  /* 0x0000005400547220 */ /* 0x040fe20000410000 */
[----:B-1----:R-:W-:Y:S01]  /*fe30*/  F2FP.BF16.PACK_AB R146, R23, R24 ;  /* 0x000000181792723e */ /* 0x002fe200000010ff */
        /* <DEDUP_REMOVED lines=15> */
[----:B------:R-:W-:Y:S03]  /*ff30*/  FMUL.FTZ R101, R0, R101 ;  /* 0x0000006500657220 */ /* 0x000fe60000410000 */
[----:B------:R-:W-:Y:S04]  /*ff40*/  ISETP.LT.OR P0, PT, R5, 0x32, P0 ;  /* 0x000000320500780c */ /* 0x000fe80000701670 */
[----:B------:R-:W-:Y:S01]  /*ff50*/  FSEL R162, R28, -INF , !P0 ;  /* 0xff8000001ca27808 */ /* 0x000fe20004000000 */
[----:B------:R-:W-:Y:S01]  /*ff60*/  FMUL.FTZ R28, R0, R120 ;  /* 0x00000078001c7220 */ /* 0x000fe20000410000 */
[----:B------:R-:W-:Y:S01]  /*ff70*/  ISETP.GT.AND P0, PT, R4, 0x39, P2 ;  /* 0x000000390400780c */ /* 0x000fe20001704270 */
[----:B------:R-:W-:Y:S01]  /*ff80*/  FADD.FTZ R4, R25, R2 ;  /* 0x0000000219047221 */ /* 0x000fe20000010000 */
[----:B------:R-:W-:Y:S01]  /*ff90*/  FMNMX.FTZ R2, R6, R105, !PT ;  /* 0x0000006906027209 */ /* 0x000fe20007810000 */
[C---:B------:R-:W-:Y:S01]  /*ffa0*/  FMUL.FTZ R25, R0.reuse, R125 ;  /* 0x0000007d00197220 */ /* 0x040fe20000410000 */
[----:B------:R-:W-:Y:S01]  /*ffb0*/  ISETP.LT.OR P0, PT, R5, 0x3a, P0 ;  /* 0x0000003a0500780c */ /* 0x000fe20000701670 */
[----:B------:R-:W-:Y:S01]  /*ffc0*/  FMUL.FTZ R5, R0, R141 ;  /* 0x0000008d00057220 */ /* 0x000fe20000410000 */
[----:B------:R-:W-:Y:S01]  /*ffd0*/  FMNMX.FTZ R2, R7, R2, !PT ;  /* 0x0000000207027209 */ /* 0x000fe20007810000 */
[----:B------:R-:W-:Y:S01]  /*ffe0*/  MUFU.EX2 R120, R182 ;  /* 0x000000b600787308 */ /* 0x000fe20000000800 */
        /* <DEDUP_REMOVED lines=22> */
[C---:B------:R-:W-:Y:S02]  /*10150*/  FMUL.FTZ R148, R8.reuse, c[0x0][0x2d0] ;  /* 0x0000b40008947a20 */ /* 0x040fe40000410000 */
[----:B------:R-:W-:Y:S01]  /*10160*/  FADD.FTZ R159, R23, R2 ;  /* 0x00000002179f7221 */ /* 0x000fe20000010000 */
[----:B------:R-:W-:Y:S01]  /*10170*/  FSEL R2, R8, RZ, P0 ;  /* 0x000000ff08027208 */ /* 0x000fe20000000000 */
[----:B------:R-:W-:Y:S01]  /*10180*/  FMUL.FTZ R24, R0, R124 ;  /* 0x0000007c00187220 */ /* 0x000fe20000410000 */
[----:B------:R-:W-:Y:S03]  /*10190*/  FSEL R148, R148, RZ, P0 ;  /* 0x000000ff94947208 */ /* 0x000fe60000000000 */
[----:B------:R-:W-:Y:S02]  /*101a0*/  FADD.FTZ R2, -R2, R105 ;  /* 0x0000006902027221 */ /* 0x000fe40000010100 */
[--C-:B------:R-:W-:Y:S02]  /*101b0*/  FFMA.FTZ R145, R6, c[0x0][0x2d0], -R148.reuse ;  /* 0x0000b40006917a23 */ /* 0x100fe40000010894 */
[----:B------:R-:W-:Y:S02]  /*101c0*/  FMUL.FTZ R2, R2, c[0x0][0x2d0] ;  /* 0x0000b40002027a20 */ /* 0x000fe40000410000 */
[--C-:B------:R-:W-:Y:S02]  /*101d0*/  FFMA.FTZ R7, R7, c[0x0][0x2d0], -R148.reuse ;  /* 0x0000b40007077a23 */ /* 0x100fe40000010894 */
[----:B------:R-:W-:Y:S01]  /*101e0*/  MUFU.EX2 R145, R145 ;  /* 0x0000009100917308 */ /* 0x000fe20000000800 */
[--C-:B------:R-:W-:Y:S09]  /*101f0*/  FFMA.FTZ R3, R147, c[0x0][0x2d0], -R148.reuse ;  /* 0x0000b40093037a23 */ /* 0x100ff20000010894 */
[----:B------:R-:W1:Y:S10]  /*10200*/  MUFU.EX2 R2, R2 ;  /* 0x0000000200027308 */ /* 0x000e740000000800 */
[----:B------:R-:W2:Y:S10]  /*10210*/  MUFU.EX2 R0, R7 ;  /* 0x0000000700007308 */ /* 0x000eb40000000800 */
[----:B------:R-:W3:Y:S01]  /*10220*/  MUFU.EX2 R3, R3 ;  /* 0x0000000300037308 */ /* 0x000ee20000000800 */
[C---:B-1----:R-:W-:Y:S02]  /*10230*/  FFMA.FTZ R105, R2.reuse, R196, R145 ;  /* 0x000000c402697223 */ /* 0x042fe40000010091 */
[C---:B------:R-:W-:Y:S02]  /*10240*/  FMUL.FTZ R38, R2.reuse, R114 ;  /* 0x0000007202267220 */ /* 0x040fe40000410000 */
[C---:B------:R-:W-:Y:S02]  /*10250*/  FMUL.FTZ R39, R2.reuse, R115 ;  /* 0x0000007302277220 */ /* 0x040fe40000410000 */
[C---:B------:R-:W-:Y:S02]  /*10260*/  FMUL.FTZ R14, R2.reuse, R138 ;  /* 0x0000008a020e7220 */ /* 0x040fe40000410000 */
[----:B------:R-:W-:Y:S01]  /*10270*/  FMUL.FTZ R15, R2, R139 ;  /* 0x0000008b020f7220 */ /* 0x000fe20000410000 */
[C---:B--2---:R-:W-:Y:S01]  /*10280*/  F2FP.BF16.PACK_AB R145, R0.reuse, R145 ;  /* 0x000000910091723e */ /* 0x044fe200000010ff */
[----:B------:R-:W-:Y:S01]  /*10290*/  FADD.FTZ R105, R0, R105 ;  /* 0x0000006900697221 */ /* 0x000fe20000010000 */
[----:B------:R-:W-:Y:S01]  /*102a0*/  IADD3 R0, R178, R168, RZ ;  /* 0x000000a8b2007210 */ /* 0x000fe20007ffe0ff */
[C---:B------:R-:W-:Y:S02]  /*102b0*/  FMUL.FTZ R34, R2.reuse, R118 ;  /* 0x0000007602227220 */ /* 0x040fe40000410000 */
[C---:B------:R-:W-:Y:S02]  /*102c0*/  FMUL.FTZ R35, R2.reuse, R119 ;  /* 0x0000007702237220 */ /* 0x040fe40000410000 */
[----:B------:R-:W1:Y:S01]  /*102d0*/  LDSM.16.MT88.4 R112, [R0] ;  /* 0x000000000070783b */ /* 0x000e620000004200 */
[C---:B------:R-:W-:Y:S02]  /*102e0*/  FMUL.FTZ R6, R2.reuse, R142 ;  /* 0x0000008e02067220 */ /* 0x040fe40000410000 */
[C---:B------:R-:W-:Y:S02]  /*102f0*/  FMUL.FTZ R7, R2.reuse, R143 ;  /* 0x0000008f02077220 */ /* 0x040fe40000410000 */
[C---:B------:R-:W-:Y:S02]  /*10300*/  FMUL.FTZ R18, R2.reuse, R134 ;  /* 0x0000008602127220 */ /* 0x040fe40000410000 */
[C---:B------:R-:W-:Y:S01]  /*10310*/  FMUL.FTZ R19, R2.reuse, R135 ;  /* 0x0000008702137220 */ /* 0x040fe20000410000 */
[----:B------:R-:W-:Y:S01]  /*10320*/  LDSM.16.MT88.4 R116, [R0+0x800] ;  /* 0x000800000074783b */ /* 0x000fe20000004200 */
[C---:B------:R-:W-:Y:S01]  /*10330*/  FMUL.FTZ R22, R2.reuse, R130 ;  /* 0x0000008202167220 */ /* 0x040fe20000410000 */
[----:B------:R-:W-:Y:S01]  /*10340*/  MUFU.EX2 R134, R186 ;  /* 0x000000ba00867308 */ /* 0x000fe20000000800 */
[C---:B------:R-:W-:Y:S02]  /*10350*/  FMUL.FTZ R23, R2.reuse, R131 ;  /* 0x0000008302177220 */ /* 0x040fe40000410000 */
[C---:B------:R-:W-:Y:S02]  /*10360*/  FMUL.FTZ R26, R2.reuse, R126 ;  /* 0x0000007e021a7220 */ /* 0x040fe40000410000 */
[C---:B------:R-:W-:Y:S01]  /*10370*/  FMUL.FTZ R27, R2.reuse, R127 ;  /* 0x0000007f021b7220 */ /* 0x040fe20000410000 */
[----:B------:R-:W-:Y:S01]  /*10380*/  LDSM.16.MT88.4 R136, [R0+0x1800] ;  /* 0x001800000088783b */ /* 0x000fe20000004200 */
        /* <DEDUP_REMOVED lines=36> */
[----:B---3--:R-:W-:Y:S01]  /*105d0*/  FADD.FTZ R131, R3, R105 ;  /* 0x0000006903837221 */ /* 0x008fe20000010000 */
[----:B------:R-:W-:Y:S01]  /*105e0*/  IADD3 R105, R179, R168, RZ ;  /* 0x000000a8b3697210 */ /* 0x000fe20007ffe0ff */
[----:B------:R-:W2:Y:S02]  /*105f0*/  MUFU.EX2 R123, R2 ;  /* 0x00000002007b7308 */ /* 0x000ea40000000800 */
[----:B--2---:R-:W-:Y:S02]  /*10600*/  F2FP.BF16.PACK_AB R147, R123, R3 ;  /* 0x000000037b93723e */ /* 0x004fe400000010ff */
[C---:B------:R-:W-:Y:S02]  /*10610*/  IADD3 R2, R176.reuse, R0, RZ ;  /* 0x00000000b0027210 */ /* 0x040fe40007ffe0ff */
[----:B------:R-:W-:Y:S03]  /*10620*/  IADD3 R3, R176, R105, RZ ;  /* 0x00000069b0037210 */ /* 0x000fe60007ffe0ff */
        /* <DEDUP_REMOVED lines=36> */
[----:B------:R1:W-:Y:S01]  /*10870*/  MUFU.EX2 R121, R112 ;  /* 0x0000007000797308 */ /* 0x0003e20000000800 */
[----:B------:R-:W-:Y:S03]  /*10880*/  FADD.FTZ R113, R120, R159 ;  /* 0x0000009f78717221 */ /* 0x000fe60000010000 */
[----:B------:R-:W-:Y:S01]  /*10890*/  F2FP.BF16.PACK_AB R114, R166, R167 ;  /* 0x000000a7a672723e */ /* 0x000fe200000010ff */
[----:B------:R-:W-:Y:S04]  /*108a0*/  FADD.FTZ R129, R122, R113 ;  /* 0x000000717a817221 */ /* 0x000fe80000010000 */
[--C-:B-1----:R-:W-:Y:S02]  /*108b0*/  FFMA.FTZ R112, R156, c[0x0][0x2d0], -R148.reuse ;  /* 0x0000b4009c707a23 */ /* 0x102fe40000010894 */
[----:B------:R-:W-:Y:S10]  /*108c0*/  MUFU.EX2 R156, R192 ;  /* 0x000000c0009c7308 */ /* 0x000ff40000000800 */
[----:B------:R1:W2:Y:S02]  /*108d0*/  MUFU.EX2 R128, R112 ;  /* 0x0000007000807308 */ /* 0x0002a40000000800 */
[--C-:B-1----:R-:W-:Y:S01]  /*108e0*/  FFMA.FTZ R112, R155, c[0x0][0x2d0], -R148.reuse ;  /* 0x0000b4009b707a23 */ /* 0x102fe20000010894 */
[----:B--2---:R-:W-:Y:S07]  /*108f0*/  F2FP.BF16.PACK_AB R113, R128, R121 ;  /* 0x000000798071723e */ /* 0x004fee00000010ff */
[----:B------:R-:W-:Y:S10]  /*10900*/  MUFU.EX2 R155, R193 ;  /* 0x000000c1009b7308 */ /* 0x000ff40000000800 */
[----:B------:R1:W-:Y:S02]  /*10910*/  MUFU.EX2 R124, R112 ;  /* 0x00000070007c7308 */ /* 0x0003e40000000800 */
[--C-:B-1----:R-:W-:Y:S08]  /*10920*/  FFMA.FTZ R112, R154, c[0x0][0x2d0], -R148.reuse ;  /* 0x0000b4009a707a23 */ /* 0x102ff00000010894 */
[----:B------:R-:W1:Y:S10]  /*10930*/  MUFU.EX2 R154, R194 ;  /* 0x000000c2009a7308 */ /* 0x000e740000000800 */
[----:B------:R2:W3:Y:S01]  /*10940*/  MUFU.EX2 R130, R112 ;  /* 0x0000007000827308 */ /* 0x0004e20000000800 */
[----:B-1----:R-:W-:Y:S02]  /*10950*/  F2FP.BF16.PACK_AB R144, R155, R154 ;  /* 0x0000009a9b90723e */ /* 0x002fe400000010ff */
[----:B--2---:R-:W-:Y:S01]  /*10960*/  F2FP.BF16.PACK_AB R112, R122, R120 ;  /* 0x000000787a70723e */ /* 0x004fe200000010ff */
[--C-:B------:R-:W-:Y:S01]  /*10970*/  FFMA.FTZ R120, R153, c[0x0][0x2d0], -R148.reuse ;  /* 0x0000b40099787a23 */ /* 0x100fe20000010894 */
[----:B---3--:R-:W-:Y:S05]  /*10980*/  F2FP.BF16.PACK_AB R115, R130, R124 ;  /* 0x0000007c8273723e */ /* 0x008fea00000010ff */
[----:B------:R1:W-:Y:S02]  /*10990*/  MUFU.EX2 R125, R120 ;  /* 0x00000078007d7308 */ /* 0x0003e40000000800 */
[C---:B------:R-:W-:Y:S08]  /*109a0*/  HMMA.16816.F32.BF16 R4, R112.reuse, R116, R4 ;  /* 0x000000747004723c */ /* 0x040ff00000041804 */
[C---:B------:R-:W-:Y:S01]  /*109b0*/  HMMA.16816.F32.BF16 R12, R112.reuse, R118, R12 ;  /* 0x00000076700c723c */ /* 0x040fe2000004180c */
[----:B------:R-:W2:Y:S03]  /*109c0*/  LDSM.16.MT88.4 R116, [R2+0x800] ;  /* 0x000800000274783b */ /* 0x000ea60000004200 */
[--C-:B-1----:R-:W-:Y:S04]  /*109d0*/  FFMA.FTZ R120, R152, c[0x0][0x2d0], -R148.reuse ;  /* 0x0000b40098787a23 */ /* 0x102fe80000010894 */
[----:B------:R-:W1:Y:S01]  /*109e0*/  MUFU.EX2 R127, R120 ;  /* 0x00000078007f7308 */ /* 0x000e620000000800 */
        /* <DEDUP_REMOVED lines=31> */
[--C-:B------:R-:W-:Y:S01]  /*10be0*/  FFMA.FTZ R116, R158, c[0x0][0x2d0], -R148.reuse ;  /* 0x0000b4009e747a23 */ /* 0x100fe20000010894 */
[----:B------:R-:W-:Y:S01]  /*10bf0*/  HMMA.16816.F32.BF16 R100, R112, R118, R100 ;  /* 0x000000767064723c */ /* 0x000fe20000041864 */
[----:B------:R-:W2:Y:S06]  /*10c00*/  MUFU.EX2 R158, R191 ;  /* 0x000000bf009e7308 */ /* 0x000eac0000000800 */
[----:B------:R-:W-:Y:S01]  /*10c10*/  FFMA.FTZ R112, R151, c[0x0][0x2d0], -R148 ;  /* 0x0000b40097707a23 */ /* 0x000fe20000010894 */
[----:B------:R-:W-:Y:S01]  /*10c20*/  F2FP.BF16.PACK_AB R114, R185, R134 ;  /* 0x00000086b972723e */ /* 0x000fe200000010ff */
[----:B------:R-:W-:Y:S02]  /*10c30*/  FADD.FTZ R113, R167, R129 ;  /* 0x00000081a7717221 */ /* 0x000fe40000010000 */
[----:B------:R3:W-:Y:S02]  /*10c40*/  MUFU.EX2 R126, R116 ;  /* 0x00000074007e7308 */ /* 0x0007e40000000800 */
[----:B------:R-:W-:Y:S01]  /*10c50*/  FADD.FTZ R129, R166, R113 ;  /* 0x00000071a6817221 */ /* 0x000fe20000010000 */
[----:B-1----:R-:W-:Y:S07]  /*10c60*/  F2FP.BF16.PACK_AB R113, R127, R125 ;  /* 0x0000007d7f71723e */ /* 0x002fee00000010ff */
[----:B------:R1:W4:Y:S01]  /*10c70*/  MUFU.EX2 R153, R112 ;  /* 0x0000007000997308 */ /* 0x0003220000000800 */
[----:B--2---:R-:W-:Y:S01]  /*10c80*/  F2FP.BF16.PACK_AB R146, R158, R156 ;  /* 0x0000009c9e92723e */ /* 0x004fe200000010ff */
[----:B---3--:R-:W2:Y:S01]  /*10c90*/  LDSM.16.MT88.4 R116, [R0+0x1000] ;  /* 0x001000000074783b */ /* 0x008ea20000004200 */
[----:B-1----:R-:W-:Y:S01]  /*10ca0*/  FADD.FTZ R112, R123, R131 ;  /* 0x000000837b707221 */ /* 0x002fe20000010000 */
[----:B----4-:R-:W-:Y:S03]  /*10cb0*/  F2FP.BF16.PACK_AB R115, R153, R126 ;  /* 0x0000007e9973723e */ /* 0x010fe600000010ff */
[----:B------:R-:W-:Y:S03]  /*10cc0*/  FADD.FTZ R112, R121, R112 ;  /* 0x0000007079707221 */ /* 0x000fe60000010000 */
[----:B------:R-:W1:Y:S01]  /*10cd0*/  LDSM.16.MT88.4 R120, [R2+0x1000] ;  /* 0x001000000278783b */ /* 0x000e620000004200 */
[----:B------:R-:W-:Y:S04]  /*10ce0*/  FADD.FTZ R112, R128, R112 ;  /* 0x0000007080707221 */ /* 0x000fe80000010000 */
[----:B------:R-:W-:Y:S01]  /*10cf0*/  FADD.FTZ R128, R124, R112 ;  /* 0x000000707c807221 */ /* 0x000fe20000010000 */
[----:B------:R-:W-:Y:S01]  /*10d00*/  F2FP.BF16.PACK_AB R112, R133, R132 ;  /* 0x000000848570723e */ /* 0x000fe200000010ff */
[----:B------:R-:W-:Y:S04]  /*10d10*/  FFMA.FTZ R124, R161, c[0x0][0x2d0], -R148 ;  /* 0x0000b400a17c7a23 */ /* 0x000fe80000010894 */
[----:B------:R3:W-:Y:S02]  /*10d20*/  MUFU.EX2 R151, R124 ;  /* 0x0000007c00977308 */ /* 0x0007e40000000800 */
[C---:B--2---:R-:W-:Y:S08]  /*10d30*/  HMMA.16816.F32.BF16 R4, R112.reuse, R116, R4 ;  /* 0x000000747004723c */ /* 0x044ff00000041804 */
[C---:B------:R-:W-:Y:S01]  /*10d40*/  HMMA.16816.F32.BF16 R12, R112.reuse, R118, R12 ;  /* 0x00000076700c723c */ /* 0x040fe2000004180c */
[----:B------:R-:W2:Y:S03]  /*10d50*/  LDSM.16.MT88.4 R116, [R105+0x1000] ;  /* 0x001000006974783b */ /* 0x000ea60000004200 */
[----:B---3--:R-:W-:Y:S04]  /*10d60*/  FADD.FTZ R124, R132, R129 ;  /* 0x00000081847c7221 */ /* 0x008fe80000010000 */
[C---:B-1----:R-:W-:Y:S04]  /*10d70*/  HMMA.16816.F32.BF16 R16, R112.reuse, R120, R16 ;  /* 0x000000787010723c */ /* 0x042fe80000041810 */
[----:B------:R-:W-:Y:S04]  /*10d80*/  FADD.FTZ R124, R133, R124 ;  /* 0x0000007c857c7221 */ /* 0x000fe80000010000 */
[C---:B------:R-:W-:Y:S01]  /*10d90*/  HMMA.16816.F32.BF16 R20, R112.reuse, R122, R20 ;  /* 0x0000007a7014723c */ /* 0x040fe20000041814 */
[----:B------:R-:W1:Y:S03]  /*10da0*/  LDSM.16.MT88.4 R120, [R3+0x1000] ;  /* 0x001000000378783b */ /* 0x000e660000004200 */
[----:B------:R-:W-:Y:S04]  /*10db0*/  FADD.FTZ R152, R134, R124 ;  /* 0x0000007c86987221 */ /* 0x000fe80000010000 */
        /* <DEDUP_REMOVED lines=24> */
[C---:B--2---:R-:W-:Y:S07]  /*10f40*/  HMMA.16816.F32.BF16 R88, R112.reuse, R116, R88 ;  /* 0x000000747058723c */ /* 0x044fee0000041858 */
[----:B------:R-:W-:Y:S01]  /*10f50*/  FFMA.FTZ R116, R162, c[0x0][0x2d0], -R148 ;  /* 0x0000b400a2747a23 */ /* 0x000fe20000010894 */
[C---:B------:R-:W-:Y:S03]  /*10f60*/  HMMA.16816.F32.BF16 R92, R112.reuse, R118, R92 ;  /* 0x00000076705c723c */ /* 0x040fe6000004185c */
[----:B------:R2:W3:Y:S01]  /*10f70*/  MUFU.EX2 R150, R116 ;  /* 0x0000007400967308 */ /* 0x0004e20000000800 */
[----:B------:R-:W-:Y:S02]  /*10f80*/  FADD.FTZ R117, R130, R128 ;  /* 0x0000008082757221 */ /* 0x000fe40000010000 */
[----:B------:R-:W4:Y:S02]  /*10f90*/  LDSM.16.MT88.4 R128, [R2+0x1800] ;  /* 0x001800000280783b */ /* 0x000f240000004200 */
[C---:B-1----:R-:W-:Y:S08]  /*10fa0*/  HMMA.16816.F32.BF16 R96, R112.reuse, R120, R96 ;  /* 0x000000787060723c */ /* 0x042ff00000041860 */
[----:B------:R-:W-:Y:S01]  /*10fb0*/  HMMA.16816.F32.BF16 R100, R112, R122, R100 ;  /* 0x0000007a7064723c */ /* 0x000fe20000041864 */
[----:B------:R-:W-:Y:S03]  /*10fc0*/  LDSM.16.MT88.4 R112, [R3+0x1800] ;  /* 0x001800000370783b */ /* 0x000fe60000004200 */
[--C-:B--2---:R-:W-:Y:S01]  /*10fd0*/  FFMA.FTZ R116, R160, c[0x0][0x2d0], -R148.reuse ;  /* 0x0000b400a0747a23 */ /* 0x104fe20000010894 */
[----:B---3--:R-:W-:Y:S01]  /*10fe0*/  F2FP.BF16.PACK_AB R145, R150, R151 ;  /* 0x000000979691723e */ /* 0x008fe200000010ff */
[----:B------:R-:W-:Y:S02]  /*10ff0*/  FFMA.FTZ R148, R104, c[0x0][0x2d0], -R148 ;  /* 0x0000b40068947a23 */ /* 0x000fe40000010894 */
[----:B------:R1:W-:Y:S01]  /*11000*/  MUFU.EX2 R149, R116 ;  /* 0x0000007400957308 */ /* 0x0003e20000000800 */
[----:B------:R-:W-:Y:S04]  /*11010*/  FADD.FTZ R104, R125, R117 ;  /* 0x000000757d687221 */ /* 0x000fe80000010000 */
[----:B------:R-:W-:Y:S04]  /*11020*/  FADD.FTZ R104, R127, R104 ;  /* 0x000000687f687221 */ /* 0x000fe80000010000 */
[----:B------:R-:W-:Y:S01]  /*11030*/  FADD.FTZ R104, R126, R104 ;  /* 0x000000687e687221 */ /* 0x000fe20000010000 */
        /* <DEDUP_REMOVED lines=10> */
[----:B------:R5:W-:Y:S07]  /*110e0*/  LDSM.16.MT88.4 R20, [R2+0x5800] ;  /* 0x005800000214783b */ /* 0x000bee0000004200 */
[C---:B-1----:R-:W-:Y:S01]  /*110f0*/  HMMA.16816.F32.BF16 R124, R144.reuse, R116, R24 ;  /* 0x00000074907c723c */ /* 0x042fe20000041818 */
[----:B------:R-:W-:Y:S07]  /*11100*/  LDSM.16.MT88.4 R24, [R105+0x5800] ;  /* 0x005800006918783b */ /* 0x000fee0000004200 */
[C---:B------:R-:W-:Y:S08]  /*11110*/  HMMA.16816.F32.BF16 R120, R144.reuse, R118, R28 ;  /* 0x000000769078723c */ /* 0x040ff0000004181c */
[C---:B------:R-:W-:Y:S04]  /*11120*/  HMMA.16816.F32.BF16 R116, R144.reuse, R112, R32 ;  /* 0x000000709074723c */ /* 0x040fe80000041820 */
[----:B-----5:R-:W-:Y:S04]  /*11130*/  FADD.FTZ R2, R185, R152 ;  /* 0x00000098b9027221 */ /* 0x020fe80000010000 */
[C---:B------:R-:W-:Y:S04]  /*11140*/  HMMA.16816.F32.BF16 R112, R144.reuse, R114, R36 ;  /* 0x000000729070723c */ /* 0x040fe80000041824 */
[----:B------:R-:W-:Y:S04]  /*11150*/  FADD.FTZ R2, R154, R2 ;  /* 0x000000029a027221 */ /* 0x000fe80000010000 */
        /* <DEDUP_REMOVED lines=31> */
[----:B------:R-:W-:Y:S01]  /*11350*/  IMAD.MOV.U32 R183, RZ, RZ, RZ ;  /* 0x000000ffffb77224 */ /* 0x000fe200078e00ff */
[----:B------:R-:W-:Y:S01]  /*11360*/  ISETP.NE.AND P0, PT, R248, c[0x0][0x2b8], PT ;  /* 0x0000ae00f8007a0c */ /* 0x000fe20003f05270 */
[----:B------:R-:W-:Y:S01]  /*11370*/  IMAD R6, R189, 0x3000, R228 ;  /* 0x00003000bd067824 */ /* 0x000fe200078e02e4 */
[----:B------:R-:W-:Y:S04]  /*11380*/  IADD3 R2, R199, R157, R215 ;  /* 0x0000009dc7027210 */ /* 0x000fe80007ffe0d7 */
[----:B------:R-:W-:Y:S05]  /*11390*/  IADD3 R2, R2, -0x80, RZ ;  /* 0xffffff8002027810 */ /* 0x000fea0007ffe0ff */
        /* <DEDUP_REMOVED lines=19> */
[----:B------:R-:W-:Y:S01]  /*114d0*/  IMAD R4, R183, c[0x0][0x1f4], R4 ;  /* 0x00007d00b7047a24 */ /* 0x000fe200078e0204 */
[----:B------:R-:W-:Y:S04]  /*114e0*/  LEA R18, P0, R0, c[0x0][0x1c8], 0x1 ;  /* 0x0000720000127a11 */ /* 0x000fe800078008ff */
[----:B------:R-:W-:Y:S04]  /*114f0*/  IADD3.X R5, R222, R3, R4, P1, !PT ;  /* 0x00000003de057210 */ /* 0x000fe80000ffe404 */
[----:B------:R-:W-:Y:S01]  /*11500*/  LEA.HI.X R5, R0, c[0x0][0x1cc], R5, 0x1, P0 ;  /* 0x0000730000057a11 */ /* 0x000fe200000f0c05 */
[----:B------:R-:W-:-:S05]  /*11510*/  BRA.DIV ~URZ, `(.L_x_2359) ;  /* 0x0000d9427f007947 */ /* 0x000fca000b800000 */
[----:B------:R1:W2:Y:S02]  /*11520*/  SHFL.IDX PT, R4, R5, RZ, 0x181f ;  /* 0x00181fff05047589 */ /* 0x0002a400000e0000 */
.L_x_2476:
[----:B------:R-:W-:-:S05]  /*11530*/  BRA.DIV ~URZ, `(.L_x_2360) ;  /* 0x0000d9a27f007947 */ /* 0x000fca000b800000 */
[----:B------:R-:W3:Y:S01]  /*11540*/  SHFL.IDX PT, R2, R18, RZ, 0x181f ;  /* 0x00181fff12027589 */ /* 0x000ee200000e0000 */
[----:B------:R-:W-:Y:S01]  /*11550*/  IMAD.SHL.U32 R20, R190, 0x2, RZ ;  /* 0x00000002be147824 */ /* 0x000fe200078e00ff */
[----:B------:R-:W-:Y:S01]  /*11560*/  SHF.R.S32.HI R3, RZ, 0x1f, R190 ;  /* 0x0000001fff037819 */ /* 0x000fe200000114be */
[C---:B------:R-:W-:Y:S01]  /*11570*/  IMAD.SHL.U32 R15, R198.reuse, 0x2, RZ ;  /* 0x00000002c60f7824 */ /* 0x040fe200078e00ff */
[----:B------:R-:W-:Y:S01]  /*11580*/  SHF.L.U64.HI R19, R198, 0x1, R209 ;  /* 0x00000001c6137819 */ /* 0x000fe200000102d1 */
[----:B------:R-:W-:Y:S01]  /*11590*/  IMAD.SHL.U32 R0, R6, 0x2, RZ ;  /* 0x0000000206007824 */ /* 0x000fe200078e00ff */
[----:B------:R-:W-:Y:S01]  /*115a0*/  SHF.L.U64.HI R21, R190, 0x1, R3 ;  /* 0x00000001be157819 */ /* 0x000fe20000010203 */
[C---:B------:R-:W-:Y:S01]  /*115b0*/  IMAD.SHL.U32 R17, R197.reuse, 0x2, RZ ;  /* 0x00000002c5117824 */ /* 0x040fe200078e00ff */
[----:B------:R-:W-:Y:S02]  /*115c0*/  SHF.L.U64.HI R16, R197, 0x1, R208 ;  /* 0x00000001c5107819 */ /* 0x000fe400000102d0 */
[----:B------:R-:W-:Y:S02]  /*115d0*/  SEL R14, RZ, 0x10, P4 ;  /* 0x00000010ff0e7807 */ /* 0x000fe40002000000 */
[----:B---3--:R-:W-:Y:S05]  /*115e0*/  IADD3 R12, P0, R2, R20, RZ ;  /* 0x00000014020c7210 */ /* 0x008fea0007f1e0ff */
[----:B--2---:R-:W-:Y:S01]  /*115f0*/  IMAD.X R13, R4, 0x1, R21, P0 ;  /* 0x00000001040d7824 */ /* 0x004fe200000e0615 */
[----:B------:R-:W-:Y:S04]  /*11600*/  IADD3 R6, P0, R2, R15, RZ ;  /* 0x0000000f02067210 */ /* 0x000fe80007f1e0ff */
[----:B------:R-:W-:Y:S01]  /*11610*/  @!PT LDS RZ, [RZ] ;  /* 0x00000000fffff984 */ /* 0x000fe20000000800 */
[----:B------:R-:W-:Y:S01]  /*11620*/  @!PT LDS RZ, [RZ] ;  /* 0x00000000fffff984 */ /* 0x000fe20000000800 */
[----:B------:R2:W-:Y:S01]  /*11630*/  LDGSTS.E.BYPASS.LTC128B.128 [R0+0xc100], [R12.64], !P5 ;  /* 0x0c1000000c007fae */ /* 0x0005e2000e901d4a */
[----:B------:R-:W-:Y:S05]  /*11640*/  IMAD.X R7, R4, 0x1, R19, P0 ;  /* 0x0000000104077824 */ /* 0x000fea00000e0613 */
[----:B------:R3:W-:Y:S02]  /*11650*/  LDGSTS.E.BYPASS.LTC128B.128 [R0+0xe100], [R6.64], !P4 ;  /* 0x0e10000006007fae */ /* 0x0007e4000e101d4a */
[----:B---3--:R-:W-:Y:S02]  /*11660*/  IADD3 R6, P0, R2, R17, RZ ;  /* 0x0000001102067210 */ /* 0x008fe40007f1e0ff */
[----:B------:R-:W3:Y:S03]  /*11670*/  SHFL.IDX PT, R2, R18, 0x1, 0x181f ;  /* 0x00381f0012027f89 */ /* 0x000ee600000e0000 */
[----:B------:R-:W-:Y:S02]  /*11680*/  IMAD.X R7, R4, 0x1, R16, P0 ;  /* 0x0000000104077824 */ /* 0x000fe400000e0610 */
[----:B------:R4:W1:Y:S04]  /*11690*/  SHFL.IDX PT, R4, R5, 0x1, 0x181f ;  /* 0x00381f0005047f89 */ /* 0x00086800000e0000 */
[----:B------:R2:W-:Y:S04]  /*116a0*/  LDGSTS.E.BYPASS.LTC128B.128 [R0+0x10100], [R6.64], !P6 ;  /* 0x1010000006007fae */ /* 0x0005e8000f101d4a */
[----:B-1--4-:R2:W5:Y:S02]  /*116b0*/  LDL R5, [R1+0xd0] ;  /* 0x0000d00001057983 */ /* 0x0125640000100800 */
.L_x_2477:
[----:B--23--:R-:W-:Y:S02]  /*116c0*/  IADD3 R12, -R14, 0x10, RZ ;  /* 0x000000100e0c7810 */ /* 0x00cfe40007ffe1ff */
[C---:B-----5:R-:W-:Y:S02]  /*116d0*/  IADD3 R6, -R5.reuse, 0x10, RZ ;  /* 0x0000001005067810 */ /* 0x060fe40007ffe1ff */
[----:B------:R-:W-:Y:S02]  /*116e0*/  LOP3.LUT R12, R12, 0xf, RZ, 0xc0, !PT ;  /* 0x0000000f0c0c7812 */ /* 0x000fe400078ec0ff */
[----:B------:R-:W-:Y:S02]  /*116f0*/  LOP3.LUT R6, R6, 0xf, RZ, 0xc0, !PT ;  /* 0x0000000f06067812 */ /* 0x000fe400078ec0ff */
[----:B------:R-:W-:Y:S04]  /*11700*/  IADD3 R12, P1, P0, R12, R2, R15 ;  /* 0x000000020c0c7210 */ /* 0x000fe8000783e00f */
[----:B------:R-:W-:Y:S02]  /*11710*/  IADD3.X R13, RZ, R4, R19, P1, P0 ;  /* 0x00000004ff0d7210 */ /* 0x000fe40000fe0413 */
[----:B------:R-:W-:Y:S04]  /*11720*/  IADD3 R6, P1, P0, R6, R2, R17 ;  /* 0x0000000206067210 */ /* 0x000fe8000783e011 */
[----:B------:R-:W-:Y:S02]  /*11730*/  IADD3.X R7, RZ, R4, R16, P1, P0 ;  /* 0x00000004ff077210 */ /* 0x000fe40000fe0410 */
[----:B------:R-:W-:Y:S02]  /*11740*/  IADD3 R2, P0, R2, R20, RZ ;  /* 0x0000001402027210 */ /* 0x000fe40007f1e0ff */
[----:B------:R-:W-:Y:S03]  /*11750*/  ISETP.NE.U32.AND P1, PT, R14, RZ, PT ;  /* 0x000000ff0e00720c */ /* 0x000fe60003f25070 */
[----:B------:R-:W-:Y:S01]  /*11760*/  IMAD.X R3, R4, 0x1, R21, P0 ;  /* 0x0000000104037824 */ /* 0x000fe200000e0615 */
[----:B------:R-:W-:Y:S04]  /*11770*/  ISETP.NE.U32.AND P0, PT, R5, RZ, PT ;  /* 0x000000ff0500720c */ /* 0x000fe80003f05070 */
[----:B------:R-:W-:Y:S01]  /*11780*/  @!PT LDS RZ, [RZ] ;  /* 0x00000000fffff984 */ /* 0x000fe20000000800 */
[----:B------:R-:W-:Y:S01]  /*11790*/  @!PT LDS RZ, [RZ] ;  /* 0x00000000fffff984 */ /* 0x000fe20000000800 */
[----:B------:R-:W-:Y:S01]  /*117a0*/  @!PT LDS RZ, [RZ] ;  /* 0x00000000fffff984 */ /* 0x000fe20000000800 */
[----:B------:R1:W-:Y:S05]  /*117b0*/  LDGSTS.E.BYPASS.LTC128B.128 [R0+0xd100], [R2.64], !P5 ;  /* 0x0d10000002007fae */ /* 0x0003ea000e901d4a */
[----:B------:R1:W-:Y:S04]  /*117c0*/  LDGSTS.E.BYPASS.LTC128B.128.ZFILL [R0+0xf100], [R12.64], P1 ;  /* 0x0f1000000c007fae */ /* 0x0003e80008941d4a */
[----:B------:R1:W-:Y:S02]  /*117d0*/  LDGSTS.E.BYPASS.LTC128B.128.ZFILL [R0+0x11100], [R6.64], P0 ;  /* 0x1110000006007fae */ /* 0x0003e40008141d4a */
.L_x_2358:
[----:B------:R-:W-:Y:S05]  /*117e0*/  BSYNC B0 ;  /* 0x0000000000007941 */ /* 0x000fea0003800000 */
.L_x_2357:
[C---:B------:R-:W-:Y:S01]  /*117f0*/  ISETP.GT.AND P0, PT, R180.reuse, R210, PT ;  /* 0x000000d2b400720c */ /* 0x040fe20003f04270 */
        /* <DEDUP_REMOVED lines=8> */
[----:B------:R-:W-:-:S05]  /*11880*/  @P0 BRA `(.L_x_2361) ;  /* 0xffffc38000000947 */ /* 0x000fca000383ffff */
[----:B------:R-:W2:Y:S01]  /*11890*/  LDL R4, [R1+0x4] ;  /* 0x0000040001047983 */ /* 0x000ea20000100800 */
[----:B------:R-:W-:Y:S01]  /*118a0*/  IMAD.MOV.U32 R105, RZ, RZ, R8 ;  /* 0x000000ffff697224 */ /* 0x000fe200078e0008 */
[----:B------:R-:W-:Y:S01]  /*118b0*/  MOV R180, R0 ;  /* 0x0000000000b47202 */ /* 0x000fe20000000f00 */
[----:B------:R-:W-:Y:S01]  /*118c0*/  IMAD.MOV.U32 R104, RZ, RZ, R9 ;  /* 0x000000ffff687224 */ /* 0x000fe200078e0009 */
[----:B--2---:R-:W-:-:S02]  /*118d0*/  SHF.L.U32 R4, R4, 0x7, RZ ;  /* 0x0000000704047819 */ /* 0x004fc400000006ff */
.L_x_2344:
[----:B------:R-:W2:Y:S04]  /*118e0*/  LDL R2, [R1+0x64] ;  /* 0x0000640001027983 */ /* 0x000ea80000100800 */
[----:B------:R-:W3:Y:S01]  /*118f0*/  LDL R3, [R1+0x58] ;  /* 0x0000580001037983 */ /* 0x000ee20000100800 */
[----:B------:R-:W-:Y:S01]  /*11900*/  IMAD.MOV.U32 R0, RZ, RZ, 0x1 ;  /* 0x00000001ff007424 */ /* 0x000fe200078e00ff */
[----:B------:R-:W-:Y:S01]  /*11910*/  IADD3 R4, R4, 0x7f, RZ ;  /* 0x0000007f04047810 */ /* 0x000fe20007ffe0ff */
[----:B------:R-:W-:-:S03]  /*11920*/  IMAD.MOV.U32 R5, RZ, RZ, c[0x0][0x32c] ;  /* 0x0000cb00ff057624 */ /* 0x000fc600078e00ff */
[----:B------:R-:W-:-:S13]  /*11930*/  ISETP.NE.AND P0, PT, R0, c[0x0][0x2c4], PT ;  /* 0x0000b10000007a0c */ /* 0x000fda0003f05270 */
[----:B------:R-:W-:-:S05]  /*11940*/  @P0 IMAD.HI.U32 R0, R4, c[0x0][0x2c8], RZ ;  /* 0x0000b20004000a27 */ /* 0x000fca00078e00ff */
[----:B------:R-:W-:Y:S02]  /*11950*/  @P0 SHF.R.U32.HI R4, RZ, c[0x0][0x2cc], R0 ;  /* 0x0000b300ff040a19 */ /* 0x000fe40000011600 */
[----:B------:R-:W-:Y:S02]  /*11960*/  ISETP.GE.AND P0, PT, R5, 0x1, PT ;  /* 0x000000010500780c */ /* 0x000fe40003f06270 */
[----:B--2---:R-:W-:-:S05]  /*11970*/  IADD3 R4, R4, 0x1, R2 ;  /* 0x0000000104047810 */ /* 0x004fca0007ffe002 */
[----:B---3--:R-:W-:-:S05]  /*11980*/  IMAD.IADD R3, R4, 0x1, -R3 ;  /* 0x0000000104037824 */ /* 0x008fca00078e0a03 */
[----:B------:R-:W-:Y:S01]  /*11990*/  IADD3 R2, R3, -c[0x0][0x324], RZ ;  /* 0x8000c90003027a10 */ /* 0x000fe20007ffe0ff */
[----:B------:R-:W-:Y:S05]  /*119a0*/  @!P0 BRA `(.L_x_2362) ;  /* 0x0000010000008947 */ /* 0x000fea0003800000 */
[----:B------:R-:W-:Y:S01]  /*119b0*/  MOV R0, R3 ;  /* 0x0000000300007202 */ /* 0x000fe20000000f00 */
[----:B------:R-:W-:Y:S03]  /*119c0*/  BSSY B0, `(.L_x_2363) ;  /* 0x000000c000007945 */ /* 0x000fe60003800000 */
[----:B------:R-:W-:-:S13]  /*119d0*/  ISETP.GT.AND P0, PT, R0, -0x1, PT ;  /* 0xffffffff0000780c */ /* 0x000fda0003f04270 */
[----:B------:R-:W-:Y:S05]  /*119e0*/  @P0 BRA `(.L_x_2364) ;  /* 0x0000006000000947 */ /* 0x000fea0003800000 */
[----:B------:R-:W-:Y:S02]  /*119f0*/  ISETP.NE.AND P0, PT, R5, 0x1, PT ;  /* 0x000000010500780c */ /* 0x000fe40003f05270 */
[----:B------:R-:W-:-:S11]  /*11a00*/  LOP3.LUT R0, RZ, R0, RZ, 0x33, !PT ;  /* 0x00000000ff007212 */ /* 0x000fd600078e33ff */
[----:B------:R-:W-:-:S05]  /*11a10*/  @P0 IMAD.HI.U32 R3, R0, c[0x0][0x330], RZ ;  /* 0x0000cc0000030a27 */ /* 0x000fca00078e00ff */
[----:B------:R-:W-:-:S04]  /*11a20*/  @P0 SHF.R.U32.HI R0, RZ, c[0x0][0x334], R3 ;  /* 0x0000cd00ff000a19 */ /* 0x000fc80000011603 */
[----:B------:R-:W-:Y:S01]  /*11a30*/  LOP3.LUT R0, RZ, R0, RZ, 0x33, !PT ;  /* 0x00000000ff007212 */ /* 0x000fe200078e33ff */
[----:B------:R-:W-:Y:S05]  /*11a40*/  BRA `(.L_x_2365) ;  /* 0x0000003000007947 */ /* 0x000fea0003800000 */
.L_x_2364:
[----:B------:R-:W-:-:S13]  /*11a50*/  ISETP.NE.AND P0, PT, R5, 0x1, PT ;  /* 0x000000010500780c */ /* 0x000fda0003f05270 */
[----:B------:R-:W-:-:S05]  /*11a60*/  @P0 IMAD.HI.U32 R3, R0, c[0x0][0x330], RZ ;  /* 0x0000cc0000030a27 */ /* 0x000fca00078e00ff */
[----:B------:R-:W-:Y:S02]  /*11a70*/  @P0 SHF.R.U32.HI R0, RZ, c[0x0][0x334], R3 ;  /* 0x0000cd00ff000a19 */ /* 0x000fe40000011603 */
.L_x_2365:
[----:B------:R-:W-:Y:S05]  /*11a80*/  BSYNC B0 ;  /* 0x0000000000007941 */ /* 0x000fea0003800000 */
.L_x_2363:
[----:B------:R-:W-:-:S05]  /*11a90*/  IMAD R0, R0, c[0x0][0x32c], RZ ;  /* 0x0000cb0000007a24 */ /* 0x000fca00078e02ff */
[----:B------:R-:W-:-:S04]  /*11aa0*/  IMNMX R2, R2, R0, !PT ;  /* 0x0000000002027217 */ /* 0x000fc80007800200 */
.L_x_2362:
        /* <DEDUP_REMOVED lines=11> */
.L_x_2376:
        /* <DEDUP_REMOVED lines=34> */
.L_x_2478:
[----:B------:R-:W-:-:S05]  /*11d80*/  BRA.DIV ~URZ, `(.L_x_2370) ;  /* 0x0000d4827f007947 */ /* 0x000fca000b800000 */
[----:B------:R2:W5:Y:S01]  /*11d90*/  LDL R18, [R1+0xd0] ;  /* 0x0000d00001127983 */ /* 0x0005620000100800 */
[----:B------:R-:W-:Y:S01]  /*11da0*/  IMAD.SHL.U32 R26, R190, 0x2, RZ ;  /* 0x00000002be1a7824 */ /* 0x000fe200078e00ff */
[C---:B------:R-:W-:Y:S01]  /*11db0*/  SHF.L.U64.HI R24, R198.reuse, 0x1, R209 ;  /* 0x00000001c6187819 */ /* 0x040fe200000102d1 */
[----:B------:R-:W-:Y:S01]  /*11dc0*/  IMAD R33, R189, 0x6000, RZ ;  /* 0x00006000bd217824 */ /* 0x000fe200078e02ff */
[----:B------:R-:W4:Y:S01]  /*11dd0*/  SHFL.IDX PT, R2, R19, RZ, 0x181f ;  /* 0x00181fff13027589 */ /* 0x000f2200000e0000 */
[----:B------:R-:W-:Y:S01]  /*11de0*/  SHF.R.S32.HI R3, RZ, 0x1f, R190 ;  /* 0x0000001fff037819 */ /* 0x000fe200000114be */
[----:B------:R-:W-:Y:S01]  /*11df0*/  IMAD.SHL.U32 R17, R198, 0x2, RZ ;  /* 0x00000002c6117824 */ /* 0x000fe200078e00ff */
[----:B------:R-:W-:Y:S01]  /*11e00*/  SHF.L.U64.HI R27, R197, 0x1, R208 ;  /* 0x00000001c51b7819 */ /* 0x000fe200000102d0 */
[----:B------:R-:W-:Y:S01]  /*11e10*/  IMAD.IADD R4, R203, 0x1, R33 ;  /* 0x00000001cb047824 */ /* 0x000fe200078e0221 */
[----:B------:R-:W-:Y:S01]  /*11e20*/  SHF.L.U64.HI R32, R190, 0x1, R3 ;  /* 0x00000001be207819 */ /* 0x000fe20000010203 */
[----:B------:R-:W-:Y:S01]  /*11e30*/  IMAD.SHL.U32 R25, R197, 0x2, RZ ;  /* 0x00000002c5197824 */ /* 0x000fe200078e00ff */
[C---:B----4-:R-:W-:Y:S05]  /*11e40*/  IADD3 R6, P0, R2.reuse, R26, RZ ;  /* 0x0000001a02067210 */ /* 0x050fea0007f1e0ff */
[C---:B------:R-:W-:Y:S05]  /*11e50*/  IMAD.X R7, R5.reuse, 0x1, R32, P0 ;  /* 0x0000000105077824 */ /* 0x040fea00000e0620 */
[----:B------:R-:W-:Y:S01]  /*11e60*/  @!PT LDS RZ, [RZ] ;  /* 0x00000000fffff984 */ /* 0x000fe20000000800 */
[----:B------:R-:W-:Y:S01]  /*11e70*/  @!PT LDS RZ, [RZ] ;  /* 0x00000000fffff984 */ /* 0x000fe20000000800 */
[----:B------:R4:W-:Y:S02]  /*11e80*/  LDGSTS.E.BYPASS.LTC128B.128 [R4+0x100], [R6.64], !P5 ;  /* 0x0010000006047fae */ /* 0x0009e4000e901d4a */
[C---:B----4-:R-:W-:Y:S05]  /*11e90*/  IADD3 R6, P0, R2.reuse, R17, RZ ;  /* 0x0000001102067210 */ /* 0x050fea0007f1e0ff */
[C---:B------:R-:W-:Y:S05]  /*11ea0*/  IMAD.X R7, R5.reuse, 0x1, R24, P0 ;  /* 0x0000000105077824 */ /* 0x040fea00000e0618 */
[----:B------:R4:W-:Y:S02]  /*11eb0*/  LDGSTS.E.BYPASS.LTC128B.128 [R4+0x2100], [R6.64], !P4 ;  /* 0x0210000006047fae */ /* 0x0009e4000e101d4a */
[----:B----4-:R-:W-:Y:S02]  /*11ec0*/  IADD3 R6, P0, R2, R25, RZ ;  /* 0x0000001902067210 */ /* 0x010fe40007f1e0ff */
[----:B------:R2:W4:Y:S03]  /*11ed0*/  SHFL.IDX PT, R2, R19, 0x1, 0x181f ;  /* 0x00381f0013027f89 */ /* 0x00052600000e0000 */
[----:B------:R-:W-:Y:S02]  /*11ee0*/  IMAD.X R7, R5, 0x1, R27, P0 ;  /* 0x0000000105077824 */ /* 0x000fe400000e061b */
[----:B------:R2:W3:Y:S04]  /*11ef0*/  SHFL.IDX PT, R5, R16, 0x1, 0x181f ;  /* 0x00381f0010057f89 */ /* 0x0004e800000e0000 */
[----:B------:R1:W-:Y:S02]  /*11f00*/  LDGSTS.E.BYPASS.LTC128B.128 [R4+0x4100], [R6.64], !P6 ;  /* 0x0410000006047fae */ /* 0x0003e4000f101d4a */
[----:B-1----:R-:W-:Y:S04]  /*11f10*/  SEL R6, RZ, 0x10, P4 ;  /* 0x00000010ff067807 */ /* 0x002fe80002000000 */
.L_x_2479:
[C---:B--234-:R-:W-:Y:S01]  /*11f20*/  ISETP.NE.U32.AND P2, PT, R6.reuse, RZ, PT ;  /* 0x000000ff0600720c */ /* 0x05cfe20003f45070 */
        /* <DEDUP_REMOVED lines=19> */
.L_x_2368:
[----:B------:R-:W-:Y:S05]  /*12060*/  BSYNC B0 ;  /* 0x0000000000007941 */ /* 0x000fea0003800000 */
.L_x_2367:
[----:B------:R-:W0:Y:S01]  /*12070*/  LDGDEPBAR ;  /* 0x00000000000079af */ /* 0x000e220000000000 */
[----:B------:R-:W-:Y:S01]  /*12080*/  WARPSYNC 0xffffffff ;  /* 0xffffffff00007948 */ /* 0x000fe20003800000 */
[C---:B-1-34-:R-:W-:Y:S03]  /*12090*/  HMMA.16816.F32.BF16 R4, R36.reuse, R12, RZ ;  /* 0x0000000c2404723c */ /* 0x05afe600000418ff */
[----:B------:R-:W-:Y:S01]  /*120a0*/  ISETP.GE.AND P0, PT, R189, 0x1, PT ;  /* 0x00000001bd00780c */ /* 0x000fe20003f06270 */
[C-C-:B------:R-:W-:Y:S01]  /*120b0*/  IMAD.IADD R3, R170.reuse, 0x1, R9.reuse ;  /* 0x00000001aa037824 */ /* 0x140fe200078e0209 */
[C---:B------:R-:W-:Y:S01]  /*120c0*/  IADD3 R2, R171.reuse, R9, R170 ;  /* 0x00000009ab027210 */ /* 0x040fe20007ffe0aa */
[----:B------:R-:W-:Y:S02]  /*120d0*/  IMAD.IADD R105, R170, 0x1, R104 ;  /* 0x00000001aa697824 */ /* 0x000fe400078e0268 */
[C---:B------:R-:W-:Y:S08]  /*120e0*/  HMMA.16816.F32.BF16 R12, R36.reuse, R14, RZ ;  /* 0x0000000e240c723c */ /* 0x040ff000000418ff */
        /* <DEDUP_REMOVED lines=28> */
[C---:B------:R-:W-:Y:S07]  /*122b0*/  HMMA.16816.F32.BF16 R32, R144.reuse, R160, R32 ;  /* 0x000000a09020723c */ /* 0x040fee0000041820 */
[----:B------:R-:W-:Y:S01]  /*122c0*/  IMAD.IADD R160, R171, 0x1, R9 ;  /* 0x00000001aba07824 */ /* 0x000fe200078e0209 */
[----:B------:R-:W-:Y:S01]  /*122d0*/  HMMA.16816.F32.BF16 R36, R144, R162, R36 ;  /* 0x000000a29024723c */ /* 0x000fe20000041824 */
[----:B------:R-:W3:Y:S07]  /*122e0*/  LDSM.16.M88.4 R144, [R105+0x800] ;  /* 0x000800006990783b */ /* 0x000eee0000000200 */
        /* <DEDUP_REMOVED lines=41> */
[----:B------:R-:W3:Y:S07]  /*12580*/  LDSM.16.M88.4 R156, [R3+0x3800] ;  /* 0x00380000039c783b */ /* 0x000eee0000000200 */
[C---:B-1----:R-:W-:Y:S08]  /*12590*/  HMMA.16816.F32.BF16 R16, R152.reuse, R144, R16 ;  /* 0x000000909810723c */ /* 0x042ff00000041810 */
[C---:B------:R-:W-:Y:S01]  /*125a0*/  HMMA.16816.F32.BF16 R20, R152.reuse, R146, R20 ;  /* 0x000000929814723c */ /* 0x040fe20000041814 */
[----:B------:R-:W-:Y:S07]  /*125b0*/  LDSM.16.M88.4 R144, [R174+0x4000] ;  /* 0x00400000ae90783b */ /* 0x000fee0000000200 */
[C---:B----4-:R-:W-:Y:S08]  /*125c0*/  HMMA.16816.F32.BF16 R24, R152.reuse, R148, R24 ;  /* 0x000000949818723c */ /* 0x050ff00000041818 */
[C---:B------:R-:W-:Y:S01]  /*125d0*/  HMMA.16816.F32.BF16 R28, R152.reuse, R150, R28 ;  /* 0x00000096981c723c */ /* 0x040fe2000004181c */
[----:B------:R-:W1:Y:S07]  /*125e0*/  LDSM.16.M88.4 R148, [R105+0x2000] ;  /* 0x002000006994783b */ /* 0x000e6e0000000200 */
[C---:B---3--:R-:W-:Y:S08]  /*125f0*/  HMMA.16816.F32.BF16 R32, R152.reuse, R156, R32 ;  /* 0x0000009c9820723c */ /* 0x048ff00000041820 */
        /* <DEDUP_REMOVED lines=28> */
[----:B------:R-:W4:Y:S08]  /*127c0*/  LDSM.16.M88.4 R152, [R160+0x5000] ;  /* 0x00500000a098783b */ /* 0x000f300000000200 */
[----:B------:R-:W5:Y:S01]  /*127d0*/  LDSM.16.M88.4 R160, [R160+0x5800] ;  /* 0x00580000a0a0783b */ /* 0x000f620000000200 */
        /* <DEDUP_REMOVED lines=9> */
[C---:B-----5:R-:W-:Y:S08]  /*12870*/  HMMA.16816.F32.BF16 R32, R144.reuse, R160, R32 ;  /* 0x000000a09020723c */ /* 0x060ff00000041820 */
        /* <DEDUP_REMOVED lines=32> */
[----:B------:R-:W-:Y:S01]  /*12a80*/  FMUL.FTZ R22, R22, c[0x0][0x320] ;  /* 0x0000c80016167a20 */ /* 0x000fe20000410000 */
[----:B-12---:R-:W-:Y:S01]  /*12a90*/  FMNMX.FTZ R104, R152, R0, !PT ;  /* 0x0000000098687209 */ /* 0x006fe20007810000 */
[----:B------:R-:W-:Y:S02]  /*12aa0*/  FMUL.FTZ R16, R16, c[0x0][0x320] ;  /* 0x0000c80010107a20 */ /* 0x000fe40000410000 */
[----:B------:R-:W-:Y:S02]  /*12ab0*/  FMUL.FTZ R20, R20, c[0x0][0x320] ;  /* 0x0000c80014147a20 */ /* 0x000fe40000410000 */
[----:B------:R-:W-:Y:S01]  /*12ac0*/  FMUL.FTZ R18, R18, c[0x0][0x320] ;  /* 0x0000c80012127a20 */ /* 0x000fe20000410000 */
[----:B------:R1:W2:Y:S01]  /*12ad0*/  MUFU.TANH R164, R7 ;  /* 0x0000000700a47308 */ /* 0x0002a20000002400 */
[----:B------:R-:W-:Y:S01]  /*12ae0*/  FMUL.FTZ R23, R23, c[0x0][0x320] ;  /* 0x0000c80017177a20 */ /* 0x000fe20000410000 */
[----:B---3--:R-:W-:Y:S08]  /*12af0*/  FMNMX.FTZ R105, R163, R8, !PT ;  /* 0x00000008a3697209 */ /* 0x008ff00007810000 */
[----:B------:R-:W3:Y:S01]  /*12b00*/  MUFU.TANH R155, R12 ;  /* 0x0000000c009b7308 */ /* 0x000ee20000002400 */
[----:B----4-:R-:W-:Y:S09]  /*12b10*/  FMNMX.FTZ R104, R160, R104, !PT ;  /* 0x00000068a0687209 */ /* 0x010ff20007810000 */
[----:B------:R-:W4:Y:S01]  /*12b20*/  MUFU.TANH R162, R14 ;  /* 0x0000000e00a27308 */ /* 0x000f220000002400 */
[----:B-1----:R-:W1:Y:S01]  /*12b30*/  LDSM.16.M88.4 R4, [R2+0x5000] ;  /* 0x005000000204783b */ /* 0x002e620000000200 */
[----:B--2---:R-:W-:Y:S08]  /*12b40*/  FMNMX.FTZ R105, R164, R105, !PT ;  /* 0x00000069a4697209 */ /* 0x004ff00007810000 */
[----:B------:R-:W2:Y:S01]  /*12b50*/  MUFU.TANH R151, R13 ;  /* 0x0000000d00977308 */ /* 0x000ea20000002400 */
[----:B---3--:R-:W-:Y:S09]  /*12b60*/  FMNMX.FTZ R104, R155, R104, !PT ;  /* 0x000000689b687209 */ /* 0x008ff20007810000 */
[----:B------:R3:W5:Y:S01]  /*12b70*/  MUFU.TANH R161, R15 ;  /* 0x0000000f00a17308 */ /* 0x0007620000002400 */
[----:B----4-:R-:W-:Y:S09]  /*12b80*/  FMNMX.FTZ R105, R162, R105, !PT ;  /* 0x00000069a2697209 */ /* 0x010ff20007810000 */
[----:B------:R4:W-:Y:S01]  /*12b90*/  MUFU.TANH R144, R21 ;  /* 0x0000001500907308 */ /* 0x0009e20000002400 */
[----:B--2---:R-:W-:Y:S09]  /*12ba0*/  FMNMX.FTZ R104, R151, R104, !PT ;  /* 0x0000006897687209 */ /* 0x004ff20007810000 */
[----:B------:R2:W-:Y:S01]  /*12bb0*/  MUFU.TANH R153, R19 ;  /* 0x0000001300997308 */ /* 0x0005e20000002400 */
[----:B---3--:R3:W2:Y:S01]  /*12bc0*/  LDSM.16.M88.4 R12, [R2+0x5800] ;  /* 0x00580000020c783b */ /* 0x0086a20000000200 */
[C---:B-1----:R-:W-:Y:S03]  /*12bd0*/  HMMA.16816.F32.BF16 R24, R156.reuse, R4, R24 ;  /* 0x000000049c18723c */ /* 0x042fe60000041818 */
[----:B-----5:R-:W-:Y:S05]  /*12be0*/  FMNMX.FTZ R105, R161, R105, !PT ;  /* 0x00000069a1697209 */ /* 0x020fea0007810000 */
[----:B------:R1:W-:Y:S01]  /*12bf0*/  MUFU.TANH R147, R17 ;  /* 0x0000001100937308 */ /* 0x0003e20000002400 */
[C---:B------:R-:W-:Y:S09]  /*12c00*/  HMMA.16816.F32.BF16 R28, R156.reuse, R6, R28 ;  /* 0x000000069c1c723c */ /* 0x040ff2000004181c */
[----:B------:R5:W-:Y:S03]  /*12c10*/  MUFU.TANH R150, R22 ;  /* 0x0000001600967308 */ /* 0x000be60000002400 */
[----:B---3--:R-:W-:Y:S03]  /*12c20*/  IADD3 R2, R189, 0x1, RZ ;  /* 0x00000001bd027810 */ /* 0x008fe60007ffe0ff */
[----:B------:R-:W-:Y:S04]  /*12c30*/  FMUL.FTZ R26, R26, c[0x0][0x320] ;  /* 0x0000c8001a1a7a20 */ /* 0x000fe80000410000 */
[----:B------:R3:W3:Y:S01]  /*12c40*/  MUFU.TANH R148, R16 ;  /* 0x0000001000947308 */ /* 0x0006e20000002400 */
[----:B----4-:R-:W-:Y:S01]  /*12c50*/  FMUL.FTZ R21, R24, c[0x0][0x320] ;  /* 0x0000c80018157a20 */ /* 0x010fe20000410000 */
[----:B------:R-:W-:Y:S01]  /*12c60*/  SEL R189, R2, RZ, !P0 ;  /* 0x000000ff02bd7207 */ /* 0x000fe20004000000 */
[----:B--2---:R-:W-:Y:S02]  /*12c70*/  FMUL.FTZ R19, R25, c[0x0][0x320] ;  /* 0x0000c80019137a20 */ /* 0x004fe40000410000 */
[----:B-1----:R-:W-:Y:S05]  /*12c80*/  FMUL.FTZ R17, R28, c[0x0][0x320] ;  /* 0x0000c8001c117a20 */ /* 0x002fea0000410000 */
[----:B------:R1:W-:Y:S01]  /*12c90*/  MUFU.TANH R146, R26 ;  /* 0x0000001a00927308 */ /* 0x0003e20000002400 */
[C---:B------:R-:W-:Y:S03]  /*12ca0*/  HMMA.16816.F32.BF16 R32, R156.reuse, R12, R32 ;  /* 0x0000000c9c20723c */ /* 0x040fe60000041820 */
[----:B-----5:R-:W-:Y:S06]  /*12cb0*/  FMUL.FTZ R22, R30, c[0x0][0x320] ;  /* 0x0000c8001e167a20 */ /* 0x020fec0000410000 */
[----:B------:R-:W2:Y:S01]  /*12cc0*/  MUFU.TANH R145, R20 ;  /* 0x0000001400917308 */ /* 0x000ea20000002400 */
[----:B------:R-:W-:Y:S03]  /*12cd0*/  HMMA.16816.F32.BF16 R36, R156, R14, R36 ;  /* 0x0000000e9c24723c */ /* 0x000fe60000041824 */
[----:B---3--:R-:W-:Y:S01]  /*12ce0*/  FMUL.FTZ R16, R29, c[0x0][0x320] ;  /* 0x0000c8001d107a20 */ /* 0x008fe20000410000 */
[----:B------:R-:W-:Y:S05]  /*12cf0*/  FMNMX.FTZ R104, R148, R104, !PT ;  /* 0x0000006894687209 */ /* 0x000fea0007810000 */
[----:B------:R-:W3:Y:S03]  /*12d00*/  MUFU.TANH R154, R18 ;  /* 0x00000012009a7308 */ /* 0x000ee60000002400 */
[----:B------:R-:W-:Y:S01]  /*12d10*/  FMNMX.FTZ R104, R147, R104, !PT ;  /* 0x0000006893687209 */ /* 0x000fe20007810000 */
[----:B-1----:R-:W-:Y:S02]  /*12d20*/  FMUL.FTZ R26, R27, c[0x0][0x320] ;  /* 0x0000c8001b1a7a20 */ /* 0x002fe40000410000 */
[----:B------:R-:W-:Y:S04]  /*12d30*/  FMUL.FTZ R9, R32, c[0x0][0x320] ;  /* 0x0000c80020097a20 */ /* 0x000fe80000410000 */
[----:B------:R-:W1:Y:S01]  /*12d40*/  MUFU.TANH R149, R23 ;  /* 0x0000001700957308 */ /* 0x000e620000002400 */
[----:B------:R-:W-:Y:S02]  /*12d50*/  FMUL.FTZ R14, R34, c[0x0][0x320] ;  /* 0x0000c800220e7a20 */ /* 0x000fe40000410000 */
[----:B------:R-:W-:Y:S01]  /*12d60*/  FMUL.FTZ R6, R33, c[0x0][0x320] ;  /* 0x0000c80021067a20 */ /* 0x000fe20000410000 */
[----:B--2---:R-:W-:Y:S01]  /*12d70*/  FMNMX.FTZ R104, R145, R104, !PT ;  /* 0x0000006891687209 */ /* 0x004fe20007810000 */
[----:B------:R-:W-:Y:S02]  /*12d80*/  FMUL.FTZ R20, R31, c[0x0][0x320] ;  /* 0x0000c8001f147a20 */ /* 0x000fe40000410000 */
[----:B------:R-:W-:Y:S01]  /*12d90*/  FMUL.FTZ R13, R35, c[0x0][0x320] ;  /* 0x0000c800230d7a20 */ /* 0x000fe20000410000 */
[----:B------:R-:W-:Y:S01]  /*12da0*/  FMNMX.FTZ R104, R144, R104, !PT ;  /* 0x0000006890687209 */ /* 0x000fe20007810000 */
[----:B------:R-:W-:Y:S01]  /*12db0*/  FMUL.FTZ R5, R36, c[0x0][0x320] ;  /* 0x0000c80024057a20 */ /* 0x000fe20000410000 */
[----:B------:R-:W2:Y:S01]  /*12dc0*/  MUFU.TANH R21, R21 ;  /* 0x0000001500157308 */ /* 0x000ea20000002400 */
[----:B------:R-:W-:Y:S02]  /*12dd0*/  FMUL.FTZ R12, R38, c[0x0][0x320] ;  /* 0x0000c800260c7a20 */ /* 0x000fe40000410000 */
[----:B------:R-:W-:Y:S01]  /*12de0*/  FMUL.FTZ R4, R37, c[0x0][0x320] ;  /* 0x0000c80025047a20 */ /* 0x000fe20000410000 */
[----:B---3--:R-:W-:Y:S01]  /*12df0*/  FMNMX.FTZ R105, R154, R105, !PT ;  /* 0x000000699a697209 */ /* 0x008fe20007810000 */
[----:B------:R-:W-:Y:S03]  /*12e00*/  FMUL.FTZ R7, R39, c[0x0][0x320] ;  /* 0x0000c80027077a20 */ /* 0x000fe60000410000 */
[----:B------:R-:W-:Y:S02]  /*12e10*/  FMNMX.FTZ R105, R153, R105, !PT ;  /* 0x0000006999697209 */ /* 0x000fe40007810000 */
[----:B------:R-:W3:Y:S02]  /*12e20*/  MUFU.TANH R19, R19 ;  /* 0x0000001300137308 */ /* 0x000ee40000002400 */
[----:B------:R-:W-:Y:S04]  /*12e30*/  FMNMX.FTZ R105, R150, R105, !PT ;  /* 0x0000006996697209 */ /* 0x000fe80007810000 */
[----:B-1----:R-:W-:Y:S04]  /*12e40*/  FMNMX.FTZ R105, R149, R105, !PT ;  /* 0x0000006995697209 */ /* 0x002fe80007810000 */
[----:B------:R-:W1:Y:S01]  /*12e50*/  MUFU.TANH R26, R26 ;  /* 0x0000001a001a7308 */ /* 0x000e620000002400 */
[----:B------:R-:W-:Y:S02]  /*12e60*/  FMNMX.FTZ R105, R146, R105, !PT ;  /* 0x0000006992697209 */ /* 0x000fe40007810000 */
[----:B--2---:R-:W-:Y:S07]  /*12e70*/  FMNMX.FTZ R104, R21, R104, !PT ;  /* 0x0000006815687209 */ /* 0x004fee0007810000 */
[----:B------:R-:W2:Y:S01]  /*12e80*/  MUFU.TANH R17, R17 ;  /* 0x0000001100117308 */ /* 0x000ea20000002400 */
[----:B---3--:R-:W-:Y:S09]  /*12e90*/  FMNMX.FTZ R104, R19, R104, !PT ;  /* 0x0000006813687209 */ /* 0x008ff20007810000 */
[----:B------:R-:W3:Y:S01]  /*12ea0*/  MUFU.TANH R22, R22 ;  /* 0x0000001600167308 */ /* 0x000ee20000002400 */
[----:B-1----:R-:W-:Y:S09]  /*12eb0*/  FMNMX.FTZ R105, R26, R105, !PT ;  /* 0x000000691a697209 */ /* 0x002ff20007810000 */
[----:B------:R-:W1:Y:S01]  /*12ec0*/  MUFU.TANH R16, R16 ;  /* 0x0000001000107308 */ /* 0x000e620000002400 */
[----:B--2---:R-:W-:Y:S09]  /*12ed0*/  FMNMX.FTZ R104, R17, R104, !PT ;  /* 0x0000006811687209 */ /* 0x004ff20007810000 */
        /* <DEDUP_REMOVED lines=17> */
[----:B--2---:R-:W-:Y:S02]  /*12ff0*/  FMNMX.FTZ R105, R12, R105, !PT ;  /* 0x000000690c697209 */ /* 0x004fe40007810000 */
[----:B---3--:R-:W-:Y:S02]  /*13000*/  FMNMX.FTZ R104, R4, R104, !PT ;  /* 0x0000006804687209 */ /* 0x008fe40007810000 */
[----:B-1----:R-:W-:Y:S01]  /*13010*/  FMNMX.FTZ R105, R7, R105, !PT ;  /* 0x0000006907697209 */ /* 0x002fe20007810000 */
[----:B------:R-:W-:-:S05]  /*13020*/  BRA.DIV ~URZ, `(.L_x_2371) ;  /* 0x0000c4a27f007947 */ /* 0x000fca000b800000 */
[----:B------:R1:W2:Y:S02]  /*13030*/  SHFL.BFLY PT, R2, R104, 0x2, 0x1f ;  /* 0x0c401f0068027f89 */ /* 0x0002a400000e0000 */
.L_x_2480:
[----:B-12---:R-:W-:Y:S01]  /*13040*/  FMNMX.FTZ R104, R104, R2, !PT ;  /* 0x0000000268687209 */ /* 0x006fe20007810000 */
[----:B------:R-:W-:Y:S04]  /*13050*/  DEPBAR.LE SB0, 0x2 ;  /* 0x000080800000791a */ /* 0x000fe80000000000 */
[----:B------:R-:W1:Y:S01]  /*13060*/  SHFL.BFLY PT, R2, R104, 0x1, 0x1f ;  /* 0x0c201f0068027f89 */ /* 0x000e6200000e0000 */
[----:B------:R-:W-:Y:S07]  /*13070*/  BSSY B0, `(.L_x_2372) ;  /* 0x00001c0000007945 */ /* 0x000fee0003800000 */
[----:B------:R-:W-:Y:S01]  /*13080*/  BAR.SYNC.DEFER_BLOCKING 0x0 ;  /* 0x0000000000007b1d */ /* 0x000fe20000010000 */
[----:B-1----:R-:W-:Y:S05]  /*13090*/  FMNMX.FTZ R104, R104, R2, !PT ;  /* 0x0000000268687209 */ /* 0x002fea0007810000 */
[C---:B------:R-:W-:Y:S02]  /*130a0*/  FMUL.FTZ R3, R104.reuse, c[0x0][0x2d0] ;  /* 0x0000b40068037a20 */ /* 0x040fe40000410000 */
[----:B------:R-:W-:Y:S02]  /*130b0*/  FADD.FTZ R0, -R104, R0 ;  /* 0x0000000068007221 */ /* 0x000fe40000010100 */
[--C-:B------:R-:W-:Y:S02]  /*130c0*/  FFMA.FTZ R18, R152, c[0x0][0x2d0], -R3.reuse ;  /* 0x0000b40098127a23 */ /* 0x100fe40000010803 */
[----:B------:R-:W-:Y:S02]  /*130d0*/  FMUL.FTZ R0, R0, c[0x0][0x2d0] ;  /* 0x0000b40000007a20 */ /* 0x000fe40000410000 */
[--C-:B------:R-:W-:Y:S02]  /*130e0*/  FFMA.FTZ R15, R160, c[0x0][0x2d0], -R3.reuse ;  /* 0x0000b400a00f7a23 */ /* 0x100fe40000010803 */
        /* <DEDUP_REMOVED lines=17> */
[C---:B-1----:R-:W-:Y:S01]  /*13200*/  FMUL.FTZ R21, R2.reuse, R129 ;  /* 0x0000008102157220 */ /* 0x042fe20000410000 */
[----:B------:R-:W-:Y:S01]  /*13210*/  MUFU.EX2 R25, R25 ;  /* 0x0000001900197308 */ /* 0x000fe20000000800 */
[C---:B------:R-:W-:Y:S02]  /*13220*/  FMUL.FTZ R36, R2.reuse, R112 ;  /* 0x0000007002247220 */ /* 0x040fe40000410000 */
[C---:B------:R-:W-:Y:S02]  /*13230*/  FMUL.FTZ R37, R2.reuse, R113 ;  /* 0x0000007102257220 */ /* 0x040fe40000410000 */
[C---:B--2---:R-:W-:Y:S02]  /*13240*/  FFMA.FTZ R0, R2.reuse, R195, R18 ;  /* 0x000000c302007223 */ /* 0x044fe40000010012 */
[C---:B------:R-:W-:Y:S02]  /*13250*/  FMUL.FTZ R16, R2.reuse, R132 ;  /* 0x0000008402107220 */ /* 0x040fe40000410000 */
[C---:B------:R-:W-:Y:S01]  /*13260*/  FMUL.FTZ R17, R2.reuse, R133 ;  /* 0x0000008502117220 */ /* 0x040fe20000410000 */
[----:B------:R-:W-:Y:S01]  /*13270*/  MUFU.EX2 R24, R24 ;  /* 0x0000001800187308 */ /* 0x000fe20000000800 */
[C---:B------:R-:W-:Y:S02]  /*13280*/  FMUL.FTZ R28, R2.reuse, R120 ;  /* 0x00000078021c7220 */ /* 0x040fe40000410000 */
[C---:B------:R-:W-:Y:S01]  /*13290*/  FMUL.FTZ R29, R2.reuse, R121 ;  /* 0x00000079021d7220 */ /* 0x040fe20000410000 */
[C---:B---3--:R-:W-:Y:S01]  /*132a0*/  F2FP.BF16.PACK_AB R144, R15.reuse, R18 ;  /* 0x000000120f90723e */ /* 0x048fe200000010ff */
[----:B------:R-:W-:Y:S02]  /*132b0*/  FADD.FTZ R6, R15, R0 ;  /* 0x000000000f067221 */ /* 0x000fe40000010000 */
[----:B------:R-:W1:Y:S01]  /*132c0*/  SHFL.BFLY PT, R0, R105, 0x2, 0x1f ;  /* 0x0c401f0069007f89 */ /* 0x000e6200000e0000 */
[C---:B------:R-:W-:Y:S02]  /*132d0*/  FMUL.FTZ R32, R2.reuse, R116 ;  /* 0x0000007402207220 */ /* 0x040fe40000410000 */
        /* <DEDUP_REMOVED lines=12> */
[----:B------:R-:W-:Y:S01]  /*133a0*/  MUFU.EX2 R117, R157 ;  /* 0x0000009d00757308 */ /* 0x000fe20000000800 */
[----:B-1----:R-:W-:Y:S01]  /*133b0*/  FMNMX.FTZ R105, R105, R0, !PT ;  /* 0x0000000069697209 */ /* 0x002fe20007810000 */
[C---:B------:R-:W-:Y:S02]  /*133c0*/  FMUL.FTZ R57, R2.reuse, R57 ;  /* 0x0000003902397220 */ /* 0x040fe40000410000 */
[C---:B------:R-:W-:Y:S02]  /*133d0*/  FMUL.FTZ R60, R2.reuse, R60 ;  /* 0x0000003c023c7220 */ /* 0x040fe40000410000 */
[----:B------:R-:W1:Y:S01]  /*133e0*/  SHFL.BFLY PT, R0, R105, 0x1, 0x1f ;  /* 0x0c201f0069007f89 */ /* 0x000e6200000e0000 */
[C---:B------:R-:W-:Y:S02]  /*133f0*/  FMUL.FTZ R61, R2.reuse, R61 ;  /* 0x0000003d023d7220 */ /* 0x040fe40000410000 */
[C---:B------:R-:W-:Y:S01]  /*13400*/  FMUL.FTZ R64, R2.reuse, R64 ;  /* 0x0000004002407220 */ /* 0x040fe20000410000 */
[----:B------:R-:W-:Y:S01]  /*13410*/  MUFU.EX2 R121, R181 ;  /* 0x000000b500797308 */ /* 0x000fe20000000800 */
[C---:B------:R-:W-:Y:S02]  /*13420*/  FMUL.FTZ R65, R2.reuse, R65 ;  /* 0x0000004102417220 */ /* 0x040fe40000410000 */
[C---:B------:R-:W-:Y:S01]  /*13430*/  FMUL.FTZ R68, R2.reuse, R68 ;  /* 0x0000004402447220 */ /* 0x040fe20000410000 */
[----:B--2---:R-:W-:Y:S01]  /*13440*/  F2FP.BF16.PACK_AB R116, R27, R23 ;  /* 0x000000171b74723e */ /* 0x004fe200000010ff */
        /* <DEDUP_REMOVED lines=18> */
[----:B------:R-:W-:Y:S01]  /*13570*/  MUFU.EX2 R145, R5 ;  /* 0x0000000500917308 */ /* 0x000fe20000000800 */
[----:B------:R-:W-:Y:S02]  /*13580*/  FMUL.FTZ R0, R0, c[0x0][0x2d0] ;  /* 0x0000b40000007a20 */ /* 0x000fe40000410000 */
        /* <DEDUP_REMOVED lines=10> */
[----:B------:R-:W2:Y:S01]  /*13630*/  MUFU.EX2 R0, R0 ;  /* 0x0000000000007308 */ /* 0x000ea20000000800 */
[--C-:B------:R-:W-:Y:S01]  /*13640*/  FFMA.FTZ R159, R146, c[0x0][0x2d0], -R3.reuse ;  /* 0x0000b400929f7a23 */ /* 0x100fe20000010803 */
[----:B------:R-:W-:Y:S01]  /*13650*/  F2FP.BF16.PACK_AB R146, R24, R25 ;  /* 0x000000191892723e */ /* 0x000fe200000010ff */
[--C-:B------:R-:W-:Y:S02]  /*13660*/  FFMA.FTZ R158, R26, c[0x0][0x2d0], -R3.reuse ;  /* 0x0000b4001a9e7a23 */ /* 0x100fe40000010803 */
[--C-:B------:R-:W-:Y:S02]  /*13670*/  FFMA.FTZ R163, R20, c[0x0][0x2d0], -R3.reuse ;  /* 0x0000b40014a37a23 */ /* 0x100fe40000010803 */
[----:B------:R-:W-:Y:S02]  /*13680*/  FFMA.FTZ R161, R161, c[0x0][0x2d0], -R3 ;  /* 0x0000b400a1a17a23 */ /* 0x000fe40000010803 */
[----:B------:R-:W-:Y:S01]  /*13690*/  FADD.FTZ R3, R25, R6 ;  /* 0x0000000619037221 */ /* 0x000fe20000010000 */
[----:B------:R-:W-:Y:S01]  /*136a0*/  MUFU.EX2 R162, R162 ;  /* 0x000000a200a27308 */ /* 0x000fe20000000800 */
[C---:B------:R-:W-:Y:S02]  /*136b0*/  FMUL.FTZ R12, R2.reuse, R136 ;  /* 0x00000088020c7220 */ /* 0x040fe40000410000 */
[C---:B------:R-:W-:Y:S02]  /*136c0*/  FMUL.FTZ R13, R2.reuse, R137 ;  /* 0x00000089020d7220 */ /* 0x040fe40000410000 */
[C---:B-1----:R-:W-:Y:S02]  /*136d0*/  FMUL.FTZ R4, R2.reuse, R140 ;  /* 0x0000008c02047220 */ /* 0x042fe40000410000 */
        /* <DEDUP_REMOVED lines=12> */
[----:B------:R-:W-:Y:S02]  /*137a0*/  FADD.FTZ R3, R24, R3 ;  /* 0x0000000318037221 */ /* 0x000fe40000010000 */
[----:B------:R-:W-:Y:S01]  /*137b0*/  FMUL.FTZ R24, R2, R124 ;  /* 0x0000007c02187220 */ /* 0x000fe20000410000 */
[----:B------:R-:W-:Y:S01]  /*137c0*/  IADD3 R2, R178, R168, RZ ;  /* 0x000000a8b2027210 */ /* 0x000fe20007ffe0ff */
[----:B------:R-:W-:Y:S01]  /*137d0*/  FADD.FTZ R3, R23, R3 ;  /* 0x0000000317037221 */ /* 0x000fe20000010000 */
[----:B------:R-:W-:Y:S01]  /*137e0*/  MUFU.EX2 R153, R153 ;  /* 0x0000009900997308 */ /* 0x000fe20000000800 */
[----:B--2---:R-:W-:Y:S01]  /*137f0*/  FMUL.FTZ R38, R0, R114 ;  /* 0x0000007200267220 */ /* 0x004fe20000410000 */
[----:B-1----:R-:W-:Y:S01]  /*13800*/  F2FP.BF16.PACK_AB R147, R161, R162 ;  /* 0x000000a2a193723e */ /* 0x002fe200000010ff */
[----:B------:R-:W1:Y:S01]  /*13810*/  LDSM.16.MT88.4 R148, [R2] ;  /* 0x000000000294783b */ /* 0x000e620000004200 */
[----:B------:R-:W-:Y:S01]  /*13820*/  FADD.FTZ R9, R27, R3 ;  /* 0x000000031b097221 */ /* 0x000fe20000010000 */
[----:B------:R-:W-:Y:S01]  /*13830*/  IADD3 R3, R176, R2, RZ ;  /* 0x00000002b0037210 */ /* 0x000fe20007ffe0ff */
[C---:B------:R-:W-:Y:S02]  /*13840*/  FMUL.FTZ R39, R0.reuse, R115 ;  /* 0x0000007300277220 */ /* 0x040fe40000410000 */
[C---:B------:R-:W-:Y:S02]  /*13850*/  FFMA.FTZ R6, R0.reuse, R196, R7 ;  /* 0x000000c400067223 */ /* 0x040fe40000010007 */
[C---:B------:R-:W-:Y:S01]  /*13860*/  FMUL.FTZ R14, R0.reuse, R138 ;  /* 0x0000008a000e7220 */ /* 0x040fe20000410000 */
[----:B------:R-:W2:Y:S01]  /*13870*/  LDSM.16.MT88.4 R112, [R3] ;  /* 0x000000000370783b */ /* 0x000ea20000004200 */
[C---:B------:R-:W-:Y:S01]  /*13880*/  FADD.FTZ R128, R145.reuse, R6 ;  /* 0x0000000691807221 */ /* 0x040fe20000010000 */
[----:B------:R-:W-:Y:S01]  /*13890*/  F2FP.BF16.PACK_AB R145, R145, R7 ;  /* 0x000000079191723e */ /* 0x000fe200000010ff */
[C---:B------:R-:W-:Y:S01]  /*138a0*/  FMUL.FTZ R6, R0.reuse, R142 ;  /* 0x0000008e00067220 */ /* 0x040fe20000410000 */
[----:B------:R-:W-:Y:S01]  /*138b0*/  MUFU.EX2 R152, R152 ;  /* 0x0000009800987308 */ /* 0x000fe20000000800 */
[C---:B------:R-:W-:Y:S02]  /*138c0*/  FMUL.FTZ R7, R0.reuse, R143 ;  /* 0x0000008f00077220 */ /* 0x040fe40000410000 */
[C---:B------:R-:W-:Y:S02]  /*138d0*/  FMUL.FTZ R15, R0.reuse, R139 ;  /* 0x0000008b000f7220 */ /* 0x040fe40000410000 */
[----:B------:R-:W-:Y:S01]  /*138e0*/  LDSM.16.MT88.4 R136, [R2+0x1800] ;  /* 0x001800000288783b */ /* 0x000fe20000004200 */
[C---:B------:R-:W-:Y:S02]  /*138f0*/  FMUL.FTZ R22, R0.reuse, R130 ;  /* 0x0000008200167220 */ /* 0x040fe40000410000 */
[C---:B------:R-:W-:Y:S02]  /*13900*/  FMUL.FTZ R23, R0.reuse, R131 ;  /* 0x0000008300177220 */ /* 0x040fe40000410000 */
[C---:B------:R-:W-:Y:S01]  /*13910*/  FMUL.FTZ R30, R0.reuse, R122 ;  /* 0x0000007a001e7220 */ /* 0x040fe20000410000 */
[----:B------:R-:W3:Y:S01]  /*13920*/  MUFU.EX2 R155, R155 ;  /* 0x0000009b009b7308 */ /* 0x000ee20000000800 */
[C---:B------:R-:W-:Y:S02]  /*13930*/  FMUL.FTZ R31, R0.reuse, R123 ;  /* 0x0000007b001f7220 */ /* 0x040fe40000410000 */
[C---:B------:R-:W-:Y:S02]  /*13940*/  FMUL.FTZ R18, R0.reuse, R134 ;  /* 0x0000008600127220 */ /* 0x040fe40000410000 */
[C---:B------:R-:W-:Y:S02]  /*13950*/  FMUL.FTZ R19, R0.reuse, R135 ;  /* 0x0000008700137220 */ /* 0x040fe40000410000 */
[----:B------:R-:W-:Y:S02]  /*13960*/  FMUL.FTZ R26, R0, R126 ;  /* 0x0000007e001a7220 */ /* 0x000fe40000410000 */
[----:B------:R-:W-:Y:S01]  /*13970*/  FADD.FTZ R126, R162, R128 ;  /* 0x00000080a27e7221 */ /* 0x000fe20000010000 */
[----:B------:R-:W-:Y:S01]  /*13980*/  MUFU.EX2 R125, R166 ;  /* 0x000000a6007d7308 */ /* 0x000fe20000000800 */
[----:B------:R-:W-:Y:S01]  /*13990*/  LDSM.16.MT88.4 R128, [R3+0x1800] ;  /* 0x001800000380783b */ /* 0x000fe20000004200 */
[C---:B------:R-:W-:Y:S02]  /*139a0*/  FMUL.FTZ R27, R0.reuse, R127 ;  /* 0x0000007f001b7220 */ /* 0x040fe40000410000 */
[C---:B------:R-:W-:Y:S02]  /*139b0*/  FMUL.FTZ R34, R0.reuse, R118 ;  /* 0x0000007600227220 */ /* 0x040fe40000410000 */
[C---:B------:R-:W-:Y:S01]  /*139c0*/  FMUL.FTZ R35, R0.reuse, R119 ;  /* 0x0000007700237220 */ /* 0x040fe20000410000 */
[C---:B-1----:R-:W-:Y:S03]  /*139d0*/  HMMA.16816.F32.BF16 R4, R144.reuse, R148, R4 ;  /* 0x000000949004723c */ /* 0x042fe60000041804 */
[----:B------:R-:W1:Y:S02]  /*139e0*/  MUFU.EX2 R118, R156 ;  /* 0x0000009c00767308 */ /* 0x000e640000000800 */
[C---:B------:R-:W-:Y:S01]  /*139f0*/  FMUL.FTZ R42, R0.reuse, R42 ;  /* 0x0000002a002a7220 */ /* 0x040fe20000410000 */
[----:B---3--:R-:W-:Y:S02]  /*13a00*/  F2FP.BF16.PACK_AB R119, R155, R152 ;  /* 0x000000989b77723e */ /* 0x008fe400000010ff */
[C---:B------:R-:W-:Y:S04]  /*13a10*/  HMMA.16816.F32.BF16 R12, R144.reuse, R150, R12 ;  /* 0x00000096900c723c */ /* 0x040fe8000004180c */
[C---:B------:R-:W-:Y:S01]  /*13a20*/  FMUL.FTZ R43, R0.reuse, R43 ;  /* 0x0000002b002b7220 */ /* 0x040fe20000410000 */
[----:B------:R-:W3:Y:S01]  /*13a30*/  MUFU.EX2 R124, R165 ;  /* 0x000000a5007c7308 */ /* 0x000ee20000000800 */
[C---:B------:R-:W-:Y:S02]  /*13a40*/  FMUL.FTZ R46, R0.reuse, R46 ;  /* 0x0000002e002e7220 */ /* 0x040fe40000410000 */
[C---:B--2---:R-:W-:Y:S04]  /*13a50*/  HMMA.16816.F32.BF16 R16, R144.reuse, R112, R16 ;  /* 0x000000709010723c */ /* 0x044fe80000041810 */
[C---:B------:R-:W-:Y:S02]  /*13a60*/  FMUL.FTZ R47, R0.reuse, R47 ;  /* 0x0000002f002f7220 */ /* 0x040fe40000410000 */
[C---:B------:R-:W-:Y:S01]  /*13a70*/  FMUL.FTZ R50, R0.reuse, R50 ;  /* 0x0000003200327220 */ /* 0x040fe20000410000 */
[----:B------:R-:W-:Y:S01]  /*13a80*/  MUFU.EX2 R159, R159 ;  /* 0x0000009f009f7308 */ /* 0x000fe20000000800 */
[C---:B------:R-:W-:Y:S01]  /*13a90*/  HMMA.16816.F32.BF16 R20, R144.reuse, R114, R20 ;  /* 0x000000729014723c */ /* 0x040fe20000041814 */
[----:B------:R-:W2:Y:S03]  /*13aa0*/  LDSM.16.MT88.4 R112, [R8] ;  /* 0x000000000870783b */ /* 0x000ea60000004200 */
[C---:B------:R-:W-:Y:S02]  /*13ab0*/  FMUL.FTZ R51, R0.reuse, R51 ;  /* 0x0000003300337220 */ /* 0x040fe40000410000 */
[C---:B------:R-:W-:Y:S02]  /*13ac0*/  FMUL.FTZ R54, R0.reuse, R54 ;  /* 0x0000003600367220 */ /* 0x040fe40000410000 */
[C---:B------:R-:W-:Y:S01]  /*13ad0*/  FMUL.FTZ R55, R0.reuse, R55 ;  /* 0x0000003700377220 */ /* 0x040fe20000410000 */
[----:B------:R-:W-:Y:S03]  /*13ae0*/  MUFU.EX2 R158, R158 ;  /* 0x0000009e009e7308 */ /* 0x000fe60000000800 */
        /* <DEDUP_REMOVED lines=17> */
[C---:B------:R-:W-:Y:S01]  /*13c00*/  FMUL.FTZ R86, R0.reuse, R86 ;  /* 0x0000005600567220 */ /* 0x040fe20000410000 */
[C---:B--2---:R-:W-:Y:S03]  /*13c10*/  HMMA.16816.F32.BF16 R24, R144.reuse, R112, R24 ;  /* 0x000000709018723c */ /* 0x044fe60000041818 */
[C---:B------:R-:W-:Y:S02]  /*13c20*/  FMUL.FTZ R87, R0.reuse, R87 ;  /* 0x0000005700577220 */ /* 0x040fe40000410000 */
[C---:B------:R-:W-:Y:S02]  /*13c30*/  FMUL.FTZ R90, R0.reuse, R90 ;  /* 0x0000005a005a7220 */ /* 0x040fe40000410000 */
[C---:B------:R-:W-:Y:S01]  /*13c40*/  FMUL.FTZ R91, R0.reuse, R91 ;  /* 0x0000005b005b7220 */ /* 0x040fe20000410000 */
[C---:B------:R-:W-:Y:S01]  /*13c50*/  HMMA.16816.F32.BF16 R28, R144.reuse, R114, R28 ;  /* 0x00000072901c723c */ /* 0x040fe2000004181c */
[----:B------:R-:W2:Y:S03]  /*13c60*/  MUFU.EX2 R150, R182 ;  /* 0x000000b600967308 */ /* 0x000ea60000000800 */
[C---:B------:R-:W-:Y:S02]  /*13c70*/  FMUL.FTZ R94, R0.reuse, R94 ;  /* 0x0000005e005e7220 */ /* 0x040fe40000410000 */
[C---:B------:R-:W-:Y:S02]  /*13c80*/  FMUL.FTZ R95, R0.reuse, R95 ;  /* 0x0000005f005f7220 */ /* 0x040fe40000410000 */
[C---:B------:R-:W-:Y:S03]  /*13c90*/  FMUL.FTZ R98, R0.reuse, R98 ;  /* 0x0000006200627220 */ /* 0x040fe60000410000 */
[----:B------:R-:W-:Y:S01]  /*13ca0*/  MUFU.EX2 R149, R186 ;  /* 0x000000ba00957308 */ /* 0x000fe20000000800 */
[C---:B------:R-:W-:Y:S02]  /*13cb0*/  FMUL.FTZ R99, R0.reuse, R99 ;  /* 0x0000006300637220 */ /* 0x040fe40000410000 */
[C---:B------:R-:W-:Y:S02]  /*13cc0*/  FMUL.FTZ R102, R0.reuse, R102 ;  /* 0x0000006600667220 */ /* 0x040fe40000410000 */
[----:B------:R-:W-:Y:S01]  /*13cd0*/  FMUL.FTZ R103, R0, R103 ;  /* 0x0000006700677220 */ /* 0x000fe20000410000 */
[----:B------:R-:W-:Y:S01]  /*13ce0*/  IADD3 R0, R176, R8, RZ ;  /* 0x00000008b0007210 */ /* 0x000fe20007ffe0ff */
[----:B------:R-:W-:Y:S03]  /*13cf0*/  FADD.FTZ R9, R117, R9 ;  /* 0x0000000975097221 */ /* 0x000fe60000010000 */
[----:B------:R-:W4:Y:S01]  /*13d00*/  MUFU.EX2 R148, R192 ;  /* 0x000000c000947308 */ /* 0x000f220000000800 */
[----:B------:R-:W5:Y:S01]  /*13d10*/  LDSM.16.MT88.4 R112, [R0] ;  /* 0x000000000070783b */ /* 0x000f620000004200 */
[C---:B-1----:R-:W-:Y:S01]  /*13d20*/  FADD.FTZ R9, R118.reuse, R9 ;  /* 0x0000000976097221 */ /* 0x042fe20000010000 */
[----:B------:R-:W-:Y:S02]  /*13d30*/  F2FP.BF16.PACK_AB R118, R118, R117 ;  /* 0x000000757676723e */ /* 0x000fe400000010ff */
[----:B------:R-:W-:Y:S01]  /*13d40*/  F2FP.BF16.PACK_AB R117, R153, R154 ;  /* 0x0000009a9975723e */ /* 0x000fe200000010ff */
[----:B------:R-:W-:Y:S04]  /*13d50*/  FADD.FTZ R9, R121, R9 ;  /* 0x0000000979097221 */ /* 0x000fe80000010000 */
[----:B------:R-:W-:Y:S04]  /*13d60*/  FADD.FTZ R9, R120, R9 ;  /* 0x0000000978097221 */ /* 0x000fe80000010000 */
[----:B------:R-:W-:Y:S04]  /*13d70*/  FADD.FTZ R9, R125, R9 ;  /* 0x000000097d097221 */ /* 0x000fe80000010000 */
[----:B---3--:R-:W-:Y:S01]  /*13d80*/  FADD.FTZ R9, R124, R9 ;  /* 0x000000097c097221 */ /* 0x008fe20000010000 */
[C---:B-----5:R-:W-:Y:S08]  /*13d90*/  HMMA.16816.F32.BF16 R32, R144.reuse, R112, R32 ;  /* 0x000000709020723c */ /* 0x060ff00000041820 */
        /* <DEDUP_REMOVED lines=25> */
[----:B------:R-:W1:Y:S01]  /*13f30*/  LDSM.16.MT88.4 R112, [R2+0x800] ;  /* 0x000800000270783b */ /* 0x000e620000004200 */
[----:B------:R-:W-:Y:S05]  /*13f40*/  MUFU.EX2 R144, R187 ;  /* 0x000000bb00907308 */ /* 0x000fea0000000800 */
[----:B--2---:R-:W-:Y:S02]  /*13f50*/  F2FP.BF16.PACK_AB R145, R150, R151 ;  /* 0x000000979691723e */ /* 0x004fe400000010ff */
[----:B----4-:R-:W-:Y:S03]  /*13f60*/  F2FP.BF16.PACK_AB R147, R148, R149 ;  /* 0x000000959493723e */ /* 0x010fe600000010ff */
[----:B------:R-:W-:Y:S01]  /*13f70*/  MUFU.EX2 R146, R188 ;  /* 0x000000bc00927308 */ /* 0x000fe20000000800 */
        /* <DEDUP_REMOVED lines=43> */
[----:B---3--:R-:W-:Y:S04]  /*14230*/  FADD.FTZ R9, R125, R9 ;  /* 0x000000097d097221 */ /* 0x008fe80000010000 */
[C---:B------:R-:W-:Y:S01]  /*14240*/  FADD.FTZ R9, R144.reuse, R9 ;  /* 0x0000000990097221 */ /* 0x040fe20000010000 */
[----:B------:R-:W-:Y:S01]  /*14250*/  F2FP.BF16.PACK_AB R144, R144, R125 ;  /* 0x0000007d9090723e */ /* 0x000fe200000010ff */
[C---:B-1----:R-:W-:Y:S05]  /*14260*/  HMMA.16816.F32.BF16 R4, R112.reuse, R116, R4 ;  /* 0x000000747004723c */ /* 0x042fea0000041804 */
[----:B----4-:R-:W-:Y:S03]  /*14270*/  FADD.FTZ R9, R124, R9 ;  /* 0x000000097c097221 */ /* 0x010fe60000010000 */
[C---:B------:R-:W-:Y:S01]  /*14280*/  HMMA.16816.F32.BF16 R12, R112.reuse, R118, R12 ;  /* 0x00000076700c723c */ /* 0x040fe2000004180c */
[----:B------:R-:W1:Y:S03]  /*14290*/  LDSM.16.MT88.4 R116, [R8+0x1000] ;  /* 0x001000000874783b */ /* 0x000e660000004200 */
[C---:B------:R-:W-:Y:S01]  /*142a0*/  FADD.FTZ R195, R146.reuse, R9 ;  /* 0x0000000992c37221 */ /* 0x040fe20000010000 */
[----:B------:R-:W-:Y:S03]  /*142b0*/  F2FP.BF16.PACK_AB R146, R146, R124 ;  /* 0x0000007c9292723e */ /* 0x000fe600000010ff */
        /* <DEDUP_REMOVED lines=30> */
[----:B------:R-:W-:Y:S04]  /*144a0*/  FADD.FTZ R116, R154, R116 ;  /* 0x000000749a747221 */ /* 0x000fe80000010000 */
[C---:B--2---:R-:W-:Y:S04]  /*144b0*/  HMMA.16816.F32.BF16 R96, R112.reuse, R120, R96 ;  /* 0x000000787060723c */ /* 0x044fe80000041860 */
[----:B------:R-:W-:Y:S04]  /*144c0*/  FADD.FTZ R116, R153, R116 ;  /* 0x0000007499747221 */ /* 0x000fe80000010000 */
[----:B------:R-:W-:Y:S01]  /*144d0*/  HMMA.16816.F32.BF16 R100, R112, R122, R100 ;  /* 0x0000007a7064723c */ /* 0x000fe20000041864 */
[----:B------:R-:W-:Y:S03]  /*144e0*/  LDSM.16.MT88.4 R112, [R0+0x1800] ;  /* 0x001800000070783b */ /* 0x000fe60000004200 */
[----:B------:R-:W-:Y:S04]  /*144f0*/  FADD.FTZ R9, R152, R116 ;  /* 0x0000007498097221 */ /* 0x000fe80000010000 */
[C---:B------:R-:W-:Y:S01]  /*14500*/  HMMA.16816.F32.BF16 R140, R144.reuse, R136, R4 ;  /* 0x00000088908c723c */ /* 0x040fe20000041804 */
[----:B------:R-:W1:Y:S07]  /*14510*/  LDSM.16.MT88.4 R116, [R8+0x1800] ;  /* 0x001800000874783b */ /* 0x000e6e0000004200 */
[C---:B------:R-:W-:Y:S01]  /*14520*/  HMMA.16816.F32.BF16 R136, R144.reuse, R138, R12 ;  /* 0x0000008a9088723c */ /* 0x040fe2000004180c */
[----:B------:R-:W2:Y:S07]  /*14530*/  LDSM.16.MT88.4 R4, [R2+0x3800] ;  /* 0x003800000204783b */ /* 0x000eae0000004200 */
[C---:B------:R-:W-:Y:S01]  /*14540*/  HMMA.16816.F32.BF16 R132, R144.reuse, R128, R16 ;  /* 0x000000809084723c */ /* 0x040fe20000041810 */
[----:B------:R-:W3:Y:S07]  /*14550*/  LDSM.16.MT88.4 R12, [R3+0x3800] ;  /* 0x00380000030c783b */ /* 0x000eee0000004200 */
[C---:B------:R-:W-:Y:S01]  /*14560*/  HMMA.16816.F32.BF16 R128, R144.reuse, R130, R20 ;  /* 0x000000829080723c */ /* 0x040fe20000041814 */
[----:B------:R-:W4:Y:S08]  /*14570*/  LDSM.16.MT88.4 R16, [R8+0x3800] ;  /* 0x003800000810783b */ /* 0x000f300000004200 */
[----:B------:R-:W-:Y:S01]  /*14580*/  LDSM.16.MT88.4 R20, [R3+0x5800] ;  /* 0x005800000314783b */ /* 0x000fe20000004200 */
[C---:B-1----:R-:W-:Y:S07]  /*14590*/  HMMA.16816.F32.BF16 R124, R144.reuse, R116, R24 ;  /* 0x00000074907c723c */ /* 0x042fee0000041818 */
[----:B------:R-:W-:Y:S01]  /*145a0*/  LDSM.16.MT88.4 R24, [R8+0x5800] ;  /* 0x005800000818783b */ /* 0x000fe20000004200 */
[C---:B------:R-:W-:Y:S08]  /*145b0*/  HMMA.16816.F32.BF16 R120, R144.reuse, R118, R28 ;  /* 0x000000769078723c */ /* 0x040ff0000004181c */
[C---:B------:R-:W-:Y:S08]  /*145c0*/  HMMA.16816.F32.BF16 R116, R144.reuse, R112, R32 ;  /* 0x000000709074723c */ /* 0x040ff00000041820 */
[C---:B------:R-:W-:Y:S08]  /*145d0*/  HMMA.16816.F32.BF16 R112, R144.reuse, R114, R36 ;  /* 0x000000729070723c */ /* 0x040ff00000041824 */
[C---:B--2---:R-:W-:Y:S08]  /*145e0*/  HMMA.16816.F32.BF16 R40, R144.reuse, R4, R40 ;  /* 0x000000049028723c */ /* 0x044ff00000041828 */
[C---:B------:R-:W-:Y:S01]  /*145f0*/  HMMA.16816.F32.BF16 R44, R144.reuse, R6, R44 ;  /* 0x00000006902c723c */ /* 0x040fe2000004182c */
[----:B------:R-:W1:Y:S07]  /*14600*/  LDSM.16.MT88.4 R4, [R0+0x3800] ;  /* 0x003800000004783b */ /* 0x000e6e0000004200 */
[C---:B---3--:R-:W-:Y:S08]  /*14610*/  HMMA.16816.F32.BF16 R48, R144.reuse, R12, R48 ;  /* 0x0000000c9030723c */ /* 0x048ff00000041830 */
[C---:B------:R-:W-:Y:S01]  /*14620*/  HMMA.16816.F32.BF16 R52, R144.reuse, R14, R52 ;  /* 0x0000000e9034723c */ /* 0x040fe20000041834 */
[----:B------:R2:W3:Y:S07]  /*14630*/  LDSM.16.MT88.4 R12, [R2+0x5800] ;  /* 0x00580000020c783b */ /* 0x0004ee0000004200 */
[C---:B----4-:R-:W-:Y:S08]  /*14640*/  HMMA.16816.F32.BF16 R56, R144.reuse, R16, R56 ;  /* 0x000000109038723c */ /* 0x050ff00000041838 */
[C---:B------:R-:W-:Y:S01]  /*14650*/  HMMA.16816.F32.BF16 R60, R144.reuse, R18, R60 ;  /* 0x00000012903c723c */ /* 0x040fe2000004183c */
[----:B------:R4:W5:Y:S03]  /*14660*/  LDSM.16.MT88.4 R16, [R0+0x5800] ;  /* 0x005800000010783b */ /* 0x0009660000004200 */
[----:B--2---:R-:W-:Y:S04]  /*14670*/  IADD3 R2, R180, -0x2, RZ ;  /* 0xfffffffeb4027810 */ /* 0x004fe80007ffe0ff */
[C---:B-1----:R-:W-:Y:S03]  /*14680*/  HMMA.16816.F32.BF16 R64, R144.reuse, R4, R64 ;  /* 0x000000049040723c */ /* 0x042fe60000041840 */
[----:B------:R-:W-:Y:S05]  /*14690*/  ISETP.GE.AND P0, PT, R2, R204, PT ;  /* 0x000000cc0200720c */ /* 0x000fea0003f06270 */
[C---:B------:R-:W-:Y:S04]  /*146a0*/  HMMA.16816.F32.BF16 R68, R144.reuse, R6, R68 ;  /* 0x000000069044723c */ /* 0x040fe80000041844 */
[----:B----4-:R-:W-:Y:S04]  /*146b0*/  FADD.FTZ R0, R155, R9 ;  /* 0x000000099b007221 */ /* 0x010fe80000010000 */
[C---:B---3--:R-:W-:Y:S04]  /*146c0*/  HMMA.16816.F32.BF16 R72, R144.reuse, R12, R72 ;  /* 0x0000000c9048723c */ /* 0x048fe80000041848 */
        /* <DEDUP_REMOVED lines=16> */
[----:B------:R-:W-:Y:S01]  /*147d0*/  IMAD.MOV.U32 R0, RZ, RZ, c[0x0][0x2b8] ;  /* 0x0000ae00ff007624 */ /* 0x000fe200078e00ff */
[----:B------:R-:W-:Y:S01]  /*147e0*/  MOV R183, RZ ;  /* 0x000000ff00b77202 */ /* 0x000fe20000000f00 */
[----:B------:R-:W-:Y:S02]  /*147f0*/  IMAD R2, R180, 0x40, R215 ;  /* 0x00000040b4027824 */ /* 0x000fe400078e02d7 */
[----:B------:R-:W-:Y:S01]  /*14800*/  IMAD R8, R189, 0x3000, R228 ;  /* 0x00003000bd087824 */ /* 0x000fe200078e02e4 */
[----:B------:R-:W-:Y:S02]  /*14810*/  ISETP.NE.AND P0, PT, R0, 0x1, PT ;  /* 0x000000010000780c */ /* 0x000fe40003f05270 */
[----:B------:R-:W-:Y:S05]  /*14820*/  IADD3 R2, R2, -0x80, R199 ;  /* 0xffffff8002027810 */ /* 0x000fea0007ffe0c7 */
        /* <DEDUP_REMOVED lines=13> */
[----:B------:R-:W-:Y:S05]  /*14900*/  IMAD R0, R184, c[0x0][0x1e4], R0 ;  /* 0x00007900b8007a24 */ /* 0x000fea00078e0200 */
[----:B------:R-:W-:Y:S02]  /*14910*/  IADD3 R3, R3, R0, RZ ;  /* 0x0000000003037210 */ /* 0x000fe40007ffe0ff */
        /* <DEDUP_REMOVED lines=10> */
.L_x_2481:
[----:B------:R-:W-:-:S05]  /*149c0*/  BRA.DIV ~URZ, `(.L_x_2375) ;  /* 0x0000abe27f007947 */ /* 0x000fca000b800000 */
[----:B------:R-:W3:Y:S01]  /*149d0*/  SHFL.IDX PT, R2, R13, RZ, 0x181f ;  /* 0x00181fff0d027589 */ /* 0x000ee200000e0000 */
[----:B------:R-:W-:Y:S01]  /*149e0*/  IMAD.SHL.U32 R9, R190, 0x2, RZ ;  /* 0x00000002be097824 */ /* 0x000fe200078e00ff */
[----:B------:R-:W-:Y:S01]  /*149f0*/  SHF.R.S32.HI R3, RZ, 0x1f, R190 ;  /* 0x0000001fff037819 */ /* 0x000fe200000114be */
[----:B------:R-:W-:Y:S01]  /*14a00*/  IMAD.SHL.U32 R0, R8, 0x2, RZ ;  /* 0x0000000208007824 */ /* 0x000fe200078e00ff */
[C---:B------:R-:W-:Y:S01]  /*14a10*/  SHF.L.U64.HI R15, R198.reuse, 0x1, R209 ;  /* 0x00000001c60f7819 */ /* 0x040fe200000102d1 */
[----:B------:R-:W-:Y:S01]  /*14a20*/  IMAD.SHL.U32 R16, R198, 0x2, RZ ;  /* 0x00000002c6107824 */ /* 0x000fe200078e00ff */
[----:B------:R-:W-:Y:S01]  /*14a30*/  SHF.L.U64.HI R14, R190, 0x1, R3 ;  /* 0x00000001be0e7819 */ /* 0x000fe20000010203 */
[C---:B------:R-:W-:Y:S01]  /*14a40*/  IMAD.SHL.U32 R12, R197.reuse, 0x2, RZ ;  /* 0x00000002c50c7824 */ /* 0x040fe200078e00ff */
[----:B------:R-:W-:Y:S02]  /*14a50*/  SHF.L.U64.HI R17, R197, 0x1, R208 ;  /* 0x00000001c5117819 */ /* 0x000fe400000102d0 */
[----:B------:R-:W-:Y:S02]  /*14a60*/  SEL R8, RZ, 0x10, P4 ;  /* 0x00000010ff087807 */ /* 0x000fe40002000000 */
[----:B---3--:R-:W-:Y:S05]  /*14a70*/  IADD3 R6, P0, R2, R9, RZ ;  /* 0x0000000902067210 */ /* 0x008fea0007f1e0ff */
[----:B--2---:R-:W-:Y:S05]  /*14a80*/  IMAD.X R7, R4, 0x1, R14, P0 ;  /* 0x0000000104077824 */ /* 0x004fea00000e060e */
[----:B------:R-:W-:Y:S01]  /*14a90*/  @!PT LDS RZ, [RZ] ;  /* 0x00000000fffff984 */ /* 0x000fe20000000800 */
[----:B------:R-:W-:Y:S01]  /*14aa0*/  @!PT LDS RZ, [RZ] ;  /* 0x00000000fffff984 */ /* 0x000fe20000000800 */
[----:B------:R2:W-:Y:S02]  /*14ab0*/  LDGSTS.E.BYPASS.LTC128B.128 [R0+0xc100], [R6.64], !P5 ;  /* 0x0c10000006007fae */ /* 0x0005e4000e901d4a */
[----:B--2---:R-:W-:Y:S05]  /*14ac0*/  IADD3 R6, P0, R2, R16, RZ ;  /* 0x0000001002067210 */ /* 0x004fea0007f1e0ff */
[----:B------:R-:W-:Y:S05]  /*14ad0*/  IMAD.X R7, R4, 0x1, R15, P0 ;  /* 0x0000000104077824 */ /* 0x000fea00000e060f */
[----:B------:R2:W-:Y:S02]  /*14ae0*/  LDGSTS.E.BYPASS.LTC128B.128 [R0+0xe100], [R6.64], !P4 ;  /* 0x0e10000006007fae */ /* 0x0005e4000e101d4a */
[----:B--2---:R-:W-:Y:S02]  /*14af0*/  IADD3 R6, P0, R2, R12, RZ ;  /* 0x0000000c02067210 */ /* 0x004fe40007f1e0ff */
[----:B------:R-:W2:Y:S03]  /*14b00*/  SHFL.IDX PT, R2, R13, 0x1, 0x181f ;  /* 0x00381f000d027f89 */ /* 0x000ea600000e0000 */
[----:B------:R-:W-:Y:S02]  /*14b10*/  IMAD.X R7, R4, 0x1, R17, P0 ;  /* 0x0000000104077824 */ /* 0x000fe400000e0611 */
[----:B------:R3:W4:Y:S04]  /*14b20*/  SHFL.IDX PT, R4, R5, 0x1, 0x181f ;  /* 0x00381f0005047f89 */ /* 0x00072800000e0000 */
[----:B------:R1:W-:Y:S04]  /*14b30*/  LDGSTS.E.BYPASS.LTC128B.128 [R0+0x10100], [R6.64], !P6 ;  /* 0x1010000006007fae */ /* 0x0003e8000f101d4a */
[----:B-1-3--:R1:W5:Y:S02]  /*14b40*/  LDL R5, [R1+0xd0] ;  /* 0x0000d00001057983 */ /* 0x00a3640000100800 */
.L_x_2482:
[----:B--2---:R-:W-:Y:S02]  /*14b50*/  IADD3 R6, P0, R2, R9, RZ ;  /* 0x0000000902067210 */ /* 0x004fe40007f1e0ff */
[----:B-----5:R-:W-:Y:S03]  /*14b60*/  IADD3 R3, -R5, 0x10, RZ ;  /* 0x0000001005037810 */ /* 0x020fe60007ffe1ff */
[----:B----4-:R-:W-:Y:S01]  /*14b70*/  IMAD.X R7, R4, 0x1, R14, P0 ;  /* 0x0000000104077824 */ /* 0x010fe200000e060e */
[----:B------:R-:W-:Y:S04]  /*14b80*/  LOP3.LUT R3, R3, 0xf, RZ, 0xc0, !PT ;  /* 0x0000000f03037812 */ /* 0x000fe800078ec0ff */
[----:B------:R-:W-:Y:S01]  /*14b90*/  @!PT LDS RZ, [RZ] ;  /* 0x00000000fffff984 */ /* 0x000fe20000000800 */
[----:B------:R-:W-:Y:S01]  /*14ba0*/  @!PT LDS RZ, [RZ] ;  /* 0x00000000fffff984 */ /* 0x000fe20000000800 */
[----:B------:R-:W-:Y:S01]  /*14bb0*/  @!PT LDS RZ, [RZ] ;  /* 0x00000000fffff984 */ /* 0x000fe20000000800 */
[----:B------:R2:W-:Y:S02]  /*14bc0*/  LDGSTS.E.BYPASS.LTC128B.128 [R0+0xd100], [R6.64], !P5 ;  /* 0x0d10000006007fae */ /* 0x0005e4000e901d4a */
[----:B--2---:R-:W-:Y:S04]  /*14bd0*/  IADD3 R6, -R8, 0x10, RZ ;  /* 0x0000001008067810 */ /* 0x004fe80007ffe1ff */
[----:B------:R-:W-:Y:S04]  /*14be0*/  LOP3.LUT R6, R6, 0xf, RZ, 0xc0, !PT ;  /* 0x0000000f06067812 */ /* 0x000fe800078ec0ff */
[----:B------:R-:W-:Y:S04]  /*14bf0*/  IADD3 R6, P1, P0, R6, R2, R16 ;  /* 0x0000000206067210 */ /* 0x000fe8000783e010 */
[----:B------:R-:W-:Y:S02]  /*14c00*/  IADD3.X R7, RZ, R4, R15, P1, P0 ;  /* 0x00000004ff077210 */ /* 0x000fe40000fe040f */
[----:B------:R-:W-:Y:S04]  /*14c10*/  IADD3 R2, P1, P0, R3, R2, R12 ;  /* 0x0000000203027210 */ /* 0x000fe8000783e00c */
[----:B------:R-:W-:Y:S02]  /*14c20*/  IADD3.X R3, RZ, R4, R17, P1, P0 ;  /* 0x00000004ff037210 */ /* 0x000fe40000fe0411 */
[----:B------:R-:W-:Y:S02]  /*14c30*/  ISETP.NE.U32.AND P1, PT, R8, RZ, PT ;  /* 0x000000ff0800720c */ /* 0x000fe40003f25070 */
[----:B------:R-:W-:Y:S11]  /*14c40*/  ISETP.NE.U32.AND P0, PT, R5, RZ, PT ;  /* 0x000000ff0500720c */ /* 0x000ff60003f05070 */
[----:B------:R2:W-:Y:S04]  /*14c50*/  LDGSTS.E.BYPASS.LTC128B.128.ZFILL [R0+0xf100], [R6.64], P1 ;  /* 0x0f10000006007fae */ /* 0x0005e80008941d4a */
[----:B------:R2:W-:Y:S02]  /*14c60*/  LDGSTS.E.BYPASS.LTC128B.128.ZFILL [R0+0x11100], [R2.64], P0 ;  /* 0x1110000002007fae */ /* 0x0005e40008141d4a */
.L_x_2373:
[----:B------:R-:W-:Y:S05]  /*14c70*/  BSYNC B0 ;  /* 0x0000000000007941 */ /* 0x000fea0003800000 */
.L_x_2372:
[C---:B------:R-:W-:Y:S01]  /*14c80*/  ISETP.GT.AND P0, PT, R180.reuse, R193, PT ;  /* 0x000000c1b400720c */ /* 0x040fe20003f04270 */
[----:B------:R-:W0:Y:S01]  /*14c90*/  LDGDEPBAR ;  /* 0x00000000000079af */ /* 0x000e220000000000 */
[C---:B------:R-:W-:Y:S01]  /*14ca0*/  ISETP.GE.AND P1, PT, R169.reuse, 0x1, PT ;  /* 0x00000001a900780c */ /* 0x040fe20003f26270 */
[----:B------:R-:W-:Y:S01]  /*14cb0*/  IMAD.MOV.U32 R8, RZ, RZ, R105 ;  /* 0x000000ffff087224 */ /* 0x000fe200078e0069 */
[----:B------:R-:W-:Y:S01]  /*14cc0*/  IADD3 R169, R169, 0x1, RZ ;  /* 0x00000001a9a97810 */ /* 0x000fe20007ffe0ff */
[----:B--2---:R-:W-:Y:S01]  /*14cd0*/  IMAD.MOV.U32 R0, RZ, RZ, R104 ;  /* 0x000000ffff007224 */ /* 0x004fe200078e0068 */
[----:B------:R-:W-:Y:S02]  /*14ce0*/  IADD3 R180, R180, -0x1, RZ ;  /* 0xffffffffb4b47810 */ /* 0x000fe40007ffe0ff */
[----:B------:R-:W-:Y:S05]  /*14cf0*/  SEL R169, R169, RZ, !P1 ;  /* 0x000000ffa9a97207 */ /* 0x000fea0004800000 */
[----:B-1----:R-:W-:-:S05]  /*14d00*/  @P0 BRA `(.L_x_2376) ;  /* 0xffffce5000000947 */ /* 0x002fca000383ffff */
.L_x_2366:
[----:B------:R-:W-:-:S13]  /*14d10*/  ISETP.GE.AND P0, PT, R180, R204, PT ;  /* 0x000000ccb400720c */ /* 0x000fda0003f06270 */
[----:B------:R-:W-:Y:S05]  /*14d20*/  @!P0 BRA `(.L_x_2377) ;  /* 0x00003b4000008947 */ /* 0x000fea0003800000 */
[----:B------:R-:W-:Y:S02]  /*14d30*/  MOV R9, R105 ;  /* 0x0000006900097202 */ /* 0x000fe40000000f00 */
[----:B------:R-:W-:Y:S02]  /*14d40*/  MOV R8, R104 ;  /* 0x0000006800087202 */ /* 0x000fe40000000f00 */
.L_x_2394:
        /* <DEDUP_REMOVED lines=34> */
.L_x_2483:
[----:B------:R-:W-:-:S05]  /*14f70*/  BRA.DIV ~URZ, `(.L_x_2381) ;  /* 0x0000a9627f007947 */ /* 0x000fca000b800000 */
[----:B------:R-:W5:Y:S01]  /*14f80*/  SHFL.IDX PT, R2, R17, RZ, 0x181f ;  /* 0x00181fff11027589 */ /* 0x000f6200000e0000 */
[----:B------:R-:W-:Y:S01]  /*14f90*/  IMAD.SHL.U32 R18, R190, 0x2, RZ ;  /* 0x00000002be127824 */ /* 0x000fe200078e00ff */
[----:B------:R-:W-:Y:S01]  /*14fa0*/  SHF.R.S32.HI R3, RZ, 0x1f, R190 ;  /* 0x0000001fff037819 */ /* 0x000fe200000114be */
[----:B------:R-:W-:Y:S01]  /*14fb0*/  IMAD R32, R189, 0x6000, RZ ;  /* 0x00006000bd207824 */ /* 0x000fe200078e02ff */
[----:B------:R-:W-:Y:S01]  /*14fc0*/  SHF.L.U32 R19, R198, 0x1, RZ ;  /* 0x00000001c6137819 */ /* 0x000fe200000006ff */
[----:B------:R-:W-:Y:S01]  /*14fd0*/  IMAD.SHL.U32 R24, R197, 0x2, RZ ;  /* 0x00000002c5187824 */ /* 0x000fe200078e00ff */
[----:B------:R-:W-:Y:S01]  /*14fe0*/  SHF.L.U64.HI R25, R190, 0x1, R3 ;  /* 0x00000001be197819 */ /* 0x000fe20000010203 */
[----:B------:R-:W-:Y:S01]  /*14ff0*/  IMAD.IADD R4, R203, 0x1, R32 ;  /* 0x00000001cb047824 */ /* 0x000fe200078e0220 */
[----:B------:R-:W-:Y:S02]  /*15000*/  SHF.L.U64.HI R27, R198, 0x1, R209 ;  /* 0x00000001c61b7819 */ /* 0x000fe400000102d1 */
[----:B------:R-:W-:Y:S02]  /*15010*/  SHF.L.U64.HI R26, R197, 0x1, R208 ;  /* 0x00000001c51a7819 */ /* 0x000fe400000102d0 */
[C---:B-----5:R-:W-:Y:S05]  /*15020*/  IADD3 R6, P0, R2.reuse, R18, RZ ;  /* 0x0000001202067210 */ /* 0x060fea0007f1e0ff */
[C---:B----4-:R-:W-:Y:S05]  /*15030*/  IMAD.X R7, R5.reuse, 0x1, R25, P0 ;  /* 0x0000000105077824 */ /* 0x050fea00000e0619 */
[----:B------:R-:W-:Y:S01]  /*15040*/  @!PT LDS RZ, [RZ] ;  /* 0x00000000fffff984 */ /* 0x000fe20000000800 */
[----:B------:R-:W-:Y:S01]  /*15050*/  @!PT LDS RZ, [RZ] ;  /* 0x00000000fffff984 */ /* 0x000fe20000000800 */
[----:B------:R4:W-:Y:S02]  /*15060*/  LDGSTS.E.BYPASS.LTC128B.128 [R4+0x100], [R6.64], !P5 ;  /* 0x0010000006047fae */ /* 0x0009e4000e901d4a */
[C---:B----4-:R-:W-:Y:S05]  /*15070*/  IADD3 R6, P0, R2.reuse, R19, RZ ;  /* 0x0000001302067210 */ /* 0x050fea0007f1e0ff */
[C---:B------:R-:W-:Y:S05]  /*15080*/  IMAD.X R7, R5.reuse, 0x1, R27, P0 ;  /* 0x0000000105077824 */ /* 0x040fea00000e061b */
[----:B------:R4:W-:Y:S02]  /*15090*/  LDGSTS.E.BYPASS.LTC128B.128 [R4+0x2100], [R6.64], !P4 ;  /* 0x0210000006047fae */ /* 0x0009e4000e101d4a */
[----:B----4-:R-:W-:Y:S02]  /*150a0*/  IADD3 R6, P0, R2, R24, RZ ;  /* 0x0000001802067210 */ /* 0x010fe40007f1e0ff */
[----:B------:R4:W2:Y:S02]  /*150b0*/  SHFL.IDX PT, R2, R17, 0x1, 0x181f ;  /* 0x00381f0011027f89 */ /* 0x0008a400000e0000 */
[----:B------:R-:W-:Y:S02]  /*150c0*/  IADD3.X R7, R5, R26, RZ, P0, !PT ;  /* 0x0000001a05077210 */ /* 0x000fe400007fe4ff */
[----:B------:R4:W3:Y:S04]  /*150d0*/  SHFL.IDX PT, R5, R16, 0x1, 0x181f ;  /* 0x00381f0010057f89 */ /* 0x0008e800000e0000 */
[----:B------:R4:W-:Y:S03]  /*150e0*/  LDGSTS.E.BYPASS.LTC128B.128 [R4+0x4100], [R6.64], !P6 ;  /* 0x0410000006047fae */ /* 0x0009e6000f101d4a */
.L_x_2484:
[C---:B--2-4-:R-:W-:Y:S01]  /*150f0*/  IADD3 R6, P0, R2.reuse, R18, RZ ;  /* 0x0000001202067210 */ /* 0x054fe20007f1e0ff */
[----:B------:R-:W-:Y:S04]  /*15100*/  IMAD.IADD R32, R203, 0x1, R32 ;  /* 0x00000001cb207824 */ /* 0x000fe800078e0220 */
[C---:B---3--:R-:W-:Y:S05]  /*15110*/  IMAD.X R7, R5.reuse, 0x1, R25, P0 ;  /* 0x0000000105077824 */ /* 0x048fea00000e0619 */
[----:B------:R-:W-:Y:S01]  /*15120*/  @!PT LDS RZ, [RZ] ;  /* 0x00000000fffff984 */ /* 0x000fe20000000800 */
[----:B------:R-:W-:Y:S01]  /*15130*/  @!PT LDS RZ, [RZ] ;  /* 0x00000000fffff984 */ /* 0x000fe20000000800 */
[----:B------:R-:W-:Y:S01]  /*15140*/  @!PT LDS RZ, [RZ] ;  /* 0x00000000fffff984 */ /* 0x000fe20000000800 */
[----:B------:R2:W-:Y:S02]  /*15150*/  LDGSTS.E.BYPASS.LTC128B.128 [R4+0x1100], [R6.64], !P5 ;  /* 0x0110000006047fae */ /* 0x0005e4000e901d4a */
[C---:B--2---:R-:W-:Y:S02]  /*15160*/  IADD3 R6, P1, R2.reuse, R19, RZ ;  /* 0x0000001302067210 */ /* 0x044fe40007f3e0ff */
[----:B------:R-:W-:Y:S03]  /*15170*/  IADD3 R2, P0, R2, R24, RZ ;  /* 0x0000001802027210 */ /* 0x000fe60007f1e0ff */
[C---:B------:R-:W-:Y:S01]  /*15180*/  IMAD.X R7, R5.reuse, 0x1, R27, P1 ;  /* 0x0000000105077824 */ /* 0x040fe200008e061b */
[----:B------:R-:W-:Y:S04]  /*15190*/  IADD3.X R3, R5, R26, RZ, P0, !PT ;  /* 0x0000001a05037210 */ /* 0x000fe800007fe4ff */
[----:B------:R2:W-:Y:S04]  /*151a0*/  LDGSTS.E.BYPASS.LTC128B.128 [R4+0x3100], [R6.64], !P4 ;  /* 0x0310000006047fae */ /* 0x0005e8000e101d4a */
[----:B------:R2:W-:Y:S02]  /*151b0*/  LDGSTS.E.BYPASS.LTC128B.128 [R32+0x5100], [R2.64], !P6 ;  /* 0x0510000002207fae */ /* 0x0005e4000f101d4a */
.L_x_2379:
[----:B------:R-:W-:Y:S05]  /*151c0*/  BSYNC B0 ;  /* 0x0000000000007941 */ /* 0x000fea0003800000 */
.L_x_2378:
[----:B------:R-:W0:Y:S01]  /*151d0*/  LDGDEPBAR ;  /* 0x00000000000079af */ /* 0x000e220000000000 */
[----:B------:R-:W-:Y:S01]  /*151e0*/  WARPSYNC 0xffffffff ;  /* 0xffffffff00007948 */ /* 0x000fe20003800000 */
[C---:B--234-:R-:W-:Y:S01]  /*151f0*/  HMMA.16816.F32.BF16 R4, R36.reuse, R12, RZ ;  /* 0x0000000c2404723c */ /* 0x05cfe200000418ff */
[----:B------:R-:W-:Y:S03]  /*15200*/  MOV R181, 0x1 ;  /* 0x0000000100b57802 */ /* 0x000fe60000000f00 */
[CC--:B------:R-:W-:Y:S02]  /*15210*/  IADD3 R104, R170.reuse, R0.reuse, RZ ;  /* 0x00000000aa687210 */ /* 0x0c0fe40007ffe0ff */
[CC--:B------:R-:W-:Y:S02]  /*15220*/  IADD3 R3, R171.reuse, R0.reuse, RZ ;  /* 0x00000000ab037210 */ /* 0x0c0fe40007ffe0ff */
[C---:B------:R-:W-:Y:S01]  /*15230*/  HMMA.16816.F32.BF16 R12, R36.reuse, R14, RZ ;  /* 0x0000000e240c723c */ /* 0x040fe200000418ff */
[----:B------:R-:W-:Y:S02]  /*15240*/  IADD3 R2, R171, R0, R170 ;  /* 0x00000000ab027210 */ /* 0x000fe40007ffe0aa */
[----:B------:R-:W-:Y:S05]  /*15250*/  ISETP.LE.AND P1, PT, R181, c[0x0][0x32c], PT ;  /* 0x0000cb00b5007a0c */ /* 0x000fea0003f23270 */
[C---:B-1----:R-:W-:Y:S08]  /*15260*/  HMMA.16816.F32.BF16 R16, R36.reuse, R20, RZ ;  /* 0x000000142410723c */ /* 0x042ff000000418ff */
        /* <DEDUP_REMOVED lines=15> */
[C---:B------:R-:W-:Y:S07]  /*15360*/  HMMA.16816.F32.BF16 R32, R148.reuse, R164, R32 ;  /* 0x000000a49420723c */ /* 0x040fee0000041820 */
[----:B------:R-:W-:Y:S01]  /*15370*/  IADD3 R164, R170, R105, RZ ;  /* 0x00000069aaa47210 */ /* 0x000fe20007ffe0ff */
        /* <DEDUP_REMOVED lines=82> */
[----:B------:R2:W4:Y:S07]  /*158a0*/  LDSM.16.M88.4 R156, [R0+0x5800] ;  /* 0x00580000009c783b */ /* 0x00052e0000000200 */
[C---:B-1----:R-:W-:Y:S08]  /*158b0*/  HMMA.16816.F32.BF16 R16, R152.reuse, R144, R16 ;  /* 0x000000909810723c */ /* 0x042ff00000041810 */
[C---:B------:R-:W-:Y:S01]  /*158c0*/  HMMA.16816.F32.BF16 R20, R152.reuse, R146, R20 ;  /* 0x000000929814723c */ /* 0x040fe20000041814 */
[----:B------:R-:W-:Y:S07]  /*158d0*/  LDSM.16.M88.4 R144, [R173+0x8000] ;  /* 0x00800000ad90783b */ /* 0x000fee0000000200 */
[C---:B---3--:R-:W-:Y:S01]  /*158e0*/  HMMA.16816.F32.BF16 R24, R152.reuse, R148, R24 ;  /* 0x000000949818723c */ /* 0x048fe20000041818 */
[----:B--2---:R-:W2:Y:S07]  /*158f0*/  LDL R0, [R1+0x4] ;  /* 0x0000040001007983 */ /* 0x004eae0000100800 */
        /* <DEDUP_REMOVED lines=62> */
[----:B------:R5:W4:Y:S01]  /*15ce0*/  MUFU.TANH R160, R18 ;  /* 0x0000001200a07308 */ /* 0x000b220000002400 */
[----:B--2---:R-:W-:Y:S01]  /*15cf0*/  LEA R4, R0, R227, 0x7 ;  /* 0x000000e300047211 */ /* 0x004fe200078e38ff */
[C---:B------:R-:W-:Y:S03]  /*15d00*/  HMMA.16816.F32.BF16 R28, R156.reuse, R6, R28 ;  /* 0x000000069c1c723c */ /* 0x040fe6000004181c */
[----:B------:R-:W-:Y:S05]  /*15d10*/  IADD3 R4, R225, R4, R226 ;  /* 0x00000004e1047210 */ /* 0x000fea0007ffe0e2 */
[----:B------:R2:W2:Y:S01]  /*15d20*/  MUFU.TANH R155, R19 ;  /* 0x00000013009b7308 */ /* 0x0004a20000002400 */
[----:B-1----:R-:W-:Y:S05]  /*15d30*/  IADD3 R2, R189, 0x1, RZ ;  /* 0x00000001bd027810 */ /* 0x002fea0007ffe0ff */
[----:B------:R-:W-:Y:S04]  /*15d40*/  FMUL.FTZ R26, R26, c[0x0][0x320] ;  /* 0x0000c8001a1a7a20 */ /* 0x000fe80000410000 */
[----:B------:R-:W1:Y:S01]  /*15d50*/  MUFU.TANH R20, R20 ;  /* 0x0000001400147308 */ /* 0x000e620000002400 */
[----:B------:R-:W-:Y:S02]  /*15d60*/  FMUL.FTZ R27, R27, c[0x0][0x320] ;  /* 0x0000c8001b1b7a20 */ /* 0x000fe40000410000 */
[----:B---3--:R-:W-:Y:S02]  /*15d70*/  FMUL.FTZ R17, R25, c[0x0][0x320] ;  /* 0x0000c80019117a20 */ /* 0x008fe40000410000 */
[----:B-----5:R-:W-:Y:S02]  /*15d80*/  FMUL.FTZ R18, R24, c[0x0][0x320] ;  /* 0x0000c80018127a20 */ /* 0x020fe40000410000 */
[----:B------:R-:W-:Y:S02]  /*15d90*/  FMUL.FTZ R30, R30, c[0x0][0x320] ;  /* 0x0000c8001e1e7a20 */ /* 0x000fe40000410000 */
[----:B------:R-:W-:Y:S01]  /*15da0*/  FMUL.FTZ R31, R31, c[0x0][0x320] ;  /* 0x0000c8001f1f7a20 */ /* 0x000fe20000410000 */
[----:B------:R-:W3:Y:S01]  /*15db0*/  MUFU.TANH R152, R26 ;  /* 0x0000001a00987308 */ /* 0x000ee20000002400 */
[----:B------:R-:W-:Y:S02]  /*15dc0*/  FMUL.FTZ R16, R28, c[0x0][0x320] ;  /* 0x0000c8001c107a20 */ /* 0x000fe40000410000 */
[----:B------:R-:W-:Y:S01]  /*15dd0*/  FMUL.FTZ R28, R29, c[0x0][0x320] ;  /* 0x0000c8001d1c7a20 */ /* 0x000fe20000410000 */
[C---:B----4-:R-:W-:Y:S03]  /*15de0*/  HMMA.16816.F32.BF16 R32, R156.reuse, R12, R32 ;  /* 0x0000000c9c20723c */ /* 0x050fe60000041820 */
[----:B--2---:R-:W-:Y:S03]  /*15df0*/  FMUL.FTZ R19, R21, c[0x0][0x320] ;  /* 0x0000c80015137a20 */ /* 0x004fe60000410000 */
[----:B------:R2:W4:Y:S02]  /*15e00*/  MUFU.TANH R151, R27 ;  /* 0x0000001b00977308 */ /* 0x0005240000002400 */
[----:B------:R-:W-:Y:S07]  /*15e10*/  HMMA.16816.F32.BF16 R36, R156, R14, R36 ;  /* 0x0000000e9c24723c */ /* 0x000fee0000041824 */
[----:B------:R-:W-:Y:S01]  /*15e20*/  SHF.L.U32 R156, R180, 0x6, RZ ;  /* 0x00000006b49c7819 */ /* 0x000fe200000006ff */
[----:B------:R5:W1:Y:S08]  /*15e30*/  MUFU.TANH R145, R30 ;  /* 0x0000001e00917308 */ /* 0x000a700000002400 */
[----:B------:R-:W-:Y:S01]  /*15e40*/  FMUL.FTZ R13, R33, c[0x0][0x320] ;  /* 0x0000c800210d7a20 */ /* 0x000fe20000410000 */
[----:B------:R-:W-:Y:S01]  /*15e50*/  MOV R33, 0x1 ;  /* 0x0000000100217802 */ /* 0x000fe20000000f00 */
[----:B------:R1:W1:Y:S01]  /*15e60*/  MUFU.TANH R146, R31 ;  /* 0x0000001f00927308 */ /* 0x0002620000002400 */
[----:B------:R-:W-:Y:S02]  /*15e70*/  FMUL.FTZ R29, R35, c[0x0][0x320] ;  /* 0x0000c800231d7a20 */ /* 0x000fe40000410000 */
[----:B------:R-:W-:Y:S01]  /*15e80*/  ISETP.NE.AND P0, PT, R33, c[0x0][0x2c4], PT ;  /* 0x0000b10021007a0c */ /* 0x000fe20003f05270 */
[----:B--2---:R-:W-:Y:S02]  /*15e90*/  FMUL.FTZ R27, R32, c[0x0][0x320] ;  /* 0x0000c800201b7a20 */ /* 0x004fe40000410000 */
[----:B------:R-:W-:Y:S02]  /*15ea0*/  FMUL.FTZ R12, R36, c[0x0][0x320] ;  /* 0x0000c800240c7a20 */ /* 0x000fe40000410000 */
[----:B------:R-:W-:Y:S02]  /*15eb0*/  FMUL.FTZ R26, R37, c[0x0][0x320] ;  /* 0x0000c800251a7a20 */ /* 0x000fe40000410000 */
[----:B------:R-:W2:Y:S01]  /*15ec0*/  MUFU.TANH R19, R19 ;  /* 0x0000001300137308 */ /* 0x000ea20000002400 */
[----:B------:R-:W-:Y:S02]  /*15ed0*/  FMUL.FTZ R32, R38, c[0x0][0x320] ;  /* 0x0000c80026207a20 */ /* 0x000fe40000410000 */
[----:B-----5:R-:W-:Y:S03]  /*15ee0*/  FMUL.FTZ R30, R34, c[0x0][0x320] ;  /* 0x0000c800221e7a20 */ /* 0x020fe60000410000 */
[----:B------:R-:W-:Y:S04]  /*15ef0*/  @P0 IMAD.HI.U32 R0, R4, c[0x0][0x2c8], RZ ;  /* 0x0000b20004000a27 */ /* 0x000fe800078e00ff */
[----:B------:R2:W2:Y:S01]  /*15f00*/  MUFU.TANH R154, R22 ;  /* 0x00000016009a7308 */ /* 0x0004a20000002400 */
[----:B------:R-:W-:Y:S02]  /*15f10*/  @P0 SHF.R.U32.HI R4, RZ, c[0x0][0x2cc], R0 ;  /* 0x0000b300ff040a19 */ /* 0x000fe40000011600 */
[----:B------:R-:W-:Y:S01]  /*15f20*/  IADD3 R0, -R200, 0x1, -R156 ;  /* 0x00000001c8007810 */ /* 0x000fe20007ffe99c */
[----:B-1----:R-:W-:Y:S01]  /*15f30*/  FMUL.FTZ R31, R39, c[0x0][0x320] ;  /* 0x0000c800271f7a20 */ /* 0x002fe20000410000 */
[----:B------:R-:W-:Y:S01]  /*15f40*/  ISETP.GE.AND P0, PT, R189, 0x1, PT ;  /* 0x00000001bd00780c */ /* 0x000fe20003f06270 */
[----:B------:R-:W1:Y:S01]  /*15f50*/  SHFL.IDX PT, R3, R4, RZ, 0x1c1f ;  /* 0x001c1fff04037589 */ /* 0x000e6200000e0000 */
[----:B------:R-:W-:Y:S02]  /*15f60*/  IADD3 R0, -R202, R0, R201 ;  /* 0x00000000ca007210 */ /* 0x000fe40007ffe1c9 */
[----:B------:R-:W-:Y:S01]  /*15f70*/  SEL R189, R2, RZ, !P0 ;  /* 0x000000ff02bd7207 */ /* 0x000fe20004000000 */
[----:B------:R2:W2:Y:S01]  /*15f80*/  MUFU.TANH R153, R23 ;  /* 0x0000001700997308 */ /* 0x0004a20000002400 */
[C---:B------:R-:W-:Y:S02]  /*15f90*/  IADD3 R6, R0.reuse, c[0x0][0x328], RZ ;  /* 0x0000ca0000067a10 */ /* 0x040fe40007ffe0ff */
[----:B------:R-:W-:Y:S07]  /*15fa0*/  IADD3 R5, R0, UR8, RZ ;  /* 0x0000000800057c10 */ /* 0x000fee000fffe0ff */
[----:B------:R-:W2:Y:S10]  /*15fb0*/  MUFU.TANH R18, R18 ;  /* 0x0000001200127308 */ /* 0x000eb40000002400 */
[----:B------:R-:W2:Y:S01]  /*15fc0*/  MUFU.TANH R17, R17 ;  /* 0x0000001100117308 */ /* 0x000ea20000002400 */
[-C--:B-1----:R-:W-:Y:S02]  /*15fd0*/  IADD3 R2, R6, R3.reuse, RZ ;  /* 0x0000000306027210 */ /* 0x082fe40007ffe0ff */
[----:B------:R-:W-:Y:S07]  /*15fe0*/  IADD3 R0, R5, R3, RZ ;  /* 0x0000000305007210 */ /* 0x000fee0007ffe0ff */
        /* <DEDUP_REMOVED lines=16> */
[----:B------:R-:W-:Y:S02]  /*160f0*/  ISETP.NE.AND P0, PT, R33, c[0x0][0x32c], PT ;  /* 0x0000cb0021007a0c */ /* 0x000fe40003f05270 */
[----:B------:R-:W-:Y:S11]  /*16100*/  LOP3.LUT R3, RZ, R3, RZ, 0x33, !PT ;  /* 0x00000003ff037212 */ /* 0x000ff600078e33ff */
[----:B------:R-:W-:Y:S05]  /*16110*/  @P0 IMAD.HI.U32 R7, R3, c[0x0][0x330], RZ ;  /* 0x0000cc0003070a27 */ /* 0x000fea00078e00ff */
[----:B------:R-:W-:Y:S04]  /*16120*/  @P0 SHF.R.U32.HI R3, RZ, c[0x0][0x334], R7 ;  /* 0x0000cd00ff030a19 */ /* 0x000fe80000011607 */
[----:B------:R-:W-:Y:S01]  /*16130*/  LOP3.LUT R3, RZ, R3, RZ, 0x33, !PT ;  /* 0x00000003ff037212 */ /* 0x000fe200078e33ff */
[----:B------:R-:W-:-:S05]  /*16140*/  BRA `(.L_x_2385) ;  /* 0x0000004000007947 */ /* 0x000fca0003800000 */
.L_x_2384:
[----:B------:R-:W-:Y:S11]  /*16150*/  ISETP.NE.AND P0, PT, R33, c[0x0][0x32c], PT ;  /* 0x0000cb0021007a0c */ /* 0x000ff60003f05270 */
[----:B------:R-:W-:Y:S02]  /*16160*/  @!UPT UIADD3 URZ, URZ, URZ, URZ ;  /* 0x0000003f3f3ff290 */ /* 0x000fe4000fffe03f */
[----:B------:R-:W-:Y:S05]  /*16170*/  @P0 IMAD.HI.U32 R7, R3, c[0x0][0x330], RZ ;  /* 0x0000cc0003070a27 */ /* 0x000fea00078e00ff */
[----:B------:R-:W-:Y:S02]  /*16180*/  @P0 SHF.R.U32.HI R3, RZ, c[0x0][0x334], R7 ;  /* 0x0000cd00ff030a19 */ /* 0x000fe40000011607 */
.L_x_2385:
[----:B------:R-:W-:Y:S05]  /*16190*/  BSYNC B0 ;  /* 0x0000000000007941 */ /* 0x000fea0003800000 */
.L_x_2383:
[----:B------:R-:W-:Y:S04]  /*161a0*/  IMAD R3, R3, c[0x0][0x32c], -R156 ;  /* 0x0000cb0003037a24 */ /* 0x000fe800078e0a9c */
[----:B------:R-:W-:Y:S05]  /*161b0*/  IMAD.IADD R3, R3, 0x1, -R200 ;  /* 0x0000000103037824 */ /* 0x000fea00078e0ac8 */
[----:B------:R-:W-:Y:S02]  /*161c0*/  IMNMX R0, R0, R3, !PT ;  /* 0x0000000300007217 */ /* 0x000fe40007800200 */
[----:B------:R-:W-:Y:S04]  /*161d0*/  IADD3 R3, R3, c[0x0][0x32c], RZ ;  /* 0x0000cb0003037a10 */ /* 0x000fe80007ffe0ff */
[----:B------:R-:W-:Y:S02]  /*161e0*/  IMNMX R2, R2, R3, PT ;  /* 0x0000000302027217 */ /* 0x000fe40003800200 */
.L_x_2382:
        /* <DEDUP_REMOVED lines=9> */
[--C-:B--2---:R-:W-:Y:S03]  /*16280*/  IMAD.IADD R3, R6, 0x1, R4.reuse ;  /* 0x0000000106037824 */ /* 0x104fe600078e0204 */
        /* <DEDUP_REMOVED lines=39> */
[----:B------:R-:W-:Y:S01]  /*16500*/  ISETP.LT.OR P0, PT, R2, 0x3a, P0 ;  /* 0x0000003a0200780c */ /* 0x000fe20000701670 */
[----:B------:R-:W-:Y:S03]  /*16510*/  IMAD.IADD R2, R5, 0x1, R4 ;  /* 0x0000000105027824 */ /* 0x000fe600078e0204 */
[----:B------:R-:W-:Y:S01]  /*16520*/  FSEL R5, R26, -INF , !P0 ;  /* 0xff8000001a057808 */ /* 0x000fe20004000000 */
[----:B------:R-:W-:-:S05]  /*16530*/  @!P1 BRA `(.L_x_2386) ;  /* 0x0000015000009947 */ /* 0x000fca0003800000 */
[----:B------:R-:W-:Y:S01]  /*16540*/  IADD3 R0, -R202, R201, R4 ;  /* 0x000000c9ca007210 */ /* 0x000fe20007ffe104 */
        /* <DEDUP_REMOVED lines=10> */
.L_x_2388:
[----:B------:R-:W-:Y:S11]  /*165f0*/  ISETP.NE.AND P0, PT, R33, c[0x0][0x32c], PT ;  /* 0x0000cb0021007a0c */ /* 0x000ff60003f05270 */
[----:B------:R-:W-:Y:S02]  /*16600*/  @!UPT UIADD3 URZ, URZ, URZ, URZ ;  /* 0x0000003f3f3ff290 */ /* 0x000fe4000fffe03f */
[----:B------:R-:W-:Y:S05]  /*16610*/  @P0 IMAD.HI.U32 R4, R0, c[0x0][0x330], RZ ;  /* 0x0000cc0000040a27 */ /* 0x000fea00078e00ff */
[----:B------:R-:W-:Y:S02]  /*16620*/  @P0 SHF.R.U32.HI R0, RZ, c[0x0][0x334], R4 ;  /* 0x0000cd00ff000a19 */ /* 0x000fe40000011604 */
.L_x_2389:
[----:B------:R-:W-:Y:S05]  /*16630*/  BSYNC B0 ;  /* 0x0000000000007941 */ /* 0x000fea0003800000 */
.L_x_2387:
[----:B------:R-:W-:Y:S04]  /*16640*/  IMAD R0, R0, c[0x0][0x32c], -R156 ;  /* 0x0000cb0000007a24 */ /* 0x000fe800078e0a9c */
[----:B------:R-:W-:Y:S05]  /*16650*/  IMAD.IADD R0, R0, 0x1, -R200 ;  /* 0x0000000100007824 */ /* 0x000fea00078e0ac8 */
[----:B------:R-:W-:Y:S02]  /*16660*/  IMNMX R2, R2, R0, !PT ;  /* 0x0000000002027217 */ /* 0x000fe40007800200 */
[----:B------:R-:W-:Y:S04]  /*16670*/  IADD3 R0, R0, c[0x0][0x32c], RZ ;  /* 0x0000cb0000007a10 */ /* 0x000fe80007ffe0ff */
[----:B------:R-:W-:Y:S02]  /*16680*/  IMNMX R3, R3, R0, PT ;  /* 0x0000000003037217 */ /* 0x000fe40003800200 */
.L_x_2386:
        /* <DEDUP_REMOVED lines=50> */
[----:B------:R-:W-:Y:S01]  /*169b0*/  FFMA.FTZ R187, R5, c[0x0][0x2d0], -R4 ;  /* 0x0000b40005bb7a23 */ /* 0x000fe20000010804 */
[----:B------:R-:W-:Y:S01]  /*169c0*/  FSEL R4, R164, -INF , !P0 ;  /* 0xff800000a4047808 */ /* 0x000fe20004000000 */
[----:B------:R-:W-:Y:S01]  /*169d0*/  FMUL.FTZ R0, R0, c[0x0][0x2d0] ;  /* 0x0000b40000007a20 */ /* 0x000fe20000410000 */
[----:B------:R-:W-:Y:S02]  /*169e0*/  ISETP.GT.AND P0, PT, R2, 0x1, P2 ;  /* 0x000000010200780c */ /* 0x000fe40001704270 */
[----:B------:R-:W-:Y:S02]  /*169f0*/  FMNMX.FTZ R105, R4, R9, !PT ;  /* 0x0000000904697209 */ /* 0x000fe40007810000 */
[----:B------:R-:W-:Y:S02]  /*16a00*/  ISETP.LT.OR P0, PT, R3, 0x2, P0 ;  /* 0x000000020300780c */ /* 0x000fe40000701670 */
[----:B------:R-:W1:Y:S02]  /*16a10*/  MUFU.EX2 R0, R0 ;  /* 0x0000000000007308 */ /* 0x000e640000000800 */
[----:B------:R-:W-:Y:S02]  /*16a20*/  FSEL R5, R163, -INF , !P0 ;  /* 0xff800000a3057808 */ /* 0x000fe40004000000 */
[----:B------:R-:W-:Y:S02]  /*16a30*/  ISETP.GT.AND P0, PT, R2, 0x8, P2 ;  /* 0x000000080200780c */ /* 0x000fe40001704270 */
[----:B------:R-:W-:Y:S02]  /*16a40*/  FMNMX.FTZ R105, R5, R105, !PT ;  /* 0x0000006905697209 */ /* 0x000fe40007810000 */
[----:B------:R-:W-:Y:S02]  /*16a50*/  ISETP.LT.OR P0, PT, R3, 0x9, P0 ;  /* 0x000000090300780c */ /* 0x000fe40000701670 */
[----:B------:R-:W2:Y:S02]  /*16a60*/  MUFU.EX2 R25, R25 ;  /* 0x0000001900197308 */ /* 0x000ea40000000800 */
[----:B------:R-:W-:Y:S02]  /*16a70*/  FSEL R147, R162, -INF , !P0 ;  /* 0xff800000a2937808 */ /* 0x000fe40004000000 */
[C---:B------:R-:W-:Y:S02]  /*16a80*/  ISETP.GT.AND P0, PT, R2.reuse, 0x9, P2 ;  /* 0x000000090200780c */ /* 0x040fe40001704270 */
[----:B------:R-:W-:Y:S02]  /*16a90*/  FMNMX.FTZ R105, R147, R105, !PT ;  /* 0x0000006993697209 */ /* 0x000fe40007810000 */
[----:B------:R-:W-:Y:S02]  /*16aa0*/  ISETP.LT.OR P0, PT, R3, 0xa, P0 ;  /* 0x0000000a0300780c */ /* 0x000fe40000701670 */
[----:B------:R-:W-:Y:S02]  /*16ab0*/  MUFU.EX2 R24, R24 ;  /* 0x0000001800187308 */ /* 0x000fe40000000800 */
[----:B------:R-:W-:Y:S02]  /*16ac0*/  FSEL R148, R161, -INF , !P0 ;  /* 0xff800000a1947808 */ /* 0x000fe40004000000 */
[----:B------:R-:W-:Y:S01]  /*16ad0*/  ISETP.GT.AND P0, PT, R2, 0x10, P2 ;  /* 0x000000100200780c */ /* 0x000fe20001704270 */
[----:B-1----:R-:W-:Y:S01]  /*16ae0*/  FMUL.FTZ R12, R0, R136 ;  /* 0x00000088000c7220 */ /* 0x002fe20000410000 */
[----:B------:R-:W-:Y:S01]  /*16af0*/  FMNMX.FTZ R105, R148, R105, !PT ;  /* 0x0000006994697209 */ /* 0x000fe20007810000 */
[C---:B------:R-:W-:Y:S01]  /*16b00*/  FMUL.FTZ R13, R0.reuse, R137 ;  /* 0x00000089000d7220 */ /* 0x040fe20000410000 */
[----:B------:R-:W-:Y:S01]  /*16b10*/  ISETP.LT.OR P0, PT, R3, 0x11, P0 ;  /* 0x000000110300780c */ /* 0x000fe20000701670 */
[----:B------:R-:W-:Y:S01]  /*16b20*/  FMUL.FTZ R33, R0, R117 ;  /* 0x0000007500217220 */ /* 0x000fe20000410000 */
[----:B------:R-:W-:Y:S01]  /*16b30*/  FSEL R161, R32, -INF , !P1 ;  /* 0xff80000020a17808 */ /* 0x000fe20004800000 */
[----:B------:R-:W1:Y:S01]  /*16b40*/  MUFU.EX2 R23, R23 ;  /* 0x0000001700177308 */ /* 0x000e620000000800 */
[----:B------:R-:W-:Y:S01]  /*16b50*/  FSEL R149, R160, -INF , !P0 ;  /* 0xff800000a0957808 */ /* 0x000fe20004000000 */
[----:B------:R-:W-:Y:S01]  /*16b60*/  FMUL.FTZ R32, R0, R116 ;  /* 0x0000007400207220 */ /* 0x000fe20000410000 */
[----:B------:R-:W-:Y:S01]  /*16b70*/  ISETP.GT.AND P0, PT, R2, 0x11, P2 ;  /* 0x000000110200780c */ /* 0x000fe20001704270 */
[C---:B------:R-:W-:Y:S01]  /*16b80*/  FMUL.FTZ R36, R0.reuse, R112 ;  /* 0x0000007000247220 */ /* 0x040fe20000410000 */
[----:B------:R-:W-:Y:S01]  /*16b90*/  FMNMX.FTZ R105, R149, R105, !PT ;  /* 0x0000006995697209 */ /* 0x000fe20007810000 */
        /* <DEDUP_REMOVED lines=8> */
[----:B------:R-:W-:Y:S01]  /*16c20*/  FMUL.FTZ R21, R0, R129 ;  /* 0x0000008100157220 */ /* 0x000fe20000410000 */
[----:B------:R-:W-:Y:S01]  /*16c30*/  FMNMX.FTZ R105, R150, R105, !PT ;  /* 0x0000006996697209 */ /* 0x000fe20007810000 */
        /* <DEDUP_REMOVED lines=8> */
[----:B------:R-:W-:Y:S01]  /*16cc0*/  FMUL.FTZ R45, R0, R45 ;  /* 0x0000002d002d7220 */ /* 0x000fe20000410000 */
[----:B------:R-:W-:Y:S01]  /*16cd0*/  FMNMX.FTZ R105, R154, R105, !PT ;  /* 0x000000699a697209 */ /* 0x000fe20007810000 */
        /* <DEDUP_REMOVED lines=8> */
[C---:B------:R-:W-:Y:S01]  /*16d60*/  FMUL.FTZ R56, R0.reuse, R56 ;  /* 0x0000003800387220 */ /* 0x040fe20000410000 */
        /* <DEDUP_REMOVED lines=42> */
[----:B-1----:R-:W-:Y:S01]  /*17010*/  F2FP.BF16.PACK_AB R146, R23, R24 ;  /* 0x000000181792723e */ /* 0x002fe200000010ff */
[----:B------:R-:W-:Y:S01]  /*17020*/  FMUL.FTZ R101, R0, R101 ;  /* 0x0000006500657220 */ /* 0x000fe20000410000 */
[----:B------:R-:W-:Y:S02]  /*17030*/  FSEL R162, R30, -INF , !P0 ;  /* 0xff8000001ea27808 */ /* 0x000fe40004000000 */
[----:B------:R-:W-:Y:S02]  /*17040*/  ISETP.GT.AND P0, PT, R2, 0x31, P2 ;  /* 0x000000310200780c */ /* 0x000fe40001704270 */
[----:B------:R-:W-:Y:S02]  /*17050*/  FMNMX.FTZ R105, R162, R105, !PT ;  /* 0x00000069a2697209 */ /* 0x000fe40007810000 */
[----:B------:R-:W-:Y:S04]  /*17060*/  ISETP.LT.OR P0, PT, R3, 0x32, P0 ;  /* 0x000000320300780c */ /* 0x000fe80000701670 */
[----:B------:R-:W-:Y:S01]  /*17070*/  FSEL R163, R29, -INF , !P0 ;  /* 0xff8000001da37808 */ /* 0x000fe20004000000 */
[----:B------:R-:W-:Y:S01]  /*17080*/  FMUL.FTZ R29, R0, R121 ;  /* 0x00000079001d7220 */ /* 0x000fe20000410000 */
[----:B------:R-:W-:Y:S01]  /*17090*/  ISETP.GT.AND P0, PT, R2, 0x39, P2 ;  /* 0x000000390200780c */ /* 0x000fe20001704270 */
[C---:B------:R-:W-:Y:S01]  /*170a0*/  FFMA.FTZ R2, R0.reuse, R195, R7 ;  /* 0x000000c300027223 */ /* 0x040fe20000010007 */
[----:B------:R-:W-:Y:S02]  /*170b0*/  FMNMX.FTZ R105, R163, R105, !PT ;  /* 0x00000069a3697209 */ /* 0x000fe40007810000 */
[----:B------:R-:W-:Y:S01]  /*170c0*/  ISETP.LT.OR P0, PT, R3, 0x3a, P0 ;  /* 0x0000003a0300780c */ /* 0x000fe20000701670 */
[----:B------:R-:W-:Y:S01]  /*170d0*/  FADD.FTZ R3, R25, R2 ;  /* 0x0000000219037221 */ /* 0x000fe20000010000 */
[----:B------:R-:W-:Y:S01]  /*170e0*/  FMNMX.FTZ R105, R161, R105, !PT ;  /* 0x00000069a1697209 */ /* 0x000fe20007810000 */
[----:B------:R-:W-:Y:S01]  /*170f0*/  FMUL.FTZ R25, R0, R125 ;  /* 0x0000007d00197220 */ /* 0x000fe20000410000 */
[----:B------:R-:W-:Y:S04]  /*17100*/  FSEL R160, R31, -INF , !P0 ;  /* 0xff8000001fa07808 */ /* 0x000fe80004000000 */
[----:B------:R-:W-:Y:S05]  /*17110*/  FMNMX.FTZ R105, R160, R105, !PT ;  /* 0x00000069a0697209 */ /* 0x000fea0007810000 */
[----:B------:R-:W1:Y:S02]  /*17120*/  SHFL.BFLY PT, R2, R105, 0x2, 0x1f ;  /* 0x0c401f0069027f89 */ /* 0x000e6400000e0000 */
[----:B-1----:R-:W-:Y:S06]  /*17130*/  FMNMX.FTZ R105, R105, R2, !PT ;  /* 0x0000000269697209 */ /* 0x002fec0007810000 */
[----:B------:R-:W1:Y:S02]  /*17140*/  SHFL.BFLY PT, R2, R105, 0x1, 0x1f ;  /* 0x0c201f0069027f89 */ /* 0x000e6400000e0000 */
[----:B-1----:R-:W-:Y:S01]  /*17150*/  FMNMX.FTZ R105, R105, R2, !PT ;  /* 0x0000000269697209 */ /* 0x002fe20007810000 */
[----:B------:R-:W-:Y:S02]  /*17160*/  FADD.FTZ R2, R24, R3 ;  /* 0x0000000318027221 */ /* 0x000fe40000010000 */
[----:B------:R-:W-:Y:S01]  /*17170*/  FMUL.FTZ R24, R0, R124 ;  /* 0x0000007c00187220 */ /* 0x000fe20000410000 */
[----:B------:R-:W-:Y:S01]  /*17180*/  FSETP.NEU.FTZ.AND P0, PT, R105, -INF , PT ;  /* 0xff8000006900780b */ /* 0x000fe20003f1d000 */
[----:B------:R-:W-:Y:S03]  /*17190*/  FADD.FTZ R158, R23, R2 ;  /* 0x00000002179e7221 */ /* 0x000fe60000010000 */
[C---:B------:R-:W-:Y:S05]  /*171a0*/  FSEL R2, R105.reuse, RZ, P0 ;  /* 0x000000ff69027208 */ /* 0x040fea0000000000 */
[----:B------:R-:W-:Y:S02]  /*171b0*/  FADD.FTZ R2, -R2, R9 ;  /* 0x0000000902027221 */ /* 0x000fe40000010100 */
[----:B------:R-:W-:Y:S02]  /*171c0*/  FMUL.FTZ R9, R105, c[0x0][0x2d0] ;  /* 0x0000b40069097a20 */ /* 0x000fe40000410000 */
[----:B------:R-:W-:Y:S03]  /*171d0*/  FMUL.FTZ R2, R2, c[0x0][0x2d0] ;  /* 0x0000b40002027a20 */ /* 0x000fe60000410000 */
[----:B------:R-:W-:Y:S03]  /*171e0*/  FSEL R9, R9, RZ, P0 ;  /* 0x000000ff09097208 */ /* 0x000fe60000000000 */
[----:B------:R-:W1:Y:S02]  /*171f0*/  MUFU.EX2 R2, R2 ;  /* 0x0000000200027308 */ /* 0x000e640000000800 */
[--C-:B------:R-:W-:Y:S02]  /*17200*/  FFMA.FTZ R145, R4, c[0x0][0x2d0], -R9.reuse ;  /* 0x0000b40004917a23 */ /* 0x100fe40000010809 */
[----:B------:R-:W-:Y:S02]  /*17210*/  FFMA.FTZ R3, R5, c[0x0][0x2d0], -R9 ;  /* 0x0000b40005037a23 */ /* 0x000fe40000010809 */
[C---:B------:R-:W-:Y:S02]  /*17220*/  FMUL.FTZ R4, R0.reuse, R140 ;  /* 0x0000008c00047220 */ /* 0x040fe40000410000 */
[----:B------:R-:W-:Y:S02]  /*17230*/  FMUL.FTZ R5, R0, R141 ;  /* 0x0000008d00057220 */ /* 0x000fe40000410000 */
[----:B------:R-:W2:Y:S10]  /*17240*/  MUFU.EX2 R145, R145 ;  /* 0x0000009100917308 */ /* 0x000eb40000000800 */
[----:B------:R-:W3:Y:S01]  /*17250*/  MUFU.EX2 R0, R3 ;  /* 0x0000000300007308 */ /* 0x000ee20000000800 */
[C---:B-1----:R-:W-:Y:S02]  /*17260*/  FMUL.FTZ R38, R2.reuse, R114 ;  /* 0x0000007202267220 */ /* 0x042fe40000410000 */
[C---:B------:R-:W-:Y:S02]  /*17270*/  FMUL.FTZ R39, R2.reuse, R115 ;  /* 0x0000007302277220 */ /* 0x040fe40000410000 */
[C---:B------:R-:W-:Y:S02]  /*17280*/  FMUL.FTZ R14, R2.reuse, R138 ;  /* 0x0000008a020e7220 */ /* 0x040fe40000410000 */
[C---:B------:R-:W-:Y:S02]  /*17290*/  FMUL.FTZ R15, R2.reuse, R139 ;  /* 0x0000008b020f7220 */ /* 0x040fe40000410000 */
[C---:B------:R-:W-:Y:S02]  /*172a0*/  FMUL.FTZ R34, R2.reuse, R118 ;  /* 0x0000007602227220 */ /* 0x040fe40000410000 */
[C---:B--2---:R-:W-:Y:S02]  /*172b0*/  FFMA.FTZ R8, R2.reuse, R196, R145 ;  /* 0x000000c402087223 */ /* 0x044fe40000010091 */
[C---:B------:R-:W-:Y:S02]  /*172c0*/  FMUL.FTZ R35, R2.reuse, R119 ;  /* 0x0000007702237220 */ /* 0x040fe40000410000 */
[C---:B------:R-:W-:Y:S02]  /*172d0*/  FMUL.FTZ R6, R2.reuse, R142 ;  /* 0x0000008e02067220 */ /* 0x040fe40000410000 */
[C---:B------:R-:W-:Y:S02]  /*172e0*/  FMUL.FTZ R7, R2.reuse, R143 ;  /* 0x0000008f02077220 */ /* 0x040fe40000410000 */
[----:B------:R-:W-:Y:S01]  /*172f0*/  FMUL.FTZ R18, R2, R134 ;  /* 0x0000008602127220 */ /* 0x000fe20000410000 */
[C---:B---3--:R-:W-:Y:S01]  /*17300*/  F2FP.BF16.PACK_AB R145, R0.reuse, R145 ;  /* 0x000000910091723e */ /* 0x048fe200000010ff */
[----:B------:R-:W-:Y:S01]  /*17310*/  FADD.FTZ R8, R0, R8 ;  /* 0x0000000800087221 */ /* 0x000fe20000010000 */
[----:B------:R-:W-:Y:S01]  /*17320*/  IADD3 R0, R178, R168, RZ ;  /* 0x000000a8b2007210 */ /* 0x000fe20007ffe0ff */
[--C-:B------:R-:W-:Y:S01]  /*17330*/  FFMA.FTZ R3, R147, c[0x0][0x2d0], -R9.reuse ;  /* 0x0000b40093037a23 */ /* 0x100fe20000010809 */
[----:B------:R-:W-:Y:S01]  /*17340*/  MUFU.EX2 R134, R182 ;  /* 0x000000b600867308 */ /* 0x000fe20000000800 */
[C---:B------:R-:W-:Y:S02]  /*17350*/  FMUL.FTZ R19, R2.reuse, R135 ;  /* 0x0000008702137220 */ /* 0x040fe40000410000 */
[----:B------:R-:W1:Y:S01]  /*17360*/  LDSM.16.MT88.4 R112, [R0] ;  /* 0x000000000070783b */ /* 0x000e620000004200 */
[C---:B------:R-:W-:Y:S02]  /*17370*/  FMUL.FTZ R22, R2.reuse, R130 ;  /* 0x0000008202167220 */ /* 0x040fe40000410000 */
[C---:B------:R-:W-:Y:S02]  /*17380*/  FMUL.FTZ R23, R2.reuse, R131 ;  /* 0x0000008302177220 */ /* 0x040fe40000410000 */
[C---:B------:R-:W-:Y:S02]  /*17390*/  FMUL.FTZ R26, R2.reuse, R126 ;  /* 0x0000007e021a7220 */ /* 0x040fe40000410000 */
[C---:B------:R-:W-:Y:S01]  /*173a0*/  FMUL.FTZ R27, R2.reuse, R127 ;  /* 0x0000007f021b7220 */ /* 0x040fe20000410000 */
[----:B------:R-:W2:Y:S01]  /*173b0*/  MUFU.EX2 R3, R3 ;  /* 0x0000000300037308 */ /* 0x000ea20000000800 */
[C---:B------:R-:W-:Y:S01]  /*173c0*/  FMUL.FTZ R30, R2.reuse, R122 ;  /* 0x0000007a021e7220 */ /* 0x040fe20000410000 */
[----:B------:R-:W-:Y:S01]  /*173d0*/  LDSM.16.MT88.4 R116, [R0+0x800] ;  /* 0x000800000074783b */ /* 0x000fe20000004200 */
[C---:B------:R-:W-:Y:S02]  /*173e0*/  FMUL.FTZ R31, R2.reuse, R123 ;  /* 0x0000007b021f7220 */ /* 0x040fe40000410000 */
[C---:B------:R-:W-:Y:S02]  /*173f0*/  FMUL.FTZ R42, R2.reuse, R42 ;  /* 0x0000002a022a7220 */ /* 0x040fe40000410000 */
[C---:B------:R-:W-:Y:S02]  /*17400*/  FMUL.FTZ R43, R2.reuse, R43 ;  /* 0x0000002b022b7220 */ /* 0x040fe40000410000 */
[C---:B------:R-:W-:Y:S01]  /*17410*/  FMUL.FTZ R46, R2.reuse, R46 ;  /* 0x0000002e022e7220 */ /* 0x040fe20000410000 */
[----:B------:R-:W-:Y:S01]  /*17420*/  MUFU.EX2 R122, R166 ;  /* 0x000000a6007a7308 */ /* 0x000fe20000000800 */
        /* <DEDUP_REMOVED lines=31> */
[----:B--2---:R-:W-:Y:S01]  /*17620*/  FADD.FTZ R131, R3, R8 ;  /* 0x0000000803837221 */ /* 0x004fe20000010000 */
        /* <DEDUP_REMOVED lines=39> */
[----:B------:R-:W-:Y:S01]  /*178a0*/  FFMA.FTZ R112, R149, c[0x0][0x2d0], -R9 ;  /* 0x0000b40095707a23 */ /* 0x000fe20000010809 */
[----:B------:R-:W-:Y:S03]  /*178b0*/  HMMA.16816.F32.BF16 R100, R144, R114, R100 ;  /* 0x000000729064723c */ /* 0x000fe60000041864 */
[----:B------:R1:W-:Y:S01]  /*178c0*/  MUFU.EX2 R121, R112 ;  /* 0x0000007000797308 */ /* 0x0003e20000000800 */
[----:B------:R-:W-:Y:S03]  /*178d0*/  FADD.FTZ R113, R120, R158 ;  /* 0x0000009e78717221 */ /* 0x000fe60000010000 */
[----:B------:R-:W-:Y:S01]  /*178e0*/  F2FP.BF16.PACK_AB R114, R159, R165 ;  /* 0x000000a59f72723e */ /* 0x000fe200000010ff */
[----:B------:R-:W-:Y:S05]  /*178f0*/  FADD.FTZ R129, R122, R113 ;  /* 0x000000717a817221 */ /* 0x000fea0000010000 */
[----:B------:R-:W-:Y:S01]  /*17900*/  MUFU.EX2 R158, R187 ;  /* 0x000000bb009e7308 */ /* 0x000fe20000000800 */
[--C-:B-1----:R-:W-:Y:S09]  /*17910*/  FFMA.FTZ R112, R150, c[0x0][0x2d0], -R9.reuse ;  /* 0x0000b40096707a23 */ /* 0x102ff20000010809 */
[----:B------:R1:W2:Y:S02]  /*17920*/  MUFU.EX2 R128, R112 ;  /* 0x0000007000807308 */ /* 0x0002a40000000800 */
[--C-:B-1----:R-:W-:Y:S01]  /*17930*/  FFMA.FTZ R112, R154, c[0x0][0x2d0], -R9.reuse ;  /* 0x0000b4009a707a23 */ /* 0x102fe20000010809 */
[----:B--2---:R-:W-:Y:S07]  /*17940*/  F2FP.BF16.PACK_AB R113, R128, R121 ;  /* 0x000000798071723e */ /* 0x004fee00000010ff */
[----:B------:R-:W-:Y:S10]  /*17950*/  MUFU.EX2 R154, R192 ;  /* 0x000000c0009a7308 */ /* 0x000ff40000000800 */
[----:B------:R1:W-:Y:S02]  /*17960*/  MUFU.EX2 R124, R112 ;  /* 0x00000070007c7308 */ /* 0x0003e40000000800 */
[--C-:B-1----:R-:W-:Y:S08]  /*17970*/  FFMA.FTZ R112, R153, c[0x0][0x2d0], -R9.reuse ;  /* 0x0000b40099707a23 */ /* 0x102ff00000010809 */
[----:B------:R1:W2:Y:S02]  /*17980*/  MUFU.EX2 R130, R112 ;  /* 0x0000007000827308 */ /* 0x0002a40000000800 */
[----:B-1----:R-:W-:Y:S01]  /*17990*/  F2FP.BF16.PACK_AB R112, R122, R120 ;  /* 0x000000787a70723e */ /* 0x002fe200000010ff */
[--C-:B------:R-:W-:Y:S01]  /*179a0*/  FFMA.FTZ R120, R152, c[0x0][0x2d0], -R9.reuse ;  /* 0x0000b40098787a23 */ /* 0x100fe20000010809 */
[----:B--2---:R-:W-:Y:S06]  /*179b0*/  F2FP.BF16.PACK_AB R115, R130, R124 ;  /* 0x0000007c8273723e */ /* 0x004fec00000010ff */
[----:B------:R1:W-:Y:S01]  /*179c0*/  MUFU.EX2 R125, R120 ;  /* 0x00000078007d7308 */ /* 0x0003e20000000800 */
        /* <DEDUP_REMOVED lines=46> */
[----:B--2---:R-:W-:Y:S09]  /*17cb0*/  F2FP.BF16.PACK_AB R144, R155, R154 ;  /* 0x0000009a9b90723e */ /* 0x004ff200000010ff */
[----:B------:R-:W2:Y:S01]  /*17cc0*/  MUFU.EX2 R157, R188 ;  /* 0x000000bc009d7308 */ /* 0x000ea20000000800 */
[----:B---3--:R-:W3:Y:S01]  /*17cd0*/  LDSM.16.MT88.4 R116, [R0+0x1000] ;  /* 0x001000000074783b */ /* 0x008ee20000004200 */
[----:B-1----:R-:W-:Y:S01]  /*17ce0*/  FADD.FTZ R112, R123, R131 ;  /* 0x000000837b707221 */ /* 0x002fe20000010000 */
[----:B----4-:R-:W-:Y:S03]  /*17cf0*/  F2FP.BF16.PACK_AB R115, R153, R126 ;  /* 0x0000007e9973723e */ /* 0x010fe600000010ff */
[----:B------:R-:W-:Y:S03]  /*17d00*/  FADD.FTZ R112, R121, R112 ;  /* 0x0000007079707221 */ /* 0x000fe60000010000 */
[----:B------:R-:W1:Y:S01]  /*17d10*/  LDSM.16.MT88.4 R120, [R2+0x1000] ;  /* 0x001000000278783b */ /* 0x000e620000004200 */
[----:B------:R-:W-:Y:S01]  /*17d20*/  FADD.FTZ R112, R128, R112 ;  /* 0x0000007080707221 */ /* 0x000fe20000010000 */
[----:B--2---:R-:W-:Y:S03]  /*17d30*/  F2FP.BF16.PACK_AB R146, R158, R157 ;  /* 0x0000009d9e92723e */ /* 0x004fe600000010ff */
[----:B------:R-:W-:Y:S01]  /*17d40*/  FADD.FTZ R128, R124, R112 ;  /* 0x000000707c807221 */ /* 0x000fe20000010000 */
[----:B------:R-:W-:Y:S01]  /*17d50*/  F2FP.BF16.PACK_AB R112, R133, R132 ;  /* 0x000000848570723e */ /* 0x000fe200000010ff */
[----:B------:R-:W-:Y:S04]  /*17d60*/  FFMA.FTZ R124, R162, c[0x0][0x2d0], -R9 ;  /* 0x0000b400a27c7a23 */ /* 0x000fe80000010809 */
[----:B------:R2:W-:Y:S02]  /*17d70*/  MUFU.EX2 R150, R124 ;  /* 0x0000007c00967308 */ /* 0x0005e40000000800 */
[C---:B---3--:R-:W-:Y:S08]  /*17d80*/  HMMA.16816.F32.BF16 R4, R112.reuse, R116, R4 ;  /* 0x000000747004723c */ /* 0x048ff00000041804 */
[C---:B------:R-:W-:Y:S01]  /*17d90*/  HMMA.16816.F32.BF16 R12, R112.reuse, R118, R12 ;  /* 0x00000076700c723c */ /* 0x040fe2000004180c */
[----:B------:R-:W3:Y:S03]  /*17da0*/  LDSM.16.MT88.4 R116, [R8+0x1000] ;  /* 0x001000000874783b */ /* 0x000ee60000004200 */
[----:B--2---:R-:W-:Y:S04]  /*17db0*/  FADD.FTZ R124, R132, R129 ;  /* 0x00000081847c7221 */ /* 0x004fe80000010000 */
[C---:B-1----:R-:W-:Y:S08]  /*17dc0*/  HMMA.16816.F32.BF16 R16, R112.reuse, R120, R16 ;  /* 0x000000787010723c */ /* 0x042ff00000041810 */
        /* <DEDUP_REMOVED lines=32> */
[C---:B-1----:R-:W-:Y:S04]  /*17fd0*/  HMMA.16816.F32.BF16 R96, R112.reuse, R120, R96 ;  /* 0x000000787060723c */ /* 0x042fe80000041860 */
[----:B------:R-:W-:Y:S02]  /*17fe0*/  FADD.FTZ R117, R125, R117 ;  /* 0x000000757d757221 */ /* 0x000fe40000010000 */
[----:B------:R-:W-:Y:S02]  /*17ff0*/  FADD.FTZ R125, R133, R124 ;  /* 0x0000007c857d7221 */ /* 0x000fe40000010000 */
[----:B------:R-:W-:Y:S01]  /*18000*/  HMMA.16816.F32.BF16 R100, R112, R122, R100 ;  /* 0x0000007a7064723c */ /* 0x000fe20000041864 */
[----:B------:R-:W-:Y:S03]  /*18010*/  LDSM.16.MT88.4 R112, [R3+0x1800] ;  /* 0x001800000370783b */ /* 0x000fe60000004200 */
[----:B------:R-:W-:Y:S02]  /*18020*/  FADD.FTZ R124, R127, R117 ;  /* 0x000000757f7c7221 */ /* 0x000fe40000010000 */
[----:B------:R-:W-:Y:S02]  /*18030*/  FADD.FTZ R151, R134, R125 ;  /* 0x0000007d86977221 */ /* 0x000fe40000010000 */
[----:B------:R-:W-:Y:S04]  /*18040*/  FADD.FTZ R152, R126, R124 ;  /* 0x0000007c7e987221 */ /* 0x000fe80000010000 */
[--C-:B--2---:R-:W-:Y:S01]  /*18050*/  FFMA.FTZ R116, R161, c[0x0][0x2d0], -R9.reuse ;  /* 0x0000b400a1747a23 */ /* 0x104fe20000010809 */
        /* <DEDUP_REMOVED lines=52> */
[----:B------:R-:W-:Y:S01]  /*183a0*/  IMAD.MOV.U32 R0, RZ, RZ, c[0x0][0x2b8] ;  /* 0x0000ae00ff007624 */ /* 0x000fe200078e00ff */
[----:B------:R-:W-:Y:S01]  /*183b0*/  IADD3 R2, R199, R156, R215 ;  /* 0x0000009cc7027210 */ /* 0x000fe20007ffe0d7 */
[----:B------:R-:W-:Y:S02]  /*183c0*/  IMAD.MOV.U32 R183, RZ, RZ, RZ ;  /* 0x000000ffffb77224 */ /* 0x000fe400078e00ff */
[----:B------:R-:W-:Y:S01]  /*183d0*/  IMAD R6, R189, 0x3000, R228 ;  /* 0x00003000bd067824 */ /* 0x000fe200078e02e4 */
[----:B------:R-:W-:Y:S02]  /*183e0*/  ISETP.NE.AND P0, PT, R0, 0x1, PT ;  /* 0x000000010000780c */ /* 0x000fe40003f05270 */
[----:B------:R-:W-:Y:S05]  /*183f0*/  IADD3 R2, R2, -0x80, RZ ;  /* 0xffffff8002027810 */ /* 0x000fea0007ffe0ff */
        /* <DEDUP_REMOVED lines=25> */
.L_x_2485:
        /* <DEDUP_REMOVED lines=19> */
[----:B------:R2:W3:Y:S03]  /*186c0*/  SHFL.IDX PT, R2, R13, 0x1, 0x181f ;  /* 0x00381f000d027f89 */ /* 0x0004e600000e0000 */
[----:B------:R-:W-:Y:S02]  /*186d0*/  IMAD.X R7, R4, 0x1, R15, P0 ;  /* 0x0000000104077824 */ /* 0x000fe400000e060f */
[----:B------:R2:W4:Y:S04]  /*186e0*/  SHFL.IDX PT, R4, R5, 0x1, 0x181f ;  /* 0x00381f0005047f89 */ /* 0x00052800000e0000 */
[----:B------:R2:W-:Y:S02]  /*186f0*/  LDGSTS.E.BYPASS.LTC128B.128 [R0+0x10100], [R6.64], !P6 ;  /* 0x1010000006007fae */ /* 0x0005e4000f101d4a */
.L_x_2486:
[C---:B--23--:R-:W-:Y:S02]  /*18700*/  IADD3 R8, P0, R2.reuse, R12, RZ ;  /* 0x0000000c02087210 */ /* 0x04cfe40007f1e0ff */
[----:B------:R-:W-:Y:S03]  /*18710*/  IADD3 R6, P1, R2, R14, RZ ;  /* 0x0000000e02067210 */ /* 0x000fe60007f3e0ff */
[----:B----4-:R-:W-:Y:S01]  /*18720*/  IMAD.X R9, R4, 0x1, R17, P0 ;  /* 0x0000000104097824 */ /* 0x010fe200000e0611 */
[----:B------:R-:W-:Y:S01]  /*18730*/  IADD3 R2, P0, R2, R16, RZ ;  /* 0x0000001002027210 */ /* 0x000fe20007f1e0ff */
[C---:B------:R-:W-:Y:S03]  /*18740*/  IMAD.X R7, R4.reuse, 0x1, R18, P1 ;  /* 0x0000000104077824 */ /* 0x040fe600008e0612 */
[----:B------:R-:W-:Y:S01]  /*18750*/  @!PT LDS RZ, [RZ] ;  /* 0x00000000fffff984 */ /* 0x000fe20000000800 */
[----:B------:R-:W-:Y:S01]  /*18760*/  @!PT LDS RZ, [RZ] ;  /* 0x00000000fffff984 */ /* 0x000fe20000000800 */
[----:B------:R-:W-:Y:S01]  /*18770*/  @!PT LDS RZ, [RZ] ;  /* 0x00000000fffff984 */ /* 0x000fe20000000800 */
[----:B------:R2:W-:Y:S01]  /*18780*/  LDGSTS.E.BYPASS.LTC128B.128 [R0+0xd100], [R8.64], !P5 ;  /* 0x0d10000008007fae */ /* 0x0005e2000e901d4a */
[----:B------:R-:W-:Y:S03]  /*18790*/  IMAD.X R3, R4, 0x1, R15, P0 ;  /* 0x0000000104037824 */ /* 0x000fe600000e060f */
[----:B------:R2:W-:Y:S04]  /*187a0*/  LDGSTS.E.BYPASS.LTC128B.128 [R0+0xf100], [R6.64], !P4 ;  /* 0x0f10000006007fae */ /* 0x0005e8000e101d4a */
[----:B------:R2:W-:Y:S02]  /*187b0*/  LDGSTS.E.BYPASS.LTC128B.128 [R0+0x11100], [R2.64], !P6 ;  /* 0x1110000002007fae */ /* 0x0005e4000f101d4a */
.L_x_2391:
[----:B------:R-:W-:Y:S05]  /*187c0*/  BSYNC B0 ;  /* 0x0000000000007941 */ /* 0x000fea0003800000 */
.L_x_2390:
[----:B------:R-:W-:Y:S01]  /*187d0*/  ISETP.GE.AND P0, PT, R204, R180, PT ;  /* 0x000000b4cc00720c */ /* 0x000fe20003f06270 */
[----:B------:R-:W0:Y:S01]  /*187e0*/  LDGDEPBAR ;  /* 0x00000000000079af */ /* 0x000e220000000000 */
[----:B--2---:R-:W-:Y:S01]  /*187f0*/  IADD3 R0, R180, -0x1, RZ ;  /* 0xffffffffb4007810 */ /* 0x004fe20007ffe0ff */
[----:B------:R-:W-:Y:S01]  /*18800*/  IMAD.MOV.U32 R9, RZ, RZ, R105 ;  /* 0x000000ffff097224 */ /* 0x000fe200078e0069 */
[C---:B------:R-:W-:Y:S01]  /*18810*/  ISETP.GE.AND P1, PT, R169.reuse, 0x1, PT ;  /* 0x00000001a900780c */ /* 0x040fe20003f26270 */
[----:B------:R-:W-:Y:S01]  /*18820*/  IMAD.MOV.U32 R8, RZ, RZ, R104 ;  /* 0x000000ffff087224 */ /* 0x000fe200078e0068 */
[----:B------:R-:W-:Y:S01]  /*18830*/  IADD3 R169, R169, 0x1, RZ ;  /* 0x00000001a9a97810 */ /* 0x000fe20007ffe0ff */
[----:B------:R-:W-:Y:S03]  /*18840*/  IMAD.MOV.U32 R180, RZ, RZ, R0 ;  /* 0x000000ffffb47224 */ /* 0x000fe600078e0000 */
[----:B------:R-:W-:Y:S03]  /*18850*/  SEL R169, R169, RZ, !P1 ;  /* 0x000000ffa9a97207 */ /* 0x000fe60004800000 */
[----:B-1----:R-:W-:-:S05]  /*18860*/  @!P0 BRA `(.L_x_2394) ;  /* 0xffffc4e000008947 */ /* 0x002fca000383ffff */
.L_x_2377:
[----:B------:R-:W-:Y:S05]  /*18870*/  BRA.DIV ~URZ, `(.L_x_2395) ;  /* 0x000076127f007947 */ /* 0x000fea000b800000 */
[----:B------:R2:W3:Y:S02]  /*18880*/  SHFL.BFLY PT, R0, R195, 0x2, 0x1f ;  /* 0x0c401f00c3007f89 */ /* 0x0004e400000e0000 */
.L_x_2487:
[----:B---3--:R-:W-:Y:S01]  /*18890*/  FADD.FTZ R0, R0, R195 ;  /* 0x000000c300007221 */ /* 0x008fe20000010000 */
[----:B------:R-:W-:Y:S05]  /*188a0*/  BRA.DIV ~URZ, `(.L_x_2396) ;  /* 0x000076427f007947 */ /* 0x000fea000b800000 */
[----:B------:R-:W3:Y:S04]  /*188b0*/  SHFL.BFLY PT, R2, R196, 0x2, 0x1f ;  /* 0x0c401f00c4027f89 */ /* 0x000ee800000e0000 */
[----:B------:R-:W4:Y:S01]  /*188c0*/  SHFL.BFLY PT, R4, R0, 0x1, 0x1f ;  /* 0x0c201f0000047f89 */ /* 0x000f2200000e0000 */
[----:B---3--:R-:W-:-:S02]  /*188d0*/  FADD.FTZ R196, R2, R196 ;  /* 0x000000c402c47221 */ /* 0x008fc40000010000 */
[----:B----4-:R-:W-:-:S03]  /*188e0*/  FADD.FTZ R0, R0, R4 ;  /* 0x0000000400007221 */ /* 0x010fc60000010000 */
[----:B------:R3:W4:Y:S04]  /*188f0*/  SHFL.BFLY PT, R3, R196, 0x1, 0x1f ;  /* 0x0c201f00c4037f89 */ /* 0x00072800000e0000 */
.L_x_2488:
[----:B------:R-:W-:Y:S01]  /*18900*/  FSETP.NE.FTZ.AND P1, PT, R0, RZ, PT ;  /* 0x000000ff0000720b */ /* 0x000fe20003f35000 */
[----:B----4-:R-:W-:Y:S01]  /*18910*/  FADD.FTZ R3, R3, R196 ;  /* 0x000000c403037221 */ /* 0x010fe20000010000 */
[----:B------:R-:W-:Y:S02]  /*18920*/  MOV R2, RZ ;  /* 0x000000ff00027202 */ /* 0x000fe40000000f00 */
[----:B------:R-:W-:Y:S02]  /*18930*/  MOV R23, 0xff800000 ;  /* 0xff80000000177802 */ /* 0x000fe40000000f00 */
[----:B------:R-:W-:Y:S02]  /*18940*/  FSETP.NE.FTZ.AND P0, PT, R3, RZ, PT ;  /* 0x000000ff0300720b */ /* 0x000fe40003f15000 */
[----:B------:R-:W-:-:S05]  /*18950*/  MOV R22, 0xff800000 ;  /* 0xff80000000167802 */ /* 0x000fca0000000f00 */
[----:B------:R-:W4:Y:S01]  /*18960*/  @P1 MUFU.RCP R2, R0 ;  /* 0x0000000000021308 */ /* 0x000f220000001000 */
[----:B------:R-:W-:-:S07]  /*18970*/  @P1 MOV R6, 0x3f317218 ;  /* 0x3f31721800061802 */ /* 0x000fce0000000f00 */
[----:B------:R5:W1:Y:S01]  /*18980*/  @P1 MUFU.LG2 R4, R0 ;  /* 0x0000000000041308 */ /* 0x000a620000000c00 */
[C---:B----4-:R-:W-:Y:S02]  /*18990*/  FMUL.FTZ R140, R2.reuse, R140 ;  /* 0x0000008c028c7220 */ /* 0x050fe40000410000 */
[C---:B------:R-:W-:Y:S02]  /*189a0*/  FMUL.FTZ R141, R2.reuse, R141 ;  /* 0x0000008d028d7220 */ /* 0x040fe40000410000 */
[C---:B------:R-:W-:Y:S02]  /*189b0*/  FMUL.FTZ R136, R2.reuse, R136 ;  /* 0x0000008802887220 */ /* 0x040fe40000410000 */
[C---:B------:R-:W-:Y:S01]  /*189c0*/  FMUL.FTZ R137, R2.reuse, R137 ;  /* 0x0000008902897220 */ /* 0x040fe20000410000 */
[----:B-----5:R-:W-:Y:S01]  /*189d0*/  MOV R0, RZ ;  /* 0x000000ff00007202 */ /* 0x020fe20000000f00 */
[C---:B------:R-:W-:Y:S02]  /*189e0*/  FMUL.FTZ R132, R2.reuse, R132 ;  /* 0x0000008402847220 */ /* 0x040fe40000410000 */
[----:B------:R-:W-:-:S02]  /*189f0*/  FMUL.FTZ R133, R2, R133 ;  /* 0x0000008502857220 */ /* 0x000fc40000410000 */
[C---:B------:R-:W-:Y:S01]  /*18a00*/  FMUL.FTZ R128, R2.reuse, R128 ;  /* 0x0000008002807220 */ /* 0x040fe20000410000 */
[----:B------:R-:W4:Y:S01]  /*18a10*/  @P0 MUFU.RCP R0, R3 ;  /* 0x0000000300000308 */ /* 0x000f220000001000 */
        /* <DEDUP_REMOVED lines=41> */
[----:B------:R5:W2:Y:S01]  /*18cb0*/  @P0 MUFU.LG2 R2, R3 ;  /* 0x0000000300020308 */ /* 0x000aa20000000c00 */
[----:B-1----:R-:W-:Y:S02]  /*18cc0*/  @P1 FMUL.FTZ R5, R4, 0.69314718246459960938 ;  /* 0x3f31721804051820 */ /* 0x002fe40000410000 */
[----:B------:R-:W-:Y:S02]  /*18cd0*/  @P1 FMUL.FTZ R4, R6, c[0x0][0x2d0] ;  /* 0x0000b40006041a20 */ /* 0x000fe40000410000 */
[----:B----4-:R-:W-:Y:S02]  /*18ce0*/  FMUL.FTZ R142, R0, R142 ;  /* 0x0000008e008e7220 */ /* 0x010fe40000410000 */
[----:B------:R-:W-:Y:S01]  /*18cf0*/  @P1 FFMA.FTZ R23, R4, R104, R5 ;  /* 0x0000006804171223 */ /* 0x000fe20000010005 */
[----:B------:R-:W-:Y:S01]  /*18d00*/  MOV R4, 0x1 ;  /* 0x0000000100047802 */ /* 0x000fe20000000f00 */
[C---:B------:R-:W-:Y:S02]  /*18d10*/  FMUL.FTZ R143, R0.reuse, R143 ;  /* 0x0000008f008f7220 */ /* 0x040fe40000410000 */
[----:B------:R-:W-:-:S02]  /*18d20*/  FMUL.FTZ R138, R0, R138 ;  /* 0x0000008a008a7220 */ /* 0x000fc40000410000 */
[C---:B------:R-:W-:Y:S02]  /*18d30*/  FMUL.FTZ R139, R0.reuse, R139 ;  /* 0x0000008b008b7220 */ /* 0x040fe40000410000 */
[----:B------:R-:W-:Y:S01]  /*18d40*/  FMUL.FTZ R134, R0, R134 ;  /* 0x0000008600867220 */ /* 0x000fe20000410000 */
[----:B-----5:R-:W-:Y:S01]  /*18d50*/  @P0 MOV R3, 0x3f317218 ;  /* 0x3f31721800030802 */ /* 0x020fe20000000f00 */
[----:B--2---:R-:W-:Y:S02]  /*18d60*/  @P0 FMUL.FTZ R2, R2, 0.69314718246459960938 ;  /* 0x3f31721802020820 */ /* 0x004fe40000410000 */
[C---:B------:R-:W-:Y:S02]  /*18d70*/  FMUL.FTZ R135, R0.reuse, R135 ;  /* 0x0000008700877220 */ /* 0x040fe40000410000 */
[----:B------:R-:W-:Y:S02]  /*18d80*/  @P0 FMUL.FTZ R3, R3, c[0x0][0x2d0] ;  /* 0x0000b40003030a20 */ /* 0x000fe40000410000 */
        /* <DEDUP_REMOVED lines=44> */
.L_x_2306:
        /* <DEDUP_REMOVED lines=8> */
[----:B------:R-:W4:Y:S01]  /*190d0*/  POPC R2, UR4 ;  /* 0x0000000400027d09 */ /* 0x000f220008000000 */
[----:B-1----:R-:W-:Y:S01]  /*190e0*/  ISETP.EQ.U32.AND P0, PT, R3, R4, PT ;  /* 0x000000040300720c */ /* 0x002fe20003f02070 */
[----:B------:R-:W-:-:S12]  /*190f0*/  IMAD.MOV.U32 R4, RZ, RZ, c[0x0][0x560] ;  /* 0x00015800ff047624 */ /* 0x000fd800078e00ff */
[----:B----4-:R1:W4:Y:S04]  /*19100*/  @P0 ATOMG.E.ADD.STRONG.GPU PT, R2, [R4.64], R2 ;  /* 0x00000002040209a8 */ /* 0x01032800081ee1ca */
[----:B-1----:R-:W1:Y:S04]  /*19110*/  S2R R4, SR_LTMASK ;  /* 0x0000000000047919 */ /* 0x002e680000003900 */
[----:B----4-:R1:W4:Y:S02]  /*19120*/  SHFL.IDX PT, R3, R2, R3, 0x1f ;  /* 0x00001f0302037589 */ /* 0x01032400000e0000 */
[----:B-1----:R-:W-:-:S06]  /*19130*/  LOP3.LUT R2, R4, UR4, RZ, 0xc0, !PT ;  /* 0x0000000404027c12 */ /* 0x002fcc000f8ec0ff */
[----:B------:R-:W4:Y:S02]  /*19140*/  POPC R2, R2 ;  /* 0x0000000200027309 */ /* 0x000f240000000000 */
[----:B----4-:R-:W-:-:S06]  /*19150*/  IADD3 R252, R3, c[0x0][0xc], R2 ;  /* 0x0000030003fc7a10 */ /* 0x010fcc0007ffe002 */
.L_x_2398:
[----:B------:R-:W-:Y:S05]  /*19160*/  BSYNC B0 ;  /* 0x0000000000007941 */ /* 0x000fea0003800000 */
.L_x_2397:
[----:B------:R-:W-:Y:S01]  /*19170*/  PRMT R0, R0, 0x9910, RZ ;  /* 0x0000991000007816 */ /* 0x000fe200000000ff */
[----:B------:R-:W-:Y:S01]  /*19180*/  BSSY B1, `(.L_x_2399) ;  /* 0x000037d000017945 */ /* 0x000fe20003800000 */
[----:B------:R-:W-:Y:S02]  /*19190*/  IMAD.MOV.U32 R29, RZ, RZ, R252 ;  /* 0x000000ffff1d7224 */ /* 0x000fe400078e00fc */
[----:B------:R-:W-:-:S13]  /*191a0*/  ISETP.NE.AND P0, PT, R0, RZ, PT ;  /* 0x000000ff0000720c */ /* 0x000fda0003f05270 */
[----:B------:R-:W-:Y:S05]  /*191b0*/  @!P0 BRA `(.L_x_2400) ;  /* 0x00002b6000008947 */ /* 0x000fea0003800000 */
[----:B------:R-:W-:Y:S01]  /*191c0*/  IMAD.SHL.U32 R0, R242, 0x40, RZ ;  /* 0x00000040f2007824 */ /* 0x000fe200078e00ff */
[----:B------:R-:W-:Y:S01]  /*191d0*/  WARPSYNC 0xffffffff ;  /* 0xffffffff00007948 */ /* 0x000fe20003800000 */
[----:B------:R-:W-:Y:S01]  /*191e0*/  IMAD.SHL.U32 R2, R247, 0x400, RZ ;  /* 0x00000400f7027824 */ /* 0x000fe200078e00ff */
[----:B------:R-:W-:Y:S01]  /*191f0*/  BAR.SYNC.DEFER_BLOCKING 0x1, 0x100 ;  /* 0x0044000000007b1d */ /* 0x000fe20000010000 */
[----:B------:R-:W-:Y:S01]  /*19200*/  F2FP.BF16.PACK_AB R4, R141, R140 ;  /* 0x0000008c8d04723e */ /* 0x000fe200000010ff */
[----:B------:R-:W-:Y:S01]  /*19210*/  IMAD.MOV.U32 R7, RZ, RZ, 0x20 ;  /* 0x00000020ff077424 */ /* 0x000fe200078e00ff */
[----:B------:R-:W-:Y:S01]  /*19220*/  LOP3.LUT R0, R0, 0x1c0, RZ, 0xc0, !PT ;  /* 0x000001c000007812 */ /* 0x000fe200078ec0ff */
[----:B------:R-:W-:Y:S01]  /*19230*/  IMAD R3, R243, 0x2, R2 ;  /* 0x00000002f3037824 */ /* 0x000fe200078e0202 */
[----:B------:R-:W-:Y:S01]  /*19240*/  LOP3.LUT R2, R242, 0x1, RZ, 0xc0, !PT ;  /* 0x00000001f2027812 */ /* 0x000fe200078ec0ff */
[----:B------:R-:W-:Y:S01]  /*19250*/  IMAD.MOV.U32 R13, RZ, RZ, 0x40 ;  /* 0x00000040ff0d7424 */ /* 0x000fe200078e00ff */
[----:B------:R-:W-:Y:S01]  /*19260*/  LEA.HI R0, R0, R0, RZ, 0x1d ;  /* 0x0000000000007211 */ /* 0x000fe200078fe8ff */
[----:B------:R-:W-:Y:S01]  /*19270*/  IMAD.MOV.U32 R28, RZ, RZ, c[0x0][0x388] ;  /* 0x0000e200ff1c7624 */ /* 0x000fe200078e00ff */
[----:B------:R-:W-:-:S02]  /*19280*/  ISETP.NE.U32.AND P0, PT, R2, 0x1, PT ;  /* 0x000000010200780c */ /* 0x000fc40003f05070 */
[----:B------:R-:W-:Y:S01]  /*19290*/  F2FP.BF16.PACK_AB R5, R139, R138 ;  /* 0x0000008a8b05723e */ /* 0x000fe200000010ff */
[----:B------:R-:W-:Y:S01]  /*192a0*/  IMAD.IADD R0, R3, 0x1, R0 ;  /* 0x0000000103007824 */ /* 0x000fe200078e0200 */
[----:B------:R-:W-:Y:S02]  /*192b0*/  R2P PR, R242, 0x6 ;  /* 0x00000006f2007804 */ /* 0x000fe40000000000 */
[----:B------:R-:W-:Y:S01]  /*192c0*/  F2FP.BF16.PACK_AB R6, R137, R136 ;  /* 0x000000888906723e */ /* 0x000fe200000010ff */
[----:B------:R-:W-:Y:S01]  /*192d0*/  IMAD.SHL.U32 R0, R0, 0x2, RZ ;  /* 0x0000000200007824 */ /* 0x000fe200078e00ff */
[----:B------:R-:W-:Y:S02]  /*192e0*/  F2FP.BF16.PACK_AB R8, R125, R124 ;  /* 0x0000007c7d08723e */ /* 0x000fe400000010ff */
[----:B------:R-:W-:Y:S02]  /*192f0*/  SEL R13, R13, 0xffffffc0, !P2 ;  /* 0xffffffc00d0d7807 */ /* 0x000fe40005000000 */
[----:B------:R-:W-:-:S02]  /*19300*/  IADD3 R3, R0, 0x80, RZ ;  /* 0x0000008000037810 */ /* 0x000fc40007ffe0ff */
[----:B------:R-:W-:Y:S01]  /*19310*/  IADD3 R2, R0, 0x70, RZ ;  /* 0x0000007000027810 */ /* 0x000fe20007ffe0ff */
[----:B------:R1:W-:Y:S01]  /*19320*/  STS [R0+0x80], R4 ;  /* 0x0000800400007388 */ /* 0x0003e20000000800 */
[----:B------:R-:W-:Y:S02]  /*19330*/  @P0 IADD3 R2, R3, 0x10, RZ ;  /* 0x0000001003020810 */ /* 0x000fe40007ffe0ff */
[----:B------:R-:W-:Y:S02]  /*19340*/  F2FP.BF16.PACK_AB R3, R143, R142 ;  /* 0x0000008e8f03723e */ /* 0x000fe400000010ff */
[----:B------:R-:W-:Y:S01]  /*19350*/  F2FP.BF16.PACK_AB R12, R117, R116 ;  /* 0x00000074750c723e */ /* 0x000fe200000010ff */
[----:B------:R-:W-:Y:S01]  /*19360*/  IMAD.IADD R14, R13, 0x1, R2 ;  /* 0x000000010d0e7824 */ /* 0x000fe200078e0202 */
[----:B------:R-:W-:Y:S01]  /*19370*/  F2FP.BF16.PACK_AB R9, R113, R112 ;  /* 0x000000707109723e */ /* 0x000fe200000010ff */
[----:B------:R4:W-:Y:S01]  /*19380*/  STS [R0+0x480], R3 ;  /* 0x0004800300007388 */ /* 0x0009e20000000800 */
[----:B------:R-:W-:-:S02]  /*19390*/  ISETP.NE.U32.AND P0, PT, RZ, c[0x0][0x508], PT ;  /* 0x00014200ff007a0c */ /* 0x000fc40003f05070 */
[----:B------:R-:W-:Y:S01]  /*193a0*/  ISETP.NE.U32.AND P2, PT, RZ, c[0x0][0x500], PT ;  /* 0x00014000ff007a0c */ /* 0x000fe20003f45070 */
[----:B------:R2:W-:Y:S03]  /*193b0*/  STS [R2+0x400], R5 ;  /* 0x0004000502007388 */ /* 0x0005e60000000800 */
[----:B------:R-:W-:Y:S01]  /*193c0*/  ISETP.NE.AND.EX P2, PT, RZ, c[0x0][0x504], PT, P2 ;  /* 0x00014100ff007a0c */ /* 0x000fe20003f45320 */
[----:B------:R3:W-:Y:S01]  /*193d0*/  STS [R2], R6 ;  /* 0x0000000602007388 */ /* 0x0007e20000000800 */
[----:B-1----:R-:W-:Y:S02]  /*193e0*/  SEL R4, R7, 0xffffffe0, !P1 ;  /* 0xffffffe007047807 */ /* 0x002fe40004800000 */
[----:B------:R-:W-:Y:S02]  /*193f0*/  F2FP.BF16.PACK_AB R7, R135, R134 ;  /* 0x000000868707723e */ /* 0x000fe400000010ff */
[----:B------:R-:W-:Y:S01]  /*19400*/  ISETP.NE.AND.EX P1, PT, RZ, c[0x0][0x50c], PT, P0 ;  /* 0x00014300ff007a0c */ /* 0x000fe20003f25300 */
[----:B----4-:R-:W-:-:S02]  /*19410*/  IMAD.IADD R3, R0, 0x1, R4 ;  /* 0x0000000100037824 */ /* 0x010fc400078e0204 */
[----:B------:R-:W-:Y:S01]  /*19420*/  IMAD.IADD R4, R4, 0x1, R2 ;  /* 0x0000000104047824 */ /* 0x000fe200078e0202 */
[----:B--2---:R-:W-:Y:S02]  /*19430*/  F2FP.BF16.PACK_AB R5, R133, R132 ;  /* 0x000000848505723e */ /* 0x004fe400000010ff */
[----:B------:R1:W-:Y:S01]  /*19440*/  STS [R3+0x480], R7 ;  /* 0x0004800703007388 */ /* 0x0003e20000000800 */
[----:B---3--:R-:W-:-:S03]  /*19450*/  F2FP.BF16.PACK_AB R6, R129, R128 ;  /* 0x000000808106723e */ /* 0x008fc600000010ff */
[----:B------:R2:W-:Y:S04]  /*19460*/  STS [R3+0x80], R5 ;  /* 0x0000800503007388 */ /* 0x0005e80000000800 */
[----:B------:R3:W-:Y:S01]  /*19470*/  STS [R4], R6 ;  /* 0x0000000604007388 */ /* 0x0007e20000000800 */
[----:B-1----:R-:W-:Y:S02]  /*19480*/  F2FP.BF16.PACK_AB R7, R127, R126 ;  /* 0x0000007e7f07723e */ /* 0x002fe400000010ff */
[----:B--2---:R-:W-:Y:S01]  /*19490*/  F2FP.BF16.PACK_AB R5, R131, R130 ;  /* 0x000000828305723e */ /* 0x004fe200000010ff */
[----:B---3--:R-:W-:-:S04]  /*194a0*/  IMAD.IADD R6, R0, 0x1, R13 ;  /* 0x0000000100067824 */ /* 0x008fc800078e020d */
[----:B------:R1:W-:Y:S04]  /*194b0*/  STS [R4+0x400], R5 ;  /* 0x0004000504007388 */ /* 0x0003e80000000800 */
[----:B------:R2:W-:Y:S04]  /*194c0*/  STS [R6+0x80], R8 ;  /* 0x0000800806007388 */ /* 0x0005e80000000800 */
[----:B------:R3:W-:Y:S01]  /*194d0*/  STS [R6+0x480], R7 ;  /* 0x0004800706007388 */ /* 0x0007e20000000800 */
[----:B-1----:R-:W-:Y:S02]  /*194e0*/  F2FP.BF16.PACK_AB R5, R121, R120 ;  /* 0x000000787905723e */ /* 0x002fe400000010ff */
[----:B--2---:R-:W-:-:S03]  /*194f0*/  F2FP.BF16.PACK_AB R8, R123, R122 ;  /* 0x0000007a7b08723e */ /* 0x004fc600000010ff */
[----:B------:R1:W-:Y:S01]  /*19500*/  STS [R14], R5 ;  /* 0x000000050e007388 */ /* 0x0003e20000000800 */
[----:B---3--:R-:W-:-:S03]  /*19510*/  IMAD.IADD R7, R4, 0x1, R13 ;  /* 0x0000000104077824 */ /* 0x008fc600078e020d */
[----:B------:R2:W-:Y:S01]  /*19520*/  STS [R14+0x400], R8 ;  /* 0x000400080e007388 */ /* 0x0005e20000000800 */
[----:B-1----:R-:W-:Y:S01]  /*19530*/  IMAD.IADD R5, R13, 0x1, R3 ;  /* 0x000000010d057824 */ /* 0x002fe200078e0203 */
[----:B------:R-:W-:Y:S02]  /*19540*/  F2FP.BF16.PACK_AB R13, R63, R62 ;  /* 0x0000003e3f0d723e */ /* 0x000fe400000010ff */
[----:B--2---:R-:W-:Y:S02]  /*19550*/  F2FP.BF16.PACK_AB R8, R119, R118 ;  /* 0x000000767708723e */ /* 0x004fe400000010ff */
[----:B------:R1:W-:Y:S04]  /*19560*/  STS [R5+0x80], R12 ;  /* 0x0000800c05007388 */ /* 0x0003e80000000800 */
[----:B------:R2:W-:Y:S04]  /*19570*/  STS [R5+0x480], R8 ;  /* 0x0004800805007388 */ /* 0x0005e80000000800 */
[----:B------:R3:W-:Y:S01]  /*19580*/  STS [R7], R9 ;  /* 0x0000000907007388 */ /* 0x0007e20000000800 */
[----:B-1----:R-:W-:-:S02]  /*19590*/  F2FP.BF16.PACK_AB R12, R115, R114 ;  /* 0x00000072730c723e */ /* 0x002fc400000010ff */
        /* <DEDUP_REMOVED lines=31> */
[----:B------:R-:W-:Y:S01]  /*19790*/  STS [R7+0x4000], R13 ;  /* 0x0040000d07007388 */ /* 0x000fe20000000800 */
[----:B-1----:R-:W-:Y:S02]  /*197a0*/  F2FP.BF16.PACK_AB R12, R75, R74 ;  /* 0x0000004a4b0c723e */ /* 0x002fe400000010ff */
[----:B--2---:R-:W-:-:S03]  /*197b0*/  F2FP.BF16.PACK_AB R8, R73, R72 ;  /* 0x000000484908723e */ /* 0x004fc600000010ff */
[----:B------:R1:W-:Y:S01]  /*197c0*/  STS [R0+0x8480], R12 ;  /* 0x0084800c00007388 */ /* 0x0003e20000000800 */
[----:B---3--:R-:W-:-:S03]  /*197d0*/  F2FP.BF16.PACK_AB R9, R77, R76 ;  /* 0x0000004c4d09723e */ /* 0x008fc600000010ff */
[----:B------:R2:W-:Y:S04]  /*197e0*/  STS [R0+0x8080], R8 ;  /* 0x0080800800007388 */ /* 0x0005e80000000800 */
[----:B------:R3:W-:Y:S01]  /*197f0*/  STS [R2+0x8000], R9 ;  /* 0x0080000902007388 */ /* 0x0007e20000000800 */
[----:B-1----:R-:W-:Y:S02]  /*19800*/  F2FP.BF16.PACK_AB R12, R83, R82 ;  /* 0x00000052530c723e */ /* 0x002fe400000010ff */
[----:B--2---:R-:W-:Y:S02]  /*19810*/  F2FP.BF16.PACK_AB R8, R79, R78 ;  /* 0x0000004e4f08723e */ /* 0x004fe400000010ff */
[----:B------:R-:W-:Y:S02]  /*19820*/  F2FP.BF16.PACK_AB R0, R81, R80 ;  /* 0x000000505100723e */ /* 0x000fe400000010ff */
[----:B---3--:R-:W-:Y:S01]  /*19830*/  F2FP.BF16.PACK_AB R9, R85, R84 ;  /* 0x000000545509723e */ /* 0x008fe200000010ff */
[----:B------:R1:W-:Y:S04]  /*19840*/  STS [R2+0x8400], R8 ;  /* 0x0084000802007388 */ /* 0x0003e80000000800 */
[----:B------:R2:W-:Y:S04]  /*19850*/  STS [R3+0x8080], R0 ;  /* 0x0080800003007388 */ /* 0x0005e80000000800 */
[----:B------:R3:W-:Y:S04]  /*19860*/  STS [R3+0x8480], R12 ;  /* 0x0084800c03007388 */ /* 0x0007e80000000800 */
[----:B------:R-:W-:Y:S01]  /*19870*/  STS [R4+0x8000], R9 ;  /* 0x0080000904007388 */ /* 0x000fe20000000800 */
[----:B-1----:R-:W-:-:S02]  /*19880*/  F2FP.BF16.PACK_AB R8, R87, R86 ;  /* 0x000000565708723e */ /* 0x002fc400000010ff */
[----:B------:R-:W-:Y:S02]  /*19890*/  F2FP.BF16.PACK_AB R2, R89, R88 ;  /* 0x000000585902723e */ /* 0x000fe400000010ff */
[----:B--2---:R-:W-:Y:S01]  /*198a0*/  F2FP.BF16.PACK_AB R0, R91, R90 ;  /* 0x0000005a5b00723e */ /* 0x004fe200000010ff */
        /* <DEDUP_REMOVED lines=13> */
[----:B-1----:R-:W-:Y:S01]  /*19980*/  IMAD.MOV.U32 R4, RZ, RZ, 0x4 ;  /* 0x00000004ff047424 */ /* 0x002fe200078e00ff */
[----:B--2---:R-:W-:-:S03]  /*19990*/  F2FP.BF16.PACK_AB R0, R103, R102 ;  /* 0x000000666700723e */ /* 0x004fc600000010ff */
[CC--:B------:R-:W-:Y:S02]  /*199a0*/  @P1 IMAD.WIDE R8, R231.reuse, R4.reuse, c[0x0][0x508] ;  /* 0x00014200e7081625 */ /* 0x0c0fe400078e0204 */
[----:B------:R1:W-:Y:S02]  /*199b0*/  STS [R7+0x8400], R0 ;  /* 0x0084000007007388 */ /* 0x0003e40000000800 */
[----:B---3--:R-:W-:Y:S02]  /*199c0*/  IMAD.MOV.U32 R2, RZ, RZ, RZ ;  /* 0x000000ffff027224 */ /* 0x008fe400078e00ff */
[----:B------:R-:W-:Y:S01]  /*199d0*/  IMAD.WIDE R4, R231, R4, c[0x0][0x500] ;  /* 0x00014000e7047625 */ /* 0x000fe200078e0204 */
[----:B------:R-:W-:Y:S06]  /*199e0*/  BAR.SYNC.DEFER_BLOCKING 0x1, 0x100 ;  /* 0x0044000000007b1d */ /* 0x000fec0000010000 */
[----:B------:R1:W5:Y:S04]  /*199f0*/  @P1 LDG.E R28, [R8.64] ;  /* 0x0000000a081c1981 */ /* 0x000368000c1e1900 */
[----:B------:R1:W5:Y:S01]  /*19a00*/  @P2 LDG.E R2, [R4.64] ;  /* 0x0000000a04022981 */ /* 0x000362000c1e1900 */
[----:B------:R-:W-:-:S04]  /*19a10*/  ISETP.NE.AND P0, PT, R251, RZ, PT ;  /* 0x000000fffb00720c */ /* 0x000fc80003f05270 */
[----:B----4-:R-:W-:Y:S01]  /*19a20*/  SEL R3, R251, c[0x0][0x3d4], P0 ;  /* 0x0000f500fb037a07 */ /* 0x010fe20000000000 */
[----:B------:R-:W-:Y:S05]  /*19a30*/  @P1 BRA `(.L_x_2401) ;  /* 0x0000004000001947 */ /* 0x000fea0003800000 */
[----:B------:R-:W-:Y:S05]  /*19a40*/  @!P2 BRA `(.L_x_2401) ;  /* 0x000000300000a947 */ /* 0x000fea0003800000 */
[----:B-1----:R1:W2:Y:S04]  /*19a50*/  LDG.E R0, [R4.64] ;  /* 0x0000000a04007981 */ /* 0x0022a8000c1e1900 */
[----:B-1----:R-:W2:Y:S02]  /*19a60*/  LDG.E R4, [R4.64+0x4] ;  /* 0x0000040a04047981 */ /* 0x002ea4000c1e1900 */
[----:B--2--5:R-:W-:Y:S02]  /*19a70*/  IADD3 R28, -R0, R4, RZ ;  /* 0x00000004001c7210 */ /* 0x024fe40007ffe1ff */
.L_x_2401:
[----:B-1----:R-:W2:Y:S04]  /*19a80*/  LDL R4, [R1+0x13c] ;  /* 0x00013c0001047983 */ /* 0x002ea80000100800 */
[----:B------:R-:W3:Y:S01]  /*19a90*/  LDL R15, [R1+0x70] ;  /* 0x00007000010f7983 */ /* 0x000ee20000100800 */
[----:B------:R-:W-:Y:S01]  /*19aa0*/  IMAD.MOV.U32 R0, RZ, RZ, 0x368 ;  /* 0x00000368ff007424 */ /* 0x000fe200078e00ff */
[----:B------:R-:W-:-:S02]  /*19ab0*/  ISETP.GT.AND P2, PT, R3, 0x1, PT ;  /* 0x000000010300780c */ /* 0x000fc40003f44270 */
[----:B------:R-:W4:Y:S01]  /*19ac0*/  LDL R24, [R1+0x138] ;  /* 0x0001380001187983 */ /* 0x000f220000100800 */
[----:B------:R-:W-:Y:S02]  /*19ad0*/  ISETP.NE.U32.AND P0, PT, RZ, c[0x0][0x500], PT ;  /* 0x00014000ff007a0c */ /* 0x000fe40003f05070 */
[----:B------:R-:W-:Y:S02]  /*19ae0*/  SEL R0, R0, 0x328, P2 ;  /* 0x0000032800007807 */ /* 0x000fe40001000000 */
[----:B------:R-:W-:Y:S02]  /*19af0*/  ISETP.NE.AND.EX P0, PT, RZ, c[0x0][0x504], PT, P0 ;  /* 0x00014100ff007a0c */ /* 0x000fe40003f05300 */
[----:B------:R1:W2:Y:S01]  /*19b00*/  LDC.64 R6, c[0x0][R0+0x170] ;  /* 0x00005c0000067b82 */ /* 0x0002a20000000a00 */
[----:B------:R-:W-:-:S04]  /*19b10*/  SHF.R.S32.HI R3, RZ, 0x1f, R231 ;  /* 0x0000001fff037819 */ /* 0x000fc800000114e7 */
[----:B------:R-:W-:Y:S02]  /*19b20*/  SEL R5, R3, RZ, !P0 ;  /* 0x000000ff03057207 */ /* 0x000fe40004000000 */
[----:B------:R-:W-:Y:S01]  /*19b30*/  LOP3.LUT R3, R230, 0xffff, RZ, 0xc0, !PT ;  /* 0x0000ffffe6037812 */ /* 0x000fe200078ec0ff */
[----:B------:R1:W1:Y:S08]  /*19b40*/  LDC.64 R16, c[0x0][R0+0x168] ;  /* 0x00005a0000107b82 */ /* 0x0002700000000a00 */
[----:B------:R1:W2:Y:S08]  /*19b50*/  LDC.64 R18, c[0x0][R0+0x178] ;  /* 0x00005e0000127b82 */ /* 0x0002b00000000a00 */
[----:B------:R1:W2:Y:S02]  /*19b60*/  LDC.64 R20, c[0x0][R0+0x160] ;  /* 0x0000580000147b82 */ /* 0x0002a40000000a00 */
[----:B-1----:R-:W-:-:S05]  /*19b70*/  IMAD.MOV.U32 R0, RZ, RZ, c[0x0][0x4e8] ;  /* 0x00013a00ff007624 */ /* 0x002fca00078e00ff */
[----:B------:R-:W-:Y:S02]  /*19b80*/  ISETP.NE.AND P3, PT, R0, 0x1, PT ;  /* 0x000000010000780c */ /* 0x000fe40003f65270 */
[----:B------:R-:W-:Y:S01]  /*19b90*/  SEL R0, R231, RZ, !P0 ;  /* 0x000000ffe7007207 */ /* 0x000fe20004000000 */
[-C--:B------:R-:W-:Y:S01]  /*19ba0*/  IMAD.WIDE.U32 R8, R16, R3.reuse, RZ ;  /* 0x0000000310087225 */ /* 0x080fe200078e00ff */
[----:B------:R-:W1:Y:S03]  /*19bb0*/  S2R R25, SR_TID.X ;  /* 0x0000000000197919 */ /* 0x000e660000002100 */
[----:B------:R-:W-:Y:S01]  /*19bc0*/  IMAD R13, R17, R3, RZ ;  /* 0x00000003110d7224 */ /* 0x000fe200078e02ff */
[----:B-1----:R-:W-:-:S04]  /*19bd0*/  SHF.R.S32.HI R17, RZ, 0x1f, R25 ;  /* 0x0000001fff117819 */ /* 0x002fc80000011419 */
[----:B------:R-:W-:-:S04]  /*19be0*/  LEA.HI R17, R17, R25, RZ, 0x5 ;  /* 0x0000001911117211 */ /* 0x000fc800078f28ff */
[----:B------:R-:W-:-:S05]  /*19bf0*/  LOP3.LUT R17, R17, 0xffffffe0, RZ, 0xc0, !PT ;  /* 0xffffffe011117812 */ /* 0x000fca00078ec0ff */
[----:B------:R-:W-:Y:S02]  /*19c00*/  IMAD.IADD R17, R25, 0x1, -R17 ;  /* 0x0000000119117824 */ /* 0x000fe400078e0a11 */
[----:B--2---:R-:W-:Y:S02]  /*19c10*/  IMAD.IADD R12, R4, 0x1, R229 ;  /* 0x00000001040c7824 */ /* 0x004fe400078e02e5 */
[----:B------:R-:W-:-:S04]  /*19c20*/  IMAD R4, R7, R0, RZ ;  /* 0x0000000007047224 */ /* 0x000fc800078e02ff */
[----:B------:R-:W-:Y:S02]  /*19c30*/  IMAD R14, R6, R5, R4 ;  /* 0x00000005060e7224 */ /* 0x000fe400078e0204 */
[----:B------:R-:W-:-:S04]  /*19c40*/  @P3 IMAD.HI.U32 R5, R12, c[0x0][0x4ec], RZ ;  /* 0x00013b000c053a27 */ /* 0x000fc800078e00ff */
[----:B------:R-:W-:-:S04]  /*19c50*/  IMAD.WIDE.U32 R6, R6, R0, RZ ;  /* 0x0000000006067225 */ /* 0x000fc800078e00ff */
[----:B------:R-:W-:Y:S01]  /*19c60*/  IMAD.MOV.U32 R4, RZ, RZ, R12 ;  /* 0x000000ffff047224 */ /* 0x000fe200078e000c */
[----:B------:R-:W-:Y:S02]  /*19c70*/  @P3 SHF.R.U32.HI R4, RZ, c[0x0][0x4f0], R5 ;  /* 0x00013c00ff043a19 */ /* 0x000fe40000011605 */
[----:B---3--:R-:W-:Y:S02]  /*19c80*/  SEL R5, R15, RZ, P2 ;  /* 0x000000ff0f057207 */ /* 0x008fe40001000000 */
        /* <DEDUP_REMOVED lines=23> */
[----:B------:R-:W-:Y:S02]  /*19e00*/  LEA.HI.X R5, R4, R6, R5, 0x2, P0 ;  /* 0x0000000604057211 */ /* 0x000fe400000f1405 */
[----:B------:R-:W-:Y:S04]  /*19e10*/  SHFL.IDX PT, R6, R7, RZ, 0x1c1f ;  /* 0x001c1fff07067589 */ /* 0x000fe800000e0000 */
[----:B------:R-:W-:Y:S01]  /*19e20*/  SHFL.IDX PT, R4, R7, 0x1, 0x1c1f ;  /* 0x003c1f0007047f89 */ /* 0x000fe200000e0000 */
[----:B----4-:R-:W-:-:S03]  /*19e30*/  IMAD.IADD R13, R24, 0x1, R229 ;  /* 0x00000001180d7824 */ /* 0x010fc600078e02e5 */
[----:B------:R-:W1:Y:S04]  /*19e40*/  SHFL.IDX PT, R7, R5, RZ, 0x1c1f ;  /* 0x001c1fff05077589 */ /* 0x000e6800000e0000 */
[----:B------:R-:W2:Y:S01]  /*19e50*/  SHFL.IDX PT, R5, R5, 0x1, 0x1c1f ;  /* 0x003c1f0005057f89 */ /* 0x000ea200000e0000 */
[----:B------:R-:W-:Y:S01]  /*19e60*/  IMAD R8, R28, c[0x0][0x4e8], RZ ;  /* 0x00013a001c087a24 */ /* 0x000fe200078e02ff */
[----:B------:R-:W-:Y:S02]  /*19e70*/  LOP3.LUT P0, RZ, R17, 0x3, RZ, 0xc0, !PT ;  /* 0x0000000311ff7812 */ /* 0x000fe4000780c0ff */
[C---:B------:R-:W-:Y:S02]  /*19e80*/  IADD3 R16, R13.reuse, 0x8, RZ ;  /* 0x000000080d107810 */ /* 0x040fe40007ffe0ff */
[----:B------:R-:W-:-:S02]  /*19e90*/  ISETP.GE.OR P1, PT, R13, R8, P0 ;  /* 0x000000080d00720c */ /* 0x000fc40000726670 */
[----:B------:R-:W-:-:S11]  /*19ea0*/  ISETP.GE.OR P0, PT, R16, R8, P0 ;  /* 0x000000081000720c */ /* 0x000fd60000706670 */
[----:B-1----:R1:W-:Y:S04]  /*19eb0*/  @!P1 ST.E [R6.64], R23 ;  /* 0x0000001706009985 */ /* 0x0023e8000c10190a */
[----:B--2---:R1:W-:Y:S01]  /*19ec0*/  @!P0 ST.E [R4.64], R22 ;  /* 0x0000001604008985 */ /* 0x0043e2000c10190a */
[----:B------:R-:W-:Y:S05]  /*19ed0*/  @P2 BRA `(.L_x_2402) ;  /* 0x0000082000002947 */ /* 0x000fea0003800000 */
[----:B------:R-:W2:Y:S01]  /*19ee0*/  S2R R24, SR_TID.X ;  /* 0x0000000000187919 */ /* 0x000ea20000002100 */
[----:B------:R-:W-:Y:S01]  /*19ef0*/  IMAD R9, R9, c[0x0][0x3a0], RZ ;  /* 0x0000e80009097a24 */ /* 0x000fe200078e02ff */
[----:B-1----:R-:W-:Y:S01]  /*19f00*/  SHF.R.S32.HI R7, RZ, 0x1f, R0 ;  /* 0x0000001fff077819 */ /* 0x002fe20000011400 */
[----:B------:R-:W-:Y:S01]  /*19f10*/  IMAD.WIDE.U32 R4, R2, c[0x0][0x3a0], RZ ;  /* 0x0000e80002047a25 */ /* 0x000fe200078e00ff */
[----:B------:R1:W3:Y:S01]  /*19f20*/  LDS.128 R44, [R111+0x1080] ;  /* 0x001080006f2c7984 */ /* 0x0002e20000000c00 */
[----:B------:R-:W-:-:S02]  /*19f30*/  IADD3 R12, R249, R229, RZ ;  /* 0x000000e5f90c7210 */ /* 0x000fc40007ffe0ff */
[----:B------:R-:W-:Y:S01]  /*19f40*/  IMAD R2, R2, c[0x0][0x3a4], R9 ;  /* 0x0000e90002027a24 */ /* 0x000fe200078e0209 */
[----:B------:R1:W4:Y:S01]  /*19f50*/  LDS.128 R56, [R111+0x2080] ;  /* 0x002080006f387984 */ /* 0x0003220000000c00 */
[----:B------:R-:W-:-:S03]  /*19f60*/  IMAD R7, R7, c[0x0][0x3f0], RZ ;  /* 0x0000fc0007077a24 */ /* 0x000fc600078e02ff */
[----:B------:R-:W-:Y:S01]  /*19f70*/  IADD3 R5, R5, R2, RZ ;  /* 0x0000000205057210 */ /* 0x000fe20007ffe0ff */
[----:B------:R1:W1:Y:S01]  /*19f80*/  LDS.128 R64, [R111+0x3080] ;  /* 0x003080006f407984 */ /* 0x0002620000000c00 */
[----:B------:R-:W-:-:S03]  /*19f90*/  IMAD R7, R0, c[0x0][0x3f4], R7 ;  /* 0x0000fd0000077a24 */ /* 0x000fc600078e0207 */
[C---:B------:R-:W-:Y:S01]  /*19fa0*/  IMAD.WIDE.U32 R4, R3.reuse, c[0x0][0x3e8], R4 ;  /* 0x0000fa0003047a25 */ /* 0x040fe200078e0004 */
[----:B------:R1:W1:Y:S03]  /*19fb0*/  LDS.128 R20, [R111+0x4080] ;  /* 0x004080006f147984 */ /* 0x0002660000000c00 */
[----:B------:R-:W-:Y:S01]  /*19fc0*/  IMAD R5, R3, c[0x0][0x3ec], R5 ;  /* 0x0000fb0003057a24 */ /* 0x000fe200078e0205 */
[----:B------:R1:W1:Y:S01]  /*19fd0*/  LDS.128 R40, [R111+0x5080] ;  /* 0x005080006f287984 */ /* 0x0002620000000c00 */
[----:B--2---:R-:W-:Y:S02]  /*19fe0*/  SHF.R.S32.HI R17, RZ, 0x1f, R24 ;  /* 0x0000001fff117819 */ /* 0x004fe40000011418 */
[----:B------:R-:W-:Y:S01]  /*19ff0*/  IMAD.WIDE.U32 R4, R0, c[0x0][0x3f0], R4 ;  /* 0x0000fc0000047a25 */ /* 0x000fe200078e0004 */
[----:B------:R2:W1:Y:S01]  /*1a000*/  LDS.128 R52, [R111+0x6080] ;  /* 0x006080006f347984 */ /* 0x0004620000000c00 */
[----:B------:R-:W-:-:S03]  /*1a010*/  LEA.HI R17, R17, R24, RZ, 0x3 ;  /* 0x0000001811117211 */ /* 0x000fc600078f18ff */
[----:B------:R2:W1:Y:S01]  /*1a020*/  LDS.128 R60, [R111+0x7080] ;  /* 0x007080006f3c7984 */ /* 0x0004620000000c00 */
[----:B------:R-:W-:Y:S02]  /*1a030*/  IADD3 R5, R5, R7, RZ ;  /* 0x0000000705057210 */ /* 0x000fe40007ffe0ff */
[----:B------:R-:W-:Y:S01]  /*1a040*/  LOP3.LUT R17, R17, 0xfffffff8, RZ, 0xc0, !PT ;  /* 0xfffffff811117812 */ /* 0x000fe200078ec0ff */
[----:B------:R2:W1:Y:S03]  /*1a050*/  LDS.128 R36, [R111+0x9080] ;  /* 0x009080006f247984 */ /* 0x0004660000000c00 */
[----:B------:R-:W-:Y:S01]  /*1a060*/  IADD3 R17, -R17, R24, RZ ;  /* 0x0000001811117210 */ /* 0x000fe20007ffe1ff */
[----:B------:R2:W1:Y:S03]  /*1a070*/  LDS.128 R48, [R111+0xa080] ;  /* 0x00a080006f307984 */ /* 0x0004660000000c00 */
[----:B------:R-:W-:Y:S01]  /*1a080*/  LEA R6, R17, R249, 0x5 ;  /* 0x000000f911067211 */ /* 0x000fe200078e28ff */
[----:B------:R2:W1:Y:S03]  /*1a090*/  LDS.128 R24, [R111+0x80] ;  /* 0x000080006f187984 */ /* 0x0004660000000c00 */
[----:B------:R-:W-:Y:S01]  /*1a0a0*/  IADD3 R6, R229, R6, RZ ;  /* 0x00000006e5067210 */ /* 0x000fe20007ffe0ff */
[----:B------:R2:W1:Y:S03]  /*1a0b0*/  LDS.128 R16, [R111+0x8080] ;  /* 0x008080006f107984 */ /* 0x0004660000000c00 */
[----:B------:R-:W-:Y:S01]  /*1a0c0*/  MOV R2, R6 ;  /* 0x0000000600027202 */ /* 0x000fe20000000f00 */
[----:B------:R-:W-:Y:S01]  /*1a0d0*/  @P3 IMAD.HI.U32 R8, R6, c[0x0][0x4ec], RZ ;  /* 0x00013b0006083a27 */ /* 0x000fe200078e00ff */
[----:B------:R2:W1:Y:S04]  /*1a0e0*/  LDS.128 R68, [R111+0xb080] ;  /* 0x00b080006f447984 */ /* 0x0004680000000c00 */
[----:B------:R-:W-:-:S04]  /*1a0f0*/  @P3 SHF.R.U32.HI R2, RZ, c[0x0][0x4f0], R8 ;  /* 0x00013c00ff023a19 */ /* 0x000fc80000011608 */
[----:B------:R-:W-:Y:S02]  /*1a100*/  SHF.R.S32.HI R3, RZ, 0x1f, R2 ;  /* 0x0000001fff037819 */ /* 0x000fe40000011402 */
[----:B------:R-:W-:-:S03]  /*1a110*/  IADD3 R0, -R2, RZ, RZ ;  /* 0x000000ff02007210 */ /* 0x000fc60007ffe1ff */
[----:B------:R-:W-:Y:S02]  /*1a120*/  IMAD R3, R3, c[0x0][0x3e0], RZ ;  /* 0x0000f80003037a24 */ /* 0x000fe400078e02ff */
        /* <DEDUP_REMOVED lines=12> */
[----:B-1234-:R1:W2:Y:S02]  /*1a1f0*/  SHFL.IDX PT, R4, R5, RZ, 0x181f ;  /* 0x00181fff05047589 */ /* 0x01e2a400000e0000 */
.L_x_2489:
[----:B------:R-:W-:Y:S05]  /*1a200*/  BRA.DIV ~URZ, `(.L_x_2404) ;  /* 0x00005e627f007947 */ /* 0x000fea000b800000 */
[----:B------:R3:W4:Y:S02]  /*1a210*/  SHFL.IDX PT, R0, R14, RZ, 0x181f ;  /* 0x00181fff0e007589 */ /* 0x00072400000e0000 */
.L_x_2490:
        /* <DEDUP_REMOVED lines=10> */
[-C--:B--2---:R-:W-:Y:S02]  /*1a2c0*/  @!P2 LEA.HI.X R9, R238, R4.reuse, R239, 0x1, P5 ;  /* 0x00000004ee09a211 */ /* 0x084fe400028f0cef */
[-C--:B------:R-:W-:Y:S02]  /*1a2d0*/  @!P1 LEA.HI.X R7, R240, R4.reuse, R246, 0x1, P4 ;  /* 0x00000004f0079211 */ /* 0x080fe400020f0cf6 */
[----:B------:R-:W-:Y:S01]  /*1a2e0*/  @!P0 LEA.HI.X R3, R241, R4, R245, 0x1, P3 ;  /* 0x00000004f1038211 */ /* 0x000fe200018f0cf5 */
[----:B------:R2:W-:Y:S04]  /*1a2f0*/  @!P2 ST.E.128 [R8.64], R24 ;  /* 0x000000180800a985 */ /* 0x0005e8000c101d0a */
[----:B------:R2:W-:Y:S04]  /*1a300*/  @!P1 ST.E.128 [R6.64], R20 ;  /* 0x0000001406009985 */ /* 0x0005e8000c101d0a */
[----:B------:R2:W-:Y:S02]  /*1a310*/  @!P0 ST.E.128 [R2.64], R16 ;  /* 0x0000001002008985 */ /* 0x0005e4000c101d0a */
.L_x_2406:
[----:B------:R-:W-:Y:S05]  /*1a320*/  BSYNC B0 ;  /* 0x0000000000007941 */ /* 0x000fea0003800000 */
.L_x_2405:
[----:B------:R-:W-:Y:S05]  /*1a330*/  BRA.DIV ~URZ, `(.L_x_2407) ;  /* 0x00005db27f007947 */ /* 0x000fea000b800000 */
[----:B--2---:R2:W1:Y:S04]  /*1a340*/  SHFL.IDX PT, R4, R5, 0x1, 0x181f ;  /* 0x00381f0005047f89 */ /* 0x00446800000e0000 */
[----:B----4-:R2:W4:Y:S02]  /*1a350*/  SHFL.IDX PT, R0, R14, 0x1, 0x181f ;  /* 0x00381f000e007f89 */ /* 0x01052400000e0000 */
.L_x_2491:
        /* <DEDUP_REMOVED lines=10> */
[-C--:B-1----:R-:W-:Y:S02]  /*1a400*/  @!P2 LEA.HI.X R9, R238, R4.reuse, R239, 0x1, P5 ;  /* 0x00000004ee09a211 */ /* 0x082fe400028f0cef */
[-C--:B------:R-:W-:Y:S02]  /*1a410*/  @!P1 LEA.HI.X R7, R240, R4.reuse, R246, 0x1, P4 ;  /* 0x00000004f0079211 */ /* 0x080fe400020f0cf6 */
[----:B------:R-:W-:Y:S01]  /*1a420*/  @!P0 LEA.HI.X R3, R241, R4, R245, 0x1, P3 ;  /* 0x00000004f1038211 */ /* 0x000fe200018f0cf5 */
[----:B------:R1:W-:Y:S04]  /*1a430*/  @!P2 ST.E.128 [R8.64], R44 ;  /* 0x0000002c0800a985 */ /* 0x0003e8000c101d0a */
[----:B------:R1:W-:Y:S04]  /*1a440*/  @!P1 ST.E.128 [R6.64], R40 ;  /* 0x0000002806009985 */ /* 0x0003e8000c101d0a */
[----:B------:R1:W-:Y:S02]  /*1a450*/  @!P0 ST.E.128 [R2.64], R36 ;  /* 0x0000002402008985 */ /* 0x0003e4000c101d0a */
.L_x_2409:
[----:B------:R-:W-:Y:S05]  /*1a460*/  BSYNC B0 ;  /* 0x0000000000007941 */ /* 0x000fea0003800000 */
.L_x_2408:
[----:B------:R-:W-:Y:S05]  /*1a470*/  BRA.DIV ~URZ, `(.L_x_2410) ;  /* 0x00005d627f007947 */ /* 0x000fea000b800000 */
[----:B-1----:R1:W2:Y:S02]  /*1a480*/  SHFL.IDX PT, R4, R5, 0x2, 0x181f ;  /* 0x00581f0005047f89 */ /* 0x0022a400000e0000 */
.L_x_2492:
[----:B------:R-:W-:Y:S05]  /*1a490*/  BRA.DIV ~URZ, `(.L_x_2411) ;  /* 0x00005dc27f007947 */ /* 0x000fea000b800000 */
[----:B----4-:R4:W1:Y:S02]  /*1a4a0*/  SHFL.IDX PT, R0, R14, 0x2, 0x181f ;  /* 0x00581f000e007f89 */ /* 0x01086400000e0000 */
.L_x_2493:
        /* <DEDUP_REMOVED lines=16> */
.L_x_2413:
[----:B------:R-:W-:Y:S05]  /*1a5b0*/  BSYNC B0 ;  /* 0x0000000000007941 */ /* 0x000fea0003800000 */
.L_x_2412:
[----:B------:R-:W-:Y:S05]  /*1a5c0*/  BRA.DIV ~URZ, `(.L_x_2414) ;  /* 0x00005d127f007947 */ /* 0x000fea000b800000 */
[----:B-1----:R1:W3:Y:S04]  /*1a5d0*/  SHFL.IDX PT, R6, R5, 0x3, 0x181f ;  /* 0x00781f0005067f89 */ /* 0x0022e800000e0000 */
[----:B------:R1:W4:Y:S02]  /*1a5e0*/  SHFL.IDX PT, R0, R14, 0x3, 0x181f ;  /* 0x00781f000e007f89 */ /* 0x00032400000e0000 */
.L_x_2494:
[----:B------:R-:W-:-:S04]  /*1a5f0*/  IADD3 R2, R12, 0x60, RZ ;  /* 0x000000600c027810 */ /* 0x000fc80007ffe0ff */
[----:B------:R-:W-:-:S13]  /*1a600*/  ISETP.GE.AND P0, PT, R2, R13, PT ;  /* 0x0000000d0200720c */ /* 0x000fda0003f06270 */
[----:B------:R-:W-:Y:S05]  /*1a610*/  @P0 BRA `(.L_x_2415) ;  /* 0x0000233000000947 */ /* 0x000fea0003800000 */
[----:B------:R-:W-:Y:S02]  /*1a620*/  ISETP.GE.AND P1, PT, R238, c[0x0][0x3c8], PT ;  /* 0x0000f200ee007a0c */ /* 0x000fe40003f26270 */
[----:B------:R-:W-:-:S11]  /*1a630*/  ISETP.GE.AND P0, PT, R240, c[0x0][0x3c8], PT ;  /* 0x0000f200f0007a0c */ /* 0x000fd60003f06270 */
[-C--:B--2-4-:R-:W-:Y:S02]  /*1a640*/  @!P1 LEA R4, P3, R238, R0.reuse, 0x1 ;  /* 0x00000000ee049211 */ /* 0x094fe400078608ff */
[----:B------:R-:W-:Y:S02]  /*1a650*/  @!P0 LEA R2, P2, R240, R0, 0x1 ;  /* 0x00000000f0028211 */ /* 0x000fe400078408ff */
[-C--:B-1-3--:R-:W-:Y:S02]  /*1a660*/  @!P1 LEA.HI.X R5, R238, R6.reuse, R239, 0x1, P3 ;  /* 0x00000006ee059211 */ /* 0x08afe400018f0cef */
        /* <DEDUP_REMOVED lines=9> */
.L_x_2402:
[----:B-1----:R-:W2:Y:S01]  /*1a700*/  LDL.LU R7, [R1+0x70] ;  /* 0x0000700001077983 */ /* 0x002ea20000300800 */
[----:B------:R-:W-:Y:S02]  /*1a710*/  IMAD R9, R9, c[0x0][0x408], RZ ;  /* 0x0001020009097a24 */ /* 0x000fe400078e02ff */
        /* <DEDUP_REMOVED lines=8> */
[----:B------:R-:W-:Y:S01]  /*1a7a0*/  IMAD R5, R0, c[0x0][0x444], R2 ;  /* 0x0001110000057a24 */ /* 0x000fe200078e0202 */
[----:B------:R-:W-:-:S05]  /*1a7b0*/  MOV R2, R4 ;  /* 0x0000000400027202 */ /* 0x000fca0000000f00 */
        /* <DEDUP_REMOVED lines=22> */
.L_x_2495:
[----:B------:R-:W-:Y:S05]  /*1a920*/  BRA.DIV ~URZ, `(.L_x_2417) ;  /* 0x00005b227f007947 */ /* 0x000fea000b800000 */
[----:B------:R3:W4:Y:S02]  /*1a930*/  SHFL.IDX PT, R0, R15, RZ, 0x1c1f ;  /* 0x001c1fff0f007589 */ /* 0x00072400000e0000 */
.L_x_2496:
        /* <DEDUP_REMOVED lines=28> */
[----:B------:R-:W-:-:S04]  /*1ab00*/  @!P0 LEA R2, P6, R24, R0, 0x2 ;  /* 0x0000000018028211 */ /* 0x000fc800078c10ff */
[----:B----4-:R-:W-:Y:S02]  /*1ab10*/  @!P0 LEA.HI.X R3, R24, R4, R32, 0x2, P6 ;  /* 0x0000000418038211 */ /* 0x010fe400030f1420 */
[----:B------:R-:W4:Y:S01]  /*1ab20*/  LDL R24, [R1+0x118] ;  /* 0x0001180001187983 */ /* 0x000f220000100800 */
[----:B--2---:R-:W-:Y:S02]  /*1ab30*/  ISETP.GE.AND P1, PT, R12, c[0x0][0x3c8], PT ;  /* 0x0000f2000c007a0c */ /* 0x004fe40003f26270 */
[----:B------:R-:W-:Y:S02]  /*1ab40*/  ISETP.GE.AND P5, PT, R30, c[0x0][0x3c8], PT ;  /* 0x0000f2001e007a0c */ /* 0x000fe40003fa6270 */
[----:B------:R-:W-:Y:S01]  /*1ab50*/  ISETP.GE.AND P4, PT, R18, c[0x0][0x3c8], PT ;  /* 0x0000f20012007a0c */ /* 0x000fe20003f86270 */
[----:B------:R2:W-:Y:S04]  /*1ab60*/  @!P2 ST.E.64 [R8.64], R140 ;  /* 0x0000008c0800a985 */ /* 0x0005e8000c101b0a */
[----:B------:R-:W5:Y:S04]  /*1ab70*/  LDL R32, [R1+0x9c] ;  /* 0x00009c0001207983 */ /* 0x000f680000100800 */
[----:B------:R-:W-:-:S04]  /*1ab80*/  @!P1 LEA R6, P3, R12, R0, 0x2 ;  /* 0x000000000c069211 */ /* 0x000fc800078610ff */
[----:B------:R-:W-:Y:S02]  /*1ab90*/  @!P1 LEA.HI.X R7, R12, R4, R33, 0x2, P3 ;  /* 0x000000040c079211 */ /* 0x000fe400018f1421 */
[----:B------:R-:W-:Y:S01]  /*1aba0*/  ISETP.GE.AND P2, PT, R26, c[0x0][0x3c8], PT ;  /* 0x0000f2001a007a0c */ /* 0x000fe20003f46270 */
[----:B------:R-:W5:Y:S04]  /*1abb0*/  LDL R12, [R1+0xa8] ;  /* 0x0000a800010c7983 */ /* 0x000f680000100800 */
[----:B------:R1:W-:Y:S01]  /*1abc0*/  @!P1 ST.E.64 [R6.64], R136 ;  /* 0x0000008806009985 */ /* 0x0003e2000c101b0a */
[----:B------:R-:W-:-:S03]  /*1abd0*/  ISETP.GE.AND P3, PT, R17, c[0x0][0x3c8], PT ;  /* 0x0000f20011007a0c */ /* 0x000fc60003f66270 */
[----:B------:R1:W-:Y:S01]  /*1abe0*/  @!P0 ST.E.64 [R2.64], R132 ;  /* 0x0000008402008985 */ /* 0x0003e2000c101b0a */
[----:B------:R-:W-:-:S03]  /*1abf0*/  ISETP.GE.AND P6, PT, R20, c[0x0][0x3c8], PT ;  /* 0x0000f20014007a0c */ /* 0x000fc60003fc6270 */
[----:B------:R-:W5:Y:S01]  /*1ac00*/  LDL R33, [R1+0xfc] ;  /* 0x0000fc0001217983 */ /* 0x000f620000100800 */
[----:B--2---:R-:W-:-:S04]  /*1ac10*/  @!P5 LEA R8, P0, R30, R0, 0x2 ;  /* 0x000000001e08d211 */ /* 0x004fc800078010ff */
[----:B------:R-:W-:Y:S02]  /*1ac20*/  @!P5 LEA.HI.X R9, R30, R4, R31, 0x2, P0 ;  /* 0x000000041e09d211 */ /* 0x000fe400000f141f */
[----:B------:R-:W2:Y:S04]  /*1ac30*/  LDL R30, [R1+0x98] ;  /* 0x00009800011e7983 */ /* 0x000ea80000100800 */
[----:B------:R1:W-:Y:S02]  /*1ac40*/  @!P5 ST.E.64 [R8.64], R128 ;  /* 0x000000800800d985 */ /* 0x0003e4000c101b0a */
[C---:B-1----:R-:W-:Y:S02]  /*1ac50*/  @!P4 LEA R6, P1, R18.reuse, R0, 0x2 ;  /* 0x000000001206c211 */ /* 0x042fe400078210ff */
[----:B------:R-:W2:Y:S02]  /*1ac60*/  LDL R31, [R1+0xf8] ;  /* 0x0000f800011f7983 */ /* 0x000ea40000100800 */
[----:B------:R-:W-:-:S02]  /*1ac70*/  @!P4 LEA.HI.X R7, R18, R4, R25, 0x2, P1 ;  /* 0x000000041207c211 */ /* 0x000fc400008f1419 */
[----:B------:R-:W2:Y:S01]  /*1ac80*/  LDL R25, [R1+0x114] ;  /* 0x0001140001197983 */ /* 0x000ea20000100800 */
[----:B------:R-:W-:Y:S02]  /*1ac90*/  ISETP.GE.AND P5, PT, R27, c[0x0][0x3c8], PT ;  /* 0x0000f2001b007a0c */ /* 0x000fe40003fa6270 */
[CC--:B------:R-:W-:Y:S01]  /*1aca0*/  @!P3 LEA R2, P0, R17.reuse, R0.reuse, 0x2 ;  /* 0x000000001102b211 */ /* 0x0c0fe200078010ff */
[----:B------:R-:W2:Y:S01]  /*1acb0*/  LDL R18, [R1+0xa0] ;  /* 0x0000a00001127983 */ /* 0x000ea20000100800 */
[----:B------:R-:W-:Y:S02]  /*1acc0*/  @!P2 LEA R8, P1, R26, R0, 0x2 ;  /* 0x000000001a08a211 */ /* 0x000fe400078210ff */
[----:B------:R-:W-:Y:S02]  /*1acd0*/  @!P3 LEA.HI.X R3, R17, R4, R21, 0x2, P0 ;  /* 0x000000041103b211 */ /* 0x000fe400000f1415 */
[----:B------:R-:W2:Y:S04]  /*1ace0*/  LDL R17, [R1+0x10c] ;  /* 0x00010c0001117983 */ /* 0x000ea80000100800 */
[----:B------:R1:W-:Y:S04]  /*1acf0*/  @!P4 ST.E.64 [R6.64], R124 ;  /* 0x0000007c0600c985 */ /* 0x0003e8000c101b0a */
[----:B------:R-:W2:Y:S04]  /*1ad00*/  LDL R21, [R1+0x110] ;  /* 0x0001100001157983 */ /* 0x000ea80000100800 */
[----:B------:R1:W-:Y:S02]  /*1ad10*/  @!P3 ST.E.64 [R2.64], R120 ;  /* 0x000000780200b985 */ /* 0x0003e4000c101b0a */
[----:B-1----:R-:W-:-:S04]  /*1ad20*/  @!P5 LEA R6, P0, R27, R0, 0x2 ;  /* 0x000000001b06d211 */ /* 0x002fc800078010ff */
[----:B------:R-:W-:Y:S02]  /*1ad30*/  @!P5 LEA.HI.X R7, R27, R4, R28, 0x2, P0 ;  /* 0x000000041b07d211 */ /* 0x000fe400000f141c */
[----:B------:R-:W-:Y:S01]  /*1ad40*/  ISETP.GE.AND P0, PT, R26, c[0x0][0x3c8], PT ;  /* 0x0000f2001a007a0c */ /* 0x000fe20003f06270 */
[----:B------:R-:W2:Y:S01]  /*1ad50*/  LDL R27, [R1+0x94] ;  /* 0x00009400011b7983 */ /* 0x000ea20000100800 */
[----:B------:R-:W-:Y:S02]  /*1ad60*/  @!P6 LEA R2, P4, R20, R0, 0x2 ;  /* 0x000000001402e211 */ /* 0x000fe400078810ff */
[-C--:B---3--:R-:W-:Y:S01]  /*1ad70*/  @!P2 LEA.HI.X R9, R26, R4.reuse, R22, 0x2, P1 ;  /* 0x000000041a09a211 */ /* 0x088fe200008f1416 */
[----:B------:R-:W3:Y:S04]  /*1ad80*/  LDL R28, [R1+0xf4] ;  /* 0x0000f400011c7983 */ /* 0x000ee80000100800 */
[----:B------:R-:W3:Y:S04]  /*1ad90*/  LDL R22, [R1+0x74] ;  /* 0x0000740001167983 */ /* 0x000ee80000100800 */
[----:B------:R-:W3:Y:S01]  /*1ada0*/  LDL R26, [R1+0x108] ;  /* 0x00010800011a7983 */ /* 0x000ee20000100800 */
[----:B----4-:R-:W-:-:S03]  /*1adb0*/  @!P6 LEA.HI.X R3, R20, R4, R24, 0x2, P4 ;  /* 0x000000041403e211 */ /* 0x010fc600020f1418 */
[----:B------:R-:W4:Y:S04]  /*1adc0*/  LDL R24, [R1+0x104] ;  /* 0x0001040001187983 */ /* 0x000f280000100800 */
[----:B------:R-:W4:Y:S01]  /*1add0*/  LDL R20, [R1+0x100] ;  /* 0x0001000001147983 */ /* 0x000f220000100800 */
[----:B------:R-:W-:-:S03]  /*1ade0*/  ISETP.GE.AND P3, PT, R23, c[0x0][0x3c8], PT ;  /* 0x0000f20017007a0c */ /* 0x000fc60003f66270 */
[----:B------:R1:W-:Y:S01]  /*1adf0*/  @!P0 ST.E.64 [R8.64], R116 ;  /* 0x0000007408008985 */ /* 0x0003e2000c101b0a */
[----:B-----5:R-:W-:Y:S02]  /*1ae00*/  ISETP.GE.AND P1, PT, R12, c[0x0][0x3c8], PT ;  /* 0x0000f2000c007a0c */ /* 0x020fe40003f26270 */
[----:B------:R-:W-:Y:S01]  /*1ae10*/  ISETP.GE.AND P2, PT, R19, c[0x0][0x3c8], PT ;  /* 0x0000f20013007a0c */ /* 0x000fe20003f46270 */
[----:B------:R-:W-:Y:S04]  /*1ae20*/  @!P5 ST.E.64 [R6.64], R112 ;  /* 0x000000700600d985 */ /* 0x000fe8000c101b0a */
[----:B------:R5:W-:Y:S02]  /*1ae30*/  @!P6 ST.E.64 [R2.64], R40 ;  /* 0x000000280200e985 */ /* 0x000be4000c101b0a */
[----:B-1----:R-:W-:-:S02]  /*1ae40*/  @!P3 LEA R8, P0, R23, R0, 0x2 ;  /* 0x000000001708b211 */ /* 0x002fc400078010ff */
[----:B------:R-:W-:Y:S02]  /*1ae50*/  ISETP.GE.AND P6, PT, R13, c[0x0][0x3c8], PT ;  /* 0x0000f2000d007a0c */ /* 0x000fe40003fc6270 */
[----:B--2---:R-:W-:Y:S02]  /*1ae60*/  @!P3 LEA.HI.X R9, R23, R4, R25, 0x2, P0 ;  /* 0x000000041709b211 */ /* 0x004fe400000f1419 */
[-C--:B-----5:R-:W-:Y:S01]  /*1ae70*/  @!P1 LEA R2, P0, R12, R0.reuse, 0x2 ;  /* 0x000000000c029211 */ /* 0x0a0fe200078010ff */
[----:B------:R-:W2:Y:S04]  /*1ae80*/  LDL R25, [R1+0x90] ;  /* 0x0000900001197983 */ /* 0x000ea80000100800 */
[----:B------:R-:W-:Y:S01]  /*1ae90*/  @!P3 ST.E.64 [R8.64], R44 ;  /* 0x0000002c0800b985 */ /* 0x000fe2000c101b0a */
[----:B------:R-:W-:-:S03]  /*1aea0*/  @!P2 LEA R6, P4, R19, R0, 0x2 ;  /* 0x000000001306a211 */ /* 0x000fc600078810ff */
[----:B------:R-:W5:Y:S01]  /*1aeb0*/  LDL R23, [R1+0x88] ;  /* 0x0000880001177983 */ /* 0x000f620000100800 */
[----:B------:R-:W-:-:S03]  /*1aec0*/  @!P1 LEA.HI.X R3, R12, R4, R17, 0x2, P0 ;  /* 0x000000040c039211 */ /* 0x000fc600000f1411 */
[----:B------:R-:W5:Y:S01]  /*1aed0*/  LDL R12, [R1+0x8c] ;  /* 0x00008c00010c7983 */ /* 0x000f620000100800 */
[----:B------:R-:W-:-:S03]  /*1aee0*/  ISETP.GE.AND P5, PT, R18, c[0x0][0x3c8], PT ;  /* 0x0000f20012007a0c */ /* 0x000fc60003fa6270 */
[----:B------:R-:W5:Y:S01]  /*1aef0*/  LDL R17, [R1+0x7c] ;  /* 0x00007c0001117983 */ /* 0x000f620000100800 */
[----:B------:R-:W-:-:S03]  /*1af00*/  @!P2 LEA.HI.X R7, R19, R4, R21, 0x2, P4 ;  /* 0x000000041307a211 */ /* 0x000fc600020f1415 */
[----:B------:R-:W5:Y:S04]  /*1af10*/  LDL R21, [R1+0x84] ;  /* 0x0000840001157983 */ /* 0x000f680000100800 */
[----:B------:R1:W-:Y:S04]  /*1af20*/  @!P2 ST.E.64 [R6.64], R48 ;  /* 0x000000300600a985 */ /* 0x0003e8000c101b0a */
[----:B------:R-:W5:Y:S01]  /*1af30*/  LDL R19, [R1+0x80] ;  /* 0x0000800001137983 */ /* 0x000f620000100800 */
[----:B-1----:R-:W-:-:S03]  /*1af40*/  @!P6 LEA R6, P4, R13, R0, 0x2 ;  /* 0x000000000d06e211 */ /* 0x002fc600078810ff */
[----:B------:R1:W-:Y:S01]  /*1af50*/  @!P1 ST.E.64 [R2.64], R52 ;  /* 0x0000003402009985 */ /* 0x0003e2000c101b0a */
[----:B---3--:R-:W-:-:S13]  /*1af60*/  ISETP.GE.AND P3, PT, R22, c[0x0][0x3c8], PT ;  /* 0x0000f20016007a0c */ /* 0x008fda0003f66270 */
[----:B------:R-:W-:-:S04]  /*1af70*/  @!P3 LEA R8, P0, R22, R0, 0x2 ;  /* 0x000000001608b211 */ /* 0x000fc800078010ff */
[-C--:B------:R-:W-:Y:S02]  /*1af80*/  @!P3 LEA.HI.X R9, R22, R4.reuse, R26, 0x2, P0 ;  /* 0x000000041609b211 */ /* 0x080fe400000f141a */
[----:B------:R-:W3:Y:S01]  /*1af90*/  LDL R26, [R1+0xf0] ;  /* 0x0000f000011a7983 */ /* 0x000ee20000100800 */
[----:B----4-:R-:W-:-:S03]  /*1afa0*/  @!P6 LEA.HI.X R7, R13, R4, R24, 0x2, P4 ;  /* 0x000000040d07e211 */ /* 0x010fc600020f1418 */
[----:B------:R-:W4:Y:S01]  /*1afb0*/  LDL R13, [R1+0xec] ;  /* 0x0000ec00010d7983 */ /* 0x000f220000100800 */
[----:B-1----:R-:W-:-:S03]  /*1afc0*/  @!P5 LEA R2, P3, R18, R0, 0x2 ;  /* 0x000000001202d211 */ /* 0x002fc600078610ff */
[----:B------:R-:W4:Y:S01]  /*1afd0*/  LDL R24, [R1+0xe8] ;  /* 0x0000e80001187983 */ /* 0x000f220000100800 */
[----:B------:R-:W-:Y:S02]  /*1afe0*/  ISETP.GE.AND P4, PT, R22, c[0x0][0x3c8], PT ;  /* 0x0000f20016007a0c */ /* 0x000fe40003f86270 */
[----:B------:R-:W-:Y:S01]  /*1aff0*/  @!P5 LEA.HI.X R3, R18, R4, R20, 0x2, P3 ;  /* 0x000000041203d211 */ /* 0x000fe200018f1414 */
[----:B------:R-:W4:Y:S04]  /*1b000*/  LDL R22, [R1+0xe4] ;  /* 0x0000e40001167983 */ /* 0x000f280000100800 */
[----:B------:R-:W4:Y:S04]  /*1b010*/  LDL R20, [R1+0xe0] ;  /* 0x0000e00001147983 */ /* 0x000f280000100800 */
[----:B------:R-:W4:Y:S01]  /*1b020*/  LDL R18, [R1+0xdc] ;  /* 0x0000dc0001127983 */ /* 0x000f220000100800 */
[----:B------:R-:W-:-:S02]  /*1b030*/  ISETP.GE.AND P1, PT, R30, c[0x0][0x3c8], PT ;  /* 0x0000f2001e007a0c */ /* 0x000fc40003f26270 */
[----:B------:R-:W-:Y:S01]  /*1b040*/  ISETP.GE.AND P2, PT, R32, c[0x0][0x3c8], PT ;  /* 0x0000f20020007a0c */ /* 0x000fe20003f46270 */
[----:B------:R-:W-:Y:S04]  /*1b050*/  @!P4 ST.E.64 [R8.64], R56 ;  /* 0x000000380800c985 */ /* 0x000fe8000c101b0a */
[----:B------:R1:W-:Y:S01]  /*1b060*/  @!P6 ST.E.64 [R6.64], R60 ;  /* 0x0000003c0600e985 */ /* 0x0003e2000c101b0a */
[----:B------:R-:W-:-:S03]  /*1b070*/  ISETP.GE.AND P0, PT, R27, c[0x0][0x3c8], PT ;  /* 0x0000f2001b007a0c */ /* 0x000fc60003f06270 */
[----:B------:R2:W-:Y:S02]  /*1b080*/  @!P5 ST.E.64 [R2.64], R64 ;  /* 0x000000400200d985 */ /* 0x0005e4000c101b0a */
[-C--:B-1----:R-:W-:Y:S02]  /*1b090*/  @!P1 LEA R6, P4, R30, R0.reuse, 0x2 ;  /* 0x000000001e069211 */ /* 0x082fe400078810ff */
[C---:B------:R-:W-:Y:S02]  /*1b0a0*/  @!P2 LEA R8, P3, R32.reuse, R0, 0x2 ;  /* 0x000000002008a211 */ /* 0x040fe400078610ff */
[----:B--2---:R-:W-:Y:S02]  /*1b0b0*/  ISETP.GE.AND P5, PT, R25, c[0x0][0x3c8], PT ;  /* 0x0000f20019007a0c */ /* 0x004fe40003fa6270 */
[----:B------:R-:W-:Y:S02]  /*1b0c0*/  @!P2 LEA.HI.X R9, R32, R4, R33, 0x2, P3 ;  /* 0x000000042009a211 */ /* 0x000fe400018f1421 */
[----:B------:R-:W-:-:S05]  /*1b0d0*/  @!P0 LEA R2, P6, R27, R0, 0x2 ;  /* 0x000000001b028211 */ /* 0x000fca00078c10ff */
[----:B------:R-:W-:-:S04]  /*1b0e0*/  P2R R3, PR, RZ, 0x10 ;  /* 0x00000010ff037803 */ /* 0x000fc80000000000 */
[----:B------:R-:W-:Y:S02]  /*1b0f0*/  ISETP.NE.AND P3, PT, R3, RZ, PT ;  /* 0x000000ff0300720c */ /* 0x000fe40003f65270 */
[----:B-----5:R-:W-:Y:S02]  /*1b100*/  ISETP.GE.AND P4, PT, R12, c[0x0][0x3c8], PT ;  /* 0x0000f2000c007a0c */ /* 0x020fe40003f86270 */
        /* <DEDUP_REMOVED lines=9> */
[----:B--2---:R-:W-:-:S02]  /*1b1a0*/  @!P4 LEA R2, P6, R12, R0, 0x2 ;  /* 0x000000000c02c211 */ /* 0x004fc400078c10ff */
[-C--:B---3--:R-:W-:Y:S02]  /*1b1b0*/  @!P5 LEA.HI.X R7, R25, R4.reuse, R26, 0x2, P0 ;  /* 0x000000041907d211 */ /* 0x088fe400000f141a */
[----:B----4-:R-:W-:-:S03]  /*1b1c0*/  @!P4 LEA.HI.X R3, R12, R4, R13, 0x2, P6 ;  /* 0x000000040c03c211 */ /* 0x010fc600030f140d */
[----:B------:R-:W-:Y:S01]  /*1b1d0*/  @!P5 ST.E.64 [R6.64], R80 ;  /* 0x000000500600d985 */ /* 0x000fe2000c101b0a */
        /* <DEDUP_REMOVED lines=16> */
.L_x_2419:
[----:B------:R-:W-:Y:S05]  /*1b2e0*/  BSYNC B0 ;  /* 0x0000000000007941 */ /* 0x000fea0003800000 */
.L_x_2418:
[----:B------:R-:W-:Y:S05]  /*1b2f0*/  BRA.DIV ~URZ, `(.L_x_2420) ;  /* 0x000051d27f007947 */ /* 0x000fea000b800000 */
[----:B--2---:R2:W1:Y:S04]  /*1b300*/  SHFL.IDX PT, R4, R5, 0x1, 0x1c1f ;  /* 0x003c1f0005047f89 */ /* 0x00446800000e0000 */
[----:B----4-:R2:W4:Y:S02]  /*1b310*/  SHFL.IDX PT, R0, R15, 0x1, 0x1c1f ;  /* 0x003c1f000f007f89 */ /* 0x01052400000e0000 */
.L_x_2497:
        /* <DEDUP_REMOVED lines=160> */
.L_x_2400:
        /* <DEDUP_REMOVED lines=15> */
[----:B-1----:R1:W4:Y:S04]  /*1be10*/  LDG.E R4, [R2.64] ;  /* 0x0000000a02047981 */ /* 0x002328000c1e1900 */
[----:B-1----:R-:W4:Y:S02]  /*1be20*/  LDG.E R2, [R2.64+0x4] ;  /* 0x0000040a02027981 */ /* 0x002f24000c1e1900 */
[----:B----45:R-:W-:Y:S02]  /*1be30*/  IADD3 R22, -R4, R2, RZ ;  /* 0x0000000204167210 */ /* 0x030fe40007ffe1ff */
.L_x_2421:
        /* <DEDUP_REMOVED lines=13> */
[----:B------:R-:W4:Y:S01]  /*1bf10*/  LDL.LU R24, [R1+0x70] ;  /* 0x0000700001187983 */ /* 0x000f220000300800 */
[----:B------:R-:W-:Y:S01]  /*1bf20*/  IMAD.MOV.U32 R2, RZ, RZ, 0x368 ;  /* 0x00000368ff027424 */ /* 0x000fe200078e00ff */
[----:B------:R-:W-:-:S04]  /*1bf30*/  ISETP.GT.AND P2, PT, R21, 0x1, PT ;  /* 0x000000011500780c */ /* 0x000fc80003f44270 */
[----:B------:R-:W-:-:S04]  /*1bf40*/  SEL R2, R2, 0x328, P2 ;  /* 0x0000032802027807 */ /* 0x000fc80001000000 */
[----:B------:R1:W5:Y:S08]  /*1bf50*/  LDC.64 R8, c[0x0][R2+0x170] ;  /* 0x00005c0002087b82 */ /* 0x0003700000000a00 */
[----:B------:R1:W2:Y:S08]  /*1bf60*/  LDC.64 R6, c[0x0][R2+0x168] ;  /* 0x00005a0002067b82 */ /* 0x0002b00000000a00 */
[----:B------:R1:W3:Y:S08]  /*1bf70*/  LDC.64 R16, c[0x0][R2+0x178] ;  /* 0x00005e0002107b82 */ /* 0x0002f00000000a00 */
[----:B------:R1:W3:Y:S02]  /*1bf80*/  LDC.64 R12, c[0x0][R2+0x160] ;  /* 0x00005800020c7b82 */ /* 0x0002e40000000a00 */
[----:B-1----:R-:W-:-:S02]  /*1bf90*/  IMAD.MOV.U32 R2, RZ, RZ, c[0x0][0x4e8] ;  /* 0x00013a00ff027624 */ /* 0x002fc400078e00ff */
[-C--:B-----5:R-:W-:Y:S02]  /*1bfa0*/  IMAD R3, R9, R15.reuse, RZ ;  /* 0x0000000f09037224 */ /* 0x0a0fe400078e02ff */
[----:B------:R-:W-:Y:S01]  /*1bfb0*/  IMAD.WIDE.U32 R4, R8, R15, RZ ;  /* 0x0000000f08047225 */ /* 0x000fe200078e00ff */
[----:B------:R-:W-:Y:S02]  /*1bfc0*/  ISETP.NE.AND P0, PT, R2, 0x1, PT ;  /* 0x000000010200780c */ /* 0x000fe40003f05270 */
[----:B------:R-:W-:Y:S01]  /*1bfd0*/  MOV R2, R18 ;  /* 0x0000001200027202 */ /* 0x000fe20000000f00 */
[----:B------:R-:W-:Y:S02]  /*1bfe0*/  IMAD R8, R8, R23, R3 ;  /* 0x0000001708087224 */ /* 0x000fe400078e0203 */
[-C--:B--2---:R-:W-:Y:S02]  /*1bff0*/  IMAD R9, R7, R14.reuse, RZ ;  /* 0x0000000e07097224 */ /* 0x084fe400078e02ff */
[----:B------:R-:W-:-:S04]  /*1c000*/  IMAD.WIDE.U32 R6, R6, R14, RZ ;  /* 0x0000000e06067225 */ /* 0x000fc800078e00ff */
[----:B------:R-:W-:Y:S01]  /*1c010*/  IMAD.IADD R9, R7, 0x1, R9 ;  /* 0x0000000107097824 */ /* 0x000fe200078e0209 */
[----:B------:R-:W-:Y:S01]  /*1c020*/  IADD3 R7, R5, R8, RZ ;  /* 0x0000000805077210 */ /* 0x000fe20007ffe0ff */
[----:B------:R-:W-:-:S05]  /*1c030*/  @P0 IMAD.HI.U32 R19, R18, c[0x0][0x4ec], RZ ;  /* 0x00013b0012130a27 */ /* 0x000fca00078e00ff */
[----:B------:R-:W-:Y:S02]  /*1c040*/  @P0 SHF.R.U32.HI R2, RZ, c[0x0][0x4f0], R19 ;  /* 0x00013c00ff020a19 */ /* 0x000fe40000011613 */
[----:B------:R-:W-:-:S03]  /*1c050*/  IADD3 R19, P1, P0, R4, R6, R0 ;  /* 0x0000000604137210 */ /* 0x000fc6000783e000 */
[----:B------:R-:W-:Y:S01]  /*1c060*/  IMAD.MOV R6, RZ, RZ, -R2 ;  /* 0x000000ffff067224 */ /* 0x000fe200078e0a02 */
[----:B------:R-:W-:Y:S02]  /*1c070*/  IADD3.X R9, R7, R9, R20, P1, P0 ;  /* 0x0000000907097210 */ /* 0x000fe40000fe0414 */
[----:B----4-:R-:W-:-:S05]  /*1c080*/  SEL R3, R24, RZ, P2 ;  /* 0x000000ff18037207 */ /* 0x010fca0001000000 */
[-C--:B---3--:R-:W-:Y:S02]  /*1c090*/  IMAD R8, R17, R3.reuse, RZ ;  /* 0x0000000311087224 */ /* 0x088fe400078e02ff */
[----:B------:R-:W-:-:S04]  /*1c0a0*/  IMAD.WIDE.U32 R4, R16, R3, RZ ;  /* 0x0000000310047225 */ /* 0x000fc800078e00ff */
[----:B------:R-:W-:Y:S01]  /*1c0b0*/  IMAD R3, R6, c[0x0][0x4e8], R18 ;  /* 0x00013a0006037a24 */ /* 0x000fe200078e0212 */
[----:B------:R-:W-:Y:S02]  /*1c0c0*/  IADD3 R7, R5, R8, RZ ;  /* 0x0000000805077210 */ /* 0x000fe40007ffe0ff */
[----:B------:R-:W-:Y:S02]  /*1c0d0*/  IADD3 R4, P1, P0, R2, R19, R4 ;  /* 0x0000001302047210 */ /* 0x000fe4000783e004 */
[----:B------:R-:W-:Y:S01]  /*1c0e0*/  SHF.R.S32.HI R5, RZ, 0x1f, R2 ;  /* 0x0000001fff057819 */ /* 0x000fe20000011402 */
[----:B------:R-:W-:Y:S01]  /*1c0f0*/  IMAD R2, R13, R3, RZ ;  /* 0x000000030d027224 */ /* 0x000fe200078e02ff */
[----:B------:R-:W-:Y:S02]  /*1c100*/  SHF.R.S32.HI R6, RZ, 0x1f, R3 ;  /* 0x0000001fff067819 */ /* 0x000fe40000011403 */
[----:B------:R-:W-:Y:S01]  /*1c110*/  IADD3.X R5, R5, R9, R7, P1, P0 ;  /* 0x0000000905057210 */ /* 0x000fe20000fe0407 */
[----:B------:R-:W-:-:S02]  /*1c120*/  IMAD.MOV.U32 R7, RZ, RZ, c[0x0][0x4a8] ;  /* 0x00012a00ff077624 */ /* 0x000fc400078e00ff */
        /* <DEDUP_REMOVED lines=10> */
.L_x_2423:
[----:B------:R-:W-:Y:S05]  /*1c1d0*/  BSYNC B0 ;  /* 0x0000000000007941 */ /* 0x000fea0003800000 */
.L_x_2422:
[----:B------:R-:W-:-:S13]  /*1c1e0*/  ISETP.GT.AND P0, PT, R21, 0x1, PT ;  /* 0x000000011500780c */ /* 0x000fda0003f04270 */
[----:B------:R-:W-:Y:S05]  /*1c1f0*/  @P0 BRA `(.L_x_2415) ;  /* 0x0000075000000947 */ /* 0x000fea0003800000 */
[----:B------:R-:W4:Y:S01]  /*1c200*/  S2R R3, SR_TID.X ;  /* 0x0000000000037919 */ /* 0x000f220000002100 */
[----:B-1----:R-:W-:Y:S01]  /*1c210*/  MOV R2, c[0x0][0x4e8] ;  /* 0x00013a0000027a02 */ /* 0x002fe20000000f00 */
[----:B------:R-:W-:Y:S01]  /*1c220*/  IMAD R4, R20, c[0x0][0x3a0], RZ ;  /* 0x0000e80014047a24 */ /* 0x000fe200078e02ff */
[----:B------:R-:W-:Y:S02]  /*1c230*/  IADD3 R13, R249, R229, RZ ;  /* 0x000000e5f90d7210 */ /* 0x000fe40007ffe0ff */
[----:B------:R-:W-:Y:S02]  /*1c240*/  ISETP.NE.AND P0, PT, R2, 0x1, PT ;  /* 0x000000010200780c */ /* 0x000fe40003f05270 */
[----:B----4-:R-:W-:-:S04]  /*1c250*/  SHF.R.S32.HI R5, RZ, 0x1f, R3 ;  /* 0x0000001fff057819 */ /* 0x010fc80000011403 */
[----:B------:R-:W-:-:S04]  /*1c260*/  LEA.HI R5, R5, R3, RZ, 0x3 ;  /* 0x0000000305057211 */ /* 0x000fc800078f18ff */
[----:B------:R-:W-:-:S04]  /*1c270*/  LOP3.LUT R5, R5, 0xfffffff8, RZ, 0xc0, !PT ;  /* 0xfffffff805057812 */ /* 0x000fc800078ec0ff */
[----:B------:R-:W-:Y:S01]  /*1c280*/  IADD3 R5, -R5, R3, RZ ;  /* 0x0000000305057210 */ /* 0x000fe20007ffe1ff */
[----:B------:R-:W-:-:S04]  /*1c290*/  IMAD.WIDE.U32 R2, R0, c[0x0][0x3a0], RZ ;  /* 0x0000e80000027a25 */ /* 0x000fc800078e00ff */
[----:B------:R-:W-:Y:S01]  /*1c2a0*/  IMAD R0, R0, c[0x0][0x3a4], R4 ;  /* 0x0000e90000007a24 */ /* 0x000fe200078e0204 */
[----:B------:R-:W-:Y:S01]  /*1c2b0*/  LEA R4, R5, R249, 0x5 ;  /* 0x000000f905047211 */ /* 0x000fe200078e28ff */
[----:B------:R-:W-:Y:S02]  /*1c2c0*/  IMAD R5, R23, c[0x0][0x3f0], RZ ;  /* 0x0000fc0017057a24 */ /* 0x000fe400078e02ff */
[----:B------:R-:W-:Y:S01]  /*1c2d0*/  IMAD.IADD R3, R3, 0x1, R0 ;  /* 0x0000000103037824 */ /* 0x000fe200078e0200 */
[----:B------:R-:W-:Y:S01]  /*1c2e0*/  IADD3 R4, R229, R4, RZ ;  /* 0x00000004e5047210 */ /* 0x000fe20007ffe0ff */
[----:B------:R-:W-:Y:S02]  /*1c2f0*/  IMAD R7, R15, c[0x0][0x3f4], R5 ;  /* 0x0000fd000f077a24 */ /* 0x000fe400078e0205 */
[----:B------:R-:W-:Y:S01]  /*1c300*/  IMAD.WIDE.U32 R2, R14, c[0x0][0x3e8], R2 ;  /* 0x0000fa000e027a25 */ /* 0x000fe200078e0002 */
[----:B------:R-:W-:-:S03]  /*1c310*/  MOV R0, R4 ;  /* 0x0000000400007202 */ /* 0x000fc60000000f00 */
[----:B------:R-:W-:-:S04]  /*1c320*/  @P0 IMAD.HI.U32 R6, R4, c[0x0][0x4ec], RZ ;  /* 0x00013b0004060a27 */ /* 0x000fc800078e00ff */
[----:B------:R-:W-:Y:S01]  /*1c330*/  IMAD R3, R14, c[0x0][0x3ec], R3 ;  /* 0x0000fb000e037a24 */ /* 0x000fe200078e0203 */
[----:B------:R-:W-:-:S03]  /*1c340*/  @P0 SHF.R.U32.HI R0, RZ, c[0x0][0x4f0], R6 ;  /* 0x00013c00ff000a19 */ /* 0x000fc60000011606 */
[----:B------:R-:W-:Y:S01]  /*1c350*/  IMAD.WIDE.U32 R2, R15, c[0x0][0x3f0], R2 ;  /* 0x0000fc000f027a25 */ /* 0x000fe200078e0002 */
[----:B------:R-:W-:Y:S02]  /*1c360*/  SHF.R.S32.HI R6, RZ, 0x1f, R0 ;  /* 0x0000001fff067819 */ /* 0x000fe40000011400 */
[----:B------:R-:W-:Y:S01]  /*1c370*/  IADD3 R5, -R0, RZ, RZ ;  /* 0x000000ff00057210 */ /* 0x000fe20007ffe1ff */
[----:B------:R-:W-:Y:S02]  /*1c380*/  IMAD.IADD R3, R3, 0x1, R7 ;  /* 0x0000000103037824 */ /* 0x000fe400078e0207 */
[----:B------:R-:W-:Y:S02]  /*1c390*/  IMAD R6, R6, c[0x0][0x3e0], RZ ;  /* 0x0000f80006067a24 */ /* 0x000fe400078e02ff */
[----:B------:R-:W-:Y:S02]  /*1c3a0*/  IMAD R4, R5, c[0x0][0x4e8], R4 ;  /* 0x00013a0005047a24 */ /* 0x000fe400078e0204 */
        /* <DEDUP_REMOVED lines=11> */
[----:B------:R1:W4:Y:S02]  /*1c460*/  SHFL.IDX PT, R4, R5, RZ, 0x181f ;  /* 0x00181fff05047589 */ /* 0x00032400000e0000 */
.L_x_2498:
[----:B------:R-:W-:Y:S05]  /*1c470*/  BRA.DIV ~URZ, `(.L_x_2425) ;  /* 0x000041c27f007947 */ /* 0x000fea000b800000 */
[----:B------:R1:W2:Y:S02]  /*1c480*/  SHFL.IDX PT, R0, R14, RZ, 0x181f ;  /* 0x00181fff0e007589 */ /* 0x0002a400000e0000 */
.L_x_2499:
[----:B------:R-:W-:Y:S01]  /*1c490*/  IMAD R12, R22, c[0x0][0x4e8], RZ ;  /* 0x00013a00160c7a24 */ /* 0x000fe200078e02ff */
[----:B------:R-:W-:Y:S04]  /*1c4a0*/  BSSY B0, `(.L_x_2426) ;  /* 0x000000f000007945 */ /* 0x000fe80003800000 */
        /* <DEDUP_REMOVED lines=11> */
[----:B------:R2:W-:Y:S04]  /*1c560*/  @!P2 ST.E.128 [R8.64], RZ ;  /* 0x000000ff0800a985 */ /* 0x0005e8000c101d0a */
[----:B------:R2:W-:Y:S04]  /*1c570*/  @!P1 ST.E.128 [R6.64], RZ ;  /* 0x000000ff06009985 */ /* 0x0005e8000c101d0a */
[----:B------:R2:W-:Y:S02]  /*1c580*/  @!P0 ST.E.128 [R2.64], RZ ;  /* 0x000000ff02008985 */ /* 0x0005e4000c101d0a */
.L_x_2427:
[----:B------:R-:W-:Y:S05]  /*1c590*/  BSYNC B0 ;  /* 0x0000000000007941 */ /* 0x000fea0003800000 */
.L_x_2426:
[----:B------:R-:W-:Y:S05]  /*1c5a0*/  BRA.DIV ~URZ, `(.L_x_2428) ;  /* 0x000041127f007947 */ /* 0x000fea000b800000 */
[----:B----4-:R4:W1:Y:S04]  /*1c5b0*/  SHFL.IDX PT, R4, R5, 0x1, 0x181f ;  /* 0x00381f0005047f89 */ /* 0x01086800000e0000 */
[----:B--2---:R4:W2:Y:S02]  /*1c5c0*/  SHFL.IDX PT, R0, R14, 0x1, 0x181f ;  /* 0x00381f000e007f89 */ /* 0x0048a400000e0000 */
.L_x_2500:
        /* <DEDUP_REMOVED lines=16> */
.L_x_2430:
[----:B------:R-:W-:Y:S05]  /*1c6d0*/  BSYNC B0 ;  /* 0x0000000000007941 */ /* 0x000fea0003800000 */
.L_x_2429:
[----:B------:R-:W-:Y:S05]  /*1c6e0*/  BRA.DIV ~URZ, `(.L_x_2431) ;  /* 0x000040c27f007947 */ /* 0x000fea000b800000 */
[----:B-1----:R1:W3:Y:S02]  /*1c6f0*/  SHFL.IDX PT, R4, R5, 0x2, 0x181f ;  /* 0x00581f0005047f89 */ /* 0x0022e400000e0000 */
.L_x_2501:
[----:B------:R-:W-:Y:S05]  /*1c700*/  BRA.DIV ~URZ, `(.L_x_2432) ;  /* 0x000041227f007947 */ /* 0x000fea000b800000 */
[----:B--2---:R2:W1:Y:S02]  /*1c710*/  SHFL.IDX PT, R0, R14, 0x2, 0x181f ;  /* 0x00581f000e007f89 */ /* 0x00446400000e0000 */
.L_x_2502:
        /* <DEDUP_REMOVED lines=16> */
.L_x_2434:
[----:B------:R-:W-:Y:S05]  /*1c820*/  BSYNC B0 ;  /* 0x0000000000007941 */ /* 0x000fea0003800000 */
.L_x_2433:
[----:B------:R-:W-:Y:S05]  /*1c830*/  BRA.DIV ~URZ, `(.L_x_2435) ;  /* 0x000040727f007947 */ /* 0x000fea000b800000 */
[----:B---3--:R3:W2:Y:S04]  /*1c840*/  SHFL.IDX PT, R4, R5, 0x3, 0x181f ;  /* 0x00781f0005047f89 */ /* 0x0086a800000e0000 */
[----:B-1----:R3:W1:Y:S02]  /*1c850*/  SHFL.IDX PT, R0, R14, 0x3, 0x181f ;  /* 0x00781f000e007f89 */ /* 0x00266400000e0000 */
.L_x_2503:
[----:B------:R-:W-:-:S04]  /*1c860*/  IADD3 R13, R13, 0x60, RZ ;  /* 0x000000600d0d7810 */ /* 0x000fc80007ffe0ff */
        /* <DEDUP_REMOVED lines=14> */
.L_x_2415:
[----:B------:R-:W-:Y:S05]  /*1c950*/  BSYNC B1 ;  /* 0x0000000000017941 */ /* 0x000fea0003800000 */
.L_x_2399:
[----:B------:R-:W-:-:S13]  /*1c960*/  ISETP.NE.AND P0, PT, RZ, UR9, PT ;  /* 0x00000009ff007c0c */ /* 0x000fda000bf05270 */
[----:B------:R-:W-:Y:S01]  /*1c970*/  @P0 WARPSYNC 0xffffffff ;  /* 0xffffffff00000948 */ /* 0x000fe20003800000 */
[----:B------:R-:W-:Y:S06]  /*1c980*/  @P0 BAR.SYNC.DEFER_BLOCKING 0x5, 0x100 ;  /* 0x0144000000000b1d */ /* 0x000fec0000010000 */
[----:B------:R-:W5:Y:S02]  /*1c990*/  @P0 LDS.128 R228, [0x24100] ;  /* 0x02410000ffe40984 */ /* 0x000f640000000c00 */
[----:B-1--45:R-:W-:Y:S01]  /*1c9a0*/  @P0 MOV R0, R229 ;  /* 0x000000e500000202 */ /* 0x032fe20000000f00 */
[----:B------:R-:W-:-:S04]  /*1c9b0*/  @P0 IMAD.MOV.U32 R252, RZ, RZ, R228 ;  /* 0x000000fffffc0224 */ /* 0x000fc800078e00e4 */
[----:B------:R1:W-:Y:S04]  /*1c9c0*/  @P0 STL [R1+0xd0], R0 ;  /* 0x0000d00001000387 */ /* 0x0003e80000100800 */
[----:B------:R-:W-:Y:S06]  /*1c9d0*/  @P0 BAR.ARV 0x4, 0x100 ;  /* 0x0104000000000b1d */ /* 0x000fec0000002000 */
[----:B------:R-:W-:Y:S05]  /*1c9e0*/  @P0 BRA `(.L_x_2436) ;  /* 0x00000f8000000947 */ /* 0x000fea0003800000 */
[----:B-1----:R-:W1:Y:S01]  /*1c9f0*/  S2R R0, SR_TID.X ;  /* 0x0000000000007919 */ /* 0x002e620000002100 */
[----:B------:R-:W-:Y:S01]  /*1ca00*/  IMAD.MOV.U32 R7, RZ, RZ, RZ ;  /* 0x000000ffff077224 */ /* 0x000fe200078e00ff */
[----:B-123--:R-:W-:-:S04]  /*1ca10*/  LOP3.LUT R14, R0, 0x1f, RZ, 0xc0, !PT ;  /* 0x0000001f000e7812 */ /* 0x00efc800078ec0ff */
[----:B------:R-:W-:Y:S01]  /*1ca20*/  ISETP.NE.AND P6, PT, R14, 0x1f, PT ;  /* 0x0000001f0e00780c */ /* 0x000fe20003fc5270 */
[----:B------:R-:W-:Y:S10]  /*1ca30*/  BRA.DIV ~URZ, `(.L_x_2437) ;  /* 0x00003f627f007947 */ /* 0x000ff4000b800000 */
[----:B------:R1:W2:Y:S02]  /*1ca40*/  SHFL.IDX PT, R9, R29, RZ, 0x1f ;  /* 0x00001fff1d097589 */ /* 0x0002a400000e0000 */
.L_x_2504:
[----:B------:R-:W-:Y:S05]  /*1ca50*/  BRA.DIV ~URZ, `(.L_x_2438) ;  /* 0x00003fc27f007947 */ /* 0x000fea000b800000 */
[----:B------:R3:W4:Y:S02]  /*1ca60*/  SHFL.IDX PT, R8, R29, 0x1, 0x1f ;  /* 0x00201f001d087f89 */ /* 0x00072400000e0000 */
.L_x_2505:
        /* <DEDUP_REMOVED lines=18> */
.L_x_2506:
        /* <DEDUP_REMOVED lines=16> */
.L_x_2507:
[----:B---3--:R-:W-:Y:S01]  /*1cc90*/  IMAD R0, R0, c[0x0][0x538], RZ ;  /* 0x00014e0000007a24 */ /* 0x008fe200078e02ff */
[----:B------:R-:W-:Y:S04]  /*1cca0*/  BSSY B1, `(.L_x_2441) ;  /* 0x00000c1000017945 */ /* 0x000fe80003800000 */
[----:B----4-:R-:W-:-:S04]  /*1ccb0*/  IADD3 R8, R0, R8, RZ ;  /* 0x0000000800087210 */ /* 0x010fc80007ffe0ff */
[----:B--2---:R-:W-:-:S13]  /*1ccc0*/  ISETP.GT.AND P0, PT, R8, R9, PT ;  /* 0x000000090800720c */ /* 0x004fda0003f04270 */
[----:B------:R-:W-:Y:S05]  /*1ccd0*/  @P0 BRA `(.L_x_2442) ;  /* 0x0000024000000947 */ /* 0x000fea0003800000 */
.L_x_2446:
        /* <DEDUP_REMOVED lines=16> */
.L_x_2508:
        /* <DEDUP_REMOVED lines=16> */
.L_x_2509:
[----:B--2---:R-:W-:-:S05]  /*1cee0*/  IMAD R0, R0, c[0x0][0x538], RZ ;  /* 0x00014e0000007a24 */ /* 0x004fca00078e02ff */
[----:B------:R-:W-:-:S04]  /*1cef0*/  IADD3 R8, R0, R8, RZ ;  /* 0x0000000800087210 */ /* 0x000fc80007ffe0ff */
[----:B------:R-:W-:-:S13]  /*1cf00*/  ISETP.GT.AND P0, PT, R8, R9, PT ;  /* 0x000000090800720c */ /* 0x000fda0003f04270 */
[----:B-1----:R-:W-:Y:S05]  /*1cf10*/  @!P0 BRA `(.L_x_2446) ;  /* 0xfffffdc000008947 */ /* 0x002fea000383ffff */
.L_x_2442:
[----:B------:R-:W-:-:S05]  /*1cf20*/  IADD3 R5, -R0, R8, RZ ;  /* 0x0000000800057210 */ /* 0x000fca0007ffe1ff */
[----:B------:R-:W-:-:S05]  /*1cf30*/  IMAD R0, R4, c[0x0][0x538], R5 ;  /* 0x00014e0004007a24 */ /* 0x000fca00078e0205 */
[----:B------:R-:W-:Y:S01]  /*1cf40*/  ISETP.GT.AND P0, PT, R0, R9, PT ;  /* 0x000000090000720c */ /* 0x000fe20003f04270 */
[----:B------:R-:W-:-:S12]  /*1cf50*/  BRA.DIV ~URZ, `(.L_x_2447) ;  /* 0x00003f527f007947 */ /* 0x000fd8000b800000 */
[----:B------:R-:W-:-:S04]  /*1cf60*/  VOTE.ANY R12, PT, !P0 ;  /* 0x00000000000c7806 */ /* 0x000fc800040e0100 */
.L_x_2510:
[----:B------:R-:W2:Y:S02]  /*1cf70*/  POPC R0, R12 ;  /* 0x0000000c00007309 */ /* 0x000ea40000000000 */
[----:B--2---:R-:W-:Y:S01]  /*1cf80*/  IADD3 R231, R0, R231, RZ ;  /* 0x000000e700e77210 */ /* 0x004fe20007ffe0ff */
[----:B------:R-:W-:Y:S05]  /*1cf90*/  BRA.DIV ~URZ, `(.L_x_2448) ;  /* 0x00003f627f007947 */ /* 0x000fea000b800000 */
[----:B------:R2:W3:Y:S04]  /*1cfa0*/  SHFL.IDX PT, R8, R6, R0, 0x1f ;  /* 0x00001f0006087589 */ /* 0x0004e800000e0000 */
[----:B------:R2:W4:Y:S02]  /*1cfb0*/  SHFL.IDX PT, R7, R7, R0, 0x1f ;  /* 0x00001f0007077589 */ /* 0x00052400000e0000 */
.L_x_2511:
[----:B------:R-:W-:Y:S01]  /*1cfc0*/  ISETP.NE.AND P0, PT, R12, RZ, PT ;  /* 0x000000ff0c00720c */ /* 0x000fe20003f05270 */
[----:B------:R-:W-:-:S12]  /*1cfd0*/  BSSY B0, `(.L_x_2449) ;  /* 0x0000005000007945 */ /* 0x000fd80003800000 */
[----:B------:R-:W-:Y:S05]  /*1cfe0*/  @!P0 BRA `(.L_x_2450) ;  /* 0x0000003000008947 */ /* 0x000fea0003800000 */
[----:B--2---:R-:W-:Y:S01]  /*1cff0*/  IADD3 R0, R0, -0x1, RZ ;  /* 0xffffffff00007810 */ /* 0x004fe20007ffe0ff */
[----:B------:R-:W-:Y:S05]  /*1d000*/  BRA.DIV ~URZ, `(.L_x_2451) ;  /* 0x00003fe27f007947 */ /* 0x000fea000b800000 */
[----:B------:R2:W1:Y:S02]  /*1d010*/  SHFL.IDX PT, R13, R4, R0, 0x1f ;  /* 0x00001f00040d7589 */ /* 0x00046400000e0000 */
.L_x_2450:
[----:B------:R-:W-:Y:S05]  /*1d020*/  BSYNC B0 ;  /* 0x0000000000007941 */ /* 0x000fea0003800000 */
.L_x_2449:
[----:B----4-:R-:W-:Y:S01]  /*1d030*/  ISETP.NE.AND P0, PT, R7, 0x1, PT ;  /* 0x000000010700780c */ /* 0x010fe20003f05270 */
[----:B-1----:R-:W-:Y:S01]  /*1d040*/  IMAD R252, R13, c[0x0][0x538], R5 ;  /* 0x00014e000dfc7a24 */ /* 0x002fe200078e0205 */
[----:B------:R-:W-:Y:S04]  /*1d050*/  BSSY B0, `(.L_x_2452) ;  /* 0x000007d000007945 */ /* 0x000fe80003800000 */
[----:B------:R-:W-:-:S07]  /*1d060*/  IADD3 R9, -R252, R9, RZ ;  /* 0x00000009fc097210 */ /* 0x000fce0007ffe1ff */
[----:B------:R-:W-:Y:S05]  /*1d070*/  @!P0 BRA `(.L_x_2453) ;  /* 0x000003b000008947 */ /* 0x000fea0003800000 */
[-C--:B---3--:R-:W-:Y:S02]  /*1d080*/  IABS R2, R8.reuse ;  /* 0x0000000800027213 */ /* 0x088fe40000000000 */
[----:B--2---:R-:W-:Y:S02]  /*1d090*/  IABS R6, R7 ;  /* 0x0000000700067213 */ /* 0x004fe40000000000 */
[----:B------:R-:W1:Y:S01]  /*1d0a0*/  I2F.RP R4, R2 ;  /* 0x0000000200047306 */ /* 0x000e620000209400 */
[----:B------:R-:W-:Y:S02]  /*1d0b0*/  IABS R12, R8 ;  /* 0x00000008000c7213 */ /* 0x000fe40000000000 */
[----:B------:R-:W-:-:S05]  /*1d0c0*/  IABS R3, R9 ;  /* 0x0000000900037213 */ /* 0x000fca0000000000 */
[----:B------:R-:W-:Y:S08]  /*1d0d0*/  I2F.RP R13, R6 ;  /* 0x00000006000d7306 */ /* 0x000ff00000209400 */
[----:B-1----:R-:W1:Y:S02]  /*1d0e0*/  MUFU.RCP R4, R4 ;  /* 0x0000000400047308 */ /* 0x002e640000001000 */
[----:B-1----:R-:W-:-:S06]  /*1d0f0*/  IADD3 R4, R4, 0xffffffe, RZ ;  /* 0x0ffffffe04047810 */ /* 0x002fcc0007ffe0ff */
[----:B------:R-:W1:Y:S02]  /*1d100*/  F2I.FTZ.U32.TRUNC.NTZ R5, R4 ;  /* 0x0000000400057305 */ /* 0x000e64000021f000 */
[----:B-1----:R-:W-:Y:S02]  /*1d110*/  IMAD.MOV R0, RZ, RZ, -R5 ;  /* 0x000000ffff007224 */ /* 0x002fe400078e0a05 */
        /* <DEDUP_REMOVED lines=49> */
.L_x_2453:
[----:B--2---:R-:W-:-:S04]  /*1d430*/  IMAD.MOV.U32 R4, RZ, RZ, 0x4 ;  /* 0x00000004ff047424 */ /* 0x004fc800078e00ff */
[----:B------:R-:W-:-:S06]  /*1d440*/  IMAD.WIDE R4, R231, R4, c[0x0][0x590] ;  /* 0x00016400e7047625 */ /* 0x000fcc00078e0204 */
[----:B------:R-:W2:Y:S01]  /*1d450*/  LDG.E R4, [R4.64] ;  /* 0x0000000a04047981 */ /* 0x000ea2000c1e1900 */
[----:B------:R-:W-:Y:S01]  /*1d460*/  IABS R6, R9 ;  /* 0x0000000900067213 */ /* 0x000fe20000000000 */
[----:B--23--:R-:W-:-:S05]  /*1d470*/  IMAD R7, R4, R8, RZ ;  /* 0x0000000804077224 */ /* 0x00cfca00078e02ff */
[-C--:B------:R-:W-:Y:S02]  /*1d480*/  IABS R5, R7.reuse ;  /* 0x0000000700057213 */ /* 0x080fe40000000000 */
[----:B------:R-:W-:Y:S02]  /*1d490*/  IABS R12, R7 ;  /* 0x00000007000c7213 */ /* 0x000fe40000000000 */
[----:B------:R-:W1:Y:S08]  /*1d4a0*/  I2F.RP R2, R5 ;  /* 0x0000000500027306 */ /* 0x000e700000209400 */
[----:B-1----:R-:W1:Y:S02]  /*1d4b0*/  MUFU.RCP R2, R2 ;  /* 0x0000000200027308 */ /* 0x002e640000001000 */
[----:B-1----:R-:W-:-:S06]  /*1d4c0*/  IADD3 R2, R2, 0xffffffe, RZ ;  /* 0x0ffffffe02027810 */ /* 0x002fcc0007ffe0ff */
[----:B------:R-:W1:Y:S02]  /*1d4d0*/  F2I.FTZ.U32.TRUNC.NTZ R3, R2 ;  /* 0x0000000200037305 */ /* 0x000e64000021f000 */
[----:B-1----:R-:W-:Y:S02]  /*1d4e0*/  IMAD.MOV R0, RZ, RZ, -R3 ;  /* 0x000000ffff007224 */ /* 0x002fe400078e0a03 */
        /* <DEDUP_REMOVED lines=25> */
[----:B------:R-:W1:Y:S08]  /*1d680*/  I2F.RP R4, R3 ;  /* 0x0000000300047306 */ /* 0x000e700000209400 */
        /* <DEDUP_REMOVED lines=25> */
.L_x_2454:
[----:B------:R-:W-:Y:S05]  /*1d820*/  BSYNC B0 ;  /* 0x0000000000007941 */ /* 0x000fea0003800000 */
.L_x_2452:
[----:B------:R-:W-:-:S04]  /*1d830*/  LOP3.LUT R2, RZ, R2, RZ, 0x33, !PT ;  /* 0x00000002ff027212 */ /* 0x000fc800078e33ff */
[----:B------:R-:W-:-:S05]  /*1d840*/  IADD3 R0, R2, R8, RZ ;  /* 0x0000000802007210 */ /* 0x000fca0007ffe0ff */
[----:B------:R1:W-:Y:S01]  /*1d850*/  STL [R1+0xd0], R0 ;  /* 0x0000d00001007387 */ /* 0x0003e20000100800 */
[----:B------:R-:W-:Y:S05]  /*1d860*/  BRA `(.L_x_2455) ;  /* 0x0000004000007947 */ /* 0x000fea0003800000 */
.L_x_2443:
[----:B------:R2:W-:Y:S01]  /*1d870*/  STL [R1+0xd0], RZ ;  /* 0x0000d0ff01007387 */ /* 0x0005e20000100800 */
[----:B------:R-:W-:Y:S02]  /*1d880*/  MOV R252, R9 ;  /* 0x0000000900fc7202 */ /* 0x000fe40000000f00 */
[----:B------:R-:W-:Y:S02]  /*1d890*/  MOV R230, RZ ;  /* 0x000000ff00e67202 */ /* 0x000fe40000000f00 */
[----:B------:R-:W-:Y:S02]  /*1d8a0*/  MOV R231, c[0x0][0x53c] ;  /* 0x00014f0000e77a02 */ /* 0x000fe40000000f00 */
.L_x_2455:
[----:B------:R-:W-:Y:S05]  /*1d8b0*/  BSYNC B1 ;  /* 0x0000000000017941 */ /* 0x000fea0003800000 */
.L_x_2441:
[----:B-1----:R-:W3:Y:S01]  /*1d8c0*/  LDL R0, [R1+0xd0] ;  /* 0x0000d00001007983 */ /* 0x002ee20000100800 */
[----:B------:R-:W-:Y:S03]  /*1d8d0*/  WARPSYNC 0xffffffff ;  /* 0xffffffff00007948 */ /* 0x000fe60003800000 */
[----:B------:R-:W-:Y:S01]  /*1d8e0*/  BAR.SYNC.DEFER_BLOCKING 0x4, 0x100 ;  /* 0x0104000000007b1d */ /* 0x000fe20000010000 */
[----:B------:R-:W-:Y:S01]  /*1d8f0*/  ISETP.NE.AND P0, PT, R14, RZ, PT ;  /* 0x000000ff0e00720c */ /* 0x000fe20003f05270 */
[----:B------:R-:W-:Y:S01]  /*1d900*/  IMAD.MOV.U32 R6, RZ, RZ, R230 ;  /* 0x000000ffff067224 */ /* 0x000fe200078e00e6 */
[----:B------:R-:W-:-:S11]  /*1d910*/  MOV R7, R231 ;  /* 0x000000e700077202 */ /* 0x000fd60000000f00 */
[----:B------:R-:W-:-:S04]  /*1d920*/  @!P0 IMAD.MOV.U32 R228, RZ, RZ, R252 ;  /* 0x000000ffffe48224 */ /* 0x000fc800078e00fc */
[----:B------:R-:W-:Y:S01]  /*1d930*/  IMAD.MOV.U32 R4, RZ, RZ, R228 ;  /* 0x000000ffff047224 */ /* 0x000fe200078e00e4 */
[----:B---3--:R-:W-:-:S05]  /*1d940*/  MOV R5, R0 ;  /* 0x0000000000057202 */ /* 0x008fca0000000f00 */
[----:B------:R1:W-:Y:S04]  /*1d950*/  @!P0 STS.128 [0x24100], R4 ;  /* 0x02410004ff008388 */ /* 0x0003e80000000c00 */
[----:B------:R-:W-:Y:S06]  /*1d960*/  BAR.ARV 0x5, 0x100 ;  /* 0x0144000000007b1d */ /* 0x000fec0000002000 */
.L_x_2436:
[----:B------:R-:W-:-:S13]  /*1d970*/  ISETP.GE.AND P0, PT, R231, c[0x0][0x53c], PT ;  /* 0x00014f00e7007a0c */ /* 0x000fda0003f06270 */
[----:B-123--:R-:W-:Y:S01]  /*1d980*/  @P0 CALL.REL.NOINC `(.L_x_2456) ;  /* 0x0000001000000944 */ /* 0x00efe20003c00000 */
[----:B------:R-:W-:Y:S05]  /*1d990*/  BRA `(.L_x_2457) ;  /* 0xfffe447000007947 */ /* 0x000fea000383ffff */
.L_x_2456:
[----:B------:R-:W-:Y:S05]  /*1d9a0*/  EXIT ;  /* 0x000000000000794d */ /* 0x000fea0003800000 */
.L_x_2245:
[----:B------:R-:W-:Y:S01]  /*1d9b0*/  IMAD.MOV.U32 R0, RZ, RZ, R5 ;  /* 0x000000ffff007224 */ /* 0x000fe200078e0005 */
[----:B------:R-:W-:Y:S02]  /*1d9c0*/  MOV R3, 0x1 ;  /* 0x0000000100037802 */ /* 0x000fe40000000f00 */
[----:B------:R-:W-:Y:S02]  /*1d9d0*/  MOV R2, 0x1d9f0 ;  /* 0x0001d9f000027802 */ /* 0x000fe40000000f00 */
[----:B------:R-:W-:Y:S05]  /*1d9e0*/  CALL.REL.NOINC `($__internal_40_$__cuda_sm70_shflsync_up_p) ;  /* 0x0000bad000007944 */ /* 0x000fea0003c00000 */
[----:B------:R-:W-:Y:S01]  /*1d9f0*/  MOV R0, R4 ;  /* 0x0000000400007202 */ /* 0x000fe20000000f00 */
[----:B------:R-:W-:Y:S05]  /*1da00*/  BRA `(.L_x_2458) ;  /* 0xfffe2ab000007947 */ /* 0x000fea000383ffff */
.L_x_2246:
[----:B------:R-:W-:Y:S01]  /*1da10*/  IMAD.MOV.U32 R0, RZ, RZ, R5 ;  /* 0x000000ffff007224 */ /* 0x000fe200078e0005 */
[----:B------:R-:W-:Y:S02]  /*1da20*/  MOV R3, 0x2 ;  /* 0x0000000200037802 */ /* 0x000fe40000000f00 */
[----:B------:R-:W-:Y:S02]  /*1da30*/  MOV R2, 0x1da50 ;  /* 0x0001da5000027802 */ /* 0x000fe40000000f00 */
[----:B------:R-:W-:Y:S05]  /*1da40*/  CALL.REL.NOINC `($__internal_40_$__cuda_sm70_shflsync_up_p) ;  /* 0x0000ba7000007944 */ /* 0x000fea0003c00000 */
[----:B------:R-:W-:Y:S01]  /*1da50*/  SEL R4, R4, RZ, P4 ;  /* 0x000000ff04047207 */ /* 0x000fe20002000000 */
[----:B------:R-:W-:Y:S01]  /*1da60*/  IMAD.MOV.U32 R3, RZ, RZ, 0x4 ;  /* 0x00000004ff037424 */ /* 0x000fe200078e00ff */
[----:B------:R-:W-:-:S03]  /*1da70*/  MOV R2, 0x1daa0 ;  /* 0x0001daa000027802 */ /* 0x000fc60000000f00 */
[----:B------:R-:W-:Y:S02]  /*1da80*/  IMAD.IADD R0, R5, 0x1, R4 ;  /* 0x0000000105007824 */ /* 0x000fe400078e0204 */
        /* <DEDUP_REMOVED lines=13> */
[----:B------:R-:W-:Y:S02]  /*1db60*/  MOV R2, 0x1f ;  /* 0x0000001f00027802 */ /* 0x000fe40000000f00 */
[----:B------:R-:W-:Y:S01]  /*1db70*/  MOV R182, 0xffffffff ;  /* 0xffffffff00b67802 */ /* 0x000fe20000000f00 */
[----:B------:R-:W-:Y:S01]  /*1db80*/  IMAD.IADD R4, R0, 0x1, R4 ;  /* 0x0000000100047824 */ /* 0x000fe200078e0204 */
[----:B------:R-:W-:-:S03]  /*1db90*/  MOV R3, 0x1dbc0 ;  /* 0x0001dbc000037802 */ /* 0x000fc60000000f00 */
[----:B------:R-:W-:Y:S02]  /*1dba0*/  IMAD.MOV.U32 R35, RZ, RZ, R4 ;  /* 0x000000ffff237224 */ /* 0x000fe400078e0004 */
[----:B------:R-:W-:Y:S05]  /*1dbb0*/  CALL.REL.NOINC `($__internal_39_$__cuda_sm70_shflsync_idx_p) ;  /* 0x0000b8b000007944 */ /* 0x000fea0003c00000 */
[----:B------:R-:W-:Y:S01]  /*1dbc0*/  MOV R0, R181 ;  /* 0x000000b500007202 */ /* 0x000fe20000000f00 */
[----:B------:R-:W-:Y:S05]  /*1dbd0*/  BRA `(.L_x_2459) ;  /* 0xfffe29e000007947 */ /* 0x000fea000383ffff */
.L_x_2248:
[----:B------:R-:W-:Y:S02]  /*1dbe0*/  SEL R0, RZ, 0x1, P0 ;  /* 0x00000001ff007807 */ /* 0x000fe40000000000 */
[----:B------:R-:W-:Y:S02]  /*1dbf0*/  MOV R2, 0x1dc10 ;  /* 0x0001dc1000027802 */ /* 0x000fe40000000f00 */
[----:B------:R-:W-:Y:S05]  /*1dc00*/  CALL.REL.NOINC `($__internal_41_$__cuda_sm70_votesync_ballot) ;  /* 0x0000b91000007944 */ /* 0x000fea0003c00000 */
[----:B------:R-:W-:Y:S01]  /*1dc10*/  MOV R6, R0 ;  /* 0x0000000000067202 */ /* 0x000fe20000000f00 */
[----:B------:R-:W-:Y:S05]  /*1dc20*/  BRA `(.L_x_2460) ;  /* 0xfffe2a2000007947 */ /* 0x000fea000383ffff */
.L_x_2249:
[----:B------:R-:W-:Y:S01]  /*1dc30*/  IMAD.MOV.U32 R35, RZ, RZ, R9 ;  /* 0x000000ffff237224 */ /* 0x000fe200078e0009 */
[----:B------:R-:W-:Y:S01]  /*1dc40*/  MOV R34, 0x1f ;  /* 0x0000001f00227802 */ /* 0x000fe20000000f00 */
[----:B------:R-:W-:Y:S01]  /*1dc50*/  IMAD.MOV.U32 R2, RZ, RZ, R0 ;  /* 0x000000ffff027224 */ /* 0x000fe200078e0000 */
[----:B------:R-:W-:Y:S02]  /*1dc60*/  MOV R182, 0xffffffff ;  /* 0xffffffff00b67802 */ /* 0x000fe40000000f00 */
[----:B------:R-:W-:Y:S02]  /*1dc70*/  MOV R3, 0x1dc90 ;  /* 0x0001dc9000037802 */ /* 0x000fe40000000f00 */
[----:B------:R-:W-:Y:S05]  /*1dc80*/  CALL.REL.NOINC `($__internal_39_$__cuda_sm70_shflsync_idx_p) ;  /* 0x0000b7e000007944 */ /* 0x000fea0003c00000 */
[----:B------:R-:W-:Y:S01]  /*1dc90*/  IMAD.MOV.U32 R12, RZ, RZ, R181 ;  /* 0x000000ffff0c7224 */ /* 0x000fe200078e00b5 */
[----:B------:R-:W-:Y:S01]  /*1dca0*/  MOV R5, RZ ;  /* 0x000000ff00057202 */ /* 0x000fe20000000f00 */
[----:B------:R-:W-:Y:S01]  /*1dcb0*/  IMAD.MOV.U32 R35, RZ, RZ, R8 ;  /* 0x000000ffff237224 */ /* 0x000fe200078e0008 */
[----:B------:R-:W-:Y:S01]  /*1dcc0*/  MOV R34, 0x1f ;  /* 0x0000001f00227802 */ /* 0x000fe20000000f00 */
[----:B------:R-:W-:Y:S01]  /*1dcd0*/  IMAD.MOV.U32 R2, RZ, RZ, R0 ;  /* 0x000000ffff027224 */ /* 0x000fe200078e0000 */
[----:B------:R-:W-:-:S02]  /*1dce0*/  MOV R182, 0xffffffff ;  /* 0xffffffff00b67802 */ /* 0x000fc40000000f00 */
[----:B------:R-:W-:Y:S02]  /*1dcf0*/  MOV R3, 0x1dd10 ;  /* 0x0001dd1000037802 */ /* 0x000fe40000000f00 */
[----:B------:R-:W-:Y:S05]  /*1dd00*/  CALL.REL.NOINC `($__internal_39_$__cuda_sm70_shflsync_idx_p) ;  /* 0x0000b76000007944 */ /* 0x000fea0003c00000 */
[----:B------:R-:W-:Y:S01]  /*1dd10*/  MOV R9, R181 ;  /* 0x000000b500097202 */ /* 0x000fe20000000f00 */
[----:B------:R-:W-:Y:S05]  /*1dd20*/  BRA `(.L_x_2461) ;  /* 0xfffe298000007947 */ /* 0x000fea000383ffff */
.L_x_2252:
[----:B------:R-:W-:Y:S01]  /*1dd30*/  IMAD.MOV.U32 R35, RZ, RZ, R4 ;  /* 0x000000ffff237224 */ /* 0x000fe200078e0004 */
[----:B------:R-:W-:Y:S01]  /*1dd40*/  MOV R34, 0x1f ;  /* 0x0000001f00227802 */ /* 0x000fe20000000f00 */
[----:B------:R-:W-:Y:S01]  /*1dd50*/  IMAD.MOV.U32 R2, RZ, RZ, R0 ;  /* 0x000000ffff027224 */ /* 0x000fe200078e0000 */
[----:B------:R-:W-:Y:S02]  /*1dd60*/  MOV R182, 0xffffffff ;  /* 0xffffffff00b67802 */ /* 0x000fe40000000f00 */
[----:B------:R-:W-:Y:S02]  /*1dd70*/  MOV R3, 0x1dd90 ;  /* 0x0001dd9000037802 */ /* 0x000fe40000000f00 */
[----:B--23--:R-:W-:Y:S05]  /*1dd80*/  CALL.REL.NOINC `($__internal_39_$__cuda_sm70_shflsync_idx_p) ;  /* 0x0000b6e000007944 */ /* 0x00cfea0003c00000 */
[----:B------:R-:W-:Y:S01]  /*1dd90*/  MOV R5, R181 ;  /* 0x000000b500057202 */ /* 0x000fe20000000f00 */
[----:B------:R-:W-:Y:S05]  /*1dda0*/  BRA `(.L_x_2251) ;  /* 0xfffe296000007947 */ /* 0x000fea000383ffff */
.L_x_2307:
[----:B------:R-:W-:Y:S01]  /*1ddb0*/  IMAD.MOV.U32 R35, RZ, RZ, R12 ;  /* 0x000000ffff237224 */ /* 0x000fe200078e000c */
[----:B------:R-:W-:Y:S01]  /*1ddc0*/  MOV R34, 0x181f ;  /* 0x0000181f00227802 */ /* 0x000fe20000000f00 */
[----:B------:R-:W-:Y:S01]  /*1ddd0*/  IMAD.MOV.U32 R2, RZ, RZ, RZ ;  /* 0x000000ffff027224 */ /* 0x000fe200078e00ff */
[----:B------:R-:W-:-:S02]  /*1dde0*/  MOV R182, 0xffffffff ;  /* 0xffffffff00b67802 */ /* 0x000fc40000000f00 */
[----:B------:R-:W-:Y:S02]  /*1ddf0*/  MOV R3, 0x1de10 ;  /* 0x0001de1000037802 */ /* 0x000fe40000000f00 */
[----:B-----5:R-:W-:Y:S05]  /*1de00*/  CALL.REL.NOINC `($__internal_39_$__cuda_sm70_shflsync_idx_p) ;  /* 0x0000b66000007944 */ /* 0x020fea0003c00000 */
[----:B------:R-:W-:Y:S01]  /*1de10*/  MOV R4, R181 ;  /* 0x000000b500047202 */ /* 0x000fe20000000f00 */
[----:B------:R-:W-:Y:S05]  /*1de20*/  BRA `(.L_x_2462) ;  /* 0xfffeb00000007947 */ /* 0x000fea000383ffff */
.L_x_2308:
[----:B------:R-:W-:Y:S01]  /*1de30*/  IMAD.MOV.U32 R35, RZ, RZ, R14 ;  /* 0x000000ffff237224 */ /* 0x000fe200078e000e */
[----:B------:R-:W-:Y:S01]  /*1de40*/  MOV R34, 0x181f ;  /* 0x0000181f00227802 */ /* 0x000fe20000000f00 */
[----:B------:R-:W-:Y:S01]  /*1de50*/  IMAD.MOV.U32 R2, RZ, RZ, RZ ;  /* 0x000000ffff027224 */ /* 0x000fe200078e00ff */
[----:B------:R-:W-:Y:S02]  /*1de60*/  MOV R182, 0xffffffff ;  /* 0xffffffff00b67802 */ /* 0x000fe40000000f00 */
[----:B------:R-:W-:Y:S02]  /*1de70*/  MOV R3, 0x1de90 ;  /* 0x0001de9000037802 */ /* 0x000fe40000000f00 */
[----:B-12--5:R-:W-:Y:S05]  /*1de80*/  CALL.REL.NOINC `($__internal_39_$__cuda_sm70_shflsync_idx_p) ;  /* 0x0000b5e000007944 */ /* 0x026fea0003c00000 */
[----:B------:R-:W-:Y:S01]  /*1de90*/  MOV R0, R181 ;  /* 0x000000b500007202 */ /* 0x000fe20000000f00 */
[----:B------:R-:W-:Y:S05]  /*1dea0*/  BRA `(.L_x_2463) ;  /* 0xfffeafa000007947 */ /* 0x000fea000383ffff */
.L_x_2311:
[----:B------:R-:W-:Y:S01]  /*1deb0*/  IMAD.MOV.U32 R35, RZ, RZ, R12 ;  /* 0x000000ffff237224 */ /* 0x000fe200078e000c */
[----:B------:R-:W-:Y:S01]  /*1dec0*/  MOV R34, 0x181f ;  /* 0x0000181f00227802 */ /* 0x000fe20000000f00 */
[----:B--2---:R-:W-:Y:S01]  /*1ded0*/  IMAD.MOV.U32 R2, RZ, RZ, 0x1 ;  /* 0x00000001ff027424 */ /* 0x004fe200078e00ff */
[----:B------:R-:W-:-:S02]  /*1dee0*/  MOV R182, 0xffffffff ;  /* 0xffffffff00b67802 */ /* 0x000fc40000000f00 */
[----:B------:R-:W-:Y:S02]  /*1def0*/  MOV R3, 0x1df10 ;  /* 0x0001df1000037802 */ /* 0x000fe40000000f00 */
[----:B-1-345:R-:W-:Y:S05]  /*1df00*/  CALL.REL.NOINC `($__internal_39_$__cuda_sm70_shflsync_idx_p) ;  /* 0x0000b56000007944 */ /* 0x03afea0003c00000 */
[----:B------:R-:W-:Y:S01]  /*1df10*/  IMAD.MOV.U32 R4, RZ, RZ, R181 ;  /* 0x000000ffff047224 */ /* 0x000fe200078e00b5 */
[----:B------:R-:W-:Y:S01]  /*1df20*/  MOV R35, R14 ;  /* 0x0000000e00237202 */ /* 0x000fe20000000f00 */
[----:B------:R-:W-:Y:S01]  /*1df30*/  IMAD.MOV.U32 R2, RZ, RZ, 0x1 ;  /* 0x00000001ff027424 */ /* 0x000fe200078e00ff */
[----:B------:R-:W-:Y:S01]  /*1df40*/  MOV R34, 0x181f ;  /* 0x0000181f00227802 */ /* 0x000fe20000000f00 */
[----:B------:R-:W-:Y:S01]  /*1df50*/  IMAD.MOV.U32 R182, RZ, RZ, -0x1 ;  /* 0xffffffffffb67424 */ /* 0x000fe200078e00ff */
[----:B------:R-:W-:Y:S02]  /*1df60*/  MOV R3, 0x1df80 ;  /* 0x0001df8000037802 */ /* 0x000fe40000000f00 */
[----:B------:R-:W-:Y:S05]  /*1df70*/  CALL.REL.NOINC `($__internal_39_$__cuda_sm70_shflsync_idx_p) ;  /* 0x0000b4f000007944 */ /* 0x000fea0003c00000 */
[----:B------:R-:W-:Y:S01]  /*1df80*/  MOV R0, R181 ;  /* 0x000000b500007202 */ /* 0x000fe20000000f00 */
[----:B------:R-:W-:Y:S05]  /*1df90*/  BRA `(.L_x_2464) ;  /* 0xfffeaff000007947 */ /* 0x000fea000383ffff */
.L_x_2314:
[----:B------:R-:W-:Y:S01]  /*1dfa0*/  IMAD.MOV.U32 R35, RZ, RZ, R12 ;  /* 0x000000ffff237224 */ /* 0x000fe200078e000c */
[----:B------:R-:W-:Y:S01]  /*1dfb0*/  MOV R34, 0x181f ;  /* 0x0000181f00227802 */ /* 0x000fe20000000f00 */
[----:B-1----:R-:W-:Y:S01]  /*1dfc0*/  IMAD.MOV.U32 R2, RZ, RZ, 0x2 ;  /* 0x00000002ff027424 */ /* 0x002fe200078e00ff */
[----:B------:R-:W-:Y:S02]  /*1dfd0*/  MOV R182, 0xffffffff ;  /* 0xffffffff00b67802 */ /* 0x000fe40000000f00 */
[----:B------:R-:W-:-:S02]  /*1dfe0*/  MOV R3, 0x1e000 ;  /* 0x0001e00000037802 */ /* 0x000fc40000000f00 */
[----:B--2345:R-:W-:Y:S05]  /*1dff0*/  CALL.REL.NOINC `($__internal_39_$__cuda_sm70_shflsync_idx_p) ;  /* 0x0000b47000007944 */ /* 0x03cfea0003c00000 */
[----:B------:R-:W-:Y:S01]  /*1e000*/  MOV R4, R181 ;  /* 0x000000b500047202 */ /* 0x000fe20000000f00 */
[----:B------:R-:W-:Y:S05]  /*1e010*/  BRA `(.L_x_2465) ;  /* 0xfffeb0a000007947 */ /* 0x000fea000383ffff */
.L_x_2315:
[----:B------:R-:W-:Y:S01]  /*1e020*/  IMAD.MOV.U32 R35, RZ, RZ, R14 ;  /* 0x000000ffff237224 */ /* 0x000fe200078e000e */
[----:B------:R-:W-:Y:S01]  /*1e030*/  MOV R34, 0x181f ;  /* 0x0000181f00227802 */ /* 0x000fe20000000f00 */
[----:B------:R-:W-:Y:S01]  /*1e040*/  IMAD.MOV.U32 R2, RZ, RZ, 0x2 ;  /* 0x00000002ff027424 */ /* 0x000fe200078e00ff */
[----:B------:R-:W-:-:S02]  /*1e050*/  MOV R182, 0xffffffff ;  /* 0xffffffff00b67802 */ /* 0x000fc40000000f00 */
[----:B------:R-:W-:Y:S02]  /*1e060*/  MOV R3, 0x1e080 ;  /* 0x0001e08000037802 */ /* 0x000fe40000000f00 */
[----:B-12345:R-:W-:Y:S05]  /*1e070*/  CALL.REL.NOINC `($__internal_39_$__cuda_sm70_shflsync_idx_p) ;  /* 0x0000b3f000007944 */ /* 0x03efea0003c00000 */
[----:B------:R-:W-:Y:S01]  /*1e080*/  MOV R0, R181 ;  /* 0x000000b500007202 */ /* 0x000fe20000000f00 */
[----:B------:R-:W-:Y:S05]  /*1e090*/  BRA `(.L_x_2466) ;  /* 0xfffeb04000007947 */ /* 0x000fea000383ffff */
.L_x_2318:
[----:B------:R-:W-:Y:S01]  /*1e0a0*/  IMAD.MOV.U32 R35, RZ, RZ, R12 ;  /* 0x000000ffff237224 */ /* 0x000fe200078e000c */
[----:B------:R-:W-:Y:S01]  /*1e0b0*/  MOV R34, 0x181f ;  /* 0x0000181f00227802 */ /* 0x000fe20000000f00 */
[----:B-1----:R-:W-:Y:S01]  /*1e0c0*/  IMAD.MOV.U32 R2, RZ, RZ, 0x3 ;  /* 0x00000003ff027424 */ /* 0x002fe200078e00ff */
[----:B------:R-:W-:Y:S02]  /*1e0d0*/  MOV R182, 0xffffffff ;  /* 0xffffffff00b67802 */ /* 0x000fe40000000f00 */
[----:B------:R-:W-:Y:S02]  /*1e0e0*/  MOV R3, 0x1e100 ;  /* 0x0001e10000037802 */ /* 0x000fe40000000f00 */
[----:B--2345:R-:W-:Y:S05]  /*1e0f0*/  CALL.REL.NOINC `($__internal_39_$__cuda_sm70_shflsync_idx_p) ;  /* 0x0000b37000007944 */ /* 0x03cfea0003c00000 */
[----:B------:R-:W-:Y:S01]  /*1e100*/  IMAD.MOV.U32 R12, RZ, RZ, R181 ;  /* 0x000000ffff0c7224 */ /* 0x000fe200078e00b5 */
[----:B------:R-:W-:Y:S01]  /*1e110*/  MOV R35, R14 ;  /* 0x0000000e00237202 */ /* 0x000fe20000000f00 */
[----:B------:R-:W-:Y:S01]  /*1e120*/  IMAD.MOV.U32 R2, RZ, RZ, 0x3 ;  /* 0x00000003ff027424 */ /* 0x000fe200078e00ff */
[----:B------:R-:W-:Y:S01]  /*1e130*/  MOV R34, 0x181f ;  /* 0x0000181f00227802 */ /* 0x000fe20000000f00 */
[----:B------:R-:W-:Y:S01]  /*1e140*/  IMAD.MOV.U32 R182, RZ, RZ, -0x1 ;  /* 0xffffffffffb67424 */ /* 0x000fe200078e00ff */
[----:B------:R-:W-:-:S02]  /*1e150*/  MOV R3, 0x1e170 ;  /* 0x0001e17000037802 */ /* 0x000fc40000000f00 */
[----:B------:R-:W-:Y:S05]  /*1e160*/  CALL.REL.NOINC `($__internal_39_$__cuda_sm70_shflsync_idx_p) ;  /* 0x0000b30000007944 */ /* 0x000fea0003c00000 */
[----:B------:R-:W-:Y:S01]  /*1e170*/  MOV R0, R181 ;  /* 0x000000b500007202 */ /* 0x000fe20000000f00 */
[----:B------:R-:W-:Y:S05]  /*1e180*/  BRA `(.L_x_2467) ;  /* 0xfffeb09000007947 */ /* 0x000fea000383ffff */
.L_x_2321:
[----:B------:R-:W-:Y:S01]  /*1e190*/  IMAD.MOV.U32 R35, RZ, RZ, R5 ;  /* 0x000000ffff237224 */ /* 0x000fe200078e0005 */
[----:B------:R-:W-:Y:S01]  /*1e1a0*/  MOV R34, 0x181f ;  /* 0x0000181f00227802 */ /* 0x000fe20000000f00 */
[----:B------:R-:W-:Y:S01]  /*1e1b0*/  IMAD.MOV.U32 R2, RZ, RZ, RZ ;  /* 0x000000ffff027224 */ /* 0x000fe200078e00ff */
[----:B------:R-:W-:-:S02]  /*1e1c0*/  MOV R182, 0xffffffff ;  /* 0xffffffff00b67802 */ /* 0x000fc40000000f00 */
[----:B------:R-:W-:Y:S02]  /*1e1d0*/  MOV R3, 0x1e1f0 ;  /* 0x0001e1f000037802 */ /* 0x000fe40000000f00 */
[----:B------:R-:W-:Y:S05]  /*1e1e0*/  CALL.REL.NOINC `($__internal_39_$__cuda_sm70_shflsync_idx_p) ;  /* 0x0000b28000007944 */ /* 0x000fea0003c00000 */
[----:B------:R-:W-:Y:S01]  /*1e1f0*/  MOV R4, R181 ;  /* 0x000000b500047202 */ /* 0x000fe20000000f00 */
[----:B------:R-:W-:Y:S05]  /*1e200*/  BRA `(.L_x_2468) ;  /* 0xfffebd1000007947 */ /* 0x000fea000383ffff */
.L_x_2322:
[----:B------:R-:W-:Y:S01]  /*1e210*/  IMAD.MOV.U32 R35, RZ, RZ, R15 ;  /* 0x000000ffff237224 */ /* 0x000fe200078e000f */
[----:B------:R-:W-:Y:S01]  /*1e220*/  MOV R34, 0x181f ;  /* 0x0000181f00227802 */ /* 0x000fe20000000f00 */
[----:B------:R-:W-:Y:S01]  /*1e230*/  IMAD.MOV.U32 R2, RZ, RZ, RZ ;  /* 0x000000ffff027224 */ /* 0x000fe200078e00ff */
[----:B------:R-:W-:Y:S02]  /*1e240*/  MOV R182, 0xffffffff ;  /* 0xffffffff00b67802 */ /* 0x000fe40000000f00 */
[----:B------:R-:W-:Y:S02]  /*1e250*/  MOV R3, 0x1e270 ;  /* 0x0001e27000037802 */ /* 0x000fe40000000f00 */
[----:B-12---:R-:W-:Y:S05]  /*1e260*/  CALL.REL.NOINC `($__internal_39_$__cuda_sm70_shflsync_idx_p) ;  /* 0x0000b20000007944 */ /* 0x006fea0003c00000 */
[----:B------:R-:W-:Y:S01]  /*1e270*/  IMAD.SHL.U32 R14, R190, 0x2, RZ ;  /* 0x00000002be0e7824 */ /* 0x000fe200078e00ff */
[----:B------:R-:W-:Y:S01]  /*1e280*/  SHF.R.S32.HI R0, RZ, 0x1f, R190 ;  /* 0x0000001fff007819 */ /* 0x000fe200000114be */
[C---:B------:R-:W-:Y:S01]  /*1e290*/  IMAD.SHL.U32 R17, R198.reuse, 0x2, RZ ;  /* 0x00000002c6117824 */ /* 0x040fe200078e00ff */
[----:B------:R-:W-:Y:S01]  /*1e2a0*/  SHF.L.U64.HI R18, R198, 0x1, R209 ;  /* 0x00000001c6127819 */ /* 0x000fe200000102d1 */
[----:B------:R-:W-:Y:S01]  /*1e2b0*/  IMAD.SHL.U32 R19, R197, 0x2, RZ ;  /* 0x00000002c5137824 */ /* 0x000fe200078e00ff */
[----:B------:R-:W-:Y:S01]  /*1e2c0*/  SHF.L.U64.HI R16, R190, 0x1, R0 ;  /* 0x00000001be107819 */ /* 0x000fe20000010200 */
[----:B------:R-:W-:Y:S01]  /*1e2d0*/  IMAD.MOV.U32 R35, RZ, RZ, R5 ;  /* 0x000000ffff237224 */ /* 0x000fe200078e0005 */
[----:B------:R-:W-:-:S02]  /*1e2e0*/  IADD3 R8, P0, R181, R14, RZ ;  /* 0x0000000eb5087210 */ /* 0x000fc40007f1e0ff */
[----:B------:R-:W-:Y:S02]  /*1e2f0*/  IADD3 R6, P1, R181, R17, RZ ;  /* 0x00000011b5067210 */ /* 0x000fe40007f3e0ff */
[----:B------:R-:W-:Y:S01]  /*1e300*/  SHF.L.U64.HI R20, R197, 0x1, R208 ;  /* 0x00000001c5147819 */ /* 0x000fe200000102d0 */
[C---:B------:R-:W-:Y:S01]  /*1e310*/  IMAD.X R9, R4.reuse, 0x1, R16, P0 ;  /* 0x0000000104097824 */ /* 0x040fe200000e0610 */
[----:B------:R-:W-:Y:S01]  /*1e320*/  IADD3 R2, P0, R181, R19, RZ ;  /* 0x00000013b5027210 */ /* 0x000fe20007f1e0ff */
[C---:B------:R-:W-:Y:S01]  /*1e330*/  IMAD.X R7, R4.reuse, 0x1, R18, P1 ;  /* 0x0000000104077824 */ /* 0x040fe200008e0612 */
[----:B------:R-:W-:Y:S02]  /*1e340*/  SEL R13, RZ, 0x10, P5 ;  /* 0x00000010ff0d7807 */ /* 0x000fe40002800000 */
[----:B------:R-:W-:Y:S01]  /*1e350*/  @!PT LDS RZ, [RZ] ;  /* 0x00000000fffff984 */ /* 0x000fe20000000800 */
[----:B------:R-:W-:Y:S01]  /*1e360*/  @!PT LDS RZ, [RZ] ;  /* 0x00000000fffff984 */ /* 0x000fe20000000800 */
[----:B------:R-:W-:Y:S01]  /*1e370*/  @!PT LDS RZ, [RZ] ;  /* 0x00000000fffff984 */ /* 0x000fe20000000800 */
[----:B------:R1:W-:Y:S01]  /*1e380*/  LDGSTS.E.BYPASS.LTC128B.128 [R203+0x12100], [R8.64], !P5 ;  /* 0x1210000008cb7fae */ /* 0x0003e2000e901d4a */
[----:B------:R-:W-:Y:S01]  /*1e390*/  IMAD.X R3, R4, 0x1, R20, P0 ;  /* 0x0000000104037824 */ /* 0x000fe200000e0614 */
[----:B------:R-:W-:-:S02]  /*1e3a0*/  SEL R12, RZ, 0x10, P4 ;  /* 0x00000010ff0c7807 */ /* 0x000fc40002000000 */
[----:B------:R2:W-:Y:S01]  /*1e3b0*/  LDGSTS.E.BYPASS.LTC128B.128 [R203+0x14100], [R6.64], !P4 ;  /* 0x1410000006cb7fae */ /* 0x0005e2000e101d4a */
[----:B------:R-:W-:Y:S02]  /*1e3c0*/  IMAD.MOV.U32 R34, RZ, RZ, 0x181f ;  /* 0x0000181fff227424 */ /* 0x000fe400078e00ff */
[----:B------:R-:W-:Y:S01]  /*1e3d0*/  IMAD.MOV.U32 R182, RZ, RZ, -0x1 ;  /* 0xffffffffffb67424 */ /* 0x000fe200078e00ff */
[----:B------:R3:W-:Y:S04]  /*1e3e0*/  LDGSTS.E.BYPASS.LTC128B.128 [R203+0x16100], [R2.64], !P6 ;  /* 0x1610000002cb7fae */ /* 0x0007e8000f101d4a */
[----:B-1----:R2:W5:Y:S01]  /*1e3f0*/  LDL R9, [R1+0xd0] ;  /* 0x0000d00001097983 */ /* 0x0025620000100800 */
[----:B---3--:R-:W-:Y:S01]  /*1e400*/  IMAD.MOV.U32 R2, RZ, RZ, 0x1 ;  /* 0x00000001ff027424 */ /* 0x008fe200078e00ff */
[----:B------:R-:W-:-:S02]  /*1e410*/  MOV R3, 0x1e430 ;  /* 0x0001e43000037802 */ /* 0x000fc40000000f00 */
[----:B--2--5:R-:W-:Y:S05]  /*1e420*/  CALL.REL.NOINC `($__internal_39_$__cuda_sm70_shflsync_idx_p) ;  /* 0x0000b04000007944 */ /* 0x024fea0003c00000 */
        /* <DEDUP_REMOVED lines=9> */
.L_x_2326:
[----:B------:R-:W-:Y:S01]  /*1e4c0*/  IMAD.MOV.U32 R35, RZ, RZ, R9 ;  /* 0x000000ffff237224 */ /* 0x000fe200078e0009 */
[----:B------:R-:W-:Y:S01]  /*1e4d0*/  MOV R34, 0x181f ;  /* 0x0000181f00227802 */ /* 0x000fe20000000f00 */
[----:B------:R-:W-:Y:S01]  /*1e4e0*/  IMAD.MOV.U32 R2, RZ, RZ, RZ ;  /* 0x000000ffff027224 */ /* 0x000fe200078e00ff */
[----:B------:R-:W-:-:S02]  /*1e4f0*/  MOV R182, 0xffffffff ;  /* 0xffffffff00b67802 */ /* 0x000fc40000000f00 */
[----:B------:R-:W-:Y:S02]  /*1e500*/  MOV R3, 0x1e520 ;  /* 0x0001e52000037802 */ /* 0x000fe40000000f00 */
[----:B-1234-:R-:W-:Y:S05]  /*1e510*/  CALL.REL.NOINC `($__internal_39_$__cuda_sm70_shflsync_idx_p) ;  /* 0x0000af5000007944 */ /* 0x01efea0003c00000 */
[----:B------:R-:W-:Y:S01]  /*1e520*/  MOV R8, R181 ;  /* 0x000000b500087202 */ /* 0x000fe20000000f00 */
[----:B------:R-:W-:Y:S05]  /*1e530*/  BRA `(.L_x_2470) ;  /* 0xfffebfb000007947 */ /* 0x000fea000383ffff */
.L_x_2327:
[----:B------:R-:W-:Y:S01]  /*1e540*/  IMAD.MOV.U32 R35, RZ, RZ, R25 ;  /* 0x000000ffff237224 */ /* 0x000fe200078e0019 */
[----:B------:R-:W-:Y:S01]  /*1e550*/  MOV R34, 0x181f ;  /* 0x0000181f00227802 */ /* 0x000fe20000000f00 */
[----:B------:R-:W-:Y:S01]  /*1e560*/  IMAD.MOV.U32 R2, RZ, RZ, RZ ;  /* 0x000000ffff027224 */ /* 0x000fe200078e00ff */
[----:B------:R-:W-:Y:S02]  /*1e570*/  MOV R182, 0xffffffff ;  /* 0xffffffff00b67802 */ /* 0x000fe40000000f00 */
[----:B------:R-:W-:Y:S02]  /*1e580*/  MOV R3, 0x1e5a0 ;  /* 0x0001e5a000037802 */ /* 0x000fe40000000f00 */
[----:B-1234-:R-:W-:Y:S05]  /*1e590*/  CALL.REL.NOINC `($__internal_39_$__cuda_sm70_shflsync_idx_p) ;  /* 0x0000aed000007944 */ /* 0x01efea0003c00000 */
[----:B------:R-:W-:Y:S01]  /*1e5a0*/  IMAD.MOV.U32 R35, RZ, RZ, R9 ;  /* 0x000000ffff237224 */ /* 0x000fe200078e0009 */
[----:B------:R-:W-:Y:S01]  /*1e5b0*/  SHF.R.S32.HI R0, RZ, 0x1f, R190 ;  /* 0x0000001fff007819 */ /* 0x000fe200000114be */
[----:B------:R1:W5:Y:S01]  /*1e5c0*/  LDL R9, [R1+0xd0] ;  /* 0x0000d00001097983 */ /* 0x0003620000100800 */
[----:B------:R-:W-:Y:S01]  /*1e5d0*/  IMAD.SHL.U32 R22, R190, 0x2, RZ ;  /* 0x00000002be167824 */ /* 0x000fe200078e00ff */
[C---:B------:R-:W-:Y:S01]  /*1e5e0*/  SHF.L.U64.HI R26, R198.reuse, 0x1, R209 ;  /* 0x00000001c61a7819 */ /* 0x040fe200000102d1 */
[----:B------:R-:W-:Y:S01]  /*1e5f0*/  IMAD.SHL.U32 R24, R198, 0x2, RZ ;  /* 0x00000002c6187824 */ /* 0x000fe200078e00ff */
[----:B------:R-:W-:Y:S01]  /*1e600*/  SHF.L.U64.HI R23, R190, 0x1, R0 ;  /* 0x00000001be177819 */ /* 0x000fe20000010200 */
[----:B------:R-:W-:Y:S01]  /*1e610*/  IMAD.SHL.U32 R27, R197, 0x2, RZ ;  /* 0x00000002c51b7824 */ /* 0x000fe200078e00ff */
        /* <DEDUP_REMOVED lines=16> */
[----:B------:R2:W-:Y:S02]  /*1e720*/  LDGSTS.E.BYPASS.LTC128B.128 [R203+0xa100], [R2.64], !P6 ;  /* 0x0a10000002cb7fae */ /* 0x0005e4000f101d4a */
[----:B--2---:R-:W-:Y:S01]  /*1e730*/  IMAD.MOV.U32 R2, RZ, RZ, 0x1 ;  /* 0x00000001ff027424 */ /* 0x004fe200078e00ff */
[----:B------:R-:W-:Y:S02]  /*1e740*/  MOV R3, 0x1e760 ;  /* 0x0001e76000037802 */ /* 0x000fe40000000f00 */
[----:B-1---5:R-:W-:Y:S05]  /*1e750*/  CALL.REL.NOINC `($__internal_39_$__cuda_sm70_shflsync_idx_p) ;  /* 0x0000ad1000007944 */ /* 0x022fea0003c00000 */
        /* <DEDUP_REMOVED lines=9> */
.L_x_2338:
        /* <DEDUP_REMOVED lines=8> */
.L_x_2339:
[----:B------:R-:W-:Y:S01]  /*1e870*/  IMAD.MOV.U32 R35, RZ, RZ, R6 ;  /* 0x000000ffff237224 */ /* 0x000fe200078e0006 */
[----:B------:R-:W-:Y:S01]  /*1e880*/  MOV R34, 0x181f ;  /* 0x0000181f00227802 */ /* 0x000fe20000000f00 */
[----:B------:R-:W-:Y:S01]  /*1e890*/  IMAD.MOV.U32 R2, RZ, RZ, RZ ;  /* 0x000000ffff027224 */ /* 0x000fe200078e00ff */
[----:B------:R-:W-:Y:S02]  /*1e8a0*/  MOV R182, 0xffffffff ;  /* 0xffffffff00b67802 */ /* 0x000fe40000000f00 */
[----:B------:R-:W-:Y:S02]  /*1e8b0*/  MOV R3, 0x1e8d0 ;  /* 0x0001e8d000037802 */ /* 0x000fe40000000f00 */
[----:B-12---:R-:W-:Y:S05]  /*1e8c0*/  CALL.REL.NOINC `($__internal_39_$__cuda_sm70_shflsync_idx_p) ;  /* 0x0000aba000007944 */ /* 0x006fea0003c00000 */
        /* <DEDUP_REMOVED lines=9> */
[----:B------:R-:W-:Y:S02]  /*1e960*/  SHF.L.U64.HI R15, R197, 0x1, R208 ;  /* 0x00000001c50f7819 */ /* 0x000fe400000102d0 */
[----:B------:R-:W-:Y:S01]  /*1e970*/  SEL R13, RZ, 0x10, P5 ;  /* 0x00000010ff0d7807 */ /* 0x000fe20002800000 */
[----:B------:R-:W-:Y:S01]  /*1e980*/  IMAD.X R3, R4, 0x1, R9, P0 ;  /* 0x0000000104037824 */ /* 0x000fe200000e0609 */
[----:B------:R-:W-:-:S04]  /*1e990*/  SEL R12, RZ, 0x10, P4 ;  /* 0x00000010ff0c7807 */ /* 0x000fc80002000000 */
[----:B------:R-:W-:Y:S01]  /*1e9a0*/  @!PT LDS RZ, [RZ] ;  /* 0x00000000fffff984 */ /* 0x000fe20000000800 */
[----:B------:R-:W-:Y:S01]  /*1e9b0*/  @!PT LDS RZ, [RZ] ;  /* 0x00000000fffff984 */ /* 0x000fe20000000800 */
[----:B------:R-:W-:Y:S01]  /*1e9c0*/  @!PT LDS RZ, [RZ] ;  /* 0x00000000fffff984 */ /* 0x000fe20000000800 */
[----:B------:R2:W-:Y:S01]  /*1e9d0*/  LDGSTS.E.BYPASS.LTC128B.128 [R203+0xc100], [R2.64], !P5 ;  /* 0x0c10000002cb7fae */ /* 0x0005e2000e901d4a */
[----:B------:R-:W-:Y:S02]  /*1e9e0*/  IMAD.MOV.U32 R34, RZ, RZ, 0x181f ;  /* 0x0000181fff227424 */ /* 0x000fe400078e00ff */
[----:B------:R-:W-:Y:S01]  /*1e9f0*/  IMAD.MOV.U32 R182, RZ, RZ, -0x1 ;  /* 0xffffffffffb67424 */ /* 0x000fe200078e00ff */
[----:B--2---:R-:W-:-:S05]  /*1ea00*/  IADD3 R2, P0, R181, R7, RZ ;  /* 0x00000007b5027210 */ /* 0x004fca0007f1e0ff */
[----:B------:R-:W-:-:S05]  /*1ea10*/  IMAD.X R3, R4, 0x1, R16, P0 ;  /* 0x0000000104037824 */ /* 0x000fca00000e0610 */
[----:B------:R2:W-:Y:S02]  /*1ea20*/  LDGSTS.E.BYPASS.LTC128B.128 [R203+0xe100], [R2.64], !P4 ;  /* 0x0e10000002cb7fae */ /* 0x0005e4000e101d4a */
[----:B--2---:R-:W-:-:S05]  /*1ea30*/  IADD3 R2, P0, R181, R14, RZ ;  /* 0x0000000eb5027210 */ /* 0x004fca0007f1e0ff */
[----:B------:R-:W-:-:S05]  /*1ea40*/  IMAD.X R3, R4, 0x1, R15, P0 ;  /* 0x0000000104037824 */ /* 0x000fca00000e060f */
        /* <DEDUP_REMOVED lines=13> */
.L_x_2347:
[----:B------:R-:W-:Y:S01]  /*1eb20*/  MOV R34, 0x181f ;  /* 0x0000181f00227802 */ /* 0x000fe20000000f00 */
[----:B------:R-:W-:Y:S01]  /*1eb30*/  IMAD.MOV.U32 R35, RZ, RZ, R8 ;  /* 0x000000ffff237224 */ /* 0x000fe200078e0008 */
[----:B------:R-:W-:Y:S01]  /*1eb40*/  MOV R182, 0xffffffff ;  /* 0xffffffff00b67802 */ /* 0x000fe20000000f00 */
[----:B------:R-:W-:Y:S01]  /*1eb50*/  IMAD.MOV.U32 R2, RZ, RZ, RZ ;  /* 0x000000ffff027224 */ /* 0x000fe200078e00ff */
[----:B------:R-:W-:Y:S02]  /*1eb60*/  MOV R3, 0x1eb80 ;  /* 0x0001eb8000037802 */ /* 0x000fe40000000f00 */
[----:B-1234-:R-:W-:Y:S05]  /*1eb70*/  CALL.REL.NOINC `($__internal_39_$__cuda_sm70_shflsync_idx_p) ;  /* 0x0000a8f000007944 */ /* 0x01efea0003c00000 */
[----:B------:R-:W-:Y:S01]  /*1eb80*/  MOV R5, R181 ;  /* 0x000000b500057202 */ /* 0x000fe20000000f00 */
[----:B------:R-:W-:-:S05]  /*1eb90*/  BRA `(.L_x_2474) ;  /* 0xfffef29000007947 */ /* 0x000fca000383ffff */
.L_x_2348:
[----:B------:R-:W-:Y:S01]  /*1eba0*/  MOV R34, 0x181f ;  /* 0x0000181f00227802 */ /* 0x000fe20000000f00 */
[----:B------:R-:W-:Y:S01]  /*1ebb0*/  IMAD.MOV.U32 R35, RZ, RZ, R17 ;  /* 0x000000ffff237224 */ /* 0x000fe200078e0011 */
[----:B------:R-:W-:Y:S01]  /*1ebc0*/  MOV R182, 0xffffffff ;  /* 0xffffffff00b67802 */ /* 0x000fe20000000f00 */
[----:B------:R-:W-:Y:S01]  /*1ebd0*/  IMAD.MOV.U32 R2, RZ, RZ, RZ ;  /* 0x000000ffff027224 */ /* 0x000fe200078e00ff */
[----:B------:R-:W-:Y:S02]  /*1ebe0*/  MOV R3, 0x1ec00 ;  /* 0x0001ec0000037802 */ /* 0x000fe40000000f00 */
[----:B-1234-:R-:W-:Y:S05]  /*1ebf0*/  CALL.REL.NOINC `($__internal_39_$__cuda_sm70_shflsync_idx_p) ;  /* 0x0000a87000007944 */ /* 0x01efea0003c00000 */
[----:B------:R-:W-:Y:S01]  /*1ec00*/  SHF.R.S32.HI R2, RZ, 0x1f, R190 ;  /* 0x0000001fff027819 */ /* 0x000fe200000114be */
[----:B------:R-:W-:Y:S01]  /*1ec10*/  IMAD.MOV.U32 R35, RZ, RZ, R8 ;  /* 0x000000ffff237224 */ /* 0x000fe200078e0008 */
[----:B------:R-:W-:Y:S01]  /*1ec20*/  SHF.L.U32 R16, R198, 0x1, RZ ;  /* 0x00000001c6107819 */ /* 0x000fe200000006ff */
[----:B------:R1:W5:Y:S01]  /*1ec30*/  LDL R8, [R1+0xd0] ;  /* 0x0000d00001087983 */ /* 0x0003620000100800 */
[C---:B------:R-:W-:Y:S01]  /*1ec40*/  SHF.L.U64.HI R26, R190.reuse, 0x1, R2 ;  /* 0x00000001be1a7819 */ /* 0x040fe20000010202 */
[----:B------:R-:W-:Y:S01]  /*1ec50*/  IMAD.SHL.U32 R24, R190, 0x2, RZ ;  /* 0x00000002be187824 */ /* 0x000fe200078e00ff */
[----:B------:R-:W-:Y:S01]  /*1ec60*/  SHF.L.U64.HI R18, R198, 0x1, R209 ;  /* 0x00000001c6127819 */ /* 0x000fe200000102d1 */
[----:B------:R-:W-:Y:S01]  /*1ec70*/  IMAD R27, R189, 0x6000, RZ ;  /* 0x00006000bd1b7824 */ /* 0x000fe200078e02ff */
[C---:B------:R-:W-:Y:S01]  /*1ec80*/  SHF.L.U64.HI R25, R197.reuse, 0x1, R208 ;  /* 0x00000001c5197819 */ /* 0x040fe200000102d0 */
[----:B------:R-:W-:Y:S01]  /*1ec90*/  IMAD.SHL.U32 R19, R197, 0x2, RZ ;  /* 0x00000002c5137824 */ /* 0x000fe200078e00ff */
[----:B------:R-:W-:Y:S01]  /*1eca0*/  IADD3 R2, P0, R181, R24, RZ ;  /* 0x00000018b5027210 */ /* 0x000fe20007f1e0ff */
[----:B------:R-:W-:Y:S01]  /*1ecb0*/  IMAD.IADD R4, R203, 0x1, R27 ;  /* 0x00000001cb047824 */ /* 0x000fe200078e021b */
[----:B------:R-:W-:Y:S01]  /*1ecc0*/  SEL R6, RZ, 0x10, P4 ;  /* 0x00000010ff067807 */ /* 0x000fe20002000000 */
[----:B------:R-:W-:Y:S01]  /*1ecd0*/  IMAD.MOV.U32 R182, RZ, RZ, -0x1 ;  /* 0xffffffffffb67424 */ /* 0x000fe200078e00ff */
[----:B------:R-:W-:Y:S01]  /*1ece0*/  MOV R34, 0x181f ;  /* 0x0000181f00227802 */ /* 0x000fe20000000f00 */
[----:B------:R-:W-:Y:S05]  /*1ecf0*/  IMAD.X R3, R5, 0x1, R26, P0 ;  /* 0x0000000105037824 */ /* 0x000fea00000e061a */
[----:B------:R-:W-:Y:S01]  /*1ed00*/  @!PT LDS RZ, [RZ] ;  /* 0x00000000fffff984 */ /* 0x000fe20000000800 */
[----:B------:R-:W-:Y:S01]  /*1ed10*/  @!PT LDS RZ, [RZ] ;  /* 0x00000000fffff984 */ /* 0x000fe20000000800 */
[----:B------:R-:W-:Y:S01]  /*1ed20*/  @!PT LDS RZ, [RZ] ;  /* 0x00000000fffff984 */ /* 0x000fe20000000800 */
[----:B------:R2:W-:Y:S02]  /*1ed30*/  LDGSTS.E.BYPASS.LTC128B.128 [R4+0x100], [R2.64], !P5 ;  /* 0x0010000002047fae */ /* 0x0005e4000e901d4a */
[----:B--2---:R-:W-:Y:S05]  /*1ed40*/  IADD3 R2, P0, R181, R16, RZ ;  /* 0x00000010b5027210 */ /* 0x004fea0007f1e0ff */
[----:B------:R-:W-:Y:S05]  /*1ed50*/  IMAD.X R3, R5, 0x1, R18, P0 ;  /* 0x0000000105037824 */ /* 0x000fea00000e0612 */
[----:B------:R2:W-:Y:S02]  /*1ed60*/  LDGSTS.E.BYPASS.LTC128B.128 [R4+0x2100], [R2.64], !P4 ;  /* 0x0210000002047fae */ /* 0x0005e4000e101d4a */
[----:B--2---:R-:W-:Y:S04]  /*1ed70*/  IADD3 R2, P0, R181, R19, RZ ;  /* 0x00000013b5027210 */ /* 0x004fe80007f1e0ff */
[----:B------:R-:W-:Y:S05]  /*1ed80*/  IADD3.X R3, R5, R25, RZ, P0, !PT ;  /* 0x0000001905037210 */ /* 0x000fea00007fe4ff */
[----:B------:R2:W-:Y:S02]  /*1ed90*/  LDGSTS.E.BYPASS.LTC128B.128 [R4+0x4100], [R2.64], !P6 ;  /* 0x0410000002047fae */ /* 0x0005e4000f101d4a */
[----:B--2---:R-:W-:Y:S01]  /*1eda0*/  MOV R3, 0x1edd0 ;  /* 0x0001edd000037802 */ /* 0x004fe20000000f00 */
[----:B------:R-:W-:Y:S02]  /*1edb0*/  IMAD.MOV.U32 R2, RZ, RZ, 0x1 ;  /* 0x00000001ff027424 */ /* 0x000fe400078e00ff */
[----:B-1---5:R-:W-:Y:S05]  /*1edc0*/  CALL.REL.NOINC `($__internal_39_$__cuda_sm70_shflsync_idx_p) ;  /* 0x0000a6a000007944 */ /* 0x022fea0003c00000 */
[----:B------:R-:W-:Y:S01]  /*1edd0*/  MOV R35, R17 ;  /* 0x0000001100237202 */ /* 0x000fe20000000f00 */
[----:B------:R-:W-:Y:S01]  /*1ede0*/  IMAD.MOV.U32 R5, RZ, RZ, R181 ;  /* 0x000000ffff057224 */ /* 0x000fe200078e00b5 */
[----:B------:R-:W-:Y:S01]  /*1edf0*/  MOV R34, 0x181f ;  /* 0x0000181f00227802 */ /* 0x000fe20000000f00 */
[----:B------:R-:W-:Y:S01]  /*1ee00*/  IMAD.MOV.U32 R2, RZ, RZ, 0x1 ;  /* 0x00000001ff027424 */ /* 0x000fe200078e00ff */
[----:B------:R-:W-:Y:S01]  /*1ee10*/  MOV R3, 0x1ee40 ;  /* 0x0001ee4000037802 */ /* 0x000fe20000000f00 */
[----:B------:R-:W-:Y:S02]  /*1ee20*/  IMAD.MOV.U32 R182, RZ, RZ, -0x1 ;  /* 0xffffffffffb67424 */ /* 0x000fe400078e00ff */
[----:B------:R-:W-:Y:S05]  /*1ee30*/  CALL.REL.NOINC `($__internal_39_$__cuda_sm70_shflsync_idx_p) ;  /* 0x0000a63000007944 */ /* 0x000fea0003c00000 */
[----:B------:R-:W-:Y:S01]  /*1ee40*/  MOV R2, R181 ;  /* 0x000000b500027202 */ /* 0x000fe20000000f00 */
[----:B------:R-:W-:-:S05]  /*1ee50*/  BRA `(.L_x_2475) ;  /* 0xfffef17000007947 */ /* 0x000fca000383ffff */
.L_x_2359:
[----:B------:R-:W-:Y:S01]  /*1ee60*/  MOV R34, 0x181f ;  /* 0x0000181f00227802 */ /* 0x000fe20000000f00 */
[----:B------:R-:W-:Y:S01]  /*1ee70*/  IMAD.MOV.U32 R35, RZ, RZ, R5 ;  /* 0x000000ffff237224 */ /* 0x000fe200078e0005 */
[----:B------:R-:W-:Y:S01]  /*1ee80*/  MOV R182, 0xffffffff ;  /* 0xffffffff00b67802 */ /* 0x000fe20000000f00 */
[----:B------:R-:W-:Y:S01]  /*1ee90*/  IMAD.MOV.U32 R2, RZ, RZ, RZ ;  /* 0x000000ffff027224 */ /* 0x000fe200078e00ff */
[----:B------:R-:W-:Y:S02]  /*1eea0*/  MOV R3, 0x1eec0 ;  /* 0x0001eec000037802 */ /* 0x000fe40000000f00 */
[----:B------:R-:W-:Y:S05]  /*1eeb0*/  CALL.REL.NOINC `($__internal_39_$__cuda_sm70_shflsync_idx_p) ;  /* 0x0000a5b000007944 */ /* 0x000fea0003c00000 */
[----:B------:R-:W-:Y:S01]  /*1eec0*/  MOV R4, R181 ;  /* 0x000000b500047202 */ /* 0x000fe20000000f00 */
[----:B------:R-:W-:-:S05]  /*1eed0*/  BRA `(.L_x_2476) ;  /* 0xffff265000007947 */ /* 0x000fca000383ffff */
.L_x_2360:
[----:B------:R-:W-:Y:S01]  /*1eee0*/  MOV R34, 0x181f ;  /* 0x0000181f00227802 */ /* 0x000fe20000000f00 */
[----:B------:R-:W-:Y:S01]  /*1eef0*/  IMAD.MOV.U32 R35, RZ, RZ, R18 ;  /* 0x000000ffff237224 */ /* 0x000fe200078e0012 */
[----:B------:R-:W-:Y:S01]  /*1ef00*/  MOV R182, 0xffffffff ;  /* 0xffffffff00b67802 */ /* 0x000fe20000000f00 */
[----:B------:R-:W-:Y:S01]  /*1ef10*/  IMAD.MOV.U32 R2, RZ, RZ, RZ ;  /* 0x000000ffff027224 */ /* 0x000fe200078e00ff */
[----:B------:R-:W-:Y:S02]  /*1ef20*/  MOV R3, 0x1ef40 ;  /* 0x0001ef4000037802 */ /* 0x000fe40000000f00 */
[----:B-12---:R-:W-:Y:S05]  /*1ef30*/  CALL.REL.NOINC `($__internal_39_$__cuda_sm70_shflsync_idx_p) ;  /* 0x0000a53000007944 */ /* 0x006fea0003c00000 */
[----:B------:R-:W-:Y:S01]  /*1ef40*/  SHF.R.S32.HI R0, RZ, 0x1f, R190 ;  /* 0x0000001fff007819 */ /* 0x000fe200000114be */
[----:B------:R-:W-:Y:S01]  /*1ef50*/  IMAD.MOV.U32 R35, RZ, RZ, R5 ;  /* 0x000000ffff237224 */ /* 0x000fe200078e0005 */
[----:B------:R-:W-:Y:S01]  /*1ef60*/  SHF.L.U64.HI R19, R198, 0x1, R209 ;  /* 0x00000001c6137819 */ /* 0x000fe200000102d1 */
[----:B------:R1:W5:Y:S01]  /*1ef70*/  LDL R5, [R1+0xd0] ;  /* 0x0000d00001057983 */ /* 0x0003620000100800 */
[C---:B------:R-:W-:Y:S01]  /*1ef80*/  SHF.L.U64.HI R21, R190.reuse, 0x1, R0 ;  /* 0x00000001be157819 */ /* 0x040fe20000010200 */
[----:B------:R-:W-:Y:S01]  /*1ef90*/  IMAD.SHL.U32 R20, R190, 0x2, RZ ;  /* 0x00000002be147824 */ /* 0x000fe200078e00ff */
[C---:B------:R-:W-:Y:S01]  /*1efa0*/  SHF.L.U32 R17, R197.reuse, 0x1, RZ ;  /* 0x00000001c5117819 */ /* 0x040fe200000006ff */
[----:B------:R-:W-:Y:S01]  /*1efb0*/  IMAD.SHL.U32 R0, R6, 0x2, RZ ;  /* 0x0000000206007824 */ /* 0x000fe200078e00ff */
[----:B------:R-:W-:Y:S01]  /*1efc0*/  SHF.L.U64.HI R16, R197, 0x1, R208 ;  /* 0x00000001c5107819 */ /* 0x000fe200000102d0 */
[----:B------:R-:W-:Y:S01]  /*1efd0*/  IMAD.SHL.U32 R15, R198, 0x2, RZ ;  /* 0x00000002c60f7824 */ /* 0x000fe200078e00ff */
[C---:B------:R-:W-:Y:S01]  /*1efe0*/  IADD3 R2, P0, R181.reuse, R20, RZ ;  /* 0x00000014b5027210 */ /* 0x040fe20007f1e0ff */
[----:B------:R-:W-:Y:S01]  /*1eff0*/  IMAD.MOV.U32 R182, RZ, RZ, -0x1 ;  /* 0xffffffffffb67424 */ /* 0x000fe200078e00ff */
[----:B------:R-:W-:Y:S02]  /*1f000*/  SEL R14, RZ, 0x10, P4 ;  /* 0x00000010ff0e7807 */ /* 0x000fe40002000000 */
[----:B------:R-:W-:Y:S01]  /*1f010*/  MOV R34, 0x181f ;  /* 0x0000181f00227802 */ /* 0x000fe20000000f00 */
[C---:B------:R-:W-:Y:S05]  /*1f020*/  IMAD.X R3, R4.reuse, 0x1, R21, P0 ;  /* 0x0000000104037824 */ /* 0x040fea00000e0615 */
[----:B------:R-:W-:Y:S01]  /*1f030*/  @!PT LDS RZ, [RZ] ;  /* 0x00000000fffff984 */ /* 0x000fe20000000800 */
[----:B------:R-:W-:Y:S01]  /*1f040*/  @!PT LDS RZ, [RZ] ;  /* 0x00000000fffff984 */ /* 0x000fe20000000800 */
[----:B------:R-:W-:Y:S01]  /*1f050*/  @!PT LDS RZ, [RZ] ;  /* 0x00000000fffff984 */ /* 0x000fe20000000800 */
[----:B------:R2:W-:Y:S02]  /*1f060*/  LDGSTS.E.BYPASS.LTC128B.128 [R0+0xc100], [R2.64], !P5 ;  /* 0x0c10000002007fae */ /* 0x0005e4000e901d4a */
[C---:B--2---:R-:W-:Y:S05]  /*1f070*/  IADD3 R2, P0, R181.reuse, R15, RZ ;  /* 0x0000000fb5027210 */ /* 0x044fea0007f1e0ff */
[C---:B------:R-:W-:Y:S05]  /*1f080*/  IMAD.X R3, R4.reuse, 0x1, R19, P0 ;  /* 0x0000000104037824 */ /* 0x040fea00000e0613 */
[----:B------:R2:W-:Y:S02]  /*1f090*/  LDGSTS.E.BYPASS.LTC128B.128 [R0+0xe100], [R2.64], !P4 ;  /* 0x0e10000002007fae */ /* 0x0005e4000e101d4a */
[----:B--2---:R-:W-:Y:S05]  /*1f0a0*/  IADD3 R2, P0, R181, R17, RZ ;  /* 0x00000011b5027210 */ /* 0x004fea0007f1e0ff */
[----:B------:R-:W-:Y:S05]  /*1f0b0*/  IMAD.X R3, R4, 0x1, R16, P0 ;  /* 0x0000000104037824 */ /* 0x000fea00000e0610 */
        /* <DEDUP_REMOVED lines=13> */
.L_x_2369:
        /* <DEDUP_REMOVED lines=8> */
.L_x_2370:
[----:B------:R-:W-:Y:S01]  /*1f210*/  MOV R34, 0x181f ;  /* 0x0000181f00227802 */ /* 0x000fe20000000f00 */
[----:B------:R-:W-:Y:S01]  /*1f220*/  IMAD.MOV.U32 R35, RZ, RZ, R19 ;  /* 0x000000ffff237224 */ /* 0x000fe200078e0013 */
[----:B------:R-:W-:Y:S01]  /*1f230*/  MOV R182, 0xffffffff ;  /* 0xffffffff00b67802 */ /* 0x000fe20000000f00 */
[----:B------:R-:W-:Y:S01]  /*1f240*/  IMAD.MOV.U32 R2, RZ, RZ, RZ ;  /* 0x000000ffff027224 */ /* 0x000fe200078e00ff */
[----:B------:R-:W-:Y:S02]  /*1f250*/  MOV R3, 0x1f270 ;  /* 0x0001f27000037802 */ /* 0x000fe40000000f00 */
[----:B-1234-:R-:W-:Y:S05]  /*1f260*/  CALL.REL.NOINC `($__internal_39_$__cuda_sm70_shflsync_idx_p) ;  /* 0x0000a20000007944 */ /* 0x01efea0003c00000 */
[----:B------:R-:W-:Y:S01]  /*1f270*/  SHF.R.S32.HI R2, RZ, 0x1f, R190 ;  /* 0x0000001fff027819 */ /* 0x000fe200000114be */
[----:B------:R1:W5:Y:S01]  /*1f280*/  LDL R18, [R1+0xd0] ;  /* 0x0000d00001127983 */ /* 0x0003620000100800 */
[----:B------:R-:W-:Y:S01]  /*1f290*/  SHF.L.U32 R17, R198, 0x1, RZ ;  /* 0x00000001c6117819 */ /* 0x000fe200000006ff */
[C---:B------:R-:W-:Y:S01]  /*1f2a0*/  IMAD.SHL.U32 R26, R190.reuse, 0x2, RZ ;  /* 0x00000002be1a7824 */ /* 0x040fe200078e00ff */
[----:B------:R-:W-:Y:S01]  /*1f2b0*/  SHF.L.U64.HI R32, R190, 0x1, R2 ;  /* 0x00000001be207819 */ /* 0x000fe20000010202 */
[----:B------:R-:W-:Y:S01]  /*1f2c0*/  IMAD R33, R189, 0x6000, RZ ;  /* 0x00006000bd217824 */ /* 0x000fe200078e02ff */
[----:B------:R-:W-:Y:S01]  /*1f2d0*/  SHF.L.U64.HI R24, R198, 0x1, R209 ;  /* 0x00000001c6187819 */ /* 0x000fe200000102d1 */
[----:B------:R-:W-:Y:S01]  /*1f2e0*/  IMAD.SHL.U32 R25, R197, 0x2, RZ ;  /* 0x00000002c5197824 */ /* 0x000fe200078e00ff */
[----:B------:R-:W-:Y:S01]  /*1f2f0*/  IADD3 R2, P0, R181, R26, RZ ;  /* 0x0000001ab5027210 */ /* 0x000fe20007f1e0ff */
[----:B------:R-:W-:Y:S01]  /*1f300*/  IMAD.IADD R4, R203, 0x1, R33 ;  /* 0x00000001cb047824 */ /* 0x000fe200078e0221 */
[----:B------:R-:W-:Y:S01]  /*1f310*/  SHF.L.U64.HI R27, R197, 0x1, R208 ;  /* 0x00000001c51b7819 */ /* 0x000fe200000102d0 */
[----:B------:R-:W-:Y:S01]  /*1f320*/  IMAD.MOV.U32 R35, RZ, RZ, R16 ;  /* 0x000000ffff237224 */ /* 0x000fe200078e0010 */
[----:B------:R-:W-:Y:S01]  /*1f330*/  SEL R6, RZ, 0x10, P4 ;  /* 0x00000010ff067807 */ /* 0x000fe20002000000 */
[----:B------:R-:W-:Y:S01]  /*1f340*/  IMAD.X R3, R5, 0x1, R32, P0 ;  /* 0x0000000105037824 */ /* 0x000fe200000e0620 */
[----:B------:R-:W-:Y:S01]  /*1f350*/  MOV R34, 0x181f ;  /* 0x0000181f00227802 */ /* 0x000fe20000000f00 */
[----:B------:R-:W-:Y:S03]  /*1f360*/  IMAD.MOV.U32 R182, RZ, RZ, -0x1 ;  /* 0xffffffffffb67424 */ /* 0x000fe600078e00ff */
        /* <DEDUP_REMOVED lines=22> */
.L_x_2371:
[----:B------:R-:W-:Y:S01]  /*1f4d0*/  MOV R15, 0x2 ;  /* 0x00000002000f7802 */ /* 0x000fe20000000f00 */
[----:B------:R-:W-:Y:S01]  /*1f4e0*/  IMAD.MOV.U32 R2, RZ, RZ, R104 ;  /* 0x000000ffff027224 */ /* 0x000fe200078e0068 */
[----:B------:R-:W-:Y:S02]  /*1f4f0*/  MOV R3, 0x1f510 ;  /* 0x0001f51000037802 */ /* 0x000fe40000000f00 */
[----:B------:R-:W-:Y:S05]  /*1f500*/  CALL.REL.NOINC `($__internal_38_$__cuda_sm70_shflsync_bfly_p) ;  /* 0x00009f1000007944 */ /* 0x000fea0003c00000 */
[----:B------:R-:W-:Y:S01]  /*1f510*/  MOV R2, R15 ;  /* 0x0000000f00027202 */ /* 0x000fe20000000f00 */
[----:B------:R-:W-:-:S05]  /*1f520*/  BRA `(.L_x_2480) ;  /* 0xffff3b1000007947 */ /* 0x000fca000383ffff */
.L_x_2374:
        /* <DEDUP_REMOVED lines=8> */
.L_x_2375:
        /* <DEDUP_REMOVED lines=43> */
.L_x_2380:
        /* <DEDUP_REMOVED lines=8> */
.L_x_2381:
[----:B------:R-:W-:Y:S01]  /*1f8e0*/  MOV R34, 0x181f ;  /* 0x0000181f00227802 */ /* 0x000fe20000000f00 */
[----:B------:R-:W-:Y:S01]  /*1f8f0*/  IMAD.MOV.U32 R35, RZ, RZ, R17 ;  /* 0x000000ffff237224 */ /* 0x000fe200078e0011 */
[----:B------:R-:W-:Y:S01]  /*1f900*/  MOV R182, 0xffffffff ;  /* 0xffffffff00b67802 */ /* 0x000fe20000000f00 */
[----:B------:R-:W-:Y:S01]  /*1f910*/  IMAD.MOV.U32 R2, RZ, RZ, RZ ;  /* 0x000000ffff027224 */ /* 0x000fe200078e00ff */
[----:B------:R-:W-:Y:S02]  /*1f920*/  MOV R3, 0x1f940 ;  /* 0x0001f94000037802 */ /* 0x000fe40000000f00 */
[----:B-1234-:R-:W-:Y:S05]  /*1f930*/  CALL.REL.NOINC `($__internal_39_$__cuda_sm70_shflsync_idx_p) ;  /* 0x00009b3000007944 */ /* 0x01efea0003c00000 */
[----:B------:R-:W-:Y:S01]  /*1f940*/  SHF.R.S32.HI R2, RZ, 0x1f, R190 ;  /* 0x0000001fff027819 */ /* 0x000fe200000114be */
[----:B------:R-:W-:Y:S01]  /*1f950*/  IMAD.SHL.U32 R18, R190, 0x2, RZ ;  /* 0x00000002be127824 */ /* 0x000fe200078e00ff */
[----:B------:R-:W-:Y:S01]  /*1f960*/  SHF.L.U32 R19, R198, 0x1, RZ ;  /* 0x00000001c6137819 */ /* 0x000fe200000006ff */
[----:B------:R-:W-:Y:S01]  /*1f970*/  IMAD R32, R189, 0x6000, RZ ;  /* 0x00006000bd207824 */ /* 0x000fe200078e02ff */
[----:B------:R-:W-:Y:S01]  /*1f980*/  SHF.L.U64.HI R25, R190, 0x1, R2 ;  /* 0x00000001be197819 */ /* 0x000fe20000010202 */
[----:B------:R-:W-:Y:S01]  /*1f990*/  IMAD.SHL.U32 R24, R197, 0x2, RZ ;  /* 0x00000002c5187824 */ /* 0x000fe200078e00ff */
[----:B------:R-:W-:Y:S01]  /*1f9a0*/  IADD3 R2, P0, R181, R18, RZ ;  /* 0x00000012b5027210 */ /* 0x000fe20007f1e0ff */
[----:B------:R-:W-:Y:S01]  /*1f9b0*/  IMAD.IADD R4, R203, 0x1, R32 ;  /* 0x00000001cb047824 */ /* 0x000fe200078e0220 */
[----:B------:R-:W-:Y:S01]  /*1f9c0*/  SHF.L.U64.HI R27, R198, 0x1, R209 ;  /* 0x00000001c61b7819 */ /* 0x000fe200000102d1 */
[----:B------:R-:W-:Y:S01]  /*1f9d0*/  IMAD.MOV.U32 R35, RZ, RZ, R16 ;  /* 0x000000ffff237224 */ /* 0x000fe200078e0010 */
[----:B------:R-:W-:Y:S01]  /*1f9e0*/  SHF.L.U64.HI R26, R197, 0x1, R208 ;  /* 0x00000001c51a7819 */ /* 0x000fe200000102d0 */
[----:B------:R-:W-:Y:S01]  /*1f9f0*/  IMAD.X R3, R5, 0x1, R25, P0 ;  /* 0x0000000105037824 */ /* 0x000fe200000e0619 */
[----:B------:R-:W-:Y:S01]  /*1fa00*/  MOV R34, 0x181f ;  /* 0x0000181f00227802 */ /* 0x000fe20000000f00 */
[----:B------:R-:W-:Y:S03]  /*1fa10*/  IMAD.MOV.U32 R182, RZ, RZ, -0x1 ;  /* 0xffffffffffb67424 */ /* 0x000fe600078e00ff */
        /* <DEDUP_REMOVED lines=11> */
[----:B------:R-:W-:Y:S02]  /*1fad0*/  IMAD.MOV.U32 R2, RZ, RZ, 0x1 ;  /* 0x00000001ff027424 */ /* 0x000fe400078e00ff */
[----:B------:R-:W-:Y:S05]  /*1fae0*/  CALL.REL.NOINC `($__internal_39_$__cuda_sm70_shflsync_idx_p) ;  /* 0x0000998000007944 */ /* 0x000fea0003c00000 */
        /* <DEDUP_REMOVED lines=9> */
.L_x_2392:
        /* <DEDUP_REMOVED lines=8> */
.L_x_2393:
[----:B------:R-:W-:Y:S01]  /*1fc00*/  MOV R34, 0x181f ;  /* 0x0000181f00227802 */ /* 0x000fe20000000f00 */
[----:B------:R-:W-:Y:S01]  /*1fc10*/  IMAD.MOV.U32 R35, RZ, RZ, R13 ;  /* 0x000000ffff237224 */ /* 0x000fe200078e000d */
[----:B------:R-:W-:Y:S01]  /*1fc20*/  MOV R182, 0xffffffff ;  /* 0xffffffff00b67802 */ /* 0x000fe20000000f00 */
[----:B------:R-:W-:Y:S01]  /*1fc30*/  IMAD.MOV.U32 R2, RZ, RZ, RZ ;  /* 0x000000ffff027224 */ /* 0x000fe200078e00ff */
[----:B------:R-:W-:Y:S02]  /*1fc40*/  MOV R3, 0x1fc60 ;  /* 0x0001fc6000037802 */ /* 0x000fe40000000f00 */
[----:B-12---:R-:W-:Y:S05]  /*1fc50*/  CALL.REL.NOINC `($__internal_39_$__cuda_sm70_shflsync_idx_p) ;  /* 0x0000981000007944 */ /* 0x006fea0003c00000 */
[----:B------:R-:W-:Y:S01]  /*1fc60*/  SHF.R.S32.HI R0, RZ, 0x1f, R190 ;  /* 0x0000001fff007819 */ /* 0x000fe200000114be */
[----:B------:R-:W-:Y:S01]  /*1fc70*/  IMAD.SHL.U32 R12, R190, 0x2, RZ ;  /* 0x00000002be0c7824 */ /* 0x000fe200078e00ff */
[----:B------:R-:W-:Y:S01]  /*1fc80*/  SHF.L.U32 R14, R198, 0x1, RZ ;  /* 0x00000001c60e7819 */ /* 0x000fe200000006ff */
[----:B------:R-:W-:Y:S01]  /*1fc90*/  IMAD.SHL.U32 R16, R197, 0x2, RZ ;  /* 0x00000002c5107824 */ /* 0x000fe200078e00ff */
[----:B------:R-:W-:Y:S01]  /*1fca0*/  SHF.L.U64.HI R17, R190, 0x1, R0 ;  /* 0x00000001be117819 */ /* 0x000fe20000010200 */
[----:B------:R-:W-:Y:S01]  /*1fcb0*/  IMAD.SHL.U32 R0, R6, 0x2, RZ ;  /* 0x0000000206007824 */ /* 0x000fe200078e00ff */
[----:B------:R-:W-:Y:S01]  /*1fcc0*/  IADD3 R2, P0, R181, R12, RZ ;  /* 0x0000000cb5027210 */ /* 0x000fe20007f1e0ff */
[----:B------:R-:W-:Y:S01]  /*1fcd0*/  IMAD.MOV.U32 R35, RZ, RZ, R5 ;  /* 0x000000ffff237224 */ /* 0x000fe200078e0005 */
[----:B------:R-:W-:Y:S01]  /*1fce0*/  SHF.L.U64.HI R18, R198, 0x1, R209 ;  /* 0x00000001c6127819 */ /* 0x000fe200000102d1 */
[----:B------:R-:W-:Y:S01]  /*1fcf0*/  IMAD.MOV.U32 R182, RZ, RZ, -0x1 ;  /* 0xffffffffffb67424 */ /* 0x000fe200078e00ff */
[----:B------:R-:W-:Y:S01]  /*1fd00*/  SHF.L.U64.HI R15, R197, 0x1, R208 ;  /* 0x00000001c50f7819 */ /* 0x000fe200000102d0 */
[C---:B------:R-:W-:Y:S01]  /*1fd10*/  IMAD.X R3, R4.reuse, 0x1, R17, P0 ;  /* 0x0000000104037824 */ /* 0x040fe200000e0611 */
[----:B------:R-:W-:Y:S04]  /*1fd20*/  MOV R34, 0x181f ;  /* 0x0000181f00227802 */ /* 0x000fe80000000f00 */
[----:B------:R-:W-:Y:S01]  /*1fd30*/  @!PT LDS RZ, [RZ] ;  /* 0x00000000fffff984 */ /* 0x000fe20000000800 */
[----:B------:R-:W-:Y:S01]  /*1fd40*/  @!PT LDS RZ, [RZ] ;  /* 0x00000000fffff984 */ /* 0x000fe20000000800 */
[----:B------:R-:W-:Y:S01]  /*1fd50*/  @!PT LDS RZ, [RZ] ;  /* 0x00000000fffff984 */ /* 0x000fe20000000800 */
[----:B------:R1:W-:Y:S02]  /*1fd60*/  LDGSTS.E.BYPASS.LTC128B.128 [R0+0xc100], [R2.64], !P5 ;  /* 0x0c10000002007fae */ /* 0x0003e4000e901d4a */
[C---:B-1----:R-:W-:Y:S05]  /*1fd70*/  IADD3 R2, P0, R181.reuse, R14, RZ ;  /* 0x0000000eb5027210 */ /* 0x042fea0007f1e0ff */
[C---:B------:R-:W-:Y:S05]  /*1fd80*/  IMAD.X R3, R4.reuse, 0x1, R18, P0 ;  /* 0x0000000104037824 */ /* 0x040fea00000e0612 */
        /* <DEDUP_REMOVED lines=16> */
.L_x_2395:
[----:B------:R-:W-:Y:S01]  /*1fe90*/  IMAD.MOV.U32 R2, RZ, RZ, R195 ;  /* 0x000000ffff027224 */ /* 0x000fe200078e00c3 */
[----:B------:R-:W-:-:S02]  /*1fea0*/  MOV R15, 0x2 ;  /* 0x00000002000f7802 */ /* 0x000fc40000000f00 */
[----:B------:R-:W-:Y:S02]  /*1feb0*/  MOV R3, 0x1fed0 ;  /* 0x0001fed000037802 */ /* 0x000fe40000000f00 */
[----:B-1----:R-:W-:Y:S05]  /*1fec0*/  CALL.REL.NOINC `($__internal_38_$__cuda_sm70_shflsync_bfly_p) ;  /* 0x0000955000007944 */ /* 0x002fea0003c00000 */
[----:B------:R-:W-:Y:S01]  /*1fed0*/  MOV R0, R15 ;  /* 0x0000000f00007202 */ /* 0x000fe20000000f00 */
[----:B------:R-:W-:Y:S05]  /*1fee0*/  BRA `(.L_x_2487) ;  /* 0xffff89a000007947 */ /* 0x000fea000383ffff */
.L_x_2396:
[----:B------:R-:W-:Y:S01]  /*1fef0*/  IMAD.MOV.U32 R2, RZ, RZ, R0 ;  /* 0x000000ffff027224 */ /* 0x000fe200078e0000 */
[----:B------:R-:W-:Y:S02]  /*1ff00*/  MOV R15, 0x1 ;  /* 0x00000001000f7802 */ /* 0x000fe40000000f00 */
[----:B------:R-:W-:Y:S02]  /*1ff10*/  MOV R3, 0x1ff30 ;  /* 0x0001ff3000037802 */ /* 0x000fe40000000f00 */
[----:B-12---:R-:W-:Y:S05]  /*1ff20*/  CALL.REL.NOINC `($__internal_38_$__cuda_sm70_shflsync_bfly_p) ;  /* 0x000094f000007944 */ /* 0x006fea0003c00000 */
[----:B------:R-:W-:Y:S01]  /*1ff30*/  FADD.FTZ R0, R0, R15 ;  /* 0x0000000f00007221 */ /* 0x000fe20000010000 */
[----:B------:R-:W-:Y:S02]  /*1ff40*/  MOV R2, R196 ;  /* 0x000000c400027202 */ /* 0x000fe40000000f00 */
[----:B------:R-:W-:Y:S02]  /*1ff50*/  MOV R15, 0x2 ;  /* 0x00000002000f7802 */ /* 0x000fe40000000f00 */
[----:B------:R-:W-:Y:S02]  /*1ff60*/  MOV R3, 0x1ff80 ;  /* 0x0001ff8000037802 */ /* 0x000fe40000000f00 */
[----:B------:R-:W-:Y:S05]  /*1ff70*/  CALL.REL.NOINC `($__internal_38_$__cuda_sm70_shflsync_bfly_p) ;  /* 0x000094a000007944 */ /* 0x000fea0003c00000 */
[----:B------:R-:W-:Y:S01]  /*1ff80*/  FADD.FTZ R196, R196, R15 ;  /* 0x0000000fc4c47221 */ /* 0x000fe20000010000 */
[----:B------:R-:W-:-:S02]  /*1ff90*/  MOV R15, 0x1 ;  /* 0x00000001000f7802 */ /* 0x000fc40000000f00 */
[----:B------:R-:W-:Y:S02]  /*1ffa0*/  MOV R3, 0x1ffd0 ;  /* 0x0001ffd000037802 */ /* 0x000fe40000000f00 */
[----:B------:R-:W-:Y:S02]  /*1ffb0*/  MOV R2, R196 ;  /* 0x000000c400027202 */ /* 0x000fe40000000f00 */
[----:B------:R-:W-:Y:S05]  /*1ffc0*/  CALL.REL.NOINC `($__internal_38_$__cuda_sm70_shflsync_bfly_p) ;  /* 0x0000945000007944 */ /* 0x000fea0003c00000 */
[----:B------:R-:W-:Y:S01]  /*1ffd0*/  MOV R3, R15 ;  /* 0x0000000f00037202 */ /* 0x000fe20000000f00 */
[----:B------:R-:W-:Y:S05]  /*1ffe0*/  BRA `(.L_x_2488) ;  /* 0xffff891000007947 */ /* 0x000fea000383ffff */
.L_x_2403:
[----:B-1234-:R-:W-:Y:S01]  /*1fff0*/  IMAD.MOV.U32 R35, RZ, RZ, R5 ;  /* 0x000000ffff237224 */ /* 0x01efe200078e0005 */
[----:B------:R-:W-:Y:S01]  /*20000*/  MOV R34, 0x181f ;  /* 0x0000181f00227802 */ /* 0x000fe20000000f00 */
[----:B------:R-:W-:Y:S01]  /*20010*/  IMAD.MOV.U32 R2, RZ, RZ, RZ ;  /* 0x000000ffff027224 */ /* 0x000fe200078e00ff */
[----:B------:R-:W-:Y:S02]  /*20020*/  MOV R182, 0xffffffff ;  /* 0xffffffff00b67802 */ /* 0x000fe40000000f00 */
[----:B------:R-:W-:Y:S02]  /*20030*/  MOV R3, 0x20050 ;  /* 0x0002005000037802 */ /* 0x000fe40000000f00 */
[----:B------:R-:W-:Y:S05]  /*20040*/  CALL.REL.NOINC `($__internal_39_$__cuda_sm70_shflsync_idx_p) ;  /* 0x0000942000007944 */ /* 0x000fea0003c00000 */
[----:B------:R-:W-:Y:S01]  /*20050*/  MOV R4, R181 ;  /* 0x000000b500047202 */ /* 0x000fe20000000f00 */
[----:B------:R-:W-:Y:S05]  /*20060*/  BRA `(.L_x_2489) ;  /* 0xffffa19000007947 */ /* 0x000fea000383ffff */
.L_x_2404:
[----:B------:R-:W-:Y:S01]  /*20070*/  IMAD.MOV.U32 R35, RZ, RZ, R14 ;  /* 0x000000ffff237224 */ /* 0x000fe200078e000e */
[----:B------:R-:W-:Y:S01]  /*20080*/  MOV R34, 0x181f ;  /* 0x0000181f00227802 */ /* 0x000fe20000000f00 */
[----:B------:R-:W-:Y:S01]  /*20090*/  IMAD.MOV.U32 R2, RZ, RZ, RZ ;  /* 0x000000ffff027224 */ /* 0x000fe200078e00ff */
[----:B------:R-:W-:-:S02]  /*200a0*/  MOV R182, 0xffffffff ;  /* 0xffffffff00b67802 */ /* 0x000fc40000000f00 */
[----:B------:R-:W-:Y:S02]  /*200b0*/  MOV R3, 0x200d0 ;  /* 0x000200d000037802 */ /* 0x000fe40000000f00 */
[----:B-12---:R-:W-:Y:S05]  /*200c0*/  CALL.REL.NOINC `($__internal_39_$__cuda_sm70_shflsync_idx_p) ;  /* 0x000093a000007944 */ /* 0x006fea0003c00000 */
[----:B------:R-:W-:Y:S01]  /*200d0*/  MOV R0, R181 ;  /* 0x000000b500007202 */ /* 0x000fe20000000f00 */
[----:B------:R-:W-:Y:S05]  /*200e0*/  BRA `(.L_x_2490) ;  /* 0xffffa13000007947 */ /* 0x000fea000383ffff */
.L_x_2407:
[----:B------:R-:W-:Y:S01]  /*200f0*/  IMAD.MOV.U32 R35, RZ, RZ, R5 ;  /* 0x000000ffff237224 */ /* 0x000fe200078e0005 */
[----:B------:R-:W-:Y:S01]  /*20100*/  MOV R34, 0x181f ;  /* 0x0000181f00227802 */ /* 0x000fe20000000f00 */
[----:B--2---:R-:W-:Y:S01]  /*20110*/  IMAD.MOV.U32 R2, RZ, RZ, 0x1 ;  /* 0x00000001ff027424 */ /* 0x004fe200078e00ff */
[----:B------:R-:W-:Y:S02]  /*20120*/  MOV R182, 0xffffffff ;  /* 0xffffffff00b67802 */ /* 0x000fe40000000f00 */
[----:B------:R-:W-:Y:S02]  /*20130*/  MOV R3, 0x20150 ;  /* 0x0002015000037802 */ /* 0x000fe40000000f00 */
[----:B-1-34-:R-:W-:Y:S05]  /*20140*/  CALL.REL.NOINC `($__internal_39_$__cuda_sm70_shflsync_idx_p) ;  /* 0x0000932000007944 */ /* 0x01afea0003c00000 */
        /* <DEDUP_REMOVED lines=9> */
.L_x_2410:
[----:B------:R-:W-:Y:S01]  /*201e0*/  IMAD.MOV.U32 R35, RZ, RZ, R5 ;  /* 0x000000ffff237224 */ /* 0x000fe200078e0005 */
[----:B------:R-:W-:Y:S01]  /*201f0*/  MOV R34, 0x181f ;  /* 0x0000181f00227802 */ /* 0x000fe20000000f00 */
[----:B-1----:R-:W-:Y:S01]  /*20200*/  IMAD.MOV.U32 R2, RZ, RZ, 0x2 ;  /* 0x00000002ff027424 */ /* 0x002fe200078e00ff */
[----:B------:R-:W-:-:S02]  /*20210*/  MOV R182, 0xffffffff ;  /* 0xffffffff00b67802 */ /* 0x000fc40000000f00 */
[----:B------:R-:W-:Y:S02]  /*20220*/  MOV R3, 0x20240 ;  /* 0x0002024000037802 */ /* 0x000fe40000000f00 */
[----:B--234-:R-:W-:Y:S05]  /*20230*/  CALL.REL.NOINC `($__internal_39_$__cuda_sm70_shflsync_idx_p) ;  /* 0x0000923000007944 */ /* 0x01cfea0003c00000 */
[----:B------:R-:W-:Y:S01]  /*20240*/  MOV R4, R181 ;  /* 0x000000b500047202 */ /* 0x000fe20000000f00 */
[----:B------:R-:W-:Y:S05]  /*20250*/  BRA `(.L_x_2492) ;  /* 0xffffa23000007947 */ /* 0x000fea000383ffff */
.L_x_2411:
[----:B------:R-:W-:Y:S01]  /*20260*/  IMAD.MOV.U32 R35, RZ, RZ, R14 ;  /* 0x000000ffff237224 */ /* 0x000fe200078e000e */
[----:B------:R-:W-:Y:S01]  /*20270*/  MOV R34, 0x181f ;  /* 0x0000181f00227802 */ /* 0x000fe20000000f00 */
[----:B------:R-:W-:Y:S01]  /*20280*/  IMAD.MOV.U32 R2, RZ, RZ, 0x2 ;  /* 0x00000002ff027424 */ /* 0x000fe200078e00ff */
[----:B------:R-:W-:Y:S02]  /*20290*/  MOV R182, 0xffffffff ;  /* 0xffffffff00b67802 */ /* 0x000fe40000000f00 */
[----:B------:R-:W-:Y:S02]  /*202a0*/  MOV R3, 0x202c0 ;  /* 0x000202c000037802 */ /* 0x000fe40000000f00 */
[----:B-1234-:R-:W-:Y:S05]  /*202b0*/  CALL.REL.NOINC `($__internal_39_$__cuda_sm70_shflsync_idx_p) ;  /* 0x000091b000007944 */ /* 0x01efea0003c00000 */
[----:B------:R-:W-:Y:S01]  /*202c0*/  MOV R0, R181 ;  /* 0x000000b500007202 */ /* 0x000fe20000000f00 */
[----:B------:R-:W-:Y:S05]  /*202d0*/  BRA `(.L_x_2493) ;  /* 0xffffa1d000007947 */ /* 0x000fea000383ffff */
.L_x_2414:
[----:B------:R-:W-:Y:S01]  /*202e0*/  IMAD.MOV.U32 R35, RZ, RZ, R5 ;  /* 0x000000ffff237224 */ /* 0x000fe200078e0005 */
[----:B------:R-:W-:Y:S01]  /*202f0*/  MOV R34, 0x181f ;  /* 0x0000181f00227802 */ /* 0x000fe20000000f00 */
[----:B-1----:R-:W-:Y:S01]  /*20300*/  IMAD.MOV.U32 R2, RZ, RZ, 0x3 ;  /* 0x00000003ff027424 */ /* 0x002fe200078e00ff */
[----:B------:R-:W-:-:S02]  /*20310*/  MOV R182, 0xffffffff ;  /* 0xffffffff00b67802 */ /* 0x000fc40000000f00 */
[----:B------:R-:W-:Y:S02]  /*20320*/  MOV R3, 0x20340 ;  /* 0x0002034000037802 */ /* 0x000fe40000000f00 */
[----:B--234-:R-:W-:Y:S05]  /*20330*/  CALL.REL.NOINC `($__internal_39_$__cuda_sm70_shflsync_idx_p) ;  /* 0x0000913000007944 */ /* 0x01cfea0003c00000 */
        /* <DEDUP_REMOVED lines=9> */
.L_x_2416:
[----:B------:R-:W-:Y:S01]  /*203d0*/  IMAD.MOV.U32 R35, RZ, RZ, R5 ;  /* 0x000000ffff237224 */ /* 0x000fe200078e0005 */
[----:B------:R-:W-:Y:S01]  /*203e0*/  MOV R34, 0x1c1f ;  /* 0x00001c1f00227802 */ /* 0x000fe20000000f00 */
[----:B------:R-:W-:Y:S01]  /*203f0*/  IMAD.MOV.U32 R2, RZ, RZ, RZ ;  /* 0x000000ffff027224 */ /* 0x000fe200078e00ff */
[----:B------:R-:W-:Y:S02]  /*20400*/  MOV R182, 0xffffffff ;  /* 0xffffffff00b67802 */ /* 0x000fe40000000f00 */
[----:B------:R-:W-:-:S02]  /*20410*/  MOV R3, 0x20430 ;  /* 0x0002043000037802 */ /* 0x000fc40000000f00 */
[----:B------:R-:W-:Y:S05]  /*20420*/  CALL.REL.NOINC `($__internal_39_$__cuda_sm70_shflsync_idx_p) ;  /* 0x0000904000007944 */ /* 0x000fea0003c00000 */
[----:B------:R-:W-:Y:S01]  /*20430*/  MOV R4, R181 ;  /* 0x000000b500047202 */ /* 0x000fe20000000f00 */
[----:B------:R-:W-:Y:S05]  /*20440*/  BRA `(.L_x_2495) ;  /* 0xffffa4d000007947 */ /* 0x000fea000383ffff */
.L_x_2417:
        /* <DEDUP_REMOVED lines=8> */
.L_x_2420:
[----:B------:R-:W-:Y:S01]  /*204d0*/  IMAD.MOV.U32 R35, RZ, RZ, R5 ;  /* 0x000000ffff237224 */ /* 0x000fe200078e0005 */
[----:B------:R-:W-:Y:S01]  /*204e0*/  MOV R34, 0x1c1f ;  /* 0x00001c1f00227802 */ /* 0x000fe20000000f00 */
[----:B-1----:R-:W-:Y:S01]  /*204f0*/  IMAD.MOV.U32 R2, RZ, RZ, 0x1 ;  /* 0x00000001ff027424 */ /* 0x002fe200078e00ff */
[----:B------:R-:W-:Y:S02]  /*20500*/  MOV R182, 0xffffffff ;  /* 0xffffffff00b67802 */ /* 0x000fe40000000f00 */
[----:B------:R-:W-:Y:S02]  /*20510*/  MOV R3, 0x20530 ;  /* 0x0002053000037802 */ /* 0x000fe40000000f00 */
[----:B--234-:R-:W-:Y:S05]  /*20520*/  CALL.REL.NOINC `($__internal_39_$__cuda_sm70_shflsync_idx_p) ;  /* 0x00008f4000007944 */ /* 0x01cfea0003c00000 */
        /* <DEDUP_REMOVED lines=9> */
.L_x_2424:
[----:B------:R-:W-:Y:S01]  /*205c0*/  IMAD.MOV.U32 R35, RZ, RZ, R5 ;  /* 0x000000ffff237224 */ /* 0x000fe200078e0005 */
[----:B------:R-:W-:Y:S01]  /*205d0*/  MOV R34, 0x181f ;  /* 0x0000181f00227802 */ /* 0x000fe20000000f00 */
[----:B------:R-:W-:Y:S01]  /*205e0*/  IMAD.MOV.U32 R2, RZ, RZ, RZ ;  /* 0x000000ffff027224 */ /* 0x000fe200078e00ff */
[----:B------:R-:W-:-:S02]  /*205f0*/  MOV R182, 0xffffffff ;  /* 0xffffffff00b67802 */ /* 0x000fc40000000f00 */
[----:B------:R-:W-:Y:S02]  /*20600*/  MOV R3, 0x20620 ;  /* 0x0002062000037802 */ /* 0x000fe40000000f00 */
[----:B--23--:R-:W-:Y:S05]  /*20610*/  CALL.REL.NOINC `($__internal_39_$__cuda_sm70_shflsync_idx_p) ;  /* 0x00008e5000007944 */ /* 0x00cfea0003c00000 */
[----:B------:R-:W-:Y:S01]  /*20620*/  MOV R4, R181 ;  /* 0x000000b500047202 */ /* 0x000fe20000000f00 */
[----:B------:R-:W-:Y:S05]  /*20630*/  BRA `(.L_x_2498) ;  /* 0xffffbe3000007947 */ /* 0x000fea000383ffff */
.L_x_2425:
[----:B------:R-:W-:Y:S01]  /*20640*/  IMAD.MOV.U32 R35, RZ, RZ, R14 ;  /* 0x000000ffff237224 */ /* 0x000fe200078e000e */
[----:B------:R-:W-:Y:S01]  /*20650*/  MOV R34, 0x181f ;  /* 0x0000181f00227802 */ /* 0x000fe20000000f00 */
[----:B------:R-:W-:Y:S01]  /*20660*/  IMAD.MOV.U32 R2, RZ, RZ, RZ ;  /* 0x000000ffff027224 */ /* 0x000fe200078e00ff */
[----:B------:R-:W-:Y:S02]  /*20670*/  MOV R182, 0xffffffff ;  /* 0xffffffff00b67802 */ /* 0x000fe40000000f00 */
[----:B------:R-:W-:Y:S02]  /*20680*/  MOV R3, 0x206a0 ;  /* 0x000206a000037802 */ /* 0x000fe40000000f00 */
[----:B-1234-:R-:W-:Y:S05]  /*20690*/  CALL.REL.NOINC `($__internal_39_$__cuda_sm70_shflsync_idx_p) ;  /* 0x00008dd000007944 */ /* 0x01efea0003c00000 */
[----:B------:R-:W-:Y:S01]  /*206a0*/  MOV R0, R181 ;  /* 0x000000b500007202 */ /* 0x000fe20000000f00 */
[----:B------:R-:W-:Y:S05]  /*206b0*/  BRA `(.L_x_2499) ;  /* 0xffffbdd000007947 */ /* 0x000fea000383ffff */
.L_x_2428:
[----:B------:R-:W-:Y:S01]  /*206c0*/  IMAD.MOV.U32 R35, RZ, RZ, R5 ;  /* 0x000000ffff237224 */ /* 0x000fe200078e0005 */
[----:B------:R-:W-:Y:S01]  /*206d0*/  MOV R34, 0x181f ;  /* 0x0000181f00227802 */ /* 0x000fe20000000f00 */
[----:B--2---:R-:W-:Y:S01]  /*206e0*/  IMAD.MOV.U32 R2, RZ, RZ, 0x1 ;  /* 0x00000001ff027424 */ /* 0x004fe200078e00ff */
[----:B------:R-:W-:-:S02]  /*206f0*/  MOV R182, 0xffffffff ;  /* 0xffffffff00b67802 */ /* 0x000fc40000000f00 */
[----:B------:R-:W-:Y:S02]  /*20700*/  MOV R3, 0x20720 ;  /* 0x0002072000037802 */ /* 0x000fe40000000f00 */
[----:B-1-34-:R-:W-:Y:S05]  /*20710*/  CALL.REL.NOINC `($__internal_39_$__cuda_sm70_shflsync_idx_p) ;  /* 0x00008d5000007944 */ /* 0x01afea0003c00000 */
        /* <DEDUP_REMOVED lines=9> */
.L_x_2431:
[----:B------:R-:W-:Y:S01]  /*207b0*/  IMAD.MOV.U32 R35, RZ, RZ, R5 ;  /* 0x000000ffff237224 */ /* 0x000fe200078e0005 */
[----:B------:R-:W-:Y:S01]  /*207c0*/  MOV R34, 0x181f ;  /* 0x0000181f00227802 */ /* 0x000fe20000000f00 */
[----:B-1----:R-:W-:Y:S01]  /*207d0*/  IMAD.MOV.U32 R2, RZ, RZ, 0x2 ;  /* 0x00000002ff027424 */ /* 0x002fe200078e00ff */
[----:B------:R-:W-:Y:S02]  /*207e0*/  MOV R182, 0xffffffff ;  /* 0xffffffff00b67802 */ /* 0x000fe40000000f00 */
[----:B------:R-:W-:-:S02]  /*207f0*/  MOV R3, 0x20810 ;  /* 0x0002081000037802 */ /* 0x000fc40000000f00 */
[----:B--234-:R-:W-:Y:S05]  /*20800*/  CALL.REL.NOINC `($__internal_39_$__cuda_sm70_shflsync_idx_p) ;  /* 0x00008c6000007944 */ /* 0x01cfea0003c00000 */
[----:B------:R-:W-:Y:S01]  /*20810*/  MOV R4, R181 ;  /* 0x000000b500047202 */ /* 0x000fe20000000f00 */
[----:B------:R-:W-:Y:S05]  /*20820*/  BRA `(.L_x_2501) ;  /* 0xffffbed000007947 */ /* 0x000fea000383ffff */
.L_x_2432:
[----:B------:R-:W-:Y:S01]  /*20830*/  IMAD.MOV.U32 R35, RZ, RZ, R14 ;  /* 0x000000ffff237224 */ /* 0x000fe200078e000e */
[----:B------:R-:W-:Y:S01]  /*20840*/  MOV R34, 0x181f ;  /* 0x0000181f00227802 */ /* 0x000fe20000000f00 */
[----:B------:R-:W-:Y:S01]  /*20850*/  IMAD.MOV.U32 R2, RZ, RZ, 0x2 ;  /* 0x00000002ff027424 */ /* 0x000fe200078e00ff */
[----:B------:R-:W-:-:S02]  /*20860*/  MOV R182, 0xffffffff ;  /* 0xffffffff00b67802 */ /* 0x000fc40000000f00 */
[----:B------:R-:W-:Y:S02]  /*20870*/  MOV R3, 0x20890 ;  /* 0x0002089000037802 */ /* 0x000fe40000000f00 */
[----:B-1234-:R-:W-:Y:S05]  /*20880*/  CALL.REL.NOINC `($__internal_39_$__cuda_sm70_shflsync_idx_p) ;  /* 0x00008be000007944 */ /* 0x01efea0003c00000 */
[----:B------:R-:W-:Y:S01]  /*20890*/  MOV R0, R181 ;  /* 0x000000b500007202 */ /* 0x000fe20000000f00 */
[----:B------:R-:W-:Y:S05]  /*208a0*/  BRA `(.L_x_2502) ;  /* 0xffffbe7000007947 */ /* 0x000fea000383ffff */
.L_x_2435:
        /* <DEDUP_REMOVED lines=15> */
.L_x_2437:
        /* <DEDUP_REMOVED lines=8> */
.L_x_2438:
[----:B------:R-:W-:Y:S01]  /*20a20*/  IMAD.MOV.U32 R35, RZ, RZ, R29 ;  /* 0x000000ffff237224 */ /* 0x000fe200078e001d */
[----:B------:R-:W-:Y:S01]  /*20a30*/  MOV R34, 0x1f ;  /* 0x0000001f00227802 */ /* 0x000fe20000000f00 */
[----:B------:R-:W-:Y:S01]  /*20a40*/  IMAD.MOV.U32 R2, RZ, RZ, 0x1 ;  /* 0x00000001ff027424 */ /* 0x000fe200078e00ff */
[----:B------:R-:W-:Y:S02]  /*20a50*/  MOV R182, 0xffffffff ;  /* 0xffffffff00b67802 */ /* 0x000fe40000000f00 */
[----:B------:R-:W-:Y:S02]  /*20a60*/  MOV R3, 0x20a80 ;  /* 0x00020a8000037802 */ /* 0x000fe40000000f00 */
[----:B-12---:R-:W-:Y:S05]  /*20a70*/  CALL.REL.NOINC `($__internal_39_$__cuda_sm70_shflsync_idx_p) ;  /* 0x000089f000007944 */ /* 0x006fea0003c00000 */
[----:B------:R-:W-:Y:S01]  /*20a80*/  MOV R8, R181 ;  /* 0x000000b500087202 */ /* 0x000fe20000000f00 */
[----:B------:R-:W-:Y:S05]  /*20a90*/  BRA `(.L_x_2505) ;  /* 0xffffbfd000007947 */ /* 0x000fea000383ffff */
.L_x_2439:
[----:B------:R-:W-:Y:S02]  /*20aa0*/  MOV R3, 0x1 ;  /* 0x0000000100037802 */ /* 0x000fe40000000f00 */
[----:B------:R-:W-:Y:S02]  /*20ab0*/  MOV R2, 0x20ad0 ;  /* 0x00020ad000027802 */ /* 0x000fe40000000f00 */
[----:B-1234-:R-:W-:Y:S05]  /*20ac0*/  CALL.REL.NOINC `($__internal_40_$__cuda_sm70_shflsync_up_p) ;  /* 0x000089f000007944 */ /* 0x01efea0003c00000 */
[----:B------:R-:W-:Y:S05]  /*20ad0*/  BRA `(.L_x_2506) ;  /* 0xffffc0b000007947 */ /* 0x000fea000383ffff */
.L_x_2440:
[----:B------:R-:W-:Y:S02]  /*20ae0*/  MOV R3, 0x2 ;  /* 0x0000000200037802 */ /* 0x000fe40000000f00 */
[----:B------:R-:W-:-:S02]  /*20af0*/  MOV R2, 0x20b10 ;  /* 0x00020b1000027802 */ /* 0x000fc40000000f00 */
[----:B--2-4-:R-:W-:Y:S05]  /*20b00*/  CALL.REL.NOINC `($__internal_40_$__cuda_sm70_shflsync_up_p) ;  /* 0x000089b000007944 */ /* 0x014fea0003c00000 */
        /* <DEDUP_REMOVED lines=25> */
.L_x_2444:
[----:B------:R-:W-:Y:S02]  /*20ca0*/  MOV R3, 0x1 ;  /* 0x0000000100037802 */ /* 0x000fe40000000f00 */
[----:B------:R-:W-:Y:S02]  /*20cb0*/  MOV R2, 0x20cd0 ;  /* 0x00020cd000027802 */ /* 0x000fe40000000f00 */
[----:B------:R-:W-:Y:S05]  /*20cc0*/  CALL.REL.NOINC `($__internal_40_$__cuda_sm70_shflsync_up_p) ;  /* 0x000087f000007944 */ /* 0x000fea0003c00000 */
[----:B------:R-:W-:Y:S01]  /*20cd0*/  MOV R2, R4 ;  /* 0x0000000400027202 */ /* 0x000fe20000000f00 */
[----:B------:R-:W-:Y:S05]  /*20ce0*/  BRA `(.L_x_2508) ;  /* 0xffffc0f000007947 */ /* 0x000fea000383ffff */
.L_x_2445:
        /* <DEDUP_REMOVED lines=28> */
.L_x_2447:
[----:B------:R-:W-:Y:S02]  /*20eb0*/  SEL R0, RZ, 0x1, P0 ;  /* 0x00000001ff007807 */ /* 0x000fe40000000000 */
[----:B------:R-:W-:Y:S02]  /*20ec0*/  MOV R2, 0x20ee0 ;  /* 0x00020ee000027802 */ /* 0x000fe40000000f00 */
[----:B-1----:R-:W-:Y:S05]  /*20ed0*/  CALL.REL.NOINC `($__internal_41_$__cuda_sm70_votesync_ballot) ;  /* 0x0000864000007944 */ /* 0x002fea0003c00000 */
[----:B------:R-:W-:Y:S01]  /*20ee0*/  MOV R12, R0 ;  /* 0x00000000000c7202 */ /* 0x000fe20000000f00 */
[----:B------:R-:W-:Y:S05]  /*20ef0*/  BRA `(.L_x_2510) ;  /* 0xffffc07000007947 */ /* 0x000fea000383ffff */
.L_x_2448:
[----:B------:R-:W-:Y:S01]  /*20f00*/  IMAD.MOV.U32 R35, RZ, RZ, R6 ;  /* 0x000000ffff237224 */ /* 0x000fe200078e0006 */
[----:B------:R-:W-:Y:S01]  /*20f10*/  MOV R34, 0x1f ;  /* 0x0000001f00227802 */ /* 0x000fe20000000f00 */
[----:B------:R-:W-:Y:S01]  /*20f20*/  IMAD.MOV.U32 R2, RZ, RZ, R0 ;  /* 0x000000ffff027224 */ /* 0x000fe200078e0000 */
[----:B------:R-:W-:Y:S02]  /*20f30*/  MOV R182, 0xffffffff ;  /* 0xffffffff00b67802 */ /* 0x000fe40000000f00 */
[----:B------:R-:W-:Y:S02]  /*20f40*/  MOV R3, 0x20f60 ;  /* 0x00020f6000037802 */ /* 0x000fe40000000f00 */
[----:B-1----:R-:W-:Y:S05]  /*20f50*/  CALL.REL.NOINC `($__internal_39_$__cuda_sm70_shflsync_idx_p) ;  /* 0x0000851000007944 */ /* 0x002fea0003c00000 */
[----:B------:R-:W-:Y:S01]  /*20f60*/  IMAD.MOV.U32 R8, RZ, RZ, R181 ;  /* 0x000000ffff087224 */ /* 0x000fe200078e00b5 */
[----:B------:R-:W-:Y:S01]  /*20f70*/  MOV R35, R7 ;  /* 0x0000000700237202 */ /* 0x000fe20000000f00 */
[----:B------:R-:W-:Y:S01]  /*20f80*/  IMAD.MOV.U32 R2, RZ, RZ, R0 ;  /* 0x000000ffff027224 */ /* 0x000fe200078e0000 */
[----:B------:R-:W-:Y:S01]  /*20f90*/  MOV R34, 0x1f ;  /* 0x0000001f00227802 */ /* 0x000fe20000000f00 */
[----:B------:R-:W-:Y:S01]  /*20fa0*/  IMAD.MOV.U32 R182, RZ, RZ, -0x1 ;  /* 0xffffffffffb67424 */ /* 0x000fe200078e00ff */
[----:B------:R-:W-:-:S02]  /*20fb0*/  MOV R3, 0x20fd0 ;  /* 0x00020fd000037802 */ /* 0x000fc40000000f00 */
[----:B------:R-:W-:Y:S05]  /*20fc0*/  CALL.REL.NOINC `($__internal_39_$__cuda_sm70_shflsync_idx_p) ;  /* 0x000084a000007944 */ /* 0x000fea0003c00000 */
[----:B------:R-:W-:Y:S01]  /*20fd0*/  MOV R7, R181 ;  /* 0x000000b500077202 */ /* 0x000fe20000000f00 */
[----:B------:R-:W-:Y:S05]  /*20fe0*/  BRA `(.L_x_2511) ;  /* 0xffffbfd000007947 */ /* 0x000fea000383ffff */
.L_x_2451:
[----:B------:R-:W-:Y:S01]  /*20ff0*/  IMAD.MOV.U32 R35, RZ, RZ, R4 ;  /* 0x000000ffff237224 */ /* 0x000fe200078e0004 */
[----:B------:R-:W-:Y:S01]  /*21000*/  MOV R34, 0x1f ;  /* 0x0000001f00227802 */ /* 0x000fe20000000f00 */
[----:B------:R-:W-:Y:S01]  /*21010*/  IMAD.MOV.U32 R2, RZ, RZ, R0 ;  /* 0x000000ffff027224 */ /* 0x000fe200078e0000 */
[----:B------:R-:W-:-:S02]  /*21020*/  MOV R182, 0xffffffff ;  /* 0xffffffff00b67802 */ /* 0x000fc40000000f00 */
[----:B------:R-:W-:Y:S02]  /*21030*/  MOV R3, 0x21050 ;  /* 0x0002105000037802 */ /* 0x000fe40000000f00 */
[----:B-1-34-:R-:W-:Y:S05]  /*21040*/  CALL.REL.NOINC `($__internal_39_$__cuda_sm70_shflsync_idx_p) ;  /* 0x0000842000007944 */ /* 0x01afea0003c00000 */
[----:B------:R-:W-:Y:S01]  /*21050*/  MOV R13, R181 ;  /* 0x000000b5000d7202 */ /* 0x000fe20000000f00 */
[----:B------:R-:W-:Y:S05]  /*21060*/  BRA `(.L_x_2450) ;  /* 0xffffbfb000007947 */ /* 0x000fea000383ffff */
        .type           $_ZN7cutlass13device_kernelIN5flash19enable_sm80_to_sm89INS1_16FlashAttnFwdSm80INS1_25CollectiveMainloopFwdSm80ILi8ELi2ELb0EN4cute5tupleIJNS5_1CILi128EEENS7_ILi64EEENS7_ILi192EEEEEELi192ENS_10bfloat16_tEfNS_4arch4Sm80ELb0ELb1ELb1ELb1ELb1ELb1ELb1ELb1EEENS1_21CollectiveEpilogueFwdINS6_IJS8_SA_S9_EEENS6_IJNS7_ILi1EEESI_SI_EEESC_SE_Li256ELb1ELb1ELb1ELb0EEENS1_36VarlenDynamicPersistentTileSchedulerILi128ELi64ELi256ELi256ELb1ELb1ELb0ELb1ELb0ELb1EEEEEEEEEvNT_6ParamsE$_ZZN5flash25CollectiveMainloopFwdSm80ILi8ELi2ELb0EN4cute5tupleIJNS1_1CILi128EEENS3_ILi64EEENS3_ILi192EEEEEELi192EN7cutlass10bfloat16_tEfNS8_4arch4Sm80ELb0ELb1ELb1ELb1ELb1ELb1ELb1ELb1EE3mmaINS_16FlashAttnFwdSm80ISC_NS_21CollectiveEpilogueFwdINS2_IJS4_S6_S5_EEENS2_IJNS3_ILi1EEESH_SH_EEES9_SB_Li256ELb1ELb1ELb1ELb0EEENS_36VarlenDynamicPersistentTileSchedulerILi128ELi64ELi256ELi256ELb1ELb1ELb0ELb1ELb0ELb1EEEE13SharedStorageENS1_6TensorINS1_11ArrayEngineIfLm96EEENS1_6LayoutINS2_IJNS2_IJNS3_ILi2EEESS_EEESH_NS3_ILi24EEEEEENS2_IJNS2_IJSH_SS_EEENS3_ILi0EEENS3_ILi4EEEEEEEEEENS_7SoftmaxILi2ELi0EEEEEbRKNSC_6ParamsERT0_RT1_iRKNS_16SeqlenInfoQKNewKILb1ELb1EEENS2_IJiiiiEEERT_ENKUlvE_clEv,@function
        .size           $_ZN7cutlass13device_kernelIN5flash19enable_sm80_to_sm89INS1_16FlashAttnFwdSm80INS1_25CollectiveMainloopFwdSm80ILi8ELi2ELb0EN4cute5tupleIJNS5_1CILi128EEENS7_ILi64EEENS7_ILi192EEEEEELi192ENS_10bfloat16_tEfNS_4arch4Sm80ELb0ELb1ELb1ELb1ELb1ELb1ELb1ELb1EEENS1_21CollectiveEpilogueFwdINS6_IJS8_SA_S9_EEENS6_IJNS7_ILi1EEESI_SI_EEESC_SE_Li256ELb1ELb1ELb1ELb0EEENS1_36VarlenDynamicPersistentTileSchedulerILi128ELi64ELi256ELi256ELb1ELb1ELb0ELb1ELb0ELb1EEEEEEEEEvNT_6ParamsE$_ZZN5flash25CollectiveMainloopFwdSm80ILi8ELi2ELb0EN4cute5tupleIJNS1_1CILi128EEENS3_ILi64EEENS3_ILi192EEEEEELi192EN7cutlass10bfloat16_tEfNS8_4arch4Sm80ELb0ELb1ELb1ELb1ELb1ELb1ELb1ELb1EE3mmaINS_16FlashAttnFwdSm80ISC_NS_21CollectiveEpilogueFwdINS2_IJS4_S6_S5_EEENS2_IJNS3_ILi1EEESH_SH_EEES9_SB_Li256ELb1ELb1ELb1ELb0EEENS_36VarlenDynamicPersistentTileSchedulerILi128ELi64ELi256ELi256ELb1ELb1ELb0ELb1ELb0ELb1EEEE13SharedStorageENS1_6TensorINS1_11ArrayEngineIfLm96EEENS1_6LayoutINS2_IJNS2_IJNS3_ILi2EEESS_EEESH_NS3_ILi24EEEEEENS2_IJNS2_IJSH_SS_EEENS3_ILi0EEENS3_ILi4EEEEEEEEEENS_7SoftmaxILi2ELi0EEEEEbRKNSC_6ParamsERT0_RT1_iRKNS_16SeqlenInfoQKNewKILb1ELb1EEENS2_IJiiiiEEERT_ENKUlvE_clEv,($__internal_38_$__cuda_sm70_shflsync_bfly_p - $_ZN7cutlass13device_kernelIN5flash19enable_sm80_to_sm89INS1_16FlashAttnFwdSm80INS1_25CollectiveMainloopFwdSm80ILi8ELi2ELb0EN4cute5tupleIJNS5_1CILi128EEENS7_ILi64EEENS7_ILi192EEEEEELi192ENS_10bfloat16_tEfNS_4arch4Sm80ELb0ELb1ELb1ELb1ELb1ELb1ELb1ELb1EEENS1_21CollectiveEpilogueFwdINS6_IJS8_SA_S9_EEENS6_IJNS7_ILi1EEESI_SI_EEESC_SE_Li256ELb1ELb1ELb1ELb0EEENS1_36VarlenDynamicPersistentTileSchedulerILi128ELi64ELi256ELi256ELb1ELb1ELb0ELb1ELb0ELb1EEEEEEEEEvNT_6ParamsE$_ZZN5flash25CollectiveMainloopFwdSm80ILi8ELi2ELb0EN4cute5tupleIJNS1_1CILi128EEENS3_ILi64EEENS3_ILi192EEEEEELi192EN7cutlass10bfloat16_tEfNS8_4arch4Sm80ELb0ELb1ELb1ELb1ELb1ELb1ELb1ELb1EE3mmaINS_16FlashAttnFwdSm80ISC_NS_21CollectiveEpilogueFwdINS2_IJS4_S6_S5_EEENS2_IJNS3_ILi1EEESH_SH_EEES9_SB_Li256ELb1ELb1ELb1ELb0EEENS_36VarlenDynamicPersistentTileSchedulerILi128ELi64ELi256ELi256ELb1ELb1ELb0ELb1ELb0ELb1EEEE13SharedStorageENS1_6TensorINS1_11ArrayEngineIfLm96EEENS1_6LayoutINS2_IJNS2_IJNS3_ILi2EEESS_EEESH_NS3_ILi24EEEEEENS2_IJNS2_IJSH_SS_EEENS3_ILi0EEENS3_ILi4EEEEEEEEEENS_7SoftmaxILi2ELi0EEEEEbRKNSC_6ParamsERT0_RT1_iRKNS_16SeqlenInfoQKNewKILb1ELb1EEENS2_IJiiiiEEERT_ENKUlvE_clEv)
$_ZN7cutlass13device_kernelIN5flash19enable_sm80_to_sm89INS1_16FlashAttnFwdSm80INS1_25CollectiveMainloopFwdSm80ILi8ELi2ELb0EN4cute5tupleIJNS5_1CILi128EEENS7_ILi64EEENS7_ILi192EEEEEELi192ENS_10bfloat16_tEfNS_4arch4Sm80ELb0ELb1ELb1ELb1ELb1ELb1ELb1ELb1EEENS1_21CollectiveEpilogueFwdINS6_IJS8_SA_S9_EEENS6_IJNS7_ILi1EEESI_SI_EEESC_SE_Li256ELb1ELb1ELb1ELb0EEENS1_36VarlenDynamicPersistentTileSchedulerILi128ELi64ELi256ELi256ELb1ELb1ELb0ELb1ELb0ELb1EEEEEEEEEvNT_6ParamsE$_ZZN5flash25CollectiveMainloopFwdSm80ILi8ELi2ELb0EN4cute5tupleIJNS1_1CILi128EEENS3_ILi64EEENS3_ILi192EEEEEELi192EN7cutlass10bfloat16_tEfNS8_4arch4Sm80ELb0ELb1ELb1ELb1ELb1ELb1ELb1ELb1EE3mmaINS_16FlashAttnFwdSm80ISC_NS_21CollectiveEpilogueFwdINS2_IJS4_S6_S5_EEENS2_IJNS3_ILi1EEESH_SH_EEES9_SB_Li256ELb1ELb1ELb1ELb0EEENS_36VarlenDynamicPersistentTileSchedulerILi128ELi64ELi256ELi256ELb1ELb1ELb0ELb1ELb0ELb1EEEE13SharedStorageENS1_6TensorINS1_11ArrayEngineIfLm96EEENS1_6LayoutINS2_IJNS2_IJNS3_ILi2EEESS_EEESH_NS3_ILi24EEEEEENS2_IJNS2_IJSH_SS_EEENS3_ILi0EEENS3_ILi4EEEEEEEEEENS_7SoftmaxILi2ELi0EEEEEbRKNSC_6ParamsERT0_RT1_iRKNS_16SeqlenInfoQKNewKILb1ELb1EEENS2_IJiiiiEEERT_ENKUlvE_clEv:
        /* <DEDUP_REMOVED lines=9> */
[----:B------:R-:W-:Y:S05]  /*21100*/  RET.REL.NODEC R2 `(_ZN7cutlass13device_kernelIN5flash19enable_sm80_to_sm89INS1_16FlashAttnFwdSm80INS1_25CollectiveMainloopFwdSm80ILi8ELi2ELb0EN4cute5tupleIJNS5_1CILi128EEENS7_ILi64EEENS7_ILi192EEEEEELi192ENS_10bfloat16_tEfNS_4arch4Sm80ELb0ELb1ELb1ELb1ELb1ELb1ELb1ELb1EEENS1_21CollectiveEpilogueFwdINS6_IJS8_SA_S9_EEENS6_IJNS7_ILi1EEESI_SI_EEESC_SE_Li256ELb1ELb1ELb1ELb0EEENS1_36VarlenDynamicPersistentTileSchedulerILi128ELi64ELi256ELi256ELb1ELb1ELb0ELb1ELb0ELb1EEEEEEEEEvNT_6ParamsE) ;  /* 0xfffdeef002007950 */ /* 0x000fea0003c3ffff */
.L_x_2512:
[----:B------:R-:W2:Y:S04]  /*21110*/  LDL.64 R6, [R28+0x8] ;  /* 0x000008001c067983 */ /* 0x000ea80000100a00 */
[----:B------:R-:W3:Y:S04]  /*21120*/  LDL.64 R2, [R28+0x18] ;  /* 0x000018001c027983 */ /* 0x000ee80000100a00 */
[----:B------:R-:W4:Y:S01]  /*21130*/  LDL.64 R12, [R28+0x20] ;  /* 0x000020001c0c7983 */ /* 0x000f220000100a00 */
[----:B------:R-:W-:-:S03]  /*21140*/  ULDC.64 UR4, c[0x0][0x118] ;  /* 0x0000460000047ab9 */ /* 0x000fc60000000a00 */
[----:B------:R-:W4:Y:S04]  /*21150*/  LDL.64 R14, [R28+0x10] ;  /* 0x000010001c0e7983 */ /* 0x000f280000100a00 */
[----:B------:R-:W4:Y:S04]  /*21160*/  LD.E.64 R8, [R4.64+0x120] ;  /* 0x0001200404087980 */ /* 0x000f28000c101b00 */
[----:B------:R-:W4:Y:S04]  /*21170*/  LD.E.U8 R25, [R4.64+0x138] ;  /* 0x0001380404197980 */ /* 0x000f28000c101100 */
[----:B------:R1:W5:Y:S04]  /*21180*/  LD.E R24, [R4.64+0x164] ;  /* 0x0001640404187980 */ /* 0x000368000c101900 */
[----:B------:R1:W5:Y:S04]  /*21190*/  LD.E.64 R18, [R4.64+0x110] ;  /* 0x0001100404127980 */ /* 0x000368000c101b00 */
[----:B------:R1:W5:Y:S04]  /*211a0*/  LD.E.64 R16, [R4.64+0x128] ;  /* 0x0001280404107980 */ /* 0x000368000c101b00 */
[----:B--2---:R4:W2:Y:S04]  /*211b0*/  LD.E R56, [R6.64] ;  /* 0x0000000406387980 */ /* 0x0048a8000c101900 */
[----:B---3--:R-:W3:Y:S04]  /*211c0*/  LD.E R0, [R2.64+0x20] ;  /* 0x0000200402007980 */ /* 0x008ee8000c101900 */
[----:B----4-:R3:W4:Y:S04]  /*211d0*/  LD.E R13, [R12.64] ;  /* 0x000000040c0d7980 */ /* 0x010728000c101900 */
[----:B------:R1:W5:Y:S04]  /*211e0*/  LD.E R26, [R14.64] ;  /* 0x000000040e1a7980 */ /* 0x000368000c101900 */
[----:B------:R-:W4:Y:S01]  /*211f0*/  LD.E.64 R6, [R4.64+0x130] ;  /* 0x0001300404067980 */ /* 0x000f22000c101b00 */
[----:B------:R-:W-:-:S02]  /*21200*/  ISETP.NE.AND P0, PT, R25, RZ, PT ;  /* 0x000000ff1900720c */ /* 0x000fc40003f05270 */
[----:B--2---:R-:W-:Y:S02]  /*21210*/  SHF.R.S32.HI R102, RZ, 0x1f, R56 ;  /* 0x0000001fff667819 */ /* 0x004fe40000011438 */
[----:B---3--:R-:W-:Y:S01]  /*21220*/  SHF.R.S32.HI R12, RZ, 0x1f, R0 ;  /* 0x0000001fff0c7819 */ /* 0x008fe20000011400 */
[----:B-1----:R-:W-:Y:S01]  /*21230*/  IMAD R14, R9, R0, RZ ;  /* 0x00000000090e7224 */ /* 0x002fe200078e02ff */
[----:B------:R-:W-:-:S03]  /*21240*/  LEA.HI R2, R102, R56, RZ, 0x2 ;  /* 0x0000003866027211 */ /* 0x000fc600078f10ff */
[C---:B------:R-:W-:Y:S01]  /*21250*/  IMAD R14, R8.reuse, R12, R14 ;  /* 0x0000000c080e7224 */ /* 0x040fe200078e020e */
[----:B------:R-:W-:Y:S01]  /*21260*/  SHF.R.S32.HI R76, RZ, 0x2, R2 ;  /* 0x00000002ff4c7819 */ /* 0x000fe20000011402 */
[----:B------:R-:W-:-:S04]  /*21270*/  IMAD.WIDE.U32 R22, R8, R0, RZ ;  /* 0x0000000008167225 */ /* 0x000fc800078e00ff */
[----:B----4-:R-:W-:Y:S02]  /*21280*/  IMAD R29, R13, 0x80, R76 ;  /* 0x000000800d1d7824 */ /* 0x010fe400078e024c */
[----:B------:R-:W-:-:S04]  /*21290*/  IMAD R3, R7, R0, RZ ;  /* 0x0000000007037224 */ /* 0x000fc800078e02ff */
[----:B------:R-:W-:Y:S01]  /*212a0*/  IMAD R12, R6, R12, R3 ;  /* 0x0000000c060c7224 */ /* 0x000fe200078e0203 */
[----:B------:R-:W-:Y:S01]  /*212b0*/  LOP3.LUT R3, R2, 0xfffffffc, RZ, 0xc0, !PT ;  /* 0xfffffffc02037812 */ /* 0x000fe200078ec0ff */
[----:B------:R-:W-:-:S04]  /*212c0*/  IMAD.WIDE.U32 R20, R6, R0, RZ ;  /* 0x0000000006147225 */ /* 0x000fc800078e00ff */
[----:B------:R-:W-:Y:S01]  /*212d0*/  IMAD.IADD R31, R56, 0x1, -R3 ;  /* 0x00000001381f7824 */ /* 0x000fe200078e0a03 */
[----:B------:R-:W-:Y:S01]  /*212e0*/  IADD3 R15, R23, R14, RZ ;  /* 0x0000000e170f7210 */ /* 0x000fe20007ffe0ff */
[----:B------:R-:W-:-:S03]  /*212f0*/  IMAD.IADD R13, R21, 0x1, R12 ;  /* 0x00000001150d7824 */ /* 0x000fc600078e020c */
[C---:B------:R-:W-:Y:S02]  /*21300*/  SHF.L.U32 R57, R31.reuse, 0x3, RZ ;  /* 0x000000031f397819 */ /* 0x040fe400000006ff */
[----:B------:R-:W-:Y:S01]  /*21310*/  LEA R2, R31, R29, 0x6 ;  /* 0x0000001d1f027211 */ /* 0x000fe200078e30ff */
[----:B------:R-:W-:Y:S05]  /*21320*/  @!P0 BRA `(.L_x_2513) ;  /* 0x00003c2000008947 */ /* 0x000fea0003800000 */
[----:B-----5:R-:W-:Y:S01]  /*21330*/  ISETP.NE.AND P0, PT, R24, 0x1, PT ;  /* 0x000000011800780c */ /* 0x020fe20003f05270 */
[----:B------:R-:W-:Y:S01]  /*21340*/  BSSY B0, `(.L_x_2514) ;  /* 0x0000008000007945 */ /* 0x000fe20003800000 */
[----:B------:R-:W-:-:S11]  /*21350*/  SHF.L.U32 R0, R31, 0x2, RZ ;  /* 0x000000021f007819 */ /* 0x000fd600000006ff */
[----:B------:R-:W-:Y:S05]  /*21360*/  @!P0 BRA `(.L_x_2515) ;  /* 0x0000005000008947 */ /* 0x000fea0003800000 */
[----:B------:R-:W-:Y:S02]  /*21370*/  ULDC.64 UR4, c[0x0][0x118] ;  /* 0x0000460000047ab9 */ /* 0x000fe40000000a00 */
[----:B------:R1:W2:Y:S04]  /*21380*/  LD.E R3, [R4.64+0x168] ;  /* 0x0001680404037980 */ /* 0x0002a8000c101900 */
[----:B-1----:R-:W3:Y:S01]  /*21390*/  LD.E R4, [R4.64+0x16c] ;  /* 0x00016c0404047980 */ /* 0x002ee2000c101900 */
[----:B--2---:R-:W-:-:S05]  /*213a0*/  IMAD.HI.U32 R2, R2, R3, RZ ;  /* 0x0000000302027227 */ /* 0x004fca00078e00ff */
[----:B---3--:R-:W-:Y:S02]  /*213b0*/  SHF.R.U32.HI R2, RZ, R4, R2 ;  /* 0x00000004ff027219 */ /* 0x008fe40000011602 */
.L_x_2515:
[----:B------:R-:W-:Y:S05]  /*213c0*/  BSYNC B0 ;  /* 0x0000000000007941 */ /* 0x000fea0003800000 */
.L_x_2514:
        /* <DEDUP_REMOVED lines=17> */
.L_x_2564:
[----:B------:R-:W-:Y:S05]  /*214e0*/  BRA.DIV ~URZ, `(.L_x_2517) ;  /* 0x000078327f007947 */ /* 0x000fea000b800000 */
[----:B------:R3:W4:Y:S04]  /*214f0*/  SHFL.IDX PT, R4, R42, RZ, 0x1c1f ;  /* 0x001c1fff2a047589 */ /* 0x00072800000e0000 */
[----:B------:R3:W1:Y:S04]  /*21500*/  SHFL.IDX PT, R6, R36, RZ, 0x1c1f ;  /* 0x001c1fff24067589 */ /* 0x00066800000e0000 */
[----:B------:R3:W2:Y:S02]  /*21510*/  SHFL.IDX PT, R2, R43, RZ, 0x1c1f ;  /* 0x001c1fff2b027589 */ /* 0x0006a400000e0000 */
.L_x_2565:
        /* <DEDUP_REMOVED lines=16> */
[----:B-1----:R-:W-:-:S02]  /*21620*/  MOV R3, R6 ;  /* 0x0000000600037202 */ /* 0x002fc40000000f00 */
[----:B------:R-:W-:Y:S05]  /*21630*/  @P0 BRA `(.L_x_2519) ;  /* 0x000003f000000947 */ /* 0x000fea0003800000 */
[C---:B------:R-:W-:Y:S01]  /*21640*/  IADD3 R13, R0.reuse, 0x10, RZ ;  /* 0x00000010000d7810 */ /* 0x040fe20007ffe0ff */
[----:B------:R-:W-:Y:S01]  /*21650*/  CS2R R16, SRZ ;  /* 0x0000000000107805 */ /* 0x000fe2000001ff00 */
[-C--:B------:R-:W-:Y:S01]  /*21660*/  ISETP.GE.AND P0, PT, R0, R27.reuse, PT ;  /* 0x0000001b0000720c */ /* 0x080fe20003f06270 */
[----:B------:R-:W-:Y:S01]  /*21670*/  ULDC.64 UR4, c[0x0][0x118] ;  /* 0x0000460000047ab9 */ /* 0x000fe20000000a00 */
[----:B------:R-:W-:Y:S01]  /*21680*/  ISETP.GE.AND P2, PT, R13, R27, PT ;  /* 0x0000001b0d00720c */ /* 0x000fe20003f46270 */
[----:B------:R-:W-:-:S10]  /*21690*/  CS2R R14, SRZ ;  /* 0x00000000000e7805 */ /* 0x000fd4000001ff00 */
[C---:B--2---:R-:W-:Y:S02]  /*216a0*/  @!P0 IMAD.WIDE R6, R0.reuse, 0x2, R2 ;  /* 0x0000000200068825 */ /* 0x044fe400078e0202 */
[----:B------:R-:W-:Y:S02]  /*216b0*/  @!P2 SHF.R.S32.HI R12, RZ, 0x1f, R13 ;  /* 0x0000001fff0ca819 */ /* 0x000fe4000001140d */
[----:B----4-:R-:W-:Y:S01]  /*216c0*/  @!P0 IMAD.WIDE R8, R0, 0x2, R4 ;  /* 0x0000000200088825 */ /* 0x010fe200078e0204 */
[----:B------:R1:W5:Y:S01]  /*216d0*/  @!P0 LD.E.64 R16, [R6.64] ;  /* 0x0000000406108980 */ /* 0x000362000c101b00 */
[----:B------:R-:W-:Y:S02]  /*216e0*/  @!P2 LEA.HI R12, R12, R13, RZ, 0x2 ;  /* 0x0000000d0c0ca211 */ /* 0x000fe400078f10ff */
[----:B------:R-:W-:Y:S01]  /*216f0*/  IADD3 R13, R0, 0x20, RZ ;  /* 0x00000020000d7810 */ /* 0x000fe20007ffe0ff */
[----:B------:R2:W5:Y:S03]  /*21700*/  @!P0 LD.E.64 R14, [R8.64] ;  /* 0x00000004080e8980 */ /* 0x000566000c101b00 */
[----:B------:R-:W-:Y:S01]  /*21710*/  ISETP.GE.AND P1, PT, R13, R27, PT ;  /* 0x0000001b0d00720c */ /* 0x000fe20003f26270 */
[----:B------:R-:W-:Y:S01]  /*21720*/  CS2R R20, SRZ ;  /* 0x0000000000147805 */ /* 0x000fe2000001ff00 */
[----:B-1----:R-:W-:-:S02]  /*21730*/  @!P2 LOP3.LUT R6, R12, 0xfffffffc, RZ, 0xc0, !PT ;  /* 0xfffffffc0c06a812 */ /* 0x002fc400078ec0ff */
[----:B------:R-:W-:-:S03]  /*21740*/  IADD3 R12, R0, 0x30, RZ ;  /* 0x00000030000c7810 */ /* 0x000fc60007ffe0ff */
[----:B--2---:R-:W-:Y:S01]  /*21750*/  @!P2 IMAD.WIDE R8, R6, 0x2, R4 ;  /* 0x000000020608a825 */ /* 0x004fe200078e0204 */
[----:B------:R-:W-:-:S03]  /*21760*/  ISETP.GE.AND P0, PT, R12, R27, PT ;  /* 0x0000001b0c00720c */ /* 0x000fc60003f06270 */
[----:B------:R-:W-:-:S05]  /*21770*/  @!P2 IMAD.WIDE R6, R6, 0x2, R2 ;  /* 0x000000020606a825 */ /* 0x000fca00078e0202 */
[----:B------:R1:W5:Y:S01]  /*21780*/  @!P2 LD.E.64 R20, [R6.64] ;  /* 0x000000040614a980 */ /* 0x000362000c101b00 */
[----:B------:R-:W-:Y:S01]  /*21790*/  CS2R R18, SRZ ;  /* 0x0000000000127805 */ /* 0x000fe2000001ff00 */
[----:B------:R-:W-:Y:S01]  /*217a0*/  CS2R R24, SRZ ;  /* 0x0000000000187805 */ /* 0x000fe2000001ff00 */
[----:B------:R-:W-:-:S04]  /*217b0*/  CS2R R22, SRZ ;  /* 0x0000000000167805 */ /* 0x000fc8000001ff00 */
[----:B------:R2:W5:Y:S01]  /*217c0*/  @!P2 LD.E.64 R18, [R8.64] ;  /* 0x000000040812a980 */ /* 0x000562000c101b00 */
[----:B-1----:R-:W-:Y:S02]  /*217d0*/  @!P1 SHF.R.S32.HI R7, RZ, 0x1f, R13 ;  /* 0x0000001fff079819 */ /* 0x002fe4000001140d */
[----:B------:R-:W-:Y:S02]  /*217e0*/  @!P0 SHF.R.S32.HI R6, RZ, 0x1f, R12 ;  /* 0x0000001fff068819 */ /* 0x000fe4000001140c */
[----:B------:R-:W-:Y:S02]  /*217f0*/  @!P1 LEA.HI R7, R7, R13, RZ, 0x2 ;  /* 0x0000000d07079211 */ /* 0x000fe400078f10ff */
[----:B------:R-:W-:Y:S02]  /*21800*/  @!P0 LEA.HI R6, R6, R12, RZ, 0x2 ;  /* 0x0000000c06068211 */ /* 0x000fe400078f10ff */
[----:B------:R-:W-:Y:S02]  /*21810*/  @!P1 LOP3.LUT R7, R7, 0xfffffffc, RZ, 0xc0, !PT ;  /* 0xfffffffc07079812 */ /* 0x000fe400078ec0ff */
[----:B------:R-:W-:-:S03]  /*21820*/  @!P0 LOP3.LUT R6, R6, 0xfffffffc, RZ, 0xc0, !PT ;  /* 0xfffffffc06068812 */ /* 0x000fc600078ec0ff */
[----:B--2---:R-:W-:Y:S01]  /*21830*/  @!P1 IMAD.WIDE R8, R7, 0x2, R4 ;  /* 0x0000000207089825 */ /* 0x004fe200078e0204 */
[----:B------:R-:W-:-:S03]  /*21840*/  CS2R R30, SRZ ;  /* 0x00000000001e7805 */ /* 0x000fc6000001ff00 */
[----:B------:R-:W-:Y:S01]  /*21850*/  @!P1 IMAD.WIDE R12, R7, 0x2, R2 ;  /* 0x00000002070c9825 */ /* 0x000fe200078e0202 */
[----:B------:R1:W5:Y:S01]  /*21860*/  @!P1 LD.E.64 R24, [R8.64] ;  /* 0x0000000408189980 */ /* 0x000362000c101b00 */
[----:B------:R-:W-:-:S03]  /*21870*/  CS2R R32, SRZ ;  /* 0x0000000000207805 */ /* 0x000fc6000001ff00 */
[----:B------:R2:W5:Y:S01]  /*21880*/  @!P1 LD.E.64 R22, [R12.64] ;  /* 0x000000040c169980 */ /* 0x000562000c101b00 */
[----:B-1----:R-:W-:-:S04]  /*21890*/  @!P0 IMAD.WIDE R8, R6, 0x2, R4 ;  /* 0x0000000206088825 */ /* 0x002fc800078e0204 */
[----:B------:R-:W-:Y:S01]  /*218a0*/  @!P0 IMAD.WIDE R6, R6, 0x2, R2 ;  /* 0x0000000206068825 */ /* 0x000fe200078e0202 */
[C---:B--2---:R-:W-:Y:S01]  /*218b0*/  IADD3 R12, R0.reuse, 0x40, RZ ;  /* 0x00000040000c7810 */ /* 0x044fe20007ffe0ff */
[----:B------:R1:W5:Y:S01]  /*218c0*/  @!P0 LD.E.64 R30, [R8.64] ;  /* 0x00000004081e8980 */ /* 0x000362000c101b00 */
[----:B------:R-:W-:Y:S02]  /*218d0*/  IADD3 R13, R0, 0x50, RZ ;  /* 0x00000050000d7810 */ /* 0x000fe40007ffe0ff */
[-C--:B------:R-:W-:Y:S01]  /*218e0*/  ISETP.GE.AND P1, PT, R12, R27.reuse, PT ;  /* 0x0000001b0c00720c */ /* 0x080fe20003f26270 */
[----:B------:R2:W5:Y:S01]  /*218f0*/  @!P0 LD.E.64 R32, [R6.64] ;  /* 0x0000000406208980 */ /* 0x000562000c101b00 */
[----:B------:R-:W-:Y:S01]  /*21900*/  ISETP.GE.AND P0, PT, R13, R27, PT ;  /* 0x0000001b0d00720c */ /* 0x000fe20003f06270 */
[----:B------:R-:W-:Y:S01]  /*21910*/  CS2R R38, SRZ ;  /* 0x0000000000267805 */ /* 0x000fe2000001ff00 */
[----:B------:R-:W-:Y:S01]  /*21920*/  CS2R R44, SRZ ;  /* 0x00000000002c7805 */ /* 0x000fe2000001ff00 */
[----:B------:R-:W-:Y:S01]  /*21930*/  CS2R R40, SRZ ;  /* 0x0000000000287805 */ /* 0x000fe2000001ff00 */
[----:B------:R-:W-:-:S07]  /*21940*/  CS2R R46, SRZ ;  /* 0x00000000002e7805 */ /* 0x000fce000001ff00 */
[----:B--2---:R-:W-:Y:S02]  /*21950*/  @!P1 SHF.R.S32.HI R7, RZ, 0x1f, R12 ;  /* 0x0000001fff079819 */ /* 0x004fe4000001140c */
[----:B------:R-:W-:Y:S02]  /*21960*/  @!P0 SHF.R.S32.HI R6, RZ, 0x1f, R13 ;  /* 0x0000001fff068819 */ /* 0x000fe4000001140d */
[----:B------:R-:W-:Y:S02]  /*21970*/  @!P1 LEA.HI R7, R7, R12, RZ, 0x2 ;  /* 0x0000000c07079211 */ /* 0x000fe400078f10ff */
[----:B------:R-:W-:Y:S02]  /*21980*/  @!P0 LEA.HI R6, R6, R13, RZ, 0x2 ;  /* 0x0000000d06068211 */ /* 0x000fe400078f10ff */
[----:B------:R-:W-:Y:S02]  /*21990*/  @!P1 LOP3.LUT R7, R7, 0xfffffffc, RZ, 0xc0, !PT ;  /* 0xfffffffc07079812 */ /* 0x000fe400078ec0ff */
[----:B------:R-:W-:-:S03]  /*219a0*/  @!P0 LOP3.LUT R6, R6, 0xfffffffc, RZ, 0xc0, !PT ;  /* 0xfffffffc06068812 */ /* 0x000fc600078ec0ff */
[----:B------:R-:W-:-:S04]  /*219b0*/  @!P1 IMAD.WIDE R12, R7, 0x2, R4 ;  /* 0x00000002070c9825 */ /* 0x000fc800078e0204 */
[C---:B-1----:R-:W-:Y:S01]  /*219c0*/  @!P0 IMAD.WIDE R8, R6.reuse, 0x2, R4 ;  /* 0x0000000206088825 */ /* 0x042fe200078e0204 */
[----:B------:R1:W5:Y:S03]  /*219d0*/  @!P1 LD.E.64 R38, [R12.64] ;  /* 0x000000040c269980 */ /* 0x000366000c101b00 */
[--C-:B------:R-:W-:Y:S01]  /*219e0*/  @!P1 IMAD.WIDE R4, R7, 0x2, R2.reuse ;  /* 0x0000000207049825 */ /* 0x100fe200078e0202 */
[----:B------:R1:W5:Y:S03]  /*219f0*/  @!P0 LD.E.64 R44, [R8.64] ;  /* 0x00000004082c8980 */ /* 0x000366000c101b00 */
[----:B------:R-:W-:Y:S01]  /*21a00*/  @!P0 IMAD.WIDE R2, R6, 0x2, R2 ;  /* 0x0000000206028825 */ /* 0x000fe200078e0202 */
[----:B------:R1:W5:Y:S04]  /*21a10*/  @!P1 LD.E.64 R40, [R4.64] ;  /* 0x0000000404289980 */ /* 0x000368000c101b00 */
[----:B------:R1:W5:Y:S02]  /*21a20*/  @!P0 LD.E.64 R46, [R2.64] ;  /* 0x00000004022e8980 */ /* 0x000364000c101b00 */
.L_x_2519:
[----:B------:R-:W-:Y:S05]  /*21a30*/  BSYNC B0 ;  /* 0x0000000000007941 */ /* 0x000fea0003800000 */
.L_x_2518:
[----:B-12--5:R-:W-:Y:S01]  /*21a40*/  IMAD.MOV.U32 R5, RZ, RZ, R44 ;  /* 0x000000ffff057224 */ /* 0x026fe200078e002c */
[----:B------:R-:W-:Y:S01]  /*21a50*/  MOV R2, R39 ;  /* 0x0000002700027202 */ /* 0x000fe20000000f00 */
[----:B----4-:R-:W-:-:S02]  /*21a60*/  IMAD.MOV.U32 R4, RZ, RZ, R45 ;  /* 0x000000ffff047224 */ /* 0x010fc400078e002d */
        /* <DEDUP_REMOVED lines=32> */
[----:B------:R-:W-:Y:S01]  /*21c70*/  PRMT R48, R2, 0x5410, R3 ;  /* 0x0000541002307816 */ /* 0x000fe20000000003 */
[----:B------:R-:W-:Y:S05]  /*21c80*/  BRA.DIV ~URZ, `(.L_x_2520) ;  /* 0x000071f27f007947 */ /* 0x000fea000b800000 */
[----:B------:R1:W2:Y:S04]  /*21c90*/  SHFL.IDX PT, R5, R37, 0x1, 0x1c1f ;  /* 0x003c1f0025057f89 */ /* 0x0002a800000e0000 */
[----:B------:R1:W4:Y:S04]  /*21ca0*/  SHFL.IDX PT, R4, R42, 0x1, 0x1c1f ;  /* 0x003c1f002a047f89 */ /* 0x00032800000e0000 */
[----:B------:R1:W3:Y:S04]  /*21cb0*/  SHFL.IDX PT, R6, R36, 0x1, 0x1c1f ;  /* 0x003c1f0024067f89 */ /* 0x0002e800000e0000 */
[----:B------:R1:W1:Y:S02]  /*21cc0*/  SHFL.IDX PT, R2, R43, 0x1, 0x1c1f ;  /* 0x003c1f002b027f89 */ /* 0x00026400000e0000 */
.L_x_2566:
        /* <DEDUP_REMOVED lines=18> */
[-C--:B------:R-:W-:Y:S01]  /*21df0*/  ISETP.GE.AND P0, PT, R0, R27.reuse, PT ;  /* 0x0000001b0000720c */ /* 0x080fe20003f06270 */
[----:B------:R-:W-:Y:S01]  /*21e00*/  ULDC.64 UR4, c[0x0][0x118] ;  /* 0x0000460000047ab9 */ /* 0x000fe20000000a00 */
[----:B------:R-:W-:Y:S01]  /*21e10*/  ISETP.GE.AND P2, PT, R13, R27, PT ;  /* 0x0000001b0d00720c */ /* 0x000fe20003f46270 */
[----:B------:R-:W-:-:S10]  /*21e20*/  CS2R R36, SRZ ;  /* 0x0000000000247805 */ /* 0x000fd4000001ff00 */
[C---:B------:R-:W-:Y:S02]  /*21e30*/  @!P0 IMAD.WIDE R6, R0.reuse, 0x2, R2 ;  /* 0x0000000200068825 */ /* 0x040fe400078e0202 */
[----:B------:R-:W-:Y:S02]  /*21e40*/  @!P2 SHF.R.S32.HI R12, RZ, 0x1f, R13 ;  /* 0x0000001fff0ca819 */ /* 0x000fe4000001140d */
[----:B--2-4-:R-:W-:Y:S01]  /*21e50*/  @!P0 IMAD.WIDE R8, R0, 0x2, R4 ;  /* 0x0000000200088825 */ /* 0x014fe200078e0204 */
        /* <DEDUP_REMOVED lines=54> */
.L_x_2522:
[----:B------:R-:W-:Y:S05]  /*221c0*/  BSYNC B0 ;  /* 0x0000000000007941 */ /* 0x000fea0003800000 */
.L_x_2521:
[----:B-1----:R-:W3:Y:S01]  /*221d0*/  LDL.64 R2, [R28+0x20] ;  /* 0x000020001c027983 */ /* 0x002ee20000100a00 */
[----:B------:R-:W-:-:S04]  /*221e0*/  DEPBAR.LE SB0, 0x3 ;  /* 0x000080c00000791a */ /* 0x000fc80000000000 */
[----:B--2-4-:R-:W2:Y:S01]  /*221f0*/  LDL.64 R4, [R28+0x28] ;  /* 0x000028001c047983 */ /* 0x014ea20000100a00 */
[----:B------:R-:W-:Y:S01]  /*22200*/  WARPSYNC 0xffffffff ;  /* 0xffffffff00007948 */ /* 0x000fe20003800000 */
[----:B------:R-:W-:Y:S02]  /*22210*/  ULDC.64 UR4, c[0x0][0x118] ;  /* 0x0000460000047ab9 */ /* 0x000fe40000000a00 */
[----:B------:R-:W-:Y:S06]  /*22220*/  BAR.SYNC.DEFER_BLOCKING 0x0 ;  /* 0x0000000000007b1d */ /* 0x000fec0000010000 */
[----:B---3--:R1:W3:Y:S04]  /*22230*/  LD.E R8, [R2.64] ;  /* 0x0000000402087980 */ /* 0x0082e8000c101900 */
[----:B--2---:R2:W4:Y:S01]  /*22240*/  LD.E.64 R28, [R4.64] ;  /* 0x00000004041c7980 */ /* 0x004522000c101b00 */
[----:B------:R-:W-:Y:S01]  /*22250*/  LEA.HI R56, R102, R56, RZ, 0x5 ;  /* 0x0000003866387211 */ /* 0x000fe200078f28ff */
[----:B------:R-:W-:Y:S01]  /*22260*/  BSSY B1, `(.L_x_2523) ;  /* 0x0000180000017945 */ /* 0x000fe20003800000 */
[----:B-1---5:R-:W-:-:S02]  /*22270*/  IMAD.MOV.U32 R3, RZ, RZ, R71 ;  /* 0x000000ffff037224 */ /* 0x022fc400078e0047 */
[----:B------:R-:W-:Y:S02]  /*22280*/  IMAD.MOV.U32 R2, RZ, RZ, R64 ;  /* 0x000000ffff027224 */ /* 0x000fe400078e0040 */
[----:B--2---:R-:W-:-:S03]  /*22290*/  IMAD.MOV.U32 R4, RZ, RZ, R70 ;  /* 0x000000ffff047224 */ /* 0x004fc600078e0046 */
[----:B------:R-:W-:Y:S01]  /*222a0*/  PRMT R93, R93, 0x5410, R2 ;  /* 0x000054105d5d7816 */ /* 0x000fe20000000002 */
[----:B------:R-:W-:Y:S01]  /*222b0*/  IMAD.MOV.U32 R2, RZ, RZ, R58 ;  /* 0x000000ffff027224 */ /* 0x000fe200078e003a */
[----:B------:R-:W-:Y:S01]  /*222c0*/  PRMT R95, R3, 0x5410, R4 ;  /* 0x00005410035f7816 */ /* 0x000fe20000000004 */
[----:B------:R-:W-:Y:S02]  /*222d0*/  IMAD.MOV.U32 R4, RZ, RZ, R60 ;  /* 0x000000ffff047224 */ /* 0x000fe400078e003c */
[----:B------:R-:W-:Y:S01]  /*222e0*/  IMAD.MOV.U32 R3, RZ, RZ, R61 ;  /* 0x000000ffff037224 */ /* 0x000fe200078e003d */
[----:B------:R-:W-:Y:S01]  /*222f0*/  PRMT R89, R89, 0x5410, R2 ;  /* 0x0000541059597816 */ /* 0x000fe20000000002 */
[----:B------:R-:W-:Y:S02]  /*22300*/  IMAD.MOV.U32 R5, RZ, RZ, R65 ;  /* 0x000000ffff057224 */ /* 0x000fe400078e0041 */
[----:B------:R-:W-:Y:S01]  /*22310*/  IMAD.MOV.U32 R2, RZ, RZ, R51 ;  /* 0x000000ffff027224 */ /* 0x000fe200078e0033 */
[----:B------:R-:W-:Y:S01]  /*22320*/  PRMT R91, R3, 0x5410, R4 ;  /* 0x00005410035b7816 */ /* 0x000fe20000000004 */
[----:B------:R-:W-:Y:S01]  /*22330*/  IMAD.MOV.U32 R3, RZ, RZ, R50 ;  /* 0x000000ffff037224 */ /* 0x000fe200078e0032 */
[----:B------:R-:W-:Y:S01]  /*22340*/  PRMT R93, R5, 0x7610, R93 ;  /* 0x00007610055d7816 */ /* 0x000fe2000000005d */
[----:B------:R-:W-:Y:S01]  /*22350*/  IMAD.MOV.U32 R4, RZ, RZ, R59 ;  /* 0x000000ffff047224 */ /* 0x000fe200078e003b */
[----:B------:R-:W-:-:S02]  /*22360*/  SHF.R.S32.HI R5, RZ, 0x1f, R76 ;  /* 0x0000001fff057819 */ /* 0x000fc4000001144c */
        /* <DEDUP_REMOVED lines=14> */
[----:B------:R-:W-:Y:S01]  /*22450*/  IMAD.SHL.U32 R6, R3, 0x40, RZ ;  /* 0x0000004003067824 */ /* 0x000fe200078e00ff */
        /* <DEDUP_REMOVED lines=32> */
[----:B------:R-:W-:Y:S02]  /*22660*/  ULDC.64 UR4, c[0x0][0x118] ;  /* 0x0000460000047ab9 */ /* 0x000fe40000000a00 */
[----:B------:R-:W2:Y:S01]  /*22670*/  LD.E.128 R4, [R34.64] ;  /* 0x0000000422047980 */ /* 0x000ea2000c101d00 */
[----:B------:R-:W-:Y:S02]  /*22680*/  SHF.R.U32.HI R3, RZ, 0x10, R15 ;  /* 0x00000010ff037819 */ /* 0x000fe4000001160f */
[----:B------:R-:W-:Y:S02]  /*22690*/  SHF.R.U32.HI R2, RZ, 0x10, R17 ;  /* 0x00000010ff027819 */ /* 0x000fe40000011611 */
[----:B------:R-:W-:Y:S02]  /*226a0*/  SHF.R.U64 R12, R14, 0x10, R15 ;  /* 0x000000100e0c7819 */ /* 0x000fe4000000120f */
[----:B------:R-:W-:Y:S02]  /*226b0*/  PRMT R3, R49, 0x5410, R3 ;  /* 0x0000541031037816 */ /* 0x000fe40000000003 */
[----:B------:R-:W-:-:S02]  /*226c0*/  PRMT R2, R48, 0x5410, R2 ;  /* 0x0000541030027816 */ /* 0x000fc40000000002 */
[----:B------:R-:W-:Y:S02]  /*226d0*/  SHF.R.U64 R9, R16, 0x10, R17 ;  /* 0x0000001010097819 */ /* 0x000fe40000001211 */
[----:B------:R-:W-:Y:S01]  /*226e0*/  PRMT R12, R49, 0x5432, R12 ;  /* 0x00005432310c7816 */ /* 0x000fe2000000000c */
[C---:B------:R-:W-:Y:S01]  /*226f0*/  IMAD.U32 R17, R2.reuse, 0x10000, RZ ;  /* 0x0001000002117824 */ /* 0x040fe200078e00ff */
[C---:B------:R-:W-:Y:S02]  /*22700*/  SHF.L.U32 R26, R3.reuse, 0x10, RZ ;  /* 0x00000010031a7819 */ /* 0x040fe400000006ff */
[----:B------:R-:W-:Y:S02]  /*22710*/  LOP3.LUT R49, R2, 0xffff0000, RZ, 0xc0, !PT ;  /* 0xffff000002317812 */ /* 0x000fe400078ec0ff */
[----:B------:R-:W-:Y:S02]  /*22720*/  PRMT R9, R48, 0x5432, R9 ;  /* 0x0000543230097816 */ /* 0x000fe40000000009 */
[----:B------:R-:W-:-:S02]  /*22730*/  LOP3.LUT R48, R3, 0xffff0000, RZ, 0xc0, !PT ;  /* 0xffff000003307812 */ /* 0x000fc400078ec0ff */
[C---:B--2---:R-:W-:Y:S01]  /*22740*/  LOP3.LUT R8, R6.reuse, 0xffff0000, RZ, 0xc0, !PT ;  /* 0xffff000006087812 */ /* 0x044fe200078ec0ff */
[C---:B------:R-:W-:Y:S01]  /*22750*/  IMAD.U32 R13, R7.reuse, 0x10000, RZ ;  /* 0x00010000070d7824 */ /* 0x040fe200078e00ff */
[----:B------:R-:W-:Y:S01]  /*22760*/  LOP3.LUT R7, R7, 0xffff0000, RZ, 0xc0, !PT ;  /* 0xffff000007077812 */ /* 0x000fe200078ec0ff */
[----:B------:R-:W-:Y:S01]  /*22770*/  IMAD.U32 R14, R6, 0x10000, RZ ;  /* 0x00010000060e7824 */ /* 0x000fe200078e00ff */
[C---:B------:R-:W-:Y:S01]  /*22780*/  LOP3.LUT R3, R4.reuse, 0xffff0000, RZ, 0xc0, !PT ;  /* 0xffff000004037812 */ /* 0x040fe200078ec0ff */
[----:B------:R-:W-:Y:S01]  /*22790*/  IMAD.U32 R6, R4, 0x10000, RZ ;  /* 0x0001000004067824 */ /* 0x000fe200078e00ff */
[C---:B------:R-:W-:Y:S01]  /*227a0*/  SHF.L.U32 R2, R5.reuse, 0x10, RZ ;  /* 0x0000001005027819 */ /* 0x040fe200000006ff */
[C---:B------:R-:W-:Y:S01]  /*227b0*/  FMUL.FTZ R16, R8.reuse, R17 ;  /* 0x0000001108107220 */ /* 0x040fe20000410000 */
[----:B------:R-:W-:Y:S01]  /*227c0*/  LOP3.LUT R4, R5, 0xffff0000, RZ, 0xc0, !PT ;  /* 0xffff000005047812 */ /* 0x000fe200078ec0ff */
[----:B------:R-:W-:Y:S02]  /*227d0*/  FMUL.FTZ R15, R8, R26 ;  /* 0x0000001a080f7220 */ /* 0x000fe40000410000 */
[----:B------:R-:W-:-:S02]  /*227e0*/  FMUL.FTZ R5, R7, R49 ;  /* 0x0000003107057220 */ /* 0x000fc40000410000 */
[C---:B------:R-:W-:Y:S02]  /*227f0*/  FFMA.FTZ R16, R14.reuse, R26, -R16 ;  /* 0x0000001a0e107223 */ /* 0x040fe40000010810 */
[----:B------:R-:W-:Y:S01]  /*22800*/  FFMA.FTZ R15, R14, R17, R15 ;  /* 0x000000110e0f7223 */ /* 0x000fe2000001000f */
[C---:B------:R-:W-:Y:S01]  /*22810*/  SHF.L.U32 R17, R12.reuse, 0x10, RZ ;  /* 0x000000100c117819 */ /* 0x040fe200000006ff */
[-C--:B------:R-:W-:Y:S01]  /*22820*/  FMUL.FTZ R7, R7, R48.reuse ;  /* 0x0000003007077220 */ /* 0x080fe20000410000 */
[----:B------:R-:W-:Y:S01]  /*22830*/  LOP3.LUT R12, R12, 0xffff0000, RZ, 0xc0, !PT ;  /* 0xffff00000c0c7812 */ /* 0x000fe200078ec0ff */
[----:B------:R-:W-:Y:S01]  /*22840*/  FFMA.FTZ R14, R13, R48, -R5 ;  /* 0x000000300d0e7223 */ /* 0x000fe20000010805 */
[C---:B------:R-:W-:Y:S01]  /*22850*/  LOP3.LUT R48, R9.reuse, 0xffff0000, RZ, 0xc0, !PT ;  /* 0xffff000009307812 */ /* 0x040fe200078ec0ff */
[----:B------:R-:W-:Y:S02]  /*22860*/  IMAD.U32 R26, R9, 0x10000, RZ ;  /* 0x00010000091a7824 */ /* 0x000fe400078e00ff */
[----:B------:R-:W-:-:S02]  /*22870*/  FMUL.FTZ R5, R4, R12 ;  /* 0x0000000c04057220 */ /* 0x000fc40000410000 */
[C---:B------:R-:W-:Y:S02]  /*22880*/  FMUL.FTZ R8, R3.reuse, R26 ;  /* 0x0000001a03087220 */ /* 0x040fe40000410000 */
[----:B------:R-:W-:Y:S02]  /*22890*/  FMUL.FTZ R3, R3, R17 ;  /* 0x0000001103037220 */ /* 0x000fe40000410000 */
[----:B------:R-:W-:Y:S02]  /*228a0*/  FMUL.FTZ R9, R4, R48 ;  /* 0x0000003004097220 */ /* 0x000fe40000410000 */
[C---:B------:R-:W-:Y:S02]  /*228b0*/  FFMA.FTZ R4, R6.reuse, R26, R3 ;  /* 0x0000001a06047223 */ /* 0x040fe40000010003 */
[----:B------:R-:W-:Y:S02]  /*228c0*/  FFMA.FTZ R7, R13, R49, R7 ;  /* 0x000000310d077223 */ /* 0x000fe40000010007 */
[----:B------:R-:W-:Y:S01]  /*228d0*/  FFMA.FTZ R8, R6, R17, -R8 ;  /* 0x0000001106087223 */ /* 0x000fe20000010808 */
[----:B------:R-:W-:Y:S01]  /*228e0*/  F2FP.BF16.PACK_AB R6, R15, R16 ;  /* 0x000000100f06723e */ /* 0x000fe200000010ff */
[C---:B------:R-:W-:Y:S01]  /*228f0*/  FFMA.FTZ R3, R2.reuse, R12, -R9 ;  /* 0x0000000c02037223 */ /* 0x040fe20000010809 */
[----:B------:R-:W-:Y:S01]  /*22900*/  F2FP.BF16.PACK_AB R7, R7, R14 ;  /* 0x0000000e0707723e */ /* 0x000fe200000010ff */
[----:B------:R-:W-:Y:S01]  /*22910*/  FFMA.FTZ R5, R2, R48, R5 ;  /* 0x0000003002057223 */ /* 0x000fe20000010005 */
[----:B------:R-:W-:-:S04]  /*22920*/  F2FP.BF16.PACK_AB R4, R4, R8 ;  /* 0x000000080404723e */ /* 0x000fc800000010ff */
[----:B------:R-:W-:-:S05]  /*22930*/  F2FP.BF16.PACK_AB R5, R5, R3 ;  /* 0x000000030505723e */ /* 0x000fca00000010ff */
[----:B------:R1:W-:Y:S02]  /*22940*/  ST.E.128 [R34.64], R4 ;  /* 0x0000000422007985 */ /* 0x0003e4000c101d04 */
.L_x_2526:
[----:B------:R-:W-:Y:S05]  /*22950*/  BSYNC B0 ;  /* 0x0000000000007941 */ /* 0x000fea0003800000 */
.L_x_2525:
[----:B------:R-:W-:Y:S01]  /*22960*/  IADD3 R2, R0, 0x10, RZ ;  /* 0x0000001000027810 */ /* 0x000fe20007ffe0ff */
[----:B------:R-:W-:Y:S03]  /*22970*/  BSSY B0, `(.L_x_2527) ;  /* 0x0000036000007945 */ /* 0x000fe60003800000 */
[----:B------:R-:W-:-:S13]  /*22980*/  ISETP.GE.AND P0, PT, R2, R27, PT ;  /* 0x0000001b0200720c */ /* 0x000fda0003f06270 */
[----:B------:R-:W-:Y:S05]  /*22990*/  @P0 BRA `(.L_x_2528) ;  /* 0x0000033000000947 */ /* 0x000fea0003800000 */
[----:B------:R-:W-:Y:S01]  /*229a0*/  IADD3 R3, P0, R56, R57, RZ ;  /* 0x0000003938037210 */ /* 0x000fe20007f1e0ff */
[----:B------:R-:W-:-:S03]  /*229b0*/  ULDC.64 UR4, c[0x0][0x118] ;  /* 0x0000460000047ab9 */ /* 0x000fc60000000a00 */
[----:B-1----:R-:W-:Y:S02]  /*229c0*/  LEA.HI.X.SX32 R4, R56, RZ, 0x1, P0 ;  /* 0x000000ff38047211 */ /* 0x002fe400000f0eff */
[----:B------:R-:W-:-:S04]  /*229d0*/  LEA R2, P0, R3, R28, 0x1 ;  /* 0x0000001c03027211 */ /* 0x000fc800078008ff */
[----:B------:R-:W-:-:S05]  /*229e0*/  LEA.HI.X R3, R3, R29, R4, 0x1, P0 ;  /* 0x0000001d03037211 */ /* 0x000fca00000f0c04 */
[----:B------:R-:W2:Y:S01]  /*229f0*/  LD.E.128 R4, [R2.64] ;  /* 0x0000000402047980 */ /* 0x000ea2000c101d00 */
        /* <DEDUP_REMOVED lines=17> */
[----:B------:R-:W-:-:S02]  /*22b10*/  FMUL.FTZ R18, R13, R19 ;  /* 0x000000130d127220 */ /* 0x000fc40000410000 */
[-C--:B------:R-:W-:Y:S02]  /*22b20*/  FMUL.FTZ R13, R13, R20.reuse ;  /* 0x000000140d0d7220 */ /* 0x080fe40000410000 */
[----:B------:R-:W-:Y:S02]  /*22b30*/  FFMA.FTZ R18, R17, R20, -R18 ;  /* 0x0000001411127223 */ /* 0x000fe40000010812 */
[----:B------:R-:W-:Y:S01]  /*22b40*/  IMAD.U32 R8, R4, 0x10000, RZ ;  /* 0x0001000004087824 */ /* 0x000fe200078e00ff */
[----:B------:R-:W-:Y:S01]  /*22b50*/  LOP3.LUT R4, R5, 0xffff0000, RZ, 0xc0, !PT ;  /* 0xffff000005047812 */ /* 0x000fe200078ec0ff */
[----:B------:R-:W-:Y:S02]  /*22b60*/  FMUL.FTZ R9, R12, R26 ;  /* 0x0000001a0c097220 */ /* 0x000fe40000410000 */
[----:B------:R-:W-:Y:S02]  /*22b70*/  FFMA.FTZ R17, R17, R19, R13 ;  /* 0x0000001311117223 */ /* 0x000fe4000001000d */
[----:B------:R-:W-:-:S02]  /*22b80*/  IMAD.U32 R6, R5, 0x10000, RZ ;  /* 0x0001000005067824 */ /* 0x000fc400078e00ff */
[C---:B------:R-:W-:Y:S01]  /*22b90*/  IMAD.U32 R20, R14.reuse, 0x10000, RZ ;  /* 0x000100000e147824 */ /* 0x040fe200078e00ff */
[----:B------:R-:W-:Y:S01]  /*22ba0*/  LOP3.LUT R14, R14, 0xffff0000, RZ, 0xc0, !PT ;  /* 0xffff00000e0e7812 */ /* 0x000fe200078ec0ff */
[C---:B------:R-:W-:Y:S01]  /*22bb0*/  IMAD.U32 R19, R15.reuse, 0x10000, RZ ;  /* 0x000100000f137824 */ /* 0x040fe200078e00ff */
[----:B------:R-:W-:Y:S01]  /*22bc0*/  LOP3.LUT R15, R15, 0xffff0000, RZ, 0xc0, !PT ;  /* 0xffff00000f0f7812 */ /* 0x000fe200078ec0ff */
[-C--:B------:R-:W-:Y:S02]  /*22bd0*/  FMUL.FTZ R5, R12, R21.reuse ;  /* 0x000000150c057220 */ /* 0x080fe40000410000 */
[C---:B------:R-:W-:Y:S02]  /*22be0*/  FFMA.FTZ R12, R16.reuse, R21, -R9 ;  /* 0x00000015100c7223 */ /* 0x040fe40000010809 */
[----:B------:R-:W-:Y:S02]  /*22bf0*/  FMUL.FTZ R9, R7, R20 ;  /* 0x0000001407097220 */ /* 0x000fe40000410000 */
[----:B------:R-:W-:-:S02]  /*22c00*/  FFMA.FTZ R16, R16, R26, R5 ;  /* 0x0000001a10107223 */ /* 0x000fc40000010005 */
[----:B------:R-:W-:Y:S02]  /*22c10*/  FMUL.FTZ R7, R7, R19 ;  /* 0x0000001307077220 */ /* 0x000fe40000410000 */
[C---:B------:R-:W-:Y:S02]  /*22c20*/  FMUL.FTZ R13, R4.reuse, R14 ;  /* 0x0000000e040d7220 */ /* 0x040fe40000410000 */
[----:B------:R-:W-:Y:S02]  /*22c30*/  FMUL.FTZ R5, R4, R15 ;  /* 0x0000000f04057220 */ /* 0x000fe40000410000 */
[C---:B------:R-:W-:Y:S02]  /*22c40*/  FFMA.FTZ R9, R8.reuse, R19, -R9 ;  /* 0x0000001308097223 */ /* 0x040fe40000010809 */
[----:B------:R-:W-:Y:S01]  /*22c50*/  FFMA.FTZ R4, R8, R20, R7 ;  /* 0x0000001408047223 */ /* 0x000fe20000010007 */
[----:B------:R-:W-:Y:S01]  /*22c60*/  F2FP.BF16.PACK_AB R7, R16, R12 ;  /* 0x0000000c1007723e */ /* 0x000fe200000010ff */
[----:B------:R-:W-:-:S02]  /*22c70*/  FFMA.FTZ R8, R6, R15, -R13 ;  /* 0x0000000f06087223 */ /* 0x000fc4000001080d */
[----:B------:R-:W-:Y:S01]  /*22c80*/  FFMA.FTZ R5, R6, R14, R5 ;  /* 0x0000000e06057223 */ /* 0x000fe20000010005 */
[----:B------:R-:W-:Y:S02]  /*22c90*/  F2FP.BF16.PACK_AB R6, R17, R18 ;  /* 0x000000121106723e */ /* 0x000fe400000010ff */
[----:B------:R-:W-:Y:S02]  /*22ca0*/  F2FP.BF16.PACK_AB R4, R4, R9 ;  /* 0x000000090404723e */ /* 0x000fe400000010ff */
[----:B------:R-:W-:-:S05]  /*22cb0*/  F2FP.BF16.PACK_AB R5, R5, R8 ;  /* 0x000000080505723e */ /* 0x000fca00000010ff */
[----:B------:R1:W-:Y:S02]  /*22cc0*/  ST.E.128 [R2.64], R4 ;  /* 0x0000000402007985 */ /* 0x0003e4000c101d04 */
.L_x_2528:
[----:B------:R-:W-:Y:S05]  /*22cd0*/  BSYNC B0 ;  /* 0x0000000000007941 */ /* 0x000fea0003800000 */
.L_x_2527:
[----:B-1----:R-:W-:Y:S01]  /*22ce0*/  IADD3 R2, R0, 0x20, RZ ;  /* 0x0000002000027810 */ /* 0x002fe20007ffe0ff */
[----:B------:R-:W-:Y:S03]  /*22cf0*/  BSSY B0, `(.L_x_2529) ;  /* 0x0000032000007945 */ /* 0x000fe60003800000 */
[----:B------:R-:W-:-:S13]  /*22d00*/  ISETP.GE.AND P0, PT, R2, R27, PT ;  /* 0x0000001b0200720c */ /* 0x000fda0003f06270 */
[----:B------:R-:W-:Y:S05]  /*22d10*/  @P0 BRA `(.L_x_2530) ;  /* 0x000002f000000947 */ /* 0x000fea0003800000 */
[----:B------:R-:W-:Y:S02]  /*22d20*/  ULDC.64 UR4, c[0x0][0x118] ;  /* 0x0000460000047ab9 */ /* 0x000fe40000000a00 */
[----:B------:R-:W2:Y:S01]  /*22d30*/  LD.E.128 R4, [R34.64+0x4000] ;  /* 0x0040000422047980 */ /* 0x000ea2000c101d00 */
[----:B------:R-:W-:Y:S02]  /*22d40*/  SHF.R.U32.HI R3, RZ, 0x10, R25 ;  /* 0x00000010ff037819 */ /* 0x000fe40000011619 */
[----:B------:R-:W-:Y:S02]  /*22d50*/  SHF.R.U32.HI R2, RZ, 0x10, R23 ;  /* 0x00000010ff027819 */ /* 0x000fe40000011617 */
[----:B------:R-:W-:Y:S02]  /*22d60*/  PRMT R3, R77, 0x5410, R3 ;  /* 0x000054104d037816 */ /* 0x000fe40000000003 */
[----:B------:R-:W-:Y:S02]  /*22d70*/  PRMT R2, R75, 0x5410, R2 ;  /* 0x000054104b027816 */ /* 0x000fe40000000002 */
[----:B------:R-:W-:-:S02]  /*22d80*/  SHF.L.U32 R18, R3, 0x10, RZ ;  /* 0x0000001003127819 */ /* 0x000fc400000006ff */
[----:B------:R-:W-:Y:S01]  /*22d90*/  SHF.R.U64 R9, R22, 0x10, R23 ;  /* 0x0000001016097819 */ /* 0x000fe20000001217 */
[C---:B------:R-:W-:Y:S01]  /*22da0*/  IMAD.U32 R17, R2.reuse, 0x10000, RZ ;  /* 0x0001000002117824 */ /* 0x040fe200078e00ff */
[----:B------:R-:W-:Y:S02]  /*22db0*/  LOP3.LUT R20, R2, 0xffff0000, RZ, 0xc0, !PT ;  /* 0xffff000002147812 */ /* 0x000fe400078ec0ff */
[----:B------:R-:W-:Y:S02]  /*22dc0*/  SHF.R.U64 R12, R24, 0x10, R25 ;  /* 0x00000010180c7819 */ /* 0x000fe40000001219 */
[----:B------:R-:W-:Y:S02]  /*22dd0*/  LOP3.LUT R19, R3, 0xffff0000, RZ, 0xc0, !PT ;  /* 0xffff000003137812 */ /* 0x000fe400078ec0ff */
[----:B------:R-:W-:Y:S02]  /*22de0*/  PRMT R9, R75, 0x5432, R9 ;  /* 0x000054324b097816 */ /* 0x000fe40000000009 */
[----:B------:R-:W-:-:S02]  /*22df0*/  PRMT R12, R77, 0x5432, R12 ;  /* 0x000054324d0c7816 */ /* 0x000fc4000000000c */
        /* <DEDUP_REMOVED lines=20> */
[CC--:B------:R-:W-:Y:S02]  /*22f40*/  FMUL.FTZ R8, R3.reuse, R18.reuse ;  /* 0x0000001203087220 */ /* 0x0c0fe40000410000 */
        /* <DEDUP_REMOVED lines=11> */
[----:B------:R1:W-:Y:S02]  /*23000*/  ST.E.128 [R34.64+0x4000], R4 ;  /* 0x0040000422007985 */ /* 0x0003e4000c101d04 */
.L_x_2530:
[----:B------:R-:W-:Y:S05]  /*23010*/  BSYNC B0 ;  /* 0x0000000000007941 */ /* 0x000fea0003800000 */
.L_x_2529:
[----:B------:R-:W-:Y:S01]  /*23020*/  IADD3 R2, R0, 0x30, RZ ;  /* 0x0000003000027810 */ /* 0x000fe20007ffe0ff */
[----:B------:R-:W-:Y:S03]  /*23030*/  BSSY B0, `(.L_x_2531) ;  /* 0x0000037000007945 */ /* 0x000fe60003800000 */
[----:B------:R-:W-:-:S13]  /*23040*/  ISETP.GE.AND P0, PT, R2, R27, PT ;  /* 0x0000001b0200720c */ /* 0x000fda0003f06270 */
[----:B------:R-:W-:Y:S05]  /*23050*/  @P0 BRA `(.L_x_2532) ;  /* 0x0000034000000947 */ /* 0x000fea0003800000 */
[----:B------:R-:W-:Y:S01]  /*23060*/  IADD3 R2, R56, 0x2000, RZ ;  /* 0x0000200038027810 */ /* 0x000fe20007ffe0ff */
[----:B------:R-:W-:-:S03]  /*23070*/  ULDC.64 UR4, c[0x0][0x118] ;  /* 0x0000460000047ab9 */ /* 0x000fc60000000a00 */
[----:B------:R-:W-:-:S04]  /*23080*/  IADD3 R3, P0, R57, R2, RZ ;  /* 0x0000000239037210 */ /* 0x000fc80007f1e0ff */
        /* <DEDUP_REMOVED lines=49> */
.L_x_2532:
[----:B------:R-:W-:Y:S05]  /*233a0*/  BSYNC B0 ;  /* 0x0000000000007941 */ /* 0x000fea0003800000 */
.L_x_2531:
        /* <DEDUP_REMOVED lines=51> */
.L_x_2534:
[----:B------:R-:W-:Y:S05]  /*236e0*/  BSYNC B0 ;  /* 0x0000000000007941 */ /* 0x000fea0003800000 */
.L_x_2533:
[----:B------:R-:W-:-:S04]  /*236f0*/  IADD3 R2, R0, 0x50, RZ ;  /* 0x0000005000027810 */ /* 0x000fc80007ffe0ff */
        /* <DEDUP_REMOVED lines=54> */
.L_x_2524:
[----:B------:R-:W-:Y:S05]  /*23a60*/  BSYNC B1 ;  /* 0x0000000000017941 */ /* 0x000fea0003800000 */
.L_x_2523:
[----:B-1----:R-:W-:Y:S01]  /*23a70*/  IADD3 R2, R76, 0x40, RZ ;  /* 0x000000404c027810 */ /* 0x002fe20007ffe0ff */
[----:B------:R-:W-:-:S03]  /*23a80*/  IMAD.MOV.U32 R3, RZ, RZ, 0x0 ;  /* 0x00000000ff037424 */ /* 0x000fc600078e00ff */
[----:B------:R-:W-:Y:S01]  /*23a90*/  ISETP.GE.AND P0, PT, R2, R72, PT ;  /* 0x000000480200720c */ /* 0x000fe20003f06270 */
[----:B------:R-:W-:-:S12]  /*23aa0*/  IMAD.MOV.U32 R2, RZ, RZ, R114 ;  /* 0x000000ffff027224 */ /* 0x000fd800078e0072 */
[----:B------:R-:W-:Y:S05]  /*23ab0*/  @P0 RET.REL.NODEC R2 `(_ZN7cutlass13device_kernelIN5flash19enable_sm80_to_sm89INS1_16FlashAttnFwdSm80INS1_25CollectiveMainloopFwdSm80ILi8ELi2ELb0EN4cute5tupleIJNS5_1CILi128EEENS7_ILi64EEENS7_ILi192EEEEEELi192ENS_10bfloat16_tEfNS_4arch4Sm80ELb0ELb1ELb1ELb1ELb1ELb1ELb1ELb1EEENS1_21CollectiveEpilogueFwdINS6_IJS8_SA_S9_EEENS6_IJNS7_ILi1EEESI_SI_EEESC_SE_Li256ELb1ELb1ELb1ELb0EEENS1_36VarlenDynamicPersistentTileSchedulerILi128ELi64ELi256ELi256ELb1ELb1ELb0ELb1ELb0ELb1EEEEEEEEEvNT_6ParamsE) ;  /* 0xfffdc54002000950 */ /* 0x000fea0003c3ffff */
[----:B------:R-:W-:Y:S01]  /*23ac0*/  ISETP.GE.AND P0, PT, R0, R27, PT ;  /* 0x0000001b0000720c */ /* 0x000fe20003f06270 */
[----:B------:R-:W-:-:S12]  /*23ad0*/  BSSY B0, `(.L_x_2535) ;  /* 0x0000031000007945 */ /* 0x000fd80003800000 */
        /* <DEDUP_REMOVED lines=48> */
.L_x_2536:
[----:B------:R-:W-:Y:S05]  /*23de0*/  BSYNC B0 ;  /* 0x0000000000007941 */ /* 0x000fea0003800000 */
.L_x_2535:
        /* <DEDUP_REMOVED lines=56> */
.L_x_2538:
[----:B------:R-:W-:Y:S05]  /*24170*/  BSYNC B0 ;  /* 0x0000000000007941 */ /* 0x000fea0003800000 */
.L_x_2537:
        /* <DEDUP_REMOVED lines=51> */
.L_x_2540:
[----:B------:R-:W-:Y:S05]  /*244b0*/  BSYNC B0 ;  /* 0x0000000000007941 */ /* 0x000fea0003800000 */
.L_x_2539:
        /* <DEDUP_REMOVED lines=56> */
.L_x_2542:
[----:B------:R-:W-:Y:S05]  /*24840*/  BSYNC B0 ;  /* 0x0000000000007941 */ /* 0x000fea0003800000 */
.L_x_2541:
        /* <DEDUP_REMOVED lines=51> */
.L_x_2544:
[----:B------:R-:W-:Y:S05]  /*24b80*/  BSYNC B0 ;  /* 0x0000000000007941 */ /* 0x000fea0003800000 */
.L_x_2543:
[----:B------:R-:W-:Y:S01]  /*24b90*/  IADD3 R0, R0, 0x50, RZ ;  /* 0x0000005000007810 */ /* 0x000fe20007ffe0ff */
[----:B------:R-:W-:Y:S02]  /*24ba0*/  IMAD.MOV.U32 R2, RZ, RZ, R114 ;  /* 0x000000ffff027224 */ /* 0x000fe400078e0072 */
[----:B------:R-:W-:Y:S01]  /*24bb0*/  IMAD.MOV.U32 R3, RZ, RZ, 0x0 ;  /* 0x00000000ff037424 */ /* 0x000fe200078e00ff */
[----:B------:R-:W-:-:S13]  /*24bc0*/  ISETP.GE.AND P0, PT, R0, R27, PT ;  /* 0x0000001b0000720c */ /* 0x000fda0003f06270 */
[----:B------:R-:W-:Y:S05]  /*24bd0*/  @P0 RET.REL.NODEC R2 `(_ZN7cutlass13device_kernelIN5flash19enable_sm80_to_sm89INS1_16FlashAttnFwdSm80INS1_25CollectiveMainloopFwdSm80ILi8ELi2ELb0EN4cute5tupleIJNS5_1CILi128EEENS7_ILi64EEENS7_ILi192EEEEEELi192ENS_10bfloat16_tEfNS_4arch4Sm80ELb0ELb1ELb1ELb1ELb1ELb1ELb1ELb1EEENS1_21CollectiveEpilogueFwdINS6_IJS8_SA_S9_EEENS6_IJNS7_ILi1EEESI_SI_EEESC_SE_Li256ELb1ELb1ELb1ELb0EEENS1_36VarlenDynamicPersistentTileSchedulerILi128ELi64ELi256ELi256ELb1ELb1ELb0ELb1ELb0ELb1EEEEEEEEEvNT_6ParamsE) ;  /* 0xfffdb42002000950 */ /* 0x000fea0003c3ffff */
[----:B------:R-:W-:Y:S01]  /*24be0*/  IADD3 R0, R56, 0x5000, RZ ;  /* 0x0000500038007810 */ /* 0x000fe20007ffe0ff */
[----:B------:R-:W-:-:S03]  /*24bf0*/  ULDC.64 UR4, c[0x0][0x118] ;  /* 0x0000460000047ab9 */ /* 0x000fc60000000a00 */
[----:B------:R-:W-:-:S04]  /*24c00*/  IADD3 R3, P0, R57, R0, RZ ;  /* 0x0000000039037210 */ /* 0x000fc80007f1e0ff */
[----:B------:R-:W-:Y:S02]  /*24c10*/  LEA.HI.X.SX32 R0, R0, RZ, 0x1, P0 ;  /* 0x000000ff00007211 */ /* 0x000fe400000f0eff */
[----:B------:R-:W-:-:S04]  /*24c20*/  LEA R2, P0, R3, R28, 0x1 ;  /* 0x0000001c03027211 */ /* 0x000fc800078008ff */
[----:B------:R-:W-:-:S05]  /*24c30*/  LEA.HI.X R3, R3, R29, R0, 0x1, P0 ;  /* 0x0000001d03037211 */ /* 0x000fca00000f0c00 */
[----:B-1----:R-:W2:Y:S01]  /*24c40*/  LD.E.128 R4, [R2.64] ;  /* 0x0000000402047980 */ /* 0x002ea2000c101d00 */
[----:B------:R-:W-:Y:S02]  /*24c50*/  SHF.R.U32.HI R0, RZ, 0x10, R69 ;  /* 0x00000010ff007819 */ /* 0x000fe40000011645 */
[--C-:B------:R-:W-:Y:S02]  /*24c60*/  SHF.R.U32.HI R8, RZ, 0x10, R71.reuse ;  /* 0x00000010ff087819 */ /* 0x100fe40000011647 */
        /* <DEDUP_REMOVED lines=45> */
[----:B------:R-:W-:Y:S05]  /*24f40*/  RET.REL.NODEC R2 `(_ZN7cutlass13device_kernelIN5flash19enable_sm80_to_sm89INS1_16FlashAttnFwdSm80INS1_25CollectiveMainloopFwdSm80ILi8ELi2ELb0EN4cute5tupleIJNS5_1CILi128EEENS7_ILi64EEENS7_ILi192EEEEEELi192ENS_10bfloat16_tEfNS_4arch4Sm80ELb0ELb1ELb1ELb1ELb1ELb1ELb1ELb1EEENS1_21CollectiveEpilogueFwdINS6_IJS8_SA_S9_EEENS6_IJNS7_ILi1EEESI_SI_EEESC_SE_Li256ELb1ELb1ELb1ELb0EEENS1_36VarlenDynamicPersistentTileSchedulerILi128ELi64ELi256ELi256ELb1ELb1ELb0ELb1ELb0ELb1EEEEEEEEEvNT_6ParamsE) ;  /* 0xfffdb0b002007950 */ /* 0x000fea0003c3ffff */
.L_x_2513:
[----:B-----5:R-:W-:Y:S01]  /*24f50*/  ISETP.NE.AND P0, PT, R24, 0x1, PT ;  /* 0x000000011800780c */ /* 0x020fe20003f05270 */
[----:B------:R-:W-:-:S12]  /*24f60*/  BSSY B0, `(.L_x_2545) ;  /* 0x0000007000007945 */ /* 0x000fd80003800000 */
[----:B------:R-:W-:Y:S05]  /*24f70*/  @!P0 BRA `(.L_x_2546) ;  /* 0x0000005000008947 */ /* 0x000fea0003800000 */
[----:B------:R-:W-:Y:S02]  /*24f80*/  ULDC.64 UR4, c[0x0][0x118] ;  /* 0x0000460000047ab9 */ /* 0x000fe40000000a00 */
[----:B------:R1:W2:Y:S04]  /*24f90*/  LD.E R0, [R4.64+0x168] ;  /* 0x0001680404007980 */ /* 0x0002a8000c101900 */
[----:B-1----:R-:W3:Y:S01]  /*24fa0*/  LD.E R4, [R4.64+0x16c] ;  /* 0x00016c0404047980 */ /* 0x002ee2000c101900 */
[----:B--2---:R-:W-:-:S05]  /*24fb0*/  IMAD.HI.U32 R2, R2, R0, RZ ;  /* 0x0000000002027227 */ /* 0x004fca00078e00ff */
[----:B---3--:R-:W-:Y:S02]  /*24fc0*/  SHF.R.U32.HI R2, RZ, R4, R2 ;  /* 0x00000004ff027219 */ /* 0x008fe40000011602 */
.L_x_2546:
[----:B------:R-:W-:Y:S05]  /*24fd0*/  BSYNC B0 ;  /* 0x0000000000007941 */ /* 0x000fea0003800000 */
.L_x_2545:
        /* <DEDUP_REMOVED lines=18> */
.L_x_2567:
[----:B------:R-:W-:Y:S05]  /*25100*/  BRA.DIV ~URZ, `(.L_x_2548) ;  /* 0x00003fc27f007947 */ /* 0x000fea000b800000 */
[----:B------:R3:W4:Y:S01]  /*25110*/  SHFL.IDX PT, R4, R25, RZ, 0x1c1f ;  /* 0x001c1fff19047589 */ /* 0x00072200000e0000 */
[----:B--2---:R-:W-:-:S03]  /*25120*/  MOV R5, R0 ;  /* 0x0000000000057202 */ /* 0x004fc60000000f00 */
[----:B------:R3:W2:Y:S04]  /*25130*/  SHFL.IDX PT, R6, R14, RZ, 0x1c1f ;  /* 0x001c1fff0e067589 */ /* 0x0006a800000e0000 */
[----:B------:R3:W1:Y:S02]  /*25140*/  SHFL.IDX PT, R2, R30, RZ, 0x1c1f ;  /* 0x001c1fff1e027589 */ /* 0x00066400000e0000 */
.L_x_2568:
        /* <DEDUP_REMOVED lines=18> */
[CC--:B------:R-:W-:Y:S01]  /*25270*/  ISETP.GE.AND P0, PT, R57.reuse, R27.reuse, PT ;  /* 0x0000001b3900720c */ /* 0x0c0fe20003f06270 */
[----:B------:R-:W-:Y:S01]  /*25280*/  CS2R R22, SRZ ;  /* 0x0000000000167805 */ /* 0x000fe2000001ff00 */
[----:B------:R-:W-:Y:S01]  /*25290*/  CS2R R20, SRZ ;  /* 0x0000000000147805 */ /* 0x000fe2000001ff00 */
[----:B------:R-:W-:Y:S01]  /*252a0*/  CS2R R18, SRZ ;  /* 0x0000000000127805 */ /* 0x000fe2000001ff00 */
[----:B------:R-:W-:Y:S01]  /*252b0*/  CS2R R16, SRZ ;  /* 0x0000000000107805 */ /* 0x000fe2000001ff00 */
[C---:B------:R-:W-:Y:S01]  /*252c0*/  IADD3 R12, R57.reuse, 0x20, RZ ;  /* 0x00000020390c7810 */ /* 0x040fe20007ffe0ff */
[----:B------:R-:W-:Y:S01]  /*252d0*/  ULDC.64 UR4, c[0x0][0x118] ;  /* 0x0000460000047ab9 */ /* 0x000fe20000000a00 */
[----:B------:R-:W-:Y:S02]  /*252e0*/  IADD3 R13, R57, 0x40, RZ ;  /* 0x00000040390d7810 */ /* 0x000fe40007ffe0ff */
[----:B------:R-:W-:-:S04]  /*252f0*/  ISETP.GE.AND P1, PT, R12, R27, PT ;  /* 0x0000001b0c00720c */ /* 0x000fc80003f26270 */
[----:B----4-:R-:W-:-:S04]  /*25300*/  @!P0 IMAD.WIDE R8, R57, 0x2, R4 ;  /* 0x0000000239088825 */ /* 0x010fc800078e0204 */
[----:B-1----:R-:W-:Y:S01]  /*25310*/  @!P0 IMAD.WIDE R6, R57, 0x2, R2 ;  /* 0x0000000239068825 */ /* 0x002fe200078e0202 */
[----:B------:R1:W5:Y:S04]  /*25320*/  @!P0 LD.E.128 R20, [R8.64] ;  /* 0x0000000408148980 */ /* 0x000368000c101d00 */
[----:B------:R2:W5:Y:S01]  /*25330*/  @!P0 LD.E.128 R16, [R6.64] ;  /* 0x0000000406108980 */ /* 0x000562000c101d00 */
        /* <DEDUP_REMOVED lines=8> */
[----:B------:R-:W-:-:S05]  /*253c0*/  CS2R R52, SRZ ;  /* 0x0000000000347805 */ /* 0x000fca000001ff00 */
[----:B------:R-:W-:-:S04]  /*253d0*/  @!P0 SHF.R.S32.HI R0, RZ, 0x1f, R13 ;  /* 0x0000001fff008819 */ /* 0x000fc8000001140d */
[----:B------:R-:W-:-:S04]  /*253e0*/  @!P0 LEA.HI R0, R0, R13, RZ, 0x3 ;  /* 0x0000000d00008211 */ /* 0x000fc800078f18ff */
[----:B------:R-:W-:Y:S02]  /*253f0*/  @!P0 LOP3.LUT R0, R0, 0xfffffff8, RZ, 0xc0, !PT ;  /* 0xfffffff800008812 */ /* 0x000fe400078ec0ff */
[----:B--2---:R-:W-:-:S04]  /*25400*/  @!P1 SHF.R.S32.HI R6, RZ, 0x1f, R12 ;  /* 0x0000001fff069819 */ /* 0x004fc8000001140c */
[----:B------:R-:W-:-:S04]  /*25410*/  @!P1 LEA.HI R6, R6, R12, RZ, 0x3 ;  /* 0x0000000c06069211 */ /* 0x000fc800078f18ff */
[----:B------:R-:W-:-:S05]  /*25420*/  @!P1 LOP3.LUT R6, R6, 0xfffffff8, RZ, 0xc0, !PT ;  /* 0xfffffff806069812 */ /* 0x000fca00078ec0ff */
[----:B-1----:R-:W-:-:S04]  /*25430*/  @!P1 IMAD.WIDE R8, R6, 0x2, R4 ;  /* 0x0000000206089825 */ /* 0x002fc800078e0204 */
[----:B------:R-:W-:Y:S01]  /*25440*/  @!P1 IMAD.WIDE R6, R6, 0x2, R2 ;  /* 0x0000000206069825 */ /* 0x000fe200078e0202 */
[----:B------:R1:W5:Y:S03]  /*25450*/  @!P1 LD.E.128 R36, [R8.64] ;  /* 0x0000000408249980 */ /* 0x000366000c101d00 */
[C---:B------:R-:W-:Y:S01]  /*25460*/  @!P0 IMAD.WIDE R4, R0.reuse, 0x2, R4 ;  /* 0x0000000200048825 */ /* 0x040fe200078e0204 */
[----:B------:R1:W5:Y:S03]  /*25470*/  @!P1 LD.E.128 R40, [R6.64] ;  /* 0x0000000406289980 */ /* 0x000366000c101d00 */
[----:B------:R-:W-:Y:S01]  /*25480*/  @!P0 IMAD.WIDE R2, R0, 0x2, R2 ;  /* 0x0000000200028825 */ /* 0x000fe200078e0202 */
[----:B------:R1:W5:Y:S04]  /*25490*/  @!P0 LD.E.128 R48, [R4.64] ;  /* 0x0000000404308980 */ /* 0x000368000c101d00 */
[----:B------:R1:W5:Y:S02]  /*254a0*/  @!P0 LD.E.128 R52, [R2.64] ;  /* 0x0000000402348980 */ /* 0x000364000c101d00 */
.L_x_2550:
[----:B------:R-:W-:Y:S05]  /*254b0*/  BSYNC B0 ;  /* 0x0000000000007941 */ /* 0x000fea0003800000 */
.L_x_2549:
[----:B-1---5:R-:W-:Y:S02]  /*254c0*/  IMAD.MOV.U32 R3, RZ, RZ, R51 ;  /* 0x000000ffff037224 */ /* 0x022fe400078e0033 */
[----:B------:R-:W-:-:S02]  /*254d0*/  IMAD.MOV.U32 R2, RZ, RZ, R48 ;  /* 0x000000ffff027224 */ /* 0x000fc400078e0030 */
[----:B------:R-:W-:Y:S02]  /*254e0*/  IMAD.MOV.U32 R0, RZ, RZ, R49 ;  /* 0x000000ffff007224 */ /* 0x000fe400078e0031 */
[----:B----4-:R-:W-:Y:S01]  /*254f0*/  IMAD.MOV.U32 R4, RZ, RZ, R50 ;  /* 0x000000ffff047224 */ /* 0x010fe200078e0032 */
[----:B------:R-:W-:Y:S01]  /*25500*/  PRMT R92, R2, 0x5410, R3 ;  /* 0x00005410025c7816 */ /* 0x000fe20000000003 */
[----:B------:R-:W-:Y:S01]  /*25510*/  IMAD.MOV.U32 R3, RZ, RZ, R39 ;  /* 0x000000ffff037224 */ /* 0x000fe200078e0027 */
[----:B------:R-:W-:Y:S01]  /*25520*/  PRMT R91, R91, 0x5410, R0 ;  /* 0x000054105b5b7816 */ /* 0x000fe20000000000 */
        /* <DEDUP_REMOVED lines=31> */
[----:B------:R-:W-:-:S04]  /*25720*/  MOV R3, R19 ;  /* 0x0000001300037202 */ /* 0x000fc80000000f00 */
[----:B------:R-:W-:Y:S02]  /*25730*/  PRMT R47, R3, 0x5410, R4 ;  /* 0x00005410032f7816 */ /* 0x000fe40000000004 */
[----:B------:R-:W-:Y:S01]  /*25740*/  PRMT R46, R0, 0x5410, R2 ;  /* 0x00005410002e7816 */ /* 0x000fe20000000002 */
[----:B------:R-:W-:Y:S05]  /*25750*/  BRA.DIV ~URZ, `(.L_x_2551) ;  /* 0x00003ae27f007947 */ /* 0x000fea000b800000 */
[----:B------:R1:W2:Y:S04]  /*25760*/  SHFL.IDX PT, R5, R15, 0x1, 0x1c1f ;  /* 0x003c1f000f057f89 */ /* 0x0002a800000e0000 */
[----:B------:R1:W4:Y:S04]  /*25770*/  SHFL.IDX PT, R4, R25, 0x1, 0x1c1f ;  /* 0x003c1f0019047f89 */ /* 0x00032800000e0000 */
[----:B------:R1:W3:Y:S04]  /*25780*/  SHFL.IDX PT, R0, R14, 0x1, 0x1c1f ;  /* 0x003c1f000e007f89 */ /* 0x0002e800000e0000 */
[----:B------:R1:W1:Y:S02]  /*25790*/  SHFL.IDX PT, R2, R30, 0x1, 0x1c1f ;  /* 0x003c1f001e027f89 */ /* 0x00026400000e0000 */
.L_x_2569:
        /* <DEDUP_REMOVED lines=25> */
[----:B--2-4-:R-:W-:-:S04]  /*25930*/  @!P0 IMAD.WIDE R8, R57, 0x2, R4 ;  /* 0x0000000239088825 */ /* 0x014fc800078e0204 */
        /* <DEDUP_REMOVED lines=26> */
.L_x_2553:
[----:B------:R-:W-:Y:S05]  /*25ae0*/  BSYNC B0 ;  /* 0x0000000000007941 */ /* 0x000fea0003800000 */
.L_x_2552:
[----:B-1----:R-:W3:Y:S01]  /*25af0*/  LDL.64 R2, [R28+0x20] ;  /* 0x000020001c027983 */ /* 0x002ee20000100a00 */
[----:B------:R-:W-:-:S04]  /*25b00*/  DEPBAR.LE SB0, 0x3 ;  /* 0x000080c00000791a */ /* 0x000fc80000000000 */
[----:B--2-4-:R-:W2:Y:S01]  /*25b10*/  LDL.64 R4, [R28+0x28] ;  /* 0x000028001c047983 */ /* 0x014ea20000100a00 */
[----:B------:R-:W-:Y:S01]  /*25b20*/  WARPSYNC 0xffffffff ;  /* 0xffffffff00007948 */ /* 0x000fe20003800000 */
[----:B------:R-:W-:Y:S02]  /*25b30*/  ULDC.64 UR4, c[0x0][0x118] ;  /* 0x0000460000047ab9 */ /* 0x000fe40000000a00 */
[----:B------:R-:W-:Y:S01]  /*25b40*/  BAR.SYNC.DEFER_BLOCKING 0x0 ;  /* 0x0000000000007b1d */ /* 0x000fe20000010000 */
[----:B-----5:R-:W-:-:S05]  /*25b50*/  IMAD.MOV.U32 R0, RZ, RZ, R85 ;  /* 0x000000ffff007224 */ /* 0x020fca00078e0055 */
[----:B---3--:R1:W3:Y:S04]  /*25b60*/  LD.E R6, [R2.64] ;  /* 0x0000000402067980 */ /* 0x0082e8000c101900 */
[----:B--2---:R2:W5:Y:S01]  /*25b70*/  LD.E.64 R44, [R4.64] ;  /* 0x00000004042c7980 */ /* 0x004562000c101b00 */
[----:B------:R-:W-:Y:S01]  /*25b80*/  PRMT R104, R104, 0x5410, R0 ;  /* 0x0000541068687816 */ /* 0x000fe20000000000 */
[----:B------:R-:W-:Y:S01]  /*25b90*/  IMAD.MOV.U32 R0, RZ, RZ, R69 ;  /* 0x000000ffff007224 */ /* 0x000fe200078e0045 */
[----:B------:R-:W-:Y:S04]  /*25ba0*/  BSSY B1, `(.L_x_2554) ;  /* 0x0000198000017945 */ /* 0x000fe80003800000 */
[----:B------:R-:W-:-:S02]  /*25bb0*/  PRMT R99, R99, 0x5410, R0 ;  /* 0x0000541063637816 */ /* 0x000fc40000000000 */
[----:B------:R-:W-:-:S04]  /*25bc0*/  MOV R0, R61 ;  /* 0x0000003d00007202 */ /* 0x000fc80000000f00 */
[----:B------:R-:W-:Y:S01]  /*25bd0*/  PRMT R95, R95, 0x5410, R0 ;  /* 0x000054105f5f7816 */ /* 0x000fe20000000000 */
[----:B------:R-:W-:Y:S02]  /*25be0*/  IMAD.MOV.U32 R0, RZ, RZ, R81 ;  /* 0x000000ffff007224 */ /* 0x000fe400078e0051 */
[----:B-1----:R-:W-:Y:S02]  /*25bf0*/  IMAD.MOV.U32 R3, RZ, RZ, R87 ;  /* 0x000000ffff037224 */ /* 0x002fe400078e0057 */
[----:B------:R-:W-:Y:S02]  /*25c00*/  IMAD.MOV.U32 R2, RZ, RZ, R84 ;  /* 0x000000ffff027224 */ /* 0x000fe400078e0054 */
[----:B--2---:R-:W-:-:S03]  /*25c10*/  IMAD.MOV.U32 R4, RZ, RZ, R86 ;  /* 0x000000ffff047224 */ /* 0x004fc600078e0056 */
[----:B------:R-:W-:Y:S01]  /*25c20*/  PRMT R112, R2, 0x5410, R3 ;  /* 0x0000541002707816 */ /* 0x000fe20000000003 */
[----:B------:R-:W-:Y:S01]  /*25c30*/  IMAD.MOV.U32 R3, RZ, RZ, R71 ;  /* 0x000000ffff037224 */ /* 0x000fe200078e0047 */
[----:B------:R-:W-:Y:S02]  /*25c40*/  MOV R2, R68 ;  /* 0x0000004400027202 */ /* 0x000fe40000000f00 */
[----:B------:R-:W-:Y:S01]  /*25c50*/  PRMT R113, R4, 0x7610, R113 ;  /* 0x0000761004717816 */ /* 0x000fe20000000071 */
[----:B------:R-:W-:Y:S01]  /*25c60*/  IMAD.MOV.U32 R4, RZ, RZ, R70 ;  /* 0x000000ffff047224 */ /* 0x000fe200078e0046 */
[----:B------:R-:W-:Y:S01]  /*25c70*/  PRMT R100, R2, 0x5410, R3 ;  /* 0x0000541002647816 */ /* 0x000fe20000000003 */
[----:B------:R-:W-:Y:S02]  /*25c80*/  IMAD.MOV.U32 R3, RZ, RZ, R63 ;  /* 0x000000ffff037224 */ /* 0x000fe400078e003f */
[----:B------:R-:W-:Y:S01]  /*25c90*/  IMAD.MOV.U32 R2, RZ, RZ, R60 ;  /* 0x000000ffff027224 */ /* 0x000fe200078e003c */
[----:B------:R-:W-:Y:S01]  /*25ca0*/  PRMT R101, R4, 0x7610, R101 ;  /* 0x0000761004657816 */ /* 0x000fe20000000065 */
[----:B------:R-:W-:-:S03]  /*25cb0*/  IMAD.MOV.U32 R4, RZ, RZ, R62 ;  /* 0x000000ffff047224 */ /* 0x000fc600078e003e */
[----:B------:R-:W-:Y:S01]  /*25cc0*/  PRMT R96, R2, 0x5410, R3 ;  /* 0x0000541002607816 */ /* 0x000fe20000000003 */
[----:B------:R-:W-:Y:S01]  /*25cd0*/  IMAD.MOV.U32 R3, RZ, RZ, R83 ;  /* 0x000000ffff037224 */ /* 0x000fe200078e0053 */
[----:B------:R-:W-:Y:S01]  /*25ce0*/  PRMT R97, R4, 0x7610, R97 ;  /* 0x0000761004617816 */ /* 0x000fe20000000061 */
[----:B------:R-:W-:Y:S01]  /*25cf0*/  IMAD.MOV.U32 R4, RZ, RZ, R82 ;  /* 0x000000ffff047224 */ /* 0x000fe200078e0052 */
[----:B------:R-:W-:Y:S01]  /*25d00*/  PRMT R101, R101, 0x5410, R0 ;  /* 0x0000541065657816 */ /* 0x000fe20000000000 */
[----:B------:R-:W-:Y:S01]  /*25d10*/  IMAD.MOV.U32 R2, RZ, RZ, R80 ;  /* 0x000000ffff027224 */ /* 0x000fe200078e0050 */
[----:B------:R-:W-:Y:S02]  /*25d20*/  MOV R0, R74 ;  /* 0x0000004a00007202 */ /* 0x000fe40000000f00 */
[----:B------:R-:W-:Y:S02]  /*25d30*/  PRMT R104, R4, 0x7610, R104 ;  /* 0x0000761004687816 */ /* 0x000fe40000000068 */
[----:B------:R-:W-:Y:S01]  /*25d40*/  PRMT R103, R2, 0x5410, R3 ;  /* 0x0000541002677816 */ /* 0x000fe20000000003 */
[----:B------:R-:W-:Y:S01]  /*25d50*/  IMAD.MOV.U32 R3, RZ, RZ, R75 ;  /* 0x000000ffff037224 */ /* 0x000fe200078e004b */
[----:B------:R-:W-:Y:S01]  /*25d60*/  PRMT R99, R0, 0x7610, R99 ;  /* 0x0000761000637816 */ /* 0x000fe20000000063 */
[----:B------:R-:W-:-:S02]  /*25d70*/  IMAD.MOV.U32 R2, RZ, RZ, R72 ;  /* 0x000000ffff027224 */ /* 0x000fc400078e0048 */
[----:B------:R-:W-:-:S03]  /*25d80*/  IMAD.MOV.U32 R0, RZ, RZ, R73 ;  /* 0x000000ffff007224 */ /* 0x000fc600078e0049 */
[----:B------:R-:W-:Y:S01]  /*25d90*/  PRMT R98, R2, 0x5410, R3 ;  /* 0x0000541002627816 */ /* 0x000fe20000000003 */
[----:B------:R-:W-:Y:S01]  /*25da0*/  IMAD.MOV.U32 R2, RZ, RZ, R64 ;  /* 0x000000ffff027224 */ /* 0x000fe200078e0040 */
[----:B------:R-:W-:Y:S01]  /*25db0*/  PRMT R97, R97, 0x5410, R0 ;  /* 0x0000541061617816 */ /* 0x000fe20000000000 */
[----:B------:R-:W-:Y:S01]  /*25dc0*/  IMAD.MOV.U32 R0, RZ, RZ, R65 ;  /* 0x000000ffff007224 */ /* 0x000fe200078e0041 */
[----:B------:R-:W-:-:S04]  /*25dd0*/  MOV R3, R67 ;  /* 0x0000004300037202 */ /* 0x000fc80000000f00 */
[----:B------:R-:W-:Y:S02]  /*25de0*/  PRMT R94, R2, 0x5410, R3 ;  /* 0x00005410025e7816 */ /* 0x000fe40000000003 */
[----:B------:R-:W-:Y:S01]  /*25df0*/  PRMT R93, R93, 0x5410, R0 ;  /* 0x000054105d5d7816 */ /* 0x000fe20000000000 */
[----:B---3--:R-:W-:-:S05]  /*25e00*/  IMAD R4, R6, -0x80, R24 ;  /* 0xffffff8006047824 */ /* 0x008fca00078e0218 */
        /* <DEDUP_REMOVED lines=10> */
[----:B------:R-:W-:Y:S01]  /*25eb0*/  LEA.HI R2, R102, R56, RZ, 0x5 ;  /* 0x0000003866027211 */ /* 0x000fe200078f28ff */
[----:B------:R-:W-:Y:S01]  /*25ec0*/  ULDC.64 UR4, c[0x0][0x118] ;  /* 0x0000460000047ab9 */ /* 0x000fe20000000a00 */
[----:B------:R-:W-:Y:S01]  /*25ed0*/  SHF.R.S32.HI R7, RZ, 0x1f, R4 ;  /* 0x0000001fff077819 */ /* 0x000fe20000011404 */
[----:B------:R-:W-:Y:S01]  /*25ee0*/  IMAD.SHL.U32 R5, R4, 0x8, RZ ;  /* 0x0000000804057824 */ /* 0x000fe200078e00ff */
[----:B------:R-:W-:Y:S01]  /*25ef0*/  LOP3.LUT R0, R0, 0x1c0, RZ, 0xc0, !PT ;  /* 0x000001c000007812 */ /* 0x000fe200078ec0ff */
[----:B------:R-:W-:Y:S01]  /*25f00*/  IMAD.SHL.U32 R2, R2, 0x10, RZ ;  /* 0x0000001002027824 */ /* 0x000fe200078e00ff */
[----:B------:R-:W-:Y:S02]  /*25f10*/  LEA.HI R4, R7, R4, RZ, 0x3 ;  /* 0x0000000407047211 */ /* 0x000fe400078f18ff */
[----:B------:R-:W-:-:S02]  /*25f20*/  LOP3.LUT R6, R0, 0x38, R57, 0xf8, !PT ;  /* 0x0000003800067812 */ /* 0x000fc400078ef839 */
[----:B------:R-:W-:Y:S02]  /*25f30*/  SHF.R.U32.HI R3, RZ, 0x3, R0 ;  /* 0x00000003ff037819 */ /* 0x000fe40000011600 */
[----:B------:R-:W-:Y:S01]  /*25f40*/  LOP3.LUT R5, R0, 0x38, R5, 0xf8, !PT ;  /* 0x0000003800057812 */ /* 0x000fe200078ef805 */
[----:B------:R-:W-:Y:S01]  /*25f50*/  IMAD.SHL.U32 R0, R4, 0x400, RZ ;  /* 0x0000040004007824 */ /* 0x000fe200078e00ff */
[----:B------:R-:W-:-:S04]  /*25f60*/  LOP3.LUT R2, R2, 0xfffffe00, RZ, 0xc0, !PT ;  /* 0xfffffe0002027812 */ /* 0x000fc800078ec0ff */
[----:B------:R-:W-:Y:S02]  /*25f70*/  LOP3.LUT R6, R2, R6, R3, 0xf6, !PT ;  /* 0x0000000602067212 */ /* 0x000fe400078ef603 */
[----:B------:R-:W-:Y:S02]  /*25f80*/  LOP3.LUT R3, R5, R3, RZ, 0x3c, !PT ;  /* 0x0000000305037212 */ /* 0x000fe400078e3cff */
[----:B------:R-:W-:Y:S01]  /*25f90*/  LOP3.LUT R0, R0, 0xffffe000, RZ, 0xc0, !PT ;  /* 0xffffe00000007812 */ /* 0x000fe200078ec0ff */
[----:B-----5:R-:W-:-:S03]  /*25fa0*/  IMAD.WIDE.U32 R34, R6, 0x2, R44 ;  /* 0x0000000206227825 */ /* 0x020fc600078e002c */
[----:B------:R-:W-:Y:S02]  /*25fb0*/  IADD3 R0, R3, R0, R2 ;  /* 0x0000000003007210 */ /* 0x000fe40007ffe002 */
[----:B------:R-:W2:Y:S03]  /*25fc0*/  LD.E.128 R12, [R34.64] ;  /* 0x00000004220c7980 */ /* 0x000ea6000c101d00 */
[----:B------:R-:W-:-:S05]  /*25fd0*/  IMAD.WIDE.U32 R32, R0, 0x2, R44 ;  /* 0x0000000200207825 */ /* 0x000fca00078e002c */
[----:B------:R-:W3:Y:S01]  /*25fe0*/  LD.E.128 R4, [R32.64] ;  /* 0x0000000420047980 */ /* 0x000ee2000c101d00 */
[----:B------:R-:W-:Y:S02]  /*25ff0*/  SHF.R.U64 R16, R16, 0x10, R17 ;  /* 0x0000001010107819 */ /* 0x000fe40000001211 */
[----:B------:R-:W-:Y:S02]  /*26000*/  SHF.R.U64 R9, R20, 0x10, R21 ;  /* 0x0000001014097819 */ /* 0x000fe40000001215 */
[----:B------:R-:W-:Y:S02]  /*26010*/  SHF.R.U64 R20, R22, 0x10, R23 ;  /* 0x0000001016147819 */ /* 0x000fe40000001217 */
[----:B------:R-:W-:Y:S02]  /*26020*/  SHF.R.U32.HI R3, RZ, 0x10, R17 ;  /* 0x00000010ff037819 */ /* 0x000fe40000011611 */
[--C-:B------:R-:W-:Y:S02]  /*26030*/  SHF.R.U64 R17, R18, 0x10, R19.reuse ;  /* 0x0000001012117819 */ /* 0x100fe40000001213 */
[----:B------:R-:W-:-:S02]  /*26040*/  SHF.R.U32.HI R8, RZ, 0x10, R19 ;  /* 0x00000010ff087819 */ /* 0x000fc40000011613 */
[----:B------:R-:W-:Y:S02]  /*26050*/  PRMT R22, R46, 0x5432, R16 ;  /* 0x000054322e167816 */ /* 0x000fe40000000010 */
[----:B------:R-:W-:Y:S02]  /*26060*/  PRMT R26, R26, 0x5410, R9 ;  /* 0x000054101a1a7816 */ /* 0x000fe40000000009 */
[----:B------:R-:W-:Y:S02]  /*26070*/  PRMT R24, R59, 0x5410, R20 ;  /* 0x000054103b187816 */ /* 0x000fe40000000014 */
[C---:B------:R-:W-:Y:S02]  /*26080*/  PRMT R20, R47.reuse, 0x5432, R17 ;  /* 0x000054322f147816 */ /* 0x040fe40000000011 */
[----:B------:R-:W-:Y:S02]  /*26090*/  PRMT R19, R47, 0x5410, R8 ;  /* 0x000054102f137816 */ /* 0x000fe40000000008 */
[----:B------:R-:W-:-:S02]  /*260a0*/  SHF.R.U32.HI R0, RZ, 0x10, R21 ;  /* 0x00000010ff007819 */ /* 0x000fc40000011615 */
[----:B------:R-:W-:Y:S02]  /*260b0*/  SHF.R.U32.HI R2, RZ, 0x10, R23 ;  /* 0x00000010ff027819 */ /* 0x000fe40000011617 */
[----:B------:R-:W-:Y:S02]  /*260c0*/  SHF.L.U32 R47, R22, 0x10, RZ ;  /* 0x00000010162f7819 */ /* 0x000fe400000006ff */
[----:B------:R-:W-:Y:S02]  /*260d0*/  PRMT R21, R46, 0x5410, R3 ;  /* 0x000054102e157816 */ /* 0x000fe40000000003 */
[C---:B------:R-:W-:Y:S02]  /*260e0*/  PRMT R25, R58.reuse, 0x5410, R0 ;  /* 0x000054103a197816 */ /* 0x040fe40000000000 */
[----:B------:R-:W-:Y:S02]  /*260f0*/  PRMT R23, R58, 0x5432, R2 ;  /* 0x000054323a177816 */ /* 0x000fe40000000002 */
[----:B------:R-:W-:Y:S01]  /*26100*/  LOP3.LUT R58, R22, 0xffff0000, RZ, 0xc0, !PT ;  /* 0xffff0000163a7812 */ /* 0x000fe200078ec0ff */
[----:B------:R-:W-:-:S02]  /*26110*/  IMAD.U32 R22, R21, 0x10000, RZ ;  /* 0x0001000015167824 */ /* 0x000fc400078e00ff */
        /* <DEDUP_REMOVED lines=10> */
[----:B------:R-:W-:Y:S01]  /*261c0*/  IMAD.U32 R15, R26, 0x10000, RZ ;  /* 0x000100001a0f7824 */ /* 0x000fe200078e00ff */
[C---:B------:R-:W-:Y:S01]  /*261d0*/  LOP3.LUT R3, R6.reuse, 0xffff0000, RZ, 0xc0, !PT ;  /* 0xffff000006037812 */ /* 0x040fe200078ec0ff */
[----:B------:R-:W-:Y:S01]  /*261e0*/  IMAD.U32 R4, R6, 0x10000, RZ ;  /* 0x0001000006047824 */ /* 0x000fe200078e00ff */
[----:B------:R-:W-:Y:S01]  /*261f0*/  LOP3.LUT R0, R7, 0xffff0000, RZ, 0xc0, !PT ;  /* 0xffff000007007812 */ /* 0x000fe200078ec0ff */
[----:B------:R-:W-:-:S02]  /*26200*/  FMUL.FTZ R6, R12, R47 ;  /* 0x0000002f0c067220 */ /* 0x000fc40000410000 */
[----:B------:R-:W-:Y:S02]  /*26210*/  IMAD.U32 R2, R7, 0x10000, RZ ;  /* 0x0001000007027824 */ /* 0x000fe400078e00ff */
[-C--:B------:R-:W-:Y:S01]  /*26220*/  FMUL.FTZ R7, R12, R15.reuse ;  /* 0x0000000f0c077220 */ /* 0x080fe20000410000 */
[----:B------:R-:W-:Y:S01]  /*26230*/  LOP3.LUT R12, R26, 0xffff0000, RZ, 0xc0, !PT ;  /* 0xffff00001a0c7812 */ /* 0x000fe200078ec0ff */
[----:B------:R-:W-:Y:S02]  /*26240*/  FFMA.FTZ R46, R30, R15, -R6 ;  /* 0x0000000f1e2e7223 */ /* 0x000fe40000010806 */
[C---:B------:R-:W-:Y:S01]  /*26250*/  IMAD.U32 R8, R5.reuse, 0x10000, RZ ;  /* 0x0001000005087824 */ /* 0x040fe200078e00ff */
[----:B------:R-:W-:Y:S01]  /*26260*/  LOP3.LUT R5, R5, 0xffff0000, RZ, 0xc0, !PT ;  /* 0xffff000005057812 */ /* 0x000fe200078ec0ff */
[----:B------:R-:W-:Y:S02]  /*26270*/  FMUL.FTZ R6, R9, R58 ;  /* 0x0000003a09067220 */ /* 0x000fe40000410000 */
[----:B------:R-:W-:-:S02]  /*26280*/  IMAD.U32 R15, R25, 0x10000, RZ ;  /* 0x00010000190f7824 */ /* 0x000fc400078e00ff */
[----:B------:R-:W-:Y:S01]  /*26290*/  FFMA.FTZ R30, R30, R47, R7 ;  /* 0x0000002f1e1e7223 */ /* 0x000fe20000010007 */
[----:B------:R-:W-:Y:S01]  /*262a0*/  LOP3.LUT R47, R21, 0xffff0000, RZ, 0xc0, !PT ;  /* 0xffff0000152f7812 */ /* 0x000fe200078ec0ff */
[-C--:B------:R-:W-:Y:S02]  /*262b0*/  FMUL.FTZ R9, R9, R12.reuse ;  /* 0x0000000c09097220 */ /* 0x080fe40000410000 */
[----:B------:R-:W-:Y:S02]  /*262c0*/  FFMA.FTZ R12, R29, R12, -R6 ;  /* 0x0000000c1d0c7223 */ /* 0x000fe40000010806 */
[CC--:B------:R-:W-:Y:S02]  /*262d0*/  FMUL.FTZ R7, R8.reuse, R22.reuse ;  /* 0x0000001608077220 */ /* 0x0c0fe40000410000 */
[-C--:B------:R-:W-:Y:S01]  /*262e0*/  FMUL.FTZ R6, R8, R15.reuse ;  /* 0x0000000f08067220 */ /* 0x080fe20000410000 */
[----:B------:R-:W-:Y:S01]  /*262f0*/  SHF.L.U32 R8, R24, 0x10, RZ ;  /* 0x0000001018087819 */ /* 0x000fe200000006ff */
[C---:B------:R-:W-:Y:S01]  /*26300*/  FFMA.FTZ R26, R28.reuse, R15, -R7 ;  /* 0x0000000f1c1a7223 */ /* 0x040fe20000010807 */
[----:B------:R-:W-:Y:S01]  /*26310*/  LOP3.LUT R7, R25, 0xffff0000, RZ, 0xc0, !PT ;  /* 0xffff000019077812 */ /* 0x000fe200078ec0ff */
[----:B------:R-:W-:Y:S01]  /*26320*/  FFMA.FTZ R22, R28, R22, R6 ;  /* 0x000000161c167223 */ /* 0x000fe20000010006 */
[----:B------:R-:W-:Y:S01]  /*26330*/  F2FP.BF16.PACK_AB R12, R12, R46 ;  /* 0x0000002e0c0c723e */ /* 0x000fe200000010ff */
[----:B------:R-:W-:-:S02]  /*26340*/  FMUL.FTZ R6, R5, R47 ;  /* 0x0000002f05067220 */ /* 0x000fc40000410000 */
[C---:B------:R-:W-:Y:S01]  /*26350*/  IMAD.U32 R25, R20.reuse, 0x10000, RZ ;  /* 0x0001000014197824 */ /* 0x040fe200078e00ff */
[----:B------:R-:W-:Y:S01]  /*26360*/  LOP3.LUT R20, R20, 0xffff0000, RZ, 0xc0, !PT ;  /* 0xffff000014147812 */ /* 0x000fe200078ec0ff */
[----:B------:R-:W-:Y:S02]  /*26370*/  FFMA.FTZ R29, R29, R58, R9 ;  /* 0x0000003a1d1d7223 */ /* 0x000fe40000010009 */
[C---:B------:R-:W-:Y:S01]  /*26380*/  IMAD.U32 R28, R19.reuse, 0x10000, RZ ;  /* 0x00010000131c7824 */ /* 0x040fe200078e00ff */
[----:B------:R-:W-:Y:S01]  /*26390*/  LOP3.LUT R19, R19, 0xffff0000, RZ, 0xc0, !PT ;  /* 0xffff000013137812 */ /* 0x000fe200078ec0ff */
[-C--:B------:R-:W-:Y:S02]  /*263a0*/  FMUL.FTZ R5, R5, R7.reuse ;  /* 0x0000000705057220 */ /* 0x080fe40000410000 */
[----:B------:R-:W-:Y:S02]  /*263b0*/  FFMA.FTZ R21, R18, R7, -R6 ;  /* 0x0000000712157223 */ /* 0x000fe40000010806 */
[----:B------:R-:W-:-:S02]  /*263c0*/  IMAD.U32 R9, R23, 0x10000, RZ ;  /* 0x0001000017097824 */ /* 0x000fc400078e00ff */
[C---:B------:R-:W-:Y:S02]  /*263d0*/  FMUL.FTZ R7, R4.reuse, R25 ;  /* 0x0000001904077220 */ /* 0x040fe40000410000 */
[----:B------:R-:W-:Y:S02]  /*263e0*/  FMUL.FTZ R6, R4, R8 ;  /* 0x0000000804067220 */ /* 0x000fe40000410000 */
[----:B------:R-:W-:Y:S02]  /*263f0*/  FMUL.FTZ R4, R2, R28 ;  /* 0x0000001c02047220 */ /* 0x000fe40000410000 */
[----:B------:R-:W-:Y:S01]  /*26400*/  FFMA.FTZ R5, R18, R47, R5 ;  /* 0x0000002f12057223 */ /* 0x000fe20000010005 */
[----:B------:R-:W-:Y:S01]  /*26410*/  LOP3.LUT R18, R24, 0xffff0000, RZ, 0xc0, !PT ;  /* 0xffff000018127812 */ /* 0x000fe200078ec0ff */
[----:B------:R-:W-:Y:S02]  /*26420*/  FMUL.FTZ R2, R2, R9 ;  /* 0x0000000902027220 */ /* 0x000fe40000410000 */
[----:B------:R-:W-:Y:S01]  /*26430*/  FFMA.FTZ R15, R17, R8, -R7 ;  /* 0x00000008110f7223 */ /* 0x000fe20000010807 */
[----:B------:R-:W-:Y:S01]  /*26440*/  F2FP.BF16.PACK_AB R5, R5, R22 ;  /* 0x000000160505723e */ /* 0x000fe200000010ff */
[----:B------:R-:W-:Y:S01]  /*26450*/  FFMA.FTZ R6, R17, R25, R6 ;  /* 0x0000001911067223 */ /* 0x000fe20000010006 */
[----:B------:R-:W-:Y:S01]  /*26460*/  LOP3.LUT R17, R23, 0xffff0000, RZ, 0xc0, !PT ;  /* 0xffff000017117812 */ /* 0x000fe200078ec0ff */
[----:B------:R-:W-:-:S02]  /*26470*/  FFMA.FTZ R8, R13, R28, R2 ;  /* 0x0000001c0d087223 */ /* 0x000fc40000010002 */
[----:B------:R-:W-:Y:S02]  /*26480*/  FMUL.FTZ R2, R3, R20 ;  /* 0x0000001403027220 */ /* 0x000fe40000410000 */
[----:B------:R-:W-:Y:S01]  /*26490*/  FFMA.FTZ R9, R13, R9, -R4 ;  /* 0x000000090d097223 */ /* 0x000fe20000010804 */
[----:B------:R-:W-:Y:S01]  /*264a0*/  F2FP.BF16.PACK_AB R13, R21, R26 ;  /* 0x0000001a150d723e */ /* 0x000fe200000010ff */
[-C--:B------:R-:W-:Y:S02]  /*264b0*/  FMUL.FTZ R3, R3, R18.reuse ;  /* 0x0000001203037220 */ /* 0x080fe40000410000 */
[C---:B------:R-:W-:Y:S02]  /*264c0*/  FMUL.FTZ R7, R0.reuse, R19 ;  /* 0x0000001300077220 */ /* 0x040fe40000410000 */
[----:B------:R-:W-:Y:S02]  /*264d0*/  FMUL.FTZ R4, R0, R17 ;  /* 0x0000001100047220 */ /* 0x000fe40000410000 */
[----:B------:R-:W-:-:S02]  /*264e0*/  FFMA.FTZ R2, R16, R18, -R2 ;  /* 0x0000001210027223 */ /* 0x000fc40000010802 */
[----:B------:R-:W-:Y:S02]  /*264f0*/  FFMA.FTZ R0, R16, R20, R3 ;  /* 0x0000001410007223 */ /* 0x000fe40000010003 */
[C---:B------:R-:W-:Y:S02]  /*26500*/  FFMA.FTZ R7, R14.reuse, R17, -R7 ;  /* 0x000000110e077223 */ /* 0x040fe40000010807 */
        /* <DEDUP_REMOVED lines=8> */
.L_x_2557:
[----:B------:R-:W-:Y:S05]  /*26590*/  BSYNC B0 ;  /* 0x0000000000007941 */ /* 0x000fea0003800000 */
.L_x_2556:
[----:B------:R-:W-:Y:S01]  /*265a0*/  IADD3 R3, R57, 0x20, RZ ;  /* 0x0000002039037810 */ /* 0x000fe20007ffe0ff */
[----:B------:R-:W-:Y:S03]  /*265b0*/  BSSY B0, `(.L_x_2558) ;  /* 0x000007b000007945 */ /* 0x000fe60003800000 */
[----:B------:R-:W-:-:S13]  /*265c0*/  ISETP.GE.AND P0, PT, R3, R27, PT ;  /* 0x0000001b0300720c */ /* 0x000fda0003f06270 */
[----:B------:R-:W-:Y:S05]  /*265d0*/  @P0 BRA `(.L_x_2559) ;  /* 0x0000078000000947 */ /* 0x000fea0003800000 */
[----:B------:R-:W-:Y:S01]  /*265e0*/  SHF.R.S32.HI R0, RZ, 0x1f, R3 ;  /* 0x0000001fff007819 */ /* 0x000fe20000011403 */
[----:B-1----:R-:W-:Y:S01]  /*265f0*/  IMAD.SHL.U32 R4, R76, 0x40, RZ ;  /* 0x000000404c047824 */ /* 0x002fe200078e00ff */
[----:B------:R-:W-:Y:S01]  /*26600*/  SHF.R.S32.HI R5, RZ, 0x1f, R56 ;  /* 0x0000001fff057819 */ /* 0x000fe20000011438 */
[----:B------:R-:W-:Y:S01]  /*26610*/  ULDC.64 UR4, c[0x0][0x118] ;  /* 0x0000460000047ab9 */ /* 0x000fe20000000a00 */
[CC--:B------:R-:W-:Y:S02]  /*26620*/  LEA.HI R2, R0.reuse, R3.reuse, RZ, 0x3 ;  /* 0x0000000300027211 */ /* 0x0c0fe400078f18ff */
[----:B------:R-:W-:Y:S02]  /*26630*/  LEA.HI R3, R0, R3, RZ, 0x6 ;  /* 0x0000000300037211 */ /* 0x000fe400078f30ff */
[----:B------:R-:W-:Y:S02]  /*26640*/  LOP3.LUT R0, R4, 0x1c0, RZ, 0xc0, !PT ;  /* 0x000001c004007812 */ /* 0x000fe400078ec0ff */
[--C-:B------:R-:W-:Y:S01]  /*26650*/  SHF.R.S32.HI R4, RZ, 0x3, R2.reuse ;  /* 0x00000003ff047819 */ /* 0x100fe20000011402 */
[----:B------:R-:W-:Y:S01]  /*26660*/  IMAD.SHL.U32 R6, R3, 0x80, RZ ;  /* 0x0000008003067824 */ /* 0x000fe200078e00ff */
[----:B------:R-:W-:-:S02]  /*26670*/  LOP3.LUT R7, R0, 0x38, R2, 0xf8, !PT ;  /* 0x0000003800077812 */ /* 0x000fc400078ef802 */
[----:B------:R-:W-:Y:S02]  /*26680*/  LEA.HI R2, R27, R4, RZ, 0x1d ;  /* 0x000000041b027211 */ /* 0x000fe400078fe8ff */
[----:B------:R-:W-:Y:S02]  /*26690*/  LEA.HI R5, R5, R56, RZ, 0x5 ;  /* 0x0000003805057211 */ /* 0x000fe400078f28ff */
[----:B------:R-:W-:Y:S02]  /*266a0*/  SHF.R.S32.HI R4, RZ, 0x1f, R2 ;  /* 0x0000001fff047819 */ /* 0x000fe40000011402 */
[----:B------:R-:W-:Y:S01]  /*266b0*/  SHF.R.U32.HI R9, RZ, 0x3, R0 ;  /* 0x00000003ff097819 */ /* 0x000fe20000011600 */
[----:B------:R-:W-:Y:S01]  /*266c0*/  IMAD.SHL.U32 R3, R5, 0x10, RZ ;  /* 0x0000001005037824 */ /* 0x000fe200078e00ff */
        /* <DEDUP_REMOVED lines=11> */
[----:B-----5:R-:W-:-:S04]  /*26780*/  IMAD.WIDE.U32 R34, R6, 0x2, R44 ;  /* 0x0000000206227825 */ /* 0x020fc800078e002c */
[----:B------:R-:W-:Y:S01]  /*26790*/  IMAD.WIDE.U32 R32, R0, 0x2, R44 ;  /* 0x0000000200207825 */ /* 0x000fe200078e002c */
[----:B------:R-:W2:Y:S04]  /*267a0*/  LD.E.128 R12, [R34.64] ;  /* 0x00000004220c7980 */ /* 0x000ea8000c101d00 */
[----:B------:R-:W3:Y:S01]  /*267b0*/  LD.E.128 R4, [R32.64] ;  /* 0x0000000420047980 */ /* 0x000ee2000c101d00 */
[----:B------:R-:W-:Y:S02]  /*267c0*/  SHF.R.U64 R9, R40, 0x10, R41 ;  /* 0x0000001028097819 */ /* 0x000fe40000001229 */
[----:B------:R-:W-:Y:S02]  /*267d0*/  SHF.R.U64 R0, R36, 0x10, R37 ;  /* 0x0000001024007819 */ /* 0x000fe40000001225 */
[----:B------:R-:W-:-:S02]  /*267e0*/  PRMT R22, R78, 0x5410, R9 ;  /* 0x000054104e167816 */ /* 0x000fc40000000009 */
[----:B------:R-:W-:Y:S02]  /*267f0*/  SHF.R.U32.HI R16, RZ, 0x10, R41 ;  /* 0x00000010ff107819 */ /* 0x000fe40000011629 */
[----:B------:R-:W-:Y:S01]  /*26800*/  SHF.R.U64 R17, R42, 0x10, R43 ;  /* 0x000000102a117819 */ /* 0x000fe2000000122b */
[----:B------:R-:W-:Y:S01]  /*26810*/  IMAD.U32 R36, R22, 0x10000, RZ ;  /* 0x0001000016247824 */ /* 0x000fe200078e00ff */
[----:B------:R-:W-:Y:S02]  /*26820*/  SHF.R.U64 R3, R38, 0x10, R39 ;  /* 0x0000001026037819 */ /* 0x000fe40000001227 */
[----:B------:R-:W-:Y:S02]  /*26830*/  PRMT R30, R88, 0x5410, R0 ;  /* 0x00005410581e7816 */ /* 0x000fe40000000000 */
[----:B------:R-:W-:Y:S02]  /*26840*/  PRMT R21, R59, 0x5432, R16 ;  /* 0x000054323b157816 */ /* 0x000fe40000000010 */
[----:B------:R-:W-:-:S02]  /*26850*/  PRMT R20, R79, 0x5410, R17 ;  /* 0x000054104f147816 */ /* 0x000fc40000000011 */
[----:B------:R-:W-:Y:S02]  /*26860*/  SHF.R.U32.HI R2, RZ, 0x10, R37 ;  /* 0x00000010ff027819 */ /* 0x000fe40000011625 */
[----:B------:R-:W-:Y:S02]  /*26870*/  PRMT R28, R89, 0x5410, R3 ;  /* 0x00005410591c7816 */ /* 0x000fe40000000003 */
[----:B------:R-:W-:Y:S01]  /*26880*/  LOP3.LUT R38, R22, 0xffff0000, RZ, 0xc0, !PT ;  /* 0xffff000016267812 */ /* 0x000fe200078ec0ff */
[----:B------:R-:W-:Y:S01]  /*26890*/  IMAD.U32 R22, R21, 0x10000, RZ ;  /* 0x0001000015167824 */ /* 0x000fe200078e00ff */
[----:B------:R-:W-:Y:S02]  /*268a0*/  SHF.R.U32.HI R8, RZ, 0x10, R39 ;  /* 0x00000010ff087819 */ /* 0x000fe40000011627 */
[----:B------:R-:W-:Y:S02]  /*268b0*/  PRMT R29, R79, 0x5432, R2 ;  /* 0x000054324f1d7816 */ /* 0x000fe40000000002 */
[----:B------:R-:W-:-:S02]  /*268c0*/  PRMT R23, R88, 0x5432, R8 ;  /* 0x0000543258177816 */ /* 0x000fc40000000008 */
[----:B------:R-:W-:Y:S02]  /*268d0*/  LOP3.LUT R39, R21, 0xffff0000, RZ, 0xc0, !PT ;  /* 0xffff000015277812 */ /* 0x000fe400078ec0ff */
[----:B------:R-:W-:-:S04]  /*268e0*/  SHF.R.U32.HI R19, RZ, 0x10, R43 ;  /* 0x00000010ff137819 */ /* 0x000fc8000001162b */
[----:B------:R-:W-:Y:S01]  /*268f0*/  PRMT R19, R78, 0x5432, R19 ;  /* 0x000054324e137816 */ /* 0x000fe20000000013 */
        /* <DEDUP_REMOVED lines=10> */
[C---:B------:R-:W-:Y:S01]  /*269a0*/  IMAD.U32 R4, R6.reuse, 0x10000, RZ ;  /* 0x0001000006047824 */ /* 0x040fe200078e00ff */
[----:B------:R-:W-:Y:S01]  /*269b0*/  LOP3.LUT R3, R6, 0xffff0000, RZ, 0xc0, !PT ;  /* 0xffff000006037812 */ /* 0x000fe200078ec0ff */
[----:B------:R-:W-:Y:S01]  /*269c0*/  IMAD.U32 R15, R30, 0x10000, RZ ;  /* 0x000100001e0f7824 */ /* 0x000fe200078e00ff */
[----:B------:R-:W-:Y:S01]  /*269d0*/  LOP3.LUT R0, R7, 0xffff0000, RZ, 0xc0, !PT ;  /* 0xffff000007007812 */ /* 0x000fe200078ec0ff */
[----:B------:R-:W-:-:S02]  /*269e0*/  FMUL.FTZ R6, R12, R36 ;  /* 0x000000240c067220 */ /* 0x000fc40000410000 */
[----:B------:R-:W-:Y:S02]  /*269f0*/  IMAD.U32 R2, R7, 0x10000, RZ ;  /* 0x0001000007027824 */ /* 0x000fe400078e00ff */
[-C--:B------:R-:W-:Y:S02]  /*26a00*/  FMUL.FTZ R7, R12, R15.reuse ;  /* 0x0000000f0c077220 */ /* 0x080fe40000410000 */
[----:B------:R-:W-:Y:S01]  /*26a10*/  FFMA.FTZ R37, R26, R15, -R6 ;  /* 0x0000000f1a257223 */ /* 0x000fe20000010806 */
[----:B------:R-:W-:Y:S01]  /*26a20*/  LOP3.LUT R15, R30, 0xffff0000, RZ, 0xc0, !PT ;  /* 0xffff00001e0f7812 */ /* 0x000fe200078ec0ff */
[----:B------:R-:W-:Y:S02]  /*26a30*/  FMUL.FTZ R6, R9, R38 ;  /* 0x0000002609067220 */ /* 0x000fe40000410000 */
[C---:B------:R-:W-:Y:S01]  /*26a40*/  IMAD.U32 R8, R5.reuse, 0x10000, RZ ;  /* 0x0001000005087824 */ /* 0x040fe200078e00ff */
[----:B------:R-:W-:Y:S01]  /*26a50*/  LOP3.LUT R5, R5, 0xffff0000, RZ, 0xc0, !PT ;  /* 0xffff000005057812 */ /* 0x000fe200078ec0ff */
[----:B------:R-:W-:-:S02]  /*26a60*/  IMAD.U32 R12, R29, 0x10000, RZ ;  /* 0x000100001d0c7824 */ /* 0x000fc400078e00ff */
[-C--:B------:R-:W-:Y:S02]  /*26a70*/  FFMA.FTZ R30, R25, R15.reuse, -R6 ;  /* 0x0000000f191e7223 */ /* 0x080fe40000010806 */
[----:B------:R-:W-:Y:S02]  /*26a80*/  FFMA.FTZ R36, R26, R36, R7 ;  /* 0x000000241a247223 */ /* 0x000fe40000010007 */
[----:B------:R-:W-:Y:S02]  /*26a90*/  FMUL.FTZ R9, R9, R15 ;  /* 0x0000000f09097220 */ /* 0x000fe40000410000 */
[C---:B------:R-:W-:Y:S02]  /*26aa0*/  FMUL.FTZ R6, R8.reuse, R12 ;  /* 0x0000000c08067220 */ /* 0x040fe40000410000 */
[----:B------:R-:W-:Y:S01]  /*26ab0*/  FMUL.FTZ R7, R8, R22 ;  /* 0x0000001608077220 */ /* 0x000fe20000410000 */
[----:B------:R-:W-:Y:S01]  /*26ac0*/  LOP3.LUT R8, R29, 0xffff0000, RZ, 0xc0, !PT ;  /* 0xffff00001d087812 */ /* 0x000fe200078ec0ff */
[----:B------:R-:W-:-:S02]  /*26ad0*/  FFMA.FTZ R26, R25, R38, R9 ;  /* 0x00000026191a7223 */ /* 0x000fc40000010009 */
[C---:B------:R-:W-:Y:S02]  /*26ae0*/  FFMA.FTZ R22, R24.reuse, R22, R6 ;  /* 0x0000001618167223 */ /* 0x040fe40000010006 */
[----:B------:R-:W-:Y:S02]  /*26af0*/  FFMA.FTZ R25, R24, R12, -R7 ;  /* 0x0000000c18197223 */ /* 0x000fe40000010807 */
[----:B------:R-:W-:Y:S02]  /*26b00*/  FMUL.FTZ R6, R5, R39 ;  /* 0x0000002705067220 */ /* 0x000fe40000410000 */
[----:B------:R-:W-:Y:S02]  /*26b10*/  IMAD.U32 R12, R20, 0x10000, RZ ;  /* 0x00010000140c7824 */ /* 0x000fe400078e00ff */
[----:B------:R-:W-:Y:S02]  /*26b20*/  IMAD.U32 R15, R28, 0x10000, RZ ;  /* 0x000100001c0f7824 */ /* 0x000fe400078e00ff */
[----:B------:R-:W-:-:S02]  /*26b30*/  FFMA.FTZ R21, R18, R8, -R6 ;  /* 0x0000000812157223 */ /* 0x000fc40000010806 */
[----:B------:R-:W-:Y:S02]  /*26b40*/  FMUL.FTZ R7, R5, R8 ;  /* 0x0000000805077220 */ /* 0x000fe40000410000 */
[C---:B------:R-:W-:Y:S02]  /*26b50*/  FMUL.FTZ R6, R4.reuse, R12 ;  /* 0x0000000c04067220 */ /* 0x040fe40000410000 */
[C---:B------:R-:W-:Y:S01]  /*26b60*/  IMAD.U32 R8, R19.reuse, 0x10000, RZ ;  /* 0x0001000013087824 */ /* 0x040fe200078e00ff */
[----:B------:R-:W-:Y:S01]  /*26b70*/  LOP3.LUT R19, R19, 0xffff0000, RZ, 0xc0, !PT ;  /* 0xffff000013137812 */ /* 0x000fe200078ec0ff */
[-C--:B------:R-:W-:Y:S02]  /*26b80*/  FMUL.FTZ R5, R4, R15.reuse ;  /* 0x0000000f04057220 */ /* 0x080fe40000410000 */
[----:B------:R-:W-:Y:S02]  /*26b90*/  IMAD.U32 R9, R23, 0x10000, RZ ;  /* 0x0001000017097824 */ /* 0x000fe400078e00ff */
[----:B------:R-:W-:-:S02]  /*26ba0*/  FFMA.FTZ R15, R17, R15, -R6 ;  /* 0x0000000f110f7223 */ /* 0x000fc40000010806 */
[----:B------:R-:W-:Y:S02]  /*26bb0*/  FMUL.FTZ R4, R2, R8 ;  /* 0x0000000802047220 */ /* 0x000fe40000410000 */
[----:B------:R-:W-:Y:S01]  /*26bc0*/  FFMA.FTZ R6, R17, R12, R5 ;  /* 0x0000000c11067223 */ /* 0x000fe20000010005 */
[----:B------:R-:W-:Y:S01]  /*26bd0*/  LOP3.LUT R17, R20, 0xffff0000, RZ, 0xc0, !PT ;  /* 0xffff000014117812 */ /* 0x000fe200078ec0ff */
[----:B------:R-:W-:Y:S01]  /*26be0*/  FMUL.FTZ R2, R2, R9 ;  /* 0x0000000902027220 */ /* 0x000fe20000410000 */
[----:B------:R-:W-:Y:S01]  /*26bf0*/  LOP3.LUT R12, R28, 0xffff0000, RZ, 0xc0, !PT ;  /* 0xffff00001c0c7812 */ /* 0x000fe200078ec0ff */
[----:B------:R-:W-:Y:S01]  /*26c00*/  FFMA.FTZ R18, R18, R39, R7 ;  /* 0x0000002712127223 */ /* 0x000fe20000010007 */
[----:B------:R-:W-:Y:S01]  /*26c10*/  LOP3.LUT R5, R23, 0xffff0000, RZ, 0xc0, !PT ;  /* 0xffff000017057812 */ /* 0x000fe200078ec0ff */
[----:B------:R-:W-:Y:S02]  /*26c20*/  FFMA.FTZ R8, R13, R8, R2 ;  /* 0x000000080d087223 */ /* 0x000fe40000010002 */
[----:B------:R-:W-:-:S02]  /*26c30*/  FMUL.FTZ R2, R3, R17 ;  /* 0x0000001103027220 */ /* 0x000fc40000410000 */
[----:B------:R-:W-:Y:S01]  /*26c40*/  FFMA.FTZ R9, R13, R9, -R4 ;  /* 0x000000090d097223 */ /* 0x000fe20000010804 */
[----:B------:R-:W-:Y:S01]  /*26c50*/  F2FP.BF16.PACK_AB R13, R21, R25 ;  /* 0x00000019150d723e */ /* 0x000fe200000010ff */
[-C--:B------:R-:W-:Y:S02]  /*26c60*/  FMUL.FTZ R3, R3, R12.reuse ;  /* 0x0000000c03037220 */ /* 0x080fe40000410000 */
[C---:B------:R-:W-:Y:S02]  /*26c70*/  FMUL.FTZ R7, R0.reuse, R19 ;  /* 0x0000001300077220 */ /* 0x040fe40000410000 */
[----:B------:R-:W-:Y:S02]  /*26c80*/  FMUL.FTZ R4, R0, R5 ;  /* 0x0000000500047220 */ /* 0x000fe40000410000 */
[----:B------:R-:W-:Y:S01]  /*26c90*/  FFMA.FTZ R2, R16, R12, -R2 ;  /* 0x0000000c10027223 */ /* 0x000fe20000010802 */
[----:B------:R-:W-:Y:S01]  /*26ca0*/  F2FP.BF16.PACK_AB R12, R30, R37 ;  /* 0x000000251e0c723e */ /* 0x000fe200000010ff */
        /* <DEDUP_REMOVED lines=11> */
.L_x_2559:
[----:B------:R-:W-:Y:S05]  /*26d60*/  BSYNC B0 ;  /* 0x0000000000007941 */ /* 0x000fea0003800000 */
.L_x_2558:
[----:B------:R-:W-:-:S04]  /*26d70*/  IADD3 R2, R57, 0x40, RZ ;  /* 0x0000004039027810 */ /* 0x000fc80007ffe0ff */
[----:B------:R-:W-:-:S13]  /*26d80*/  ISETP.GE.AND P0, PT, R2, R27, PT ;  /* 0x0000001b0200720c */ /* 0x000fda0003f06270 */
[----:B------:R-:W-:Y:S05]  /*26d90*/  @P0 BRA `(.L_x_2555) ;  /* 0x0000078000000947 */ /* 0x000fea0003800000 */
[----:B-1----:R-:W-:Y:S01]  /*26da0*/  SHF.R.S32.HI R4, RZ, 0x1f, R2 ;  /* 0x0000001fff047819 */ /* 0x002fe20000011402 */
[----:B------:R-:W-:Y:S01]  /*26db0*/  IMAD.SHL.U32 R6, R76, 0x40, RZ ;  /* 0x000000404c067824 */ /* 0x000fe200078e00ff */
[----:B------:R-:W-:Y:S01]  /*26dc0*/  SHF.R.S32.HI R0, RZ, 0x1f, R56 ;  /* 0x0000001fff007819 */ /* 0x000fe20000011438 */
[----:B------:R-:W-:Y:S01]  /*26dd0*/  ULDC.64 UR4, c[0x0][0x118] ;  /* 0x0000460000047ab9 */ /* 0x000fe20000000a00 */
[CC--:B------:R-:W-:Y:S02]  /*26de0*/  LEA.HI R3, R4.reuse, R2.reuse, RZ, 0x3 ;  /* 0x0000000204037211 */ /* 0x0c0fe400078f18ff */
[----:B------:R-:W-:Y:S02]  /*26df0*/  LEA.HI R2, R4, R2, RZ, 0x6 ;  /* 0x0000000204027211 */ /* 0x000fe400078f30ff */
[----:B------:R-:W-:Y:S02]  /*26e00*/  LEA.HI R5, R0, R56, RZ, 0x5 ;  /* 0x0000003800057211 */ /* 0x000fe400078f28ff */
[----:B------:R-:W-:Y:S01]  /*26e10*/  SHF.R.S32.HI R4, RZ, 0x3, R3 ;  /* 0x00000003ff047819 */ /* 0x000fe20000011403 */
[----:B------:R-:W-:Y:S01]  /*26e20*/  IMAD.SHL.U32 R7, R2, 0x80, RZ ;  /* 0x0000008002077824 */ /* 0x000fe200078e00ff */
[----:B------:R-:W-:Y:S01]  /*26e30*/  LOP3.LUT R0, R6, 0x1c0, RZ, 0xc0, !PT ;  /* 0x000001c006007812 */ /* 0x000fe200078ec0ff */
[----:B------:R-:W-:Y:S01]  /*26e40*/  IMAD.SHL.U32 R6, R5, 0x10, RZ ;  /* 0x0000001005067824 */ /* 0x000fe200078e00ff */
[----:B------:R-:W-:-:S02]  /*26e50*/  LEA.HI R2, R27, R4, RZ, 0x1d ;  /* 0x000000041b027211 */ /* 0x000fc400078fe8ff */
[----:B------:R-:W-:Y:S02]  /*26e60*/  LOP3.LUT R5, R0, 0x38, R3, 0xf8, !PT ;  /* 0x0000003800057812 */ /* 0x000fe400078ef803 */
[----:B------:R-:W-:Y:S02]  /*26e70*/  SHF.R.U32.HI R8, RZ, 0x3, R0 ;  /* 0x00000003ff087819 */ /* 0x000fe40000011600 */
[----:B------:R-:W-:Y:S02]  /*26e80*/  SHF.R.S32.HI R4, RZ, 0x1f, R2 ;  /* 0x0000001fff047819 */ /* 0x000fe40000011402 */
[----:B------:R-:W-:Y:S02]  /*26e90*/  LOP3.LUT R3, R6, 0xfffffe00, RZ, 0xc0, !PT ;  /* 0xfffffe0006037812 */ /* 0x000fe400078ec0ff */
[----:B------:R-:W-:Y:S01]  /*26ea0*/  LOP3.LUT R6, R5, R8, RZ, 0x3c, !PT ;  /* 0x0000000805067212 */ /* 0x000fe200078e3cff */
[----:B------:R-:W-:Y:S01]  /*26eb0*/  IMAD.SHL.U32 R5, R2, 0x8, RZ ;  /* 0x0000000802057824 */ /* 0x000fe200078e00ff */
[----:B------:R-:W-:-:S02]  /*26ec0*/  LEA.HI R2, R4, R2, RZ, 0x3 ;  /* 0x0000000204027211 */ /* 0x000fc400078f18ff */
[----:B------:R-:W-:Y:S02]  /*26ed0*/  LOP3.LUT R7, R7, 0xffffe000, RZ, 0xc0, !PT ;  /* 0xffffe00007077812 */ /* 0x000fe400078ec0ff */
[----:B------:R-:W-:Y:S01]  /*26ee0*/  LOP3.LUT R4, R0, 0x38, R5, 0xf8, !PT ;  /* 0x0000003800047812 */ /* 0x000fe200078ef805 */
[----:B------:R-:W-:Y:S01]  /*26ef0*/  IMAD.SHL.U32 R0, R2, 0x400, RZ ;  /* 0x0000040002007824 */ /* 0x000fe200078e00ff */
[----:B------:R-:W-:Y:S02]  /*26f00*/  IADD3 R6, R6, R7, R3 ;  /* 0x0000000706067210 */ /* 0x000fe40007ffe003 */
        /* <DEDUP_REMOVED lines=9> */
[----:B------:R-:W-:Y:S02]  /*26fa0*/  PRMT R22, R90, 0x5410, R9 ;  /* 0x000054105a167816 */ /* 0x000fe40000000009 */
[----:B------:R-:W-:Y:S02]  /*26fb0*/  SHF.R.U32.HI R16, RZ, 0x10, R53 ;  /* 0x00000010ff107819 */ /* 0x000fe40000011635 */
[----:B------:R-:W-:Y:S01]  /*26fc0*/  SHF.R.U64 R17, R54, 0x10, R55 ;  /* 0x0000001036117819 */ /* 0x000fe20000001237 */
[----:B------:R-:W-:Y:S01]  /*26fd0*/  IMAD.U32 R36, R22, 0x10000, RZ ;  /* 0x0001000016247824 */ /* 0x000fe200078e00ff */
[----:B------:R-:W-:-:S02]  /*26fe0*/  SHF.R.U64 R3, R50, 0x10, R51 ;  /* 0x0000001032037819 */ /* 0x000fc40000001233 */
[----:B------:R-:W-:Y:S02]  /*26ff0*/  PRMT R30, R92, 0x5410, R0 ;  /* 0x000054105c1e7816 */ /* 0x000fe40000000000 */
[----:B------:R-:W-:Y:S02]  /*27000*/  PRMT R21, R89, 0x5432, R16 ;  /* 0x0000543259157816 */ /* 0x000fe40000000010 */
[----:B------:R-:W-:Y:S02]  /*27010*/  PRMT R20, R91, 0x5410, R17 ;  /* 0x000054105b147816 */ /* 0x000fe40000000011 */
[----:B------:R-:W-:Y:S02]  /*27020*/  SHF.R.U32.HI R2, RZ, 0x10, R49 ;  /* 0x00000010ff027819 */ /* 0x000fe40000011631 */
[----:B------:R-:W-:Y:S02]  /*27030*/  PRMT R28, R93, 0x5410, R3 ;  /* 0x000054105d1c7816 */ /* 0x000fe40000000003 */
[----:B------:R-:W-:Y:S01]  /*27040*/  LOP3.LUT R37, R22, 0xffff0000, RZ, 0xc0, !PT ;  /* 0xffff000016257812 */ /* 0x000fe200078ec0ff */
[----:B------:R-:W-:Y:S01]  /*27050*/  IMAD.U32 R22, R21, 0x10000, RZ ;  /* 0x0001000015167824 */ /* 0x000fe200078e00ff */
[----:B------:R-:W-:-:S02]  /*27060*/  SHF.R.U32.HI R8, RZ, 0x10, R51 ;  /* 0x00000010ff087819 */ /* 0x000fc40000011633 */
[----:B------:R-:W-:Y:S02]  /*27070*/  PRMT R29, R91, 0x5432, R2 ;  /* 0x000054325b1d7816 */ /* 0x000fe40000000002 */
[----:B------:R-:W-:Y:S02]  /*27080*/  PRMT R23, R92, 0x5432, R8 ;  /* 0x000054325c177816 */ /* 0x000fe40000000008 */
[----:B------:R-:W-:Y:S02]  /*27090*/  LOP3.LUT R39, R21, 0xffff0000, RZ, 0xc0, !PT ;  /* 0xffff000015277812 */ /* 0x000fe400078ec0ff */
[----:B------:R-:W-:-:S04]  /*270a0*/  SHF.R.U32.HI R19, RZ, 0x10, R55 ;  /* 0x00000010ff137819 */ /* 0x000fc80000011637 */
        /* <DEDUP_REMOVED lines=71> */
.L_x_2555:
[----:B------:R-:W-:Y:S05]  /*27520*/  BSYNC B1 ;  /* 0x0000000000017941 */ /* 0x000fea0003800000 */
.L_x_2554:
[----:B------:R-:W-:Y:S01]  /*27530*/  IADD3 R0, R76, 0x40, RZ ;  /* 0x000000404c007810 */ /* 0x000fe20007ffe0ff */
[----:B------:R-:W-:Y:S02]  /*27540*/  IMAD.MOV.U32 R2, RZ, RZ, R114 ;  /* 0x000000ffff027224 */ /* 0x000fe400078e0072 */
[----:B------:R-:W-:Y:S01]  /*27550*/  IMAD.MOV.U32 R3, RZ, RZ, 0x0 ;  /* 0x00000000ff037424 */ /* 0x000fe200078e00ff */
[----:B------:R-:W-:-:S13]  /*27560*/  ISETP.GE.AND P0, PT, R0, R77, PT ;  /* 0x0000004d0000720c */ /* 0x000fda0003f06270 */
[----:B------:R-:W-:Y:S05]  /*27570*/  @P0 RET.REL.NODEC R2 `(_ZN7cutlass13device_kernelIN5flash19enable_sm80_to_sm89INS1_16FlashAttnFwdSm80INS1_25CollectiveMainloopFwdSm80ILi8ELi2ELb0EN4cute5tupleIJNS5_1CILi128EEENS7_ILi64EEENS7_ILi192EEEEEELi192ENS_10bfloat16_tEfNS_4arch4Sm80ELb0ELb1ELb1ELb1ELb1ELb1ELb1ELb1EEENS1_21CollectiveEpilogueFwdINS6_IJS8_SA_S9_EEENS6_IJNS7_ILi1EEESI_SI_EEESC_SE_Li256ELb1ELb1ELb1ELb0EEENS1_36VarlenDynamicPersistentTileSchedulerILi128ELi64ELi256ELi256ELb1ELb1ELb0ELb1ELb0ELb1EEEEEEEEEvNT_6ParamsE) ;  /* 0xfffd8a8002000950 */ /* 0x000fea0003c3ffff */
[----:B------:R-:W-:Y:S01]  /*27580*/  ISETP.GE.AND P0, PT, R57, R27, PT ;  /* 0x0000001b3900720c */ /* 0x000fe20003f06270 */
[----:B------:R-:W-:-:S12]  /*27590*/  BSSY B0, `(.L_x_2560) ;  /* 0x0000073000007945 */ /* 0x000fd80003800000 */
[----:B------:R-:W-:Y:S05]  /*275a0*/  @P0 BRA `(.L_x_2561) ;  /* 0x0000071000000947 */ /* 0x000fea0003800000 */
[----:B------:R-:W-:Y:S01]  /*275b0*/  SHF.R.S32.HI R3, RZ, 0x1f, R0 ;  /* 0x0000001fff037819 */ /* 0x000fe20000011400 */
[----:B------:R-:W-:Y:S01]  /*275c0*/  IMAD.SHL.U32 R2, R0, 0x40, RZ ;  /* 0x0000004000027824 */ /* 0x000fe200078e00ff */
[----:B-1----:R-:W-:Y:S01]  /*275d0*/  LEA.HI R5, R27, R31, RZ, 0x1d ;  /* 0x0000001f1b057211 */ /* 0x002fe200078fe8ff */
[----:B------:R-:W-:Y:S01]  /*275e0*/  ULDC.64 UR4, c[0x0][0x118] ;  /* 0x0000460000047ab9 */ /* 0x000fe20000000a00 */
        /* <DEDUP_REMOVED lines=20> */
[----:B------:R-:W-:Y:S02]  /*27730*/  SHF.R.U32.HI R19, RZ, 0x10, R67 ;  /* 0x00000010ff137819 */ /* 0x000fe40000011643 */
[----:B------:R-:W-:Y:S02]  /*27740*/  SHF.R.U64 R2, R60, 0x10, R61 ;  /* 0x000000103c027819 */ /* 0x000fe4000000123d */
[----:B------:R-:W-:Y:S02]  /*27750*/  PRMT R23, R94, 0x5410, R16 ;  /* 0x000054105e177816 */ /* 0x000fe40000000010 */
[--C-:B------:R-:W-:Y:S02]  /*27760*/  SHF.R.U64 R8, R62, 0x10, R63.reuse ;  /* 0x000000103e087819 */ /* 0x100fe4000000123f */
[----:B------:R-:W-:Y:S01]  /*27770*/  SHF.R.U32.HI R9, RZ, 0x10, R63 ;  /* 0x00000010ff097819 */ /* 0x000fe2000001163f */
[----:B------:R-:W-:Y:S01]  /*27780*/  IMAD.U32 R36, R23, 0x10000, RZ ;  /* 0x0001000017247824 */ /* 0x000fe200078e00ff */
[----:B------:R-:W-:-:S02]  /*27790*/  SHF.R.U32.HI R17, RZ, 0x10, R65 ;  /* 0x00000010ff117819 */ /* 0x000fc40000011641 */
[----:B------:R-:W-:Y:S02]  /*277a0*/  SHF.R.U64 R18, R66, 0x10, R67 ;  /* 0x0000001042127819 */ /* 0x000fe40000001243 */
[----:B------:R-:W-:Y:S02]  /*277b0*/  PRMT R20, R94, 0x5432, R19 ;  /* 0x000054325e147816 */ /* 0x000fe40000000013 */
[C---:B------:R-:W-:Y:S02]  /*277c0*/  PRMT R31, R96.reuse, 0x5410, R2 ;  /* 0x00005410601f7816 */ /* 0x040fe40000000002 */
[----:B------:R-:W-:Y:S02]  /*277d0*/  PRMT R29, R97, 0x5410, R8 ;  /* 0x00005410611d7816 */ /* 0x000fe40000000008 */
[----:B------:R-:W-:Y:S02]  /*277e0*/  PRMT R24, R96, 0x5432, R9 ;  /* 0x0000543260187816 */ /* 0x000fe40000000009 */
[----:B------:R-:W-:-:S02]  /*277f0*/  PRMT R22, R93, 0x5432, R17 ;  /* 0x000054325d167816 */ /* 0x000fc40000000011 */
[----:B------:R-:W-:Y:S02]  /*27800*/  PRMT R21, R95, 0x5410, R18 ;  /* 0x000054105f157816 */ /* 0x000fe40000000012 */
[----:B------:R-:W-:Y:S02]  /*27810*/  SHF.R.U32.HI R3, RZ, 0x10, R61 ;  /* 0x00000010ff037819 */ /* 0x000fe4000001163d */
[----:B------:R-:W-:Y:S01]  /*27820*/  LOP3.LUT R37, R23, 0xffff0000, RZ, 0xc0, !PT ;  /* 0xffff000017257812 */ /* 0x000fe200078ec0ff */
[C---:B------:R-:W-:Y:S01]  /*27830*/  IMAD.U32 R23, R22.reuse, 0x10000, RZ ;  /* 0x0001000016177824 */ /* 0x040fe200078e00ff */
        /* <DEDUP_REMOVED lines=24> */
[----:B------:R-:W-:Y:S02]  /*279c0*/  IMAD.U32 R13, R30, 0x10000, RZ ;  /* 0x000100001e0d7824 */ /* 0x000fe400078e00ff */
[----:B------:R-:W-:-:S02]  /*279d0*/  FFMA.FTZ R36, R28, R36, R7 ;  /* 0x000000241c247223 */ /* 0x000fc40000010007 */
[-C--:B------:R-:W-:Y:S02]  /*279e0*/  FMUL.FTZ R12, R12, R15.reuse ;  /* 0x0000000f0c0c7220 */ /* 0x080fe40000410000 */
[C---:B------:R-:W-:Y:S02]  /*279f0*/  FFMA.FTZ R31, R26.reuse, R15, -R6 ;  /* 0x0000000f1a1f7223 */ /* 0x040fe40000010806 */
[C---:B------:R-:W-:Y:S02]  /*27a00*/  FMUL.FTZ R7, R9.reuse, R23 ;  /* 0x0000001709077220 */ /* 0x040fe40000410000 */
[----:B------:R-:W-:Y:S02]  /*27a10*/  FMUL.FTZ R6, R9, R13 ;  /* 0x0000000d09067220 */ /* 0x000fe40000410000 */
[----:B------:R-:W-:Y:S02]  /*27a20*/  FFMA.FTZ R28, R26, R37, R12 ;  /* 0x000000251a1c7223 */ /* 0x000fe4000001000c */
[C---:B------:R-:W-:Y:S01]  /*27a30*/  FFMA.FTZ R26, R25.reuse, R13, -R7 ;  /* 0x0000000d191a7223 */ /* 0x040fe20000010807 */
[----:B------:R-:W-:Y:S01]  /*27a40*/  LOP3.LUT R7, R30, 0xffff0000, RZ, 0xc0, !PT ;  /* 0xffff00001e077812 */ /* 0x000fe200078ec0ff */
[----:B------:R-:W-:-:S02]  /*27a50*/  FFMA.FTZ R23, R25, R23, R6 ;  /* 0x0000001719177223 */ /* 0x000fc40000010006 */
[C---:B------:R-:W-:Y:S02]  /*27a60*/  FMUL.FTZ R6, R8.reuse, R22 ;  /* 0x0000001608067220 */ /* 0x040fe40000410000 */
[----:B------:R-:W-:Y:S02]  /*27a70*/  IMAD.U32 R12, R29, 0x10000, RZ ;  /* 0x000100001d0c7824 */ /* 0x000fe400078e00ff */
[C---:B------:R-:W-:Y:S01]  /*27a80*/  IMAD.U32 R15, R21.reuse, 0x10000, RZ ;  /* 0x00010000150f7824 */ /* 0x040fe200078e00ff */
[----:B------:R-:W-:Y:S01]  /*27a90*/  LOP3.LUT R21, R21, 0xffff0000, RZ, 0xc0, !PT ;  /* 0xffff000015157812 */ /* 0x000fe200078ec0ff */
[-C--:B------:R-:W-:Y:S02]  /*27aa0*/  FMUL.FTZ R8, R8, R7.reuse ;  /* 0x0000000708087220 */ /* 0x080fe40000410000 */
[----:B------:R-:W-:Y:S02]  /*27ab0*/  FFMA.FTZ R13, R19, R7, -R6 ;  /* 0x00000007130d7223 */ /* 0x000fe40000010806 */
[----:B------:R-:W-:-:S02]  /*27ac0*/  IMAD.U32 R25, R20, 0x10000, RZ ;  /* 0x0001000014197824 */ /* 0x000fc400078e00ff */
[----:B------:R-:W-:Y:S01]  /*27ad0*/  FMUL.FTZ R7, R5, R15 ;  /* 0x0000000f05077220 */ /* 0x000fe20000410000 */
[----:B------:R-:W-:Y:S01]  /*27ae0*/  F2FP.BF16.PACK_AB R13, R13, R26 ;  /* 0x0000001a0d0d723e */ /* 0x000fe200000010ff */
[----:B------:R-:W-:Y:S02]  /*27af0*/  FMUL.FTZ R6, R5, R12 ;  /* 0x0000000c05067220 */ /* 0x000fe40000410000 */
[C---:B------:R-:W-:Y:S02]  /*27b00*/  IMAD.U32 R9, R24.reuse, 0x10000, RZ ;  /* 0x0001000018097824 */ /* 0x040fe400078e00ff */
[----:B------:R-:W-:Y:S01]  /*27b10*/  FFMA.FTZ R22, R19, R22, R8 ;  /* 0x0000001613167223 */ /* 0x000fe20000010008 */
[----:B------:R-:W-:Y:S01]  /*27b20*/  LOP3.LUT R8, R24, 0xffff0000, RZ, 0xc0, !PT ;  /* 0xffff000018087812 */ /* 0x000fe200078ec0ff */
[----:B------:R-:W-:Y:S02]  /*27b30*/  FMUL.FTZ R5, R3, R25 ;  /* 0x0000001903057220 */ /* 0x000fe40000410000 */
[C---:B------:R-:W-:Y:S01]  /*27b40*/  FFMA.FTZ R19, R18.reuse, R12, -R7 ;  /* 0x0000000c12137223 */ /* 0x040fe20000010807 */
[----:B------:R-:W-:Y:S01]  /*27b50*/  LOP3.LUT R12, R29, 0xffff0000, RZ, 0xc0, !PT ;  /* 0xffff00001d0c7812 */ /* 0x000fe200078ec0ff */
[----:B------:R-:W-:Y:S01]  /*27b60*/  FFMA.FTZ R6, R18, R15, R6 ;  /* 0x0000000f12067223 */ /* 0x000fe20000010006 */
[----:B------:R-:W-:Y:S01]  /*27b70*/  LOP3.LUT R18, R20, 0xffff0000, RZ, 0xc0, !PT ;  /* 0xffff000014127812 */ /* 0x000fe200078ec0ff */
[----:B------:R-:W-:-:S02]  /*27b80*/  FMUL.FTZ R3, R3, R9 ;  /* 0x0000000903037220 */ /* 0x000fc40000410000 */
[C---:B------:R-:W-:Y:S02]  /*27b90*/  FFMA.FTZ R15, R16.reuse, R9, -R5 ;  /* 0x00000009100f7223 */ /* 0x040fe40000010805 */
[----:B------:R-:W-:Y:S02]  /*27ba0*/  FFMA.FTZ R9, R16, R25, R3 ;  /* 0x0000001910097223 */ /* 0x000fe40000010003 */
[----:B------:R-:W-:Y:S02]  /*27bb0*/  FMUL.FTZ R3, R4, R21 ;  /* 0x0000001504037220 */ /* 0x000fe40000410000 */
[----:B------:R-:W-:Y:S02]  /*27bc0*/  FMUL.FTZ R5, R2, R18 ;  /* 0x0000001202057220 */ /* 0x000fe40000410000 */
[----:B------:R-:W-:Y:S02]  /*27bd0*/  FMUL.FTZ R4, R4, R12 ;  /* 0x0000000c04047220 */ /* 0x000fe40000410000 */
[----:B------:R-:W-:-:S02]  /*27be0*/  FMUL.FTZ R7, R2, R8 ;  /* 0x0000000802077220 */ /* 0x000fc40000410000 */
[----:B------:R-:W-:Y:S01]  /*27bf0*/  FFMA.FTZ R3, R17, R12, -R3 ;  /* 0x0000000c11037223 */ /* 0x000fe20000010803 */
[----:B------:R-:W-:Y:S01]  /*27c00*/  F2FP.BF16.PACK_AB R12, R31, R38 ;  /* 0x000000261f0c723e */ /* 0x000fe200000010ff */
[----:B------:R-:W-:Y:S01]  /*27c10*/  FFMA.FTZ R8, R14, R8, -R5 ;  /* 0x000000080e087223 */ /* 0x000fe20000010805 */
[----:B------:R-:W-:Y:S01]  /*27c20*/  F2FP.BF16.PACK_AB R5, R22, R23 ;  /* 0x000000171605723e */ /* 0x000fe200000010ff */
[----:B------:R-:W-:Y:S01]  /*27c30*/  FFMA.FTZ R2, R17, R21, R4 ;  /* 0x0000001511027223 */ /* 0x000fe20000010004 */
[----:B------:R-:W-:Y:S01]  /*27c40*/  F2FP.BF16.PACK_AB R4, R28, R36 ;  /* 0x000000241c04723e */ /* 0x000fe200000010ff */
[----:B------:R-:W-:Y:S01]  /*27c50*/  FFMA.FTZ R7, R14, R18, R7 ;  /* 0x000000120e077223 */ /* 0x000fe20000010007 */
[----:B------:R-:W-:Y:S02]  /*27c60*/  F2FP.BF16.PACK_AB R14, R3, R19 ;  /* 0x00000013030e723e */ /* 0x000fe400000010ff */
[----:B------:R-:W-:Y:S02]  /*27c70*/  F2FP.BF16.PACK_AB R15, R8, R15 ;  /* 0x0000000f080f723e */ /* 0x000fe400000010ff */
[----:B------:R-:W-:-:S02]  /*27c80*/  F2FP.BF16.PACK_AB R6, R2, R6 ;  /* 0x000000060206723e */ /* 0x000fc400000010ff */
[----:B------:R-:W-:Y:S01]  /*27c90*/  F2FP.BF16.PACK_AB R7, R7, R9 ;  /* 0x000000090707723e */ /* 0x000fe200000010ff */
[----:B------:R1:W-:Y:S04]  /*27ca0*/  ST.E.128 [R34.64], R12 ;  /* 0x0000000c22007985 */ /* 0x0003e8000c101d04 */
[----:B------:R1:W-:Y:S02]  /*27cb0*/  ST.E.128 [R32.64], R4 ;  /* 0x0000000420007985 */ /* 0x0003e4000c101d04 */
.L_x_2561:
[----:B------:R-:W-:Y:S05]  /*27cc0*/  BSYNC B0 ;  /* 0x0000000000007941 */ /* 0x000fea0003800000 */
.L_x_2560:
[----:B------:R-:W-:Y:S01]  /*27cd0*/  IADD3 R2, R57, 0x20, RZ ;  /* 0x0000002039027810 */ /* 0x000fe20007ffe0ff */
[----:B------:R-:W-:Y:S03]  /*27ce0*/  BSSY B0, `(.L_x_2562) ;  /* 0x000007b000007945 */ /* 0x000fe60003800000 */
        /* <DEDUP_REMOVED lines=13> */
[----:B------:R-:W-:Y:S02]  /*27dc0*/  LOP3.LUT R9, R6, 0xffffe000, RZ, 0xc0, !PT ;  /* 0xffffe00006097812 */ /* 0x000fe400078ec0ff */
[----:B------:R-:W-:Y:S01]  /*27dd0*/  SHF.R.S32.HI R5, RZ, 0x1f, R3 ;  /* 0x0000001fff057819 */ /* 0x000fe20000011403 */
[----:B------:R-:W-:Y:S01]  /*27de0*/  IMAD.SHL.U32 R6, R3, 0x8, RZ ;  /* 0x0000000803067824 */ /* 0x000fe200078e00ff */
[----:B------:R-:W-:Y:S02]  /*27df0*/  LEA.HI R7, R7, R0, RZ, 0x3 ;  /* 0x0000000007077211 */ /* 0x000fe400078f18ff */
[----:B------:R-:W-:Y:S02]  /*27e00*/  LEA.HI R3, R5, R3, RZ, 0x3 ;  /* 0x0000000305037211 */ /* 0x000fe400078f18ff */
[----:B------:R-:W-:Y:S01]  /*27e10*/  SHF.R.U32.HI R12, RZ, 0x3, R2 ;  /* 0x00000003ff0c7819 */ /* 0x000fe20000011602 */
[----:B------:R-:W-:Y:S01]  /*27e20*/  IMAD.SHL.U32 R4, R7, 0x40, RZ ;  /* 0x0000004007047824 */ /* 0x000fe200078e00ff */
[----:B------:R-:W-:Y:S01]  /*27e30*/  LOP3.LUT R5, R2, 0x38, R6, 0xf8, !PT ;  /* 0x0000003802057812 */ /* 0x000fe200078ef806 */
[----:B------:R-:W-:Y:S01]  /*27e40*/  IMAD.SHL.U32 R2, R3, 0x400, RZ ;  /* 0x0000040003027824 */ /* 0x000fe200078e00ff */
[----:B------:R-:W-:-:S02]  /*27e50*/  LOP3.LUT R7, R8, R12, RZ, 0x3c, !PT ;  /* 0x0000000c08077212 */ /* 0x000fc400078e3cff */
[----:B------:R-:W-:Y:S02]  /*27e60*/  LOP3.LUT R4, R4, 0xfffffe00, RZ, 0xc0, !PT ;  /* 0xfffffe0004047812 */ /* 0x000fe400078ec0ff */
[----:B------:R-:W-:Y:S02]  /*27e70*/  LOP3.LUT R3, R5, R12, RZ, 0x3c, !PT ;  /* 0x0000000c05037212 */ /* 0x000fe400078e3cff */
[----:B------:R-:W-:Y:S02]  /*27e80*/  LOP3.LUT R2, R2, 0xffffe000, RZ, 0xc0, !PT ;  /* 0xffffe00002027812 */ /* 0x000fe400078ec0ff */
[--C-:B------:R-:W-:Y:S02]  /*27e90*/  IADD3 R7, R7, R9, R4.reuse ;  /* 0x0000000907077210 */ /* 0x100fe40007ffe004 */
[----:B------:R-:W-:-:S03]  /*27ea0*/  IADD3 R2, R3, R2, R4 ;  /* 0x0000000203027210 */ /* 0x000fc60007ffe004 */
[----:B-----5:R-:W-:-:S04]  /*27eb0*/  IMAD.WIDE.U32 R34, R7, 0x2, R44 ;  /* 0x0000000207227825 */ /* 0x020fc800078e002c */
[----:B------:R-:W-:Y:S01]  /*27ec0*/  IMAD.WIDE.U32 R32, R2, 0x2, R44 ;  /* 0x0000000202207825 */ /* 0x000fe200078e002c */
[----:B------:R-:W2:Y:S04]  /*27ed0*/  LD.E.128 R12, [R34.64] ;  /* 0x00000004220c7980 */ /* 0x000ea8000c101d00 */
[----:B------:R-:W3:Y:S01]  /*27ee0*/  LD.E.128 R4, [R32.64] ;  /* 0x0000000420047980 */ /* 0x000ee2000c101d00 */
[----:B------:R-:W-:Y:S02]  /*27ef0*/  SHF.R.U64 R16, R72, 0x10, R73 ;  /* 0x0000001048107819 */ /* 0x000fe40000001249 */
[----:B------:R-:W-:Y:S02]  /*27f00*/  SHF.R.U32.HI R19, RZ, 0x10, R75 ;  /* 0x00000010ff137819 */ /* 0x000fe4000001164b */
[----:B------:R-:W-:-:S02]  /*27f10*/  SHF.R.U64 R2, R68, 0x10, R69 ;  /* 0x0000001044027819 */ /* 0x000fc40000001245 */
[----:B------:R-:W-:Y:S02]  /*27f20*/  PRMT R23, R98, 0x5410, R16 ;  /* 0x0000541062177816 */ /* 0x000fe40000000010 */
[--C-:B------:R-:W-:Y:S02]  /*27f30*/  SHF.R.U64 R8, R70, 0x10, R71.reuse ;  /* 0x0000001046087819 */ /* 0x100fe40000001247 */
[----:B------:R-:W-:Y:S01]  /*27f40*/  SHF.R.U32.HI R9, RZ, 0x10, R71 ;  /* 0x00000010ff097819 */ /* 0x000fe20000011647 */
[----:B------:R-:W-:Y:S01]  /*27f50*/  IMAD.U32 R36, R23, 0x10000, RZ ;  /* 0x0001000017247824 */ /* 0x000fe200078e00ff */
[----:B------:R-:W-:Y:S02]  /*27f60*/  SHF.R.U32.HI R17, RZ, 0x10, R73 ;  /* 0x00000010ff117819 */ /* 0x000fe40000011649 */
[----:B------:R-:W-:Y:S02]  /*27f70*/  SHF.R.U64 R18, R74, 0x10, R75 ;  /* 0x000000104a127819 */ /* 0x000fe4000000124b */
[----:B------:R-:W-:-:S02]  /*27f80*/  PRMT R20, R98, 0x5432, R19 ;  /* 0x0000543262147816 */ /* 0x000fc40000000013 */
[C---:B------:R-:W-:Y:S02]  /*27f90*/  PRMT R31, R100.reuse, 0x5410, R2 ;  /* 0x00005410641f7816 */ /* 0x040fe40000000002 */
[----:B------:R-:W-:Y:S02]  /*27fa0*/  PRMT R29, R101, 0x5410, R8 ;  /* 0x00005410651d7816 */ /* 0x000fe40000000008 */
[----:B------:R-:W-:Y:S02]  /*27fb0*/  PRMT R24, R100, 0x5432, R9 ;  /* 0x0000543264187816 */ /* 0x000fe40000000009 */
[----:B------:R-:W-:Y:S02]  /*27fc0*/  PRMT R22, R97, 0x5432, R17 ;  /* 0x0000543261167816 */ /* 0x000fe40000000011 */
[----:B------:R-:W-:Y:S02]  /*27fd0*/  PRMT R21, R99, 0x5410, R18 ;  /* 0x0000541063157816 */ /* 0x000fe40000000012 */
[----:B------:R-:W-:-:S02]  /*27fe0*/  SHF.R.U32.HI R3, RZ, 0x10, R69 ;  /* 0x00000010ff037819 */ /* 0x000fc40000011645 */
        /* <DEDUP_REMOVED lines=74> */
.L_x_2563:
[----:B------:R-:W-:Y:S05]  /*28490*/  BSYNC B0 ;  /* 0x0000000000007941 */ /* 0x000fea0003800000 */
.L_x_2562:
[----:B-1----:R-:W-:Y:S01]  /*284a0*/  IADD3 R4, R57, 0x40, RZ ;  /* 0x0000004039047810 */ /* 0x002fe20007ffe0ff */
[----:B------:R-:W-:Y:S02]  /*284b0*/  IMAD.MOV.U32 R2, RZ, RZ, R114 ;  /* 0x000000ffff027224 */ /* 0x000fe400078e0072 */
[----:B------:R-:W-:Y:S01]  /*284c0*/  IMAD.MOV.U32 R3, RZ, RZ, 0x0 ;  /* 0x00000000ff037424 */ /* 0x000fe200078e00ff */
[----:B------:R-:W-:-:S13]  /*284d0*/  ISETP.GE.AND P0, PT, R4, R27, PT ;  /* 0x0000001b0400720c */ /* 0x000fda0003f06270 */
[----:B------:R-:W-:Y:S05]  /*284e0*/  @P0 RET.REL.NODEC R2 `(_ZN7cutlass13device_kernelIN5flash19enable_sm80_to_sm89INS1_16FlashAttnFwdSm80INS1_25CollectiveMainloopFwdSm80ILi8ELi2ELb0EN4cute5tupleIJNS5_1CILi128EEENS7_ILi64EEENS7_ILi192EEEEEELi192ENS_10bfloat16_tEfNS_4arch4Sm80ELb0ELb1ELb1ELb1ELb1ELb1ELb1ELb1EEENS1_21CollectiveEpilogueFwdINS6_IJS8_SA_S9_EEENS6_IJNS7_ILi1EEESI_SI_EEESC_SE_Li256ELb1ELb1ELb1ELb0EEENS1_36VarlenDynamicPersistentTileSchedulerILi128ELi64ELi256ELi256ELb1ELb1ELb0ELb1ELb0ELb1EEEEEEEEEvNT_6ParamsE) ;  /* 0xfffd7b1002000950 */ /* 0x000fea0003c3ffff */
[----:B------:R-:W-:Y:S01]  /*284f0*/  SHF.R.S32.HI R2, RZ, 0x1f, R4 ;  /* 0x0000001fff027819 */ /* 0x000fe20000011404 */
[----:B------:R-:W-:Y:S01]  /*28500*/  IMAD.SHL.U32 R5, R0, 0x40, RZ ;  /* 0x0000004000057824 */ /* 0x000fe200078e00ff */
[----:B------:R-:W-:Y:S01]  /*28510*/  SHF.R.S32.HI R7, RZ, 0x1f, R0 ;  /* 0x0000001fff077819 */ /* 0x000fe20000011400 */
[----:B------:R-:W-:Y:S01]  /*28520*/  ULDC.64 UR4, c[0x0][0x118] ;  /* 0x0000460000047ab9 */ /* 0x000fe20000000a00 */
[CC--:B------:R-:W-:Y:S02]  /*28530*/  LEA.HI R3, R2.reuse, R4.reuse, RZ, 0x3 ;  /* 0x0000000402037211 */ /* 0x0c0fe400078f18ff */
[----:B------:R-:W-:Y:S02]  /*28540*/  LEA.HI R4, R2, R4, RZ, 0x6 ;  /* 0x0000000402047211 */ /* 0x000fe400078f30ff */
[----:B------:R-:W-:Y:S02]  /*28550*/  SHF.R.S32.HI R6, RZ, 0x3, R3 ;  /* 0x00000003ff067819 */ /* 0x000fe40000011403 */
[----:B------:R-:W-:Y:S01]  /*28560*/  LOP3.LUT R2, R5, 0x1c0, RZ, 0xc0, !PT ;  /* 0x000001c005027812 */ /* 0x000fe200078ec0ff */
[----:B------:R-:W-:Y:S01]  /*28570*/  IMAD.SHL.U32 R4, R4, 0x80, RZ ;  /* 0x0000008004047824 */ /* 0x000fe200078e00ff */
[----:B------:R-:W-:-:S02]  /*28580*/  LEA.HI R5, R7, R0, RZ, 0x3 ;  /* 0x0000000007057211 */ /* 0x000fc400078f18ff */
[----:B------:R-:W-:Y:S02]  /*28590*/  LEA.HI R0, R27, R6, RZ, 0x1d ;  /* 0x000000061b007211 */ /* 0x000fe400078fe8ff */
[----:B------:R-:W-:Y:S02]  /*285a0*/  LOP3.LUT R7, R4, 0xffffe000, RZ, 0xc0, !PT ;  /* 0xffffe00004077812 */ /* 0x000fe400078ec0ff */
[----:B------:R-:W-:Y:S02]  /*285b0*/  SHF.R.S32.HI R4, RZ, 0x1f, R0 ;  /* 0x0000001fff047819 */ /* 0x000fe40000011400 */
[----:B------:R-:W-:Y:S01]  /*285c0*/  LOP3.LUT R6, R2, 0x38, R3, 0xf8, !PT ;  /* 0x0000003802067812 */ /* 0x000fe200078ef803 */
[----:B------:R-:W-:Y:S01]  /*285d0*/  IMAD.SHL.U32 R3, R5, 0x40, RZ ;  /* 0x0000004005037824 */ /* 0x000fe200078e00ff */
[----:B------:R-:W-:Y:S01]  /*285e0*/  SHF.R.U32.HI R8, RZ, 0x3, R2 ;  /* 0x00000003ff087819 */ /* 0x000fe20000011602 */
[----:B------:R-:W-:Y:S01]  /*285f0*/  IMAD.SHL.U32 R5, R0, 0x8, RZ ;  /* 0x0000000800057824 */ /* 0x000fe200078e00ff */
[----:B------:R-:W-:-:S02]  /*28600*/  LEA.HI R0, R4, R0, RZ, 0x3 ;  /* 0x0000000004007211 */ /* 0x000fc400078f18ff */
[----:B------:R-:W-:Y:S02]  /*28610*/  LOP3.LUT R3, R3, 0xfffffe00, RZ, 0xc0, !PT ;  /* 0xfffffe0003037812 */ /* 0x000fe400078ec0ff */
[----:B------:R-:W-:Y:S01]  /*28620*/  LOP3.LUT R2, R2, 0x38, R5, 0xf8, !PT ;  /* 0x0000003802027812 */ /* 0x000fe200078ef805 */
[----:B------:R-:W-:Y:S01]  /*28630*/  IMAD.SHL.U32 R0, R0, 0x400, RZ ;  /* 0x0000040000007824 */ /* 0x000fe200078e00ff */
[-C--:B------:R-:W-:Y:S02]  /*28640*/  LOP3.LUT R6, R6, R8.reuse, RZ, 0x3c, !PT ;  /* 0x0000000806067212 */ /* 0x080fe400078e3cff */
        /* <DEDUP_REMOVED lines=12> */
[----:B------:R-:W-:Y:S01]  /*28710*/  PRMT R29, R112, 0x5410, R0 ;  /* 0x00005410701d7816 */ /* 0x000fe20000000000 */
[----:B------:R-:W-:Y:S01]  /*28720*/  IMAD.U32 R34, R22, 0x10000, RZ ;  /* 0x0001000016227824 */ /* 0x000fe200078e00ff */
[----:B------:R-:W-:Y:S02]  /*28730*/  SHF.R.U32.HI R21, RZ, 0x10, R81 ;  /* 0x00000010ff157819 */ /* 0x000fe40000011651 */
[----:B------:R-:W-:Y:S02]  /*28740*/  PRMT R26, R112, 0x5432, R8 ;  /* 0x00005432701a7816 */ /* 0x000fe40000000008 */
[----:B------:R-:W-:Y:S02]  /*28750*/  SHF.R.U32.HI R2, RZ, 0x10, R85 ;  /* 0x00000010ff027819 */ /* 0x000fe40000011655 */
[----:B------:R-:W-:-:S02]  /*28760*/  LOP3.LUT R22, R22, 0xffff0000, RZ, 0xc0, !PT ;  /* 0xffff000016167812 */ /* 0x000fc400078ec0ff */
[----:B------:R-:W-:Y:S02]  /*28770*/  SHF.R.U64 R3, R86, 0x10, R87 ;  /* 0x0000001056037819 */ /* 0x000fe40000001257 */
[----:B------:R-:W-:Y:S02]  /*28780*/  PRMT R21, R101, 0x5432, R21 ;  /* 0x0000543265157816 */ /* 0x000fe40000000015 */
[----:B------:R-:W-:Y:S02]  /*28790*/  PRMT R28, R104, 0x5432, R2 ;  /* 0x00005432681c7816 */ /* 0x000fe40000000002 */
[----:B------:R-:W-:Y:S02]  /*287a0*/  PRMT R27, R113, 0x5410, R3 ;  /* 0x00005410711b7816 */ /* 0x000fe40000000003 */
[--C-:B------:R-:W-:Y:S02]  /*287b0*/  SHF.R.U64 R20, R82, 0x10, R83.reuse ;  /* 0x0000001052147819 */ /* 0x100fe40000001253 */
[----:B------:R-:W-:-:S02]  /*287c0*/  SHF.R.U32.HI R19, RZ, 0x10, R83 ;  /* 0x00000010ff137819 */ /* 0x000fc40000011653 */
[----:B------:R-:W-:Y:S02]  /*287d0*/  PRMT R20, R104, 0x5410, R20 ;  /* 0x0000541068147816 */ /* 0x000fe40000000014 */
        /* <DEDUP_REMOVED lines=15> */
[----:B------:R-:W-:Y:S01]  /*288d0*/  FMUL.FTZ R5, R12, R34 ;  /* 0x000000220c057220 */ /* 0x000fe20000410000 */
[----:B------:R-:W-:Y:S01]  /*288e0*/  LOP3.LUT R2, R6, 0xffff0000, RZ, 0xc0, !PT ;  /* 0xffff000006027812 */ /* 0x000fe200078ec0ff */
[----:B------:R-:W-:-:S02]  /*288f0*/  FMUL.FTZ R12, R12, R15 ;  /* 0x0000000f0c0c7220 */ /* 0x000fc40000410000 */
[----:B------:R-:W-:Y:S02]  /*28900*/  FFMA.FTZ R35, R25, R15, -R5 ;  /* 0x0000000f19237223 */ /* 0x000fe40000010805 */
[----:B------:R-:W-:Y:S02]  /*28910*/  FMUL.FTZ R5, R9, R22 ;  /* 0x0000001609057220 */ /* 0x000fe40000410000 */
[----:B------:R-:W-:Y:S01]  /*28920*/  IMAD.U32 R3, R6, 0x10000, RZ ;  /* 0x0001000006037824 */ /* 0x000fe200078e00ff */
[----:B------:R-:W-:Y:S01]  /*28930*/  LOP3.LUT R6, R7, 0xffff0000, RZ, 0xc0, !PT ;  /* 0xffff000007067812 */ /* 0x000fe200078ec0ff */
[----:B------:R-:W-:Y:S02]  /*28940*/  IMAD.U32 R15, R21, 0x10000, RZ ;  /* 0x00010000150f7824 */ /* 0x000fe400078e00ff */
[----:B------:R-:W-:Y:S02]  /*28950*/  IMAD.U32 R0, R7, 0x10000, RZ ;  /* 0x0001000007007824 */ /* 0x000fe400078e00ff */
[C---:B------:R-:W-:Y:S01]  /*28960*/  IMAD.U32 R7, R28.reuse, 0x10000, RZ ;  /* 0x000100001c077824 */ /* 0x040fe200078e00ff */
[----:B------:R-:W-:Y:S01]  /*28970*/  LOP3.LUT R28, R28, 0xffff0000, RZ, 0xc0, !PT ;  /* 0xffff00001c1c7812 */ /* 0x000fe200078ec0ff */
[----:B------:R-:W-:-:S02]  /*28980*/  FMUL.FTZ R9, R9, R29 ;  /* 0x0000001d09097220 */ /* 0x000fc40000410000 */
[----:B------:R-:W-:Y:S01]  /*28990*/  FFMA.FTZ R34, R25, R34, R12 ;  /* 0x0000002219227223 */ /* 0x000fe2000001000c */
[----:B------:R-:W-:Y:S01]  /*289a0*/  LOP3.LUT R25, R21, 0xffff0000, RZ, 0xc0, !PT ;  /* 0xffff000015197812 */ /* 0x000fe200078ec0ff */
[----:B------:R-:W-:Y:S02]  /*289b0*/  FFMA.FTZ R29, R24, R29, -R5 ;  /* 0x0000001d181d7223 */ /* 0x000fe40000010805 */
[C---:B------:R-:W-:Y:S02]  /*289c0*/  FMUL.FTZ R5, R8.reuse, R15 ;  /* 0x0000000f08057220 */ /* 0x040fe40000410000 */
[-C--:B------:R-:W-:Y:S02]  /*289d0*/  FMUL.FTZ R8, R8, R7.reuse ;  /* 0x0000000708087220 */ /* 0x080fe40000410000 */
[----:B------:R-:W-:Y:S02]  /*289e0*/  FFMA.FTZ R21, R23, R7, -R5 ;  /* 0x0000000717157223 */ /* 0x000fe40000010805 */
[----:B------:R-:W-:-:S02]  /*289f0*/  FFMA.FTZ R24, R24, R22, R9 ;  /* 0x0000001618187223 */ /* 0x000fc40000010009 */
[----:B------:R-:W-:Y:S02]  /*28a00*/  FMUL.FTZ R5, R4, R25 ;  /* 0x0000001904057220 */ /* 0x000fe40000410000 */
[----:B------:R-:W-:Y:S02]  /*28a10*/  FFMA.FTZ R23, R23, R15, R8 ;  /* 0x0000000f17177223 */ /* 0x000fe40000010008 */
[C---:B------:R-:W-:Y:S01]  /*28a20*/  IMAD.U32 R9, R27.reuse, 0x10000, RZ ;  /* 0x000100001b097824 */ /* 0x040fe200078e00ff */
[----:B------:R-:W-:Y:S01]  /*28a30*/  LOP3.LUT R27, R27, 0xffff0000, RZ, 0xc0, !PT ;  /* 0xffff00001b1b7812 */ /* 0x000fe200078ec0ff */
[C---:B------:R-:W-:Y:S01]  /*28a40*/  IMAD.U32 R12, R20.reuse, 0x10000, RZ ;  /* 0x00010000140c7824 */ /* 0x040fe200078e00ff */
[----:B------:R-:W-:Y:S01]  /*28a50*/  LOP3.LUT R20, R20, 0xffff0000, RZ, 0xc0, !PT ;  /* 0xffff000014147812 */ /* 0x000fe200078ec0ff */
[C---:B------:R-:W-:Y:S01]  /*28a60*/  IMAD.U32 R15, R19.reuse, 0x10000, RZ ;  /* 0x00010000130f7824 */ /* 0x040fe200078e00ff */
[----:B------:R-:W-:Y:S01]  /*28a70*/  LOP3.LUT R19, R19, 0xffff0000, RZ, 0xc0, !PT ;  /* 0xffff000013137812 */ /* 0x000fe200078ec0ff */
[----:B------:R-:W-:-:S02]  /*28a80*/  FMUL.FTZ R7, R4, R28 ;  /* 0x0000001c04077220 */ /* 0x000fc40000410000 */
[C---:B------:R-:W-:Y:S01]  /*28a90*/  IMAD.U32 R8, R26.reuse, 0x10000, RZ ;  /* 0x000100001a087824 */ /* 0x040fe200078e00ff */
[----:B------:R-:W-:Y:S01]  /*28aa0*/  LOP3.LUT R26, R26, 0xffff0000, RZ, 0xc0, !PT ;  /* 0xffff00001a1a7812 */ /* 0x000fe200078ec0ff */
[----:B------:R-:W-:Y:S02]  /*28ab0*/  FFMA.FTZ R28, R18, R28, -R5 ;  /* 0x0000001c121c7223 */ /* 0x000fe40000010805 */
[C---:B------:R-:W-:Y:S02]  /*28ac0*/  FMUL.FTZ R5, R3.reuse, R12 ;  /* 0x0000000c03057220 */ /* 0x040fe40000410000 */
[----:B------:R-:W-:Y:S02]  /*28ad0*/  FMUL.FTZ R4, R3, R9 ;  /* 0x0000000903047220 */ /* 0x000fe40000410000 */
[C---:B------:R-:W-:Y:S02]  /*28ae0*/  FMUL.FTZ R3, R0.reuse, R15 ;  /* 0x0000000f00037220 */ /* 0x040fe40000410000 */
[----:B------:R-:W-:-:S02]  /*28af0*/  FMUL.FTZ R0, R0, R8 ;  /* 0x0000000800007220 */ /* 0x000fc40000410000 */
[C---:B------:R-:W-:Y:S02]  /*28b00*/  FFMA.FTZ R8, R13.reuse, R8, -R3 ;  /* 0x000000080d087223 */ /* 0x040fe40000010803 */
[----:B------:R-:W-:Y:S01]  /*28b10*/  FFMA.FTZ R3, R13, R15, R0 ;  /* 0x0000000f0d037223 */ /* 0x000fe20000010000 */
[----:B------:R-:W-:Y:S01]  /*28b20*/  F2FP.BF16.PACK_AB R13, R28, R21 ;  /* 0x000000151c0d723e */ /* 0x000fe200000010ff */
[----:B------:R-:W-:Y:S02]  /*28b30*/  FFMA.FTZ R18, R18, R25, R7 ;  /* 0x0000001912127223 */ /* 0x000fe40000010007 */
[----:B------:R-:W-:Y:S02]  /*28b40*/  FMUL.FTZ R0, R2, R20 ;  /* 0x0000001402007220 */ /* 0x000fe40000410000 */
[----:B------:R-:W-:Y:S02]  /*28b50*/  FMUL.FTZ R15, R6, R19 ;  /* 0x00000013060f7220 */ /* 0x000fe40000410000 */
[----:B------:R-:W-:-:S02]  /*28b60*/  FMUL.FTZ R2, R2, R27 ;  /* 0x0000001b02027220 */ /* 0x000fc40000410000 */
[-C--:B------:R-:W-:Y:S02]  /*28b70*/  FMUL.FTZ R7, R6, R26.reuse ;  /* 0x0000001a06077220 */ /* 0x080fe40000410000 */
[C---:B------:R-:W-:Y:S01]  /*28b80*/  FFMA.FTZ R9, R17.reuse, R9, -R5 ;  /* 0x0000000911097223 */ /* 0x040fe20000010805 */
[----:B------:R-:W-:Y:S01]  /*28b90*/  F2FP.BF16.PACK_AB R5, R18, R23 ;  /* 0x000000171205723e */ /* 0x000fe200000010ff */
[----:B------:R-:W-:Y:S02]  /*28ba0*/  FFMA.FTZ R0, R16, R27, -R0 ;  /* 0x0000001b10007223 */ /* 0x000fe40000010800 */
[----:B------:R-:W-:Y:S02]  /*28bb0*/  FFMA.FTZ R15, R14, R26, -R15 ;  /* 0x0000001a0e0f7223 */ /* 0x000fe4000001080f */
[----:B------:R-:W-:Y:S01]  /*28bc0*/  FFMA.FTZ R17, R17, R12, R4 ;  /* 0x0000000c11117223 */ /* 0x000fe20000010004 */
[----:B------:R-:W-:Y:S01]  /*28bd0*/  F2FP.BF16.PACK_AB R12, R29, R35 ;  /* 0x000000231d0c723e */ /* 0x000fe200000010ff */
[----:B------:R-:W-:Y:S01]  /*28be0*/  FFMA.FTZ R6, R16, R20, R2 ;  /* 0x0000001410067223 */ /* 0x000fe20000010002 */
[----:B------:R-:W-:Y:S01]  /*28bf0*/  F2FP.BF16.PACK_AB R15, R15, R8 ;  /* 0x000000080f0f723e */ /* 0x000fe200000010ff */
[----:B------:R-:W-:Y:S01]  /*28c00*/  FFMA.FTZ R7, R14, R19, R7 ;  /* 0x000000130e077223 */ /* 0x000fe20000010007 */
[----:B------:R-:W-:Y:S01]  /*28c10*/  F2FP.BF16.PACK_AB R14, R0, R9 ;  /* 0x00000009000e723e */ /* 0x000fe200000010ff */
[----:B------:R-:W-:Y:S01]  /*28c20*/  IMAD.MOV.U32 R2, RZ, RZ, R114 ;  /* 0x000000ffff027224 */ /* 0x000fe200078e0072 */
[----:B------:R-:W-:-:S02]  /*28c30*/  F2FP.BF16.PACK_AB R4, R24, R34 ;  /* 0x000000221804723e */ /* 0x000fc400000010ff */
[----:B------:R-:W-:Y:S01]  /*28c40*/  F2FP.BF16.PACK_AB R6, R6, R17 ;  /* 0x000000110606723e */ /* 0x000fe200000010ff */
[----:B------:R1:W-:Y:S01]  /*28c50*/  ST.E.128 [R32.64], R12 ;  /* 0x0000000c20007985 */ /* 0x0003e2000c101d04 */
[----:B------:R-:W-:Y:S01]  /*28c60*/  F2FP.BF16.PACK_AB R7, R7, R3 ;  /* 0x000000030707723e */ /* 0x000fe200000010ff */
[----:B------:R-:W-:-:S04]  /*28c70*/  IMAD.MOV.U32 R3, RZ, RZ, 0x0 ;  /* 0x00000000ff037424 */ /* 0x000fc800078e00ff */
[----:B------:R1:W-:Y:S01]  /*28c80*/  ST.E.128 [R30.64], R4 ;  /* 0x000000041e007985 */ /* 0x0003e2000c101d04 */
[----:B------:R-:W-:Y:S05]  /*28c90*/  RET.REL.NODEC R2 `(_ZN7cutlass13device_kernelIN5flash19enable_sm80_to_sm89INS1_16FlashAttnFwdSm80INS1_25CollectiveMainloopFwdSm80ILi8ELi2ELb0EN4cute5tupleIJNS5_1CILi128EEENS7_ILi64EEENS7_ILi192EEEEEELi192ENS_10bfloat16_tEfNS_4arch4Sm80ELb0ELb1ELb1ELb1ELb1ELb1ELb1ELb1EEENS1_21CollectiveEpilogueFwdINS6_IJS8_SA_S9_EEENS6_IJNS7_ILi1EEESI_SI_EEESC_SE_Li256ELb1ELb1ELb1ELb0EEENS1_36VarlenDynamicPersistentTileSchedulerILi128ELi64ELi256ELi256ELb1ELb1ELb0ELb1ELb0ELb1EEEEEEEEEvNT_6ParamsE) ;  /* 0xfffd736002007950 */ /* 0x000fea0003c3ffff */
.L_x_2516:
[----:B------:R-:W-:Y:S01]  /*28ca0*/  IMAD.MOV.U32 R35, RZ, RZ, R37 ;  /* 0x000000ffff237224 */ /* 0x000fe200078e0025 */
[----:B------:R-:W-:Y:S01]  /*28cb0*/  MOV R34, 0x1c1f ;  /* 0x00001c1f00227802 */ /* 0x000fe20000000f00 */
[----:B------:R-:W-:Y:S01]  /*28cc0*/  IMAD.MOV.U32 R2, RZ, RZ, RZ ;  /* 0x000000ffff027224 */ /* 0x000fe200078e00ff */
[----:B------:R-:W-:Y:S02]  /*28cd0*/  MOV R182, 0xffffffff ;  /* 0xffffffff00b67802 */ /* 0x000fe40000000f00 */
[----:B------:R-:W-:Y:S02]  /*28ce0*/  MOV R3, 0x28d00 ;  /* 0x00028d0000037802 */ /* 0x000fe40000000f00 */
[----:B------:R-:W-:Y:S05]  /*28cf0*/  CALL.REL.NOINC `($__internal_39_$__cuda_sm70_shflsync_idx_p) ;  /* 0x0000077000007944 */ /* 0x000fea0003c00000 */
[----:B------:R-:W-:Y:S01]  /*28d00*/  MOV R5, R181 ;  /* 0x000000b500057202 */ /* 0x000fe20000000f00 */
[----:B------:R-:W-:Y:S05]  /*28d10*/  BRA `(.L_x_2564) ;  /* 0xffff87c000007947 */ /* 0x000fea000383ffff */
.L_x_2517:
[----:B------:R-:W-:Y:S01]  /*28d20*/  IMAD.MOV.U32 R35, RZ, RZ, R42 ;  /* 0x000000ffff237224 */ /* 0x000fe200078e002a */
[----:B------:R-:W-:Y:S01]  /*28d30*/  MOV R34, 0x1c1f ;  /* 0x00001c1f00227802 */ /* 0x000fe20000000f00 */
[----:B------:R-:W-:Y:S01]  /*28d40*/  IMAD.MOV.U32 R2, RZ, RZ, RZ ;  /* 0x000000ffff027224 */ /* 0x000fe200078e00ff */
[----:B------:R-:W-:-:S02]  /*28d50*/  MOV R182, 0xffffffff ;  /* 0xffffffff00b67802 */ /* 0x000fc40000000f00 */
[----:B------:R-:W-:Y:S02]  /*28d60*/  MOV R3, 0x28d80 ;  /* 0x00028d8000037802 */ /* 0x000fe40000000f00 */
[----:B-12---:R-:W-:Y:S05]  /*28d70*/  CALL.REL.NOINC `($__internal_39_$__cuda_sm70_shflsync_idx_p) ;  /* 0x000006f000007944 */ /* 0x006fea0003c00000 */
[----:B------:R-:W-:Y:S01]  /*28d80*/  IMAD.MOV.U32 R35, RZ, RZ, R36 ;  /* 0x000000ffff237224 */ /* 0x000fe200078e0024 */
[----:B------:R-:W-:Y:S01]  /*28d90*/  MOV R2, RZ ;  /* 0x000000ff00027202 */ /* 0x000fe20000000f00 */
[----:B------:R-:W-:Y:S01]  /*28da0*/  IMAD.MOV.U32 R34, RZ, RZ, 0x1c1f ;  /* 0x00001c1fff227424 */ /* 0x000fe200078e00ff */
[----:B------:R-:W-:Y:S01]  /*28db0*/  MOV R182, 0xffffffff ;  /* 0xffffffff00b67802 */ /* 0x000fe20000000f00 */
[----:B------:R-:W-:Y:S01]  /*28dc0*/  IMAD.MOV.U32 R4, RZ, RZ, R181 ;  /* 0x000000ffff047224 */ /* 0x000fe200078e00b5 */
[----:B------:R-:W-:Y:S02]  /*28dd0*/  MOV R3, 0x28df0 ;  /* 0x00028df000037802 */ /* 0x000fe40000000f00 */
[----:B------:R-:W-:Y:S05]  /*28de0*/  CALL.REL.NOINC `($__internal_39_$__cuda_sm70_shflsync_idx_p) ;  /* 0x0000068000007944 */ /* 0x000fea0003c00000 */
[----:B------:R-:W-:Y:S01]  /*28df0*/  IMAD.MOV.U32 R6, RZ, RZ, R181 ;  /* 0x000000ffff067224 */ /* 0x000fe200078e00b5 */
[----:B------:R-:W-:Y:S01]  /*28e00*/  MOV R35, R43 ;  /* 0x0000002b00237202 */ /* 0x000fe20000000f00 */
[----:B------:R-:W-:Y:S01]  /*28e10*/  IMAD.MOV.U32 R2, RZ, RZ, RZ ;  /* 0x000000ffff027224 */ /* 0x000fe200078e00ff */
[----:B------:R-:W-:Y:S01]  /*28e20*/  MOV R34, 0x1c1f ;  /* 0x00001c1f00227802 */ /* 0x000fe20000000f00 */
[----:B------:R-:W-:Y:S01]  /*28e30*/  IMAD.MOV.U32 R182, RZ, RZ, -0x1 ;  /* 0xffffffffffb67424 */ /* 0x000fe200078e00ff */
[----:B------:R-:W-:-:S02]  /*28e40*/  MOV R3, 0x28e60 ;  /* 0x00028e6000037802 */ /* 0x000fc40000000f00 */
[----:B------:R-:W-:Y:S05]  /*28e50*/  CALL.REL.NOINC `($__internal_39_$__cuda_sm70_shflsync_idx_p) ;  /* 0x0000061000007944 */ /* 0x000fea0003c00000 */
[----:B------:R-:W-:Y:S01]  /*28e60*/  MOV R2, R181 ;  /* 0x000000b500027202 */ /* 0x000fe20000000f00 */
[----:B------:R-:W-:Y:S05]  /*28e70*/  BRA `(.L_x_2565) ;  /* 0xffff86a000007947 */ /* 0x000fea000383ffff */
.L_x_2520:
[----:B------:R-:W-:Y:S01]  /*28e80*/  IMAD.MOV.U32 R35, RZ, RZ, R37 ;  /* 0x000000ffff237224 */ /* 0x000fe200078e0025 */
[----:B------:R-:W-:Y:S01]  /*28e90*/  MOV R34, 0x1c1f ;  /* 0x00001c1f00227802 */ /* 0x000fe20000000f00 */
[----:B------:R-:W-:Y:S01]  /*28ea0*/  IMAD.MOV.U32 R2, RZ, RZ, 0x1 ;  /* 0x00000001ff027424 */ /* 0x000fe200078e00ff */
[----:B------:R-:W-:-:S02]  /*28eb0*/  MOV R182, 0xffffffff ;  /* 0xffffffff00b67802 */ /* 0x000fc40000000f00 */
[----:B------:R-:W-:Y:S02]  /*28ec0*/  MOV R3, 0x28ee0 ;  /* 0x00028ee000037802 */ /* 0x000fe40000000f00 */
[----:B---3--:R-:W-:Y:S05]  /*28ed0*/  CALL.REL.NOINC `($__internal_39_$__cuda_sm70_shflsync_idx_p) ;  /* 0x0000059000007944 */ /* 0x008fea0003c00000 */
[----:B------:R-:W-:Y:S01]  /*28ee0*/  IMAD.MOV.U32 R5, RZ, RZ, R181 ;  /* 0x000000ffff057224 */ /* 0x000fe200078e00b5 */
[----:B------:R-:W-:Y:S01]  /*28ef0*/  MOV R35, R42 ;  /* 0x0000002a00237202 */ /* 0x000fe20000000f00 */
[----:B------:R-:W-:Y:S01]  /*28f00*/  IMAD.MOV.U32 R2, RZ, RZ, 0x1 ;  /* 0x00000001ff027424 */ /* 0x000fe200078e00ff */
[----:B------:R-:W-:Y:S01]  /*28f10*/  MOV R34, 0x1c1f ;  /* 0x00001c1f00227802 */ /* 0x000fe20000000f00 */
[----:B------:R-:W-:Y:S01]  /*28f20*/  IMAD.MOV.U32 R182, RZ, RZ, -0x1 ;  /* 0xffffffffffb67424 */ /* 0x000fe200078e00ff */
[----:B------:R-:W-:Y:S02]  /*28f30*/  MOV R3, 0x28f50 ;  /* 0x00028f5000037802 */ /* 0x000fe40000000f00 */
[----:B------:R-:W-:Y:S05]  /*28f40*/  CALL.REL.NOINC `($__internal_39_$__cuda_sm70_shflsync_idx_p) ;  /* 0x0000052000007944 */ /* 0x000fea0003c00000 */
[----:B------:R-:W-:Y:S01]  /*28f50*/  IMAD.MOV.U32 R35, RZ, RZ, R36 ;  /* 0x000000ffff237224 */ /* 0x000fe200078e0024 */
[----:B------:R-:W-:Y:S01]  /*28f60*/  MOV R2, 0x1 ;  /* 0x0000000100027802 */ /* 0x000fe20000000f00 */
[----:B------:R-:W-:Y:S01]  /*28f70*/  IMAD.MOV.U32 R34, RZ, RZ, 0x1c1f ;  /* 0x00001c1fff227424 */ /* 0x000fe200078e00ff */
[----:B------:R-:W-:Y:S01]  /*28f80*/  MOV R182, 0xffffffff ;  /* 0xffffffff00b67802 */ /* 0x000fe20000000f00 */
[----:B------:R-:W-:Y:S01]  /*28f90*/  IMAD.MOV.U32 R4, RZ, RZ, R181 ;  /* 0x000000ffff047224 */ /* 0x000fe200078e00b5 */
[----:B------:R-:W-:-:S02]  /*28fa0*/  MOV R3, 0x28fc0 ;  /* 0x00028fc000037802 */ /* 0x000fc40000000f00 */
[----:B------:R-:W-:Y:S05]  /*28fb0*/  CALL.REL.NOINC `($__internal_39_$__cuda_sm70_shflsync_idx_p) ;  /* 0x000004b000007944 */ /* 0x000fea0003c00000 */
        /* <DEDUP_REMOVED lines=9> */
.L_x_2547:
        /* <DEDUP_REMOVED lines=8> */
.L_x_2548:
[----:B------:R-:W-:Y:S01]  /*290d0*/  IMAD.MOV.U32 R35, RZ, RZ, R25 ;  /* 0x000000ffff237224 */ /* 0x000fe200078e0019 */
[----:B------:R-:W-:Y:S01]  /*290e0*/  MOV R34, 0x1c1f ;  /* 0x00001c1f00227802 */ /* 0x000fe20000000f00 */
[----:B------:R-:W-:Y:S01]  /*290f0*/  IMAD.MOV.U32 R2, RZ, RZ, RZ ;  /* 0x000000ffff027224 */ /* 0x000fe200078e00ff */
[----:B------:R-:W-:Y:S02]  /*29100*/  MOV R182, 0xffffffff ;  /* 0xffffffff00b67802 */ /* 0x000fe40000000f00 */
[----:B------:R-:W-:Y:S02]  /*29110*/  MOV R3, 0x29130 ;  /* 0x0002913000037802 */ /* 0x000fe40000000f00 */
[----:B-12---:R-:W-:Y:S05]  /*29120*/  CALL.REL.NOINC `($__internal_39_$__cuda_sm70_shflsync_idx_p) ;  /* 0x0000034000007944 */ /* 0x006fea0003c00000 */
[----:B------:R-:W-:Y:S01]  /*29130*/  IMAD.MOV.U32 R35, RZ, RZ, R14 ;  /* 0x000000ffff237224 */ /* 0x000fe200078e000e */
[----:B------:R-:W-:Y:S01]  /*29140*/  MOV R34, 0x1c1f ;  /* 0x00001c1f00227802 */ /* 0x000fe20000000f00 */
[----:B------:R-:W-:Y:S01]  /*29150*/  IMAD.MOV.U32 R2, RZ, RZ, RZ ;  /* 0x000000ffff027224 */ /* 0x000fe200078e00ff */
[----:B------:R-:W-:Y:S01]  /*29160*/  MOV R4, R181 ;  /* 0x000000b500047202 */ /* 0x000fe20000000f00 */
[----:B------:R-:W-:Y:S01]  /*29170*/  IMAD.MOV.U32 R182, RZ, RZ, -0x1 ;  /* 0xffffffffffb67424 */ /* 0x000fe200078e00ff */
[----:B------:R-:W-:-:S02]  /*29180*/  MOV R5, R0 ;  /* 0x0000000000057202 */ /* 0x000fc40000000f00 */
[----:B------:R-:W-:Y:S02]  /*29190*/  MOV R3, 0x291b0 ;  /* 0x000291b000037802 */ /* 0x000fe40000000f00 */
[----:B------:R-:W-:Y:S05]  /*291a0*/  CALL.REL.NOINC `($__internal_39_$__cuda_sm70_shflsync_idx_p) ;  /* 0x000002c000007944 */ /* 0x000fea0003c00000 */
[----:B------:R-:W-:Y:S01]  /*291b0*/  IMAD.MOV.U32 R6, RZ, RZ, R181 ;  /* 0x000000ffff067224 */ /* 0x000fe200078e00b5 */
[----:B------:R-:W-:Y:S01]  /*291c0*/  MOV R35, R30 ;  /* 0x0000001e00237202 */ /* 0x000fe20000000f00 */
[----:B------:R-:W-:Y:S01]  /*291d0*/  IMAD.MOV.U32 R2, RZ, RZ, RZ ;  /* 0x000000ffff027224 */ /* 0x000fe200078e00ff */
[----:B------:R-:W-:Y:S01]  /*291e0*/  MOV R34, 0x1c1f ;  /* 0x00001c1f00227802 */ /* 0x000fe20000000f00 */
[----:B------:R-:W-:Y:S01]  /*291f0*/  IMAD.MOV.U32 R182, RZ, RZ, -0x1 ;  /* 0xffffffffffb67424 */ /* 0x000fe200078e00ff */
[----:B------:R-:W-:Y:S02]  /*29200*/  MOV R3, 0x29220 ;  /* 0x0002922000037802 */ /* 0x000fe40000000f00 */
[----:B------:R-:W-:Y:S05]  /*29210*/  CALL.REL.NOINC `($__internal_39_$__cuda_sm70_shflsync_idx_p) ;  /* 0x0000025000007944 */ /* 0x000fea0003c00000 */
[----:B------:R-:W-:Y:S01]  /*29220*/  MOV R2, R181 ;  /* 0x000000b500027202 */ /* 0x000fe20000000f00 */
[----:B------:R-:W-:Y:S05]  /*29230*/  BRA `(.L_x_2568) ;  /* 0xffffbf1000007947 */ /* 0x000fea000383ffff */
.L_x_2551:
[----:B------:R-:W-:Y:S01]  /*29240*/  IMAD.MOV.U32 R35, RZ, RZ, R15 ;  /* 0x000000ffff237224 */ /* 0x000fe200078e000f */
[----:B------:R-:W-:Y:S01]  /*29250*/  MOV R34, 0x1c1f ;  /* 0x00001c1f00227802 */ /* 0x000fe20000000f00 */
[----:B------:R-:W-:Y:S01]  /*29260*/  IMAD.MOV.U32 R2, RZ, RZ, 0x1 ;  /* 0x00000001ff027424 */ /* 0x000fe200078e00ff */
[----:B------:R-:W-:Y:S02]  /*29270*/  MOV R182, 0xffffffff ;  /* 0xffffffff00b67802 */ /* 0x000fe40000000f00 */
[----:B------:R-:W-:-:S02]  /*29280*/  MOV R3, 0x292a0 ;  /* 0x000292a000037802 */ /* 0x000fc40000000f00 */
[----:B---3--:R-:W-:Y:S05]  /*29290*/  CALL.REL.NOINC `($__internal_39_$__cuda_sm70_shflsync_idx_p) ;  /* 0x000001d000007944 */ /* 0x008fea0003c00000 */
[----:B------:R-:W-:Y:S01]  /*292a0*/  IMAD.MOV.U32 R0, RZ, RZ, R181 ;  /* 0x000000ffff007224 */ /* 0x000fe200078e00b5 */
[----:B------:R-:W-:Y:S01]  /*292b0*/  MOV R35, R25 ;  /* 0x0000001900237202 */ /* 0x000fe20000000f00 */
[----:B------:R-:W-:Y:S01]  /*292c0*/  IMAD.MOV.U32 R2, RZ, RZ, 0x1 ;  /* 0x00000001ff027424 */ /* 0x000fe200078e00ff */
[----:B------:R-:W-:Y:S01]  /*292d0*/  MOV R34, 0x1c1f ;  /* 0x00001c1f00227802 */ /* 0x000fe20000000f00 */
[----:B------:R-:W-:Y:S01]  /*292e0*/  IMAD.MOV.U32 R182, RZ, RZ, -0x1 ;  /* 0xffffffffffb67424 */ /* 0x000fe200078e00ff */
[----:B------:R-:W-:-:S02]  /*292f0*/  MOV R3, 0x29310 ;  /* 0x0002931000037802 */ /* 0x000fc40000000f00 */
[----:B------:R-:W-:Y:S05]  /*29300*/  CALL.REL.NOINC `($__internal_39_$__cuda_sm70_shflsync_idx_p) ;  /* 0x0000016000007944 */ /* 0x000fea0003c00000 */
[----:B------:R-:W-:Y:S01]  /*29310*/  IMAD.MOV.U32 R35, RZ, RZ, R14 ;  /* 0x000000ffff237224 */ /* 0x000fe200078e000e */
[----:B------:R-:W-:Y:S01]  /*29320*/  MOV R34, 0x1c1f ;  /* 0x00001c1f00227802 */ /* 0x000fe20000000f00 */
[----:B------:R-:W-:Y:S01]  /*29330*/  IMAD.MOV.U32 R2, RZ, RZ, 0x1 ;  /* 0x00000001ff027424 */ /* 0x000fe200078e00ff */
[----:B------:R-:W-:Y:S01]  /*29340*/  MOV R4, R181 ;  /* 0x000000b500047202 */ /* 0x000fe20000000f00 */
[----:B------:R-:W-:Y:S01]  /*29350*/  IMAD.MOV.U32 R182, RZ, RZ, -0x1 ;  /* 0xffffffffffb67424 */ /* 0x000fe200078e00ff */
[----:B------:R-:W-:-:S02]  /*29360*/  MOV R5, R0 ;  /* 0x0000000000057202 */ /* 0x000fc40000000f00 */
[----:B------:R-:W-:Y:S02]  /*29370*/  MOV R3, 0x29390 ;  /* 0x0002939000037802 */ /* 0x000fe40000000f00 */
[----:B------:R-:W-:Y:S05]  /*29380*/  CALL.REL.NOINC `($__internal_39_$__cuda_sm70_shflsync_idx_p) ;  /* 0x000000e000007944 */ /* 0x000fea0003c00000 */
        /* <DEDUP_REMOVED lines=9> */
        .weak           $__internal_38_$__cuda_sm70_shflsync_bfly_p
        .type           $__internal_38_$__cuda_sm70_shflsync_bfly_p,@function
        .size           $__internal_38_$__cuda_sm70_shflsync_bfly_p,($__internal_39_$__cuda_sm70_shflsync_idx_p - $__internal_38_$__cuda_sm70_shflsync_bfly_p)
$__internal_38_$__cuda_sm70_shflsync_bfly_p:
[----:B------:R-:W-:Y:S04]  /*29420*/  WARPSYNC R194 ;  /* 0x000000c200007348 */ /* 0x000fe80003800000 */
[----:B------:R1:W2:Y:S02]  /*29430*/  SHFL.BFLY PT, R15, R2, R15, R210 ;  /* 0x0c00000f020f7389 */ /* 0x0002a400000e00d2 */
[----:B-1----:R-:W-:-:S02]  /*29440*/  MOV R2, R3 ;  /* 0x0000000300027202 */ /* 0x002fc40000000f00 */
[----:B------:R-:W-:-:S04]  /*29450*/  MOV R3, 0x0 ;  /* 0x0000000000037802 */ /* 0x000fc80000000f00 */
[----:B--2---:R-:W-:Y:S05]  /*29460*/  RET.REL.NODEC R2 `(_ZN7cutlass13device_kernelIN5flash19enable_sm80_to_sm89INS1_16FlashAttnFwdSm80INS1_25CollectiveMainloopFwdSm80ILi8ELi2ELb0EN4cute5tupleIJNS5_1CILi128EEENS7_ILi64EEENS7_ILi192EEEEEELi192ENS_10bfloat16_tEfNS_4arch4Sm80ELb0ELb1ELb1ELb1ELb1ELb1ELb1ELb1EEENS1_21CollectiveEpilogueFwdINS6_IJS8_SA_S9_EEENS6_IJNS7_ILi1EEESI_SI_EEESC_SE_Li256ELb1ELb1ELb1ELb0EEENS1_36VarlenDynamicPersistentTileSchedulerILi128ELi64ELi256ELi256ELb1ELb1ELb0ELb1ELb0ELb1EEEEEEEEEvNT_6ParamsE) ;  /* 0xfffd6b9002007950 */ /* 0x004fea0003c3ffff */
        .weak           $__internal_39_$__cuda_sm70_shflsync_idx_p
        .type           $__internal_39_$__cuda_sm70_shflsync_idx_p,@function
        .size           $__internal_39_$__cuda_sm70_shflsync_idx_p,($__internal_40_$__cuda_sm70_shflsync_up_p - $__internal_39_$__cuda_sm70_shflsync_idx_p)
$__internal_39_$__cuda_sm70_shflsync_idx_p:
[----:B------:R-:W-:Y:S04]  /*29470*/  WARPSYNC R182 ;  /* 0x000000b600007348 */ /* 0x000fe80003800000 */
[----:B------:R1:W2:Y:S02]  /*29480*/  SHFL.IDX PT, R181, R35, R2, R34 ;  /* 0x0000000223b57389 */ /* 0x0002a400000e0022 */
[----:B-1----:R-:W-:Y:S02]  /*29490*/  MOV R2, R3 ;  /* 0x0000000300027202 */ /* 0x002fe40000000f00 */
[----:B------:R-:W-:-:S04]  /*294a0*/  MOV R3, 0x0 ;  /* 0x0000000000037802 */ /* 0x000fc80000000f00 */
[----:B--2---:R-:W-:Y:S05]  /*294b0*/  RET.REL.NODEC R2 `(_ZN7cutlass13device_kernelIN5flash19enable_sm80_to_sm89INS1_16FlashAttnFwdSm80INS1_25CollectiveMainloopFwdSm80ILi8ELi2ELb0EN4cute5tupleIJNS5_1CILi128EEENS7_ILi64EEENS7_ILi192EEEEEELi192ENS_10bfloat16_tEfNS_4arch4Sm80ELb0ELb1ELb1ELb1ELb1ELb1ELb1ELb1EEENS1_21CollectiveEpilogueFwdINS6_IJS8_SA_S9_EEENS6_IJNS7_ILi1EEESI_SI_EEESC_SE_Li256ELb1ELb1ELb1ELb0EEENS1_36VarlenDynamicPersistentTileSchedulerILi128ELi64ELi256ELi256ELb1ELb1ELb0ELb1ELb0ELb1EEEEEEEEEvNT_6ParamsE) ;  /* 0xfffd6b4002007950 */ /* 0x004fea0003c3ffff */
        .weak           $__internal_40_$__cuda_sm70_shflsync_up_p
        .type           $__internal_40_$__cuda_sm70_shflsync_up_p,@function
        .size           $__internal_40_$__cuda_sm70_shflsync_up_p,($__internal_41_$__cuda_sm70_votesync_ballot - $__internal_40_$__cuda_sm70_shflsync_up_p)
$__internal_40_$__cuda_sm70_shflsync_up_p:
[----:B------:R-:W-:Y:S02]  /*294c0*/  MOV R4, RZ ;  /* 0x000000ff00047202 */ /* 0x000fe40000000f00 */
[----:B------:R-:W-:-:S04]  /*294d0*/  MOV R12, 0xffffffff ;  /* 0xffffffff000c7802 */ /* 0x000fc80000000f00 */
[----:B------:R-:W-:Y:S04]  /*294e0*/  WARPSYNC R12 ;  /* 0x0000000c00007348 */ /* 0x000fe80003800000 */
[----:B------:R1:W2:Y:S02]  /*294f0*/  SHFL.UP PT, R4, R0, R3, R4 ;  /* 0x0400000300047389 */ /* 0x0002a400000e0004 */
[----:B-1----:R-:W-:-:S04]  /*29500*/  MOV R3, 0x0 ;  /* 0x0000000000037802 */ /* 0x002fc80000000f00 */
[----:B--2---:R-:W-:Y:S05]  /*29510*/  RET.REL.NODEC R2 `(_ZN7cutlass13device_kernelIN5flash19enable_sm80_to_sm89INS1_16FlashAttnFwdSm80INS1_25CollectiveMainloopFwdSm80ILi8ELi2ELb0EN4cute5tupleIJNS5_1CILi128EEENS7_ILi64EEENS7_ILi192EEEEEELi192ENS_10bfloat16_tEfNS_4arch4Sm80ELb0ELb1ELb1ELb1ELb1ELb1ELb1ELb1EEENS1_21CollectiveEpilogueFwdINS6_IJS8_SA_S9_EEENS6_IJNS7_ILi1EEESI_SI_EEESC_SE_Li256ELb1ELb1ELb1ELb0EEENS1_36VarlenDynamicPersistentTileSchedulerILi128ELi64ELi256ELi256ELb1ELb1ELb0ELb1ELb0ELb1EEEEEEEEEvNT_6ParamsE) ;  /* 0xfffd6ae002007950 */ /* 0x004fea0003c3ffff */
        .weak           $__internal_41_$__cuda_sm70_votesync_ballot
        .type           $__internal_41_$__cuda_sm70_votesync_ballot,@function
        .size           $__internal_41_$__cuda_sm70_votesync_ballot,(.L_x_3158 - $__internal_41_$__cuda_sm70_votesync_ballot)
$__internal_41_$__cuda_sm70_votesync_ballot:
[----:B------:R-:W-:Y:S01]  /*29520*/  ISETP.NE.U32.AND P0, PT, R0, 0x1, PT ;  /* 0x000000010000780c */ /* 0x000fe20003f05070 */
[----:B------:R-:W-:-:S04]  /*29530*/  IMAD.MOV.U32 R3, RZ, RZ, -0x1 ;  /* 0xffffffffff037424 */ /* 0x000fc800078e00ff */
[----:B------:R-:W-:Y:S08]  /*29540*/  WARPSYNC R3 ;  /* 0x0000000300007348 */ /* 0x000ff00003800000 */
[----:B------:R-:W-:-:S04]  /*29550*/  VOTE.ANY R0, PT, !P0 ;  /* 0x0000000000007806 */ /* 0x000fc800040e0100 */
[----:B------:R-:W-:Y:S01]  /*29560*/  LOP3.LUT R0, R0, R3, RZ, 0xc0, !PT ;  /* 0x0000000300007212 */ /* 0x000fe200078ec0ff */
[----:B------:R-:W-:-:S04]  /*29570*/  IMAD.MOV.U32 R3, RZ, RZ, 0x0 ;  /* 0x00000000ff037424 */ /* 0x000fc800078e00ff */
[----:B------:R-:W-:Y:S05]  /*29580*/  RET.REL.NODEC R2 `(_ZN7cutlass13device_kernelIN5flash19enable_sm80_to_sm89INS1_16FlashAttnFwdSm80INS1_25CollectiveMainloopFwdSm80ILi8ELi2ELb0EN4cute5tupleIJNS5_1CILi128EEENS7_ILi64EEENS7_ILi192EEEEEELi192ENS_10bfloat16_tEfNS_4arch4Sm80ELb0ELb1ELb1ELb1ELb1ELb1ELb1ELb1EEENS1_21CollectiveEpilogueFwdINS6_IJS8_SA_S9_EEENS6_IJNS7_ILi1EEESI_SI_EEESC_SE_Li256ELb1ELb1ELb1ELb0EEENS1_36VarlenDynamicPersistentTileSchedulerILi128ELi64ELi256ELi256ELb1ELb1ELb0ELb1ELb0ELb1EEEEEEEEEvNT_6ParamsE) ;  /* 0xfffd6a7002007950 */ /* 0x000fea0003c3ffff */
.L_x_2570:
        /* <DEDUP_REMOVED lines=15> */
.L_x_3158:


//--------------------- .text._ZN7cutlass13device_kernelIN5flash19enable_sm80_to_sm89INS1_16FlashAttnFwdSm80INS1_25CollectiveMainloopFwdSm80ILi8ELi2ELb0EN4cute5tupleIJNS5_1CILi128EEENS7_ILi64EEENS7_ILi192EEEEEELi192ENS_10bfloat16_tEfNS_4arch4Sm80ELb1ELb0ELb1ELb0ELb1ELb0ELb1ELb1EEENS1_21CollectiveEpilogueFwdINS6_IJS8_SA_S9_EEENS6_IJNS7_ILi1EEESI_SI_EEESC_SE_Li256ELb0ELb1ELb1ELb0EEENS1_30DynamicPersistentTileSchedulerILi256ELi256ELb1ELb1ELb0EEEEEEEEEvNT_6ParamsE --------------------------
	.section	.text._ZN7cutlass13device_kernelIN5flash19enable_sm80_to_sm89INS1_16FlashAttnFwdSm80INS1_25CollectiveMainloopFwdSm80ILi8ELi2ELb0EN4cute5tupleIJNS5_1CILi128EEENS7_ILi64EEENS7_ILi192EEEEEELi192ENS_10bfloat16_tEfNS_4arch4Sm80ELb1ELb0ELb1ELb0ELb1ELb0ELb1ELb1EEENS1_21CollectiveEpilogueFwdINS6_IJS8_SA_S9_EEENS6_IJNS7_ILi1EEESI_SI_EEESC_SE_Li256ELb0ELb1ELb1ELb0EEENS1_30DynamicPersistentTileSchedulerILi256ELi256ELb1ELb1ELb0EEEEEEEEEvNT_6ParamsE,"ax",@progbits
	.sectioninfo	@"SHI_REGISTERS=255"
	.align	128
.text._ZN7cutlass13device_kernelIN5flash19enable_sm80_to_sm89INS1_16FlashAttnFwdSm80INS1_25CollectiveMainloopFwdSm80ILi8ELi2ELb0EN4cute5tupleIJNS5_1CILi128EEENS7_ILi64EEENS7_ILi192EEEEEELi192ENS_10bfloat16_tEfNS_4arch4Sm80ELb1ELb0ELb1ELb0ELb1ELb0ELb1ELb1EEENS1_21CollectiveEpilogueFwdINS6_IJS8_SA_S9_EEENS6_IJNS7_ILi1EEESI_SI_EEESC_SE_Li256ELb0ELb1ELb1ELb0EEENS1_30DynamicPersistentTileSchedulerILi256ELi256ELb1ELb1ELb0EEEEEEEEEvNT_6ParamsE:
        .type           _ZN7cutlass13device_kernelIN5flash19enable_sm80_to_sm89INS1_16FlashAttnFwdSm80INS1_25CollectiveMainloopFwdSm80ILi8ELi2ELb0EN4cute5tupleIJNS5_1CILi128EEENS7_ILi64EEENS7_ILi192EEEEEELi192ENS_10bfloat16_tEfNS_4arch4Sm80ELb1ELb0ELb1ELb0ELb1ELb0ELb1ELb1EEENS1_21CollectiveEpilogueFwdINS6_IJS8_SA_S9_EEENS6_IJNS7_ILi1EEESI_SI_EEESC_SE_Li256ELb0ELb1ELb1ELb0EEENS1_30DynamicPersistentTileSchedulerILi256ELi256ELb1ELb1ELb0EEEEEEEEEvNT_6ParamsE,@function
        .size           _ZN7cutlass13device_kernelIN5flash19enable_sm80_to_sm89INS1_16FlashAttnFwdSm80INS1_25CollectiveMainloopFwdSm80ILi8ELi2ELb0EN4cute5tupleIJNS5_1CILi128EEENS7_ILi64EEENS7_ILi192EEEEEELi192ENS_10bfloat16_tEfNS_4arch4Sm80ELb1ELb0ELb1ELb0ELb1ELb0ELb1ELb1EEENS1_21CollectiveEpilogueFwdINS6_IJS8_SA_S9_EEENS6_IJNS7_ILi1EEESI_SI_EEESC_SE_Li256ELb0ELb1ELb1ELb0EEENS1_30DynamicPersistentTileSchedulerILi256ELi256ELb1ELb1ELb0EEEEEEEEEvNT_6ParamsE,(.L_x_3164 - _ZN7cutlass13device_kernelIN5flash19enable_sm80_to_sm89INS1_16FlashAttnFwdSm80INS1_25CollectiveMainloopFwdSm80ILi8ELi2ELb0EN4cute5tupleIJNS5_1CILi128EEENS7_ILi64EEENS7_ILi192EEEEEELi192ENS_10bfloat16_tEfNS_4arch4Sm80ELb1ELb0ELb1ELb0ELb1ELb0ELb1ELb1EEENS1_21CollectiveEpilogueFwdINS6_IJS8_SA_S9_EEENS6_IJNS7_ILi1EEESI_SI_EEESC_SE_Li256ELb0ELb1ELb1ELb0EEENS1_30DynamicPersistentTileSchedulerILi256ELi256ELb1ELb1ELb0EEEEEEEEEvNT_6ParamsE)
        .other          _ZN7cutlass13device_kernelIN5flash19enable_sm80_to_sm89INS1_16FlashAttnFwdSm80INS1_25CollectiveMainloopFwdSm80ILi8ELi2ELb0EN4cute5tupleIJNS5_1CILi128EEENS7_ILi64EEENS7_ILi192EEEEEELi192ENS_10bfloat16_tEfNS_4arch4Sm80ELb1ELb0ELb1ELb0ELb1ELb0ELb1ELb1EEENS1_21CollectiveEpilogueFwdINS6_IJS8_SA_S9_EEENS6_IJNS7_ILi1EEESI_SI_EEESC_SE_Li256ELb0ELb1ELb1ELb0EEENS1_30DynamicPersistentTileSchedulerILi256ELi256ELb1ELb1ELb0EEEEEEEEEvNT_6ParamsE,@"STO_CUDA_ENTRY STV_DEFAULT"
_ZN7cutlass13device_kernelIN5flash19enable_sm80_to_sm89INS1_16FlashAttnFwdSm80INS1_25CollectiveMainloopFwdSm80ILi8ELi2ELb0EN4cute5tupleIJNS5_1CILi128EEENS7_ILi64EEENS7_ILi192EEEEEELi192ENS_10bfloat16_tEfNS_4arch4Sm80ELb1ELb0ELb1ELb0ELb1ELb0ELb1ELb1EEENS1_21CollectiveEpilogueFwdINS6_IJS8_SA_S9_EEENS6_IJNS7_ILi1EEESI_SI_EEESC_SE_Li256ELb0ELb1ELb1ELb0EEENS1_30DynamicPersistentTileSchedulerILi256ELi256ELb1ELb1ELb0EEEEEEEEEvNT_6ParamsE:
        /* <DEDUP_REMOVED lines=13> */
[----:B------:R-:W-:Y:S02]  /*00d0*/  ULDC.64 UR6, c[0x0][0x118] ;  /* 0x0000460000067ab9 */ /* 0x000fe40000000a00 */
[CC--:B------:R-:W-:Y:S02]  /*00e0*/  LEA.HI R3, R15.reuse, R18.reuse, RZ, 0x4 ;  /* 0x000000120f037211 */ /* 0x0c0fe400078f20ff */
[-C--:B------:R-:W-:Y:S02]  /*00f0*/  LEA.HI R10, R15, R18.reuse, RZ, 0x3 ;  /* 0x000000120f0a7211 */ /* 0x080fe400078f18ff */
[----:B------:R-:W-:Y:S02]  /*0100*/  LOP3.LUT R2, R3, 0xfffffff0, RZ, 0xc0, !PT ;  /* 0xfffffff003027812 */ /* 0x000fe400078ec0ff */
[----:B------:R-:W-:-:S02]  /*0110*/  LEA.HI R0, R15, R18, RZ, 0x2 ;  /* 0x000000120f007211 */ /* 0x000fc400078f10ff */
[----:B------:R-:W-:Y:S01]  /*0120*/  SHF.R.S32.HI R232, RZ, 0x3, R10 ;  /* 0x00000003ffe87819 */ /* 0x000fe2000001140a */
[----:B------:R-:W-:Y:S01]  /*0130*/  IMAD.IADD R4, R18, 0x1, -R2 ;  /* 0x0000000112047824 */ /* 0x000fe200078e0a02 */
[----:B------:R-:W-:Y:S02]  /*0140*/  LOP3.LUT R207, R10, 0xfffffff8, RZ, 0xc0, !PT ;  /* 0xfffffff80acf7812 */ /* 0x000fe400078ec0ff */
[----:B------:R-:W-:Y:S01]  /*0150*/  LOP3.LUT R0, R0, 0xfffffffc, RZ, 0xc0, !PT ;  /* 0xfffffffc00007812 */ /* 0x000fe200078ec0ff */
[----:B------:R-:W-:Y:S01]  /*0160*/  IMAD.SHL.U32 R2, R232, 0x40, RZ ;  /* 0x00000040e8027824 */ /* 0x000fe200078e00ff */
[----:B------:R-:W-:Y:S01]  /*0170*/  SHF.R.S32.HI R5, RZ, 0x4, R3 ;  /* 0x00000004ff057819 */ /* 0x000fe20000011403 */
[C---:B------:R-:W-:Y:S01]  /*0180*/  IMAD.IADD R207, R18.reuse, 0x1, -R207 ;  /* 0x0000000112cf7824 */ /* 0x040fe200078e0acf */
[----:B------:R-:W-:Y:S01]  /*0190*/  SHF.R.S32.HI R8, RZ, 0x1f, R4 ;  /* 0x0000001fff087819 */ /* 0x000fe20000011404 */
[----:B------:R-:W-:Y:S01]  /*01a0*/  IMAD.IADD R6, R18, 0x1, -R0 ;  /* 0x0000000112067824 */ /* 0x000fe200078e0a00 */
[----:B------:R-:W-:Y:S01]  /*01b0*/  LEA.HI R3, R3, R5, RZ, 0x1 ;  /* 0x0000000503037211 */ /* 0x000fe200078f08ff */
[C---:B------:R-:W-:Y:S01]  /*01c0*/  IMAD.SHL.U32 R193, R207.reuse, 0x8, RZ ;  /* 0x00000008cfc17824 */ /* 0x040fe200078e00ff */
[----:B------:R-:W-:Y:S01]  /*01d0*/  LOP3.LUT R0, R2, 0x1c0, RZ, 0xc0, !PT ;  /* 0x000001c002007812 */ /* 0x000fe200078ec0ff */
[----:B------:R-:W-:Y:S01]  /*01e0*/  IMAD R206, R207, 0x20, R232 ;  /* 0x00000020cfce7824 */ /* 0x000fe200078e02e8 */
[----:B------:R-:W-:-:S02]  /*01f0*/  LOP3.LUT R3, R3, 0xfffffffe, RZ, 0xc0, !PT ;  /* 0xfffffffe03037812 */ /* 0x000fc400078ec0ff */
[----:B------:R-:W-:Y:S02]  /*0200*/  SHF.R.U32.HI R7, RZ, 0x3, R0 ;  /* 0x00000003ff077819 */ /* 0x000fe40000011600 */
[----:B------:R-:W-:Y:S01]  /*0210*/  LOP3.LUT R2, R0, 0x38, R193, 0xf8, !PT ;  /* 0x0000003800027812 */ /* 0x000fe200078ef8c1 */
[----:B------:R-:W-:Y:S01]  /*0220*/  IMAD.IADD R11, R5, 0x1, -R3 ;  /* 0x00000001050b7824 */ /* 0x000fe200078e0a03 */
[----:B------:R-:W-:Y:S02]  /*0230*/  LEA.HI R0, R6, R6, RZ, 0x1 ;  /* 0x0000000606007211 */ /* 0x000fe400078f08ff */
[----:B------:R-:W-:Y:S02]  /*0240*/  LEA.HI R5, R8, R4, RZ, 0x3 ;  /* 0x0000000408057211 */ /* 0x000fe400078f18ff */
[----:B------:R-:W-:Y:S01]  /*0250*/  LOP3.LUT R13, R2, R7, RZ, 0x3c, !PT ;  /* 0x00000007020d7212 */ /* 0x000fe200078e3cff */
[----:B------:R-:W-:Y:S01]  /*0260*/  IMAD.SHL.U32 R7, R207, 0x40, RZ ;  /* 0x00000040cf077824 */ /* 0x000fe200078e00ff */
[----:B------:R-:W-:-:S02]  /*0270*/  LOP3.LUT R2, R0, 0x1ffffffe, RZ, 0xc0, !PT ;  /* 0x1ffffffe00027812 */ /* 0x000fc400078ec0ff */
[----:B------:R-:W-:Y:S02]  /*0280*/  LOP3.LUT R3, R5, 0xfffffff8, RZ, 0xc0, !PT ;  /* 0xfffffff805037812 */ /* 0x000fe400078ec0ff */
[----:B------:R-:W-:Y:S01]  /*0290*/  LOP3.LUT R0, R7, 0x1c0, RZ, 0xc0, !PT ;  /* 0x000001c007007812 */ /* 0x000fe200078ec0ff */
[----:B------:R-:W-:Y:S01]  /*02a0*/  IMAD.IADD R14, R6, 0x1, -R2 ;  /* 0x00000001060e7824 */ /* 0x000fe200078e0a02 */
[----:B------:R-:W-:Y:S01]  /*02b0*/  LEA.HI R8, R15, R18, RZ, 0x5 ;  /* 0x000000120f087211 */ /* 0x000fe200078f28ff */
[----:B------:R-:W-:Y:S01]  /*02c0*/  IMAD.IADD R9, R4, 0x1, -R3 ;  /* 0x0000000104097824 */ /* 0x000fe200078e0a03 */
[----:B------:R-:W-:Y:S02]  /*02d0*/  LOP3.LUT R4, R0, 0x8, R10, 0xf8, !PT ;  /* 0x0000000800047812 */ /* 0x000fe400078ef80a */
        /* <DEDUP_REMOVED lines=8> */
[C---:B------:R-:W-:Y:S01]  /*0360*/  IMAD.SHL.U32 R3, R9.reuse, 0x40, RZ ;  /* 0x0000004009037824 */ /* 0x040fe200078e00ff */
[----:B------:R-:W-:Y:S01]  /*0370*/  R2P PR, R9, 0x6 ;  /* 0x0000000609007804 */ /* 0x000fe20000000000 */
[----:B------:R-:W-:Y:S01]  /*0380*/  IMAD.SHL.U32 R4, R11, 0x8, RZ ;  /* 0x000000080b047824 */ /* 0x000fe200078e00ff */
[----:B------:R-:W-:Y:S01]  /*0390*/  SHF.R.S32.HI R7, RZ, 0x1f, R17 ;  /* 0x0000001fff077819 */ /* 0x000fe20000011411 */
[----:B------:R-:W-:Y:S01]  /*03a0*/  IMAD.IADD R8, R6, 0x1, -R2 ;  /* 0x0000000106087824 */ /* 0x000fe200078e0a02 */
[----:B------:R-:W-:Y:S01]  /*03b0*/  LOP3.LUT R0, R3, 0x1c0, RZ, 0xc0, !PT ;  /* 0x000001c003007812 */ /* 0x000fe200078ec0ff */
[----:B------:R-:W-:Y:S01]  /*03c0*/  IMAD.SHL.U32 R2, R5, 0x40, RZ ;  /* 0x0000004005027824 */ /* 0x000fe200078e00ff */
[----:B------:R-:W-:-:S02]  /*03d0*/  LEA.HI R7, R7, R17, RZ, 0x2 ;  /* 0x0000001107077211 */ /* 0x000fc400078f10ff */
[----:B------:R-:W-:Y:S02]  /*03e0*/  LOP3.LUT R5, R0, 0x8, R4, 0xf8, !PT ;  /* 0x0000000800057812 */ /* 0x000fe400078ef804 */
[----:B------:R-:W-:Y:S02]  /*03f0*/  SHF.R.U32.HI R3, RZ, 0x3, R0 ;  /* 0x00000003ff037819 */ /* 0x000fe40000011600 */
[----:B------:R-:W-:Y:S02]  /*0400*/  LOP3.LUT R4, R2, 0xfffffe00, RZ, 0xc0, !PT ;  /* 0xfffffe0002047812 */ /* 0x000fe400078ec0ff */
[----:B------:R-:W-:Y:S01]  /*0410*/  LOP3.LUT R3, R5, R3, RZ, 0x3c, !PT ;  /* 0x0000000305037212 */ /* 0x000fe200078e3cff */
[----:B------:R-:W-:Y:S01]  /*0420*/  IMAD.MOV.U32 R5, RZ, RZ, 0x40 ;  /* 0x00000040ff057424 */ /* 0x000fe200078e00ff */
[----:B------:R-:W-:Y:S01]  /*0430*/  SHF.R.S32.HI R0, RZ, 0x2, R7 ;  /* 0x00000002ff007819 */ /* 0x000fe20000011407 */
[----:B------:R-:W-:Y:S01]  /*0440*/  IMAD R2, R6, 0x400, R4 ;  /* 0x0000040006027824 */ /* 0x000fe200078e0204 */
[----:B------:R-:W-:-:S02]  /*0450*/  SEL R168, R168, 0xffffffe0, !P1 ;  /* 0xffffffe0a8a87807 */ /* 0x000fc40004800000 */
[----:B------:R-:W-:Y:S01]  /*0460*/  LEA.HI R10, R15, R18, RZ, 0x6 ;  /* 0x000000120f0a7211 */ /* 0x000fe200078f30ff */
[----:B------:R-:W-:Y:S01]  /*0470*/  IMAD.IADD R2, R2, 0x1, R3 ;  /* 0x0000000102027824 */ /* 0x000fe200078e0203 */
[----:B------:R-:W-:Y:S01]  /*0480*/  LOP3.LUT R3, R3, R4, RZ, 0xfc, !PT ;  /* 0x0000000403037212 */ /* 0x000fe200078efcff */
[----:B------:R-:W-:Y:S01]  /*0490*/  IMAD R16, R8, 0x10, R0 ;  /* 0x0000001008107824 */ /* 0x000fe200078e0200 */
[----:B------:R-:W-:Y:S01]  /*04a0*/  LEA.HI R4, R15, R18, RZ, 0x7 ;  /* 0x000000120f047211 */ /* 0x000fe200078f38ff */
[----:B------:R-:W-:Y:S01]  /*04b0*/  IMAD R0, R11, 0x200, R12 ;  /* 0x000002000b007824 */ /* 0x000fe200078e020c */
[----:B------:R-:W-:Y:S01]  /*04c0*/  LEA R162, R2, 0x18100, 0x1 ;  /* 0x0001810002a27811 */ /* 0x000fe200078e08ff */
[----:B------:R-:W-:Y:S01]  /*04d0*/  IMAD.SHL.U32 R10, R10, 0x8, RZ ;  /* 0x000000080a0a7824 */ /* 0x000fe200078e00ff */
[----:B------:R-:W-:Y:S01]  /*04e0*/  SHF.R.S32.HI R6, RZ, 0x7, R4 ;  /* 0x00000007ff067819 */ /* 0x000fe20000011404 */
[----:B------:R-:W-:Y:S01]  /*04f0*/  STL [R1+0xc], R16 ;  /* 0x00000c1001007387 */ /* 0x000fe20000100800 */
[----:B------:R-:W-:Y:S01]  /*0500*/  LOP3.LUT R4, R7, 0x7ffffffc, RZ, 0xc0, !PT ;  /* 0x7ffffffc07047812 */ /* 0x000fe200078ec0ff */
[----:B------:R-:W-:Y:S01]  /*0510*/  IMAD.IADD R163, R162, 0x1, R168 ;  /* 0x00000001a2a37824 */ /* 0x000fe200078e02a8 */
[----:B------:R-:W-:-:S02]  /*0520*/  LEA R170, R3, 0x100, 0x1 ;  /* 0x0000010003aa7811 */ /* 0x000fc400078e08ff */
[----:B------:R-:W-:Y:S01]  /*0530*/  LEA R169, R0, 0xc100, 0x1 ;  /* 0x0000c10000a97811 */ /* 0x000fe200078e08ff */
[----:B------:R-:W-:Y:S01]  /*0540*/  IMAD.IADD R4, R17, 0x1, -R4 ;  /* 0x0000000111047824 */ /* 0x000fe200078e0a04 */
[----:B------:R-:W-:Y:S01]  /*0550*/  SEL R0, R5, 0xffffffc0, !P2 ;  /* 0xffffffc005007807 */ /* 0x000fe20005000000 */
[----:B------:R-:W-:Y:S01]  /*0560*/  IMAD.IADD R237, R168, 0x1, R170 ;  /* 0x00000001a8ed7824 */ /* 0x000fe200078e02aa */
[----:B------:R-:W-:Y:S01]  /*0570*/  IADD3 R201, R193, 0x80, RZ ;  /* 0x00000080c1c97810 */ /* 0x000fe20007ffe0ff */
[----:B------:R-:W-:Y:S01]  /*0580*/  IMAD.SHL.U32 R223, R4, 0x2, RZ ;  /* 0x0000000204df7824 */ /* 0x000fe200078e00ff */
[----:B------:R-:W-:Y:S01]  /*0590*/  LOP3.LUT R10, R13, 0x7ffffe00, R10, 0xf8, !PT ;  /* 0x7ffffe000d0a7812 */ /* 0x000fe200078ef80a */
[----:B------:R-:W-:Y:S01]  /*05a0*/  IMAD R4, R14, 0x8, R16 ;  /* 0x000000080e047824 */ /* 0x000fe200078e0210 */
[----:B------:R-:W-:Y:S01]  /*05b0*/  IADD3 R202, R193, 0x40, RZ ;  /* 0x00000040c1ca7810 */ /* 0x000fe20007ffe0ff */
[----:B------:R-:W-:Y:S01]  /*05c0*/  IMAD.IADD R171, R0, 0x1, R170 ;  /* 0x0000000100ab7824 */ /* 0x000fe200078e02aa */
[----:B------:R-:W-:Y:S01]  /*05d0*/  IADD3 R15, R223, 0x10, RZ ;  /* 0x00000010df0f7810 */ /* 0x000fe20007ffe0ff */
[--C-:B------:R-:W-:Y:S01]  /*05e0*/  IMAD.IADD R165, R162, 0x1, R0.reuse ;  /* 0x00000001a2a57824 */ /* 0x100fe200078e0200 */
[----:B------:R1:W-:Y:S01]  /*05f0*/  STL [R1+0x4], R4 ;  /* 0x0000040401007387 */ /* 0x0003e20000100800 */
[----:B------:R-:W-:Y:S01]  /*0600*/  IMAD.IADD R164, R163, 0x1, R0 ;  /* 0x00000001a3a47824 */ /* 0x000fe200078e0200 */
[C---:B------:R-:W-:Y:S01]  /*0610*/  IADD3 R11, R223.reuse, 0x28, RZ ;  /* 0x00000028df0b7810 */ /* 0x040fe20007ffe0ff */
[----:B------:R-:W-:Y:S01]  /*0620*/  IMAD.IADD R0, R0, 0x1, R237 ;  /* 0x0000000100007824 */ /* 0x000fe200078e02ed */
[----:B------:R-:W-:Y:S01]  /*0630*/  SHF.R.S32.HI R6, RZ, 0x1f, R193 ;  /* 0x0000001fff067819 */ /* 0x000fe200000114c1 */
[----:B------:R-:W-:Y:S01]  /*0640*/  IMAD.SHL.U32 R210, R10, 0x2, RZ ;  /* 0x000000020ad27824 */ /* 0x000fe200078e00ff */
[----:B------:R-:W-:Y:S01]  /*0650*/  IADD3 R8, R223, 0x40, RZ ;  /* 0x00000040df087810 */ /* 0x000fe20007ffe0ff */
[----:B------:R-:W-:Y:S01]  /*0660*/  IMAD.IADD R239, R168, 0x1, R171 ;  /* 0x00000001a8ef7824 */ /* 0x000fe200078e02ab */
[----:B------:R2:W-:Y:S01]  /*0670*/  STL [R1], R0 ;  /* 0x0000000001007387 */ /* 0x0005e20000100800 */
[----:B------:R-:W-:-:S02]  /*0680*/  SHF.R.S32.HI R6, RZ, 0x1f, R201 ;  /* 0x0000001fff067819 */ /* 0x000fc400000114c9 */
[C---:B------:R-:W-:Y:S02]  /*0690*/  IADD3 R6, R223.reuse, 0x50, RZ ;  /* 0x00000050df067810 */ /* 0x040fe40007ffe0ff */
[C---:B------:R-:W-:Y:S02]  /*06a0*/  IADD3 R252, R223.reuse, 0x60, RZ ;  /* 0x00000060dffc7810 */ /* 0x040fe40007ffe0ff */
[----:B------:R-:W-:Y:S02]  /*06b0*/  SHF.R.S32.HI R5, RZ, 0x1f, R15 ;  /* 0x0000001fff057819 */ /* 0x000fe4000001140f */
[C---:B------:R-:W-:Y:S02]  /*06c0*/  IADD3 R251, R223.reuse, 0x68, RZ ;  /* 0x00000068dffb7810 */ /* 0x040fe40007ffe0ff */
[C---:B------:R-:W-:Y:S02]  /*06d0*/  IADD3 R250, R223.reuse, 0x70, RZ ;  /* 0x00000070dffa7810 */ /* 0x040fe40007ffe0ff */
[----:B------:R-:W-:-:S02]  /*06e0*/  IADD3 R249, R223, 0x78, RZ ;  /* 0x00000078dff97810 */ /* 0x000fc40007ffe0ff */
[----:B------:R-:W-:Y:S02]  /*06f0*/  SHF.R.S32.HI R5, RZ, 0x1f, R11 ;  /* 0x0000001fff057819 */ /* 0x000fe4000001140b */
[C---:B-1----:R-:W-:Y:S02]  /*0700*/  IADD3 R4, R223.reuse, 0x58, RZ ;  /* 0x00000058df047810 */ /* 0x042fe40007ffe0ff */
[----:B------:R-:W-:Y:S02]  /*0710*/  SHF.R.S32.HI R7, RZ, 0x1f, R202 ;  /* 0x0000001fff077819 */ /* 0x000fe400000114ca */
[C---:B------:R-:W-:Y:S02]  /*0720*/  IADD3 R248, R223.reuse, 0x80, RZ ;  /* 0x00000080dff87810 */ /* 0x040fe40007ffe0ff */
[C---:B------:R-:W-:Y:S02]  /*0730*/  IADD3 R247, R223.reuse, 0x88, RZ ;  /* 0x00000088dff77810 */ /* 0x040fe40007ffe0ff */
[----:B------:R-:W-:-:S02]  /*0740*/  IADD3 R246, R223, 0x90, RZ ;  /* 0x00000090dff67810 */ /* 0x000fc40007ffe0ff */
[----:B------:R-:W-:Y:S02]  /*0750*/  SHF.R.S32.HI R5, RZ, 0x1f, R8 ;  /* 0x0000001fff057819 */ /* 0x000fe40000011408 */
        /* <DEDUP_REMOVED lines=32> */
[----:B--2---:R-:W-:Y:S02]  /*0960*/  SHF.R.S32.HI R2, RZ, 0x1f, R241 ;  /* 0x0000001fff027819 */ /* 0x004fe400000114f1 */
.L_x_2635:
        /* <DEDUP_REMOVED lines=18> */
.L_x_2572:
[----:B------:R-:W-:-:S04]  /*0a90*/  MOV R0, c[0x0][0x554] ;  /* 0x0001550000007a02 */ /* 0x000fc80000000f00 */
[----:B------:R-:W-:Y:S02]  /*0aa0*/  ISETP.NE.AND P0, PT, R0, 0x1, PT ;  /* 0x000000010000780c */ /* 0x000fe40003f05270 */
[----:B------:R-:W-:-:S11]  /*0ab0*/  MOV R0, R2 ;  /* 0x0000000200007202 */ /* 0x000fd60000000f00 */
[----:B------:R-:W-:-:S05]  /*0ac0*/  @P0 IMAD.HI.U32 R4, R2, c[0x0][0x558], RZ ;  /* 0x0001560002040a27 */ /* 0x000fca00078e00ff */
[----:B------:R-:W-:-:S05]  /*0ad0*/  @P0 SHF.R.U32.HI R0, RZ, c[0x0][0x55c], R4 ;  /* 0x00015700ff000a19 */ /* 0x000fca0000011604 */
[----:B------:R-:W-:Y:S02]  /*0ae0*/  IMAD R4, R0, c[0x0][0x554], RZ ;  /* 0x0001550000047a24 */ /* 0x000fe400078e02ff */
.L_x_2573:
[----:B------:R-:W-:Y:S05]  /*0af0*/  BSYNC B0 ;  /* 0x0000000000007941 */ /* 0x000fea0003800000 */
.L_x_2571:
        /* <DEDUP_REMOVED lines=78> */
.L_x_2575:
[----:B------:R-:W-:Y:S05]  /*0fe0*/  BSYNC B0 ;  /* 0x0000000000007941 */ /* 0x000fea0003800000 */
.L_x_2574:
[----:B------:R-:W-:Y:S01]  /*0ff0*/  LOP3.LUT R0, R236, 0xffff, RZ, 0xc0, !PT ;  /* 0x0000ffffec007812 */ /* 0x000fe200078ec0ff */
[----:B------:R-:W-:Y:S01]  /*1000*/  CS2R R16, SRZ ;  /* 0x0000000000107805 */ /* 0x000fe2000001ff00 */
[----:B------:R-:W-:Y:S01]  /*1010*/  CS2R R96, SRZ ;  /* 0x0000000000607805 */ /* 0x000fe2000001ff00 */
[----:B------:R-:W-:Y:S01]  /*1020*/  CS2R R94, SRZ ;  /* 0x00000000005e7805 */ /* 0x000fe2000001ff00 */
        /* <DEDUP_REMOVED lines=57> */
[----:B------:R-:W-:Y:S02]  /*13c0*/  SHF.R.S32.HI R14, RZ, 0x1f, R234 ;  /* 0x0000001fff0e7819 */ /* 0x000fe400000114ea */
[----:B------:R-:W-:Y:S02]  /*13d0*/  IADD3 R4, R206, R238, RZ ;  /* 0x000000eece047210 */ /* 0x000fe40007ffe0ff */
[----:B------:R-:W-:Y:S01]  /*13e0*/  SHF.R.S32.HI R6, RZ, 0x1f, R233 ;  /* 0x0000001fff067819 */ /* 0x000fe200000114e9 */
[----:B------:R-:W-:Y:S01]  /*13f0*/  IMAD R0, R14, c[0x0][0x1b8], RZ ;  /* 0x00006e000e007a24 */ /* 0x000fe200078e02ff */
[----:B------:R-:W-:Y:S01]  /*1400*/  ISETP.GE.AND P6, PT, R193, c[0x0][0x198], PT ;  /* 0x00006600c1007a0c */ /* 0x000fe20003fc6270 */
[----:B------:R-:W-:Y:S01]  /*1410*/  @P4 IMAD.HI.U32 R7, R4, c[0x0][0x2c8], RZ ;  /* 0x0000b20004074a27 */ /* 0x000fe200078e00ff */
[----:B------:R-:W-:Y:S02]  /*1420*/  ISETP.GE.AND P5, PT, R202, c[0x0][0x198], PT ;  /* 0x00006600ca007a0c */ /* 0x000fe40003fa6270 */
[----:B------:R-:W-:Y:S01]  /*1430*/  ISETP.GE.AND P3, PT, R201, c[0x0][0x198], PT ;  /* 0x00006600c9007a0c */ /* 0x000fe20003f66270 */
[----:B------:R-:W-:Y:S01]  /*1440*/  IMAD R5, R234, c[0x0][0x1bc], R0 ;  /* 0x00006f00ea057a24 */ /* 0x000fe200078e0200 */
[----:B------:R-:W-:Y:S01]  /*1450*/  IADD3 R231, R235, -0x1, RZ ;  /* 0xffffffffebe77810 */ /* 0x000fe20007ffe0ff */
        /* <DEDUP_REMOVED lines=25> */
.L_x_2636:
[----:B------:R-:W-:Y:S05]  /*15f0*/  BRA.DIV ~URZ, `(.L_x_2578) ;  /* 0x0000d1227f007947 */ /* 0x000fea000b800000 */
[----:B------:R3:W4:Y:S02]  /*1600*/  SHFL.IDX PT, R0, R11, RZ, 0x181f ;  /* 0x00181fff0b007589 */ /* 0x00072400000e0000 */
.L_x_2637:
        /* <DEDUP_REMOVED lines=21> */
.L_x_2580:
[----:B------:R-:W-:Y:S05]  /*1760*/  BSYNC B0 ;  /* 0x0000000000007941 */ /* 0x000fea0003800000 */
.L_x_2579:
[----:B------:R-:W-:Y:S05]  /*1770*/  BRA.DIV ~URZ, `(.L_x_2581) ;  /* 0x0000d0127f007947 */ /* 0x000fea000b800000 */
[----:B--2---:R2:W1:Y:S04]  /*1780*/  SHFL.IDX PT, R8, R9, 0x1, 0x181f ;  /* 0x00381f0009087f89 */ /* 0x00446800000e0000 */
[----:B----4-:R2:W4:Y:S02]  /*1790*/  SHFL.IDX PT, R0, R11, 0x1, 0x181f ;  /* 0x00381f000b007f89 */ /* 0x01052400000e0000 */
.L_x_2638:
        /* <DEDUP_REMOVED lines=19> */
.L_x_2583:
[----:B------:R-:W-:Y:S05]  /*18d0*/  BSYNC B0 ;  /* 0x0000000000007941 */ /* 0x000fea0003800000 */
.L_x_2582:
[----:B------:R-:W-:Y:S05]  /*18e0*/  BRA.DIV ~URZ, `(.L_x_2584) ;  /* 0x0000cf727f007947 */ /* 0x000fea000b800000 */
[----:B-1----:R1:W2:Y:S02]  /*18f0*/  SHFL.IDX PT, R8, R9, 0x2, 0x181f ;  /* 0x00581f0009087f89 */ /* 0x0022a400000e0000 */
.L_x_2639:
[----:B------:R-:W-:Y:S05]  /*1900*/  BRA.DIV ~URZ, `(.L_x_2585) ;  /* 0x0000cfc27f007947 */ /* 0x000fea000b800000 */
[----:B----4-:R4:W1:Y:S02]  /*1910*/  SHFL.IDX PT, R0, R11, 0x2, 0x181f ;  /* 0x00581f000b007f89 */ /* 0x01086400000e0000 */
.L_x_2640:
        /* <DEDUP_REMOVED lines=19> */
.L_x_2587:
[----:B------:R-:W-:Y:S05]  /*1a50*/  BSYNC B0 ;  /* 0x0000000000007941 */ /* 0x000fea0003800000 */
.L_x_2586:
[----:B------:R-:W-:Y:S05]  /*1a60*/  BRA.DIV ~URZ, `(.L_x_2588) ;  /* 0x0000ced27f007947 */ /* 0x000fea000b800000 */
[----:B--2---:R2:W3:Y:S04]  /*1a70*/  SHFL.IDX PT, R8, R9, 0x3, 0x181f ;  /* 0x00781f0009087f89 */ /* 0x0044e800000e0000 */
[----:B-1----:R2:W1:Y:S02]  /*1a80*/  SHFL.IDX PT, R0, R11, 0x3, 0x181f ;  /* 0x00781f000b007f89 */ /* 0x00246400000e0000 */
.L_x_2641:
        /* <DEDUP_REMOVED lines=26> */
[----:B------:R-:W-:-:S02]  /*1c30*/  IMAD.MOV.U32 R15, RZ, RZ, c[0x0][0x2ac] ;  /* 0x0000ab00ff0f7624 */ /* 0x000fc400078e00ff */
        /* <DEDUP_REMOVED lines=14> */
[----:B------:R1:W3:Y:S01]  /*1d20*/  @!P1 LDG.E R173, [R4.64] ;  /* 0x0000000604ad9981 */ /* 0x0002e2000c1e1900 */
[----:B------:R-:W-:Y:S01]  /*1d30*/  IMAD.MOV R0, RZ, RZ, -R0 ;  /* 0x000000ffff007224 */ /* 0x000fe200078e0a00 */
[----:B------:R-:W-:Y:S01]  /*1d40*/  BSSY B0, `(.L_x_2589) ;  /* 0x00000b1000007945 */ /* 0x000fe20003800000 */
[----:B------:R-:W-:-:S04]  /*1d50*/  IMAD.WIDE.U32 R212, R234, c[0x0][0x1e8], RZ ;  /* 0x00007a00ead47a25 */ /* 0x000fc800078e00ff */
[----:B------:R-:W-:Y:S02]  /*1d60*/  IMAD R181, R0, c[0x0][0x2b8], R2 ;  /* 0x0000ae0000b57a24 */ /* 0x000fe400078e0202 */
[----:B------:R-:W-:Y:S02]  /*1d70*/  IMAD R108, R231, -0x40, R15 ;  /* 0xffffffc0e76c7824 */ /* 0x000fe400078e020f */
[----:B------:R-:W-:-:S04]  /*1d80*/  IMAD.WIDE.U32 R2, R181, c[0x0][0x1e0], RZ ;  /* 0x00007800b5027a25 */ /* 0x000fc800078e00ff */
[----:B------:R-:W-:Y:S02]  /*1d90*/  IMAD.IADD R13, R108, 0x1, -R232 ;  /* 0x000000016c0d7824 */ /* 0x000fe400078e0ae8 */
[----:B------:R-:W-:Y:S02]  /*1da0*/  IMAD R6, R14, c[0x0][0x210], RZ ;  /* 0x000084000e067a24 */ /* 0x000fe400078e02ff */
[----:B------:R-:W-:Y:S01]  /*1db0*/  IMAD.WIDE.U32 R216, R234, c[0x0][0x210], RZ ;  /* 0x00008400ead87a25 */ /* 0x000fe200078e00ff */
[----:B------:R-:W-:-:S03]  /*1dc0*/  ISETP.GE.AND P6, PT, R13, 0x1, PT ;  /* 0x000000010d00780c */ /* 0x000fc60003fc6270 */
[----:B------:R-:W-:Y:S01]  /*1dd0*/  IMAD R6, R234, c[0x0][0x214], R6 ;  /* 0x00008500ea067a24 */ /* 0x000fe200078e0206 */
[----:B-1----:R-:W-:Y:S01]  /*1de0*/  SHF.R.S32.HI R5, RZ, 0x1f, R181 ;  /* 0x0000001fff057819 */ /* 0x002fe200000114b5 */
[----:B------:R-:W-:Y:S02]  /*1df0*/  IMAD.SHL.U32 R17, R193, 0x2, RZ ;  /* 0x00000002c1117824 */ /* 0x000fe400078e00ff */
[----:B------:R-:W-:Y:S02]  /*1e00*/  IMAD.IADD R220, R217, 0x1, R6 ;  /* 0x00000001d9dc7824 */ /* 0x000fe400078e0206 */
[----:B------:R-:W-:Y:S02]  /*1e10*/  IMAD R0, R5, c[0x0][0x1e0], RZ ;  /* 0x0000780005007a24 */ /* 0x000fe400078e02ff */
[----:B------:R-:W-:Y:S02]  /*1e20*/  IMAD.SHL.U32 R19, R201, 0x2, RZ ;  /* 0x00000002c9137824 */ /* 0x000fe400078e00ff */
[----:B------:R-:W-:Y:S01]  /*1e30*/  @P6 ISETP.GE.AND P1, PT, R193, c[0x0][0x1d4], PT ;  /* 0x00007500c1006a0c */ /* 0x000fe20003f26270 */
[----:B------:R-:W-:Y:S01]  /*1e40*/  IMAD R0, R181, c[0x0][0x1e4], R0 ;  /* 0x00007900b5007a24 */ /* 0x000fe200078e0200 */
[----:B------:R-:W-:-:S02]  /*1e50*/  @P6 ISETP.GE.AND P5, PT, R202, c[0x0][0x1d4], PT ;  /* 0x00007500ca006a0c */ /* 0x000fc40003fa6270 */
[----:B------:R-:W-:Y:S01]  /*1e60*/  @P6 ISETP.GE.AND P2, PT, R201, c[0x0][0x1d4], PT ;  /* 0x00007500c9006a0c */ /* 0x000fe20003f46270 */
[----:B------:R-:W-:Y:S02]  /*1e70*/  IMAD.IADD R3, R3, 0x1, R0 ;  /* 0x0000000103037824 */ /* 0x000fe400078e0200 */
[----:B------:R-:W-:Y:S01]  /*1e80*/  IMAD R0, R14, c[0x0][0x1e8], RZ ;  /* 0x00007a000e007a24 */ /* 0x000fe200078e02ff */
[----:B------:R-:W-:-:S03]  /*1e90*/  SHF.L.U64.HI R14, R193, 0x1, R18 ;  /* 0x00000001c10e7819 */ /* 0x000fc60000010212 */
[----:B------:R-:W-:-:S04]  /*1ea0*/  IMAD R0, R234, c[0x0][0x1ec], R0 ;  /* 0x00007b00ea007a24 */ /* 0x000fc800078e0200 */
[----:B------:R-:W-:Y:S01]  /*1eb0*/  IMAD.IADD R218, R213, 0x1, R0 ;  /* 0x00000001d5da7824 */ /* 0x000fe200078e0200 */
[----:B--234-:R-:W-:Y:S01]  /*1ec0*/  SHF.R.S32.HI R11, RZ, 0x1f, R173 ;  /* 0x0000001fff0b7819 */ /* 0x01cfe200000114ad */
        /* <DEDUP_REMOVED lines=9> */
[C---:B------:R-:W-:Y:S01]  /*1f60*/  IMAD R5, R181.reuse, c[0x0][0x20c], R4 ;  /* 0x00008300b5057a24 */ /* 0x040fe200078e0204 */
[----:B------:R-:W-:Y:S01]  /*1f70*/  LEA.HI.X R10, R0, c[0x0][0x1cc], R2, 0x1, P0 ;  /* 0x00007300000a7a11 */ /* 0x000fe200000f0c02 */
[----:B------:R-:W-:Y:S01]  /*1f80*/  IMAD.WIDE.U32 R2, R181, c[0x0][0x208], RZ ;  /* 0x00008200b5027a25 */ /* 0x000fe200078e00ff */
[----:B------:R-:W1:Y:S03]  /*1f90*/  SHFL.IDX PT, R0, R9, RZ, 0x181f ;  /* 0x00181fff09007589 */ /* 0x000e6600000e0000 */
[----:B------:R-:W-:Y:S01]  /*1fa0*/  IMAD.IADD R3, R3, 0x1, R5 ;  /* 0x0000000103037824 */ /* 0x000fe200078e0205 */
[----:B------:R-:W2:Y:S03]  /*1fb0*/  SHFL.IDX PT, R8, R10, RZ, 0x181f ;  /* 0x00181fff0a087589 */ /* 0x000ea600000e0000 */
[----:B------:R-:W-:Y:S01]  /*1fc0*/  IMAD.WIDE.U32 R2, R173, c[0x0][0x218], R2 ;  /* 0x00008600ad027a25 */ /* 0x000fe200078e0002 */
[----:B------:R-:W3:Y:S04]  /*1fd0*/  SHFL.IDX PT, R9, R9, 0x1, 0x181f ;  /* 0x00381f0009097f89 */ /* 0x000ee800000e0000 */
[----:B------:R-:W4:Y:S01]  /*1fe0*/  SHFL.IDX PT, R10, R10, 0x1, 0x181f ;  /* 0x00381f000a0a7f89 */ /* 0x000f2200000e0000 */
[----:B-1----:R-:W-:-:S04]  /*1ff0*/  @P6 LEA R4, P0, R193, R0, 0x1 ;  /* 0x00000000c1046211 */ /* 0x002fc800078008ff */
[----:B--2---:R-:W-:Y:S02]  /*2000*/  @P6 LEA.HI.X R5, R193, R8, R18, 0x1, P0 ;  /* 0x00000008c1056211 */ /* 0x004fe400000f0c12 */
[----:B------:R-:W-:-:S03]  /*2010*/  @P6 LEA R6, P0, R202, R0, 0x1 ;  /* 0x00000000ca066211 */ /* 0x000fc600078008ff */
[----:B------:R1:W-:Y:S01]  /*2020*/  @P6 LDGSTS.E.BYPASS.LTC128B.128 [R210+0xc100], [R4.64], !P1 ;  /* 0x0c10000004d26fae */ /* 0x0003e2000c901d46 */
[----:B------:R-:W-:-:S05]  /*2030*/  @P6 LEA.HI.X R7, R202, R8, R16, 0x1, P0 ;  /* 0x00000008ca076211 */ /* 0x000fca00000f0c10 */
[----:B------:R3:W-:Y:S01]  /*2040*/  @P6 LDGSTS.E.BYPASS.LTC128B.128 [R210+0xe100], [R6.64], !P5 ;  /* 0x0e10000006d26fae */ /* 0x0007e2000e901d46 */
[C---:B-1----:R-:W-:Y:S02]  /*2050*/  @P6 LEA R4, P1, R201.reuse, R0, 0x1 ;  /* 0x00000000c9046211 */ /* 0x042fe400078208ff */
[----:B------:R-:W-:Y:S02]  /*2060*/  IADD3 R0, P0, R2, R216, RZ ;  /* 0x000000d802007210 */ /* 0x000fe40007f1e0ff */
[----:B------:R-:W-:Y:S02]  /*2070*/  @P6 LEA.HI.X R5, R201, R8, R20, 0x1, P1 ;  /* 0x00000008c9056211 */ /* 0x000fe400008f0c14 */
[----:B------:R-:W-:Y:S02]  /*2080*/  ISETP.GE.AND P1, PT, R13, 0x21, PT ;  /* 0x000000210d00780c */ /* 0x000fe40003f26270 */
[----:B------:R-:W-:Y:S01]  /*2090*/  IADD3.X R2, R220, R3, R11, P0, !PT ;  /* 0x00000003dc027210 */ /* 0x000fe200007fe40b */
[----:B------:R1:W-:Y:S01]  /*20a0*/  @P6 LDGSTS.E.BYPASS.LTC128B.128 [R210+0x10100], [R4.64], !P2 ;  /* 0x1010000004d26fae */ /* 0x0003e2000d101d46 */
[----:B------:R-:W-:-:S04]  /*20b0*/  LEA R12, P0, R0, c[0x0][0x1f8], 0x1 ;  /* 0x00007e00000c7a11 */ /* 0x000fc800078008ff */
[----:B------:R-:W-:Y:S01]  /*20c0*/  LEA.HI.X R15, R0, c[0x0][0x1fc], R2, 0x1, P0 ;  /* 0x00007f00000f7a11 */ /* 0x000fe200000f0c02 */
[----:B------:R-:W2:Y:S04]  /*20d0*/  SHFL.IDX PT, R8, R12, RZ, 0x181f ;  /* 0x00181fff0c087589 */ /* 0x000ea800000e0000 */
[C---:B---3--:R-:W-:Y:S01]  /*20e0*/  @P1 LEA R6, P0, R193.reuse, R9, 0x1 ;  /* 0x00000009c1061211 */ /* 0x048fe200078008ff */
[----:B------:R-:W3:Y:S01]  /*20f0*/  SHFL.IDX PT, R11, R15, RZ, 0x181f ;  /* 0x00181fff0f0b7589 */ /* 0x000ee200000e0000 */
[C---:B------:R-:W-:Y:S02]  /*2100*/  @P1 ISETP.GE.AND P5, PT, R193.reuse, c[0x0][0x1d4], PT ;  /* 0x00007500c1001a0c */ /* 0x040fe40003fa6270 */
[C---:B------:R-:W-:Y:S01]  /*2110*/  @P1 ISETP.GE.AND P2, PT, R202.reuse, c[0x0][0x1d4], PT ;  /* 0x00007500ca001a0c */ /* 0x040fe20003f46270 */
[----:B------:R-:W5:Y:S01]  /*2120*/  SHFL.IDX PT, R0, R12, 0x1, 0x181f ;  /* 0x00381f000c007f89 */ /* 0x000f6200000e0000 */
[----:B----4-:R-:W-:Y:S01]  /*2130*/  @P1 LEA.HI.X R7, R193, R10, R18, 0x1, P0 ;  /* 0x0000000ac1071211 */ /* 0x010fe200000f0c12 */
[----:B------:R-:W-:Y:S01]  /*2140*/  IMAD.SHL.U32 R18, R202, 0x2, RZ ;  /* 0x00000002ca127824 */ /* 0x000fe200078e00ff */
[----:B------:R-:W-:-:S07]  /*2150*/  @P1 ISETP.GE.AND P0, PT, R201, c[0x0][0x1d4], PT ;  /* 0x00007500c9001a0c */ /* 0x000fce0003f06270 */
[----:B------:R5:W-:Y:S01]  /*2160*/  @P1 LDGSTS.E.BYPASS.LTC128B.128 [R210+0xd100], [R6.64], !P5 ;  /* 0x0d10000006d21fae */ /* 0x000be2000e901d46 */
[----:B------:R-:W-:Y:S02]  /*2170*/  ISETP.GE.AND P5, PT, R193, c[0x0][0x1d4], PT ;  /* 0x00007500c1007a0c */ /* 0x000fe40003fa6270 */
[----:B-1----:R-:W-:-:S04]  /*2180*/  @P1 LEA R4, P6, R202, R9, 0x1 ;  /* 0x00000009ca041211 */ /* 0x002fc800078c08ff */
[CCC-:B------:R-:W-:Y:S02]  /*2190*/  @P1 LEA.HI.X R5, R202.reuse, R10.reuse, R16.reuse, 0x1, P6 ;  /* 0x0000000aca051211 */ /* 0x1c0fe400030f0c10 */
[C---:B------:R-:W-:Y:S02]  /*21a0*/  @P1 LEA R2, P6, R201.reuse, R9, 0x1 ;  /* 0x00000009c9021211 */ /* 0x040fe400078c08ff */
[C---:B------:R-:W-:Y:S01]  /*21b0*/  SHF.L.U64.HI R16, R202.reuse, 0x1, R16 ;  /* 0x00000001ca107819 */ /* 0x040fe20000010210 */
[----:B------:R2:W-:Y:S01]  /*21c0*/  @P1 LDGSTS.E.BYPASS.LTC128B.128 [R210+0xf100], [R4.64], !P2 ;  /* 0x0f10000004d21fae */ /* 0x0005e2000d101d46 */
[----:B------:R-:W-:Y:S02]  /*21d0*/  @P1 LEA.HI.X R3, R201, R10, R20, 0x1, P6 ;  /* 0x0000000ac9031211 */ /* 0x000fe400030f0c14 */
[----:B------:R-:W-:Y:S01]  /*21e0*/  ISETP.GE.AND P2, PT, R202, c[0x0][0x1d4], PT ;  /* 0x00007500ca007a0c */ /* 0x000fe20003f46270 */
[----:B------:R1:W4:Y:S01]  /*21f0*/  SHFL.IDX PT, R10, R15, 0x1, 0x181f ;  /* 0x00381f000f0a7f89 */ /* 0x00032200000e0000 */
[----:B------:R-:W-:-:S02]  /*2200*/  ISETP.LT.OR P6, PT, R13, 0x1, P5 ;  /* 0x000000010d00780c */ /* 0x000fc40002fc1670 */
[C---:B------:R-:W-:Y:S01]  /*2210*/  ISETP.LT.OR P5, PT, R13.reuse, 0x21, P5 ;  /* 0x000000210d00780c */ /* 0x040fe20002fa1670 */
[----:B------:R4:W-:Y:S01]  /*2220*/  @P1 LDGSTS.E.BYPASS.LTC128B.128 [R210+0x11100], [R2.64], !P0 ;  /* 0x1110000002d21fae */ /* 0x0009e2000c101d46 */
[C---:B------:R-:W-:Y:S02]  /*2230*/  ISETP.LT.OR P1, PT, R13.reuse, 0x1, P2 ;  /* 0x000000010d00780c */ /* 0x040fe40001721670 */
[----:B------:R-:W-:Y:S01]  /*2240*/  ISETP.LT.OR P2, PT, R13, 0x21, P2 ;  /* 0x000000210d00780c */ /* 0x000fe20001741670 */
[----:B------:R-:W0:Y:S01]  /*2250*/  LDGDEPBAR ;  /* 0x00000000000079af */ /* 0x000e220000000000 */
[----:B--2---:R-:W-:Y:S02]  /*2260*/  IADD3 R4, P0, R8, R17, RZ ;  /* 0x0000001108047210 */ /* 0x004fe40007f1e0ff */
[----:B-1----:R-:W-:-:S03]  /*2270*/  SHF.L.U64.HI R15, R201, 0x1, R20 ;  /* 0x00000001c90f7819 */ /* 0x002fc60000010214 */
[----:B---3--:R-:W-:Y:S01]  /*2280*/  IMAD.X R5, R11, 0x1, R14, P0 ;  /* 0x000000010b057824 */ /* 0x008fe200000e060e */
[----:B----4-:R-:W-:-:S04]  /*2290*/  IADD3 R2, P0, R8, R18, RZ ;  /* 0x0000001208027210 */ /* 0x010fc80007f1e0ff */
[----:B------:R1:W-:Y:S01]  /*22a0*/  LDGSTS.E.BYPASS.LTC128B.128 [R210+0x100], [R4.64], !P6 ;  /* 0x0010000004d27fae */ /* 0x0003e2000f101d46 */
[----:B------:R-:W-:Y:S01]  /*22b0*/  IADD3 R8, P6, R8, R19, RZ ;  /* 0x0000001308087210 */ /* 0x000fe20007fde0ff */
[----:B------:R-:W-:Y:S01]  /*22c0*/  IMAD.X R3, R11, 0x1, R16, P0 ;  /* 0x000000010b037824 */ /* 0x000fe200000e0610 */
[----:B-----5:R-:W-:-:S03]  /*22d0*/  IADD3 R6, P0, R0, R17, RZ ;  /* 0x0000001100067210 */ /* 0x020fc60007f1e0ff */
[----:B------:R-:W-:Y:S01]  /*22e0*/  IMAD.X R9, R11, 0x1, R15, P6 ;  /* 0x000000010b097824 */ /* 0x000fe200030e060f */
[----:B------:R2:W-:Y:S01]  /*22f0*/  LDGSTS.E.BYPASS.LTC128B.128 [R210+0x2100], [R2.64], !P1 ;  /* 0x0210000002d27fae */ /* 0x0005e2000c901d46 */
[----:B------:R-:W-:Y:S01]  /*2300*/  ISETP.GE.AND P1, PT, R201, c[0x0][0x1d4], PT ;  /* 0x00007500c9007a0c */ /* 0x000fe20003f26270 */
[----:B------:R-:W-:-:S03]  /*2310*/  IMAD.X R7, R10, 0x1, R14, P0 ;  /* 0x000000010a077824 */ /* 0x000fc600000e060e */
[C---:B------:R-:W-:Y:S02]  /*2320*/  ISETP.LT.OR P6, PT, R13.reuse, 0x1, P1 ;  /* 0x000000010d00780c */ /* 0x040fe40000fc1670 */
[----:B------:R-:W-:-:S11]  /*2330*/  ISETP.LT.OR P1, PT, R13, 0x21, P1 ;  /* 0x000000210d00780c */ /* 0x000fd60000f21670 */
[----:B------:R3:W-:Y:S01]  /*2340*/  LDGSTS.E.BYPASS.LTC128B.128 [R210+0x4100], [R8.64], !P6 ;  /* 0x0410000008d27fae */ /* 0x0007e2000f101d46 */
[----:B-1----:R-:W-:-:S03]  /*2350*/  IADD3 R4, P0, R0, R18, RZ ;  /* 0x0000001200047210 */ /* 0x002fc60007f1e0ff */
[----:B------:R3:W-:Y:S02]  /*2360*/  LDGSTS.E.BYPASS.LTC128B.128 [R210+0x1100], [R6.64], !P5 ;  /* 0x0110000006d27fae */ /* 0x0007e4000e901d46 */
[----:B------:R-:W-:Y:S01]  /*2370*/  IMAD.X R5, R10, 0x1, R16, P0 ;  /* 0x000000010a057824 */ /* 0x000fe200000e0610 */
[----:B--2---:R-:W-:-:S04]  /*2380*/  IADD3 R2, P0, R0, R19, RZ ;  /* 0x0000001300027210 */ /* 0x004fc80007f1e0ff */
[----:B------:R3:W-:Y:S01]  /*2390*/  LDGSTS.E.BYPASS.LTC128B.128 [R210+0x3100], [R4.64], !P2 ;  /* 0x0310000004d27fae */ /* 0x0007e2000d101d46 */
[----:B------:R-:W-:Y:S01]  /*23a0*/  ISETP.GT.AND P2, PT, R206, 0x3f, PT ;  /* 0x0000003fce00780c */ /* 0x000fe20003f44270 */
[----:B------:R-:W-:-:S05]  /*23b0*/  IMAD.X R3, R10, 0x1, R15, P0 ;  /* 0x000000010a037824 */ /* 0x000fca00000e060f */
[----:B------:R3:W-:Y:S01]  /*23c0*/  LDGSTS.E.BYPASS.LTC128B.128 [R210+0x5100], [R2.64], !P1 ;  /* 0x0510000002d27fae */ /* 0x0007e2000c901d46 */
[----:B------:R-:W-:-:S03]  /*23d0*/  ISETP.GT.AND P1, PT, R231, R205, PT ;  /* 0x000000cde700720c */ /* 0x000fc60003f24270 */
[----:B------:R-:W0:Y:S10]  /*23e0*/  LDGDEPBAR ;  /* 0x00000000000079af */ /* 0x000e340000000000 */
[----:B------:R-:W-:Y:S05]  /*23f0*/  @!P1 BRA `(.L_x_2590) ;  /* 0x0000045000009947 */ /* 0x000fea0003800000 */
[----:B---3--:R-:W-:Y:S01]  /*2400*/  IMAD R2, R231, 0x40, R211 ;  /* 0x00000040e7027824 */ /* 0x008fe200078e02d3 */
        /* <DEDUP_REMOVED lines=27> */
.L_x_2642:
        /* <DEDUP_REMOVED lines=20> */
.L_x_2643:
[----:B--23--:R-:W-:Y:S02]  /*2700*/  IADD3 R6, -R11, 0x10, RZ ;  /* 0x000000100b067810 */ /* 0x00cfe40007ffe1ff */
[----:B------:R-:W-:-:S02]  /*2710*/  IADD3 R4, -R10, 0x10, RZ ;  /* 0x000000100a047810 */ /* 0x000fc40007ffe1ff */
[----:B------:R-:W-:Y:S02]  /*2720*/  LOP3.LUT R6, R6, 0xf, RZ, 0xc0, !PT ;  /* 0x0000000f06067812 */ /* 0x000fe400078ec0ff */
[----:B------:R-:W-:Y:S02]  /*2730*/  LOP3.LUT R4, R4, 0xf, RZ, 0xc0, !PT ;  /* 0x0000000f04047812 */ /* 0x000fe400078ec0ff */
[----:B------:R-:W-:Y:S02]  /*2740*/  IADD3 R6, P5, P0, R6, R0, R17 ;  /* 0x0000000006067210 */ /* 0x000fe400078be011 */
[----:B------:R-:W-:Y:S02]  /*2750*/  IADD3 R2, -R9, 0x10, RZ ;  /* 0x0000001009027810 */ /* 0x000fe40007ffe1ff */
[----:B------:R-:W-:Y:S02]  /*2760*/  IADD3.X R7, RZ, R8, R14, P5, P0 ;  /* 0x00000008ff077210 */ /* 0x000fe40002fe040e */
        /* <DEDUP_REMOVED lines=14> */
.L_x_2590:
[----:B------:R-:W-:Y:S05]  /*2850*/  BSYNC B0 ;  /* 0x0000000000007941 */ /* 0x000fea0003800000 */
.L_x_2589:
        /* <DEDUP_REMOVED lines=10> */
[----:B---3--:R2:W3:Y:S04]  /*2900*/  LDSM.16.M88.4 R8, [R162] ;  /* 0x00000000a208783b */ /* 0x0084e80000000200 */
        /* <DEDUP_REMOVED lines=34> */
.L_x_2644:
[----:B------:R-:W-:Y:S05]  /*2b30*/  BRA.DIV ~URZ, `(.L_x_2596) ;  /* 0x0000c1f27f007947 */ /* 0x000fea000b800000 */
[----:B------:R-:W5:Y:S01]  /*2b40*/  SHFL.IDX PT, R0, R20, RZ, 0x181f ;  /* 0x00181fff14007589 */ /* 0x000f6200000e0000 */
[----:B------:R-:W-:Y:S02]  /*2b50*/  ISETP.GE.AND P5, PT, R193, c[0x0][0x1d4], PT ;  /* 0x00007500c1007a0c */ /* 0x000fe40003fa6270 */
[----:B------:R-:W-:Y:S02]  /*2b60*/  ISETP.GE.AND P1, PT, R202, c[0x0][0x1d4], PT ;  /* 0x00007500ca007a0c */ /* 0x000fe40003f26270 */
[----:B------:R-:W-:Y:S02]  /*2b70*/  SEL R19, RZ, 0x10, P5 ;  /* 0x00000010ff137807 */ /* 0x000fe40002800000 */
[----:B------:R-:W-:Y:S02]  /*2b80*/  SEL R18, RZ, 0x10, P1 ;  /* 0x00000010ff127807 */ /* 0x000fe40000800000 */
[----:B-----5:R-:W-:-:S02]  /*2b90*/  IADD3 R14, P0, R0, R25, RZ ;  /* 0x00000019000e7210 */ /* 0x020fc40007f1e0ff */
[----:B------:R-:W-:-:S03]  /*2ba0*/  IADD3 R2, P6, R0, R26, RZ ;  /* 0x0000001a00027210 */ /* 0x000fc60007fde0ff */
[C---:B----4-:R-:W-:Y:S01]  /*2bb0*/  IMAD.X R15, R12.reuse, 0x1, R21, P0 ;  /* 0x000000010c0f7824 */ /* 0x050fe200000e0615 */
        /* <DEDUP_REMOVED lines=8> */
[----:B------:R-:W2:Y:S04]  /*2c40*/  SHFL.IDX PT, R0, R20, 0x1, 0x181f ;  /* 0x00381f0014007f89 */ /* 0x000ea800000e0000 */
[----:B------:R4:W-:Y:S04]  /*2c50*/  LDGSTS.E.BYPASS.LTC128B.128 [R210+0xa100], [R16.64], !P0 ;  /* 0x0a10000010d27fae */ /* 0x0009e8000c101d46 */
[----:B------:R5:W3:Y:S02]  /*2c60*/  SHFL.IDX PT, R12, R13, 0x1, 0x181f ;  /* 0x00381f000d0c7f89 */ /* 0x000ae400000e0000 */
[----:B--2--5:R-:W-:-:S02]  /*2c70*/  SEL R13, RZ, 0x10, P0 ;  /* 0x00000010ff0d7807 */ /* 0x024fc40000000000 */
.L_x_2645:
[----:B----4-:R-:W-:Y:S02]  /*2c80*/  IADD3 R2, -R19, 0x10, RZ ;  /* 0x0000001013027810 */ /* 0x010fe40007ffe1ff */
[----:B------:R-:W-:-:S02]  /*2c90*/  IADD3 R3, -R18, 0x10, RZ ;  /* 0x0000001012037810 */ /* 0x000fc40007ffe1ff */
[----:B------:R-:W-:Y:S02]  /*2ca0*/  LOP3.LUT R2, R2, 0xf, RZ, 0xc0, !PT ;  /* 0x0000000f02027812 */ /* 0x000fe400078ec0ff */
[----:B------:R-:W-:Y:S02]  /*2cb0*/  IADD3 R14, -R13, 0x10, RZ ;  /* 0x000000100d0e7810 */ /* 0x000fe40007ffe1ff */
[----:B------:R-:W-:Y:S02]  /*2cc0*/  LOP3.LUT R3, R3, 0xf, RZ, 0xc0, !PT ;  /* 0x0000000f03037812 */ /* 0x000fe400078ec0ff */
[-C--:B------:R-:W-:Y:S02]  /*2cd0*/  IADD3 R16, P1, P0, R2, R0.reuse, R25 ;  /* 0x0000000002107210 */ /* 0x080fe4000783e019 */
[----:B------:R-:W-:Y:S02]  /*2ce0*/  LOP3.LUT R2, R14, 0xf, RZ, 0xc0, !PT ;  /* 0x0000000f0e027812 */ /* 0x000fe400078ec0ff */
[----:B------:R-:W-:-:S02]  /*2cf0*/  IADD3 R14, P6, P5, R3, R0, R26 ;  /* 0x00000000030e7210 */ /* 0x000fc40007dde01a */
[----:B---3--:R-:W-:Y:S02]  /*2d00*/  IADD3.X R17, RZ, R12, R21, P1, P0 ;  /* 0x0000000cff117210 */ /* 0x008fe40000fe0415 */
        /* <DEDUP_REMOVED lines=12> */
.L_x_2594:
[----:B------:R-:W-:Y:S05]  /*2dd0*/  BSYNC B0 ;  /* 0x0000000000007941 */ /* 0x000fea0003800000 */
.L_x_2593:
[----:B------:R-:W-:Y:S01]  /*2de0*/  IMAD.MOV.U32 R0, RZ, RZ, 0x40 ;  /* 0x00000040ff007424 */ /* 0x000fe200078e00ff */
[----:B------:R-:W0:Y:S01]  /*2df0*/  LDGDEPBAR ;  /* 0x00000000000079af */ /* 0x000e220000000000 */
[----:B------:R-:W-:Y:S01]  /*2e00*/  LOP3.LUT P0, RZ, R207, 0x4, RZ, 0xc0, !PT ;  /* 0x00000004cfff7812 */ /* 0x000fe2000780c0ff */
[----:B------:R-:W-:Y:S01]  /*2e10*/  WARPSYNC 0xffffffff ;  /* 0xffffffff00007948 */ /* 0x000fe20003800000 */
[----:B--234-:R-:W-:Y:S01]  /*2e20*/  HMMA.16816.F32.BF16 R12, R8, R32, RZ ;  /* 0x00000020080c723c */ /* 0x01cfe200000418ff */
[----:B------:R-:W-:Y:S01]  /*2e30*/  LDSM.16.M88.4 R20, [R165] ;  /* 0x00000000a514783b */ /* 0x000fe20000000200 */
[----:B------:R-:W-:-:S03]  /*2e40*/  SEL R166, R0, 0xffffffc0, !P0 ;  /* 0xffffffc000a67807 */ /* 0x000fc60004000000 */
[----:B------:R-:W-:Y:S02]  /*2e50*/  LDSM.16.M88.4 R16, [R164] ;  /* 0x00000000a410783b */ /* 0x000fe40000000200 */
[----:B------:R-:W-:Y:S02]  /*2e60*/  IMAD.IADD R2, R169, 0x1, R166 ;  /* 0x00000001a9027824 */ /* 0x000fe400078e02a6 */
[----:B------:R-:W2:Y:S01]  /*2e70*/  LDL R109, [R1+0x4] ;  /* 0x00000400016d7983 */ /* 0x000ea20000100800 */
[C---:B------:R-:W-:Y:S01]  /*2e80*/  HMMA.16816.F32.BF16 R28, R8.reuse, R34, RZ ;  /* 0x00000022081c723c */ /* 0x040fe200000418ff */
[----:B------:R-:W-:Y:S02]  /*2e90*/  IADD3 R0, R166, R169, R167 ;  /* 0x000000a9a6007210 */ /* 0x000fe40007ffe0a7 */
[----:B------:R-:W3:Y:S04]  /*2ea0*/  LDSM.16.M88.4 R48, [R2] ;  /* 0x000000000230783b */ /* 0x000ee80000000200 */
[----:B------:R-:W4:Y:S01]  /*2eb0*/  LDSM.16.M88.4 R64, [R2+0x800] ;  /* 0x000800000240783b */ /* 0x000f220000000200 */
[----:B------:R-:W-:Y:S03]  /*2ec0*/  HMMA.16816.F32.BF16 R32, R8, R38, RZ ;  /* 0x000000260820723c */ /* 0x000fe600000418ff */
[----:B------:R-:W5:Y:S04]  /*2ed0*/  LDSM.16.M88.4 R68, [R2+0x1000] ;  /* 0x001000000244783b */ /* 0x000f680000000200 */
[----:B------:R-:W1:Y:S02]  /*2ee0*/  LDSM.16.M88.4 R80, [R2+0x1800] ;  /* 0x001800000250783b */ /* 0x000e640000000200 */
[----:B-1----:R-:W-:Y:S02]  /*2ef0*/  HMMA.16816.F32.BF16 R56, R4, R60, R12 ;  /* 0x0000003c0438723c */ /* 0x002fe4000004180c */
[----:B------:R-:W1:Y:S04]  /*2f00*/  LDSM.16.M88.4 R92, [R0] ;  /* 0x00000000005c783b */ /* 0x000e680000000200 */
[----:B------:R-:W-:Y:S02]  /*2f10*/  LDSM.16.M88.4 R88, [R0+0x1800] ;  /* 0x001800000058783b */ /* 0x000fe40000000200 */
[C---:B------:R-:W-:Y:S02]  /*2f20*/  HMMA.16816.F32.BF16 R12, R8.reuse, R36, RZ ;  /* 0x00000024080c723c */ /* 0x040fe400000418ff */
[----:B------:R-:W-:Y:S04]  /*2f30*/  LDSM.16.M88.4 R100, [R169+0x2000] ;  /* 0x00200000a964783b */ /* 0x000fe80000000200 */
[----:B------:R-:W-:Y:S02]  /*2f40*/  LDSM.16.M88.4 R96, [R24+0x2000] ;  /* 0x002000001860783b */ /* 0x000fe40000000200 */
[C---:B------:R-:W-:Y:S08]  /*2f50*/  HMMA.16816.F32.BF16 R36, R8.reuse, R44, RZ ;  /* 0x0000002c0824723c */ /* 0x040ff000000418ff */
[C---:B------:R-:W-:Y:S08]  /*2f60*/  HMMA.16816.F32.BF16 R44, R8.reuse, R46, RZ ;  /* 0x0000002e082c723c */ /* 0x040ff000000418ff */
[C---:B------:R-:W-:Y:S08]  /*2f70*/  HMMA.16816.F32.BF16 R52, R8.reuse, R40, RZ ;  /* 0x000000280834723c */ /* 0x040ff000000418ff */
[----:B------:R-:W-:Y:S08]  /*2f80*/  HMMA.16816.F32.BF16 R40, R8, R42, RZ ;  /* 0x0000002a0828723c */ /* 0x000ff000000418ff */
[C---:B------:R-:W-:Y:S08]  /*2f90*/  HMMA.16816.F32.BF16 R60, R4.reuse, R62, R28 ;  /* 0x0000003e043c723c */ /* 0x040ff0000004181c */
[C---:B------:R-:W-:Y:S01]  /*2fa0*/  HMMA.16816.F32.BF16 R28, R4.reuse, R72, R12 ;  /* 0x00000048041c723c */ /* 0x040fe2000004180c */
[----:B------:R-:W-:Y:S07]  /*2fb0*/  LDSM.16.M88.4 R12, [R162+0x4000] ;  /* 0x00400000a20c783b */ /* 0x000fee0000000200 */
[C---:B------:R-:W-:Y:S01]  /*2fc0*/  HMMA.16816.F32.BF16 R8, R4.reuse, R74, R32 ;  /* 0x0000004a0408723c */ /* 0x040fe20000041820 */
[----:B------:R-:W-:Y:S07]  /*2fd0*/  LDSM.16.M88.4 R72, [R0+0x1000] ;  /* 0x001000000048783b */ /* 0x000fee0000000200 */
[C---:B------:R-:W-:Y:S08]  /*2fe0*/  HMMA.16816.F32.BF16 R32, R4.reuse, R76, R36 ;  /* 0x0000004c0420723c */ /* 0x040ff00000041824 */
[C---:B------:R-:W-:Y:S01]  /*2ff0*/  HMMA.16816.F32.BF16 R36, R4.reuse, R78, R44 ;  /* 0x0000004e0424723c */ /* 0x040fe2000004182c */
[----:B------:R-:W1:Y:S07]  /*3000*/  LDSM.16.M88.4 R76, [R0+0x800] ;  /* 0x00080000004c783b */ /* 0x000e6e0000000200 */
[----:B------:R-:W-:Y:S08]  /*3010*/  HMMA.16816.F32.BF16 R52, R4, R84, R52 ;  /* 0x000000540434723c */ /* 0x000ff00000041834 */
[----:B---3--:R-:W-:Y:S08]  /*3020*/  HMMA.16816.F32.BF16 R56, R20, R48, R56 ;  /* 0x000000301438723c */ /* 0x008ff00000041838 */
[----:B------:R-:W-:Y:S01]  /*3030*/  HMMA.16816.F32.BF16 R40, R4, R86, R40 ;  /* 0x000000560428723c */ /* 0x000fe20000041828 */
[----:B------:R-:W-:Y:S07]  /*3040*/  LDSM.16.M88.4 R84, [R169+0x3800] ;  /* 0x00380000a954783b */ /* 0x000fee0000000200 */
[C---:B------:R-:W-:Y:S08]  /*3050*/  HMMA.16816.F32.BF16 R60, R20.reuse, R50, R60 ;  /* 0x00000032143c723c */ /* 0x040ff0000004183c */
[C---:B----4-:R-:W-:Y:S08]  /*3060*/  HMMA.16816.F32.BF16 R44, R20.reuse, R64, R28 ;  /* 0x00000040142c723c */ /* 0x050ff0000004181c */
[C---:B------:R-:W-:Y:S01]  /*3070*/  HMMA.16816.F32.BF16 R28, R20.reuse, R66, R8 ;  /* 0x00000042141c723c */ /* 0x040fe20000041808 */
[----:B------:R-:W-:Y:S04]  /*3080*/  LDSM.16.M88.4 R64, [R169+0x3000] ;  /* 0x00300000a940783b */ /* 0x000fe80000000200 */
[----:B------:R-:W-:Y:S03]  /*3090*/  LDSM.16.M88.4 R8, [R163+0x4000] ;  /* 0x00400000a308783b */ /* 0x000fe60000000200 */
[C---:B-----5:R-:W-:Y:S08]  /*30a0*/  HMMA.16816.F32.BF16 R4, R20.reuse, R68, R32 ;  /* 0x000000441404723c */ /* 0x060ff00000041820 */
[C---:B------:R-:W-:Y:S01]  /*30b0*/  HMMA.16816.F32.BF16 R36, R20.reuse, R70, R36 ;  /* 0x000000461424723c */ /* 0x040fe20000041824 */
[----:B------:R-:W3:Y:S07]  /*30c0*/  LDSM.16.M88.4 R68, [R169+0x2800] ;  /* 0x00280000a944783b */ /* 0x000eee0000000200 */
[----:B------:R-:W-:Y:S08]  /*30d0*/  HMMA.16816.F32.BF16 R52, R20, R80, R52 ;  /* 0x000000501434723c */ /* 0x000ff00000041834 */
[----:B-1----:R-:W-:Y:S08]  /*30e0*/  HMMA.16816.F32.BF16 R56, R16, R92, R56 ;  /* 0x0000005c1038723c */ /* 0x002ff00000041838 */
[----:B------:R-:W-:Y:S01]  /*30f0*/  HMMA.16816.F32.BF16 R40, R20, R82, R40 ;  /* 0x000000521428723c */ /* 0x000fe20000041828 */
[----:B------:R-:W1:Y:S07]  /*3100*/  LDSM.16.M88.4 R80, [R24+0x2800] ;  /* 0x002800001850783b */ /* 0x000e6e0000000200 */
[C---:B------:R-:W-:Y:S01]  /*3110*/  HMMA.16816.F32.BF16 R60, R16.reuse, R94, R60 ;  /* 0x0000005e103c723c */ /* 0x040fe2000004183c */
[----:B------:R-:W-:Y:S07]  /*3120*/  LDSM.16.M88.4 R92, [R2+0x2000] ;  /* 0x00200000025c783b */ /* 0x000fee0000000200 */
[C---:B------:R-:W-:Y:S08]  /*3130*/  HMMA.16816.F32.BF16 R48, R16.reuse, R76, R44 ;  /* 0x0000004c1030723c */ /* 0x040ff0000004182c */
[C---:B------:R-:W-:Y:S01]  /*3140*/  HMMA.16816.F32.BF16 R44, R16.reuse, R78, R28 ;  /* 0x0000004e102c723c */ /* 0x040fe2000004181c */
[----:B------:R-:W4:Y:S07]  /*3150*/  LDSM.16.M88.4 R76, [R24+0x3000] ;  /* 0x00300000184c783b */ /* 0x000f2e0000000200 */
[C---:B------:R-:W-:Y:S01]  /*3160*/  HMMA.16816.F32.BF16 R32, R16.reuse, R72, R4 ;  /* 0x000000481020723c */ /* 0x040fe20000041804 */
[----:B------:R-:W5:Y:S07]  /*3170*/  LDSM.16.M88.4 R4, [R165+0x4000] ;  /* 0x00400000a504783b */ /* 0x000f6e0000000200 */
[C---:B------:R-:W-:Y:S01]  /*3180*/  HMMA.16816.F32.BF16 R28, R16.reuse, R74, R36 ;  /* 0x0000004a101c723c */ /* 0x040fe20000041824 */
[----:B------:R-:W-:Y:S07]  /*3190*/  LDSM.16.M88.4 R72, [R2+0x2800] ;  /* 0x002800000248783b */ /* 0x000fee0000000200 */
[----:B------:R-:W-:Y:S08]  /*31a0*/  HMMA.16816.F32.BF16 R20, R16, R88, R52 ;  /* 0x000000581014723c */ /* 0x000ff00000041834 */
[----:B------:R-:W-:Y:S08]  /*31b0*/  HMMA.16816.F32.BF16 R52, R12, R100, R56 ;  /* 0x000000640c34723c */ /* 0x000ff00000041838 */
[----:B------:R-:W-:Y:S01]  /*31c0*/  HMMA.16816.F32.BF16 R36, R16, R90, R40 ;  /* 0x0000005a1024723c */ /* 0x000fe20000041828 */
[----:B------:R-:W1:Y:S07]  /*31d0*/  LDSM.16.M88.4 R88, [R24+0x3800] ;  /* 0x003800001858783b */ /* 0x000e6e0000000200 */
[C---:B------:R-:W-:Y:S08]  /*31e0*/  HMMA.16816.F32.BF16 R56, R12.reuse, R102, R60 ;  /* 0x000000660c38723c */ /* 0x040ff0000004183c */
[C---:B---3--:R-:W-:Y:S08]  /*31f0*/  HMMA.16816.F32.BF16 R44, R12.reuse, R70, R44 ;  /* 0x000000460c2c723c */ /* 0x048ff0000004182c */
[C---:B------:R-:W-:Y:S08]  /*3200*/  HMMA.16816.F32.BF16 R40, R12.reuse, R64, R32 ;  /* 0x000000400c28723c */ /* 0x040ff00000041820 */
[----:B------:R-:W-:Y:S01]  /*3210*/  HMMA.16816.F32.BF16 R32, R12, R66, R28 ;  /* 0x000000420c20723c */ /* 0x000fe2000004181c */
[----:B------:R-:W-:Y:S07]  /*3220*/  LDSM.16.M88.4 R64, [R2+0x3000] ;  /* 0x003000000240783b */ /* 0x000fee0000000200 */
[----:B------:R-:W-:Y:S08]  /*3230*/  HMMA.16816.F32.BF16 R16, R8, R96, R52 ;  /* 0x000000600810723c */ /* 0x000ff00000041834 */
[----:B------:R-:W-:Y:S01]  /*3240*/  HMMA.16816.F32.BF16 R48, R12, R68, R48 ;  /* 0x000000440c30723c */ /* 0x000fe20000041830 */
[----:B------:R-:W-:Y:S01]  /*3250*/  LDSM.16.M88.4 R68, [R2+0x3800] ;  /* 0x003800000244783b */ /* 0x000fe20000000200 */
[----:B--2---:R-:W-:-:S06]  /*3260*/  IMAD.IADD R208, R109, 0x1, R238 ;  /* 0x000000016dd07824 */ /* 0x004fcc00078e02ee */
[C---:B------:R-:W-:Y:S01]  /*3270*/  HMMA.16816.F32.BF16 R28, R12.reuse, R84, R20 ;  /* 0x000000540c1c723c */ /* 0x040fe20000041814 */
[----:B------:R-:W-:Y:S07]  /*3280*/  LDSM.16.M88.4 R20, [R164+0x4000] ;  /* 0x00400000a414783b */ /* 0x000fee0000000200 */
[----:B------:R-:W-:Y:S01]  /*3290*/  HMMA.16816.F32.BF16 R12, R12, R86, R36 ;  /* 0x000000560c0c723c */ /* 0x000fe20000041824 */
[----:B------:R-:W2:Y:S07]  /*32a0*/  LDSM.16.M88.4 R84, [R0+0x2000] ;  /* 0x002000000054783b */ /* 0x000eae0000000200 */
[C---:B------:R-:W-:Y:S08]  /*32b0*/  HMMA.16816.F32.BF16 R60, R8.reuse, R98, R56 ;  /* 0x00000062083c723c */ /* 0x040ff00000041838 */
[C---:B-1----:R-:W-:Y:S08]  /*32c0*/  HMMA.16816.F32.BF16 R56, R8.reuse, R82, R44 ;  /* 0x000000520838723c */ /* 0x042ff0000004182c */
[----:B----4-:R-:W-:Y:S08]  /*32d0*/  HMMA.16816.F32.BF16 R44, R8, R78, R32 ;  /* 0x0000004e082c723c */ /* 0x010ff00000041820 */
[----:B-----5:R-:W-:Y:S01]  /*32e0*/  HMMA.16816.F32.BF16 R32, R4, R92, R16 ;  /* 0x0000005c0420723c */ /* 0x020fe20000041810 */
[----:B------:R-:W-:Y:S07]  /*32f0*/  LDSM.16.M88.4 R16, [R162+0x8000] ;  /* 0x00800000a210783b */ /* 0x000fee0000000200 */
[C---:B------:R-:W-:Y:S01]  /*3300*/  HMMA.16816.F32.BF16 R52, R8.reuse, R76, R40 ;  /* 0x0000004c0834723c */ /* 0x040fe20000041828 */
[----:B------:R-:W1:Y:S07]  /*3310*/  LDSM.16.M88.4 R76, [R169+0x4000] ;  /* 0x00400000a94c783b */ /* 0x000e6e0000000200 */
[C---:B------:R-:W-:Y:S01]  /*3320*/  HMMA.16816.F32.BF16 R36, R8.reuse, R80, R48 ;  /* 0x000000500824723c */ /* 0x040fe20000041830 */
[----:B------:R-:W3:Y:S07]  /*3330*/  LDSM.16.M88.4 R48, [R0+0x2800] ;  /* 0x002800000030783b */ /* 0x000eee0000000200 */
[C---:B------:R-:W-:Y:S08]  /*3340*/  HMMA.16816.F32.BF16 R40, R8.reuse, R88, R28 ;  /* 0x000000580828723c */ /* 0x040ff0000004181c */
[----:B------:R-:W-:Y:S01]  /*3350*/  HMMA.16816.F32.BF16 R8, R8, R90, R12 ;  /* 0x0000005a0808723c */ /* 0x000fe2000004180c */
[----:B------:R-:W-:Y:S07]  /*3360*/  LDSM.16.M88.4 R88, [R0+0x4000] ;  /* 0x004000000058783b */ /* 0x000fee0000000200 */
[----:B------:R-:W-:Y:S01]  /*3370*/  HMMA.16816.F32.BF16 R28, R4, R94, R60 ;  /* 0x0000005e041c723c */ /* 0x000fe2000004183c */
[----:B------:R-:W-:Y:S04]  /*3380*/  LDSM.16.M88.4 R60, [R169+0x5000] ;  /* 0x00500000a93c783b */ /* 0x000fe80000000200 */
[----:B------:R-:W-:Y:S03]  /*3390*/  LDSM.16.M88.4 R92, [R2+0x4800] ;  /* 0x00480000025c783b */ /* 0x000fe60000000200 */
[----:B--2---:R-:W-:Y:S01]  /*33a0*/  HMMA.16816.F32.BF16 R12, R20, R84, R32 ;  /* 0x00000054140c723c */ /* 0x004fe20000041820 */
[----:B------:R-:W-:Y:S07]  /*33b0*/  LDSM.16.M88.4 R32, [R0+0x3800] ;  /* 0x003800000020783b */ /* 0x000fee0000000200 */
[C---:B------:R-:W-:Y:S01]  /*33c0*/  HMMA.16816.F32.BF16 R104, R4.reuse, R64, R52 ;  /* 0x000000400468723c */ /* 0x040fe20000041834 */
[----:B------:R-:W-:Y:S07]  /*33d0*/  LDSM.16.M88.4 R52, [R24+0x4000] ;  /* 0x004000001834783b */ /* 0x000fee0000000200 */
[C---:B------:R-:W-:Y:S01]  /*33e0*/  HMMA.16816.F32.BF16 R80, R4.reuse, R70, R8 ;  /* 0x000000460450723c */ /* 0x040fe20000041808 */
[----:B------:R-:W2:Y:S07]  /*33f0*/  LDSM.16.M88.4 R8, [R163+0x8000] ;  /* 0x00800000a308783b */ /* 0x000eae0000000200 */
[----:B------:R-:W-:Y:S08]  /*3400*/  HMMA.16816.F32.BF16 R36, R4, R72, R36 ;  /* 0x000000480424723c */ /* 0x000ff00000041824 */
[----:B------:R-:W-:Y:S01]  /*3410*/  HMMA.16816.F32.BF16 R28, R20, R86, R28 ;  /* 0x00000056141c723c */ /* 0x000fe2000004181c */
[----:B------:R-:W-:Y:S07]  /*3420*/  LDSM.16.M88.4 R84, [R169+0x5800] ;  /* 0x00580000a954783b */ /* 0x000fee0000000200 */
[----:B-1----:R-:W-:Y:S08]  /*3430*/  HMMA.16816.F32.BF16 R12, R16, R76, R12 ;  /* 0x0000004c100c723c */ /* 0x002ff0000004180c */
[C---:B------:R-:W-:Y:S01]  /*3440*/  HMMA.16816.F32.BF16 R56, R4.reuse, R74, R56 ;  /* 0x0000004a0438723c */ /* 0x040fe20000041838 */
[----:B------:R-:W-:Y:S07]  /*3450*/  LDSM.16.M88.4 R72, [R169+0x4800] ;  /* 0x00480000a948783b */ /* 0x000fee0000000200 */
[C---:B------:R-:W-:Y:S01]  /*3460*/  HMMA.16816.F32.BF16 R100, R4.reuse, R66, R44 ;  /* 0x000000420464723c */ /* 0x040fe2000004182c */
[----:B------:R-:W-:Y:S07]  /*3470*/  LDSM.16.M88.4 R64, [R2+0x4000] ;  /* 0x004000000240783b */ /* 0x000fee0000000200 */
[----:B------:R-:W-:Y:S01]  /*3480*/  HMMA.16816.F32.BF16 R96, R4, R68, R40 ;  /* 0x000000440460723c */ /* 0x000fe20000041828 */
[----:B------:R-:W1:Y:S04]  /*3490*/  LDSM.16.M88.4 R4, [R165+0x8000] ;  /* 0x00800000a504783b */ /* 0x000e680000000200 */
[----:B------:R-:W-:Y:S03]  /*34a0*/  LDSM.16.M88.4 R40, [R0+0x3000] ;  /* 0x003000000028783b */ /* 0x000fe60000000200 */
[----:B---3--:R-:W-:Y:S08]  /*34b0*/  HMMA.16816.F32.BF16 R44, R20, R48, R36 ;  /* 0x00000030142c723c */ /* 0x008ff00000041824 */
[----:B------:R-:W-:Y:S01]  /*34c0*/  HMMA.16816.F32.BF16 R36, R16, R78, R28 ;  /* 0x0000004e1024723c */ /* 0x000fe2000004181c */
[----:B------:R-:W-:Y:S07]  /*34d0*/  LDSM.16.M88.4 R76, [R24+0x4800] ;  /* 0x00480000184c783b */ /* 0x000fee0000000200 */
[----:B--2---:R-:W-:Y:S01]  /*34e0*/  HMMA.16816.F32.BF16 R28, R8, R52, R12 ;  /* 0x00000034081c723c */ /* 0x004fe2000004180c */
[----:B------:R-:W2:Y:S07]  /*34f0*/  LDSM.16.M88.4 R12, [R164+0x8000] ;  /* 0x00800000a40c783b */ /* 0x000eae0000000200 */
[----:B------:R-:W-:Y:S08]  /*3500*/  HMMA.16816.F32.BF16 R68, R20, R50, R56 ;  /* 0x000000321444723c */ /* 0x000ff00000041838 */
[----:B------:R-:W-:Y:S08]  /*3510*/  HMMA.16816.F32.BF16 R52, R8, R54, R36 ;  /* 0x000000360834723c */ /* 0x000ff00000041824 */
[----:B-1----:R-:W-:Y:S08]  /*3520*/  HMMA.16816.F32.BF16 R48, R4, R64, R28 ;  /* 0x000000400430723c */ /* 0x002ff0000004181c */
[----:B------:R-:W-:Y:S08]  /*3530*/  HMMA.16816.F32.BF16 R56, R16, R72, R44 ;  /* 0x000000481038723c */ /* 0x000ff0000004182c */
[C---:B------:R-:W-:Y:S08]  /*3540*/  HMMA.16816.F32.BF16 R36, R20.reuse, R32, R96 ;  /* 0x000000201424723c */ /* 0x040ff00000041860 */
[----:B------:R-:W-:Y:S08]  /*3550*/  HMMA.16816.F32.BF16 R80, R20, R34, R80 ;  /* 0x000000221450723c */ /* 0x000ff00000041850 */
[----:B------:R-:W-:Y:S01]  /*3560*/  HMMA.16816.F32.BF16 R32, R4, R66, R52 ;  /* 0x000000420420723c */ /* 0x000fe20000041834 */
[----:B------:R-:W-:Y:S07]  /*3570*/  LDSM.16.M88.4 R52, [R24+0x5800] ;  /* 0x005800001834783b */ /* 0x000fee0000000200 */
[----:B--2---:R-:W-:Y:S01]  /*3580*/  HMMA.16816.F32.BF16 R64, R12, R88, R48 ;  /* 0x000000580c40723c */ /* 0x004fe20000041830 */
[----:B------:R-:W-:Y:S07]  /*3590*/  LDSM.16.M88.4 R48, [R2+0x5000] ;  /* 0x005000000230783b */ /* 0x000fee0000000200 */
[C---:B------:R-:W-:Y:S08]  /*35a0*/  HMMA.16816.F32.BF16 R44, R20.reuse, R40, R104 ;  /* 0x00000028142c723c */ /* 0x040ff00000041868 */
[----:B------:R-:W-:Y:S08]  /*35b0*/  HMMA.16816.F32.BF16 R40, R20, R42, R100 ;  /* 0x0000002a1428723c */ /* 0x000ff00000041864 */
[----:B------:R-:W-:Y:S01]  /*35c0*/  HMMA.16816.F32.BF16 R20, R16, R74, R68 ;  /* 0x0000004a1014723c */ /* 0x000fe20000041844 */
[----:B------:R-:W1:Y:S01]  /*35d0*/  LDSM.16.M88.4 R68, [R24+0x5000] ;  /* 0x005000001844783b */ /* 0x000e620000000200 */
[----:B------:R-:W-:-:S03]  /*35e0*/  FMUL.FTZ R3, R64, c[0x0][0x320] ;  /* 0x0000c80040037a20 */ /* 0x000fc60000410000 */
[----:B------:R-:W2:Y:S03]  /*35f0*/  LDSM.16.M88.4 R72, [R0+0x4800] ;  /* 0x004800000048783b */ /* 0x000ea60000000200 */
[----:B------:R-:W-:Y:S01]  /*3600*/  HMMA.16816.F32.BF16 R28, R8, R76, R56 ;  /* 0x0000004c081c723c */ /* 0x000fe20000041838 */
[----:B------:R3:W4:Y:S07]  /*3610*/  MUFU.TANH R77, R3 ;  /* 0x00000003004d7308 */ /* 0x00072e0000002400 */
[----:B------:R-:W-:Y:S08]  /*3620*/  HMMA.16816.F32.BF16 R44, R16, R60, R44 ;  /* 0x0000003c102c723c */ /* 0x000ff0000004182c */
[----:B------:R-:W-:Y:S01]  /*3630*/  HMMA.16816.F32.BF16 R20, R8, R78, R20 ;  /* 0x0000004e0814723c */ /* 0x000fe20000041814 */
[----:B---3--:R-:W-:-:S04]  /*3640*/  FMUL.FTZ R3, R65, c[0x0][0x320] ;  /* 0x0000c80041037a20 */ /* 0x008fc80000410000 */
[----:B------:R3:W5:Y:S03]  /*3650*/  MUFU.TANH R76, R3 ;  /* 0x00000003004c7308 */ /* 0x0007660000002400 */
[C---:B------:R-:W-:Y:S08]  /*3660*/  HMMA.16816.F32.BF16 R36, R16.reuse, R84, R36 ;  /* 0x000000541024723c */ /* 0x040ff00000041824 */
[----:B------:R-:W-:Y:S01]  /*3670*/  HMMA.16816.F32.BF16 R60, R16, R62, R40 ;  /* 0x0000003e103c723c */ /* 0x000fe20000041828 */
[----:B---3--:R-:W-:-:S07]  /*3680*/  FMUL.FTZ R3, R66, c[0x0][0x320] ;  /* 0x0000c80042037a20 */ /* 0x008fce0000410000 */
[----:B------:R-:W-:Y:S01]  /*3690*/  HMMA.16816.F32.BF16 R28, R4, R92, R28 ;  /* 0x0000005c041c723c */ /* 0x000fe2000004181c */
[----:B------:R3:W-:Y:S07]  /*36a0*/  MUFU.TANH R79, R3 ;  /* 0x00000003004f7308 */ /* 0x0007ee0000002400 */
[----:B------:R-:W-:Y:S08]  /*36b0*/  HMMA.16816.F32.BF16 R40, R12, R90, R32 ;  /* 0x0000005a0c28723c */ /* 0x000ff00000041820 */
[----:B-1----:R-:W-:Y:S01]  /*36c0*/  HMMA.16816.F32.BF16 R32, R8, R68, R44 ;  /* 0x000000440820723c */ /* 0x002fe2000004182c */
[----:B---3--:R-:W-:-:S02]  /*36d0*/  FMUL.FTZ R3, R67, c[0x0][0x320] ;  /* 0x0000c80043037a20 */ /* 0x008fc40000410000 */
[----:B------:R-:W1:Y:S02]  /*36e0*/  LDSM.16.M88.4 R64, [R2+0x5800] ;  /* 0x005800000240783b */ /* 0x000e640000000200 */
[----:B------:R3:W-:Y:S03]  /*36f0*/  MUFU.TANH R78, R3 ;  /* 0x00000003004e7308 */ /* 0x0007e60000002400 */
[----:B------:R-:W-:Y:S08]  /*3700*/  HMMA.16816.F32.BF16 R56, R16, R86, R80 ;  /* 0x000000561038723c */ /* 0x000ff00000041850 */
[----:B------:R-:W-:Y:S01]  /*3710*/  HMMA.16816.F32.BF16 R16, R4, R94, R20 ;  /* 0x0000005e0410723c */ /* 0x000fe20000041814 */
[----:B------:R-:W-:-:S02]  /*3720*/  FMUL.FTZ R40, R40, c[0x0][0x320] ;  /* 0x0000c80028287a20 */ /* 0x000fc40000410000 */
[----:B------:R-:W-:Y:S02]  /*3730*/  FMUL.FTZ R43, R43, c[0x0][0x320] ;  /* 0x0000c8002b2b7a20 */ /* 0x000fe40000410000 */
[----:B------:R-:W1:Y:S01]  /*3740*/  MUFU.TANH R69, R40 ;  /* 0x0000002800457308 */ /* 0x000e620000002400 */
[----:B------:R-:W-:Y:S02]  /*3750*/  FMUL.FTZ R42, R42, c[0x0][0x320] ;  /* 0x0000c8002a2a7a20 */ /* 0x000fe40000410000 */
[----:B------:R-:W-:Y:S01]  /*3760*/  HMMA.16816.F32.BF16 R44, R8, R52, R36 ;  /* 0x00000034082c723c */ /* 0x000fe20000041824 */
[----:B------:R-:W-:-:S04]  /*3770*/  FMUL.FTZ R41, R41, c[0x0][0x320] ;  /* 0x0000c80029297a20 */ /* 0x000fc80000410000 */
[----:B------:R-:W-:Y:S03]  /*3780*/  MUFU.TANH R52, R42 ;  /* 0x0000002a00347308 */ /* 0x000fe60000002400 */
[----:B------:R-:W-:Y:S01]  /*3790*/  HMMA.16816.F32.BF16 R20, R8, R70, R60 ;  /* 0x000000460814723c */ /* 0x000fe2000004183c */
[----:B------:R-:W3:Y:S04]  /*37a0*/  LDSM.16.M88.4 R60, [R0+0x5000] ;  /* 0x00500000003c783b */ /* 0x000ee80000000200 */
[----:B------:R-:W1:Y:S03]  /*37b0*/  MUFU.TANH R68, R41 ;  /* 0x0000002900447308 */ /* 0x000e660000002400 */
[----:B--2---:R-:W-:Y:S08]  /*37c0*/  HMMA.16816.F32.BF16 R24, R12, R72, R28 ;  /* 0x000000480c18723c */ /* 0x004ff0000004181c */
[----:B------:R-:W-:Y:S01]  /*37d0*/  HMMA.16816.F32.BF16 R36, R4, R48, R32 ;  /* 0x000000300424723c */ /* 0x000fe20000041820 */
[----:B------:R-:W-:Y:S07]  /*37e0*/  MUFU.TANH R48, R43 ;  /* 0x0000002b00307308 */ /* 0x000fee0000002400 */
[----:B------:R-:W-:Y:S08]  /*37f0*/  HMMA.16816.F32.BF16 R32, R12, R74, R16 ;  /* 0x0000004a0c20723c */ /* 0x000ff00000041810 */
[----:B-1----:R-:W-:Y:S01]  /*3800*/  HMMA.16816.F32.BF16 R16, R4, R64, R44 ;  /* 0x000000400410723c */ /* 0x002fe2000004182c */
[----:B------:R-:W2:Y:S01]  /*3810*/  LDL R64, [R1] ;  /* 0x0000000001407983 */ /* 0x000ea20000100800 */
[----:B------:R-:W-:-:S02]  /*3820*/  FMUL.FTZ R2, R25, c[0x0][0x320] ;  /* 0x0000c80019027a20 */ /* 0x000fc40000410000 */
[----:B------:R-:W-:Y:S02]  /*3830*/  FMUL.FTZ R24, R24, c[0x0][0x320] ;  /* 0x0000c80018187a20 */ /* 0x000fe40000410000 */
[----:B------:R1:W-:Y:S02]  /*3840*/  MUFU.TANH R40, R2 ;  /* 0x0000000200287308 */ /* 0x0003e40000002400 */
[----:B------:R-:W-:Y:S01]  /*3850*/  HMMA.16816.F32.BF16 R28, R8, R54, R56 ;  /* 0x00000036081c723c */ /* 0x000fe20000041838 */
[----:B---3--:R-:W-:-:S05]  /*3860*/  IMAD.MOV.U32 R3, RZ, RZ, 0x1 ;  /* 0x00000001ff037424 */ /* 0x008fca00078e00ff */
[----:B------:R-:W3:Y:S02]  /*3870*/  MUFU.TANH R41, R24 ;  /* 0x0000001800297308 */ /* 0x000ee40000002400 */
[----:B------:R-:W-:Y:S01]  /*3880*/  HMMA.16816.F32.BF16 R8, R4, R50, R20 ;  /* 0x000000320408723c */ /* 0x000fe20000041814 */
[----:B------:R3:W4:Y:S07]  /*3890*/  LDSM.16.M88.4 R20, [R0+0x5800] ;  /* 0x005800000014783b */ /* 0x00072e0000000200 */
[----:B------:R-:W-:Y:S01]  /*38a0*/  HMMA.16816.F32.BF16 R36, R12, R60, R36 ;  /* 0x0000003c0c24723c */ /* 0x000fe20000041824 */
[----:B-1----:R-:W-:Y:S01]  /*38b0*/  FMUL.FTZ R2, R26, c[0x0][0x320] ;  /* 0x0000c8001a027a20 */ /* 0x002fe20000410000 */
[----:B------:R-:W-:-:S04]  /*38c0*/  DEPBAR.LE SB0, 0x2 ;  /* 0x000080800000791a */ /* 0x000fc80000000000 */
[----:B------:R1:W-:Y:S01]  /*38d0*/  MUFU.TANH R43, R2 ;  /* 0x00000002002b7308 */ /* 0x0003e20000002400 */
[----:B------:R-:W-:Y:S01]  /*38e0*/  FMUL.FTZ R32, R32, c[0x0][0x320] ;  /* 0x0000c80020207a20 */ /* 0x000fe20000410000 */
[----:B------:R-:W-:Y:S01]  /*38f0*/  HMMA.16816.F32.BF16 R4, R4, R66, R28 ;  /* 0x000000420404723c */ /* 0x000fe2000004181c */
[----:B------:R-:W-:Y:S01]  /*3900*/  FMUL.FTZ R33, R33, c[0x0][0x320] ;  /* 0x0000c80021217a20 */ /* 0x000fe20000410000 */
[----:B------:R-:W-:Y:S01]  /*3910*/  BAR.SYNC.DEFER_BLOCKING 0x0 ;  /* 0x0000000000007b1d */ /* 0x000fe20000010000 */
[----:B---3--:R-:W-:-:S05]  /*3920*/  FMUL.FTZ R0, R27, c[0x0][0x320] ;  /* 0x0000c8001b007a20 */ /* 0x008fca0000410000 */
[----:B------:R3:W-:Y:S01]  /*3930*/  MUFU.TANH R42, R0 ;  /* 0x00000000002a7308 */ /* 0x0007e20000002400 */
[----:B-1----:R-:W-:Y:S01]  /*3940*/  @P4 IMAD.HI.U32 R2, R208, c[0x0][0x2c8], RZ ;  /* 0x0000b200d0024a27 */ /* 0x002fe200078e00ff */
[C---:B------:R-:W-:Y:S08]  /*3950*/  HMMA.16816.F32.BF16 R24, R12.reuse, R62, R8 ;  /* 0x0000003e0c18723c */ /* 0x040ff00000041808 */
[C---:B----4-:R-:W-:Y:S08]  /*3960*/  HMMA.16816.F32.BF16 R16, R12.reuse, R20, R16 ;  /* 0x000000140c10723c */ /* 0x050ff00000041810 */
[----:B------:R-:W-:Y:S01]  /*3970*/  HMMA.16816.F32.BF16 R4, R12, R22, R4 ;  /* 0x000000160c04723c */ /* 0x000fe20000041804 */
[----:B---3--:R-:W-:Y:S01]  /*3980*/  IMAD.MOV.U32 R0, RZ, RZ, R208 ;  /* 0x000000ffff007224 */ /* 0x008fe200078e00d0 */
[----:B------:R-:W-:Y:S01]  /*3990*/  @P4 SHF.R.U32.HI R0, RZ, c[0x0][0x2cc], R2 ;  /* 0x0000b300ff004a19 */ /* 0x000fe20000011602 */
[----:B------:R-:W1:Y:S01]  /*39a0*/  MUFU.TANH R32, R32 ;  /* 0x0000002000207308 */ /* 0x000e620000002400 */
[----:B------:R-:W-:Y:S01]  /*39b0*/  FMUL.FTZ R34, R34, c[0x0][0x320] ;  /* 0x0000c80022227a20 */ /* 0x000fe20000410000 */
[----:B------:R-:W-:Y:S04]  /*39c0*/  LDSM.16.MT88.4 R44, [R237+0x2000] ;  /* 0x00200000ed2c783b */ /* 0x000fe80000004200 */
[----:B------:R-:W3:Y:S04]  /*39d0*/  SHFL.IDX PT, R2, R0, RZ, 0x1c1f ;  /* 0x001c1fff00027589 */ /* 0x000ee800000e0000 */
[----:B------:R4:W1:Y:S01]  /*39e0*/  SHFL.IDX PT, R8, R0, 0x1, 0x1c1f ;  /* 0x003c1f0000087f89 */ /* 0x00086200000e0000 */
[----:B------:R-:W-:Y:S01]  /*39f0*/  IMAD.MOV.U32 R9, RZ, RZ, c[0x0][0x2ac] ;  /* 0x0000ab00ff097624 */ /* 0x000fe200078e00ff */
[----:B------:R-:W-:Y:S02]  /*3a00*/  MUFU.TANH R33, R33 ;  /* 0x0000002100217308 */ /* 0x000fe40000002400 */
[----:B------:R-:W-:Y:S04]  /*3a10*/  LDSM.16.MT88.4 R56, [R170+0x4000] ;  /* 0x00400000aa38783b */ /* 0x000fe80000004200 */
[----:B------:R-:W-:Y:S04]  /*3a20*/  LDSM.16.MT88.4 R72, [R171+0x2800] ;  /* 0x00280000ab48783b */ /* 0x000fe80000004200 */
[----:B------:R-:W-:Y:S01]  /*3a30*/  LDSM.16.MT88.4 R60, [R170+0x4800] ;  /* 0x00480000aa3c783b */ /* 0x000fe20000004200 */
[----:B----4-:R-:W-:-:S04]  /*3a40*/  FMUL.FTZ R0, R35, c[0x0][0x320] ;  /* 0x0000c80023007a20 */ /* 0x010fc80000410000 */
[----:B------:R4:W-:Y:S02]  /*3a50*/  MUFU.TANH R29, R0 ;  /* 0x00000000001d7308 */ /* 0x0009e40000002400 */
[----:B----4-:R-:W-:-:S04]  /*3a60*/  IMAD R0, R231, -0x40, R3 ;  /* 0xffffffc0e7007824 */ /* 0x010fc800078e0203 */
[----:B------:R-:W-:Y:S02]  /*3a70*/  IMAD R0, R9, c[0x0][0x1d0], R0 ;  /* 0x0000740009007a24 */ /* 0x000fe400078e0200 */
[----:B------:R-:W-:-:S03]  /*3a80*/  FMUL.FTZ R3, R36, c[0x0][0x320] ;  /* 0x0000c80024037a20 */ /* 0x000fc60000410000 */
[--C-:B------:R-:W-:Y:S01]  /*3a90*/  IADD3 R0, R0, -c[0x0][0x168], -R223.reuse ;  /* 0x80005a0000007a10 */ /* 0x100fe20007ffe8df */
[----:B------:R4:W-:Y:S04]  /*3aa0*/  MUFU.TANH R28, R3 ;  /* 0x00000003001c7308 */ /* 0x0009e80000002400 */
[C---:B---3--:R-:W-:Y:S02]  /*3ab0*/  IMAD.IADD R2, R0.reuse, 0x1, R2 ;  /* 0x0000000100027824 */ /* 0x048fe400078e0202 */
[----:B-1----:R-:W-:Y:S02]  /*3ac0*/  IMAD.IADD R0, R0, 0x1, R8 ;  /* 0x0000000100007824 */ /* 0x002fe400078e0208 */
[----:B----4-:R-:W-:-:S05]  /*3ad0*/  IMAD.IADD R3, R108, 0x1, -R223 ;  /* 0x000000016c037824 */ /* 0x010fca00078e0adf */
[----:B------:R-:W-:-:S04]  /*3ae0*/  IMNMX R2, R3, R2, PT ;  /* 0x0000000203027217 */ /* 0x000fc80003800200 */
[C---:B------:R-:W-:Y:S02]  /*3af0*/  ISETP.GT.AND P6, PT, R2.reuse, RZ, PT ;  /* 0x000000ff0200720c */ /* 0x040fe40003fc4270 */
[C---:B------:R-:W-:Y:S01]  /*3b00*/  ISETP.GT.AND P5, PT, R2.reuse, 0x1, PT ;  /* 0x000000010200780c */ /* 0x040fe20003fa4270 */
[----:B------:R-:W-:Y:S01]  /*3b10*/  FMUL.FTZ R9, R37, c[0x0][0x320] ;  /* 0x0000c80025097a20 */ /* 0x000fe20000410000 */
[----:B------:R-:W-:Y:S02]  /*3b20*/  ISETP.GT.AND P1, PT, R2, 0x8, PT ;  /* 0x000000080200780c */ /* 0x000fe40003f24270 */
[----:B------:R-:W-:Y:S02]  /*3b30*/  FSEL R13, R77, -INF , P6 ;  /* 0xff8000004d0d7808 */ /* 0x000fe40003000000 */
[----:B-----5:R-:W-:Y:S02]  /*3b40*/  FSEL R15, R76, -INF , P5 ;  /* 0xff8000004c0f7808 */ /* 0x020fe40002800000 */
[----:B------:R-:W-:Y:S01]  /*3b50*/  IMNMX R0, R3, R0, PT ;  /* 0x0000000003007217 */ /* 0x000fe20003800200 */
[----:B------:R-:W-:Y:S01]  /*3b60*/  FMUL.FTZ R3, R25, c[0x0][0x320] ;  /* 0x0000c80019037a20 */ /* 0x000fe20000410000 */
[----:B------:R-:W-:Y:S01]  /*3b70*/  ISETP.GT.AND P0, PT, R2, 0x9, PT ;  /* 0x000000090200780c */ /* 0x000fe20003f04270 */
[----:B------:R-:W1:Y:S01]  /*3b80*/  MUFU.TANH R10, R9 ;  /* 0x00000009000a7308 */ /* 0x000e620000002400 */
[----:B------:R-:W-:-:S02]  /*3b90*/  FSEL R14, R69, -INF , P1 ;  /* 0xff800000450e7808 */ /* 0x000fc40000800000 */
[----:B------:R-:W-:Y:S02]  /*3ba0*/  FMNMX.FTZ R101, R13, R15, !PT ;  /* 0x0000000f0d657209 */ /* 0x000fe40007810000 */
[----:B------:R-:W-:Y:S02]  /*3bb0*/  ISETP.GT.AND P6, PT, R2, 0x10, PT ;  /* 0x000000100200780c */ /* 0x000fe40003fc4270 */
[----:B------:R-:W-:Y:S01]  /*3bc0*/  FSEL R20, R68, -INF , P0 ;  /* 0xff80000044147808 */ /* 0x000fe20000000000 */
[----:B------:R3:W-:Y:S01]  /*3bd0*/  MUFU.TANH R9, R3 ;  /* 0x0000000300097308 */ /* 0x0007e20000002400 */
[----:B------:R-:W-:Y:S01]  /*3be0*/  FMNMX.FTZ R101, R14, R101, !PT ;  /* 0x000000650e657209 */ /* 0x000fe20007810000 */
[----:B------:R-:W-:Y:S01]  /*3bf0*/  FMUL.FTZ R8, R24, c[0x0][0x320] ;  /* 0x0000c80018087a20 */ /* 0x000fe20000410000 */
[----:B------:R-:W-:Y:S01]  /*3c00*/  ISETP.GT.AND P5, PT, R2, 0x11, PT ;  /* 0x000000110200780c */ /* 0x000fe20003fa4270 */
[----:B------:R-:W-:Y:S01]  /*3c10*/  FMUL.FTZ R18, R18, c[0x0][0x320] ;  /* 0x0000c80012127a20 */ /* 0x000fe20000410000 */
[----:B------:R-:W-:Y:S01]  /*3c20*/  FMNMX.FTZ R101, R20, R101, !PT ;  /* 0x0000006514657209 */ /* 0x000fe20007810000 */
[----:B------:R-:W-:Y:S01]  /*3c30*/  FMUL.FTZ R19, R19, c[0x0][0x320] ;  /* 0x0000c80013137a20 */ /* 0x000fe20000410000 */
[C---:B------:R-:W-:Y:S01]  /*3c40*/  ISETP.GT.AND P1, PT, R2.reuse, 0x18, PT ;  /* 0x000000180200780c */ /* 0x040fe20003f24270 */
[----:B------:R-:W-:Y:S01]  /*3c50*/  MUFU.TANH R34, R34 ;  /* 0x0000002200227308 */ /* 0x000fe20000002400 */
[----:B------:R-:W-:Y:S01]  /*3c60*/  ISETP.GT.AND P0, PT, R2, 0x19, PT ;  /* 0x000000190200780c */ /* 0x000fe20003f04270 */
[----:B------:R-:W-:Y:S01]  /*3c70*/  FMUL.FTZ R6, R6, c[0x0][0x320] ;  /* 0x0000c80006067a20 */ /* 0x000fe20000410000 */
[----:B------:R-:W-:Y:S01]  /*3c80*/  LDSM.16.MT88.4 R68, [R239+0x2800] ;  /* 0x00280000ef44783b */ /* 0x000fe20000004200 */
[----:B---3--:R-:W-:Y:S01]  /*3c90*/  FMUL.FTZ R3, R16, c[0x0][0x320] ;  /* 0x0000c80010037a20 */ /* 0x008fe20000410000 */
[----:B------:R-:W-:-:S03]  /*3ca0*/  FSEL R16, R41, -INF , P6 ;  /* 0xff80000029107808 */ /* 0x000fc60003000000 */
[----:B------:R3:W-:Y:S01]  /*3cb0*/  MUFU.TANH R12, R3 ;  /* 0x00000003000c7308 */ /* 0x0007e20000002400 */
[----:B------:R-:W-:Y:S02]  /*3cc0*/  FSEL R21, R40, -INF , P5 ;  /* 0xff80000028157808 */ /* 0x000fe40002800000 */
[----:B------:R-:W-:Y:S02]  /*3cd0*/  FMNMX.FTZ R101, R16, R101, !PT ;  /* 0x0000006510657209 */ /* 0x000fe40007810000 */
[----:B------:R-:W-:-:S03]  /*3ce0*/  ISETP.GT.AND P5, PT, R2, 0x21, PT ;  /* 0x000000210200780c */ /* 0x000fc60003fa4270 */
[----:B------:R-:W4:Y:S01]  /*3cf0*/  MUFU.TANH R8, R8 ;  /* 0x0000000800087308 */ /* 0x000f220000002400 */
[----:B------:R-:W-:Y:S01]  /*3d00*/  FSEL R22, R32, -INF , P1 ;  /* 0xff80000020167808 */ /* 0x000fe20000800000 */
[----:B---3--:R-:W-:Y:S01]  /*3d10*/  FMUL.FTZ R3, R17, c[0x0][0x320] ;  /* 0x0000c80011037a20 */ /* 0x008fe20000410000 */
[----:B------:R-:W-:-:S05]  /*3d20*/  FMNMX.FTZ R101, R21, R101, !PT ;  /* 0x0000006515657209 */ /* 0x000fca0007810000 */
[----:B------:R3:W5:Y:S01]  /*3d30*/  MUFU.TANH R11, R3 ;  /* 0x00000003000b7308 */ /* 0x0007620000002400 */
[----:B-1----:R-:W-:Y:S02]  /*3d40*/  FSEL R87, R10, -INF , P5 ;  /* 0xff8000000a577808 */ /* 0x002fe40002800000 */
[----:B------:R-:W-:Y:S02]  /*3d50*/  ISETP.GT.AND P6, PT, R2, 0x20, PT ;  /* 0x000000200200780c */ /* 0x000fe40003fc4270 */
[----:B------:R-:W-:Y:S02]  /*3d60*/  FSEL R23, R33, -INF , P0 ;  /* 0xff80000021177808 */ /* 0x000fe40000000000 */
[----:B------:R-:W-:Y:S01]  /*3d70*/  FMNMX.FTZ R101, R22, R101, !PT ;  /* 0x0000006516657209 */ /* 0x000fe20007810000 */
[----:B---3--:R-:W-:-:S04]  /*3d80*/  FMUL.FTZ R3, R4, c[0x0][0x320] ;  /* 0x0000c80004037a20 */ /* 0x008fc80000410000 */
[----:B------:R1:W3:Y:S01]  /*3d90*/  MUFU.TANH R10, R3 ;  /* 0x00000003000a7308 */ /* 0x0002e20000002400 */
[----:B------:R-:W-:Y:S02]  /*3da0*/  FSEL R85, R28, -INF , P6 ;  /* 0xff8000001c557808 */ /* 0x000fe40003000000 */
[----:B------:R-:W-:Y:S02]  /*3db0*/  FMNMX.FTZ R101, R23, R101, !PT ;  /* 0x0000006517657209 */ /* 0x000fe40007810000 */
[C---:B------:R-:W-:Y:S02]  /*3dc0*/  ISETP.GT.AND P1, PT, R2.reuse, 0x28, PT ;  /* 0x000000280200780c */ /* 0x040fe40003f24270 */
[----:B------:R-:W-:Y:S01]  /*3dd0*/  ISETP.GT.AND P6, PT, R2, 0x30, PT ;  /* 0x000000300200780c */ /* 0x000fe20003fc4270 */
[----:B-1----:R-:W-:-:S04]  /*3de0*/  FMUL.FTZ R3, R5, c[0x0][0x320] ;  /* 0x0000c80005037a20 */ /* 0x002fc80000410000 */
[----:B------:R-:W1:Y:S01]  /*3df0*/  MUFU.TANH R4, R3 ;  /* 0x0000000300047308 */ /* 0x000e620000002400 */
[C---:B------:R-:W-:Y:S02]  /*3e00*/  ISETP.GT.AND P5, PT, R2.reuse, 0x31, PT ;  /* 0x000000310200780c */ /* 0x040fe40003fa4270 */
[----:B------:R-:W-:Y:S02]  /*3e10*/  FMNMX.FTZ R101, R85, R101, !PT ;  /* 0x0000006555657209 */ /* 0x000fe40007810000 */
[----:B------:R-:W-:Y:S02]  /*3e20*/  ISETP.GT.AND P0, PT, R2, 0x29, PT ;  /* 0x000000290200780c */ /* 0x000fe40003f04270 */
[----:B----4-:R-:W-:Y:S02]  /*3e30*/  FSEL R86, R8, -INF , P1 ;  /* 0xff80000008567808 */ /* 0x010fe40000800000 */
[----:B------:R-:W-:Y:S02]  /*3e40*/  ISETP.GT.AND P1, PT, R2, 0x38, PT ;  /* 0x000000380200780c */ /* 0x000fe40003f24270 */
[----:B------:R-:W-:-:S02]  /*3e50*/  FSEL R180, R12, -INF , P6 ;  /* 0xff8000000cb47808 */ /* 0x000fc40003000000 */
[----:B-----5:R-:W-:Y:S02]  /*3e60*/  FSEL R175, R11, -INF , P5 ;  /* 0xff8000000baf7808 */ /* 0x020fe40002800000 */
[C---:B------:R-:W-:Y:S02]  /*3e70*/  ISETP.GT.AND P6, PT, R0.reuse, RZ, PT ;  /* 0x000000ff0000720c */ /* 0x040fe40003fc4270 */
[----:B------:R-:W-:Y:S02]  /*3e80*/  ISETP.GT.AND P5, PT, R0, 0x1, PT ;  /* 0x000000010000780c */ /* 0x000fe40003fa4270 */
[----:B------:R-:W-:Y:S02]  /*3e90*/  FMNMX.FTZ R101, R87, R101, !PT ;  /* 0x0000006557657209 */ /* 0x000fe40007810000 */
[----:B------:R-:W-:Y:S02]  /*3ea0*/  FSEL R84, R9, -INF , P0 ;  /* 0xff80000009547808 */ /* 0x000fe40000000000 */
[----:B------:R-:W-:Y:S01]  /*3eb0*/  ISETP.GT.AND P0, PT, R2, 0x39, PT ;  /* 0x000000390200780c */ /* 0x000fe20003f04270 */
[----:B------:R-:W-:Y:S01]  /*3ec0*/  FMUL.FTZ R2, R38, c[0x0][0x320] ;  /* 0x0000c80026027a20 */ /* 0x000fe20000410000 */
[----:B---3--:R-:W-:-:S02]  /*3ed0*/  FSEL R172, R10, -INF , P1 ;  /* 0xff8000000aac7808 */ /* 0x008fc40000800000 */
[----:B------:R-:W-:Y:S02]  /*3ee0*/  ISETP.GT.AND P1, PT, R0, 0x8, PT ;  /* 0x000000080000780c */ /* 0x000fe40003f24270 */
[----:B------:R-:W-:Y:S02]  /*3ef0*/  FSEL R5, R79, -INF , P6 ;  /* 0xff8000004f057808 */ /* 0x000fe40003000000 */
[----:B------:R-:W-:Y:S02]  /*3f00*/  FSEL R12, R78, -INF , P5 ;  /* 0xff8000004e0c7808 */ /* 0x000fe40002800000 */
[----:B------:R-:W-:Y:S01]  /*3f10*/  FMNMX.FTZ R101, R86, R101, !PT ;  /* 0x0000006556657209 */ /* 0x000fe20007810000 */
[----:B------:R3:W4:Y:S01]  /*3f20*/  MUFU.TANH R28, R2 ;  /* 0x00000002001c7308 */ /* 0x0007220000002400 */
[----:B-1----:R-:W-:Y:S02]  /*3f30*/  FSEL R174, R4, -INF , P0 ;  /* 0xff80000004ae7808 */ /* 0x002fe40000000000 */
[----:B------:R-:W-:-:S02]  /*3f40*/  ISETP.GT.AND P0, PT, R0, 0x9, PT ;  /* 0x000000090000780c */ /* 0x000fc40003f04270 */
[----:B------:R-:W-:Y:S02]  /*3f50*/  FSEL R11, R52, -INF , P1 ;  /* 0xff800000340b7808 */ /* 0x000fe40000800000 */
[----:B------:R-:W-:Y:S01]  /*3f60*/  FMNMX.FTZ R101, R84, R101, !PT ;  /* 0x0000006554657209 */ /* 0x000fe20007810000 */
[----:B------:R-:W-:Y:S01]  /*3f70*/  FMUL.FTZ R9, R27, c[0x0][0x320] ;  /* 0x0000c8001b097a20 */ /* 0x000fe20000410000 */
[----:B------:R-:W-:Y:S02]  /*3f80*/  ISETP.GT.AND P6, PT, R0, 0x10, PT ;  /* 0x000000100000780c */ /* 0x000fe40003fc4270 */
[----:B---3--:R-:W-:Y:S01]  /*3f90*/  FMNMX.FTZ R2, R5, R12, !PT ;  /* 0x0000000c05027209 */ /* 0x008fe20007810000 */
[----:B------:R-:W-:Y:S01]  /*3fa0*/  FMUL.FTZ R8, R26, c[0x0][0x320] ;  /* 0x0000c8001a087a20 */ /* 0x000fe20000410000 */
[----:B------:R-:W-:Y:S01]  /*3fb0*/  FSEL R10, R48, -INF , P0 ;  /* 0xff800000300a7808 */ /* 0x000fe20000000000 */
[----:B------:R-:W-:Y:S01]  /*3fc0*/  FMUL.FTZ R3, R39, c[0x0][0x320] ;  /* 0x0000c80027037a20 */ /* 0x000fe20000410000 */
[----:B------:R-:W-:-:S02]  /*3fd0*/  FMNMX.FTZ R2, R11, R2, !PT ;  /* 0x000000020b027209 */ /* 0x000fc40007810000 */
[----:B------:R-:W-:Y:S01]  /*3fe0*/  ISETP.GT.AND P5, PT, R0, 0x11, PT ;  /* 0x000000110000780c */ /* 0x000fe20003fa4270 */
[----:B------:R-:W-:Y:S01]  /*3ff0*/  MUFU.TANH R24, R18 ;  /* 0x0000001200187308 */ /* 0x000fe20000002400 */
[----:B------:R-:W-:Y:S01]  /*4000*/  FMNMX.FTZ R101, R180, R101, !PT ;  /* 0x00000065b4657209 */ /* 0x000fe20007810000 */
[----:B------:R-:W-:Y:S01]  /*4010*/  FMUL.FTZ R4, R7, c[0x0][0x320] ;  /* 0x0000c80007047a20 */ /* 0x000fe20000410000 */
[----:B------:R-:W-:Y:S01]  /*4020*/  FMNMX.FTZ R2, R10, R2, !PT ;  /* 0x000000020a027209 */ /* 0x000fe20007810000 */
[----:B------:R-:W-:Y:S01]  /*4030*/  LDSM.16.MT88.4 R36, [R171] ;  /* 0x00000000ab24783b */ /* 0x000fe20000004200 */
[----:B------:R-:W-:-:S03]  /*4040*/  FMNMX.FTZ R101, R175, R101, !PT ;  /* 0x00000065af657209 */ /* 0x000fc60007810000 */
[----:B------:R1:W-:Y:S01]  /*4050*/  MUFU.TANH R25, R9 ;  /* 0x0000000900197308 */ /* 0x0003e20000002400 */
[----:B------:R-:W-:Y:S01]  /*4060*/  ISETP.GT.AND P1, PT, R0, 0x18, PT ;  /* 0x000000180000780c */ /* 0x000fe20003f24270 */
[----:B------:R-:W-:Y:S01]  /*4070*/  LDSM.16.MT88.4 R48, [R170+0x2800] ;  /* 0x00280000aa30783b */ /* 0x000fe20000004200 */
[----:B------:R-:W-:-:S03]  /*4080*/  FMNMX.FTZ R101, R172, R101, !PT ;  /* 0x00000065ac657209 */ /* 0x000fc60007810000 */
[----:B------:R-:W-:Y:S02]  /*4090*/  LDSM.16.MT88.4 R52, [R239+0x2000] ;  /* 0x00200000ef34783b */ /* 0x000fe40000004200 */
[----:B------:R3:W-:Y:S01]  /*40a0*/  MUFU.TANH R26, R8 ;  /* 0x00000008001a7308 */ /* 0x0007e20000002400 */
[----:B-1----:R-:W-:-:S07]  /*40b0*/  FSEL R9, R43, -INF , P6 ;  /* 0xff8000002b097808 */ /* 0x002fce0003000000 */
[----:B------:R1:W5:Y:S01]  /*40c0*/  MUFU.TANH R27, R3 ;  /* 0x00000003001b7308 */ /* 0x0003620000002400 */
[----:B------:R-:W-:Y:S02]  /*40d0*/  FMNMX.FTZ R2, R9, R2, !PT ;  /* 0x0000000209027209 */ /* 0x000fe40007810000 */
[----:B---3--:R-:W-:Y:S02]  /*40e0*/  FSEL R8, R42, -INF , P5 ;  /* 0xff8000002a087808 */ /* 0x008fe40002800000 */
[----:B------:R-:W-:-:S03]  /*40f0*/  ISETP.GT.AND P0, PT, R0, 0x19, PT ;  /* 0x000000190000780c */ /* 0x000fc60003f04270 */
[----:B------:R-:W3:Y:S01]  /*4100*/  MUFU.TANH R19, R19 ;  /* 0x0000001300137308 */ /* 0x000ee20000002400 */
[----:B------:R-:W-:Y:S01]  /*4110*/  FSEL R17, R34, -INF , P1 ;  /* 0xff80000022117808 */ /* 0x000fe20000800000 */
[----:B------:R-:W-:Y:S01]  /*4120*/  LDSM.16.MT88.4 R40, [R237+0x800] ;  /* 0x00080000ed28783b */ /* 0x000fe20000004200 */
[----:B------:R-:W-:Y:S02]  /*4130*/  FMNMX.FTZ R2, R8, R2, !PT ;  /* 0x0000000208027209 */ /* 0x000fe40007810000 */
[----:B------:R-:W-:Y:S01]  /*4140*/  FMNMX.FTZ R101, R174, R101, !PT ;  /* 0x00000065ae657209 */ /* 0x000fe20007810000 */
[----:B------:R-:W-:Y:S01]  /*4150*/  LDSM.16.MT88.4 R32, [R237] ;  /* 0x00000000ed20783b */ /* 0x000fe20000004200 */
[----:B------:R-:W-:Y:S02]  /*4160*/  ISETP.GT.AND P5, PT, R0, 0x20, PT ;  /* 0x000000200000780c */ /* 0x000fe40003fa4270 */
[----:B------:R-:W-:Y:S01]  /*4170*/  FSEL R18, R29, -INF , P0 ;  /* 0xff8000001d127808 */ /* 0x000fe20000000000 */
[----:B-1----:R-:W1:Y:S01]  /*4180*/  SHFL.BFLY PT, R3, R101, 0x2, 0x1f ;  /* 0x0c401f0065037f89 */ /* 0x002e6200000e0000 */
[----:B------:R-:W-:-:S02]  /*4190*/  FMNMX.FTZ R2, R17, R2, !PT ;  /* 0x0000000211027209 */ /* 0x000fc40007810000 */
[----:B------:R-:W-:Y:S02]  /*41a0*/  ISETP.GT.AND P1, PT, R0, 0x21, PT ;  /* 0x000000210000780c */ /* 0x000fe40003f24270 */
[----:B----4-:R-:W-:Y:S02]  /*41b0*/  FSEL R82, R28, -INF , P5 ;  /* 0xff8000001c527808 */ /* 0x010fe40002800000 */
[----:B------:R-:W-:Y:S01]  /*41c0*/  FMNMX.FTZ R2, R18, R2, !PT ;  /* 0x0000000212027209 */ /* 0x000fe20007810000 */
[----:B------:R-:W4:Y:S01]  /*41d0*/  MUFU.TANH R6, R6 ;  /* 0x0000000600067308 */ /* 0x000f220000002400 */
[----:B------:R-:W-:Y:S01]  /*41e0*/  ISETP.GT.AND P0, PT, R0, 0x28, PT ;  /* 0x000000280000780c */ /* 0x000fe20003f04270 */
[----:B------:R-:W-:Y:S01]  /*41f0*/  LDSM.16.MT88.4 R28, [R171+0x800] ;  /* 0x00080000ab1c783b */ /* 0x000fe20000004200 */
[----:B-----5:R-:W-:Y:S02]  /*4200*/  FSEL R81, R27, -INF , P1 ;  /* 0xff8000001b517808 */ /* 0x020fe40000800000 */
[----:B------:R-:W-:-:S02]  /*4210*/  FMNMX.FTZ R2, R82, R2, !PT ;  /* 0x0000000252027209 */ /* 0x000fc40007810000 */
[----:B------:R-:W-:Y:S02]  /*4220*/  ISETP.GT.AND P1, PT, R0, 0x29, PT ;  /* 0x000000290000780c */ /* 0x000fe40003f24270 */
[----:B------:R-:W-:Y:S02]  /*4230*/  FSEL R80, R26, -INF , P0 ;  /* 0xff8000001a507808 */ /* 0x000fe40000000000 */
[----:B------:R-:W-:Y:S01]  /*4240*/  FMNMX.FTZ R2, R81, R2, !PT ;  /* 0x0000000251027209 */ /* 0x000fe20007810000 */
[----:B------:R-:W5:Y:S01]  /*4250*/  MUFU.TANH R4, R4 ;  /* 0x0000000400047308 */ /* 0x000f620000002400 */
[----:B------:R-:W-:Y:S02]  /*4260*/  ISETP.GT.AND P0, PT, R0, 0x30, PT ;  /* 0x000000300000780c */ /* 0x000fe40003f04270 */
[----:B------:R-:W-:Y:S02]  /*4270*/  FSEL R83, R25, -INF , P1 ;  /* 0xff80000019537808 */ /* 0x000fe40000800000 */
[----:B------:R-:W-:-:S02]  /*4280*/  FMNMX.FTZ R2, R80, R2, !PT ;  /* 0x0000000250027209 */ /* 0x000fc40007810000 */
[----:B------:R-:W-:Y:S02]  /*4290*/  ISETP.GT.AND P1, PT, R0, 0x31, PT ;  /* 0x000000310000780c */ /* 0x000fe40003f24270 */
[----:B------:R-:W-:Y:S02]  /*42a0*/  FSEL R161, R24, -INF , P0 ;  /* 0xff80000018a17808 */ /* 0x000fe40000000000 */
[----:B------:R-:W-:Y:S01]  /*42b0*/  FMNMX.FTZ R2, R83, R2, !PT ;  /* 0x0000000253027209 */ /* 0x000fe20007810000 */
[----:B------:R-:W-:Y:S01]  /*42c0*/  LDSM.16.MT88.4 R24, [R170+0x800] ;  /* 0x00080000aa18783b */ /* 0x000fe20000004200 */
[----:B------:R-:W-:Y:S02]  /*42d0*/  ISETP.GT.AND P0, PT, R0, 0x38, PT ;  /* 0x000000380000780c */ /* 0x000fe40003f04270 */
[----:B---3--:R-:W-:Y:S02]  /*42e0*/  FSEL R160, R19, -INF , P1 ;  /* 0xff80000013a07808 */ /* 0x008fe40000800000 */
[----:B------:R-:W-:-:S02]  /*42f0*/  FMNMX.FTZ R2, R161, R2, !PT ;  /* 0x00000002a1027209 */ /* 0x000fc40007810000 */
[----:B-1----:R-:W-:Y:S02]  /*4300*/  FMNMX.FTZ R101, R101, R3, !PT ;  /* 0x0000000365657209 */ /* 0x002fe40007810000 */
[----:B------:R-:W-:Y:S02]  /*4310*/  ISETP.GT.AND P1, PT, R0, 0x39, PT ;  /* 0x000000390000780c */ /* 0x000fe40003f24270 */
[----:B----4-:R-:W-:Y:S02]  /*4320*/  FSEL R95, R6, -INF , P0 ;  /* 0xff800000065f7808 */ /* 0x010fe40000000000 */
[----:B------:R-:W-:Y:S01]  /*4330*/  FMNMX.FTZ R100, R160, R2, !PT ;  /* 0x00000002a0647209 */ /* 0x000fe20007810000 */
[----:B------:R-:W1:Y:S01]  /*4340*/  SHFL.BFLY PT, R0, R101, 0x1, 0x1f ;  /* 0x0c201f0065007f89 */ /* 0x000e6200000e0000 */
[----:B-----5:R-:W-:Y:S02]  /*4350*/  FSEL R94, R4, -INF , P1 ;  /* 0xff800000045e7808 */ /* 0x020fe40000800000 */
[----:B------:R-:W-:-:S04]  /*4360*/  FMNMX.FTZ R100, R95, R100, !PT ;  /* 0x000000645f647209 */ /* 0x000fc80007810000 */
[----:B------:R-:W-:-:S05]  /*4370*/  FMNMX.FTZ R100, R94, R100, !PT ;  /* 0x000000645e647209 */ /* 0x000fca0007810000 */
[----:B------:R-:W3:Y:S01]  /*4380*/  SHFL.BFLY PT, R3, R100, 0x2, 0x1f ;  /* 0x0c401f0064037f89 */ /* 0x000ee200000e0000 */
[----:B-1----:R-:W-:-:S04]  /*4390*/  FMNMX.FTZ R101, R101, R0, !PT ;  /* 0x0000000065657209 */ /* 0x002fc80007810000 */
[C---:B------:R-:W-:Y:S01]  /*43a0*/  FSETP.NEU.FTZ.AND P0, PT, R101.reuse, -INF , PT ;  /* 0xff8000006500780b */ /* 0x040fe20003f1d000 */
[----:B------:R-:W-:-:S05]  /*43b0*/  FMUL.FTZ R2, R101, c[0x0][0x2d0] ;  /* 0x0000b40065027a20 */ /* 0x000fca0000410000 */
[----:B------:R-:W-:Y:S02]  /*43c0*/  FSEL R2, R2, RZ, P0 ;  /* 0x000000ff02027208 */ /* 0x000fe40000000000 */
[----:B---3--:R-:W-:-:S03]  /*43d0*/  FMNMX.FTZ R100, R100, R3, !PT ;  /* 0x0000000364647209 */ /* 0x008fc60007810000 */
[--C-:B------:R-:W-:Y:S02]  /*43e0*/  FFMA.FTZ R0, R13, c[0x0][0x2d0], -R2.reuse ;  /* 0x0000b4000d007a23 */ /* 0x100fe40000010802 */
[----:B------:R-:W1:Y:S02]  /*43f0*/  SHFL.BFLY PT, R3, R100, 0x1, 0x1f ;  /* 0x0c201f0064037f89 */ /* 0x000e6400000e0000 */
[----:B------:R3:W-:Y:S02]  /*4400*/  MUFU.EX2 R224, R0 ;  /* 0x0000000000e07308 */ /* 0x0007e40000000800 */
[----:B---3--:R-:W-:-:S06]  /*4410*/  FFMA.FTZ R0, R15, c[0x0][0x2d0], -R2 ;  /* 0x0000b4000f007a23 */ /* 0x008fcc0000010802 */
[----:B------:R3:W-:Y:S02]  /*4420*/  MUFU.EX2 R209, R0 ;  /* 0x0000000000d17308 */ /* 0x0007e40000000800 */
[----:B---3--:R-:W-:-:S06]  /*4430*/  FFMA.FTZ R0, R14, c[0x0][0x2d0], -R2 ;  /* 0x0000b4000e007a23 */ /* 0x008fcc0000010802 */
[----:B------:R3:W-:Y:S01]  /*4440*/  MUFU.EX2 R225, R0 ;  /* 0x0000000000e17308 */ /* 0x0007e20000000800 */
[----:B-1----:R-:W-:Y:S01]  /*4450*/  FMNMX.FTZ R100, R100, R3, !PT ;  /* 0x0000000364647209 */ /* 0x002fe20007810000 */
[----:B---3--:R-:W-:-:S06]  /*4460*/  FFMA.FTZ R0, R20, c[0x0][0x2d0], -R2 ;  /* 0x0000b40014007a23 */ /* 0x008fcc0000010802 */
[----:B------:R1:W3:Y:S01]  /*4470*/  MUFU.EX2 R227, R0 ;  /* 0x0000000000e37308 */ /* 0x0002e20000000800 */
[--C-:B------:R-:W-:Y:S01]  /*4480*/  FFMA.FTZ R3, R22, c[0x0][0x2d0], -R2.reuse ;  /* 0x0000b40016037a23 */ /* 0x100fe20000010802 */
[----:B------:R-:W-:Y:S01]  /*4490*/  FSETP.NEU.FTZ.AND P0, PT, R100, -INF , PT ;  /* 0xff8000006400780b */ /* 0x000fe20003f1d000 */
[----:B-1----:R-:W-:-:S05]  /*44a0*/  FFMA.FTZ R0, R16, c[0x0][0x2d0], -R2 ;  /* 0x0000b40010007a23 */ /* 0x002fca0000010802 */
[----:B------:R1:W-:Y:S02]  /*44b0*/  MUFU.EX2 R226, R0 ;  /* 0x0000000000e27308 */ /* 0x0003e40000000800 */
[----:B-1----:R-:W-:-:S06]  /*44c0*/  FFMA.FTZ R0, R21, c[0x0][0x2d0], -R2 ;  /* 0x0000b40015007a23 */ /* 0x002fcc0000010802 */
[----:B------:R1:W-:Y:S08]  /*44d0*/  MUFU.EX2 R229, R0 ;  /* 0x0000000000e57308 */ /* 0x0003f00000000800 */
[----:B------:R4:W-:Y:S01]  /*44e0*/  MUFU.EX2 R228, R3 ;  /* 0x0000000300e47308 */ /* 0x0009e20000000800 */
[----:B-1----:R-:W-:-:S05]  /*44f0*/  FMUL.FTZ R0, R100, c[0x0][0x2d0] ;  /* 0x0000b40064007a20 */ /* 0x002fca0000410000 */
[----:B------:R-:W-:Y:S01]  /*4500*/  FSEL R0, R0, RZ, P0 ;  /* 0x000000ff00007208 */ /* 0x000fe20000000000 */
[----:B----4-:R-:W-:-:S04]  /*4510*/  FFMA.FTZ R3, R23, c[0x0][0x2d0], -R2 ;  /* 0x0000b40017037a23 */ /* 0x010fc80000010802 */
[----:B------:R1:W-:Y:S02]  /*4520*/  MUFU.EX2 R230, R3 ;  /* 0x0000000300e67308 */ /* 0x0003e40000000800 */
[--C-:B-1----:R-:W-:Y:S02]  /*4530*/  FFMA.FTZ R3, R5, c[0x0][0x2d0], -R0.reuse ;  /* 0x0000b40005037a23 */ /* 0x102fe40000010800 */
[----:B------:R-:W1:Y:S04]  /*4540*/  LDSM.16.MT88.4 R4, [R170] ;  /* 0x00000000aa04783b */ /* 0x000e680000004200 */
[----:B------:R4:W-:Y:S02]  /*4550*/  MUFU.EX2 R183, R3 ;  /* 0x0000000300b77308 */ /* 0x0009e40000000800 */
[----:B----4-:R-:W-:-:S06]  /*4560*/  FFMA.FTZ R3, R12, c[0x0][0x2d0], -R0 ;  /* 0x0000b4000c037a23 */ /* 0x010fcc0000010800 */
[----:B------:R4:W5:Y:S02]  /*4570*/  MUFU.EX2 R182, R3 ;  /* 0x0000000300b67308 */ /* 0x0009640000000800 */
[----:B----4-:R-:W-:-:S06]  /*4580*/  FFMA.FTZ R3, R11, c[0x0][0x2d0], -R0 ;  /* 0x0000b4000b037a23 */ /* 0x010fcc0000010800 */
[----:B------:R4:W-:Y:S02]  /*4590*/  MUFU.EX2 R192, R3 ;  /* 0x0000000300c07308 */ /* 0x0009e40000000800 */
[----:B----4-:R-:W-:-:S06]  /*45a0*/  FFMA.FTZ R3, R10, c[0x0][0x2d0], -R0 ;  /* 0x0000b4000a037a23 */ /* 0x010fcc0000010800 */
[----:B------:R4:W1:Y:S01]  /*45b0*/  MUFU.EX2 R195, R3 ;  /* 0x0000000300c37308 */ /* 0x0008620000000800 */
[----:B---3--:R-:W-:Y:S01]  /*45c0*/  F2FP.BF16.PACK_AB R10, R227, R225 ;  /* 0x000000e1e30a723e */ /* 0x008fe200000010ff */
[----:B----4-:R-:W-:-:S06]  /*45d0*/  FFMA.FTZ R3, R9, c[0x0][0x2d0], -R0 ;  /* 0x0000b40009037a23 */ /* 0x010fcc0000010800 */
[----:B------:R3:W-:Y:S01]  /*45e0*/  MUFU.EX2 R194, R3 ;  /* 0x0000000300c27308 */ /* 0x0007e20000000800 */
[----:B-----5:R-:W-:Y:S02]  /*45f0*/  F2FP.BF16.PACK_AB R9, R182, R183 ;  /* 0x000000b7b609723e */ /* 0x020fe400000010ff */
[----:B-1----:R-:W-:Y:S01]  /*4600*/  F2FP.BF16.PACK_AB R11, R195, R192 ;  /* 0x000000c0c30b723e */ /* 0x002fe200000010ff */
[----:B---3--:R-:W-:Y:S01]  /*4610*/  FFMA.FTZ R3, R8, c[0x0][0x2d0], -R0 ;  /* 0x0000b40008037a23 */ /* 0x008fe20000010800 */
[----:B------:R-:W-:-:S03]  /*4620*/  F2FP.BF16.PACK_AB R8, R209, R224 ;  /* 0x000000e0d108723e */ /* 0x000fc600000010ff */
[----:B------:R1:W3:Y:S04]  /*4630*/  MUFU.EX2 R203, R3 ;  /* 0x0000000300cb7308 */ /* 0x0002e80000000800 */
[----:B------:R-:W-:Y:S01]  /*4640*/  HMMA.16816.F32.BF16 R20, R8, R4, RZ ;  /* 0x000000040814723c */ /* 0x000fe200000418ff */
[----:B-1----:R-:W-:-:S04]  /*4650*/  FFMA.FTZ R3, R17, c[0x0][0x2d0], -R0 ;  /* 0x0000b40011037a23 */ /* 0x002fc80000010800 */
[----:B------:R1:W-:Y:S02]  /*4660*/  MUFU.EX2 R200, R3 ;  /* 0x0000000300c87308 */ /* 0x0003e40000000800 */
[----:B-1----:R-:W-:Y:S02]  /*4670*/  FFMA.FTZ R3, R18, c[0x0][0x2d0], -R0 ;  /* 0x0000b40012037a23 */ /* 0x002fe40000010800 */
[----:B------:R-:W-:Y:S04]  /*4680*/  HMMA.16816.F32.BF16 R16, R8, R6, RZ ;  /* 0x000000060810723c */ /* 0x000fe800000418ff */
[----:B------:R-:W1:Y:S01]  /*4690*/  MUFU.EX2 R204, R3 ;  /* 0x0000000300cc7308 */ /* 0x000e620000000800 */
[----:B------:R-:W-:Y:S02]  /*46a0*/  F2FP.BF16.PACK_AB R4, R229, R226 ;  /* 0x000000e2e504723e */ /* 0x000fe400000010ff */
[----:B---3--:R-:W-:-:S02]  /*46b0*/  F2FP.BF16.PACK_AB R5, R203, R194 ;  /* 0x000000c2cb05723e */ /* 0x008fc400000010ff */
[----:B------:R-:W-:Y:S01]  /*46c0*/  F2FP.BF16.PACK_AB R6, R230, R228 ;  /* 0x000000e4e606723e */ /* 0x000fe200000010ff */
[----:B------:R-:W-:Y:S01]  /*46d0*/  HMMA.16816.F32.BF16 R12, R8, R32, RZ ;  /* 0x00000020080c723c */ /* 0x000fe200000418ff */
[----:B-1----:R-:W-:-:S07]  /*46e0*/  F2FP.BF16.PACK_AB R7, R204, R200 ;  /* 0x000000c8cc07723e */ /* 0x002fce00000010ff */
[C---:B------:R-:W-:Y:S08]  /*46f0*/  HMMA.16816.F32.BF16 R104, R4.reuse, R24, R20 ;  /* 0x000000180468723c */ /* 0x040ff00000041814 */
[----:B------:R-:W-:Y:S01]  /*4700*/  HMMA.16816.F32.BF16 R148, R4, R26, R16 ;  /* 0x0000001a0494723c */ /* 0x000fe20000041810 */
[----:B--2---:R-:W1:Y:S04]  /*4710*/  LDSM.16.MT88.4 R24, [R64] ;  /* 0x000000004018783b */ /* 0x004e680000004200 */
[----:B------:R-:W-:Y:S03]  /*4720*/  LDSM.16.MT88.4 R64, [R64+0x4000] ;  /* 0x004000004040783b */ /* 0x000fe60000004200 */
[----:B------:R-:W-:Y:S01]  /*4730*/  HMMA.16816.F32.BF16 R20, R8, R34, RZ ;  /* 0x000000220814723c */ /* 0x000fe200000418ff */
[----:B------:R-:W-:Y:S07]  /*4740*/  LDSM.16.MT88.4 R32, [R170+0x2000] ;  /* 0x00200000aa20783b */ /* 0x000fee0000004200 */
[----:B------:R-:W-:Y:S08]  /*4750*/  HMMA.16816.F32.BF16 R112, R4, R40, R12 ;  /* 0x000000280470723c */ /* 0x000ff0000004180c */
[C---:B------:R-:W-:Y:S08]  /*4760*/  HMMA.16816.F32.BF16 R16, R8.reuse, R36, RZ ;  /* 0x000000240810723c */ /* 0x040ff000000418ff */
[----:B------:R-:W-:Y:S01]  /*4770*/  HMMA.16816.F32.BF16 R12, R8, R38, RZ ;  /* 0x00000026080c723c */ /* 0x000fe200000418ff */
[----:B------:R-:W-:Y:S07]  /*4780*/  LDSM.16.MT88.4 R36, [R171+0x2000] ;  /* 0x00200000ab24783b */ /* 0x000fee0000004200 */
[C---:B------:R-:W-:Y:S01]  /*4790*/  HMMA.16816.F32.BF16 R144, R4.reuse, R42, R20 ;  /* 0x0000002a0490723c */ /* 0x040fe20000041814 */
[----:B------:R-:W2:Y:S07]  /*47a0*/  LDSM.16.MT88.4 R40, [R239+0x800] ;  /* 0x00080000ef28783b */ /* 0x000eae0000004200 */
[C---:B------:R-:W-:Y:S08]  /*47b0*/  HMMA.16816.F32.BF16 R120, R4.reuse, R28, R16 ;  /* 0x0000001c0478723c */ /* 0x040ff00000041810 */
[----:B------:R-:W-:Y:S01]  /*47c0*/  HMMA.16816.F32.BF16 R128, R4, R30, R12 ;  /* 0x0000001e0480723c */ /* 0x000fe2000004180c */
[----:B------:R-:W3:Y:S07]  /*47d0*/  LDSM.16.MT88.4 R28, [R237+0x2800] ;  /* 0x00280000ed1c783b */ /* 0x000eee0000004200 */
[C---:B-1----:R-:W-:Y:S08]  /*47e0*/  HMMA.16816.F32.BF16 R16, R8.reuse, R24, RZ ;  /* 0x000000180810723c */ /* 0x042ff000000418ff */
[----:B------:R-:W-:Y:S11]  /*47f0*/  HMMA.16816.F32.BF16 R12, R8, R26, RZ ;  /* 0x0000001a080c723c */ /* 0x000ff600000418ff */
[----:B------:R-:W-:Y:S05]  /*4800*/  @!UPT UIADD3 URZ, URZ, URZ, URZ ;  /* 0x0000003f3f3ff290 */ /* 0x000fea000fffe03f */
[C---:B--2---:R-:W-:Y:S08]  /*4810*/  HMMA.16816.F32.BF16 R132, R4.reuse, R40, R16 ;  /* 0x000000280484723c */ /* 0x044ff00000041810 */
[----:B------:R-:W-:Y:S01]  /*4820*/  HMMA.16816.F32.BF16 R124, R4, R42, R12 ;  /* 0x0000002a047c723c */ /* 0x000fe2000004180c */
[----:B------:R-:W1:Y:S07]  /*4830*/  LDSM.16.MT88.4 R40, [R237+0x4000] ;  /* 0x00400000ed28783b */ /* 0x000e6e0000004200 */
[C---:B------:R-:W-:Y:S08]  /*4840*/  HMMA.16816.F32.BF16 R16, R8.reuse, R44, RZ ;  /* 0x0000002c0810723c */ /* 0x040ff000000418ff */
[C---:B------:R-:W-:Y:S01]  /*4850*/  HMMA.16816.F32.BF16 R12, R8.reuse, R46, RZ ;  /* 0x0000002e080c723c */ /* 0x040fe200000418ff */
[----:B------:R-:W2:Y:S07]  /*4860*/  LDSM.16.MT88.4 R44, [R171+0x4000] ;  /* 0x00400000ab2c783b */ /* 0x000eae0000004200 */
[----:B------:R-:W-:Y:S08]  /*4870*/  HMMA.16816.F32.BF16 R24, R8, R32, RZ ;  /* 0x000000200818723c */ /* 0x000ff000000418ff */
[C---:B---3--:R-:W-:Y:S08]  /*4880*/  HMMA.16816.F32.BF16 R88, R4.reuse, R28, R16 ;  /* 0x0000001c0458723c */ /* 0x048ff00000041810 */
[----:B------:R-:W-:Y:S08]  /*4890*/  HMMA.16816.F32.BF16 R140, R4, R30, R12 ;  /* 0x0000001e048c723c */ /* 0x000ff0000004180c */
[C---:B------:R-:W-:Y:S08]  /*48a0*/  HMMA.16816.F32.BF16 R20, R8.reuse, R34, RZ ;  /* 0x000000220814723c */ /* 0x040ff000000418ff */
[C---:B------:R-:W-:Y:S08]  /*48b0*/  HMMA.16816.F32.BF16 R28, R8.reuse, R38, RZ ;  /* 0x00000026081c723c */ /* 0x040ff000000418ff */
[C---:B------:R-:W-:Y:S08]  /*48c0*/  HMMA.16816.F32.BF16 R16, R8.reuse, R56, RZ ;  /* 0x000000380810723c */ /* 0x040ff000000418ff */
[----:B------:R-:W-:Y:S08]  /*48d0*/  HMMA.16816.F32.BF16 R12, R8, R58, RZ ;  /* 0x0000003a080c723c */ /* 0x000ff000000418ff */
[C---:B------:R-:W-:Y:S08]  /*48e0*/  HMMA.16816.F32.BF16 R116, R4.reuse, R48, R24 ;  /* 0x000000300474723c */ /* 0x040ff00000041818 */
[C---:B------:R-:W-:Y:S08]  /*48f0*/  HMMA.16816.F32.BF16 R108, R4.reuse, R50, R20 ;  /* 0x00000032046c723c */ /* 0x040ff00000041814 */
[----:B------:R-:W-:Y:S08]  /*4900*/  HMMA.16816.F32.BF16 R76, R4, R74, R28 ;  /* 0x0000004a044c723c */ /* 0x000ff0000004181c */
[C---:B------:R-:W-:Y:S08]  /*4910*/  HMMA.16816.F32.BF16 R24, R8.reuse, R52, RZ ;  /* 0x000000340818723c */ /* 0x040ff000000418ff */
[----:B------:R-:W-:Y:S08]  /*4920*/  HMMA.16816.F32.BF16 R20, R8, R54, RZ ;  /* 0x000000360814723c */ /* 0x000ff000000418ff */
[----:B------:R-:W-:Y:S01]  /*4930*/  HMMA.16816.F32.BF16 R28, R4, R60, R16 ;  /* 0x0000003c041c723c */ /* 0x000fe20000041810 */
[----:B------:R-:W-:Y:S07]  /*4940*/  LDSM.16.MT88.4 R16, [R237+0x4800] ;  /* 0x00480000ed10783b */ /* 0x000fee0000004200 */
[C---:B------:R-:W-:Y:S08]  /*4950*/  HMMA.16816.F32.BF16 R32, R8.reuse, R36, RZ ;  /* 0x000000240820723c */ /* 0x040ff000000418ff */
[C---:B-1----:R-:W-:Y:S08]  /*4960*/  HMMA.16816.F32.BF16 R56, R8.reuse, R40, RZ ;  /* 0x000000280838723c */ /* 0x042ff000000418ff */
[C---:B------:R-:W-:Y:S08]  /*4970*/  HMMA.16816.F32.BF16 R52, R8.reuse, R42, RZ ;  /* 0x0000002a0834723c */ /* 0x040ff000000418ff */
[----:B--2---:R-:W-:Y:S08]  /*4980*/  HMMA.16816.F32.BF16 R48, R8, R44, RZ ;  /* 0x0000002c0830723c */ /* 0x004ff000000418ff */
[----:B------:R-:W-:Y:S01]  /*4990*/  HMMA.16816.F32.BF16 R60, R4, R62, R12 ;  /* 0x0000003e043c723c */ /* 0x000fe2000004180c */
[----:B------:R-:W1:Y:S07]  /*49a0*/  LDSM.16.MT88.4 R12, [R171+0x4800] ;  /* 0x00480000ab0c783b */ /* 0x000e6e0000004200 */
[C---:B------:R-:W-:Y:S08]  /*49b0*/  HMMA.16816.F32.BF16 R44, R8.reuse, R46, RZ ;  /* 0x0000002e082c723c */ /* 0x040ff000000418ff */
[C---:B------:R-:W-:Y:S08]  /*49c0*/  HMMA.16816.F32.BF16 R40, R8.reuse, R64, RZ ;  /* 0x000000400828723c */ /* 0x040ff000000418ff */
[----:B------:R-:W-:Y:S01]  /*49d0*/  HMMA.16816.F32.BF16 R36, R8, R66, RZ ;  /* 0x000000420824723c */ /* 0x000fe200000418ff */
[----:B------:R-:W2:Y:S01]  /*49e0*/  LDSM.16.MT88.4 R8, [R239+0x4800] ;  /* 0x00480000ef08783b */ /* 0x000ea20000004200 */
[----:B------:R-:W-:-:S04]  /*49f0*/  FFMA.FTZ R3, R85, c[0x0][0x2d0], -R2 ;  /* 0x0000b40055037a23 */ /* 0x000fc80000010802 */
[----:B------:R3:W-:Y:S02]  /*4a00*/  MUFU.EX2 R93, R3 ;  /* 0x00000003005d7308 */ /* 0x0007e40000000800 */
[----:B---3--:R-:W-:-:S06]  /*4a10*/  FFMA.FTZ R3, R87, c[0x0][0x2d0], -R2 ;  /* 0x0000b40057037a23 */ /* 0x008fcc0000010802 */
[----:B------:R3:W4:Y:S01]  /*4a20*/  MUFU.EX2 R137, R3 ;  /* 0x0000000300897308 */ /* 0x0007220000000800 */
[----:B-1----:R-:W-:Y:S01]  /*4a30*/  HMMA.16816.F32.BF16 R48, R4, R12, R48 ;  /* 0x0000000c0430723c */ /* 0x002fe20000041830 */
[----:B---3--:R-:W-:-:S06]  /*4a40*/  FFMA.FTZ R3, R86, c[0x0][0x2d0], -R2 ;  /* 0x0000b40056037a23 */ /* 0x008fcc0000010802 */
[----:B------:R1:W-:Y:S01]  /*4a50*/  MUFU.EX2 R138, R3 ;  /* 0x00000003008a7308 */ /* 0x0003e20000000800 */
[C---:B------:R-:W-:Y:S01]  /*4a60*/  HMMA.16816.F32.BF16 R44, R4.reuse, R14, R44 ;  /* 0x0000000e042c723c */ /* 0x040fe2000004182c */
[----:B------:R-:W3:Y:S07]  /*4a70*/  LDSM.16.MT88.4 R12, [R237+0x1000] ;  /* 0x00100000ed0c783b */ /* 0x000eee0000004200 */
[----:B------:R-:W-:Y:S01]  /*4a80*/  HMMA.16816.F32.BF16 R56, R4, R16, R56 ;  /* 0x000000100438723c */ /* 0x000fe20000041838 */
[----:B-1----:R-:W-:-:S07]  /*4a90*/  FFMA.FTZ R3, R84, c[0x0][0x2d0], -R2 ;  /* 0x0000b40054037a23 */ /* 0x002fce0000010802 */
[C---:B------:R-:W-:Y:S01]  /*4aa0*/  HMMA.16816.F32.BF16 R52, R4.reuse, R18, R52 ;  /* 0x000000120434723c */ /* 0x040fe20000041834 */
[----:B------:R-:W1:Y:S01]  /*4ab0*/  LDSM.16.MT88.4 R16, [R170+0x1000] ;  /* 0x00100000aa10783b */ /* 0x000e620000004200 */
[----:B------:R5:W-:Y:S06]  /*4ac0*/  MUFU.EX2 R139, R3 ;  /* 0x00000003008b7308 */ /* 0x000bec0000000800 */
[C---:B--2---:R-:W-:Y:S08]  /*4ad0*/  HMMA.16816.F32.BF16 R40, R4.reuse, R8, R40 ;  /* 0x000000080428723c */ /* 0x044ff00000041828 */
[----:B------:R-:W-:Y:S01]  /*4ae0*/  HMMA.16816.F32.BF16 R36, R4, R10, R36 ;  /* 0x0000000a0424723c */ /* 0x000fe20000041824 */
[----:B------:R-:W2:Y:S01]  /*4af0*/  LDSM.16.MT88.4 R8, [R171+0x1000] ;  /* 0x00100000ab08783b */ /* 0x000ea20000004200 */
[----:B-----5:R-:W-:-:S04]  /*4b00*/  FFMA.FTZ R3, R82, c[0x0][0x2d0], -R0 ;  /* 0x0000b40052037a23 */ /* 0x020fc80000010800 */
[----:B------:R5:W-:Y:S02]  /*4b10*/  MUFU.EX2 R92, R3 ;  /* 0x00000003005c7308 */ /* 0x000be40000000800 */
[----:B-----5:R-:W-:-:S06]  /*4b20*/  FFMA.FTZ R3, R81, c[0x0][0x2d0], -R0 ;  /* 0x0000b40051037a23 */ /* 0x020fcc0000010800 */
[----:B------:R5:W1:Y:S02]  /*4b30*/  MUFU.EX2 R103, R3 ;  /* 0x0000000300677308 */ /* 0x000a640000000800 */
[----:B-----5:R-:W-:-:S06]  /*4b40*/  FFMA.FTZ R3, R80, c[0x0][0x2d0], -R0 ;  /* 0x0000b40050037a23 */ /* 0x020fcc0000010800 */
[----:B------:R5:W-:Y:S02]  /*4b50*/  MUFU.EX2 R102, R3 ;  /* 0x0000000300667308 */ /* 0x000be40000000800 */
[----:B-----5:R-:W-:-:S06]  /*4b60*/  FFMA.FTZ R3, R83, c[0x0][0x2d0], -R0 ;  /* 0x0000b40053037a23 */ /* 0x020fcc0000010800 */
[----:B------:R-:W5:Y:S01]  /*4b70*/  MUFU.EX2 R136, R3 ;  /* 0x0000000300887308 */ /* 0x000f620000000800 */
[C---:B------:R-:W-:Y:S08]  /*4b80*/  HMMA.16816.F32.BF16 R64, R4.reuse, R68, R24 ;  /* 0x000000440440723c */ /* 0x040ff00000041818 */
[C---:B------:R-:W-:Y:S08]  /*4b90*/  HMMA.16816.F32.BF16 R96, R4.reuse, R72, R32 ;  /* 0x000000480460723c */ /* 0x040ff00000041820 */
[----:B------:R-:W-:Y:S07]  /*4ba0*/  HMMA.16816.F32.BF16 R68, R4, R70, R20 ;  /* 0x000000460444723c */ /* 0x000fee0000041814 */
[----:B----4-:R-:W-:-:S02]  /*4bb0*/  F2FP.BF16.PACK_AB R4, R137, R93 ;  /* 0x0000005d8904723e */ /* 0x010fc400000010ff */
[----:B-1----:R-:W-:Y:S02]  /*4bc0*/  F2FP.BF16.PACK_AB R5, R103, R92 ;  /* 0x0000005c6705723e */ /* 0x002fe400000010ff */
[----:B------:R-:W-:Y:S02]  /*4bd0*/  F2FP.BF16.PACK_AB R6, R139, R138 ;  /* 0x0000008a8b06723e */ /* 0x000fe400000010ff */
[----:B-----5:R-:W-:-:S07]  /*4be0*/  F2FP.BF16.PACK_AB R7, R136, R102 ;  /* 0x000000668807723e */ /* 0x020fce00000010ff */
[C---:B---3--:R-:W-:Y:S08]  /*4bf0*/  HMMA.16816.F32.BF16 R112, R4.reuse, R12, R112 ;  /* 0x0000000c0470723c */ /* 0x048ff00000041870 */
        /* <DEDUP_REMOVED lines=8> */
[C---:B-1----:R-:W-:Y:S01]  /*4c80*/  HMMA.16816.F32.BF16 R80, R4.reuse, R12, R116 ;  /* 0x0000000c0450723c */ /* 0x042fe20000041874 */
[--C-:B------:R-:W-:Y:S01]  /*4c90*/  FFMA.FTZ R3, R180, c[0x0][0x2d0], -R2.reuse ;  /* 0x0000b400b4037a23 */ /* 0x100fe20000010802 */
[----:B------:R-:W-:Y:S06]  /*4ca0*/  LDSM.16.MT88.4 R116, [R237+0x1800] ;  /* 0x00180000ed74783b */ /* 0x000fec0000004200 */
[C---:B------:R-:W-:Y:S01]  /*4cb0*/  HMMA.16816.F32.BF16 R84, R4.reuse, R14, R108 ;  /* 0x0000000e0454723c */ /* 0x040fe2000004186c */
[----:B------:R-:W1:Y:S04]  /*4cc0*/  LDSM.16.MT88.4 R12, [R239+0x3000] ;  /* 0x00300000ef0c783b */ /* 0x000e680000004200 */
[----:B------:R-:W-:Y:S03]  /*4cd0*/  LDSM.16.MT88.4 R108, [R170+0x1800] ;  /* 0x00180000aa6c783b */ /* 0x000fe60000004200 */
[C---:B---3--:R-:W-:Y:S01]  /*4ce0*/  HMMA.16816.F32.BF16 R128, R4.reuse, R16, R132 ;  /* 0x000000100480723c */ /* 0x048fe20000041884 */
[----:B------:R-:W-:Y:S07]  /*4cf0*/  LDSM.16.MT88.4 R132, [R239+0x1800] ;  /* 0x00180000ef84783b */ /* 0x000fee0000004200 */
[C---:B------:R-:W-:Y:S01]  /*4d00*/  HMMA.16816.F32.BF16 R72, R4.reuse, R18, R124 ;  /* 0x000000120448723c */ /* 0x040fe2000004187c */
[----:B------:R-:W3:Y:S04]  /*4d10*/  LDSM.16.MT88.4 R16, [R171+0x3000] ;  /* 0x00300000ab10783b */ /* 0x000ee80000004200 */
[----:B------:R-:W-:Y:S03]  /*4d20*/  LDSM.16.MT88.4 R124, [R171+0x1800] ;  /* 0x00180000ab7c783b */ /* 0x000fe60000004200 */
[C---:B--2---:R-:W-:Y:S08]  /*4d30*/  HMMA.16816.F32.BF16 R88, R4.reuse, R8, R88 ;  /* 0x000000080458723c */ /* 0x044ff00000041858 */
[C---:B------:R-:W-:Y:S01]  /*4d40*/  HMMA.16816.F32.BF16 R140, R4.reuse, R10, R140 ;  /* 0x0000000a048c723c */ /* 0x040fe2000004188c */
[----:B------:R-:W2:Y:S07]  /*4d50*/  LDSM.16.MT88.4 R8, [R170+0x5000] ;  /* 0x00500000aa08783b */ /* 0x000eae0000004200 */
[C---:B-1----:R-:W-:Y:S08]  /*4d60*/  HMMA.16816.F32.BF16 R144, R4.reuse, R14, R68 ;  /* 0x0000000e0490723c */ /* 0x042ff00000041844 */
[C---:B------:R-:W-:Y:S01]  /*4d70*/  HMMA.16816.F32.BF16 R148, R4.reuse, R12, R64 ;  /* 0x0000000c0494723c */ /* 0x040fe20000041840 */
[----:B------:R-:W1:Y:S04]  /*4d80*/  LDSM.16.MT88.4 R12, [R171+0x5000] ;  /* 0x00500000ab0c783b */ /* 0x000e680000004200 */
[----:B------:R-:W-:Y:S03]  /*4d90*/  LDSM.16.MT88.4 R64, [R239+0x3800] ;  /* 0x00380000ef40783b */ /* 0x000fe60000004200 */
[C---:B---3--:R-:W-:Y:S08]  /*4da0*/  HMMA.16816.F32.BF16 R152, R4.reuse, R16, R96 ;  /* 0x000000100498723c */ /* 0x048ff00000041860 */
[C---:B------:R-:W-:Y:S01]  /*4db0*/  HMMA.16816.F32.BF16 R156, R4.reuse, R18, R76 ;  /* 0x00000012049c723c */ /* 0x040fe2000004184c */
[----:B------:R-:W3:Y:S07]  /*4dc0*/  LDSM.16.MT88.4 R16, [R237+0x5000] ;  /* 0x00500000ed10783b */ /* 0x000eee0000004200 */
[C---:B--2---:R-:W-:Y:S08]  /*4dd0*/  HMMA.16816.F32.BF16 R68, R4.reuse, R8, R28 ;  /* 0x000000080444723c */ /* 0x044ff0000004181c */
[C---:B------:R-:W-:Y:S01]  /*4de0*/  HMMA.16816.F32.BF16 R28, R4.reuse, R10, R60 ;  /* 0x0000000a041c723c */ /* 0x040fe2000004183c */
[----:B------:R-:W2:Y:S07]  /*4df0*/  LDSM.16.MT88.4 R8, [R239+0x5000] ;  /* 0x00500000ef08783b */ /* 0x000eae0000004200 */
[C---:B-1----:R-:W-:Y:S01]  /*4e00*/  HMMA.16816.F32.BF16 R176, R4.reuse, R12, R48 ;  /* 0x0000000c04b0723c */ /* 0x042fe20000041830 */
[----:B------:R-:W-:Y:S07]  /*4e10*/  LDSM.16.MT88.4 R48, [R237+0x3800] ;  /* 0x00380000ed30783b */ /* 0x000fee0000004200 */
[C---:B------:R-:W-:Y:S01]  /*4e20*/  HMMA.16816.F32.BF16 R188, R4.reuse, R14, R44 ;  /* 0x0000000e04bc723c */ /* 0x040fe2000004182c */
[----:B------:R-:W-:Y:S07]  /*4e30*/  LDSM.16.MT88.4 R12, [R239+0x5800] ;  /* 0x00580000ef0c783b */ /* 0x000fee0000004200 */
[C---:B---3--:R-:W-:Y:S01]  /*4e40*/  HMMA.16816.F32.BF16 R76, R4.reuse, R16, R56 ;  /* 0x00000010044c723c */ /* 0x048fe20000041838 */
[----:B------:R-:W-:Y:S07]  /*4e50*/  LDSM.16.MT88.4 R56, [R171+0x3800] ;  /* 0x00380000ab38783b */ /* 0x000fee0000004200 */
[C---:B------:R-:W-:Y:S08]  /*4e60*/  HMMA.16816.F32.BF16 R16, R4.reuse, R18, R52 ;  /* 0x000000120410723c */ /* 0x040ff00000041834 */
[C---:B--2---:R-:W-:Y:S01]  /*4e70*/  HMMA.16816.F32.BF16 R196, R4.reuse, R8, R40 ;  /* 0x0000000804c4723c */ /* 0x044fe20000041828 */
[----:B------:R-:W1:Y:S07]  /*4e80*/  LDSM.16.MT88.4 R40, [R170+0x3800] ;  /* 0x00380000aa28783b */ /* 0x000e6e0000004200 */
[----:B------:R-:W-:Y:S01]  /*4e90*/  HMMA.16816.F32.BF16 R184, R4, R10, R36 ;  /* 0x0000000a04b8723c */ /* 0x000fe20000041824 */
[----:B------:R2:W-:Y:S02]  /*4ea0*/  MUFU.EX2 R7, R3 ;  /* 0x0000000300077308 */ /* 0x0005e40000000800 */
[----:B--2---:R-:W-:-:S06]  /*4eb0*/  FFMA.FTZ R3, R175, c[0x0][0x2d0], -R2 ;  /* 0x0000b400af037a23 */ /* 0x004fcc0000010802 */
[----:B------:R2:W3:Y:S02]  /*4ec0*/  MUFU.EX2 R8, R3 ;  /* 0x0000000300087308 */ /* 0x0004e40000000800 */
[--C-:B--2---:R-:W-:Y:S02]  /*4ed0*/  FFMA.FTZ R3, R172, c[0x0][0x2d0], -R2.reuse ;  /* 0x0000b400ac037a23 */ /* 0x104fe40000010802 */
[----:B------:R-:W-:-:S04]  /*4ee0*/  FFMA.FTZ R2, R174, c[0x0][0x2d0], -R2 ;  /* 0x0000b400ae027a23 */ /* 0x000fc80000010802 */
[----:B------:R2:W-:Y:S08]  /*4ef0*/  MUFU.EX2 R9, R2 ;  /* 0x0000000200097308 */ /* 0x0005f00000000800 */
[----:B------:R-:W-:Y:S01]  /*4f00*/  MUFU.EX2 R10, R3 ;  /* 0x00000003000a7308 */ /* 0x000fe20000000800 */
[----:B--2---:R-:W-:-:S07]  /*4f10*/  FFMA.FTZ R2, R161, c[0x0][0x2d0], -R0 ;  /* 0x0000b400a1027a23 */ /* 0x004fce0000010800 */
[----:B------:R2:W-:Y:S02]  /*4f20*/  MUFU.EX2 R3, R2 ;  /* 0x0000000200037308 */ /* 0x0005e40000000800 */
[----:B--2---:R-:W-:-:S06]  /*4f30*/  FFMA.FTZ R2, R160, c[0x0][0x2d0], -R0 ;  /* 0x0000b400a0027a23 */ /* 0x004fcc0000010800 */
[----:B------:R2:W4:Y:S02]  /*4f40*/  MUFU.EX2 R5, R2 ;  /* 0x0000000200057308 */ /* 0x0005240000000800 */
[--C-:B--2---:R-:W-:Y:S02]  /*4f50*/  FFMA.FTZ R2, R95, c[0x0][0x2d0], -R0.reuse ;  /* 0x0000b4005f027a23 */ /* 0x104fe40000010800 */
[----:B------:R-:W-:-:S04]  /*4f60*/  FFMA.FTZ R0, R94, c[0x0][0x2d0], -R0 ;  /* 0x0000b4005e007a23 */ /* 0x000fc80000010800 */
[----:B------:R2:W-:Y:S08]  /*4f70*/  MUFU.EX2 R4, R2 ;  /* 0x0000000200047308 */ /* 0x0005f00000000800 */
[----:B------:R5:W1:Y:S01]  /*4f80*/  MUFU.EX2 R6, R0 ;  /* 0x0000000000067308 */ /* 0x000a620000000800 */
[----:B---3--:R-:W-:Y:S02]  /*4f90*/  F2FP.BF16.PACK_AB R96, R8, R7 ;  /* 0x000000070860723e */ /* 0x008fe400000010ff */
[----:B----4-:R-:W-:-:S02]  /*4fa0*/  F2FP.BF16.PACK_AB R97, R5, R3 ;  /* 0x000000030561723e */ /* 0x010fc400000010ff */
[----:B------:R-:W-:Y:S01]  /*4fb0*/  F2FP.BF16.PACK_AB R98, R9, R10 ;  /* 0x0000000a0962723e */ /* 0x000fe200000010ff */
[----:B--2---:R-:W-:Y:S02]  /*4fc0*/  FADD.FTZ R2, R224, R209 ;  /* 0x000000d1e0027221 */ /* 0x004fe40000010000 */
[----:B-----5:R-:W-:Y:S01]  /*4fd0*/  FADD.FTZ R0, R183, R182 ;  /* 0x000000b6b7007221 */ /* 0x020fe20000010000 */
[----:B-1----:R-:W-:-:S03]  /*4fe0*/  F2FP.BF16.PACK_AB R99, R6, R4 ;  /* 0x000000040663723e */ /* 0x002fc600000010ff */
[----:B------:R-:W-:Y:S02]  /*4ff0*/  FADD.FTZ R0, R192, R0 ;  /* 0x00000000c0007221 */ /* 0x000fe40000010000 */
[----:B------:R-:W-:Y:S02]  /*5000*/  FADD.FTZ R2, R225, R2 ;  /* 0x00000002e1027221 */ /* 0x000fe40000010000 */
[----:B------:R-:W-:Y:S01]  /*5010*/  FADD.FTZ R0, R195, R0 ;  /* 0x00000000c3007221 */ /* 0x000fe20000010000 */
[----:B------:R-:W-:Y:S01]  /*5020*/  HMMA.16816.F32.BF16 R128, R96, R132, R128 ;  /* 0x000000846080723c */ /* 0x000fe20000041880 */
[----:B------:R-:W-:Y:S02]  /*5030*/  FADD.FTZ R2, R227, R2 ;  /* 0x00000002e3027221 */ /* 0x000fe40000010000 */
[----:B------:R-:W-:Y:S02]  /*5040*/  FADD.FTZ R0, R194, R0 ;  /* 0x00000000c2007221 */ /* 0x000fe40000010000 */
[----:B------:R-:W-:-:S03]  /*5050*/  FADD.FTZ R2, R226, R2 ;  /* 0x00000002e2027221 */ /* 0x000fc60000010000 */
[----:B------:R-:W-:Y:S01]  /*5060*/  HMMA.16816.F32.BF16 R132, R96, R134, R72 ;  /* 0x000000866084723c */ /* 0x000fe20000041848 */
[----:B------:R-:W1:Y:S01]  /*5070*/  LDSM.16.MT88.4 R72, [R170+0x5800] ;  /* 0x00580000aa48783b */ /* 0x000e620000004200 */
[----:B------:R-:W-:-:S06]  /*5080*/  FADD.FTZ R0, R203, R0 ;  /* 0x00000000cb007221 */ /* 0x000fcc0000010000 */
[----:B------:R-:W-:Y:S01]  /*5090*/  HMMA.16816.F32.BF16 R36, R96, R40, R80 ;  /* 0x000000286024723c */ /* 0x000fe20000041850 */
[----:B------:R-:W2:Y:S01]  /*50a0*/  LDSM.16.MT88.4 R80, [R237+0x5800] ;  /* 0x00580000ed50783b */ /* 0x000ea20000004200 */
[----:B------:R-:W-:-:S06]  /*50b0*/  FADD.FTZ R2, R229, R2 ;  /* 0x00000002e5027221 */ /* 0x000fcc0000010000 */
[----:B------:R-:W-:Y:S01]  /*50c0*/  HMMA.16816.F32.BF16 R44, R96, R48, R88 ;  /* 0x00000030602c723c */ /* 0x000fe20000041858 */
[----:B------:R-:W3:Y:S01]  /*50d0*/  LDSM.16.MT88.4 R88, [R171+0x5800] ;  /* 0x00580000ab58783b */ /* 0x000ee20000004200 */
[----:B------:R-:W-:Y:S02]  /*50e0*/  FADD.FTZ R0, R200, R0 ;  /* 0x00000000c8007221 */ /* 0x000fe40000010000 */
[----:B------:R-:W-:Y:S02]  /*50f0*/  FADD.FTZ R2, R228, R2 ;  /* 0x00000002e4027221 */ /* 0x000fe40000010000 */
[----:B------:R-:W-:Y:S02]  /*5100*/  FADD.FTZ R0, R204, R0 ;  /* 0x00000000cc007221 */ /* 0x000fe40000010000 */
[----:B------:R-:W-:Y:S02]  /*5110*/  FADD.FTZ R2, R230, R2 ;  /* 0x00000002e6027221 */ /* 0x000fe40000010000 */
[----:B------:R-:W-:-:S02]  /*5120*/  FADD.FTZ R0, R92, R0 ;  /* 0x000000005c007221 */ /* 0x000fc40000010000 */
[----:B------:R-:W-:Y:S02]  /*5130*/  FADD.FTZ R2, R93, R2 ;  /* 0x000000025d027221 */ /* 0x000fe40000010000 */
[----:B------:R-:W-:Y:S02]  /*5140*/  FADD.FTZ R0, R103, R0 ;  /* 0x0000000067007221 */ /* 0x000fe40000010000 */
[----:B------:R-:W-:Y:S02]  /*5150*/  FADD.FTZ R2, R137, R2 ;  /* 0x0000000289027221 */ /* 0x000fe40000010000 */
[----:B------:R-:W-:Y:S02]  /*5160*/  FADD.FTZ R0, R102, R0 ;  /* 0x0000000066007221 */ /* 0x000fe40000010000 */
[----:B------:R-:W-:Y:S02]  /*5170*/  FADD.FTZ R2, R138, R2 ;  /* 0x000000028a027221 */ /* 0x000fe40000010000 */
[----:B------:R-:W-:Y:S01]  /*5180*/  FADD.FTZ R204, R136, R0 ;  /* 0x0000000088cc7221 */ /* 0x000fe20000010000 */
[----:B------:R-:W-:Y:S01]  /*5190*/  IADD3 R0, R235, -0x3, RZ ;  /* 0xfffffffdeb007810 */ /* 0x000fe20007ffe0ff */
[----:B------:R-:W-:-:S03]  /*51a0*/  FADD.FTZ R203, R139, R2 ;  /* 0x000000028bcb7221 */ /* 0x000fc60000010000 */
[----:B------:R-:W-:Y:S01]  /*51b0*/  ISETP.GE.AND P0, PT, R0, R205, PT ;  /* 0x000000cd0000720c */ /* 0x000fe20003f06270 */
[----:B------:R-:W-:Y:S02]  /*51c0*/  FADD.FTZ R203, R7, R203 ;  /* 0x000000cb07cb7221 */ /* 0x000fe40000010000 */
[----:B------:R-:W-:Y:S02]  /*51d0*/  FADD.FTZ R204, R3, R204 ;  /* 0x000000cc03cc7221 */ /* 0x000fe40000010000 */
[----:B------:R-:W-:Y:S02]  /*51e0*/  FADD.FTZ R203, R8, R203 ;  /* 0x000000cb08cb7221 */ /* 0x000fe40000010000 */
[----:B------:R-:W-:Y:S01]  /*51f0*/  FADD.FTZ R204, R5, R204 ;  /* 0x000000cc05cc7221 */ /* 0x000fe20000010000 */
[----:B------:R-:W-:Y:S01]  /*5200*/  HMMA.16816.F32.BF16 R40, R96, R42, R84 ;  /* 0x0000002a6028723c */ /* 0x000fe20000041854 */
[----:B------:R-:W-:Y:S01]  /*5210*/  FADD.FTZ R203, R10, R203 ;  /* 0x000000cb0acb7221 */ /* 0x000fe20000010000 */
[----:B------:R-:W-:Y:S01]  /*5220*/  BSSY B0, `(.L_x_2597) ;  /* 0x0000068000007945 */ /* 0x000fe20003800000 */
[----:B------:R-:W-:-:S05]  /*5230*/  FADD.FTZ R204, R4, R204 ;  /* 0x000000cc04cc7221 */ /* 0x000fca0000010000 */
[----:B------:R-:W-:Y:S01]  /*5240*/  HMMA.16816.F32.BF16 R104, R96, R108, R104 ;  /* 0x0000006c6068723c */ /* 0x000fe20000041868 */
[----:B------:R-:W-:Y:S02]  /*5250*/  FADD.FTZ R203, R9, R203 ;  /* 0x000000cb09cb7221 */ /* 0x000fe40000010000 */
[----:B------:R-:W-:-:S05]  /*5260*/  FADD.FTZ R204, R6, R204 ;  /* 0x000000cc06cc7221 */ /* 0x000fca0000010000 */
[C---:B------:R-:W-:Y:S08]  /*5270*/  HMMA.16816.F32.BF16 R112, R96.reuse, R116, R112 ;  /* 0x000000746070723c */ /* 0x040ff00000041870 */
[C---:B------:R-:W-:Y:S08]  /*5280*/  HMMA.16816.F32.BF16 R120, R96.reuse, R124, R120 ;  /* 0x0000007c6078723c */ /* 0x040ff00000041878 */
[C---:B------:R-:W-:Y:S08]  /*5290*/  HMMA.16816.F32.BF16 R52, R96.reuse, R56, R152 ;  /* 0x000000386034723c */ /* 0x040ff00000041898 */
[C---:B------:R-:W-:Y:S08]  /*52a0*/  HMMA.16816.F32.BF16 R60, R96.reuse, R64, R148 ;  /* 0x00000040603c723c */ /* 0x040ff00000041894 */
[C---:B-1----:R-:W-:Y:S08]  /*52b0*/  HMMA.16816.F32.BF16 R68, R96.reuse, R72, R68 ;  /* 0x000000486044723c */ /* 0x042ff00000041844 */
[C---:B--2---:R-:W-:Y:S08]  /*52c0*/  HMMA.16816.F32.BF16 R76, R96.reuse, R80, R76 ;  /* 0x00000050604c723c */ /* 0x044ff0000004184c */
[C---:B---3--:R-:W-:Y:S08]  /*52d0*/  HMMA.16816.F32.BF16 R84, R96.reuse, R88, R176 ;  /* 0x000000586054723c */ /* 0x048ff000000418b0 */
        /* <DEDUP_REMOVED lines=13> */
[----:B------:R-:W-:Y:S02]  /*53b0*/  IMAD R181, R231, 0x40, R211 ;  /* 0x00000040e7b57824 */ /* 0x000fe400078e02d3 */
[----:B------:R-:W-:-:S03]  /*53c0*/  IMAD.MOV.U32 R173, RZ, RZ, RZ ;  /* 0x000000ffffad7224 */ /* 0x000fc600078e00ff */
        /* <DEDUP_REMOVED lines=10> */
[----:B------:R-:W-:Y:S01]  /*5470*/  SHF.R.S32.HI R11, RZ, 0x1f, R201 ;  /* 0x0000001fff0b7819 */ /* 0x000fe200000114c9 */
[C---:B------:R-:W-:Y:S01]  /*5480*/  IMAD.SHL.U32 R18, R201.reuse, 0x2, RZ ;  /* 0x00000002c9127824 */ /* 0x040fe200078e00ff */
[----:B------:R-:W-:Y:S01]  /*5490*/  SHF.R.S32.HI R180, RZ, 0x1f, R202 ;  /* 0x0000001fffb47819 */ /* 0x000fe200000114ca */
[----:B------:R-:W-:Y:S01]  /*54a0*/  IMAD R181, R0, c[0x0][0x2b8], R181 ;  /* 0x0000ae0000b57a24 */ /* 0x000fe200078e02b5 */
[----:B------:R-:W-:Y:S01]  /*54b0*/  SHF.L.U64.HI R15, R201, 0x1, R11 ;  /* 0x00000001c90f7819 */ /* 0x000fe2000001020b */
[----:B------:R-:W-:Y:S01]  /*54c0*/  IMAD.SHL.U32 R17, R202, 0x2, RZ ;  /* 0x00000002ca117824 */ /* 0x000fe200078e00ff */
[----:B------:R-:W-:Y:S01]  /*54d0*/  SHF.R.S32.HI R11, RZ, 0x1f, R193 ;  /* 0x0000001fff0b7819 */ /* 0x000fe200000114c1 */
[----:B------:R-:W-:Y:S01]  /*54e0*/  IMAD.SHL.U32 R16, R193, 0x2, RZ ;  /* 0x00000002c1107824 */ /* 0x000fe200078e00ff */
[----:B------:R-:W-:-:S02]  /*54f0*/  SHF.R.S32.HI R0, RZ, 0x1f, R181 ;  /* 0x0000001fff007819 */ /* 0x000fc400000114b5 */
[----:B------:R-:W-:Y:S02]  /*5500*/  SHF.L.U64.HI R14, R202, 0x1, R180 ;  /* 0x00000001ca0e7819 */ /* 0x000fe400000102b4 */
[----:B------:R-:W-:Y:S01]  /*5510*/  SHF.L.U64.HI R13, R193, 0x1, R11 ;  /* 0x00000001c10d7819 */ /* 0x000fe2000001020b */
[----:B------:R-:W-:-:S04]  /*5520*/  IMAD R0, R0, c[0x0][0x1e0], RZ ;  /* 0x0000780000007a24 */ /* 0x000fc800078e02ff */
[C---:B------:R-:W-:Y:S02]  /*5530*/  IMAD R0, R181.reuse, c[0x0][0x1e4], R0 ;  /* 0x00007900b5007a24 */ /* 0x040fe400078e0200 */
[----:B-1----:R-:W-:-:S04]  /*5540*/  IMAD.WIDE.U32 R2, R181, c[0x0][0x1e0], RZ ;  /* 0x00007800b5027a25 */ /* 0x002fc800078e00ff */
[----:B------:R-:W-:Y:S01]  /*5550*/  IMAD.IADD R3, R3, 0x1, R0 ;  /* 0x0000000103037824 */ /* 0x000fe200078e0200 */
[----:B--2---:R-:W-:-:S03]  /*5560*/  SHF.R.S32.HI R5, RZ, 0x1f, R173 ;  /* 0x0000001fff057819 */ /* 0x004fc600000114ad */
[----:B------:R-:W-:-:S04]  /*5570*/  IMAD.WIDE.U32 R2, R173, c[0x0][0x1f0], R2 ;  /* 0x00007c00ad027a25 */ /* 0x000fc800078e0002 */
[----:B------:R-:W-:Y:S01]  /*5580*/  IMAD R5, R5, c[0x0][0x1f0], RZ ;  /* 0x00007c0005057a24 */ /* 0x000fe200078e02ff */
[----:B------:R-:W-:-:S03]  /*5590*/  IADD3 R0, P0, R212, R2, RZ ;  /* 0x00000002d4007210 */ /* 0x000fc60007f1e0ff */
[----:B------:R-:W-:-:S05]  /*55a0*/  IMAD R5, R173, c[0x0][0x1f4], R5 ;  /* 0x00007d00ad057a24 */ /* 0x000fca00078e0205 */
[----:B------:R-:W-:Y:S02]  /*55b0*/  IADD3.X R5, R218, R3, R5, P0, !PT ;  /* 0x00000003da057210 */ /* 0x000fe400007fe405 */
[----:B------:R-:W-:-:S04]  /*55c0*/  LEA R12, P0, R0, c[0x0][0x1c8], 0x1 ;  /* 0x00007200000c7a11 */ /* 0x000fc800078008ff */
[----:B------:R-:W-:Y:S01]  /*55d0*/  LEA.HI.X R5, R0, c[0x0][0x1cc], R5, 0x1, P0 ;  /* 0x0000730000057a11 */ /* 0x000fe200000f0c05 */
[----:B------:R-:W-:Y:S06]  /*55e0*/  BRA.DIV ~URZ, `(.L_x_2599) ;  /* 0x000099827f007947 */ /* 0x000fec000b800000 */
[----:B------:R1:W2:Y:S02]  /*55f0*/  SHFL.IDX PT, R4, R5, RZ, 0x181f ;  /* 0x00181fff05047589 */ /* 0x0002a400000e0000 */
.L_x_2646:
        /* <DEDUP_REMOVED lines=21> */
.L_x_2647:
        /* <DEDUP_REMOVED lines=21> */
.L_x_2598:
[----:B------:R-:W-:Y:S05]  /*58a0*/  BSYNC B0 ;  /* 0x0000000000007941 */ /* 0x000fea0003800000 */
.L_x_2597:
[----:B-1----:R-:W-:Y:S01]  /*58b0*/  IMAD.MOV.U32 R3, RZ, RZ, c[0x0][0x2ac] ;  /* 0x0000ab00ff037624 */ /* 0x002fe200078e00ff */
[----:B------:R-:W-:Y:S01]  /*58c0*/  IADD3 R172, R235, -0x2, RZ ;  /* 0xfffffffeebac7810 */ /* 0x000fe20007ffe0ff */
[----:B------:R-:W-:Y:S01]  /*58d0*/  @P4 IMAD.HI.U32 R2, R238, c[0x0][0x2c8], RZ ;  /* 0x0000b200ee024a27 */ /* 0x000fe200078e00ff */
[----:B------:R-:W0:Y:S03]  /*58e0*/  LDGDEPBAR ;  /* 0x00000000000079af */ /* 0x000e260000000000 */
[----:B------:R-:W-:-:S02]  /*58f0*/  IMAD R3, R3, c[0x0][0x1d0], RZ ;  /* 0x0000740003037a24 */ /* 0x000fc400078e02ff */
[----:B------:R-:W-:Y:S01]  /*5900*/  IMAD.MOV.U32 R0, RZ, RZ, R238 ;  /* 0x000000ffff007224 */ /* 0x000fe200078e00ee */
[----:B------:R-:W-:Y:S01]  /*5910*/  @P4 SHF.R.U32.HI R0, RZ, c[0x0][0x2cc], R2 ;  /* 0x0000b300ff004a19 */ /* 0x000fe20000011602 */
[----:B------:R-:W-:Y:S02]  /*5920*/  IMAD.MOV.U32 R161, RZ, RZ, 0x1 ;  /* 0x00000001ffa17424 */ /* 0x000fe400078e00ff */
[----:B------:R-:W-:Y:S01]  /*5930*/  IMAD.MOV.U32 R199, RZ, RZ, RZ ;  /* 0x000000ffffc77224 */ /* 0x000fe200078e00ff */
[----:B------:R-:W-:-:S04]  /*5940*/  IADD3 R0, R0, -c[0x0][0x168], R3 ;  /* 0x80005a0000007a10 */ /* 0x000fc80007ffe003 */
[----:B------:R-:W-:-:S04]  /*5950*/  SHF.R.S32.HI R2, RZ, 0x1f, R0 ;  /* 0x0000001fff027819 */ /* 0x000fc80000011400 */
[----:B------:R-:W-:-:S04]  /*5960*/  LEA.HI R0, R2, R0, RZ, 0x6 ;  /* 0x0000000002007211 */ /* 0x000fc800078f30ff */
[----:B------:R-:W-:-:S04]  /*5970*/  SHF.R.S32.HI R0, RZ, 0x6, R0 ;  /* 0x00000006ff007819 */ /* 0x000fc80000011400 */
[----:B------:R-:W-:-:S04]  /*5980*/  IMNMX R209, R205, R0, !PT ;  /* 0x00000000cdd17217 */ /* 0x000fc80007800200 */
[----:B------:R-:W-:-:S13]  /*5990*/  ISETP.GE.AND P0, PT, R172, R209, PT ;  /* 0x000000d1ac00720c */ /* 0x000fda0003f06270 */
[----:B------:R-:W-:Y:S05]  /*59a0*/  @!P0 BRA `(.L_x_2601) ;  /* 0x000037d000008947 */ /* 0x000fea0003800000 */
[----:B------:R-:W-:Y:S01]  /*59b0*/  IMAD.MOV.U32 R103, RZ, RZ, R100 ;  /* 0x000000ffff677224 */ /* 0x000fe200078e0064 */
[----:B------:R-:W-:Y:S01]  /*59c0*/  MOV R199, RZ ;  /* 0x000000ff00c77202 */ /* 0x000fe20000000f00 */
[----:B------:R-:W-:Y:S01]  /*59d0*/  IMAD.MOV.U32 R102, RZ, RZ, R101 ;  /* 0x000000ffff667224 */ /* 0x000fe200078e0065 */
[----:B------:R-:W-:Y:S02]  /*59e0*/  MOV R161, 0x1 ;  /* 0x0000000100a17802 */ /* 0x000fe40000000f00 */
.L_x_2610:
        /* <DEDUP_REMOVED lines=31> */
[----:B------:R-:W-:Y:S01]  /*5be0*/  SHF.L.U64.HI R20, R202, 0x1, R6 ;  /* 0x00000001ca147819 */ /* 0x000fe20000010206 */
[----:B------:R-:W-:Y:S01]  /*5bf0*/  IMAD R12, R12, c[0x0][0x218], RZ ;  /* 0x000086000c0c7a24 */ /* 0x000fe200078e02ff */
[----:B------:R-:W-:Y:S01]  /*5c00*/  SHF.L.U64.HI R15, R193, 0x1, R5 ;  /* 0x00000001c10f7819 */ /* 0x000fe20000010205 */
[----:B------:R-:W-:Y:S02]  /*5c10*/  IMAD.IADD R3, R3, 0x1, R4 ;  /* 0x0000000103037824 */ /* 0x000fe400078e0204 */
[C---:B------:R-:W-:Y:S02]  /*5c20*/  IMAD R12, R173.reuse, c[0x0][0x21c], R12 ;  /* 0x00008700ad0c7a24 */ /* 0x040fe400078e020c */
[----:B------:R-:W-:Y:S05]  /*5c30*/  IMAD.WIDE.U32 R2, R173, c[0x0][0x218], R2 ;  /* 0x00008600ad027a25 */ /* 0x000fea00078e0002 */
[----:B------:R-:W-:Y:S04]  /*5c40*/  IADD3 R2, P0, R216, R2, RZ ;  /* 0x00000002d8027210 */ /* 0x000fe80007f1e0ff */
[----:B------:R-:W-:Y:S02]  /*5c50*/  IADD3.X R12, R220, R3, R12, P0, !PT ;  /* 0x00000003dc0c7210 */ /* 0x000fe400007fe40c */
[C---:B------:R-:W-:Y:S04]  /*5c60*/  LEA R14, P0, R2.reuse, c[0x0][0x1f8], 0x1 ;  /* 0x00007e00020e7a11 */ /* 0x040fe800078008ff */
[----:B------:R-:W-:Y:S01]  /*5c70*/  LEA.HI.X R12, R2, c[0x0][0x1fc], R12, 0x1, P0 ;  /* 0x00007f00020c7a11 */ /* 0x000fe200000f0c0c */
[----:B------:R-:W-:-:S06]  /*5c80*/  BRA.DIV ~URZ, `(.L_x_2604) ;  /* 0x000095927f007947 */ /* 0x000fcc000b800000 */
[----:B------:R4:W3:Y:S02]  /*5c90*/  SHFL.IDX PT, R5, R12, RZ, 0x181f ;  /* 0x00181fff0c057589 */ /* 0x0008e400000e0000 */
.L_x_2648:
[----:B------:R-:W-:-:S05]  /*5ca0*/  BRA.DIV ~URZ, `(.L_x_2605) ;  /* 0x000095e27f007947 */ /* 0x000fca000b800000 */
[----:B------:R-:W5:Y:S01]  /*5cb0*/  SHFL.IDX PT, R2, R14, RZ, 0x181f ;  /* 0x00181fff0e027589 */ /* 0x000f6200000e0000 */
[----:B------:R-:W-:Y:S01]  /*5cc0*/  ISETP.GE.AND P5, PT, R193, c[0x0][0x1d4], PT ;  /* 0x00007500c1007a0c */ /* 0x000fe20003fa6270 */
[----:B------:R-:W-:Y:S01]  /*5cd0*/  IMAD R4, R199, 0x6000, R221 ;  /* 0x00006000c7047824 */ /* 0x000fe200078e02dd */
[----:B------:R-:W-:Y:S04]  /*5ce0*/  ISETP.GE.AND P1, PT, R202, c[0x0][0x1d4], PT ;  /* 0x00007500ca007a0c */ /* 0x000fe80003f26270 */
[----:B------:R-:W-:Y:S02]  /*5cf0*/  SEL R13, RZ, 0x10, P1 ;  /* 0x00000010ff0d7807 */ /* 0x000fe40000800000 */
[C---:B-----5:R-:W-:Y:S05]  /*5d00*/  IADD3 R6, P0, R2.reuse, R22, RZ ;  /* 0x0000001602067210 */ /* 0x060fea0007f1e0ff */
[----:B---3--:R-:W-:Y:S01]  /*5d10*/  IMAD.X R7, R5, 0x1, R15, P0 ;  /* 0x0000000105077824 */ /* 0x008fe200000e060f */
[----:B------:R-:W-:Y:S04]  /*5d20*/  ISETP.GE.AND P0, PT, R201, c[0x0][0x1d4], PT ;  /* 0x00007500c9007a0c */ /* 0x000fe80003f06270 */
[----:B------:R-:W-:Y:S01]  /*5d30*/  @!PT LDS RZ, [RZ] ;  /* 0x00000000fffff984 */ /* 0x000fe20000000800 */
[----:B------:R-:W-:Y:S01]  /*5d40*/  @!PT LDS RZ, [RZ] ;  /* 0x00000000fffff984 */ /* 0x000fe20000000800 */
[----:B------:R3:W-:Y:S02]  /*5d50*/  LDGSTS.E.BYPASS.LTC128B.128 [R4], [R6.64], !P5 ;  /* 0x0000000006047fae */ /* 0x0007e4000e901d46 */
[C---:B---3--:R-:W-:Y:S05]  /*5d60*/  IADD3 R6, P6, R2.reuse, R23, RZ ;  /* 0x0000001702067210 */ /* 0x048fea0007fde0ff */
[C---:B------:R-:W-:Y:S01]  /*5d70*/  IMAD.X R7, R5.reuse, 0x1, R20, P6 ;  /* 0x0000000105077824 */ /* 0x040fe200030e0614 */
[----:B------:R-:W-:Y:S04]  /*5d80*/  IADD3 R2, P6, R2, R28, RZ ;  /* 0x0000001c02027210 */ /* 0x000fe80007fde0ff */
[----:B------:R3:W-:Y:S01]  /*5d90*/  LDGSTS.E.BYPASS.LTC128B.128 [R4+0x2000], [R6.64], !P1 ;  /* 0x0200000006047fae */ /* 0x0007e2000c901d46 */
[----:B------:R-:W-:Y:S03]  /*5da0*/  IMAD.X R3, R5, 0x1, R21, P6 ;  /* 0x0000000105037824 */ /* 0x000fe600030e0615 */
[----:B------:R5:W4:Y:S04]  /*5db0*/  SHFL.IDX PT, R5, R12, 0x1, 0x181f ;  /* 0x00381f000c057f89 */ /* 0x000b2800000e0000 */
[----:B------:R2:W-:Y:S01]  /*5dc0*/  LDGSTS.E.BYPASS.LTC128B.128 [R4+0x4000], [R2.64], !P0 ;  /* 0x0400000002047fae */ /* 0x0005e2000c101d46 */
[----:B---3--:R-:W-:Y:S02]  /*5dd0*/  SEL R6, RZ, 0x10, P5 ;  /* 0x00000010ff067807 */ /* 0x008fe40002800000 */
[----:B----45:R-:W-:Y:S01]  /*5de0*/  SEL R12, RZ, 0x10, P0 ;  /* 0x00000010ff0c7807 */ /* 0x030fe20000000000 */
[----:B--2---:R2:W3:Y:S04]  /*5df0*/  SHFL.IDX PT, R2, R14, 0x1, 0x181f ;  /* 0x00381f000e027f89 */ /* 0x0044e800000e0000 */
.L_x_2649:
[C---:B------:R-:W-:Y:S02]  /*5e00*/  ISETP.NE.U32.AND P5, PT, R6.reuse, RZ, PT ;  /* 0x000000ff0600720c */ /* 0x040fe40003fa5070 */
[----:B------:R-:W-:Y:S02]  /*5e10*/  IADD3 R6, -R6, 0x10, RZ ;  /* 0x0000001006067810 */ /* 0x000fe40007ffe1ff */
[C---:B------:R-:W-:Y:S02]  /*5e20*/  ISETP.NE.U32.AND P6, PT, R13.reuse, RZ, PT ;  /* 0x000000ff0d00720c */ /* 0x040fe40003fc5070 */
[----:B------:R-:W-:Y:S02]  /*5e30*/  LOP3.LUT R6, R6, 0xf, RZ, 0xc0, !PT ;  /* 0x0000000f06067812 */ /* 0x000fe400078ec0ff */
[----:B------:R-:W-:Y:S02]  /*5e40*/  IADD3 R13, -R13, 0x10, RZ ;  /* 0x000000100d0d7810 */ /* 0x000fe40007ffe1ff */
[-C--:B---3--:R-:W-:Y:S02]  /*5e50*/  IADD3 R6, P1, P0, R6, R2.reuse, R22 ;  /* 0x0000000206067210 */ /* 0x088fe4000783e016 */
[----:B------:R-:W-:Y:S02]  /*5e60*/  LOP3.LUT R13, R13, 0xf, RZ, 0xc0, !PT ;  /* 0x0000000f0d0d7812 */ /* 0x000fe400078ec0ff */
[-C--:B------:R-:W-:Y:S02]  /*5e70*/  IADD3.X R7, RZ, R5.reuse, R15, P1, P0 ;  /* 0x00000005ff077210 */ /* 0x080fe40000fe040f */
[C---:B------:R-:W-:Y:S03]  /*5e80*/  IADD3 R3, -R12.reuse, 0x10, RZ ;  /* 0x000000100c037810 */ /* 0x040fe60007ffe1ff */
[----:B------:R-:W-:Y:S01]  /*5e90*/  @!PT LDS RZ, [RZ] ;  /* 0x00000000fffff984 */ /* 0x000fe20000000800 */
[----:B------:R-:W-:Y:S01]  /*5ea0*/  @!PT LDS RZ, [RZ] ;  /* 0x00000000fffff984 */ /* 0x000fe20000000800 */
[----:B------:R-:W-:Y:S01]  /*5eb0*/  @!PT LDS RZ, [RZ] ;  /* 0x00000000fffff984 */ /* 0x000fe20000000800 */
[----:B------:R3:W-:Y:S01]  /*5ec0*/  LDGSTS.E.BYPASS.LTC128B.128.ZFILL [R4+0x1000], [R6.64], P5 ;  /* 0x0100000006047fae */ /* 0x0007e2000a941d46 */
[----:B------:R-:W-:Y:S02]  /*5ed0*/  LOP3.LUT R3, R3, 0xf, RZ, 0xc0, !PT ;  /* 0x0000000f03037812 */ /* 0x000fe400078ec0ff */
[----:B------:R-:W-:Y:S02]  /*5ee0*/  ISETP.NE.U32.AND P5, PT, R12, RZ, PT ;  /* 0x000000ff0c00720c */ /* 0x000fe40003fa5070 */
[-C--:B---3--:R-:W-:Y:S04]  /*5ef0*/  IADD3 R6, P1, P0, R13, R2.reuse, R23 ;  /* 0x000000020d067210 */ /* 0x088fe8000783e017 */
[-C--:B------:R-:W-:Y:S02]  /*5f00*/  IADD3.X R7, RZ, R5.reuse, R20, P1, P0 ;  /* 0x00000005ff077210 */ /* 0x080fe40000fe0414 */
[----:B------:R-:W-:Y:S03]  /*5f10*/  IADD3 R2, P1, P0, R3, R2, R28 ;  /* 0x0000000203027210 */ /* 0x000fe6000783e01c */
[----:B------:R3:W-:Y:S01]  /*5f20*/  LDGSTS.E.BYPASS.LTC128B.128.ZFILL [R4+0x3000], [R6.64], P6 ;  /* 0x0300000006047fae */ /* 0x0007e2000b141d46 */
[----:B------:R-:W-:Y:S05]  /*5f30*/  IADD3.X R3, RZ, R5, R21, P1, P0 ;  /* 0x00000005ff037210 */ /* 0x000fea0000fe0415 */
[----:B------:R3:W-:Y:S04]  /*5f40*/  LDGSTS.E.BYPASS.LTC128B.128.ZFILL [R4+0x5000], [R2.64], P5 ;  /* 0x0500000002047fae */ /* 0x0007e8000a941d46 */
.L_x_2603:
[----:B------:R-:W-:Y:S05]  /*5f50*/  BSYNC B0 ;  /* 0x0000000000007941 */ /* 0x000fea0003800000 */
.L_x_2602:
[----:B------:R-:W0:Y:S01]  /*5f60*/  LDGDEPBAR ;  /* 0x00000000000079af */ /* 0x000e220000000000 */
[----:B------:R-:W-:Y:S01]  /*5f70*/  WARPSYNC 0xffffffff ;  /* 0xffffffff00007948 */ /* 0x000fe20003800000 */
[C---:B--23--:R-:W-:Y:S01]  /*5f80*/  HMMA.16816.F32.BF16 R4, R32.reuse, R8, RZ ;  /* 0x000000082004723c */ /* 0x04cfe200000418ff */
[----:B------:R-:W-:Y:S03]  /*5f90*/  BSSY B0, `(.L_x_2606) ;  /* 0x0000315000007945 */ /* 0x000fe60003800000 */
[C---:B------:R-:W-:Y:S02]  /*5fa0*/  IADD3 R3, R166.reuse, R0, RZ ;  /* 0x00000000a6037210 */ /* 0x040fe40007ffe0ff */
[----:B------:R-:W-:Y:S02]  /*5fb0*/  IADD3 R101, R166, R100, RZ ;  /* 0x00000064a6657210 */ /* 0x000fe40007ffe0ff */
[C---:B------:R-:W-:Y:S01]  /*5fc0*/  HMMA.16816.F32.BF16 R8, R32.reuse, R10, RZ ;  /* 0x0000000a2008723c */ /* 0x040fe200000418ff */
[CC--:B------:R-:W-:Y:S03]  /*5fd0*/  IADD3 R2, R167.reuse, R0.reuse, R166 ;  /* 0x00000000a7027210 */ /* 0x0c0fe60007ffe0a6 */
[----:B------:R-:W-:Y:S04]  /*5fe0*/  SHF.L.U32 R200, R172, 0x6, RZ ;  /* 0x00000006acc87819 */ /* 0x000fe800000006ff */
        /* <DEDUP_REMOVED lines=28> */
[C---:B------:R-:W-:Y:S07]  /*61b0*/  HMMA.16816.F32.BF16 R28, R136.reuse, R152, R28 ;  /* 0x00000098881c723c */ /* 0x040fee000004181c */
[----:B------:R-:W-:Y:S01]  /*61c0*/  IADD3 R152, R167, R0, RZ ;  /* 0x00000000a7987210 */ /* 0x000fe20007ffe0ff */
[----:B------:R-:W-:Y:S01]  /*61d0*/  HMMA.16816.F32.BF16 R32, R136, R154, R32 ;  /* 0x0000009a8820723c */ /* 0x000fe20000041820 */
[----:B------:R-:W2:Y:S07]  /*61e0*/  LDSM.16.M88.4 R136, [R101+0x800] ;  /* 0x000800006588783b */ /* 0x000eae0000000200 */
        /* <DEDUP_REMOVED lines=67> */
[----:B------:R1:W4:Y:S07]  /*6620*/  LDSM.16.M88.4 R144, [R0+0x5800] ;  /* 0x005800000090783b */ /* 0x00032e0000000200 */
[C---:B--2---:R-:W-:Y:S08]  /*6630*/  HMMA.16816.F32.BF16 R12, R140.reuse, R136, R12 ;  /* 0x000000888c0c723c */ /* 0x044ff0000004180c */
[C---:B------:R-:W-:Y:S01]  /*6640*/  HMMA.16816.F32.BF16 R16, R140.reuse, R138, R16 ;  /* 0x0000008a8c10723c */ /* 0x040fe20000041810 */
[----:B------:R-:W-:Y:S07]  /*6650*/  LDSM.16.M88.4 R136, [R163+0x8000] ;  /* 0x00800000a388783b */ /* 0x000fee0000000200 */
[C---:B---3--:R-:W-:Y:S04]  /*6660*/  HMMA.16816.F32.BF16 R20, R140.reuse, R148, R20 ;  /* 0x000000948c14723c */ /* 0x048fe80000041814 */
[----:B-1----:R-:W-:Y:S04]  /*6670*/  MOV R0, R208 ;  /* 0x000000d000007202 */ /* 0x002fe80000000f00 */
[C---:B------:R-:W-:Y:S01]  /*6680*/  HMMA.16816.F32.BF16 R24, R140.reuse, R150, R24 ;  /* 0x000000968c18723c */ /* 0x040fe20000041818 */
[----:B------:R-:W1:Y:S07]  /*6690*/  LDSM.16.M88.4 R148, [R100+0x4000] ;  /* 0x004000006494783b */ /* 0x000e6e0000000200 */
[C---:B----4-:R-:W-:Y:S08]  /*66a0*/  HMMA.16816.F32.BF16 R28, R140.reuse, R144, R28 ;  /* 0x000000908c1c723c */ /* 0x050ff0000004181c */
[----:B------:R-:W-:Y:S01]  /*66b0*/  HMMA.16816.F32.BF16 R32, R140, R146, R32 ;  /* 0x000000928c20723c */ /* 0x000fe20000041820 */
[----:B------:R-:W2:Y:S08]  /*66c0*/  LDSM.16.M88.4 R140, [R152+0x4800] ;  /* 0x00480000988c783b */ /* 0x000eb00000000200 */
[----:B------:R-:W3:Y:S08]  /*66d0*/  LDSM.16.M88.4 R144, [R152+0x5000] ;  /* 0x005000009890783b */ /* 0x000ef00000000200 */
[----:B------:R-:W4:Y:S01]  /*66e0*/  LDSM.16.M88.4 R152, [R152+0x5800] ;  /* 0x005800009898783b */ /* 0x000f220000000200 */
[C---:B-1----:R-:W-:Y:S08]  /*66f0*/  HMMA.16816.F32.BF16 R4, R136.reuse, R148, R4 ;  /* 0x000000948804723c */ /* 0x042ff00000041804 */
[C---:B------:R-:W-:Y:S01]  /*6700*/  HMMA.16816.F32.BF16 R8, R136.reuse, R150, R8 ;  /* 0x000000968808723c */ /* 0x040fe20000041808 */
[----:B------:R-:W-:Y:S07]  /*6710*/  LDSM.16.M88.4 R148, [R3+0x4800] ;  /* 0x004800000394783b */ /* 0x000fee0000000200 */
[C---:B--2---:R-:W-:Y:S08]  /*6720*/  HMMA.16816.F32.BF16 R12, R136.reuse, R140, R12 ;  /* 0x0000008c880c723c */ /* 0x044ff0000004180c */
[C---:B------:R-:W-:Y:S01]  /*6730*/  HMMA.16816.F32.BF16 R16, R136.reuse, R142, R16 ;  /* 0x0000008e8810723c */ /* 0x040fe20000041810 */
[----:B------:R-:W-:Y:S07]  /*6740*/  LDSM.16.M88.4 R140, [R165+0x8000] ;  /* 0x00800000a58c783b */ /* 0x000fee0000000200 */
[C---:B---3--:R-:W-:Y:S08]  /*6750*/  HMMA.16816.F32.BF16 R20, R136.reuse, R144, R20 ;  /* 0x000000908814723c */ /* 0x048ff00000041814 */
[C---:B------:R-:W-:Y:S01]  /*6760*/  HMMA.16816.F32.BF16 R24, R136.reuse, R146, R24 ;  /* 0x000000928818723c */ /* 0x040fe20000041818 */
[----:B------:R-:W1:Y:S07]  /*6770*/  LDSM.16.M88.4 R144, [R3+0x4000] ;  /* 0x004000000390783b */ /* 0x000e6e0000000200 */
[C---:B----4-:R-:W-:Y:S08]  /*6780*/  HMMA.16816.F32.BF16 R28, R136.reuse, R152, R28 ;  /* 0x00000098881c723c */ /* 0x050ff0000004181c */
        /* <DEDUP_REMOVED lines=17> */
[C---:B------:R-:W-:Y:S04]  /*68a0*/  HMMA.16816.F32.BF16 R16, R148.reuse, R138, R16 ;  /* 0x0000008a9410723c */ /* 0x040fe80000041810 */
[----:B------:R-:W-:Y:S02]  /*68b0*/  FMUL.FTZ R4, R4, c[0x0][0x320] ;  /* 0x0000c80004047a20 */ /* 0x000fe40000410000 */
[----:B------:R-:W-:Y:S02]  /*68c0*/  FMUL.FTZ R5, R5, c[0x0][0x320] ;  /* 0x0000c80005057a20 */ /* 0x000fe40000410000 */
[----:B------:R-:W-:Y:S01]  /*68d0*/  FMUL.FTZ R6, R6, c[0x0][0x320] ;  /* 0x0000c80006067a20 */ /* 0x000fe20000410000 */
[----:B------:R-:W1:Y:S03]  /*68e0*/  MUFU.TANH R143, R4 ;  /* 0x00000004008f7308 */ /* 0x000e660000002400 */
[----:B------:R-:W-:Y:S02]  /*68f0*/  FMUL.FTZ R7, R7, c[0x0][0x320] ;  /* 0x0000c80007077a20 */ /* 0x000fe40000410000 */
[----:B------:R-:W-:Y:S02]  /*6900*/  FMUL.FTZ R8, R8, c[0x0][0x320] ;  /* 0x0000c80008087a20 */ /* 0x000fe40000410000 */
[----:B------:R-:W-:Y:S02]  /*6910*/  FMUL.FTZ R9, R9, c[0x0][0x320] ;  /* 0x0000c80009097a20 */ /* 0x000fe40000410000 */
[----:B------:R-:W-:Y:S01]  /*6920*/  FMUL.FTZ R10, R10, c[0x0][0x320] ;  /* 0x0000c8000a0a7a20 */ /* 0x000fe20000410000 */
[----:B------:R-:W-:Y:S01]  /*6930*/  MUFU.TANH R142, R5 ;  /* 0x00000005008e7308 */ /* 0x000fe20000002400 */
        /* <DEDUP_REMOVED lines=9> */
[----:B------:R-:W-:Y:S03]  /*69d0*/  FMUL.FTZ R19, R19, c[0x0][0x320] ;  /* 0x0000c80013137a20 */ /* 0x000fe60000410000 */
[----:B------:R3:W4:Y:S10]  /*69e0*/  MUFU.TANH R140, R7 ;  /* 0x00000007008c7308 */ /* 0x0007340000002400 */
[----:B------:R-:W5:Y:S10]  /*69f0*/  MUFU.TANH R137, R8 ;  /* 0x0000000800897308 */ /* 0x000f740000002400 */
[----:B------:R-:W-:Y:S01]  /*6a00*/  MUFU.TANH R136, R9 ;  /* 0x0000000900887308 */ /* 0x000fe20000002400 */
[----:B---3--:R-:W3:Y:S09]  /*6a10*/  LDSM.16.M88.4 R4, [R2+0x5000] ;  /* 0x005000000204783b */ /* 0x008ef20000000200 */
[----:B------:R-:W1:Y:S10]  /*6a20*/  MUFU.TANH R101, R10 ;  /* 0x0000000a00657308 */ /* 0x000e740000002400 */
[----:B------:R1:W1:Y:S10]  /*6a30*/  MUFU.TANH R100, R11 ;  /* 0x0000000b00647308 */ /* 0x0002740000002400 */
[----:B------:R-:W-:Y:S10]  /*6a40*/  MUFU.TANH R14, R14 ;  /* 0x0000000e000e7308 */ /* 0x000ff40000002400 */
[----:B------:R-:W-:Y:S01]  /*6a50*/  MUFU.TANH R15, R15 ;  /* 0x0000000f000f7308 */ /* 0x000fe20000002400 */
[C---:B---3--:R-:W-:Y:S01]  /*6a60*/  HMMA.16816.F32.BF16 R20, R148.reuse, R4, R20 ;  /* 0x000000049414723c */ /* 0x048fe20000041814 */
[----:B-1----:R1:W3:Y:S01]  /*6a70*/  LDSM.16.M88.4 R8, [R2+0x5800] ;  /* 0x005800000208783b */ /* 0x0022e20000000200 */
[----:B------:R-:W-:Y:S07]  /*6a80*/  DEPBAR.LE SB0, 0x2 ;  /* 0x000080800000791a */ /* 0x000fee0000000000 */
[----:B------:R2:W-:Y:S03]  /*6a90*/  MUFU.TANH R144, R13 ;  /* 0x0000000d00907308 */ /* 0x0005e60000002400 */
[----:B------:R-:W-:Y:S01]  /*6aa0*/  MOV R4, c[0x0][0x2ac] ;  /* 0x0000ab0000047a02 */ /* 0x000fe20000000f00 */
[C---:B------:R-:W-:Y:S01]  /*6ab0*/  HMMA.16816.F32.BF16 R24, R148.reuse, R6, R24 ;  /* 0x000000069418723c */ /* 0x040fe20000041818 */
[----:B------:R-:W-:Y:S04]  /*6ac0*/  BAR.SYNC.DEFER_BLOCKING 0x0 ;  /* 0x0000000000007b1d */ /* 0x000fe80000010000 */
[----:B-1----:R-:W-:Y:S07]  /*6ad0*/  @P4 IMAD.HI.U32 R2, R208, c[0x0][0x2c8], RZ ;  /* 0x0000b200d0024a27 */ /* 0x002fee00078e00ff */
[----:B------:R-:W-:Y:S01]  /*6ae0*/  FMUL.FTZ R20, R20, c[0x0][0x320] ;  /* 0x0000c80014147a20 */ /* 0x000fe20000410000 */
[----:B------:R-:W-:Y:S01]  /*6af0*/  @P4 SHF.R.U32.HI R0, RZ, c[0x0][0x2cc], R2 ;  /* 0x0000b300ff004a19 */ /* 0x000fe20000011602 */
[----:B------:R-:W-:Y:S02]  /*6b00*/  FMUL.FTZ R21, R21, c[0x0][0x320] ;  /* 0x0000c80015157a20 */ /* 0x000fe40000410000 */
[----:B------:R-:W-:Y:S01]  /*6b10*/  FMUL.FTZ R22, R22, c[0x0][0x320] ;  /* 0x0000c80016167a20 */ /* 0x000fe20000410000 */
[----:B------:R-:W-:Y:S01]  /*6b20*/  MUFU.TANH R17, R17 ;  /* 0x0000001100117308 */ /* 0x000fe20000002400 */
[----:B------:R-:W1:Y:S01]  /*6b30*/  SHFL.IDX PT, R2, R0, RZ, 0x1c1f ;  /* 0x001c1fff00027589 */ /* 0x000e6200000e0000 */
[----:B------:R-:W-:Y:S05]  /*6b40*/  FMUL.FTZ R23, R23, c[0x0][0x320] ;  /* 0x0000c80017177a20 */ /* 0x000fea0000410000 */
[----:B------:R-:W-:Y:S02]  /*6b50*/  FMUL.FTZ R24, R24, c[0x0][0x320] ;  /* 0x0000c80018187a20 */ /* 0x000fe40000410000 */
[----:B------:R-:W-:Y:S01]  /*6b60*/  FMUL.FTZ R25, R25, c[0x0][0x320] ;  /* 0x0000c80019197a20 */ /* 0x000fe20000410000 */
[C---:B---3--:R-:W-:Y:S01]  /*6b70*/  HMMA.16816.F32.BF16 R28, R148.reuse, R8, R28 ;  /* 0x00000008941c723c */ /* 0x048fe2000004181c */
[----:B------:R3:W1:Y:S01]  /*6b80*/  SHFL.IDX PT, R3, R0, 0x1, 0x1c1f ;  /* 0x003c1f0000037f89 */ /* 0x00066200000e0000 */
[----:B------:R-:W1:Y:S01]  /*6b90*/  MUFU.TANH R12, R12 ;  /* 0x0000000c000c7308 */ /* 0x000e620000002400 */
[----:B------:R-:W-:Y:S02]  /*6ba0*/  FMUL.FTZ R26, R26, c[0x0][0x320] ;  /* 0x0000c8001a1a7a20 */ /* 0x000fe40000410000 */
[----:B------:R-:W-:Y:S03]  /*6bb0*/  FMUL.FTZ R27, R27, c[0x0][0x320] ;  /* 0x0000c8001b1b7a20 */ /* 0x000fe60000410000 */
[----:B------:R-:W-:Y:S04]  /*6bc0*/  HMMA.16816.F32.BF16 R32, R148, R10, R32 ;  /* 0x0000000a9420723c */ /* 0x000fe80000041820 */
[----:B------:R-:W1:Y:S10]  /*6bd0*/  MUFU.TANH R16, R16 ;  /* 0x0000001000107308 */ /* 0x000e740000002400 */
[----:B------:R-:W4:Y:S01]  /*6be0*/  MUFU.TANH R20, R20 ;  /* 0x0000001400147308 */ /* 0x000f220000002400 */
[----:B---3--:R-:W-:Y:S01]  /*6bf0*/  IADD3 R0, -R223, 0x1, -R200 ;  /* 0x00000001df007810 */ /* 0x008fe20007ffe9c8 */
[----:B------:R-:W-:Y:S02]  /*6c00*/  FMUL.FTZ R28, R28, c[0x0][0x320] ;  /* 0x0000c8001c1c7a20 */ /* 0x000fe40000410000 */
[----:B------:R-:W-:Y:S02]  /*6c10*/  FMUL.FTZ R29, R29, c[0x0][0x320] ;  /* 0x0000c8001d1d7a20 */ /* 0x000fe40000410000 */
[----:B------:R-:W-:Y:S02]  /*6c20*/  IMAD R0, R4, c[0x0][0x1d0], R0 ;  /* 0x0000740004007a24 */ /* 0x000fe400078e0200 */
[----:B------:R-:W-:Y:S02]  /*6c30*/  FMUL.FTZ R30, R30, c[0x0][0x320] ;  /* 0x0000c8001e1e7a20 */ /* 0x000fe40000410000 */
[----:B------:R-:W3:Y:S01]  /*6c40*/  MUFU.TANH R18, R18 ;  /* 0x0000001200127308 */ /* 0x000ee20000002400 */
[----:B--2---:R-:W-:Y:S01]  /*6c50*/  FMUL.FTZ R13, R31, c[0x0][0x320] ;  /* 0x0000c8001f0d7a20 */ /* 0x004fe20000410000 */
[----:B------:R-:W-:Y:S01]  /*6c60*/  IADD3 R0, R0, -c[0x0][0x168], RZ ;  /* 0x80005a0000007a10 */ /* 0x000fe20007ffe0ff */
[----:B------:R-:W-:Y:S02]  /*6c70*/  FMUL.FTZ R32, R32, c[0x0][0x320] ;  /* 0x0000c80020207a20 */ /* 0x000fe40000410000 */
[----:B------:R-:W-:Y:S01]  /*6c80*/  FMUL.FTZ R33, R33, c[0x0][0x320] ;  /* 0x0000c80021217a20 */ /* 0x000fe20000410000 */
[----:B-1----:R-:W-:Y:S01]  /*6c90*/  IADD3 R2, R0, R2, RZ ;  /* 0x0000000200027210 */ /* 0x002fe20007ffe0ff */
[----:B------:R-:W-:Y:S01]  /*6ca0*/  FMUL.FTZ R34, R34, c[0x0][0x320] ;  /* 0x0000c80022227a20 */ /* 0x000fe20000410000 */
[----:B------:R-:W-:Y:S02]  /*6cb0*/  IADD3 R0, R0, R3, RZ ;  /* 0x0000000300007210 */ /* 0x000fe40007ffe0ff */
[----:B------:R-:W1:Y:S01]  /*6cc0*/  MUFU.TANH R19, R19 ;  /* 0x0000001300137308 */ /* 0x000e620000002400 */
[----:B------:R-:W-:Y:S02]  /*6cd0*/  ISETP.GT.AND P5, PT, R2, RZ, PT ;  /* 0x000000ff0200720c */ /* 0x000fe40003fa4270 */
[C---:B------:R-:W-:Y:S02]  /*6ce0*/  ISETP.GT.AND P0, PT, R0.reuse, RZ, PT ;  /* 0x000000ff0000720c */ /* 0x040fe40003f04270 */
[C---:B------:R-:W-:Y:S02]  /*6cf0*/  ISETP.GT.AND P6, PT, R0.reuse, 0x1, PT ;  /* 0x000000010000780c */ /* 0x040fe40003fc4270 */
[----:B------:R-:W-:Y:S02]  /*6d00*/  FSEL R4, R143, -INF , P5 ;  /* 0xff8000008f047808 */ /* 0x000fe40002800000 */
[----:B------:R-:W-:Y:S01]  /*6d10*/  FSEL R9, R141, -INF , P0 ;  /* 0xff8000008d097808 */ /* 0x000fe20000000000 */
[----:B------:R-:W2:Y:S01]  /*6d20*/  MUFU.TANH R21, R21 ;  /* 0x0000001500157308 */ /* 0x000ea20000002400 */
[----:B------:R-:W-:Y:S02]  /*6d30*/  ISETP.GT.AND P0, PT, R0, 0x8, PT ;  /* 0x000000080000780c */ /* 0x000fe40003f04270 */
[C---:B------:R-:W-:Y:S02]  /*6d40*/  ISETP.GT.AND P1, PT, R2.reuse, 0x1, PT ;  /* 0x000000010200780c */ /* 0x040fe40003f24270 */
[----:B------:R-:W-:Y:S02]  /*6d50*/  ISETP.GT.AND P5, PT, R2, 0x8, PT ;  /* 0x000000080200780c */ /* 0x000fe40003fa4270 */
[----:B----4-:R-:W-:Y:S02]  /*6d60*/  FSEL R8, R140, -INF , P6 ;  /* 0xff8000008c087808 */ /* 0x010fe40003000000 */
[----:B------:R-:W-:Y:S01]  /*6d70*/  FSEL R3, R142, -INF , P1 ;  /* 0xff8000008e037808 */ /* 0x000fe20000800000 */
[----:B------:R-:W4:Y:S01]  /*6d80*/  MUFU.TANH R22, R22 ;  /* 0x0000001600167308 */ /* 0x000f220000002400 */
[----:B------:R-:W-:Y:S02]  /*6d90*/  ISETP.GT.AND P6, PT, R0, 0x9, PT ;  /* 0x000000090000780c */ /* 0x000fe40003fc4270 */
[----:B-----5:R-:W-:Y:S02]  /*6da0*/  FSEL R6, R137, -INF , P5 ;  /* 0xff80000089067808 */ /* 0x020fe40002800000 */
[----:B------:R-:W-:Y:S02]  /*6db0*/  FSEL R7, R101, -INF , P0 ;  /* 0xff80000065077808 */ /* 0x000fe40000000000 */
[----:B------:R-:W-:Y:S02]  /*6dc0*/  FMNMX.FTZ R101, R4, R102, !PT ;  /* 0x0000006604657209 */ /* 0x000fe40007810000 */
[C---:B------:R-:W-:Y:S01]  /*6dd0*/  ISETP.GT.AND P1, PT, R2.reuse, 0x9, PT ;  /* 0x000000090200780c */ /* 0x040fe20003f24270 */
[----:B------:R-:W5:Y:S01]  /*6de0*/  MUFU.TANH R24, R24 ;  /* 0x0000001800187308 */ /* 0x000f620000002400 */
[----:B------:R-:W-:Y:S02]  /*6df0*/  ISETP.GT.AND P5, PT, R2, 0x10, PT ;  /* 0x000000100200780c */ /* 0x000fe40003fa4270 */
[----:B------:R-:W-:Y:S02]  /*6e00*/  ISETP.GT.AND P0, PT, R0, 0x10, PT ;  /* 0x000000100000780c */ /* 0x000fe40003f04270 */
[----:B------:R-:W-:Y:S02]  /*6e10*/  FMNMX.FTZ R11, R9, R103, !PT ;  /* 0x00000067090b7209 */ /* 0x000fe40007810000 */
[----:B------:R-:W-:Y:S02]  /*6e20*/  FSEL R5, R136, -INF , P1 ;  /* 0xff80000088057808 */ /* 0x000fe40000800000 */
[----:B------:R-:W-:Y:S01]  /*6e30*/  ISETP.GT.AND P1, PT, R2, 0x11, PT ;  /* 0x000000110200780c */ /* 0x000fe20003f24270 */
[----:B------:R-:W1:Y:S01]  /*6e40*/  MUFU.TANH R25, R25 ;  /* 0x0000001900197308 */ /* 0x000e620000002400 */
[----:B------:R-:W-:Y:S02]  /*6e50*/  FSEL R10, R100, -INF , P6 ;  /* 0xff800000640a7808 */ /* 0x000fe40003000000 */
[----:B------:R-:W-:Y:S02]  /*6e60*/  ISETP.GT.AND P6, PT, R0, 0x11, PT ;  /* 0x000000110000780c */ /* 0x000fe40003fc4270 */
[----:B------:R-:W-:Y:S01]  /*6e70*/  FSEL R143, R12, -INF , P5 ;  /* 0xff8000000c8f7808 */ /* 0x000fe20002800000 */
[----:B------:R-:W-:Y:S01]  /*6e80*/  FMUL.FTZ R12, R35, c[0x0][0x320] ;  /* 0x0000c800230c7a20 */ /* 0x000fe20000410000 */
[----:B------:R-:W-:Y:S02]  /*6e90*/  ISETP.GT.AND P5, PT, R2, 0x18, PT ;  /* 0x000000180200780c */ /* 0x000fe40003fa4270 */
[----:B------:R-:W-:Y:S01]  /*6ea0*/  FMNMX.FTZ R101, R3, R101, !PT ;  /* 0x0000006503657209 */ /* 0x000fe20007810000 */
[----:B------:R-:W1:Y:S01]  /*6eb0*/  MUFU.TANH R28, R28 ;  /* 0x0000001c001c7308 */ /* 0x000e620000002400 */
[----:B------:R-:W-:Y:S02]  /*6ec0*/  FSEL R145, R14, -INF , P0 ;  /* 0xff8000000e917808 */ /* 0x000fe40000000000 */
[----:B------:R-:W-:Y:S02]  /*6ed0*/  FSEL R146, R15, -INF , P6 ;  /* 0xff8000000f927808 */ /* 0x000fe40003000000 */
[----:B------:R-:W-:Y:S02]  /*6ee0*/  FSEL R144, R144, -INF , P1 ;  /* 0xff80000090907808 */ /* 0x000fe40000800000 */
[----:B------:R-:W-:Y:S02]  /*6ef0*/  FSEL R147, R16, -INF , P5 ;  /* 0xff80000010937808 */ /* 0x000fe40002800000 */
[C---:B------:R-:W-:Y:S01]  /*6f00*/  ISETP.GT.AND P5, PT, R2.reuse, 0x20, PT ;  /* 0x000000200200780c */ /* 0x040fe20003fa4270 */
[----:B------:R-:W-:Y:S01]  /*6f10*/  MUFU.TANH R23, R23 ;  /* 0x0000001700177308 */ /* 0x000fe20000002400 */
[----:B------:R-:W-:Y:S02]  /*6f20*/  ISETP.GT.AND P1, PT, R2, 0x19, PT ;  /* 0x000000190200780c */ /* 0x000fe40003f24270 */
[C---:B------:R-:W-:Y:S02]  /*6f30*/  ISETP.GT.AND P0, PT, R0.reuse, 0x18, PT ;  /* 0x000000180000780c */ /* 0x040fe40003f04270 */
[----:B------:R-:W-:Y:S02]  /*6f40*/  ISETP.GT.AND P6, PT, R0, 0x19, PT ;  /* 0x000000190000780c */ /* 0x000fe40003fc4270 */
[----:B------:R-:W-:Y:S02]  /*6f50*/  FMNMX.FTZ R101, R6, R101, !PT ;  /* 0x0000006506657209 */ /* 0x000fe40007810000 */
[----:B------:R-:W-:Y:S01]  /*6f60*/  FMNMX.FTZ R11, R8, R11, !PT ;  /* 0x0000000b080b7209 */ /* 0x000fe20007810000 */
[----:B------:R-:W5:Y:S01]  /*6f70*/  MUFU.TANH R29, R29 ;  /* 0x0000001d001d7308 */ /* 0x000f620000002400 */
[----:B------:R-:W-:Y:S02]  /*6f80*/  FSEL R151, R20, -INF , P5 ;  /* 0xff80000014977808 */ /* 0x000fe40002800000 */
[----:B------:R-:W-:Y:S02]  /*6f90*/  FSEL R148, R17, -INF , P1 ;  /* 0xff80000011947808 */ /* 0x000fe40000800000 */
[----:B------:R-:W-:Y:S02]  /*6fa0*/  ISETP.GT.AND P1, PT, R2, 0x21, PT ;  /* 0x000000210200780c */ /* 0x000fe40003f24270 */
[----:B---3--:R-:W-:Y:S02]  /*6fb0*/  FSEL R149, R18, -INF , P0 ;  /* 0xff80000012957808 */ /* 0x008fe40000000000 */
[----:B------:R-:W-:Y:S01]  /*6fc0*/  ISETP.GT.AND P0, PT, R0, 0x20, PT ;  /* 0x000000200000780c */ /* 0x000fe20003f04270 */
[----:B------:R-:W3:Y:S01]  /*6fd0*/  MUFU.TANH R26, R26 ;  /* 0x0000001a001a7308 */ /* 0x000ee20000002400 */
[----:B-1----:R-:W-:Y:S02]  /*6fe0*/  FSEL R150, R19, -INF , P6 ;  /* 0xff80000013967808 */ /* 0x002fe40003000000 */
[C---:B------:R-:W-:Y:S02]  /*6ff0*/  ISETP.GT.AND P6, PT, R2.reuse, 0x28, PT ;  /* 0x000000280200780c */ /* 0x040fe40003fc4270 */
[----:B------:R-:W-:Y:S02]  /*7000*/  FMNMX.FTZ R101, R5, R101, !PT ;  /* 0x0000006505657209 */ /* 0x000fe40007810000 */
[----:B------:R-:W-:Y:S02]  /*7010*/  ISETP.GT.AND P5, PT, R2, 0x29, PT ;  /* 0x000000290200780c */ /* 0x000fe40003fa4270 */
[----:B------:R-:W-:Y:S01]  /*7020*/  FMNMX.FTZ R11, R7, R11, !PT ;  /* 0x0000000b070b7209 */ /* 0x000fe20007810000 */
[----:B------:R-:W1:Y:S01]  /*7030*/  MUFU.TANH R27, R27 ;  /* 0x0000001b001b7308 */ /* 0x000e620000002400 */
[----:B--2---:R-:W-:Y:S02]  /*7040*/  FSEL R153, R21, -INF , P1 ;  /* 0xff80000015997808 */ /* 0x004fe40000800000 */
[----:B----4-:R-:W-:Y:S02]  /*7050*/  FSEL R154, R22, -INF , P0 ;  /* 0xff800000169a7808 */ /* 0x010fe40000000000 */
[C---:B------:R-:W-:Y:S02]  /*7060*/  ISETP.GT.AND P1, PT, R2.reuse, 0x30, PT ;  /* 0x000000300200780c */ /* 0x040fe40003f24270 */
[----:B------:R-:W-:Y:S02]  /*7070*/  ISETP.GT.AND P0, PT, R2, 0x31, PT ;  /* 0x000000310200780c */ /* 0x000fe40003f04270 */
[----:B-----5:R-:W-:Y:S01]  /*7080*/  FSEL R159, R24, -INF , P6 ;  /* 0xff800000189f7808 */ /* 0x020fe20003000000 */
[----:B------:R-:W2:Y:S01]  /*7090*/  MUFU.TANH R30, R30 ;  /* 0x0000001e001e7308 */ /* 0x000ea20000002400 */
[----:B------:R-:W-:Y:S02]  /*70a0*/  FSEL R155, R25, -INF , P5 ;  /* 0xff800000199b7808 */ /* 0x000fe40002800000 */
[----:B------:R-:W-:Y:S02]  /*70b0*/  FMNMX.FTZ R101, R143, R101, !PT ;  /* 0x000000658f657209 */ /* 0x000fe40007810000 */
[C---:B------:R-:W-:Y:S02]  /*70c0*/  ISETP.GT.AND P6, PT, R2.reuse, 0x38, PT ;  /* 0x000000380200780c */ /* 0x040fe40003fc4270 */
[----:B------:R-:W-:Y:S02]  /*70d0*/  ISETP.GT.AND P5, PT, R2, 0x39, PT ;  /* 0x000000390200780c */ /* 0x000fe40003fa4270 */
[----:B------:R-:W-:Y:S01]  /*70e0*/  FMNMX.FTZ R2, R10, R11, !PT ;  /* 0x0000000b0a027209 */ /* 0x000fe20007810000 */
[----:B------:R-:W4:Y:S01]  /*70f0*/  MUFU.TANH R13, R13 ;  /* 0x0000000d000d7308 */ /* 0x000f220000002400 */
[----:B------:R-:W-:Y:S02]  /*7100*/  FMNMX.FTZ R101, R144, R101, !PT ;  /* 0x0000006590657209 */ /* 0x000fe40007810000 */
[----:B------:R-:W-:Y:S02]  /*7110*/  FMNMX.FTZ R2, R145, R2, !PT ;  /* 0x0000000291027209 */ /* 0x000fe40007810000 */
[----:B------:R-:W-:Y:S02]  /*7120*/  FMNMX.FTZ R101, R147, R101, !PT ;  /* 0x0000006593657209 */ /* 0x000fe40007810000 */
[----:B------:R-:W-:Y:S02]  /*7130*/  FMNMX.FTZ R2, R146, R2, !PT ;  /* 0x0000000292027209 */ /* 0x000fe40007810000 */
[----:B------:R-:W-:Y:S01]  /*7140*/  FMNMX.FTZ R101, R148, R101, !PT ;  /* 0x0000006594657209 */ /* 0x000fe20007810000 */
[----:B------:R-:W5:Y:S01]  /*7150*/  MUFU.TANH R32, R32 ;  /* 0x0000002000207308 */ /* 0x000f620000002400 */
[----:B------:R-:W-:Y:S02]  /*7160*/  FMNMX.FTZ R2, R149, R2, !PT ;  /* 0x0000000295027209 */ /* 0x000fe40007810000 */
[----:B------:R-:W-:Y:S02]  /*7170*/  FSEL R189, R28, -INF , P1 ;  /* 0xff8000001cbd7808 */ /* 0x000fe40000800000 */
[----:B------:R-:W-:Y:S02]  /*7180*/  ISETP.GT.AND P1, PT, R0, 0x21, PT ;  /* 0x000000210000780c */ /* 0x000fe40003f24270 */
[----:B------:R-:W-:Y:S02]  /*7190*/  FMNMX.FTZ R2, R150, R2, !PT ;  /* 0x0000000296027209 */ /* 0x000fe40007810000 */
[----:B------:R-:W-:Y:S01]  /*71a0*/  FMNMX.FTZ R101, R151, R101, !PT ;  /* 0x0000006597657209 */ /* 0x000fe20007810000 */
[----:B------:R-:W2:Y:S01]  /*71b0*/  MUFU.TANH R33, R33 ;  /* 0x0000002100217308 */ /* 0x000ea20000002400 */
[----:B------:R-:W-:Y:S02]  /*71c0*/  FSEL R186, R29, -INF , P0 ;  /* 0xff8000001dba7808 */ /* 0x000fe40000000000 */
[----:B------:R-:W-:Y:S02]  /*71d0*/  FSEL R152, R23, -INF , P1 ;  /* 0xff80000017987808 */ /* 0x000fe40000800000 */
[----:B------:R-:W-:Y:S02]  /*71e0*/  ISETP.GT.AND P0, PT, R0, 0x28, PT ;  /* 0x000000280000780c */ /* 0x000fe40003f04270 */
[----:B------:R-:W-:Y:S02]  /*71f0*/  FMNMX.FTZ R101, R153, R101, !PT ;  /* 0x0000006599657209 */ /* 0x000fe40007810000 */
[----:B------:R-:W-:Y:S01]  /*7200*/  FMNMX.FTZ R2, R154, R2, !PT ;  /* 0x000000029a027209 */ /* 0x000fe20007810000 */
[----:B------:R-:W4:Y:S01]  /*7210*/  MUFU.TANH R34, R34 ;  /* 0x0000002200227308 */ /* 0x000f220000002400 */
[----:B---3--:R-:W-:Y:S02]  /*7220*/  FSEL R157, R26, -INF , P0 ;  /* 0xff8000001a9d7808 */ /* 0x008fe40000000000 */
[----:B------:R-:W-:Y:S02]  /*7230*/  ISETP.GT.AND P1, PT, R0, 0x29, PT ;  /* 0x000000290000780c */ /* 0x000fe40003f24270 */
[----:B------:R-:W-:Y:S02]  /*7240*/  FMNMX.FTZ R101, R159, R101, !PT ;  /* 0x000000659f657209 */ /* 0x000fe40007810000 */
[----:B------:R-:W-:Y:S02]  /*7250*/  FMNMX.FTZ R2, R152, R2, !PT ;  /* 0x0000000298027209 */ /* 0x000fe40007810000 */
[----:B------:R-:W-:Y:S01]  /*7260*/  ISETP.GT.AND P0, PT, R0, 0x30, PT ;  /* 0x000000300000780c */ /* 0x000fe20003f04270 */
[----:B------:R-:W3:Y:S01]  /*7270*/  MUFU.TANH R12, R12 ;  /* 0x0000000c000c7308 */ /* 0x000ee20000002400 */
[----:B-1----:R-:W-:Y:S02]  /*7280*/  FSEL R158, R27, -INF , P1 ;  /* 0xff8000001b9e7808 */ /* 0x002fe40000800000 */
[----:B------:R-:W-:Y:S02]  /*7290*/  FMNMX.FTZ R101, R155, R101, !PT ;  /* 0x000000659b657209 */ /* 0x000fe40007810000 */
[----:B------:R-:W-:Y:S02]  /*72a0*/  FMNMX.FTZ R2, R157, R2, !PT ;  /* 0x000000029d027209 */ /* 0x000fe40007810000 */
[----:B--2---:R-:W-:Y:S02]  /*72b0*/  FSEL R184, R30, -INF , P0 ;  /* 0xff8000001eb87808 */ /* 0x004fe40000000000 */
[----:B------:R-:W-:Y:S02]  /*72c0*/  ISETP.GT.AND P1, PT, R0, 0x31, PT ;  /* 0x000000310000780c */ /* 0x000fe40003f24270 */
[----:B------:R-:W-:Y:S02]  /*72d0*/  FMNMX.FTZ R2, R158, R2, !PT ;  /* 0x000000029e027209 */ /* 0x000fe40007810000 */
[----:B------:R-:W-:Y:S02]  /*72e0*/  FMNMX.FTZ R101, R189, R101, !PT ;  /* 0x00000065bd657209 */ /* 0x000fe40007810000 */
[----:B----4-:R-:W-:Y:S02]  /*72f0*/  FSEL R183, R13, -INF , P1 ;  /* 0xff8000000db77808 */ /* 0x010fe40000800000 */
[----:B-----5:R-:W-:Y:S02]  /*7300*/  FSEL R185, R32, -INF , P6 ;  /* 0xff80000020b97808 */ /* 0x020fe40003000000 */
[----:B------:R-:W-:Y:S02]  /*7310*/  ISETP.GT.AND P0, PT, R0, 0x38, PT ;  /* 0x000000380000780c */ /* 0x000fe40003f04270 */
[----:B------:R-:W-:Y:S02]  /*7320*/  FMNMX.FTZ R2, R184, R2, !PT ;  /* 0x00000002b8027209 */ /* 0x000fe40007810000 */
[----:B------:R-:W-:Y:S02]  /*7330*/  FMNMX.FTZ R101, R186, R101, !PT ;  /* 0x00000065ba657209 */ /* 0x000fe40007810000 */
[----:B------:R-:W-:Y:S02]  /*7340*/  FSEL R182, R33, -INF , P5 ;  /* 0xff80000021b67808 */ /* 0x000fe40002800000 */
[----:B------:R-:W-:Y:S02]  /*7350*/  ISETP.GT.AND P1, PT, R0, 0x39, PT ;  /* 0x000000390000780c */ /* 0x000fe40003f24270 */
[----:B------:R-:W-:Y:S02]  /*7360*/  FSEL R187, R34, -INF , P0 ;  /* 0xff80000022bb7808 */ /* 0x000fe40000000000 */
[----:B------:R-:W-:Y:S02]  /*7370*/  FMNMX.FTZ R101, R185, R101, !PT ;  /* 0x00000065b9657209 */ /* 0x000fe40007810000 */
[----:B------:R-:W-:Y:S02]  /*7380*/  FMNMX.FTZ R0, R183, R2, !PT ;  /* 0x00000002b7007209 */ /* 0x000fe40007810000 */
[----:B---3--:R-:W-:Y:S02]  /*7390*/  FSEL R192, R12, -INF , P1 ;  /* 0xff8000000cc07808 */ /* 0x008fe40000800000 */
[----:B------:R-:W-:Y:S02]  /*73a0*/  FMNMX.FTZ R101, R182, R101, !PT ;  /* 0x00000065b6657209 */ /* 0x000fe40007810000 */
[----:B------:R-:W-:Y:S03]  /*73b0*/  FMNMX.FTZ R0, R187, R0, !PT ;  /* 0x00000000bb007209 */ /* 0x000fe60007810000 */
[----:B------:R-:W1:Y:S01]  /*73c0*/  SHFL.BFLY PT, R11, R101, 0x2, 0x1f ;  /* 0x0c401f00650b7f89 */ /* 0x000e6200000e0000 */
[----:B------:R-:W-:Y:S07]  /*73d0*/  FMNMX.FTZ R0, R192, R0, !PT ;  /* 0x00000000c0007209 */ /* 0x000fee0007810000 */
[----:B------:R-:W2:Y:S01]  /*73e0*/  SHFL.BFLY PT, R2, R0, 0x2, 0x1f ;  /* 0x0c401f0000027f89 */ /* 0x000ea200000e0000 */
[----:B-1----:R-:W-:Y:S07]  /*73f0*/  FMNMX.FTZ R101, R101, R11, !PT ;  /* 0x0000000b65657209 */ /* 0x002fee0007810000 */
[----:B------:R-:W1:Y:S01]  /*7400*/  SHFL.BFLY PT, R11, R101, 0x1, 0x1f ;  /* 0x0c201f00650b7f89 */ /* 0x000e6200000e0000 */
[----:B--2---:R-:W-:Y:S07]  /*7410*/  FMNMX.FTZ R0, R0, R2, !PT ;  /* 0x0000000200007209 */ /* 0x004fee0007810000 */
[----:B------:R-:W2:Y:S01]  /*7420*/  SHFL.BFLY PT, R100, R0, 0x1, 0x1f ;  /* 0x0c201f0000647f89 */ /* 0x000ea200000e0000 */
[----:B-1----:R-:W-:Y:S04]  /*7430*/  FMNMX.FTZ R101, R101, R11, !PT ;  /* 0x0000000b65657209 */ /* 0x002fe80007810000 */
[C---:B------:R-:W-:Y:S01]  /*7440*/  FSETP.NEU.FTZ.AND P1, PT, R101.reuse, -INF , PT ;  /* 0xff8000006500780b */ /* 0x040fe20003f3d000 */
[C---:B------:R-:W-:Y:S01]  /*7450*/  FMUL.FTZ R141, R101.reuse, c[0x0][0x2d0] ;  /* 0x0000b400658d7a20 */ /* 0x040fe20000410000 */
[----:B--2---:R-:W-:Y:S02]  /*7460*/  FMNMX.FTZ R100, R0, R100, !PT ;  /* 0x0000006400647209 */ /* 0x004fe40007810000 */
[----:B------:R-:W-:Y:S02]  /*7470*/  FSEL R2, R101, RZ, P1 ;  /* 0x000000ff65027208 */ /* 0x000fe40000800000 */
[C---:B------:R-:W-:Y:S01]  /*7480*/  FSETP.NEU.FTZ.AND P0, PT, R100.reuse, -INF , PT ;  /* 0xff8000006400780b */ /* 0x040fe20003f1d000 */
[----:B------:R-:W-:Y:S01]  /*7490*/  FMUL.FTZ R142, R100, c[0x0][0x2d0] ;  /* 0x0000b400648e7a20 */ /* 0x000fe20000410000 */
[----:B------:R-:W-:Y:S01]  /*74a0*/  FSEL R141, R141, RZ, P1 ;  /* 0x000000ff8d8d7208 */ /* 0x000fe20000800000 */
[----:B------:R-:W-:Y:S01]  /*74b0*/  FADD.FTZ R2, -R2, R102 ;  /* 0x0000006602027221 */ /* 0x000fe20000010100 */
[----:B------:R-:W-:Y:S02]  /*74c0*/  FSEL R0, R100, RZ, P0 ;  /* 0x000000ff64007208 */ /* 0x000fe40000000000 */
[----:B------:R-:W-:Y:S01]  /*74d0*/  IADD3 R102, R170, R160, RZ ;  /* 0x000000a0aa667210 */ /* 0x000fe20007ffe0ff */
[----:B------:R-:W-:Y:S01]  /*74e0*/  FMUL.FTZ R2, R2, c[0x0][0x2d0] ;  /* 0x0000b40002027a20 */ /* 0x000fe20000410000 */
[----:B------:R-:W-:Y:S01]  /*74f0*/  FSEL R142, R142, RZ, P0 ;  /* 0x000000ff8e8e7208 */ /* 0x000fe20000000000 */
[----:B------:R-:W-:Y:S01]  /*7500*/  FADD.FTZ R0, -R0, R103 ;  /* 0x0000006700007221 */ /* 0x000fe20000010100 */
[----:B------:R-:W-:Y:S01]  /*7510*/  IADD3 R140, R168, R102, RZ ;  /* 0x00000066a88c7210 */ /* 0x000fe20007ffe0ff */
[----:B------:R-:W1:Y:S01]  /*7520*/  LDSM.16.MT88.4 R12, [R102] ;  /* 0x00000000660c783b */ /* 0x000e620000004200 */
[--C-:B------:R-:W-:Y:S01]  /*7530*/  FFMA.FTZ R4, R4, c[0x0][0x2d0], -R141.reuse ;  /* 0x0000b40004047a23 */ /* 0x100fe2000001088d */
[----:B------:R-:W2:Y:S01]  /*7540*/  MUFU.EX2 R2, R2 ;  /* 0x0000000200027308 */ /* 0x000ea20000000800 */
[----:B------:R-:W-:Y:S01]  /*7550*/  FMUL.FTZ R0, R0, c[0x0][0x2d0] ;  /* 0x0000b40000007a20 */ /* 0x000fe20000410000 */
[----:B------:R-:W-:Y:S01]  /*7560*/  ISETP.GE.AND P1, PT, R199, 0x1, PT ;  /* 0x00000001c700780c */ /* 0x000fe20003f26270 */
[--C-:B------:R-:W-:Y:S02]  /*7570*/  FFMA.FTZ R3, R3, c[0x0][0x2d0], -R141.reuse ;  /* 0x0000b40003037a23 */ /* 0x100fe4000001088d */
[--C-:B------:R-:W-:Y:S01]  /*7580*/  FFMA.FTZ R6, R6, c[0x0][0x2d0], -R141.reuse ;  /* 0x0000b40006067a23 */ /* 0x100fe2000001088d */
[----:B------:R-:W3:Y:S01]  /*7590*/  LDSM.16.MT88.4 R20, [R140] ;  /* 0x000000008c14783b */ /* 0x000ee20000004200 */
[--C-:B------:R-:W-:Y:S02]  /*75a0*/  FFMA.FTZ R5, R5, c[0x0][0x2d0], -R141.reuse ;  /* 0x0000b40005057a23 */ /* 0x100fe4000001088d */
[--C-:B------:R-:W-:Y:S01]  /*75b0*/  FFMA.FTZ R9, R9, c[0x0][0x2d0], -R142.reuse ;  /* 0x0000b40009097a23 */ /* 0x100fe2000001088e */
[----:B------:R4:W-:Y:S01]  /*75c0*/  MUFU.EX2 R191, R4 ;  /* 0x0000000400bf7308 */ /* 0x0009e20000000800 */
[--C-:B------:R-:W-:Y:S02]  /*75d0*/  FFMA.FTZ R8, R8, c[0x0][0x2d0], -R142.reuse ;  /* 0x0000b40008087a23 */ /* 0x100fe4000001088e */
[--C-:B------:R-:W-:Y:S02]  /*75e0*/  FFMA.FTZ R7, R7, c[0x0][0x2d0], -R142.reuse ;  /* 0x0000b40007077a23 */ /* 0x100fe4000001088e */
[--C-:B------:R-:W-:Y:S05]  /*75f0*/  FFMA.FTZ R10, R10, c[0x0][0x2d0], -R142.reuse ;  /* 0x0000b4000a0a7a23 */ /* 0x100fea000001088e */
[----:B------:R-:W5:Y:S01]  /*7600*/  MUFU.EX2 R190, R3 ;  /* 0x0000000300be7308 */ /* 0x000f620000000800 */
[C---:B--2---:R-:W-:Y:S02]  /*7610*/  FMUL.FTZ R17, R2.reuse, R117 ;  /* 0x0000007502117220 */ /* 0x044fe40000410000 */
[C---:B------:R-:W-:Y:S02]  /*7620*/  FMUL.FTZ R16, R2.reuse, R116 ;  /* 0x0000007402107220 */ /* 0x040fe40000410000 */
[C---:B------:R-:W-:Y:S05]  /*7630*/  FMUL.FTZ R24, R2.reuse, R124 ;  /* 0x0000007c02187220 */ /* 0x040fea0000410000 */
[----:B------:R-:W-:Y:S01]  /*7640*/  MUFU.EX2 R198, R6 ;  /* 0x0000000600c67308 */ /* 0x000fe20000000800 */
[C---:B------:R-:W-:Y:S02]  /*7650*/  FMUL.FTZ R25, R2.reuse, R125 ;  /* 0x0000007d02197220 */ /* 0x040fe40000410000 */
[C---:B------:R-:W-:Y:S02]  /*7660*/  FMUL.FTZ R32, R2.reuse, R132 ;  /* 0x0000008402207220 */ /* 0x040fe40000410000 */
[C---:B----4-:R-:W-:Y:S02]  /*7670*/  FMUL.FTZ R4, R2.reuse, R104 ;  /* 0x0000006802047220 */ /* 0x050fe40000410000 */
[C---:B------:R-:W-:Y:S02]  /*7680*/  FMUL.FTZ R33, R2.reuse, R133 ;  /* 0x0000008502217220 */ /* 0x040fe40000410000 */
[C---:B------:R-:W-:Y:S01]  /*7690*/  FMUL.FTZ R36, R2.reuse, R36 ;  /* 0x0000002402247220 */ /* 0x040fe20000410000 */
[----:B------:R-:W2:Y:S01]  /*76a0*/  MUFU.EX2 R197, R5 ;  /* 0x0000000500c57308 */ /* 0x000ea20000000800 */
[C---:B------:R-:W-:Y:S02]  /*76b0*/  FMUL.FTZ R37, R2.reuse, R37 ;  /* 0x0000002502257220 */ /* 0x040fe40000410000 */
[----:B------:R-:W-:Y:S01]  /*76c0*/  FMUL.FTZ R40, R2, R40 ;  /* 0x0000002802287220 */ /* 0x000fe20000410000 */
[----:B-----5:R-:W-:Y:S01]  /*76d0*/  F2FP.BF16.PACK_AB R136, R190, R191 ;  /* 0x000000bfbe88723e */ /* 0x020fe200000010ff */
[C---:B------:R-:W-:Y:S01]  /*76e0*/  FMUL.FTZ R41, R2.reuse, R41 ;  /* 0x0000002902297220 */ /* 0x040fe20000410000 */
[----:B------:R-:W-:Y:S01]  /*76f0*/  IADD3 R3, R171, R160, RZ ;  /* 0x000000a0ab037210 */ /* 0x000fe20007ffe0ff */
[C---:B------:R-:W-:Y:S02]  /*7700*/  FMUL.FTZ R44, R2.reuse, R44 ;  /* 0x0000002c022c7220 */ /* 0x040fe40000410000 */
[----:B------:R-:W-:Y:S01]  /*7710*/  FMUL.FTZ R45, R2, R45 ;  /* 0x0000002d022d7220 */ /* 0x000fe20000410000 */
[----:B------:R4:W-:Y:S01]  /*7720*/  MUFU.EX2 R188, R9 ;  /* 0x0000000900bc7308 */ /* 0x0009e20000000800 */
[----:B------:R-:W5:Y:S01]  /*7730*/  LDSM.16.MT88.4 R28, [R3] ;  /* 0x00000000031c783b */ /* 0x000f620000004200 */
[----:B------:R-:W-:Y:S01]  /*7740*/  IADD3 R103, R168, R3, RZ ;  /* 0x00000003a8677210 */ /* 0x000fe20007ffe0ff */
[C---:B------:R-:W-:Y:S02]  /*7750*/  FMUL.FTZ R48, R2.reuse, R48 ;  /* 0x0000003002307220 */ /* 0x040fe40000410000 */
[C---:B------:R-:W-:Y:S02]  /*7760*/  FMUL.FTZ R49, R2.reuse, R49 ;  /* 0x0000003102317220 */ /* 0x040fe40000410000 */
[C---:B------:R-:W-:Y:S02]  /*7770*/  FMUL.FTZ R52, R2.reuse, R52 ;  /* 0x0000003402347220 */ /* 0x040fe40000410000 */
[C---:B------:R-:W-:Y:S01]  /*7780*/  FMUL.FTZ R53, R2.reuse, R53 ;  /* 0x0000003502357220 */ /* 0x040fe20000410000 */
[----:B------:R-:W1:Y:S01]  /*7790*/  MUFU.EX2 R196, R8 ;  /* 0x0000000800c47308 */ /* 0x000e620000000800 */
        /* <DEDUP_REMOVED lines=15> */
[----:B-1----:R-:W-:Y:S01]  /*7890*/  F2FP.BF16.PACK_AB R137, R196, R188 ;  /* 0x000000bcc489723e */ /* 0x002fe200000010ff */
        /* <DEDUP_REMOVED lines=12> */
[C---:B------:R-:W-:Y:S02]  /*7960*/  FMUL.FTZ R93, R2.reuse, R93 ;  /* 0x0000005d025d7220 */ /* 0x040fe40000410000 */
[C---:B------:R-:W-:Y:S02]  /*7970*/  FMUL.FTZ R96, R2.reuse, R96 ;  /* 0x0000006002607220 */ /* 0x040fe40000410000 */
[----:B------:R-:W-:Y:S02]  /*7980*/  FMUL.FTZ R97, R2, R97 ;  /* 0x0000006102617220 */ /* 0x000fe40000410000 */
[--C-:B------:R-:W-:Y:S02]  /*7990*/  FFMA.FTZ R116, R153, c[0x0][0x2d0], -R141.reuse ;  /* 0x0000b40099747a23 */ /* 0x100fe4000001088d */
[C---:B-1----:R-:W-:Y:S02]  /*79a0*/  FMUL.FTZ R6, R0.reuse, R106 ;  /* 0x0000006a00067220 */ /* 0x042fe40000410000 */
[----:B------:R1:W-:Y:S01]  /*79b0*/  MUFU.EX2 R153, R116 ;  /* 0x0000007400997308 */ /* 0x0003e20000000800 */
[C---:B------:R-:W-:Y:S02]  /*79c0*/  FMUL.FTZ R7, R0.reuse, R107 ;  /* 0x0000006b00077220 */ /* 0x040fe40000410000 */
[----:B------:R-:W2:Y:S01]  /*79d0*/  LDSM.16.MT88.4 R104, [R103] ;  /* 0x000000006768783b */ /* 0x000ea20000004200 */
[C---:B------:R-:W-:Y:S02]  /*79e0*/  FMUL.FTZ R10, R0.reuse, R110 ;  /* 0x0000006e000a7220 */ /* 0x040fe40000410000 */
[C---:B------:R-:W-:Y:S02]  /*79f0*/  FMUL.FTZ R11, R0.reuse, R111 ;  /* 0x0000006f000b7220 */ /* 0x040fe40000410000 */
[C---:B------:R-:W-:Y:S03]  /*7a00*/  HMMA.16816.F32.BF16 R4, R136.reuse, R12, R4 ;  /* 0x0000000c8804723c */ /* 0x040fe60000041804 */
[----:B------:R-:W4:Y:S02]  /*7a10*/  LDSM.16.MT88.4 R108, [R102+0x2000] ;  /* 0x00200000666c783b */ /* 0x000f240000004200 */
[----:B------:R-:W-:Y:S02]  /*7a20*/  FMUL.FTZ R18, R0, R118 ;  /* 0x0000007600127220 */ /* 0x000fe40000410000 */
[C---:B------:R-:W-:Y:S01]  /*7a30*/  FMUL.FTZ R13, R2.reuse, R113 ;  /* 0x00000071020d7220 */ /* 0x040fe20000410000 */
[C---:B------:R-:W-:Y:S04]  /*7a40*/  HMMA.16816.F32.BF16 R8, R136.reuse, R14, R8 ;  /* 0x0000000e8808723c */ /* 0x040fe80000041808 */
[----:B------:R-:W-:Y:S02]  /*7a50*/  FMUL.FTZ R12, R2, R112 ;  /* 0x00000070020c7220 */ /* 0x000fe40000410000 */
[C---:B------:R-:W-:Y:S02]  /*7a60*/  FMUL.FTZ R19, R0.reuse, R119 ;  /* 0x0000007700137220 */ /* 0x040fe40000410000 */
[C---:B------:R-:W-:Y:S04]  /*7a70*/  FMUL.FTZ R14, R0.reuse, R114 ;  /* 0x00000072000e7220 */ /* 0x040fe80000410000 */
[C---:B------:R-:W-:Y:S02]  /*7a80*/  FMUL.FTZ R15, R0.reuse, R115 ;  /* 0x00000073000f7220 */ /* 0x040fe40000410000 */
[C---:B------:R-:W-:Y:S02]  /*7a90*/  FMUL.FTZ R26, R0.reuse, R126 ;  /* 0x0000007e001a7220 */ /* 0x040fe40000410000 */
[C---:B------:R-:W-:Y:S02]  /*7aa0*/  FMUL.FTZ R27, R0.reuse, R127 ;  /* 0x0000007f001b7220 */ /* 0x040fe40000410000 */
[----:B------:R-:W-:Y:S01]  /*7ab0*/  LDSM.16.MT88.4 R124, [R3+0x1800] ;  /* 0x00180000037c783b */ /* 0x000fe20000004200 */
[C---:B---3--:R-:W-:Y:S03]  /*7ac0*/  HMMA.16816.F32.BF16 R12, R136.reuse, R20, R12 ;  /* 0x00000014880c723c */ /* 0x048fe6000004180c */
[C---:B------:R-:W-:Y:S02]  /*7ad0*/  FMUL.FTZ R34, R0.reuse, R134 ;  /* 0x0000008600227220 */ /* 0x040fe40000410000 */
[----:B------:R-:W-:Y:S02]  /*7ae0*/  FMUL.FTZ R35, R0, R135 ;  /* 0x0000008700237220 */ /* 0x000fe40000410000 */
[----:B------:R-:W-:Y:S01]  /*7af0*/  LDSM.16.MT88.4 R132, [R103+0x1800] ;  /* 0x001800006784783b */ /* 0x000fe20000004200 */
[C---:B------:R-:W-:Y:S04]  /*7b00*/  HMMA.16816.F32.BF16 R16, R136.reuse, R22, R16 ;  /* 0x000000168810723c */ /* 0x040fe80000041810 */
[C---:B------:R-:W-:Y:S02]  /*7b10*/  FMUL.FTZ R20, R2.reuse, R120 ;  /* 0x0000007802147220 */ /* 0x040fe40000410000 */
[----:B------:R-:W-:Y:S02]  /*7b20*/  FMUL.FTZ R21, R2, R121 ;  /* 0x0000007902157220 */ /* 0x000fe40000410000 */
[C---:B------:R-:W-:Y:S04]  /*7b30*/  FMUL.FTZ R22, R0.reuse, R122 ;  /* 0x0000007a00167220 */ /* 0x040fe80000410000 */
[----:B------:R-:W-:Y:S02]  /*7b40*/  FMUL.FTZ R23, R0, R123 ;  /* 0x0000007b00177220 */ /* 0x000fe40000410000 */
[--C-:B------:R-:W-:Y:S02]  /*7b50*/  FFMA.FTZ R120, R186, c[0x0][0x2d0], -R141.reuse ;  /* 0x0000b400ba787a23 */ /* 0x100fe4000001088d */
[--C-:B------:R-:W-:Y:S02]  /*7b60*/  FFMA.FTZ R121, R185, c[0x0][0x2d0], -R141.reuse ;  /* 0x0000b400b9797a23 */ /* 0x100fe4000001088d */
[C---:B------:R-:W-:Y:S01]  /*7b70*/  FMUL.FTZ R38, R0.reuse, R38 ;  /* 0x0000002600267220 */ /* 0x040fe20000410000 */
[C---:B-----5:R-:W-:Y:S03]  /*7b80*/  HMMA.16816.F32.BF16 R20, R136.reuse, R28, R20 ;  /* 0x0000001c8814723c */ /* 0x060fe60000041814 */
[C---:B------:R-:W-:Y:S02]  /*7b90*/  FMUL.FTZ R39, R0.reuse, R39 ;  /* 0x0000002700277220 */ /* 0x040fe40000410000 */
        /* <DEDUP_REMOVED lines=9> */
[C---:B------:R-:W-:Y:S01]  /*7c30*/  FMUL.FTZ R50, R0.reuse, R50 ;  /* 0x0000003200327220 */ /* 0x040fe20000410000 */
[C---:B--2---:R-:W-:Y:S03]  /*7c40*/  HMMA.16816.F32.BF16 R28, R136.reuse, R104, R28 ;  /* 0x00000068881c723c */ /* 0x044fe6000004181c */
[C---:B------:R-:W-:Y:S02]  /*7c50*/  FMUL.FTZ R51, R0.reuse, R51 ;  /* 0x0000003300337220 */ /* 0x040fe40000410000 */
[C---:B------:R-:W-:Y:S02]  /*7c60*/  FMUL.FTZ R54, R0.reuse, R54 ;  /* 0x0000003600367220 */ /* 0x040fe40000410000 */
[C---:B------:R-:W-:Y:S01]  /*7c70*/  FMUL.FTZ R55, R0.reuse, R55 ;  /* 0x0000003700377220 */ /* 0x040fe20000410000 */
[C---:B------:R-:W-:Y:S01]  /*7c80*/  HMMA.16816.F32.BF16 R32, R136.reuse, R106, R32 ;  /* 0x0000006a8820723c */ /* 0x040fe20000041820 */
[----:B------:R-:W2:Y:S03]  /*7c90*/  LDSM.16.MT88.4 R104, [R140+0x2000] ;  /* 0x002000008c68783b */ /* 0x000ea60000004200 */
[C---:B------:R-:W-:Y:S02]  /*7ca0*/  FMUL.FTZ R58, R0.reuse, R58 ;  /* 0x0000003a003a7220 */ /* 0x040fe40000410000 */
[C---:B------:R-:W-:Y:S02]  /*7cb0*/  FMUL.FTZ R59, R0.reuse, R59 ;  /* 0x0000003b003b7220 */ /* 0x040fe40000410000 */
[C---:B----4-:R-:W-:Y:S04]  /*7cc0*/  HMMA.16816.F32.BF16 R36, R136.reuse, R108, R36 ;  /* 0x0000006c8824723c */ /* 0x050fe80000041824 */
[C---:B------:R-:W-:Y:S02]  /*7cd0*/  FMUL.FTZ R62, R0.reuse, R62 ;  /* 0x0000003e003e7220 */ /* 0x040fe40000410000 */
[C---:B------:R-:W-:Y:S02]  /*7ce0*/  FMUL.FTZ R63, R0.reuse, R63 ;  /* 0x0000003f003f7220 */ /* 0x040fe40000410000 */
[C---:B------:R-:W-:Y:S01]  /*7cf0*/  HMMA.16816.F32.BF16 R40, R136.reuse, R110, R40 ;  /* 0x0000006e8828723c */ /* 0x040fe20000041828 */
[----:B------:R-:W3:Y:S03]  /*7d00*/  LDSM.16.MT88.4 R108, [R3+0x2000] ;  /* 0x00200000036c783b */ /* 0x000ee60000004200 */
        /* <DEDUP_REMOVED lines=17> */
[----:B------:R-:W-:Y:S02]  /*7e20*/  FFMA.FTZ R112, R143, c[0x0][0x2d0], -R141 ;  /* 0x0000b4008f707a23 */ /* 0x000fe4000001088d */
[C---:B---3--:R-:W-:Y:S02]  /*7e30*/  HMMA.16816.F32.BF16 R52, R136.reuse, R108, R52 ;  /* 0x0000006c8834723c */ /* 0x048fe40000041834 */
[----:B------:R3:W4:Y:S02]  /*7e40*/  MUFU.EX2 R180, R112 ;  /* 0x0000007000b47308 */ /* 0x0007240000000800 */
[C---:B------:R-:W-:Y:S02]  /*7e50*/  FMUL.FTZ R94, R0.reuse, R94 ;  /* 0x0000005e005e7220 */ /* 0x040fe40000410000 */
[C---:B------:R-:W-:Y:S02]  /*7e60*/  FMUL.FTZ R95, R0.reuse, R95 ;  /* 0x0000005f005f7220 */ /* 0x040fe40000410000 */
[C---:B------:R-:W-:Y:S01]  /*7e70*/  HMMA.16816.F32.BF16 R56, R136.reuse, R110, R56 ;  /* 0x0000006e8838723c */ /* 0x040fe20000041838 */
[----:B------:R-:W5:Y:S03]  /*7e80*/  LDSM.16.MT88.4 R108, [R102+0x4000] ;  /* 0x00400000666c783b */ /* 0x000f660000004200 */
[C---:B------:R-:W-:Y:S02]  /*7e90*/  FMUL.FTZ R98, R0.reuse, R98 ;  /* 0x0000006200627220 */ /* 0x040fe40000410000 */
[----:B------:R-:W-:Y:S02]  /*7ea0*/  FMUL.FTZ R99, R0, R99 ;  /* 0x0000006300637220 */ /* 0x000fe40000410000 */
[----:B-1----:R-:W-:Y:S04]  /*7eb0*/  FFMA.FTZ R116, R154, c[0x0][0x2d0], -R142 ;  /* 0x0000b4009a747a23 */ /* 0x002fe8000001088e */
[----:B------:R-:W-:Y:S02]  /*7ec0*/  FFMA.FTZ R2, R2, R203, R191 ;  /* 0x000000cb02027223 */ /* 0x000fe400000100bf */
[----:B------:R-:W-:Y:S02]  /*7ed0*/  FFMA.FTZ R0, R0, R204, R188 ;  /* 0x000000cc00007223 */ /* 0x000fe400000100bc */
[----:B------:R-:W-:Y:S02]  /*7ee0*/  FADD.FTZ R2, R190, R2 ;  /* 0x00000002be027221 */ /* 0x000fe40000010000 */
[----:B---3--:R-:W-:Y:S02]  /*7ef0*/  FFMA.FTZ R112, R145, c[0x0][0x2d0], -R142 ;  /* 0x0000b40091707a23 */ /* 0x008fe4000001088e */
[----:B------:R-:W-:Y:S02]  /*7f00*/  FADD.FTZ R0, R196, R0 ;  /* 0x00000000c4007221 */ /* 0x000fe40000010000 */
[----:B------:R1:W3:Y:S01]  /*7f10*/  MUFU.EX2 R178, R112 ;  /* 0x0000007000b27308 */ /* 0x0002e20000000800 */
[----:B------:R-:W-:Y:S01]  /*7f20*/  FADD.FTZ R2, R198, R2 ;  /* 0x00000002c6027221 */ /* 0x000fe20000010000 */
[C---:B--2---:R-:W-:Y:S03]  /*7f30*/  HMMA.16816.F32.BF16 R60, R136.reuse, R104, R60 ;  /* 0x00000068883c723c */ /* 0x044fe6000004183c */
[----:B------:R-:W-:Y:S02]  /*7f40*/  FADD.FTZ R0, R195, R0 ;  /* 0x00000000c3007221 */ /* 0x000fe40000010000 */
[----:B------:R-:W-:Y:S02]  /*7f50*/  FADD.FTZ R2, R197, R2 ;  /* 0x00000002c5027221 */ /* 0x000fe40000010000 */
[----:B------:R-:W-:Y:S01]  /*7f60*/  FADD.FTZ R0, R194, R0 ;  /* 0x00000000c2007221 */ /* 0x000fe20000010000 */
[C---:B------:R-:W-:Y:S01]  /*7f70*/  HMMA.16816.F32.BF16 R64, R136.reuse, R106, R64 ;  /* 0x0000006a8840723c */ /* 0x040fe20000041840 */
[----:B------:R-:W2:Y:S03]  /*7f80*/  LDSM.16.MT88.4 R104, [R140+0x4000] ;  /* 0x004000008c68783b */ /* 0x000ea60000004200 */
[----:B----4-:R-:W-:Y:S04]  /*7f90*/  FADD.FTZ R2, R180, R2 ;  /* 0x00000002b4027221 */ /* 0x010fe80000010000 */
[C---:B-----5:R-:W-:Y:S04]  /*7fa0*/  HMMA.16816.F32.BF16 R68, R136.reuse, R108, R68 ;  /* 0x0000006c8844723c */ /* 0x060fe80000041844 */
[----:B-1----:R-:W-:Y:S02]  /*7fb0*/  FFMA.FTZ R112, R146, c[0x0][0x2d0], -R142 ;  /* 0x0000b40092707a23 */ /* 0x002fe4000001088e */
[----:B------:R-:W-:Y:S02]  /*7fc0*/  MUFU.EX2 R146, R121 ;  /* 0x0000007900927308 */ /* 0x000fe40000000800 */
[C---:B------:R-:W-:Y:S01]  /*7fd0*/  HMMA.16816.F32.BF16 R72, R136.reuse, R110, R72 ;  /* 0x0000006e8848723c */ /* 0x040fe20000041848 */
[----:B------:R-:W1:Y:S03]  /*7fe0*/  LDSM.16.MT88.4 R108, [R3+0x4000] ;  /* 0x00400000036c783b */ /* 0x000e660000004200 */
[----:B---3--:R-:W-:Y:S04]  /*7ff0*/  FADD.FTZ R0, R178, R0 ;  /* 0x00000000b2007221 */ /* 0x008fe80000010000 */
[----:B------:R3:W4:Y:S01]  /*8000*/  MUFU.EX2 R177, R112 ;  /* 0x0000007000b17308 */ /* 0x0007220000000800 */
[C---:B--2---:R-:W-:Y:S07]  /*8010*/  HMMA.16816.F32.BF16 R76, R136.reuse, R104, R76 ;  /* 0x00000068884c723c */ /* 0x044fee000004184c */
[--C-:B------:R-:W-:Y:S01]  /*8020*/  FFMA.FTZ R104, R144, c[0x0][0x2d0], -R141.reuse ;  /* 0x0000b40090687a23 */ /* 0x100fe2000001088d */
[C---:B------:R-:W-:Y:S01]  /*8030*/  HMMA.16816.F32.BF16 R80, R136.reuse, R106, R80 ;  /* 0x0000006a8850723c */ /* 0x040fe20000041850 */
[----:B---3--:R-:W-:Y:S02]  /*8040*/  LDSM.16.MT88.4 R112, [R140+0x800] ;  /* 0x000800008c70783b */ /* 0x008fe40000004200 */
[----:B------:R2:W3:Y:S01]  /*8050*/  MUFU.EX2 R179, R104 ;  /* 0x0000006800b37308 */ /* 0x0004e20000000800 */
[----:B----4-:R-:W-:Y:S04]  /*8060*/  FADD.FTZ R0, R177, R0 ;  /* 0x00000000b1007221 */ /* 0x010fe80000010000 */
[C---:B-1----:R-:W-:Y:S07]  /*8070*/  HMMA.16816.F32.BF16 R84, R136.reuse, R108, R84 ;  /* 0x0000006c8854723c */ /* 0x042fee0000041854 */
[--C-:B------:R-:W-:Y:S01]  /*8080*/  FFMA.FTZ R108, R147, c[0x0][0x2d0], -R141.reuse ;  /* 0x0000b400936c7a23 */ /* 0x100fe2000001088d */
[C---:B------:R-:W-:Y:S01]  /*8090*/  HMMA.16816.F32.BF16 R88, R136.reuse, R110, R88 ;  /* 0x0000006e8858723c */ /* 0x040fe20000041858 */
[----:B------:R1:W-:Y:S01]  /*80a0*/  MUFU.EX2 R147, R120 ;  /* 0x0000007800937308 */ /* 0x0003e20000000800 */
[----:B--2---:R-:W2:Y:S09]  /*80b0*/  LDSM.16.MT88.4 R104, [R103+0x4000] ;  /* 0x004000006768783b */ /* 0x004eb20000004200 */
[----:B------:R4:W5:Y:S01]  /*80c0*/  MUFU.EX2 R176, R108 ;  /* 0x0000006c00b07308 */ /* 0x0009620000000800 */
[----:B---3--:R-:W-:Y:S01]  /*80d0*/  FADD.FTZ R2, R179, R2 ;  /* 0x00000002b3027221 */ /* 0x008fe20000010000 */
[----:B-1----:R-:W-:Y:S01]  /*80e0*/  LDSM.16.MT88.4 R120, [R140+0x1800] ;  /* 0x001800008c78783b */ /* 0x002fe20000004200 */
[--C-:B----4-:R-:W-:Y:S02]  /*80f0*/  FFMA.FTZ R108, R148, c[0x0][0x2d0], -R141.reuse ;  /* 0x0000b400946c7a23 */ /* 0x110fe4000001088d */
[----:B-----5:R-:W-:Y:S05]  /*8100*/  FADD.FTZ R2, R176, R2 ;  /* 0x00000002b0027221 */ /* 0x020fea0000010000 */
[----:B------:R1:W3:Y:S01]  /*8110*/  MUFU.EX2 R175, R108 ;  /* 0x0000006c00af7308 */ /* 0x0002e20000000800 */
[C---:B--2---:R-:W-:Y:S07]  /*8120*/  HMMA.16816.F32.BF16 R92, R136.reuse, R104, R92 ;  /* 0x00000068885c723c */ /* 0x044fee000004185c */
[----:B------:R-:W-:Y:S01]  /*8130*/  FFMA.FTZ R104, R149, c[0x0][0x2d0], -R142 ;  /* 0x0000b40095687a23 */ /* 0x000fe2000001088e */
[----:B------:R-:W-:Y:S03]  /*8140*/  HMMA.16816.F32.BF16 R96, R136, R106, R96 ;  /* 0x0000006a8860723c */ /* 0x000fe60000041860 */
[----:B------:R2:W4:Y:S01]  /*8150*/  MUFU.EX2 R174, R104 ;  /* 0x0000006800ae7308 */ /* 0x0005220000000800 */
[----:B------:R-:W-:Y:S01]  /*8160*/  F2FP.BF16.PACK_AB R105, R177, R178 ;  /* 0x000000b2b169723e */ /* 0x000fe200000010ff */
[----:B-1----:R-:W1:Y:S01]  /*8170*/  LDSM.16.MT88.4 R108, [R102+0x800] ;  /* 0x00080000666c783b */ /* 0x002e620000004200 */
[C---:B---3--:R-:W-:Y:S01]  /*8180*/  FADD.FTZ R2, R175.reuse, R2 ;  /* 0x00000002af027221 */ /* 0x048fe20000010000 */
[----:B------:R-:W-:Y:S01]  /*8190*/  F2FP.BF16.PACK_AB R106, R175, R176 ;  /* 0x000000b0af6a723e */ /* 0x000fe200000010ff */
[----:B--2---:R-:W-:Y:S04]  /*81a0*/  FFMA.FTZ R104, R150, c[0x0][0x2d0], -R142 ;  /* 0x0000b40096687a23 */ /* 0x004fe8000001088e */
[----:B----4-:R-:W-:Y:S01]  /*81b0*/  FADD.FTZ R0, R174, R0 ;  /* 0x00000000ae007221 */ /* 0x010fe20000010000 */
[----:B------:R2:W3:Y:S02]  /*81c0*/  MUFU.EX2 R160, R104 ;  /* 0x0000006800a07308 */ /* 0x0004e40000000800 */
[----:B--2---:R-:W-:Y:S01]  /*81d0*/  F2FP.BF16.PACK_AB R104, R179, R180 ;  /* 0x000000b4b368723e */ /* 0x004fe200000010ff */
[C---:B---3--:R-:W-:Y:S01]  /*81e0*/  FADD.FTZ R0, R160.reuse, R0 ;  /* 0x00000000a0007221 */ /* 0x048fe20000010000 */
[----:B------:R-:W-:Y:S07]  /*81f0*/  F2FP.BF16.PACK_AB R107, R160, R174 ;  /* 0x000000aea06b723e */ /* 0x000fee00000010ff */
        /* <DEDUP_REMOVED lines=28> */
[--C-:B------:R-:W-:Y:S01]  /*83c0*/  FFMA.FTZ R112, R151, c[0x0][0x2d0], -R141.reuse ;  /* 0x0000b40097707a23 */ /* 0x100fe2000001088d */
[C---:B------:R-:W-:Y:S01]  /*83d0*/  HMMA.16816.F32.BF16 R80, R104.reuse, R114, R80 ;  /* 0x000000726850723c */ /* 0x040fe20000041850 */
[----:B------:R2:W3:Y:S10]  /*83e0*/  MUFU.EX2 R151, R116 ;  /* 0x0000007400977308 */ /* 0x0004f40000000800 */
[----:B------:R4:W5:Y:S01]  /*83f0*/  MUFU.EX2 R156, R112 ;  /* 0x00000070009c7308 */ /* 0x0009620000000800 */
[C---:B-1----:R-:W-:Y:S03]  /*8400*/  HMMA.16816.F32.BF16 R84, R104.reuse, R108, R84 ;  /* 0x0000006c6854723c */ /* 0x042fe60000041854 */
[----:B--2---:R-:W-:Y:S02]  /*8410*/  FFMA.FTZ R116, R152, c[0x0][0x2d0], -R142 ;  /* 0x0000b40098747a23 */ /* 0x004fe4000001088e */
[----:B---3--:R-:W-:Y:S04]  /*8420*/  FADD.FTZ R0, R151, R0 ;  /* 0x0000000097007221 */ /* 0x008fe80000010000 */
[----:B------:R1:W2:Y:S01]  /*8430*/  MUFU.EX2 R152, R116 ;  /* 0x0000007400987308 */ /* 0x0002a20000000800 */
[C---:B------:R-:W-:Y:S01]  /*8440*/  HMMA.16816.F32.BF16 R88, R104.reuse, R110, R88 ;  /* 0x0000006e6858723c */ /* 0x040fe20000041858 */
[----:B----4-:R-:W3:Y:S02]  /*8450*/  LDSM.16.MT88.4 R112, [R103+0x4800] ;  /* 0x004800006770783b */ /* 0x010ee40000004200 */
[----:B------:R-:W-:Y:S02]  /*8460*/  FFMA.FTZ R108, R157, c[0x0][0x2d0], -R142 ;  /* 0x0000b4009d6c7a23 */ /* 0x000fe4000001088e */
[----:B-----5:R-:W-:Y:S04]  /*8470*/  FADD.FTZ R2, R156, R2 ;  /* 0x000000029c027221 */ /* 0x020fe80000010000 */
[----:B------:R4:W5:Y:S03]  /*8480*/  MUFU.EX2 R150, R108 ;  /* 0x0000006c00967308 */ /* 0x0009660000000800 */
[----:B------:R-:W-:Y:S02]  /*8490*/  FADD.FTZ R2, R153, R2 ;  /* 0x0000000299027221 */ /* 0x000fe40000010000 */
[--C-:B-1----:R-:W-:Y:S02]  /*84a0*/  FFMA.FTZ R116, R159, c[0x0][0x2d0], -R141.reuse ;  /* 0x0000b4009f747a23 */ /* 0x102fe4000001088d */
[----:B--2---:R-:W-:Y:S03]  /*84b0*/  FADD.FTZ R0, R152, R0 ;  /* 0x0000000098007221 */ /* 0x004fe60000010000 */
[----:B------:R1:W2:Y:S01]  /*84c0*/  MUFU.EX2 R154, R116 ;  /* 0x00000074009a7308 */ /* 0x0002a20000000800 */
[----:B----4-:R-:W4:Y:S01]  /*84d0*/  LDSM.16.MT88.4 R108, [R102+0x1000] ;  /* 0x00100000666c783b */ /* 0x010f220000004200 */
[----:B-----5:R-:W-:Y:S01]  /*84e0*/  FADD.FTZ R0, R150, R0 ;  /* 0x0000000096007221 */ /* 0x020fe20000010000 */
[C---:B---3--:R-:W-:Y:S07]  /*84f0*/  HMMA.16816.F32.BF16 R92, R104.reuse, R112, R92 ;  /* 0x00000070685c723c */ /* 0x048fee000004185c */
[----:B------:R-:W-:Y:S01]  /*8500*/  FFMA.FTZ R112, R158, c[0x0][0x2d0], -R142 ;  /* 0x0000b4009e707a23 */ /* 0x000fe2000001088e */
[----:B------:R-:W-:Y:S03]  /*8510*/  HMMA.16816.F32.BF16 R96, R104, R114, R96 ;  /* 0x000000726860723c */ /* 0x000fe60000041860 */
[----:B------:R3:W5:Y:S01]  /*8520*/  MUFU.EX2 R149, R112 ;  /* 0x0000007000957308 */ /* 0x0007620000000800 */
[--C-:B-1----:R-:W-:Y:S02]  /*8530*/  FFMA.FTZ R116, R155, c[0x0][0x2d0], -R141.reuse ;  /* 0x0000b4009b747a23 */ /* 0x102fe4000001088d */
[----:B--2---:R-:W-:Y:S01]  /*8540*/  FADD.FTZ R2, R154, R2 ;  /* 0x000000029a027221 */ /* 0x004fe20000010000 */
[----:B------:R-:W-:Y:S02]  /*8550*/  F2FP.BF16.PACK_AB R104, R153, R156 ;  /* 0x0000009c9968723e */ /* 0x000fe400000010ff */
[----:B------:R-:W-:Y:S04]  /*8560*/  F2FP.BF16.PACK_AB R105, R152, R151 ;  /* 0x000000979869723e */ /* 0x000fe800000010ff */
[----:B------:R-:W1:Y:S01]  /*8570*/  MUFU.EX2 R155, R116 ;  /* 0x00000074009b7308 */ /* 0x000e620000000800 */
[----:B---3--:R-:W2:Y:S01]  /*8580*/  LDSM.16.MT88.4 R112, [R140+0x1000] ;  /* 0x001000008c70783b */ /* 0x008ea20000004200 */
[----:B-----5:R-:W-:Y:S02]  /*8590*/  F2FP.BF16.PACK_AB R107, R149, R150 ;  /* 0x00000096956b723e */ /* 0x020fe400000010ff */
[----:B-1----:R-:W-:Y:S01]  /*85a0*/  F2FP.BF16.PACK_AB R106, R155, R154 ;  /* 0x0000009a9b6a723e */ /* 0x002fe200000010ff */
[--C-:B------:R-:W-:Y:S02]  /*85b0*/  FFMA.FTZ R116, R189, c[0x0][0x2d0], -R141.reuse ;  /* 0x0000b400bd747a23 */ /* 0x100fe4000001088d */
[----:B------:R-:W-:Y:S03]  /*85c0*/  FFMA.FTZ R141, R182, c[0x0][0x2d0], -R141 ;  /* 0x0000b400b68d7a23 */ /* 0x000fe6000001088d */
[----:B------:R1:W3:Y:S01]  /*85d0*/  MUFU.EX2 R144, R116 ;  /* 0x0000007400907308 */ /* 0x0002e20000000800 */
[----:B------:R-:W-:Y:S01]  /*85e0*/  FADD.FTZ R2, R155, R2 ;  /* 0x000000029b027221 */ /* 0x000fe20000010000 */
[C---:B----4-:R-:W-:Y:S08]  /*85f0*/  HMMA.16816.F32.BF16 R4, R104.reuse, R108, R4 ;  /* 0x0000006c6804723c */ /* 0x050ff00000041804 */
[C---:B------:R-:W-:Y:S01]  /*8600*/  HMMA.16816.F32.BF16 R8, R104.reuse, R110, R8 ;  /* 0x0000006e6808723c */ /* 0x040fe20000041808 */
[----:B------:R-:W4:Y:S01]  /*8610*/  LDSM.16.MT88.4 R108, [R3+0x1000] ;  /* 0x00100000036c783b */ /* 0x000f220000004200 */
[----:B------:R-:W5:Y:S07]  /*8620*/  MUFU.EX2 R148, R141 ;  /* 0x0000008d00947308 */ /* 0x000f6e0000000800 */
[----:B-1----:R-:W-:Y:S01]  /*8630*/  LDSM.16.MT88.4 R116, [R103+0x5000] ;  /* 0x005000006774783b */ /* 0x002fe20000004200 */
[C---:B--2---:R-:W-:Y:S03]  /*8640*/  HMMA.16816.F32.BF16 R12, R104.reuse, R112, R12 ;  /* 0x00000070680c723c */ /* 0x044fe6000004180c */
[----:B---3--:R-:W-:Y:S05]  /*8650*/  F2FP.BF16.PACK_AB R136, R147, R144 ;  /* 0x000000909388723e */ /* 0x008fea00000010ff */
[C---:B------:R-:W-:Y:S01]  /*8660*/  HMMA.16816.F32.BF16 R16, R104.reuse, R114, R16 ;  /* 0x000000726810723c */ /* 0x040fe20000041810 */
[----:B------:R-:W1:Y:S03]  /*8670*/  LDSM.16.MT88.4 R112, [R103+0x1000] ;  /* 0x001000006770783b */ /* 0x000e660000004200 */
[----:B-----5:R-:W-:Y:S04]  /*8680*/  F2FP.BF16.PACK_AB R138, R148, R146 ;  /* 0x00000092948a723e */ /* 0x020fe800000010ff */
[C---:B----4-:R-:W-:Y:S08]  /*8690*/  HMMA.16816.F32.BF16 R20, R104.reuse, R108, R20 ;  /* 0x0000006c6814723c */ /* 0x050ff00000041814 */
        /* <DEDUP_REMOVED lines=21> */
[--C-:B------:R-:W-:Y:S01]  /*87f0*/  FFMA.FTZ R112, R184, c[0x0][0x2d0], -R142.reuse ;  /* 0x0000b400b8707a23 */ /* 0x100fe2000001088e */
[C---:B------:R-:W-:Y:S03]  /*8800*/  HMMA.16816.F32.BF16 R80, R104.reuse, R114, R80 ;  /* 0x000000726850723c */ /* 0x040fe60000041850 */
[----:B------:R1:W-:Y:S05]  /*8810*/  MUFU.EX2 R143, R112 ;  /* 0x00000070008f7308 */ /* 0x0003ea0000000800 */
[C---:B--2---:R-:W-:Y:S08]  /*8820*/  HMMA.16816.F32.BF16 R84, R104.reuse, R108, R84 ;  /* 0x0000006c6854723c */ /* 0x044ff00000041854 */
[C---:B------:R-:W-:Y:S04]  /*8830*/  HMMA.16816.F32.BF16 R88, R104.reuse, R110, R88 ;  /* 0x0000006e6858723c */ /* 0x040fe80000041858 */
[--C-:B-1----:R-:W-:Y:S04]  /*8840*/  FFMA.FTZ R112, R183, c[0x0][0x2d0], -R142.reuse ;  /* 0x0000b400b7707a23 */ /* 0x102fe8000001088e */
[C---:B------:R-:W-:Y:S01]  /*8850*/  HMMA.16816.F32.BF16 R92, R104.reuse, R116, R92 ;  /* 0x00000074685c723c */ /* 0x040fe2000004185c */
[----:B------:R1:W2:Y:S07]  /*8860*/  MUFU.EX2 R145, R112 ;  /* 0x0000007000917308 */ /* 0x0002ae0000000800 */
[----:B------:R-:W-:Y:S04]  /*8870*/  HMMA.16816.F32.BF16 R96, R104, R118, R96 ;  /* 0x000000766860723c */ /* 0x000fe80000041860 */
[--C-:B-1----:R-:W-:Y:S01]  /*8880*/  FFMA.FTZ R112, R187, c[0x0][0x2d0], -R142.reuse ;  /* 0x0000b400bb707a23 */ /* 0x102fe2000001088e */
[----:B--2---:R-:W-:Y:S01]  /*8890*/  F2FP.BF16.PACK_AB R137, R145, R143 ;  /* 0x0000008f9189723e */ /* 0x004fe200000010ff */
[----:B------:R-:W-:Y:S02]  /*88a0*/  FFMA.FTZ R142, R192, c[0x0][0x2d0], -R142 ;  /* 0x0000b400c08e7a23 */ /* 0x000fe4000001088e */
[----:B------:R1:W-:Y:S10]  /*88b0*/  MUFU.EX2 R141, R112 ;  /* 0x00000070008d7308 */ /* 0x0003f40000000800 */
[----:B------:R-:W2:Y:S01]  /*88c0*/  MUFU.EX2 R142, R142 ;  /* 0x0000008e008e7308 */ /* 0x000ea20000000800 */
[----:B-1----:R-:W1:Y:S01]  /*88d0*/  LDSM.16.MT88.4 R112, [R102+0x1800] ;  /* 0x001800006670783b */ /* 0x002e620000004200 */
[----:B--2---:R-:W-:Y:S07]  /*88e0*/  F2FP.BF16.PACK_AB R139, R142, R141 ;  /* 0x0000008d8e8b723e */ /* 0x004fee00000010ff */
        /* <DEDUP_REMOVED lines=9> */
[----:B------:R-:W-:Y:S07]  /*8980*/  LDSM.16.MT88.4 R20, [R140+0x5800] ;  /* 0x005800008c14783b */ /* 0x000fee0000004200 */
        /* <DEDUP_REMOVED lines=8> */
[----:B------:R2:W5:Y:S07]  /*8a10*/  LDSM.16.MT88.4 R8, [R3+0x5800] ;  /* 0x005800000308783b */ /* 0x00056e0000004200 */
[C---:B---3--:R-:W-:Y:S08]  /*8a20*/  HMMA.16816.F32.BF16 R52, R136.reuse, R12, R52 ;  /* 0x0000000c8834723c */ /* 0x048ff00000041834 */
[C---:B------:R-:W-:Y:S08]  /*8a30*/  HMMA.16816.F32.BF16 R56, R136.reuse, R14, R56 ;  /* 0x0000000e8838723c */ /* 0x040ff00000041838 */
[C---:B----4-:R-:W-:Y:S04]  /*8a40*/  HMMA.16816.F32.BF16 R60, R136.reuse, R16, R60 ;  /* 0x00000010883c723c */ /* 0x050fe8000004183c */
[----:B--2---:R-:W-:Y:S02]  /*8a50*/  FADD.FTZ R3, R149, R0 ;  /* 0x0000000095037221 */ /* 0x004fe40000010000 */
[----:B------:R-:W-:Y:S02]  /*8a60*/  FADD.FTZ R0, R144, R2 ;  /* 0x0000000290007221 */ /* 0x000fe40000010000 */
[C---:B------:R-:W-:Y:S04]  /*8a70*/  HMMA.16816.F32.BF16 R64, R136.reuse, R18, R64 ;  /* 0x000000128840723c */ /* 0x040fe80000041840 */
[----:B------:R-:W-:Y:S02]  /*8a80*/  FADD.FTZ R3, R143, R3 ;  /* 0x000000038f037221 */ /* 0x000fe40000010000 */
[----:B------:R-:W-:Y:S02]  /*8a90*/  FADD.FTZ R2, R147, R0 ;  /* 0x0000000093027221 */ /* 0x000fe40000010000 */
[C---:B-1----:R-:W-:Y:S04]  /*8aa0*/  HMMA.16816.F32.BF16 R68, R136.reuse, R4, R68 ;  /* 0x000000048844723c */ /* 0x042fe80000041844 */
[----:B------:R-:W-:Y:S02]  /*8ab0*/  FADD.FTZ R0, R145, R3 ;  /* 0x0000000391007221 */ /* 0x000fe40000010000 */
[----:B------:R-:W-:Y:S01]  /*8ac0*/  FADD.FTZ R3, R146, R2 ;  /* 0x0000000292037221 */ /* 0x000fe20000010000 */
[----:B------:R-:W-:Y:S01]  /*8ad0*/  IADD3 R2, R199, 0x1, RZ ;  /* 0x00000001c7027810 */ /* 0x000fe20007ffe0ff */
[C---:B------:R-:W-:Y:S01]  /*8ae0*/  HMMA.16816.F32.BF16 R72, R136.reuse, R6, R72 ;  /* 0x000000068848723c */ /* 0x040fe20000041848 */
[----:B------:R-:W1:Y:S03]  /*8af0*/  LDSM.16.MT88.4 R4, [R103+0x5800] ;  /* 0x005800006704783b */ /* 0x000e660000004200 */
[----:B------:R-:W-:Y:S01]  /*8b00*/  FADD.FTZ R0, R141, R0 ;  /* 0x000000008d007221 */ /* 0x000fe20000010000 */
[----:B------:R-:W-:Y:S01]  /*8b10*/  SEL R199, R2, RZ, !P1 ;  /* 0x000000ff02c77207 */ /* 0x000fe20004800000 */
[----:B------:R-:W-:Y:S02]  /*8b20*/  FADD.FTZ R203, R148, R3 ;  /* 0x0000000394cb7221 */ /* 0x000fe40000010000 */
[C---:B------:R-:W-:Y:S04]  /*8b30*/  HMMA.16816.F32.BF16 R76, R136.reuse, R20, R76 ;  /* 0x00000014884c723c */ /* 0x040fe8000004184c */
[----:B------:R-:W-:Y:S04]  /*8b40*/  FADD.FTZ R204, R142, R0 ;  /* 0x000000008ecc7221 */ /* 0x000fe80000010000 */
[C---:B------:R-:W-:Y:S08]  /*8b50*/  HMMA.16816.F32.BF16 R80, R136.reuse, R22, R80 ;  /* 0x000000168850723c */ /* 0x040ff00000041850 */
[C---:B-----5:R-:W-:Y:S08]  /*8b60*/  HMMA.16816.F32.BF16 R84, R136.reuse, R8, R84 ;  /* 0x000000088854723c */ /* 0x060ff00000041854 */
[C---:B------:R-:W-:Y:S08]  /*8b70*/  HMMA.16816.F32.BF16 R88, R136.reuse, R10, R88 ;  /* 0x0000000a8858723c */ /* 0x040ff00000041858 */
[C---:B-1----:R-:W-:Y:S07]  /*8b80*/  HMMA.16816.F32.BF16 R92, R136.reuse, R4, R92 ;  /* 0x00000004885c723c */ /* 0x042fee000004185c */
[----:B------:R-:W-:Y:S01]  /*8b90*/  IADD3 R4, R172, -0x2, RZ ;  /* 0xfffffffeac047810 */ /* 0x000fe20007ffe0ff */
[----:B------:R-:W-:Y:S03]  /*8ba0*/  HMMA.16816.F32.BF16 R96, R136, R6, R96 ;  /* 0x000000068860723c */ /* 0x000fe60000041860 */
[----:B------:R-:W-:Y:S11]  /*8bb0*/  ISETP.GE.AND P0, PT, R4, R205, PT ;  /* 0x000000cd0400720c */ /* 0x000ff60003f06270 */
[----:B------:R-:W-:Y:S02]  /*8bc0*/  @!UPT UIADD3 URZ, URZ, URZ, URZ ;  /* 0x0000003f3f3ff290 */ /* 0x000fe4000fffe03f */
[----:B------:R-:W-:-:S05]  /*8bd0*/  @!P0 BRA `(.L_x_2607) ;  /* 0x0000050000008947 */ /* 0x000fca0003800000 */
[----:B------:R-:W-:Y:S01]  /*8be0*/  IADD3 R2, R206, R200, R211 ;  /* 0x000000c8ce027210 */ /* 0x000fe20007ffe0d3 */
[----:B------:R-:W-:Y:S01]  /*8bf0*/  IMAD.MOV.U32 R173, RZ, RZ, RZ ;  /* 0x000000ffffad7224 */ /* 0x000fe200078e00ff */
[----:B------:R-:W-:Y:S01]  /*8c00*/  SHF.R.S32.HI R224, RZ, 0x1f, R201 ;  /* 0x0000001fffe07819 */ /* 0x000fe200000114c9 */
[C---:B------:R-:W-:Y:S01]  /*8c10*/  IMAD.SHL.U32 R18, R201.reuse, 0x2, RZ ;  /* 0x00000002c9127824 */ /* 0x040fe200078e00ff */
[----:B------:R-:W-:Y:S01]  /*8c20*/  IADD3 R2, R2, -0x80, RZ ;  /* 0xffffff8002027810 */ /* 0x000fe20007ffe0ff */
[----:B------:R-:W-:Y:S01]  /*8c30*/  IMAD.SHL.U32 R17, R202, 0x2, RZ ;  /* 0x00000002ca117824 */ /* 0x000fe200078e00ff */
[----:B------:R-:W-:Y:S01]  /*8c40*/  SHF.L.U64.HI R15, R201, 0x1, R224 ;  /* 0x00000001c90f7819 */ /* 0x000fe200000102e0 */
[C---:B------:R-:W-:Y:S01]  /*8c50*/  IMAD.SHL.U32 R16, R193.reuse, 0x2, RZ ;  /* 0x00000002c1107824 */ /* 0x040fe200078e00ff */
[----:B------:R-:W-:Y:S01]  /*8c60*/  SHF.R.S32.HI R225, RZ, 0x1f, R202 ;  /* 0x0000001fffe17819 */ /* 0x000fe200000114ca */
[----:B------:R-:W-:Y:S01]  /*8c70*/  @P3 IMAD.HI.U32 R3, R2, c[0x0][0x2bc], RZ ;  /* 0x0000af0002033a27 */ /* 0x000fe200078e00ff */
[----:B------:R-:W-:Y:S02]  /*8c80*/  SHF.R.S32.HI R224, RZ, 0x1f, R193 ;  /* 0x0000001fffe07819 */ /* 0x000fe400000114c1 */
[----:B------:R-:W-:Y:S01]  /*8c90*/  SHF.L.U64.HI R14, R202, 0x1, R225 ;  /* 0x00000001ca0e7819 */ /* 0x000fe200000102e1 */
[----:B------:R-:W-:Y:S01]  /*8ca0*/  IMAD.MOV.U32 R0, RZ, RZ, R2 ;  /* 0x000000ffff007224 */ /* 0x000fe200078e0002 */
[----:B------:R-:W-:Y:S02]  /*8cb0*/  @P3 SHF.R.U32.HI R0, RZ, c[0x0][0x2c0], R3 ;  /* 0x0000b000ff003a19 */ /* 0x000fe40000011603 */
[----:B------:R-:W-:Y:S02]  /*8cc0*/  SHF.L.U64.HI R13, R193, 0x1, R224 ;  /* 0x00000001c10d7819 */ /* 0x000fe400000102e0 */
        /* <DEDUP_REMOVED lines=22> */
.L_x_2650:
[----:B------:R-:W-:-:S05]  /*8e30*/  BRA.DIV ~URZ, `(.L_x_2609) ;  /* 0x000067127f007947 */ /* 0x000fca000b800000 */
[----:B------:R-:W3:Y:S01]  /*8e40*/  SHFL.IDX PT, R2, R12, RZ, 0x181f ;  /* 0x00181fff0c027589 */ /* 0x000ee200000e0000 */
[----:B------:R-:W-:Y:S01]  /*8e50*/  ISETP.GE.AND P5, PT, R193, c[0x0][0x1d4], PT ;  /* 0x00007500c1007a0c */ /* 0x000fe20003fa6270 */
[----:B------:R-:W-:Y:S01]  /*8e60*/  IMAD R0, R199, 0x6000, R222 ;  /* 0x00006000c7007824 */ /* 0x000fe200078e02de */
[----:B------:R-:W-:Y:S02]  /*8e70*/  ISETP.GE.AND P1, PT, R202, c[0x0][0x1d4], PT ;  /* 0x00007500ca007a0c */ /* 0x000fe40003f26270 */
[C---:B---3--:R-:W-:Y:S02]  /*8e80*/  IADD3 R8, P0, R2.reuse, R16, RZ ;  /* 0x0000001002087210 */ /* 0x048fe40007f1e0ff */
[----:B------:R-:W-:Y:S03]  /*8e90*/  IADD3 R6, P6, R2, R17, RZ ;  /* 0x0000001102067210 */ /* 0x000fe60007fde0ff */
[C---:B--2---:R-:W-:Y:S01]  /*8ea0*/  IMAD.X R9, R4.reuse, 0x1, R13, P0 ;  /* 0x0000000104097824 */ /* 0x044fe200000e060d */
[----:B------:R-:W-:Y:S01]  /*8eb0*/  ISETP.GE.AND P0, PT, R201, c[0x0][0x1d4], PT ;  /* 0x00007500c9007a0c */ /* 0x000fe20003f06270 */
[----:B------:R-:W-:Y:S01]  /*8ec0*/  IMAD.X R7, R4, 0x1, R14, P6 ;  /* 0x0000000104077824 */ /* 0x000fe200030e060e */
[----:B------:R-:W-:Y:S02]  /*8ed0*/  IADD3 R10, P6, R2, R18, RZ ;  /* 0x00000012020a7210 */ /* 0x000fe40007fde0ff */
[----:B------:R-:W-:Y:S01]  /*8ee0*/  @!PT LDS RZ, [RZ] ;  /* 0x00000000fffff984 */ /* 0x000fe20000000800 */
[----:B------:R-:W-:Y:S01]  /*8ef0*/  @!PT LDS RZ, [RZ] ;  /* 0x00000000fffff984 */ /* 0x000fe20000000800 */
[----:B------:R2:W-:Y:S03]  /*8f00*/  LDGSTS.E.BYPASS.LTC128B.128 [R0], [R8.64], !P5 ;  /* 0x0000000008007fae */ /* 0x0005e6000e901d46 */
[----:B------:R-:W-:Y:S01]  /*8f10*/  IMAD.X R11, R4, 0x1, R15, P6 ;  /* 0x00000001040b7824 */ /* 0x000fe200030e060f */
[----:B------:R2:W-:Y:S04]  /*8f20*/  LDGSTS.E.BYPASS.LTC128B.128 [R0+0x2000], [R6.64], !P1 ;  /* 0x0200000006007fae */ /* 0x0005e8000c901d46 */
[----:B------:R3:W4:Y:S04]  /*8f30*/  SHFL.IDX PT, R4, R5, 0x1, 0x181f ;  /* 0x00381f0005047f89 */ /* 0x00072800000e0000 */
[----:B------:R5:W-:Y:S04]  /*8f40*/  LDGSTS.E.BYPASS.LTC128B.128 [R0+0x4000], [R10.64], !P0 ;  /* 0x040000000a007fae */ /* 0x000be8000c101d46 */
[----:B------:R2:W1:Y:S02]  /*8f50*/  SHFL.IDX PT, R2, R12, 0x1, 0x181f ;  /* 0x00381f000c027f89 */ /* 0x00046400000e0000 */
[----:B-1-3--:R-:W-:Y:S02]  /*8f60*/  SEL R5, RZ, 0x10, P0 ;  /* 0x00000010ff057807 */ /* 0x00afe40000000000 */
[----:B-----5:R-:W-:Y:S02]  /*8f70*/  SEL R11, RZ, 0x10, P5 ;  /* 0x00000010ff0b7807 */ /* 0x020fe40002800000 */
[----:B------:R-:W-:Y:S04]  /*8f80*/  SEL R10, RZ, 0x10, P1 ;  /* 0x00000010ff0a7807 */ /* 0x000fe80000800000 */
.L_x_2651:
[----:B--2-4-:R-:W-:Y:S02]  /*8f90*/  IADD3 R3, -R10, 0x10, RZ ;  /* 0x000000100a037810 */ /* 0x014fe40007ffe1ff */
[----:B------:R-:W-:Y:S02]  /*8fa0*/  IADD3 R8, -R11, 0x10, RZ ;  /* 0x000000100b087810 */ /* 0x000fe40007ffe1ff */
[----:B------:R-:W-:Y:S02]  /*8fb0*/  IADD3 R6, -R5, 0x10, RZ ;  /* 0x0000001005067810 */ /* 0x000fe40007ffe1ff */
[----:B------:R-:W-:Y:S02]  /*8fc0*/  LOP3.LUT R7, R3, 0xf, RZ, 0xc0, !PT ;  /* 0x0000000f03077812 */ /* 0x000fe400078ec0ff */
[----:B------:R-:W-:Y:S02]  /*8fd0*/  LOP3.LUT R8, R8, 0xf, RZ, 0xc0, !PT ;  /* 0x0000000f08087812 */ /* 0x000fe400078ec0ff */
[----:B------:R-:W-:Y:S02]  /*8fe0*/  LOP3.LUT R3, R6, 0xf, RZ, 0xc0, !PT ;  /* 0x0000000f06037812 */ /* 0x000fe400078ec0ff */
[-C--:B------:R-:W-:Y:S02]  /*8ff0*/  IADD3 R6, P6, P5, R7, R2.reuse, R17 ;  /* 0x0000000207067210 */ /* 0x080fe40007dde011 */
[----:B------:R-:W-:Y:S02]  /*9000*/  IADD3 R8, P1, P0, R8, R2, R16 ;  /* 0x0000000208087210 */ /* 0x000fe4000783e010 */
[-C--:B------:R-:W-:Y:S02]  /*9010*/  IADD3.X R7, RZ, R4.reuse, R14, P6, P5 ;  /* 0x00000004ff077210 */ /* 0x080fe400037ea40e */
[----:B------:R-:W-:Y:S02]  /*9020*/  ISETP.NE.U32.AND P6, PT, R11, RZ, PT ;  /* 0x000000ff0b00720c */ /* 0x000fe40003fc5070 */
[----:B------:R-:W-:Y:S02]  /*9030*/  IADD3.X R9, RZ, R4, R13, P1, P0 ;  /* 0x00000004ff097210 */ /* 0x000fe40000fe040d */
[----:B------:R-:W-:Y:S02]  /*9040*/  IADD3 R2, P1, P0, R3, R2, R18 ;  /* 0x0000000203027210 */ /* 0x000fe4000783e012 */
[----:B------:R-:W-:Y:S02]  /*9050*/  ISETP.NE.U32.AND P5, PT, R10, RZ, PT ;  /* 0x000000ff0a00720c */ /* 0x000fe40003fa5070 */
[----:B------:R-:W-:Y:S02]  /*9060*/  IADD3.X R3, RZ, R4, R15, P1, P0 ;  /* 0x00000004ff037210 */ /* 0x000fe40000fe040f */
[----:B------:R-:W-:Y:S03]  /*9070*/  ISETP.NE.U32.AND P0, PT, R5, RZ, PT ;  /* 0x000000ff0500720c */ /* 0x000fe60003f05070 */
[----:B------:R-:W-:Y:S01]  /*9080*/  @!PT LDS RZ, [RZ] ;  /* 0x00000000fffff984 */ /* 0x000fe20000000800 */
[----:B------:R-:W-:Y:S01]  /*9090*/  @!PT LDS RZ, [RZ] ;  /* 0x00000000fffff984 */ /* 0x000fe20000000800 */
[----:B------:R-:W-:Y:S01]  /*90a0*/  @!PT LDS RZ, [RZ] ;  /* 0x00000000fffff984 */ /* 0x000fe20000000800 */
[----:B------:R1:W-:Y:S06]  /*90b0*/  LDGSTS.E.BYPASS.LTC128B.128.ZFILL [R0+0x1000], [R8.64], P6 ;  /* 0x0100000008007fae */ /* 0x0003ec000b141d46 */
[----:B------:R1:W-:Y:S04]  /*90c0*/  LDGSTS.E.BYPASS.LTC128B.128.ZFILL [R0+0x3000], [R6.64], P5 ;  /* 0x0300000006007fae */ /* 0x0003e8000a941d46 */
[----:B------:R1:W-:Y:S02]  /*90d0*/  LDGSTS.E.BYPASS.LTC128B.128.ZFILL [R0+0x5000], [R2.64], P0 ;  /* 0x0500000002007fae */ /* 0x0003e40008141d46 */
.L_x_2607:
[----:B------:R-:W-:Y:S05]  /*90e0*/  BSYNC B0 ;  /* 0x0000000000007941 */ /* 0x000fea0003800000 */
.L_x_2606:
[C---:B------:R-:W-:Y:S01]  /*90f0*/  ISETP.GT.AND P0, PT, R172.reuse, R209, PT ;  /* 0x000000d1ac00720c */ /* 0x040fe20003f04270 */
[----:B------:R-:W0:Y:S01]  /*9100*/  LDGDEPBAR ;  /* 0x00000000000079af */ /* 0x000e220000000000 */
[C---:B------:R-:W-:Y:S01]  /*9110*/  ISETP.GE.AND P1, PT, R161.reuse, 0x1, PT ;  /* 0x00000001a100780c */ /* 0x040fe20003f26270 */
[----:B------:R-:W-:Y:S01]  /*9120*/  IMAD.MOV.U32 R103, RZ, RZ, R100 ;  /* 0x000000ffff677224 */ /* 0x000fe200078e0064 */
[----:B------:R-:W-:Y:S01]  /*9130*/  IADD3 R161, R161, 0x1, RZ ;  /* 0x00000001a1a17810 */ /* 0x000fe20007ffe0ff */
[----:B------:R-:W-:Y:S01]  /*9140*/  IMAD.MOV.U32 R102, RZ, RZ, R101 ;  /* 0x000000ffff667224 */ /* 0x000fe200078e0065 */
[----:B------:R-:W-:Y:S02]  /*9150*/  IADD3 R172, R172, -0x1, RZ ;  /* 0xffffffffacac7810 */ /* 0x000fe40007ffe0ff */
[----:B------:R-:W-:Y:S05]  /*9160*/  SEL R161, R161, RZ, !P1 ;  /* 0x000000ffa1a17207 */ /* 0x000fea0004800000 */
[----:B-1----:R-:W-:-:S05]  /*9170*/  @P0 BRA `(.L_x_2610) ;  /* 0xffffc87000000947 */ /* 0x002fca000383ffff */
.L_x_2601:
[----:B------:R-:W-:Y:S01]  /*9180*/  ISETP.GE.AND P0, PT, R172, R205, PT ;  /* 0x000000cdac00720c */ /* 0x000fe20003f06270 */
[----:B------:R-:W-:Y:S01]  /*9190*/  IMAD.MOV.U32 R209, RZ, RZ, 0x1f ;  /* 0x0000001fffd17424 */ /* 0x000fe200078e00ff */
[----:B------:R-:W-:-:S11]  /*91a0*/  MOV R208, 0xffffffff ;  /* 0xffffffff00d07802 */ /* 0x000fd60000000f00 */
[----:B------:R-:W-:Y:S05]  /*91b0*/  @!P0 BRA `(.L_x_2611) ;  /* 0x000032a000008947 */ /* 0x000fea0003800000 */
[----:B------:R-:W-:Y:S02]  /*91c0*/  MOV R102, R100 ;  /* 0x0000006400667202 */ /* 0x000fe40000000f00 */
[----:B------:R-:W-:Y:S02]  /*91d0*/  MOV R0, R101 ;  /* 0x0000006500007202 */ /* 0x000fe40000000f00 */
.L_x_2621:
        /* <DEDUP_REMOVED lines=43> */
.L_x_2652:
        /* <DEDUP_REMOVED lines=22> */
.L_x_2653:
        /* <DEDUP_REMOVED lines=21> */
.L_x_2613:
[----:B------:R-:W-:Y:S05]  /*9740*/  BSYNC B0 ;  /* 0x0000000000007941 */ /* 0x000fea0003800000 */
.L_x_2612:
[----:B------:R-:W0:Y:S01]  /*9750*/  LDGDEPBAR ;  /* 0x00000000000079af */ /* 0x000e220000000000 */
[----:B------:R-:W-:Y:S01]  /*9760*/  WARPSYNC 0xffffffff ;  /* 0xffffffff00007948 */ /* 0x000fe20003800000 */
[C---:B--23--:R-:W-:Y:S03]  /*9770*/  HMMA.16816.F32.BF16 R4, R32.reuse, R8, RZ ;  /* 0x000000082004723c */ /* 0x04cfe600000418ff */
[----:B------:R-:W-:Y:S01]  /*9780*/  ISETP.GE.AND P0, PT, R199, 0x1, PT ;  /* 0x00000001c700780c */ /* 0x000fe20003f06270 */
[C---:B------:R-:W-:Y:S01]  /*9790*/  IMAD.IADD R3, R166.reuse, 0x1, R100 ;  /* 0x00000001a6037824 */ /* 0x040fe200078e0264 */
[C---:B------:R-:W-:Y:S01]  /*97a0*/  IADD3 R2, R167.reuse, R100, R166 ;  /* 0x00000064a7027210 */ /* 0x040fe20007ffe0a6 */
[----:B------:R-:W-:Y:S02]  /*97b0*/  IMAD.IADD R103, R166, 0x1, R101 ;  /* 0x00000001a6677824 */ /* 0x000fe400078e0265 */
        /* <DEDUP_REMOVED lines=30> */
[----:B------:R-:W-:Y:S01]  /*99a0*/  IMAD.IADD R152, R167, 0x1, R100 ;  /* 0x00000001a7987824 */ /* 0x000fe200078e0264 */
        /* <DEDUP_REMOVED lines=79> */
[----:B------:R-:W3:Y:S08]  /*9ea0*/  LDSM.16.M88.4 R144, [R152+0x5000] ;  /* 0x005000009890783b */ /* 0x000ef00000000200 */
[----:B------:R-:W4:Y:S01]  /*9eb0*/  LDSM.16.M88.4 R152, [R152+0x5800] ;  /* 0x005800009898783b */ /* 0x000f220000000200 */
        /* <DEDUP_REMOVED lines=29> */
[----:B------:R-:W1:Y:S01]  /*a090*/  MUFU.TANH R140, R4 ;  /* 0x00000004008c7308 */ /* 0x000e620000002400 */
[----:B------:R-:W-:Y:S02]  /*a0a0*/  FMUL.FTZ R6, R6, c[0x0][0x320] ;  /* 0x0000c80006067a20 */ /* 0x000fe40000410000 */
[----:B------:R-:W-:Y:S02]  /*a0b0*/  FMUL.FTZ R5, R5, c[0x0][0x320] ;  /* 0x0000c80005057a20 */ /* 0x000fe40000410000 */
[----:B------:R-:W-:Y:S04]  /*a0c0*/  FMUL.FTZ R7, R7, c[0x0][0x320] ;  /* 0x0000c80007077a20 */ /* 0x000fe80000410000 */
        /* <DEDUP_REMOVED lines=8> */
[----:B------:R-:W-:Y:S02]  /*a150*/  FMUL.FTZ R13, R13, c[0x0][0x320] ;  /* 0x0000c8000d0d7a20 */ /* 0x000fe40000410000 */
[----:B------:R-:W-:Y:S01]  /*a160*/  FMUL.FTZ R15, R15, c[0x0][0x320] ;  /* 0x0000c8000f0f7a20 */ /* 0x000fe20000410000 */
[----:B-1----:R-:W-:Y:S01]  /*a170*/  FMNMX.FTZ R101, R140, R0, !PT ;  /* 0x000000008c657209 */ /* 0x002fe20007810000 */
[----:B------:R-:W-:Y:S02]  /*a180*/  FMUL.FTZ R16, R16, c[0x0][0x320] ;  /* 0x0000c80010107a20 */ /* 0x000fe40000410000 */
[----:B------:R-:W-:Y:S02]  /*a190*/  FMUL.FTZ R18, R18, c[0x0][0x320] ;  /* 0x0000c80012127a20 */ /* 0x000fe40000410000 */
[----:B------:R-:W-:Y:S01]  /*a1a0*/  FMUL.FTZ R17, R17, c[0x0][0x320] ;  /* 0x0000c80011117a20 */ /* 0x000fe20000410000 */
[----:B------:R1:W4:Y:S01]  /*a1b0*/  MUFU.TANH R144, R7 ;  /* 0x0000000700907308 */ /* 0x0003220000002400 */
[----:B------:R-:W-:Y:S01]  /*a1c0*/  FMUL.FTZ R19, R19, c[0x0][0x320] ;  /* 0x0000c80013137a20 */ /* 0x000fe20000410000 */
[----:B--2---:R-:W-:Y:S08]  /*a1d0*/  FMNMX.FTZ R100, R143, R102, !PT ;  /* 0x000000668f647209 */ /* 0x004ff00007810000 */
[----:B------:R-:W2:Y:S01]  /*a1e0*/  MUFU.TANH R141, R8 ;  /* 0x00000008008d7308 */ /* 0x000ea20000002400 */
[----:B---3--:R-:W-:Y:S09]  /*a1f0*/  FMNMX.FTZ R101, R142, R101, !PT ;  /* 0x000000658e657209 */ /* 0x008ff20007810000 */
[----:B------:R-:W3:Y:S01]  /*a200*/  MUFU.TANH R136, R10 ;  /* 0x0000000a00887308 */ /* 0x000ee20000002400 */
[----:B-1----:R-:W1:Y:S01]  /*a210*/  LDSM.16.M88.4 R4, [R2+0x5000] ;  /* 0x005000000204783b */ /* 0x002e620000000200 */
[----:B----4-:R-:W-:Y:S08]  /*a220*/  FMNMX.FTZ R100, R144, R100, !PT ;  /* 0x0000006490647209 */ /* 0x010ff00007810000 */
[----:B------:R-:W4:Y:S01]  /*a230*/  MUFU.TANH R103, R9 ;  /* 0x0000000900677308 */ /* 0x000f220000002400 */
[----:B--2---:R-:W-:Y:S09]  /*a240*/  FMNMX.FTZ R101, R141, R101, !PT ;  /* 0x000000658d657209 */ /* 0x004ff20007810000 */
[----:B------:R2:W5:Y:S01]  /*a250*/  MUFU.TANH R137, R11 ;  /* 0x0000000b00897308 */ /* 0x0005620000002400 */
[----:B---3--:R-:W-:Y:S09]  /*a260*/  FMNMX.FTZ R100, R136, R100, !PT ;  /* 0x0000006488647209 */ /* 0x008ff20007810000 */
[----:B------:R-:W3:Y:S01]  /*a270*/  MUFU.TANH R152, R12 ;  /* 0x0000000c00987308 */ /* 0x000ee20000002400 */
[----:B----4-:R-:W-:Y:S09]  /*a280*/  FMNMX.FTZ R101, R103, R101, !PT ;  /* 0x0000006567657209 */ /* 0x010ff20007810000 */
[----:B------:R-:W4:Y:S01]  /*a290*/  MUFU.TANH R154, R14 ;  /* 0x0000000e009a7308 */ /* 0x000f220000002400 */
[----:B--2---:R2:W2:Y:S01]  /*a2a0*/  LDSM.16.M88.4 R8, [R2+0x5800] ;  /* 0x005800000208783b */ /* 0x0044a20000000200 */
[C---:B-1----:R-:W-:Y:S03]  /*a2b0*/  HMMA.16816.F32.BF16 R20, R148.reuse, R4, R20 ;  /* 0x000000049414723c */ /* 0x042fe60000041814 */
[----:B-----5:R-:W-:Y:S05]  /*a2c0*/  FMNMX.FTZ R100, R137, R100, !PT ;  /* 0x0000006489647209 */ /* 0x020fea0007810000 */
[----:B------:R-:W1:Y:S01]  /*a2d0*/  MUFU.TANH R147, R13 ;  /* 0x0000000d00937308 */ /* 0x000e620000002400 */
[C---:B------:R-:W-:Y:S03]  /*a2e0*/  HMMA.16816.F32.BF16 R24, R148.reuse, R6, R24 ;  /* 0x000000069418723c */ /* 0x040fe60000041818 */
[----:B---3--:R-:W-:Y:S06]  /*a2f0*/  FMNMX.FTZ R101, R152, R101, !PT ;  /* 0x0000006598657209 */ /* 0x008fec0007810000 */
[----:B------:R-:W3:Y:S03]  /*a300*/  MUFU.TANH R155, R15 ;  /* 0x0000000f009b7308 */ /* 0x000ee60000002400 */
[----:B----4-:R-:W-:Y:S02]  /*a310*/  FMNMX.FTZ R100, R154, R100, !PT ;  /* 0x000000649a647209 */ /* 0x010fe40007810000 */
[----:B--2---:R-:W-:Y:S01]  /*a320*/  IADD3 R2, R199, 0x1, RZ ;  /* 0x00000001c7027810 */ /* 0x004fe20007ffe0ff */
[----:B------:R-:W-:Y:S04]  /*a330*/  FMUL.FTZ R20, R20, c[0x0][0x320] ;  /* 0x0000c80014147a20 */ /* 0x000fe80000410000 */
[----:B------:R-:W2:Y:S01]  /*a340*/  MUFU.TANH R146, R16 ;  /* 0x0000001000927308 */ /* 0x000ea20000002400 */
[----:B------:R-:W-:Y:S01]  /*a350*/  FMUL.FTZ R22, R22, c[0x0][0x320] ;  /* 0x0000c80016167a20 */ /* 0x000fe20000410000 */
[----:B------:R-:W-:Y:S01]  /*a360*/  SEL R199, R2, RZ, !P0 ;  /* 0x000000ff02c77207 */ /* 0x000fe20004000000 */
        /* <DEDUP_REMOVED lines=8> */
[C---:B------:R-:W-:Y:S03]  /*a3f0*/  HMMA.16816.F32.BF16 R28, R148.reuse, R8, R28 ;  /* 0x00000008941c723c */ /* 0x040fe6000004181c */
[----:B---3--:R-:W-:Y:S03]  /*a400*/  FMNMX.FTZ R100, R155, R100, !PT ;  /* 0x000000649b647209 */ /* 0x008fe60007810000 */
[----:B------:R-:W3:Y:S02]  /*a410*/  MUFU.TANH R145, R17 ;  /* 0x0000001100917308 */ /* 0x000ee40000002400 */
[----:B------:R-:W-:Y:S04]  /*a420*/  HMMA.16816.F32.BF16 R32, R148, R10, R32 ;  /* 0x0000000a9420723c */ /* 0x000fe80000041820 */
[----:B--2---:R-:W-:Y:S04]  /*a430*/  FMNMX.FTZ R101, R146, R101, !PT ;  /* 0x0000006592657209 */ /* 0x004fe80007810000 */
[----:B------:R-:W2:Y:S01]  /*a440*/  MUFU.TANH R156, R19 ;  /* 0x00000013009c7308 */ /* 0x000ea20000002400 */
[----:B-1----:R-:W-:Y:S07]  /*a450*/  FMNMX.FTZ R100, R153, R100, !PT ;  /* 0x0000006499647209 */ /* 0x002fee0007810000 */
[----:B------:R-:W-:Y:S02]  /*a460*/  FMUL.FTZ R28, R28, c[0x0][0x320] ;  /* 0x0000c8001c1c7a20 */ /* 0x000fe40000410000 */
        /* <DEDUP_REMOVED lines=8> */
[----:B------:R-:W-:Y:S02]  /*a4f0*/  FMUL.FTZ R33, R33, c[0x0][0x320] ;  /* 0x0000c80021217a20 */ /* 0x000fe40000410000 */
[----:B------:R-:W-:Y:S01]  /*a500*/  FMUL.FTZ R35, R35, c[0x0][0x320] ;  /* 0x0000c80023237a20 */ /* 0x000fe20000410000 */
[----:B--2---:R-:W-:Y:S06]  /*a510*/  FMNMX.FTZ R100, R156, R100, !PT ;  /* 0x000000649c647209 */ /* 0x004fec0007810000 */
        /* <DEDUP_REMOVED lines=27> */
[----:B---3--:R-:W-:Y:S02]  /*a6d0*/  FMNMX.FTZ R100, R182, R100, !PT ;  /* 0x00000064b6647209 */ /* 0x008fe40007810000 */
[----:B--2---:R-:W-:Y:S02]  /*a6e0*/  FMNMX.FTZ R101, R149, R101, !PT ;  /* 0x0000006595657209 */ /* 0x004fe40007810000 */
[----:B-1----:R-:W-:Y:S01]  /*a6f0*/  FMNMX.FTZ R100, R180, R100, !PT ;  /* 0x00000064b4647209 */ /* 0x002fe20007810000 */
[----:B------:R-:W-:-:S05]  /*a700*/  BRA.DIV ~URZ, `(.L_x_2616) ;  /* 0x000053527f007947 */ /* 0x000fca000b800000 */
[----:B------:R1:W2:Y:S02]  /*a710*/  SHFL.BFLY PT, R2, R101, 0x2, 0x1f ;  /* 0x0c401f0065027f89 */ /* 0x0002a400000e0000 */
.L_x_2654:
[----:B-12---:R-:W-:Y:S01]  /*a720*/  FMNMX.FTZ R101, R101, R2, !PT ;  /* 0x0000000265657209 */ /* 0x006fe20007810000 */
[----:B------:R-:W-:Y:S01]  /*a730*/  SHFL.BFLY PT, R3, R100, 0x2, 0x1f ;  /* 0x0c401f0064037f89 */ /* 0x000fe200000e0000 */
[----:B------:R-:W-:Y:S04]  /*a740*/  DEPBAR.LE SB0, 0x2 ;  /* 0x000080800000791a */ /* 0x000fe80000000000 */
[----:B------:R-:W-:Y:S03]  /*a750*/  BSSY B0, `(.L_x_2617) ;  /* 0x00001c6000007945 */ /* 0x000fe60003800000 */
[----:B------:R-:W1:Y:S08]  /*a760*/  SHFL.BFLY PT, R2, R101, 0x1, 0x1f ;  /* 0x0c201f0065027f89 */ /* 0x000e7000000e0000 */
[----:B------:R-:W-:Y:S01]  /*a770*/  BAR.SYNC.DEFER_BLOCKING 0x0 ;  /* 0x0000000000007b1d */ /* 0x000fe20000010000 */
[----:B-1----:R-:W-:Y:S02]  /*a780*/  FMNMX.FTZ R101, R101, R2, !PT ;  /* 0x0000000265657209 */ /* 0x002fe40007810000 */
[----:B------:R-:W-:Y:S03]  /*a790*/  FMNMX.FTZ R100, R100, R3, !PT ;  /* 0x0000000364647209 */ /* 0x000fe60007810000 */
[C---:B------:R-:W-:Y:S02]  /*a7a0*/  FADD.FTZ R0, -R101.reuse, R0 ;  /* 0x0000000065007221 */ /* 0x040fe40000010100 */
[----:B------:R-:W-:Y:S01]  /*a7b0*/  FMUL.FTZ R148, R101, c[0x0][0x2d0] ;  /* 0x0000b40065947a20 */ /* 0x000fe20000410000 */
[----:B------:R-:W1:Y:S01]  /*a7c0*/  SHFL.BFLY PT, R5, R100, 0x1, 0x1f ;  /* 0x0c201f0064057f89 */ /* 0x000e6200000e0000 */
[----:B------:R-:W-:Y:S02]  /*a7d0*/  FMUL.FTZ R0, R0, c[0x0][0x2d0] ;  /* 0x0000b40000007a20 */ /* 0x000fe40000410000 */
[--C-:B------:R-:W-:Y:S02]  /*a7e0*/  FFMA.FTZ R3, R140, c[0x0][0x2d0], -R148.reuse ;  /* 0x0000b4008c037a23 */ /* 0x100fe40000010894 */
[----:B------:R2:W3:Y:S01]  /*a7f0*/  MUFU.EX2 R2, R0 ;  /* 0x0000000000027308 */ /* 0x0004e20000000800 */
[--C-:B------:R-:W-:Y:S09]  /*a800*/  FFMA.FTZ R4, R142, c[0x0][0x2d0], -R148.reuse ;  /* 0x0000b4008e047a23 */ /* 0x100ff20000010894 */
[----:B------:R4:W-:Y:S01]  /*a810*/  MUFU.EX2 R185, R3 ;  /* 0x0000000300b97308 */ /* 0x0009e20000000800 */
[----:B-1----:R-:W-:Y:S09]  /*a820*/  FMNMX.FTZ R100, R100, R5, !PT ;  /* 0x0000000564647209 */ /* 0x002ff20007810000 */
[----:B------:R1:W-:Y:S01]  /*a830*/  MUFU.EX2 R195, R4 ;  /* 0x0000000400c37308 */ /* 0x0003e20000000800 */
[--C-:B--2---:R-:W-:Y:S02]  /*a840*/  FFMA.FTZ R0, R141, c[0x0][0x2d0], -R148.reuse ;  /* 0x0000b4008d007a23 */ /* 0x104fe40000010894 */
[----:B------:R-:W-:Y:S02]  /*a850*/  FMUL.FTZ R141, R100, c[0x0][0x2d0] ;  /* 0x0000b400648d7a20 */ /* 0x000fe40000410000 */
[C---:B---3--:R-:W-:Y:S05]  /*a860*/  FMUL.FTZ R5, R2.reuse, R105 ;  /* 0x0000006902057220 */ /* 0x048fea0000410000 */
[----:B------:R2:W-:Y:S01]  /*a870*/  MUFU.EX2 R196, R0 ;  /* 0x0000000000c47308 */ /* 0x0005e20000000800 */
[C---:B------:R-:W-:Y:S02]  /*a880*/  FMUL.FTZ R9, R2.reuse, R109 ;  /* 0x0000006d02097220 */ /* 0x040fe40000410000 */
[C---:B------:R-:W-:Y:S02]  /*a890*/  FMUL.FTZ R8, R2.reuse, R108 ;  /* 0x0000006c02087220 */ /* 0x040fe40000410000 */
[--C-:B----4-:R-:W-:Y:S02]  /*a8a0*/  FFMA.FTZ R3, R143, c[0x0][0x2d0], -R141.reuse ;  /* 0x0000b4008f037a23 */ /* 0x110fe4000001088d */
[C---:B------:R-:W-:Y:S02]  /*a8b0*/  FMUL.FTZ R16, R2.reuse, R116 ;  /* 0x0000007402107220 */ /* 0x040fe40000410000 */
[C---:B------:R-:W-:Y:S01]  /*a8c0*/  FMUL.FTZ R17, R2.reuse, R117 ;  /* 0x0000007502117220 */ /* 0x040fe20000410000 */
[----:B------:R3:W-:Y:S01]  /*a8d0*/  MUFU.EX2 R142, R3 ;  /* 0x00000003008e7308 */ /* 0x0007e20000000800 */
[C---:B------:R-:W-:Y:S02]  /*a8e0*/  FMUL.FTZ R24, R2.reuse, R124 ;  /* 0x0000007c02187220 */ /* 0x040fe40000410000 */
[C---:B------:R-:W-:Y:S02]  /*a8f0*/  FMUL.FTZ R25, R2.reuse, R125 ;  /* 0x0000007d02197220 */ /* 0x040fe40000410000 */
[C---:B-1----:R-:W-:Y:S02]  /*a900*/  FMUL.FTZ R4, R2.reuse, R104 ;  /* 0x0000006802047220 */ /* 0x042fe40000410000 */
[C---:B------:R-:W-:Y:S02]  /*a910*/  FMUL.FTZ R32, R2.reuse, R132 ;  /* 0x0000008402207220 */ /* 0x040fe40000410000 */
[C---:B------:R-:W-:Y:S02]  /*a920*/  FMUL.FTZ R33, R2.reuse, R133 ;  /* 0x0000008502217220 */ /* 0x040fe40000410000 */
[C---:B------:R-:W-:Y:S02]  /*a930*/  FMUL.FTZ R36, R2.reuse, R36 ;  /* 0x0000002402247220 */ /* 0x040fe40000410000 */
[C---:B------:R-:W-:Y:S02]  /*a940*/  FMUL.FTZ R37, R2.reuse, R37 ;  /* 0x0000002502257220 */ /* 0x040fe40000410000 */
[----:B--2---:R-:W-:Y:S02]  /*a950*/  FFMA.FTZ R0, R103, c[0x0][0x2d0], -R148 ;  /* 0x0000b40067007a23 */ /* 0x004fe40000010894 */
[C---:B------:R-:W-:Y:S02]  /*a960*/  FMUL.FTZ R40, R2.reuse, R40 ;  /* 0x0000002802287220 */ /* 0x040fe40000410000 */
[----:B------:R-:W1:Y:S01]  /*a970*/  MUFU.EX2 R200, R0 ;  /* 0x0000000000c87308 */ /* 0x000e620000000800 */
[C---:B------:R-:W-:Y:S02]  /*a980*/  FMUL.FTZ R41, R2.reuse, R41 ;  /* 0x0000002902297220 */ /* 0x040fe40000410000 */
[----:B------:R-:W-:Y:S02]  /*a990*/  FMUL.FTZ R44, R2, R44 ;  /* 0x0000002c022c7220 */ /* 0x000fe40000410000 */
[--C-:B---3--:R-:W-:Y:S02]  /*a9a0*/  FFMA.FTZ R3, R144, c[0x0][0x2d0], -R141.reuse ;  /* 0x0000b40090037a23 */ /* 0x108fe4000001088d */
        /* <DEDUP_REMOVED lines=9> */
[----:B------:R-:W-:Y:S01]  /*aa40*/  FMUL.FTZ R61, R2, R61 ;  /* 0x0000003d023d7220 */ /* 0x000fe20000410000 */
[----:B-1----:R-:W-:Y:S01]  /*aa50*/  F2FP.BF16.PACK_AB R138, R200, R196 ;  /* 0x000000c4c88a723e */ /* 0x002fe200000010ff */
[----:B------:R-:W-:Y:S01]  /*aa60*/  FADD.FTZ R0, -R100, R102 ;  /* 0x0000006664007221 */ /* 0x000fe20000010100 */
[----:B------:R-:W-:Y:S01]  /*aa70*/  IADD3 R102, R170, R160, RZ ;  /* 0x000000a0aa667210 */ /* 0x000fe20007ffe0ff */
[----:B------:R-:W-:Y:S02]  /*aa80*/  FMUL.FTZ R64, R2, R64 ;  /* 0x0000004002407220 */ /* 0x000fe40000410000 */
[----:B------:R-:W-:Y:S01]  /*aa90*/  FMUL.FTZ R0, R0, c[0x0][0x2d0] ;  /* 0x0000b40000007a20 */ /* 0x000fe20000410000 */
[----:B------:R-:W-:Y:S01]  /*aaa0*/  IADD3 R140, R168, R102, RZ ;  /* 0x00000066a88c7210 */ /* 0x000fe20007ffe0ff */
[----:B------:R-:W1:Y:S01]  /*aab0*/  LDSM.16.MT88.4 R12, [R102] ;  /* 0x00000000660c783b */ /* 0x000e620000004200 */
[----:B------:R-:W-:Y:S02]  /*aac0*/  FMUL.FTZ R65, R2, R65 ;  /* 0x0000004102417220 */ /* 0x000fe40000410000 */
[--C-:B--2---:R-:W-:Y:S01]  /*aad0*/  FFMA.FTZ R3, R136, c[0x0][0x2d0], -R141.reuse ;  /* 0x0000b40088037a23 */ /* 0x104fe2000001088d */
[----:B------:R-:W2:Y:S01]  /*aae0*/  MUFU.EX2 R0, R0 ;  /* 0x0000000000007308 */ /* 0x000ea20000000800 */
[----:B------:R-:W-:Y:S01]  /*aaf0*/  F2FP.BF16.PACK_AB R136, R195, R185 ;  /* 0x000000b9c388723e */ /* 0x000fe200000010ff */
[C---:B------:R-:W-:Y:S02]  /*ab00*/  FMUL.FTZ R68, R2.reuse, R68 ;  /* 0x0000004402447220 */ /* 0x040fe40000410000 */
[----:B------:R-:W3:Y:S01]  /*ab10*/  LDSM.16.MT88.4 R20, [R140] ;  /* 0x000000008c14783b */ /* 0x000ee20000004200 */
[C---:B------:R-:W-:Y:S02]  /*ab20*/  FMUL.FTZ R69, R2.reuse, R69 ;  /* 0x0000004502457220 */ /* 0x040fe40000410000 */
[C---:B------:R-:W-:Y:S02]  /*ab30*/  FMUL.FTZ R72, R2.reuse, R72 ;  /* 0x0000004802487220 */ /* 0x040fe40000410000 */
[----:B------:R-:W-:Y:S01]  /*ab40*/  FMUL.FTZ R73, R2, R73 ;  /* 0x0000004902497220 */ /* 0x000fe20000410000 */
[----:B------:R4:W-:Y:S01]  /*ab50*/  MUFU.EX2 R197, R3 ;  /* 0x0000000300c57308 */ /* 0x0009e20000000800 */
[--C-:B------:R-:W-:Y:S02]  /*ab60*/  FFMA.FTZ R108, R152, c[0x0][0x2d0], -R148.reuse ;  /* 0x0000b400986c7a23 */ /* 0x100fe40000010894 */
        /* <DEDUP_REMOVED lines=8> */
[C---:B------:R-:W-:Y:S02]  /*abf0*/  FMUL.FTZ R10, R0.reuse, R110 ;  /* 0x0000006e000a7220 */ /* 0x040fe40000410000 */
[C---:B------:R-:W-:Y:S02]  /*ac00*/  FMUL.FTZ R11, R0.reuse, R111 ;  /* 0x0000006f000b7220 */ /* 0x040fe40000410000 */
[----:B------:R-:W-:Y:S02]  /*ac10*/  FMUL.FTZ R18, R0, R118 ;  /* 0x0000007600127220 */ /* 0x000fe40000410000 */
[--C-:B----4-:R-:W-:Y:S01]  /*ac20*/  FFMA.FTZ R3, R137, c[0x0][0x2d0], -R141.reuse ;  /* 0x0000b40089037a23 */ /* 0x110fe2000001088d */
[----:B------:R-:W-:Y:S01]  /*ac30*/  F2FP.BF16.PACK_AB R137, R194, R142 ;  /* 0x0000008ec289723e */ /* 0x000fe200000010ff */
[C---:B------:R-:W-:Y:S02]  /*ac40*/  FMUL.FTZ R19, R0.reuse, R119 ;  /* 0x0000007700137220 */ /* 0x040fe40000410000 */
        /* <DEDUP_REMOVED lines=14> */
[--C-:B------:R-:W-:Y:S01]  /*ad30*/  FFMA.FTZ R117, R158, c[0x0][0x2d0], -R148.reuse ;  /* 0x0000b4009e757a23 */ /* 0x100fe20000010894 */
[----:B------:R-:W-:Y:S01]  /*ad40*/  IADD3 R3, R171, R160, RZ ;  /* 0x000000a0ab037210 */ /* 0x000fe20007ffe0ff */
[--C-:B------:R-:W-:Y:S02]  /*ad50*/  FFMA.FTZ R116, R151, c[0x0][0x2d0], -R148.reuse ;  /* 0x0000b40097747a23 */ /* 0x100fe40000010894 */
[--C-:B------:R-:W-:Y:S01]  /*ad60*/  FFMA.FTZ R118, R150, c[0x0][0x2d0], -R148.reuse ;  /* 0x0000b40096767a23 */ /* 0x100fe20000010894 */
[----:B------:R-:W-:Y:S01]  /*ad70*/  IADD3 R103, R168, R3, RZ ;  /* 0x00000003a8677210 */ /* 0x000fe20007ffe0ff */
[C---:B-1----:R-:W-:Y:S01]  /*ad80*/  HMMA.16816.F32.BF16 R4, R136.reuse, R12, R4 ;  /* 0x0000000c8804723c */ /* 0x042fe20000041804 */
[----:B------:R-:W1:Y:S04]  /*ad90*/  LDSM.16.MT88.4 R28, [R3] ;  /* 0x00000000031c783b */ /* 0x000e680000004200 */
[----:B------:R-:W-:Y:S02]  /*ada0*/  FFMA.FTZ R119, R149, c[0x0][0x2d0], -R148 ;  /* 0x0000b40095777a23 */ /* 0x000fe40000010894 */
[C---:B------:R-:W-:Y:S01]  /*adb0*/  FMUL.FTZ R13, R2.reuse, R113 ;  /* 0x00000071020d7220 */ /* 0x040fe20000410000 */
[C---:B------:R-:W-:Y:S01]  /*adc0*/  HMMA.16816.F32.BF16 R8, R136.reuse, R14, R8 ;  /* 0x0000000e8808723c */ /* 0x040fe20000041808 */
[----:B------:R-:W2:Y:S03]  /*add0*/  LDSM.16.MT88.4 R104, [R103] ;  /* 0x000000006768783b */ /* 0x000ea60000004200 */
[----:B------:R-:W-:Y:S02]  /*ade0*/  FMUL.FTZ R12, R2, R112 ;  /* 0x00000070020c7220 */ /* 0x000fe40000410000 */
[C---:B------:R-:W-:Y:S02]  /*adf0*/  FMUL.FTZ R54, R0.reuse, R54 ;  /* 0x0000003600367220 */ /* 0x040fe40000410000 */
[C---:B------:R-:W-:Y:S01]  /*ae00*/  FMUL.FTZ R14, R0.reuse, R114 ;  /* 0x00000072000e7220 */ /* 0x040fe20000410000 */
[----:B------:R-:W-:Y:S03]  /*ae10*/  LDSM.16.MT88.4 R124, [R3+0x1800] ;  /* 0x00180000037c783b */ /* 0x000fe60000004200 */
[C---:B------:R-:W-:Y:S02]  /*ae20*/  FMUL.FTZ R15, R0.reuse, R115 ;  /* 0x00000073000f7220 */ /* 0x040fe40000410000 */
[C---:B------:R-:W-:Y:S02]  /*ae30*/  FMUL.FTZ R55, R0.reuse, R55 ;  /* 0x0000003700377220 */ /* 0x040fe40000410000 */
[C---:B------:R-:W-:Y:S01]  /*ae40*/  FMUL.FTZ R58, R0.reuse, R58 ;  /* 0x0000003a003a7220 */ /* 0x040fe20000410000 */
[----:B------:R-:W-:Y:S01]  /*ae50*/  LDSM.16.MT88.4 R132, [R103+0x1800] ;  /* 0x001800006784783b */ /* 0x000fe20000004200 */
[C---:B------:R-:W-:Y:S01]  /*ae60*/  FMUL.FTZ R59, R0.reuse, R59 ;  /* 0x0000003b003b7220 */ /* 0x040fe20000410000 */
[C---:B---3--:R-:W-:Y:S03]  /*ae70*/  HMMA.16816.F32.BF16 R12, R136.reuse, R20, R12 ;  /* 0x00000014880c723c */ /* 0x048fe6000004180c */
        /* <DEDUP_REMOVED lines=8> */
[C---:B------:R-:W-:Y:S02]  /*af00*/  FFMA.FTZ R120, R0.reuse, R204, R142 ;  /* 0x000000cc00787223 */ /* 0x040fe4000001008e */
[C---:B------:R-:W-:Y:S02]  /*af10*/  FMUL.FTZ R67, R0.reuse, R67 ;  /* 0x0000004300437220 */ /* 0x040fe40000410000 */
[C---:B------:R-:W-:Y:S01]  /*af20*/  FMUL.FTZ R70, R0.reuse, R70 ;  /* 0x0000004600467220 */ /* 0x040fe20000410000 */
[C---:B-1----:R-:W-:Y:S03]  /*af30*/  HMMA.16816.F32.BF16 R20, R136.reuse, R28, R20 ;  /* 0x0000001c8814723c */ /* 0x042fe60000041814 */
[C---:B------:R-:W-:Y:S02]  /*af40*/  FMUL.FTZ R71, R0.reuse, R71 ;  /* 0x0000004700477220 */ /* 0x040fe40000410000 */
[----:B------:R-:W-:Y:S02]  /*af50*/  FMUL.FTZ R74, R0, R74 ;  /* 0x0000004a004a7220 */ /* 0x000fe40000410000 */
[C---:B------:R-:W-:Y:S01]  /*af60*/  FMUL.FTZ R28, R2.reuse, R128 ;  /* 0x00000080021c7220 */ /* 0x040fe20000410000 */
[C---:B------:R-:W-:Y:S01]  /*af70*/  HMMA.16816.F32.BF16 R24, R136.reuse, R30, R24 ;  /* 0x0000001e8818723c */ /* 0x040fe20000041818 */
[----:B------:R1:W-:Y:S03]  /*af80*/  MUFU.EX2 R128, R108 ;  /* 0x0000006c00807308 */ /* 0x0003e60000000800 */
        /* <DEDUP_REMOVED lines=10> */
[--C-:B-1----:R-:W-:Y:S01]  /*b030*/  FFMA.FTZ R108, R147, c[0x0][0x2d0], -R148.reuse ;  /* 0x0000b400936c7a23 */ /* 0x102fe20000010894 */
[C---:B------:R-:W-:Y:S01]  /*b040*/  HMMA.16816.F32.BF16 R32, R136.reuse, R106, R32 ;  /* 0x0000006a8820723c */ /* 0x040fe20000041820 */
[----:B------:R-:W1:Y:S01]  /*b050*/  LDSM.16.MT88.4 R104, [R102+0x2000] ;  /* 0x002000006668783b */ /* 0x000e620000004200 */
[----:B------:R-:W-:Y:S02]  /*b060*/  MUFU.EX2 R147, R117 ;  /* 0x0000007500937308 */ /* 0x000fe40000000800 */
[----:B------:R-:W-:Y:S02]  /*b070*/  FMUL.FTZ R87, R0, R87 ;  /* 0x0000005700577220 */ /* 0x000fe40000410000 */
[C---:B------:R-:W-:Y:S02]  /*b080*/  FMUL.FTZ R88, R2.reuse, R88 ;  /* 0x0000005802587220 */ /* 0x040fe40000410000 */
[----:B------:R-:W-:Y:S04]  /*b090*/  FMUL.FTZ R89, R2, R89 ;  /* 0x0000005902597220 */ /* 0x000fe80000410000 */
[C---:B------:R-:W-:Y:S01]  /*b0a0*/  FMUL.FTZ R90, R0.reuse, R90 ;  /* 0x0000005a005a7220 */ /* 0x040fe20000410000 */
[----:B------:R2:W-:Y:S01]  /*b0b0*/  MUFU.EX2 R190, R108 ;  /* 0x0000006c00be7308 */ /* 0x0005e20000000800 */
[----:B------:R-:W-:Y:S02]  /*b0c0*/  FMUL.FTZ R91, R0, R91 ;  /* 0x0000005b005b7220 */ /* 0x000fe40000410000 */
[--C-:B------:R-:W-:Y:S02]  /*b0d0*/  FFMA.FTZ R112, R178, c[0x0][0x2d0], -R148.reuse ;  /* 0x0000b400b2707a23 */ /* 0x100fe40000010894 */
[C---:B------:R-:W-:Y:S02]  /*b0e0*/  FMUL.FTZ R92, R2.reuse, R92 ;  /* 0x0000005c025c7220 */ /* 0x040fe40000410000 */
[----:B------:R-:W-:Y:S02]  /*b0f0*/  FMUL.FTZ R93, R2, R93 ;  /* 0x0000005d025d7220 */ /* 0x000fe40000410000 */
[C---:B------:R-:W-:Y:S01]  /*b100*/  FMUL.FTZ R94, R0.reuse, R94 ;  /* 0x0000005e005e7220 */ /* 0x040fe20000410000 */
[----:B------:R3:W-:Y:S01]  /*b110*/  MUFU.EX2 R160, R112 ;  /* 0x0000007000a07308 */ /* 0x0007e20000000800 */
[----:B------:R-:W-:Y:S02]  /*b120*/  FMUL.FTZ R95, R0, R95 ;  /* 0x0000005f005f7220 */ /* 0x000fe40000410000 */
[C---:B------:R-:W-:Y:S02]  /*b130*/  FMUL.FTZ R96, R2.reuse, R96 ;  /* 0x0000006002607220 */ /* 0x040fe40000410000 */
[----:B------:R-:W-:Y:S02]  /*b140*/  FMUL.FTZ R97, R2, R97 ;  /* 0x0000006102617220 */ /* 0x000fe40000410000 */
[C---:B------:R-:W-:Y:S02]  /*b150*/  FMUL.FTZ R98, R0.reuse, R98 ;  /* 0x0000006200627220 */ /* 0x040fe40000410000 */
[----:B------:R-:W-:Y:S02]  /*b160*/  FMUL.FTZ R99, R0, R99 ;  /* 0x0000006300637220 */ /* 0x000fe40000410000 */
[----:B------:R-:W-:Y:S02]  /*b170*/  FFMA.FTZ R0, R184, c[0x0][0x2d0], -R141 ;  /* 0x0000b400b8007a23 */ /* 0x000fe4000001088d */
[----:B------:R-:W-:Y:S02]  /*b180*/  FFMA.FTZ R2, R2, R203, R185 ;  /* 0x000000cb02027223 */ /* 0x000fe400000100b9 */
[--C-:B--2---:R-:W-:Y:S01]  /*b190*/  FFMA.FTZ R108, R146, c[0x0][0x2d0], -R148.reuse ;  /* 0x0000b400926c7a23 */ /* 0x104fe20000010894 */
[----:B------:R2:W-:Y:S01]  /*b1a0*/  MUFU.EX2 R143, R0 ;  /* 0x00000000008f7308 */ /* 0x0005e20000000800 */
[C---:B-1----:R-:W-:Y:S03]  /*b1b0*/  HMMA.16816.F32.BF16 R36, R136.reuse, R104, R36 ;  /* 0x000000688824723c */ /* 0x042fe60000041824 */
[--C-:B---3--:R-:W-:Y:S05]  /*b1c0*/  FFMA.FTZ R112, R175, c[0x0][0x2d0], -R148.reuse ;  /* 0x0000b400af707a23 */ /* 0x108fea0000010894 */
[C---:B------:R-:W-:Y:S01]  /*b1d0*/  HMMA.16816.F32.BF16 R40, R136.reuse, R106, R40 ;  /* 0x0000006a8828723c */ /* 0x040fe20000041828 */
[----:B------:R-:W1:Y:S01]  /*b1e0*/  LDSM.16.MT88.4 R104, [R140+0x2000] ;  /* 0x002000008c68783b */ /* 0x000e620000004200 */
[----:B------:R-:W-:Y:S10]  /*b1f0*/  MUFU.EX2 R146, R118 ;  /* 0x0000007600927308 */ /* 0x000ff40000000800 */
[----:B------:R3:W-:Y:S01]  /*b200*/  MUFU.EX2 R192, R108 ;  /* 0x0000006c00c07308 */ /* 0x0007e20000000800 */
[--C-:B--2---:R-:W-:Y:S09]  /*b210*/  FFMA.FTZ R0, R183, c[0x0][0x2d0], -R141.reuse ;  /* 0x0000b400b7007a23 */ /* 0x104ff2000001088d */
[----:B------:R2:W-:Y:S01]  /*b220*/  MUFU.EX2 R144, R0 ;  /* 0x0000000000907308 */ /* 0x0005e20000000800 */
[--C-:B---3--:R-:W-:Y:S09]  /*b230*/  FFMA.FTZ R108, R145, c[0x0][0x2d0], -R148.reuse ;  /* 0x0000b400916c7a23 */ /* 0x108ff20000010894 */
[----:B------:R-:W-:Y:S01]  /*b240*/  MUFU.EX2 R145, R119 ;  /* 0x0000007700917308 */ /* 0x000fe20000000800 */
[C---:B-1----:R-:W-:Y:S03]  /*b250*/  HMMA.16816.F32.BF16 R44, R136.reuse, R104, R44 ;  /* 0x00000068882c723c */ /* 0x042fe6000004182c */
[--C-:B--2---:R-:W-:Y:S06]  /*b260*/  FFMA.FTZ R0, R182, c[0x0][0x2d0], -R141.reuse ;  /* 0x0000b400b6007a23 */ /* 0x104fec000001088d */
[----:B------:R1:W-:Y:S01]  /*b270*/  MUFU.EX2 R191, R108 ;  /* 0x0000006c00bf7308 */ /* 0x0003e20000000800 */
[C---:B------:R-:W-:Y:S01]  /*b280*/  HMMA.16816.F32.BF16 R48, R136.reuse, R106, R48 ;  /* 0x0000006a8830723c */ /* 0x040fe20000041830 */
[----:B------:R-:W2:Y:S08]  /*b290*/  LDSM.16.MT88.4 R104, [R3+0x2000] ;  /* 0x002000000368783b */ /* 0x000eb00000004200 */
[----:B------:R-:W-:Y:S03]  /*b2a0*/  MUFU.EX2 R142, R0 ;  /* 0x00000000008e7308 */ /* 0x000fe60000000800 */
[--C-:B-1----:R-:W-:Y:S07]  /*b2b0*/  FFMA.FTZ R108, R154, c[0x0][0x2d0], -R141.reuse ;  /* 0x0000b4009a6c7a23 */ /* 0x102fee000001088d */
[----:B------:R1:W-:Y:S01]  /*b2c0*/  MUFU.EX2 R189, R108 ;  /* 0x0000006c00bd7308 */ /* 0x0003e20000000800 */
[C---:B--2---:R-:W-:Y:S08]  /*b2d0*/  HMMA.16816.F32.BF16 R52, R136.reuse, R104, R52 ;  /* 0x000000688834723c */ /* 0x044ff00000041834 */
[C---:B------:R-:W-:Y:S01]  /*b2e0*/  HMMA.16816.F32.BF16 R56, R136.reuse, R106, R56 ;  /* 0x0000006a8838723c */ /* 0x040fe20000041838 */
[----:B------:R-:W2:Y:S03]  /*b2f0*/  LDSM.16.MT88.4 R104, [R103+0x2000] ;  /* 0x002000006768783b */ /* 0x000ea60000004200 */
[--C-:B-1----:R-:W-:Y:S04]  /*b300*/  FFMA.FTZ R108, R155, c[0x0][0x2d0], -R141.reuse ;  /* 0x0000b4009b6c7a23 */ /* 0x102fe8000001088d */
[----:B------:R1:W3:Y:S02]  /*b310*/  MUFU.EX2 R188, R108 ;  /* 0x0000006c00bc7308 */ /* 0x0002e40000000800 */
[----:B-1----:R-:W-:Y:S01]  /*b320*/  LDSM.16.MT88.4 R108, [R102+0x800] ;  /* 0x00080000666c783b */ /* 0x002fe20000004200 */
        /* <DEDUP_REMOVED lines=16> */
[----:B---3--:R-:W-:Y:S03]  /*b430*/  F2FP.BF16.PACK_AB R105, R188, R189 ;  /* 0x000000bdbc69723e */ /* 0x008fe600000010ff */
[----:B------:R-:W-:Y:S02]  /*b440*/  F2FP.BF16.PACK_AB R106, R191, R192 ;  /* 0x000000c0bf6a723e */ /* 0x000fe400000010ff */
[----:B------:R-:W-:Y:S03]  /*b450*/  F2FP.BF16.PACK_AB R138, R145, R146 ;  /* 0x00000092918a723e */ /* 0x000fe600000010ff */
[----:B------:R-:W-:Y:S01]  /*b460*/  F2FP.BF16.PACK_AB R137, R144, R143 ;  /* 0x0000008f9089723e */ /* 0x000fe200000010ff */
[--C-:B-1----:R-:W-:Y:S02]  /*b470*/  FFMA.FTZ R104, R156, c[0x0][0x2d0], -R141.reuse ;  /* 0x0000b4009c687a23 */ /* 0x102fe4000001088d */
[----:B------:R1:W-:Y:S10]  /*b480*/  MUFU.EX2 R156, R112 ;  /* 0x00000070009c7308 */ /* 0x0003f40000000800 */
[----:B------:R2:W3:Y:S01]  /*b490*/  MUFU.EX2 R187, R104 ;  /* 0x0000006800bb7308 */ /* 0x0004e20000000800 */
[--C-:B-1----:R-:W-:Y:S09]  /*b4a0*/  FFMA.FTZ R112, R159, c[0x0][0x2d0], -R148.reuse ;  /* 0x0000b4009f707a23 */ /* 0x102ff20000010894 */
[----:B------:R1:W-:Y:S01]  /*b4b0*/  MUFU.EX2 R159, R112 ;  /* 0x00000070009f7308 */ /* 0x0003e20000000800 */
[----:B--2---:R-:W-:Y:S02]  /*b4c0*/  F2FP.BF16.PACK_AB R104, R190, R128 ;  /* 0x00000080be68723e */ /* 0x004fe400000010ff */
[----:B---3--:R-:W-:Y:S07]  /*b4d0*/  F2FP.BF16.PACK_AB R107, R187, R186 ;  /* 0x000000babb6b723e */ /* 0x008fee00000010ff */
[C---:B------:R-:W-:Y:S08]  /*b4e0*/  HMMA.16816.F32.BF16 R4, R104.reuse, R108, R4 ;  /* 0x0000006c6804723c */ /* 0x040ff00000041804 */
[C---:B------:R-:W-:Y:S01]  /*b4f0*/  HMMA.16816.F32.BF16 R8, R104.reuse, R110, R8 ;  /* 0x0000006e6808723c */ /* 0x040fe20000041808 */
[----:B------:R-:W2:Y:S03]  /*b500*/  LDSM.16.MT88.4 R108, [R140+0x800] ;  /* 0x000800008c6c783b */ /* 0x000ea60000004200 */
[----:B-1----:R-:W-:Y:S02]  /*b510*/  FFMA.FTZ R112, R157, c[0x0][0x2d0], -R148 ;  /* 0x0000b4009d707a23 */ /* 0x002fe40000010894 */
[----:B------:R1:W3:Y:S10]  /*b520*/  MUFU.EX2 R148, R116 ;  /* 0x0000007400947308 */ /* 0x0002f40000000800 */
[----:B------:R4:W5:Y:S01]  /*b530*/  MUFU.EX2 R157, R112 ;  /* 0x00000070009d7308 */ /* 0x0009620000000800 */
[----:B-1----:R-:W-:Y:S01]  /*b540*/  LDSM.16.MT88.4 R116, [R102+0x1800] ;  /* 0x001800006674783b */ /* 0x002fe20000004200 */
[----:B---3--:R-:W-:Y:S01]  /*b550*/  F2FP.BF16.PACK_AB R136, R148, R147 ;  /* 0x000000939488723e */ /* 0x008fe200000010ff */
[--C-:B----4-:R-:W-:Y:S01]  /*b560*/  FFMA.FTZ R112, R179, c[0x0][0x2d0], -R141.reuse ;  /* 0x0000b400b3707a23 */ /* 0x110fe2000001088d */
[C---:B--2---:R-:W-:Y:S06]  /*b570*/  HMMA.16816.F32.BF16 R12, R104.reuse, R108, R12 ;  /* 0x0000006c680c723c */ /* 0x044fec000004180c */
[----:B------:R1:W-:Y:S02]  /*b580*/  MUFU.EX2 R154, R112 ;  /* 0x00000070009a7308 */ /* 0x0003e40000000800 */
[C---:B------:R-:W-:Y:S01]  /*b590*/  HMMA.16816.F32.BF16 R16, R104.reuse, R110, R16 ;  /* 0x0000006e6810723c */ /* 0x040fe20000041810 */
[----:B------:R-:W2:Y:S03]  /*b5a0*/  LDSM.16.MT88.4 R108, [R3+0x800] ;  /* 0x00080000036c783b */ /* 0x000ea60000004200 */
[--C-:B-1----:R-:W-:Y:S04]  /*b5b0*/  FFMA.FTZ R112, R177, c[0x0][0x2d0], -R141.reuse ;  /* 0x0000b400b1707a23 */ /* 0x102fe8000001088d */
[----:B------:R1:W3:Y:S01]  /*b5c0*/  MUFU.EX2 R155, R112 ;  /* 0x00000070009b7308 */ /* 0x0002e20000000800 */
[C---:B--2---:R-:W-:Y:S01]  /*b5d0*/  HMMA.16816.F32.BF16 R20, R104.reuse, R108, R20 ;  /* 0x0000006c6814723c */ /* 0x044fe20000041814 */
[----:B-1----:R-:W-:Y:S07]  /*b5e0*/  LDSM.16.MT88.4 R112, [R140+0x1000] ;  /* 0x001000008c70783b */ /* 0x002fee0000004200 */
        /* <DEDUP_REMOVED lines=30> */
[--C-:B------:R-:W-:Y:S01]  /*b7d0*/  FFMA.FTZ R104, R176, c[0x0][0x2d0], -R141.reuse ;  /* 0x0000b400b0687a23 */ /* 0x100fe2000001088d */
[----:B-----5:R-:W-:Y:S04]  /*b7e0*/  F2FP.BF16.PACK_AB R106, R157, R159 ;  /* 0x0000009f9d6a723e */ /* 0x020fe800000010ff */
[----:B---3--:R-:W-:Y:S01]  /*b7f0*/  F2FP.BF16.PACK_AB R105, R155, R154 ;  /* 0x0000009a9b69723e */ /* 0x008fe200000010ff */
[----:B------:R2:W3:Y:S01]  /*b800*/  MUFU.EX2 R153, R104 ;  /* 0x0000006800997308 */ /* 0x0004e20000000800 */
[----:B-1----:R-:W1:Y:S01]  /*b810*/  LDSM.16.MT88.4 R108, [R102+0x1000] ;  /* 0x00100000666c783b */ /* 0x002e620000004200 */
[----:B--2---:R-:W-:Y:S02]  /*b820*/  F2FP.BF16.PACK_AB R104, R156, R160 ;  /* 0x000000a09c68723e */ /* 0x004fe400000010ff */
[----:B---3--:R-:W-:Y:S07]  /*b830*/  F2FP.BF16.PACK_AB R107, R153, R152 ;  /* 0x00000098996b723e */ /* 0x008fee00000010ff */
        /* <DEDUP_REMOVED lines=33> */
[----:B------:R-:W-:Y:S02]  /*ba50*/  FFMA.FTZ R2, R180, c[0x0][0x2d0], -R141 ;  /* 0x0000b400b4027a23 */ /* 0x000fe4000001088d */
[----:B------:R-:W-:Y:S02]  /*ba60*/  FADD.FTZ R109, R194, R120 ;  /* 0x00000078c26d7221 */ /* 0x000fe40000010000 */
[C---:B--2---:R-:W-:Y:S01]  /*ba70*/  HMMA.16816.F32.BF16 R92, R104.reuse, R112, R92 ;  /* 0x00000070685c723c */ /* 0x044fe2000004185c */
[----:B------:R-:W1:Y:S01]  /*ba80*/  MUFU.EX2 R141, R2 ;  /* 0x00000002008d7308 */ /* 0x000e620000000800 */
[----:B------:R-:W2:Y:S02]  /*ba90*/  LDSM.16.MT88.4 R120, [R140+0x1800] ;  /* 0x001800008c78783b */ /* 0x000ea40000004200 */
[----:B------:R-:W-:Y:S04]  /*baa0*/  FADD.FTZ R108, R196, R108 ;  /* 0x0000006cc46c7221 */ /* 0x000fe80000010000 */
[----:B------:R-:W-:Y:S04]  /*bab0*/  HMMA.16816.F32.BF16 R96, R104, R114, R96 ;  /* 0x000000726860723c */ /* 0x000fe80000041860 */
[----:B------:R-:W-:Y:S04]  /*bac0*/  FADD.FTZ R0, R200, R108 ;  /* 0x0000006cc8007221 */ /* 0x000fe80000010000 */
[----:B------:R-:W-:Y:S04]  /*bad0*/  FADD.FTZ R0, R128, R0 ;  /* 0x0000000080007221 */ /* 0x000fe80000010000 */
[----:B------:R-:W-:Y:S04]  /*bae0*/  FADD.FTZ R0, R190, R0 ;  /* 0x00000000be007221 */ /* 0x000fe80000010000 */
[----:B------:R-:W-:Y:S01]  /*baf0*/  FADD.FTZ R0, R192, R0 ;  /* 0x00000000c0007221 */ /* 0x000fe20000010000 */
[----:B-1----:R-:W-:Y:S01]  /*bb00*/  F2FP.BF16.PACK_AB R139, R141, R142 ;  /* 0x0000008e8d8b723e */ /* 0x002fe200000010ff */
[----:B------:R-:W-:Y:S02]  /*bb10*/  FADD.FTZ R2, R197, R109 ;  /* 0x0000006dc5027221 */ /* 0x000fe40000010000 */
[----:B------:R-:W-:Y:S02]  /*bb20*/  FADD.FTZ R0, R191, R0 ;  /* 0x00000000bf007221 */ /* 0x000fe40000010000 */
[----:B------:R-:W-:Y:S02]  /*bb30*/  FADD.FTZ R2, R198, R2 ;  /* 0x00000002c6027221 */ /* 0x000fe40000010000 */
[C---:B------:R-:W-:Y:S01]  /*bb40*/  HMMA.16816.F32.BF16 R104, R136.reuse, R116, R4 ;  /* 0x000000748868723c */ /* 0x040fe20000041804 */
[----:B------:R-:W1:Y:S04]  /*bb50*/  LDSM.16.MT88.4 R4, [R102+0x3800] ;  /* 0x003800006604783b */ /* 0x000e680000004200 */
[----:B------:R-:W-:Y:S02]  /*bb60*/  FADD.FTZ R2, R189, R2 ;  /* 0x00000002bd027221 */ /* 0x000fe40000010000 */
[----:B------:R-:W-:Y:S01]  /*bb70*/  FADD.FTZ R0, R160, R0 ;  /* 0x00000000a0007221 */ /* 0x000fe20000010000 */
[C---:B------:R-:W-:Y:S01]  /*bb80*/  HMMA.16816.F32.BF16 R108, R136.reuse, R118, R8 ;  /* 0x00000076886c723c */ /* 0x040fe20000041808 */
[----:B------:R-:W3:Y:S03]  /*bb90*/  LDSM.16.MT88.4 R8, [R140+0x3800] ;  /* 0x003800008c08783b */ /* 0x000ee60000004200 */
[----:B------:R-:W-:Y:S02]  /*bba0*/  FADD.FTZ R2, R188, R2 ;  /* 0x00000002bc027221 */ /* 0x000fe40000010000 */
[----:B------:R-:W-:Y:S02]  /*bbb0*/  FADD.FTZ R0, R156, R0 ;  /* 0x000000009c007221 */ /* 0x000fe40000010000 */
[C---:B--2---:R-:W-:Y:S01]  /*bbc0*/  HMMA.16816.F32.BF16 R112, R136.reuse, R120, R12 ;  /* 0x000000788870723c */ /* 0x044fe2000004180c */
[----:B------:R-:W2:Y:S03]  /*bbd0*/  LDSM.16.MT88.4 R12, [R3+0x3800] ;  /* 0x00380000030c783b */ /* 0x000ea60000004200 */
[----:B------:R-:W-:Y:S02]  /*bbe0*/  FADD.FTZ R2, R186, R2 ;  /* 0x00000002ba027221 */ /* 0x000fe40000010000 */
[----:B------:R-:W-:Y:S02]  /*bbf0*/  FADD.FTZ R0, R159, R0 ;  /* 0x000000009f007221 */ /* 0x000fe40000010000 */
[C---:B------:R-:W-:Y:S01]  /*bc00*/  HMMA.16816.F32.BF16 R116, R136.reuse, R122, R16 ;  /* 0x0000007a8874723c */ /* 0x040fe20000041810 */
[----:B------:R-:W-:Y:S03]  /*bc10*/  LDSM.16.MT88.4 R16, [R140+0x5800] ;  /* 0x005800008c10783b */ /* 0x000fe60000004200 */
[----:B------:R-:W-:Y:S04]  /*bc20*/  FADD.FTZ R2, R187, R2 ;  /* 0x00000002bb027221 */ /* 0x000fe80000010000 */
[C---:B------:R-:W-:Y:S01]  /*bc30*/  HMMA.16816.F32.BF16 R120, R136.reuse, R124, R20 ;  /* 0x0000007c8878723c */ /* 0x040fe20000041814 */
[----:B------:R4:W-:Y:S03]  /*bc40*/  LDSM.16.MT88.4 R20, [R3+0x5800] ;  /* 0x005800000314783b */ /* 0x0009e60000004200 */
[----:B------:R-:W-:Y:S04]  /*bc50*/  FADD.FTZ R2, R154, R2 ;  /* 0x000000029a027221 */ /* 0x000fe80000010000 */
[C---:B------:R-:W-:Y:S04]  /*bc60*/  HMMA.16816.F32.BF16 R124, R136.reuse, R126, R24 ;  /* 0x0000007e887c723c */ /* 0x040fe80000041818 */
[----:B------:R-:W-:Y:S04]  /*bc70*/  FADD.FTZ R2, R155, R2 ;  /* 0x000000029b027221 */ /* 0x000fe80000010000 */
[C---:B------:R-:W-:Y:S08]  /*bc80*/  HMMA.16816.F32.BF16 R128, R136.reuse, R132, R28 ;  /* 0x000000848880723c */ /* 0x040ff0000004181c */
[C---:B------:R-:W-:Y:S04]  /*bc90*/  HMMA.16816.F32.BF16 R132, R136.reuse, R134, R32 ;  /* 0x000000868884723c */ /* 0x040fe80000041820 */
[----:B----4-:R-:W-:Y:S02]  /*bca0*/  FADD.FTZ R3, R152, R2 ;  /* 0x0000000298037221 */ /* 0x010fe40000010000 */
[----:B------:R-:W-:Y:S02]  /*bcb0*/  FADD.FTZ R2, R157, R0 ;  /* 0x000000009d027221 */ /* 0x000fe40000010000 */
[C---:B-1----:R-:W-:Y:S04]  /*bcc0*/  HMMA.16816.F32.BF16 R36, R136.reuse, R4, R36 ;  /* 0x000000048824723c */ /* 0x042fe80000041824 */
[----:B------:R-:W-:Y:S01]  /*bcd0*/  FADD.FTZ R0, R153, R3 ;  /* 0x0000000399007221 */ /* 0x000fe20000010000 */
[----:B------:R-:W-:Y:S01]  /*bce0*/  IADD3 R3, R172, -0x2, RZ ;  /* 0xfffffffeac037810 */ /* 0x000fe20007ffe0ff */
[----:B------:R-:W-:Y:S02]  /*bcf0*/  FADD.FTZ R2, R147, R2 ;  /* 0x0000000293027221 */ /* 0x000fe40000010000 */
[C---:B------:R-:W-:Y:S01]  /*bd00*/  HMMA.16816.F32.BF16 R40, R136.reuse, R6, R40 ;  /* 0x000000068828723c */ /* 0x040fe20000041828 */
[----:B------:R-:W1:Y:S02]  /*bd10*/  LDSM.16.MT88.4 R4, [R103+0x3800] ;  /* 0x003800006704783b */ /* 0x000e640000004200 */
[----:B------:R-:W-:Y:S01]  /*bd20*/  ISETP.GE.AND P0, PT, R3, R205, PT ;  /* 0x000000cd0300720c */ /* 0x000fe20003f06270 */
[----:B------:R-:W-:Y:S02]  /*bd30*/  FADD.FTZ R0, R143, R0 ;  /* 0x000000008f007221 */ /* 0x000fe40000010000 */
[----:B------:R-:W-:Y:S02]  /*bd40*/  FADD.FTZ R2, R148, R2 ;  /* 0x0000000294027221 */ /* 0x000fe40000010000 */
[C---:B---3--:R-:W-:Y:S04]  /*bd50*/  HMMA.16816.F32.BF16 R44, R136.reuse, R8, R44 ;  /* 0x00000008882c723c */ /* 0x048fe8000004182c */
[----:B------:R-:W-:Y:S02]  /*bd60*/  FADD.FTZ R0, R144, R0 ;  /* 0x0000000090007221 */ /* 0x000fe40000010000 */
[----:B------:R-:W-:Y:S02]  /*bd70*/  FADD.FTZ R2, R146, R2 ;  /* 0x0000000292027221 */ /* 0x000fe40000010000 */
[C---:B------:R-:W-:Y:S01]  /*bd80*/  HMMA.16816.F32.BF16 R48, R136.reuse, R10, R48 ;  /* 0x0000000a8830723c */ /* 0x040fe20000041830 */
[----:B------:R-:W3:Y:S03]  /*bd90*/  LDSM.16.MT88.4 R8, [R102+0x5800] ;  /* 0x005800006608783b */ /* 0x000ee60000004200 */
[----:B------:R-:W-:Y:S02]  /*bda0*/  FADD.FTZ R0, R142, R0 ;  /* 0x000000008e007221 */ /* 0x000fe40000010000 */
[----:B------:R-:W-:Y:S02]  /*bdb0*/  FADD.FTZ R203, R145, R2 ;  /* 0x0000000291cb7221 */ /* 0x000fe40000010000 */
[C---:B--2---:R-:W-:Y:S04]  /*bdc0*/  HMMA.16816.F32.BF16 R52, R136.reuse, R12, R52 ;  /* 0x0000000c8834723c */ /* 0x044fe80000041834 */
[----:B------:R-:W-:Y:S04]  /*bdd0*/  FADD.FTZ R204, R141, R0 ;  /* 0x000000008dcc7221 */ /* 0x000fe80000010000 */
[C---:B------:R-:W-:Y:S01]  /*bde0*/  HMMA.16816.F32.BF16 R56, R136.reuse, R14, R56 ;  /* 0x0000000e8838723c */ /* 0x040fe20000041838 */
[----:B------:R-:W2:Y:S07]  /*bdf0*/  LDSM.16.MT88.4 R12, [R103+0x5800] ;  /* 0x00580000670c783b */ /* 0x000eae0000004200 */
[C---:B-1----:R-:W-:Y:S08]  /*be00*/  HMMA.16816.F32.BF16 R60, R136.reuse, R4, R60 ;  /* 0x00000004883c723c */ /* 0x042ff0000004183c */
[C---:B------:R-:W-:Y:S08]  /*be10*/  HMMA.16816.F32.BF16 R64, R136.reuse, R6, R64 ;  /* 0x000000068840723c */ /* 0x040ff00000041840 */
[C---:B---3--:R-:W-:Y:S08]  /*be20*/  HMMA.16816.F32.BF16 R68, R136.reuse, R8, R68 ;  /* 0x000000088844723c */ /* 0x048ff00000041844 */
        /* <DEDUP_REMOVED lines=9> */
[----:B------:R-:W-:Y:S01]  /*bec0*/  IMAD R2, R172, 0x40, R211 ;  /* 0x00000040ac027824 */ /* 0x000fe200078e02d3 */
[----:B------:R-:W-:Y:S01]  /*bed0*/  SHF.R.S32.HI R224, RZ, 0x1f, R201 ;  /* 0x0000001fffe07819 */ /* 0x000fe200000114c9 */
[----:B------:R-:W-:Y:S01]  /*bee0*/  IMAD.MOV.U32 R173, RZ, RZ, RZ ;  /* 0x000000ffffad7224 */ /* 0x000fe200078e00ff */
[----:B------:R-:W-:Y:S01]  /*bef0*/  SHF.R.S32.HI R225, RZ, 0x1f, R202 ;  /* 0x0000001fffe17819 */ /* 0x000fe200000114ca */
[C---:B------:R-:W-:Y:S01]  /*bf00*/  IMAD.SHL.U32 R18, R201.reuse, 0x2, RZ ;  /* 0x00000002c9127824 */ /* 0x040fe200078e00ff */
[----:B------:R-:W-:Y:S01]  /*bf10*/  IADD3 R2, R2, -0x80, R206 ;  /* 0xffffff8002027810 */ /* 0x000fe20007ffe0ce */
[----:B------:R-:W-:Y:S01]  /*bf20*/  IMAD.SHL.U32 R17, R202, 0x2, RZ ;  /* 0x00000002ca117824 */ /* 0x000fe200078e00ff */
[----:B------:R-:W-:Y:S01]  /*bf30*/  SHF.L.U64.HI R15, R201, 0x1, R224 ;  /* 0x00000001c90f7819 */ /* 0x000fe200000102e0 */
[C---:B------:R-:W-:Y:S01]  /*bf40*/  IMAD.SHL.U32 R16, R193.reuse, 0x2, RZ ;  /* 0x00000002c1107824 */ /* 0x040fe200078e00ff */
[----:B------:R-:W-:Y:S01]  /*bf50*/  SHF.R.S32.HI R224, RZ, 0x1f, R193 ;  /* 0x0000001fffe07819 */ /* 0x000fe200000114c1 */
[----:B------:R-:W-:Y:S01]  /*bf60*/  @P3 IMAD.HI.U32 R3, R2, c[0x0][0x2bc], RZ ;  /* 0x0000af0002033a27 */ /* 0x000fe200078e00ff */
[----:B------:R-:W-:Y:S02]  /*bf70*/  SHF.L.U64.HI R14, R202, 0x1, R225 ;  /* 0x00000001ca0e7819 */ /* 0x000fe400000102e1 */
[----:B------:R-:W-:Y:S01]  /*bf80*/  SHF.L.U64.HI R13, R193, 0x1, R224 ;  /* 0x00000001c10d7819 */ /* 0x000fe200000102e0 */
        /* <DEDUP_REMOVED lines=24> */
.L_x_2655:
[----:B------:R-:W-:-:S05]  /*c110*/  BRA.DIV ~URZ, `(.L_x_2620) ;  /* 0x00003a127f007947 */ /* 0x000fca000b800000 */
[----:B------:R-:W3:Y:S01]  /*c120*/  SHFL.IDX PT, R2, R12, RZ, 0x181f ;  /* 0x00181fff0c027589 */ /* 0x000ee200000e0000 */
[----:B------:R-:W-:Y:S01]  /*c130*/  ISETP.GE.AND P4, PT, R193, c[0x0][0x1d4], PT ;  /* 0x00007500c1007a0c */ /* 0x000fe20003f86270 */
[----:B------:R-:W-:Y:S01]  /*c140*/  IMAD R0, R199, 0x6000, R222 ;  /* 0x00006000c7007824 */ /* 0x000fe200078e02de */
[----:B------:R-:W-:Y:S02]  /*c150*/  ISETP.GE.AND P1, PT, R202, c[0x0][0x1d4], PT ;  /* 0x00007500ca007a0c */ /* 0x000fe40003f26270 */
[----:B------:R-:W-:Y:S02]  /*c160*/  ISETP.GE.AND P0, PT, R201, c[0x0][0x1d4], PT ;  /* 0x00007500c9007a0c */ /* 0x000fe40003f06270 */
[C---:B---3--:R-:W-:Y:S02]  /*c170*/  IADD3 R8, P5, R2.reuse, R16, RZ ;  /* 0x0000001002087210 */ /* 0x048fe40007fbe0ff */
[----:B------:R-:W-:Y:S03]  /*c180*/  IADD3 R6, P6, R2, R17, RZ ;  /* 0x0000001102067210 */ /* 0x000fe60007fde0ff */
[----:B--2---:R-:W-:Y:S01]  /*c190*/  IMAD.X R9, R4, 0x1, R13, P5 ;  /* 0x0000000104097824 */ /* 0x004fe200028e060d */
[----:B------:R-:W-:Y:S01]  /*c1a0*/  IADD3 R10, P5, R2, R18, RZ ;  /* 0x00000012020a7210 */ /* 0x000fe20007fbe0ff */
[C---:B------:R-:W-:Y:S01]  /*c1b0*/  IMAD.X R7, R4.reuse, 0x1, R14, P6 ;  /* 0x0000000104077824 */ /* 0x040fe200030e060e */
[----:B------:R-:W2:Y:S03]  /*c1c0*/  SHFL.IDX PT, R2, R12, 0x1, 0x181f ;  /* 0x00381f000c027f89 */ /* 0x000ea600000e0000 */
[----:B------:R-:W-:Y:S01]  /*c1d0*/  IMAD.X R11, R4, 0x1, R15, P5 ;  /* 0x00000001040b7824 */ /* 0x000fe200028e060f */
[----:B------:R-:W-:Y:S01]  /*c1e0*/  @!PT LDS RZ, [RZ] ;  /* 0x00000000fffff984 */ /* 0x000fe20000000800 */
[----:B------:R3:W-:Y:S04]  /*c1f0*/  LDGSTS.E.BYPASS.LTC128B.128 [R0], [R8.64], !P4 ;  /* 0x0000000008007fae */ /* 0x0007e8000e101d46 */
[----:B------:R4:W-:Y:S04]  /*c200*/  LDGSTS.E.BYPASS.LTC128B.128 [R0+0x2000], [R6.64], !P1 ;  /* 0x0200000006007fae */ /* 0x0009e8000c901d46 */
[----:B------:R5:W-:Y:S04]  /*c210*/  LDGSTS.E.BYPASS.LTC128B.128 [R0+0x4000], [R10.64], !P0 ;  /* 0x040000000a007fae */ /* 0x000be8000c101d46 */
[----:B------:R1:W2:Y:S01]  /*c220*/  SHFL.IDX PT, R4, R5, 0x1, 0x181f ;  /* 0x00381f0005047f89 */ /* 0x0002a200000e0000 */
[----:B----4-:R-:W-:Y:S02]  /*c230*/  SEL R7, RZ, 0x10, P0 ;  /* 0x00000010ff077807 */ /* 0x010fe40000000000 */
[----:B-1----:R-:W-:Y:S02]  /*c240*/  SEL R5, RZ, 0x10, P4 ;  /* 0x00000010ff057807 */ /* 0x002fe40002000000 */
[----:B-----5:R-:W-:Y:S02]  /*c250*/  SEL R10, RZ, 0x10, P1 ;  /* 0x00000010ff0a7807 */ /* 0x020fe40000800000 */
.L_x_2656:
[----:B--23--:R-:W-:Y:S02]  /*c260*/  IADD3 R8, -R5, 0x10, RZ ;  /* 0x0000001005087810 */ /* 0x00cfe40007ffe1ff */
[----:B------:R-:W-:Y:S02]  /*c270*/  IADD3 R3, -R10, 0x10, RZ ;  /* 0x000000100a037810 */ /* 0x000fe40007ffe1ff */
[----:B------:R-:W-:Y:S02]  /*c280*/  LOP3.LUT R8, R8, 0xf, RZ, 0xc0, !PT ;  /* 0x0000000f08087812 */ /* 0x000fe400078ec0ff */
[----:B------:R-:W-:Y:S02]  /*c290*/  LOP3.LUT R3, R3, 0xf, RZ, 0xc0, !PT ;  /* 0x0000000f03037812 */ /* 0x000fe400078ec0ff */
[----:B------:R-:W-:Y:S02]  /*c2a0*/  IADD3 R9, -R7, 0x10, RZ ;  /* 0x0000001007097810 */ /* 0x000fe40007ffe1ff */
[-C--:B------:R-:W-:Y:S02]  /*c2b0*/  IADD3 R8, P5, P4, R8, R2.reuse, R16 ;  /* 0x0000000208087210 */ /* 0x080fe40007cbe010 */
[----:B------:R-:W-:Y:S02]  /*c2c0*/  ISETP.NE.U32.AND P6, PT, R5, RZ, PT ;  /* 0x000000ff0500720c */ /* 0x000fe40003fc5070 */
[----:B------:R-:W-:Y:S02]  /*c2d0*/  IADD3 R6, P1, P0, R3, R2, R17 ;  /* 0x0000000203067210 */ /* 0x000fe4000783e011 */
[----:B------:R-:W-:Y:S02]  /*c2e0*/  LOP3.LUT R3, R9, 0xf, RZ, 0xc0, !PT ;  /* 0x0000000f09037812 */ /* 0x000fe400078ec0ff */
[-C--:B------:R-:W-:Y:S02]  /*c2f0*/  IADD3.X R9, RZ, R4.reuse, R13, P5, P4 ;  /* 0x00000004ff097210 */ /* 0x080fe40002fe840d */
[----:B------:R-:W-:Y:S02]  /*c300*/  ISETP.NE.U32.AND P5, PT, R10, RZ, PT ;  /* 0x000000ff0a00720c */ /* 0x000fe40003fa5070 */
[----:B------:R-:W-:Y:S02]  /*c310*/  ISETP.NE.U32.AND P4, PT, R7, RZ, PT ;  /* 0x000000ff0700720c */ /* 0x000fe40003f85070 */
[----:B------:R-:W-:Y:S01]  /*c320*/  IADD3.X R7, RZ, R4, R14, P1, P0 ;  /* 0x00000004ff077210 */ /* 0x000fe20000fe040e */
[----:B------:R-:W-:Y:S01]  /*c330*/  @!PT LDS RZ, [RZ] ;  /* 0x00000000fffff984 */ /* 0x000fe20000000800 */
[----:B------:R-:W-:Y:S01]  /*c340*/  @!PT LDS RZ, [RZ] ;  /* 0x00000000fffff984 */ /* 0x000fe20000000800 */
[----:B------:R-:W-:Y:S01]  /*c350*/  @!PT LDS RZ, [RZ] ;  /* 0x00000000fffff984 */ /* 0x000fe20000000800 */
[----:B------:R1:W-:Y:S01]  /*c360*/  LDGSTS.E.BYPASS.LTC128B.128.ZFILL [R0+0x1000], [R8.64], P6 ;  /* 0x0100000008007fae */ /* 0x0003e2000b141d46 */
[----:B------:R-:W-:Y:S04]  /*c370*/  IADD3 R2, P1, P0, R3, R2, R18 ;  /* 0x0000000203027210 */ /* 0x000fe8000783e012 */
[----:B------:R-:W-:Y:S03]  /*c380*/  IADD3.X R3, RZ, R4, R15, P1, P0 ;  /* 0x00000004ff037210 */ /* 0x000fe60000fe040f */
[----:B------:R1:W-:Y:S04]  /*c390*/  LDGSTS.E.BYPASS.LTC128B.128.ZFILL [R0+0x3000], [R6.64], P5 ;  /* 0x0300000006007fae */ /* 0x0003e8000a941d46 */
[----:B------:R1:W-:Y:S02]  /*c3a0*/  LDGSTS.E.BYPASS.LTC128B.128.ZFILL [R0+0x5000], [R2.64], P4 ;  /* 0x0500000002007fae */ /* 0x0003e4000a141d46 */
.L_x_2618:
[----:B------:R-:W-:Y:S05]  /*c3b0*/  BSYNC B0 ;  /* 0x0000000000007941 */ /* 0x000fea0003800000 */
.L_x_2617:
        /* <DEDUP_REMOVED lines=10> */
.L_x_2611:
[----:B------:R-:W-:Y:S05]  /*c460*/  BRA.DIV ~URZ, `(.L_x_2622) ;  /* 0x000039127f007947 */ /* 0x000fea000b800000 */
[----:B------:R1:W2:Y:S02]  /*c470*/  SHFL.BFLY PT, R0, R203, 0x2, 0x1f ;  /* 0x0c401f00cb007f89 */ /* 0x0002a400000e0000 */
.L_x_2657:
[----:B--2---:R-:W-:Y:S01]  /*c480*/  FADD.FTZ R0, R0, R203 ;  /* 0x000000cb00007221 */ /* 0x004fe20000010000 */
[----:B------:R-:W-:Y:S05]  /*c490*/  BRA.DIV ~URZ, `(.L_x_2623) ;  /* 0x000039427f007947 */ /* 0x000fea000b800000 */
[----:B------:R-:W2:Y:S04]  /*c4a0*/  SHFL.BFLY PT, R5, R204, 0x2, 0x1f ;  /* 0x0c401f00cc057f89 */ /* 0x000ea800000e0000 */
[----:B------:R-:W3:Y:S01]  /*c4b0*/  SHFL.BFLY PT, R2, R0, 0x1, 0x1f ;  /* 0x0c201f0000027f89 */ /* 0x000ee200000e0000 */
[----:B--2---:R-:W-:-:S02]  /*c4c0*/  FADD.FTZ R5, R5, R204 ;  /* 0x000000cc05057221 */ /* 0x004fc40000010000 */
[----:B---3--:R-:W-:-:S03]  /*c4d0*/  FADD.FTZ R0, R0, R2 ;  /* 0x0000000200007221 */ /* 0x008fc60000010000 */
[----:B------:R2:W3:Y:S04]  /*c4e0*/  SHFL.BFLY PT, R3, R5, 0x1, 0x1f ;  /* 0x0c201f0005037f89 */ /* 0x0004e800000e0000 */
.L_x_2658:
[----:B------:R-:W-:Y:S01]  /*c4f0*/  FSETP.NE.FTZ.AND P1, PT, R0, RZ, PT ;  /* 0x000000ff0000720b */ /* 0x000fe20003f35000 */
[----:B---3--:R-:W-:Y:S01]  /*c500*/  FADD.FTZ R3, R3, R5 ;  /* 0x0000000503037221 */ /* 0x008fe20000010000 */
[----:B------:R-:W-:Y:S02]  /*c510*/  MOV R2, RZ ;  /* 0x000000ff00027202 */ /* 0x000fe40000000f00 */
[----:B------:R-:W-:Y:S02]  /*c520*/  MOV R17, 0xff800000 ;  /* 0xff80000000117802 */ /* 0x000fe40000000f00 */
[----:B------:R-:W-:Y:S02]  /*c530*/  FSETP.NE.FTZ.AND P0, PT, R3, RZ, PT ;  /* 0x000000ff0300720b */ /* 0x000fe40003f15000 */
[----:B------:R-:W-:-:S05]  /*c540*/  MOV R16, 0xff800000 ;  /* 0xff80000000107802 */ /* 0x000fca0000000f00 */
[----:B------:R-:W3:Y:S01]  /*c550*/  @P1 MUFU.RCP R2, R0 ;  /* 0x0000000000021308 */ /* 0x000ee20000001000 */
[----:B------:R-:W-:-:S07]  /*c560*/  @P1 MOV R6, 0x3f317218 ;  /* 0x3f31721800061802 */ /* 0x000fce0000000f00 */
[----:B------:R4:W5:Y:S01]  /*c570*/  @P1 MUFU.LG2 R4, R0 ;  /* 0x0000000000041308 */ /* 0x0009620000000c00 */
[C---:B---3--:R-:W-:Y:S02]  /*c580*/  FMUL.FTZ R104, R2.reuse, R104 ;  /* 0x0000006802687220 */ /* 0x048fe40000410000 */
[C---:B------:R-:W-:Y:S02]  /*c590*/  FMUL.FTZ R105, R2.reuse, R105 ;  /* 0x0000006902697220 */ /* 0x040fe40000410000 */
[C---:B------:R-:W-:Y:S02]  /*c5a0*/  FMUL.FTZ R108, R2.reuse, R108 ;  /* 0x0000006c026c7220 */ /* 0x040fe40000410000 */
[C---:B------:R-:W-:Y:S01]  /*c5b0*/  FMUL.FTZ R109, R2.reuse, R109 ;  /* 0x0000006d026d7220 */ /* 0x040fe20000410000 */
[----:B----4-:R-:W-:Y:S01]  /*c5c0*/  MOV R0, RZ ;  /* 0x000000ff00007202 */ /* 0x010fe20000000f00 */
[C---:B------:R-:W-:Y:S02]  /*c5d0*/  FMUL.FTZ R112, R2.reuse, R112 ;  /* 0x0000007002707220 */ /* 0x040fe40000410000 */
[----:B------:R-:W-:-:S02]  /*c5e0*/  FMUL.FTZ R113, R2, R113 ;  /* 0x0000007102717220 */ /* 0x000fc40000410000 */
[C---:B------:R-:W-:Y:S01]  /*c5f0*/  FMUL.FTZ R116, R2.reuse, R116 ;  /* 0x0000007402747220 */ /* 0x040fe20000410000 */
[----:B------:R-:W3:Y:S01]  /*c600*/  @P0 MUFU.RCP R0, R3 ;  /* 0x0000000300000308 */ /* 0x000ee20000001000 */
        /* <DEDUP_REMOVED lines=41> */
[----:B------:R4:W1:Y:S01]  /*c8a0*/  @P0 MUFU.LG2 R2, R3 ;  /* 0x0000000300020308 */ /* 0x0008620000000c00 */
[----:B--2--5:R-:W-:Y:S02]  /*c8b0*/  @P1 FMUL.FTZ R5, R4, 0.69314718246459960938 ;  /* 0x3f31721804051820 */ /* 0x024fe40000410000 */
[----:B------:R-:W-:Y:S02]  /*c8c0*/  @P1 FMUL.FTZ R4, R6, c[0x0][0x2d0] ;  /* 0x0000b40006041a20 */ /* 0x000fe40000410000 */
[----:B---3--:R-:W-:Y:S02]  /*c8d0*/  FMUL.FTZ R106, R0, R106 ;  /* 0x0000006a006a7220 */ /* 0x008fe40000410000 */
[----:B------:R-:W-:Y:S01]  /*c8e0*/  @P1 FFMA.FTZ R17, R4, R101, R5 ;  /* 0x0000006504111223 */ /* 0x000fe20000010005 */
[----:B------:R-:W-:Y:S01]  /*c8f0*/  MOV R4, 0x1 ;  /* 0x0000000100047802 */ /* 0x000fe20000000f00 */
[C---:B------:R-:W-:Y:S02]  /*c900*/  FMUL.FTZ R107, R0.reuse, R107 ;  /* 0x0000006b006b7220 */ /* 0x040fe40000410000 */
[----:B------:R-:W-:-:S02]  /*c910*/  FMUL.FTZ R110, R0, R110 ;  /* 0x0000006e006e7220 */ /* 0x000fc40000410000 */
[C---:B------:R-:W-:Y:S02]  /*c920*/  FMUL.FTZ R111, R0.reuse, R111 ;  /* 0x0000006f006f7220 */ /* 0x040fe40000410000 */
[----:B------:R-:W-:Y:S01]  /*c930*/  FMUL.FTZ R114, R0, R114 ;  /* 0x0000007200727220 */ /* 0x000fe20000410000 */
[----:B----4-:R-:W-:Y:S01]  /*c940*/  @P0 MOV R3, 0x3f317218 ;  /* 0x3f31721800030802 */ /* 0x010fe20000000f00 */
[----:B-1----:R-:W-:Y:S02]  /*c950*/  @P0 FMUL.FTZ R2, R2, 0.69314718246459960938 ;  /* 0x3f31721802020820 */ /* 0x002fe40000410000 */
        /* <DEDUP_REMOVED lines=46> */
.L_x_2576:
        /* <DEDUP_REMOVED lines=8> */
[----:B------:R-:W2:Y:S01]  /*ccc0*/  POPC R2, UR4 ;  /* 0x0000000400027d09 */ /* 0x000ea20008000000 */
[----:B-1----:R-:W-:Y:S01]  /*ccd0*/  ISETP.EQ.U32.AND P0, PT, R3, R4, PT ;  /* 0x000000040300720c */ /* 0x002fe20003f02070 */
[----:B------:R-:W-:-:S12]  /*cce0*/  IMAD.MOV.U32 R4, RZ, RZ, c[0x0][0x580] ;  /* 0x00016000ff047624 */ /* 0x000fd800078e00ff */
[----:B--2---:R1:W2:Y:S04]  /*ccf0*/  @P0 ATOMG.E.ADD.STRONG.GPU PT, R2, [R4.64], R2 ;  /* 0x00000002040209a8 */ /* 0x0042a800081ee1c6 */
[----:B-1----:R-:W1:Y:S04]  /*cd00*/  S2R R4, SR_LTMASK ;  /* 0x0000000000047919 */ /* 0x002e680000003900 */
[----:B--2---:R1:W2:Y:S02]  /*cd10*/  SHFL.IDX PT, R3, R2, R3, 0x1f ;  /* 0x00001f0302037589 */ /* 0x0042a400000e0000 */
[----:B-1----:R-:W-:-:S06]  /*cd20*/  LOP3.LUT R2, R4, UR4, RZ, 0xc0, !PT ;  /* 0x0000000404027c12 */ /* 0x002fcc000f8ec0ff */
[----:B------:R-:W2:Y:S02]  /*cd30*/  POPC R2, R2 ;  /* 0x0000000200027309 */ /* 0x000ea40000000000 */
[----:B--2---:R-:W-:-:S06]  /*cd40*/  IADD3 R240, R3, c[0x0][0xc], R2 ;  /* 0x0000030003f07a10 */ /* 0x004fcc0007ffe002 */
.L_x_2625:
[----:B------:R-:W-:Y:S05]  /*cd50*/  BSYNC B0 ;  /* 0x0000000000007941 */ /* 0x000fea0003800000 */
.L_x_2624:
        /* <DEDUP_REMOVED lines=15> */
[----:B-----5:R-:W-:Y:S05]  /*ce50*/  CALL.REL.NOINC `($__internal_43_$__cuda_sm70_shflsync_idx_p) ;  /* 0x0000314000007944 */ /* 0x020fea0003c00000 */
.L_x_2628:
[----:B------:R-:W2:Y:S01]  /*ce60*/  LDL R6, [R1+0x4] ;  /* 0x0000040001067983 */ /* 0x000ea20000100800 */
[----:B------:R-:W-:Y:S01]  /*ce70*/  IMAD.MOV.U32 R5, RZ, RZ, 0x1 ;  /* 0x00000001ff057424 */ /* 0x000fe200078e00ff */
[----:B------:R-:W-:Y:S01]  /*ce80*/  SHF.R.S32.HI R0, RZ, 0x1f, R234 ;  /* 0x0000001fff007819 */ /* 0x000fe200000114ea */
[----:B------:R-:W-:Y:S01]  /*ce90*/  IMAD.WIDE.U32 R2, R234, c[0x0][0x4d0], RZ ;  /* 0x00013400ea027a25 */ /* 0x000fe200078e00ff */
[----:B------:R-:W3:Y:S02]  /*cea0*/  LDL R20, [R1+0xc] ;  /* 0x00000c0001147983 */ /* 0x000ee40000100800 */
[----:B------:R-:W-:Y:S01]  /*ceb0*/  ISETP.NE.AND P1, PT, R5, c[0x0][0x4e8], PT ;  /* 0x00013a0005007a0c */ /* 0x000fe20003f25270 */
[C---:B------:R-:W-:Y:S02]  /*cec0*/  IMAD R4, R0.reuse, c[0x0][0x4d0], RZ ;  /* 0x0001340000047a24 */ /* 0x040fe400078e02ff */
[----:B------:R-:W-:Y:S01]  /*ced0*/  IMAD R5, R0, c[0x0][0x438], RZ ;  /* 0x00010e0000057a24 */ /* 0x000fe200078e02ff */
[----:B------:R-:W-:Y:S01]  /*cee0*/  SHF.R.S32.HI R0, RZ, 0x1f, R233 ;  /* 0x0000001fff007819 */ /* 0x000fe200000114e9 */
[----:B------:R-:W-:-:S02]  /*cef0*/  IMAD R4, R234, c[0x0][0x4d4], R4 ;  /* 0x00013500ea047a24 */ /* 0x000fc400078e0204 */
[----:B------:R-:W-:Y:S02]  /*cf00*/  IMAD R8, R234, c[0x0][0x43c], R5 ;  /* 0x00010f00ea087a24 */ /* 0x000fe400078e0205 */
[----:B------:R-:W-:Y:S02]  /*cf10*/  IMAD.IADD R3, R3, 0x1, R4 ;  /* 0x0000000103037824 */ /* 0x000fe400078e0204 */
[----:B------:R-:W-:Y:S02]  /*cf20*/  IMAD R9, R0, c[0x0][0x4d8], RZ ;  /* 0x0001360000097a24 */ /* 0x000fe400078e02ff */
[----:B------:R-:W-:Y:S01]  /*cf30*/  IMAD.WIDE.U32 R4, R234, c[0x0][0x438], RZ ;  /* 0x00010e00ea047a25 */ /* 0x000fe200078e00ff */
[----:B------:R-:W1:Y:S03]  /*cf40*/  S2R R21, SR_TID.X ;  /* 0x0000000000157919 */ /* 0x000e660000002100 */
[----:B------:R-:W-:-:S02]  /*cf50*/  IMAD R9, R233, c[0x0][0x4dc], R9 ;  /* 0x00013700e9097a24 */ /* 0x000fc400078e0209 */
[----:B------:R-:W-:Y:S01]  /*cf60*/  IMAD.WIDE.U32 R2, R233, c[0x0][0x4d8], R2 ;  /* 0x00013600e9027a25 */ /* 0x000fe200078e0002 */
[----:B------:R-:W-:-:S03]  /*cf70*/  SHF.R.S32.HI R11, RZ, 0x1f, R236 ;  /* 0x0000001fff0b7819 */ /* 0x000fc600000114ec */
[----:B------:R-:W-:Y:S02]  /*cf80*/  IMAD.IADD R5, R5, 0x1, R8 ;  /* 0x0000000105057824 */ /* 0x000fe400078e0208 */
[----:B------:R-:W-:Y:S02]  /*cf90*/  IMAD.IADD R3, R3, 0x1, R9 ;  /* 0x0000000103037824 */ /* 0x000fe400078e0209 */
[----:B------:R-:W-:-:S04]  /*cfa0*/  IMAD.WIDE.U32 R8, R233, c[0x0][0x440], R4 ;  /* 0x00011000e9087a25 */ /* 0x000fc800078e0004 */
[----:B------:R-:W-:Y:S02]  /*cfb0*/  IMAD R12, R11, c[0x0][0x4e0], RZ ;  /* 0x000138000b0c7a24 */ /* 0x000fe400078e02ff */
[----:B------:R-:W-:-:S04]  /*cfc0*/  IMAD.WIDE.U32 R4, R236, c[0x0][0x4e0], R2 ;  /* 0x00013800ec047a25 */ /* 0x000fc800078e0002 */
[----:B------:R-:W-:Y:S02]  /*cfd0*/  IMAD R12, R236, c[0x0][0x4e4], R12 ;  /* 0x00013900ec0c7a24 */ /* 0x000fe400078e020c */
[----:B------:R-:W-:-:S04]  /*cfe0*/  IMAD R0, R0, c[0x0][0x440], RZ ;  /* 0x0001100000007a24 */ /* 0x000fc800078e02ff */
[----:B------:R-:W-:Y:S01]  /*cff0*/  IMAD R15, R233, c[0x0][0x444], R0 ;  /* 0x00011100e90f7a24 */ /* 0x000fe200078e0200 */
[----:B-1----:R-:W-:Y:S01]  /*d000*/  SHF.R.S32.HI R19, RZ, 0x1f, R21 ;  /* 0x0000001fff137819 */ /* 0x002fe20000011415 */
[----:B------:R-:W-:Y:S02]  /*d010*/  IMAD R11, R11, c[0x0][0x448], RZ ;  /* 0x000112000b0b7a24 */ /* 0x000fe400078e02ff */
[----:B------:R-:W-:Y:S01]  /*d020*/  IMAD.IADD R3, R9, 0x1, R15 ;  /* 0x0000000109037824 */ /* 0x000fe200078e020f */
[----:B------:R-:W-:Y:S01]  /*d030*/  LEA.HI R19, R19, R21, RZ, 0x5 ;  /* 0x0000001513137211 */ /* 0x000fe200078f28ff */
[----:B------:R-:W-:-:S03]  /*d040*/  IMAD R11, R236, c[0x0][0x44c], R11 ;  /* 0x00011300ec0b7a24 */ /* 0x000fc600078e020b */
        /* <DEDUP_REMOVED lines=25> */
[----:B------:R-:W-:Y:S02]  /*d1e0*/  SHF.R.S32.HI R28, RZ, 0x1f, R28 ;  /* 0x0000001fff1c7819 */ /* 0x000fe4000001141c */
[----:B------:R-:W-:-:S02]  /*d1f0*/  IADD3 R29, R223, 0x50, RZ ;  /* 0x00000050df1d7810 */ /* 0x000fc40007ffe0ff */
[----:B------:R-:W-:Y:S02]  /*d200*/  SHF.R.S32.HI R30, RZ, 0x1f, R30 ;  /* 0x0000001fff1e7819 */ /* 0x000fe4000001141e */
[C---:B------:R-:W-:Y:S02]  /*d210*/  IADD3 R31, R223.reuse, 0x48, RZ ;  /* 0x00000048df1f7810 */ /* 0x040fe40007ffe0ff */
        /* <DEDUP_REMOVED lines=16> */
[----:B------:R-:W-:Y:S01]  /*d320*/  SHF.R.S32.HI R144, RZ, 0x1f, R144 ;  /* 0x0000001fff907819 */ /* 0x000fe20000011490 */
[----:B--2---:R-:W-:-:S04]  /*d330*/  IMAD.IADD R7, R6, 0x1, R238 ;  /* 0x0000000106077824 */ /* 0x004fc800078e02ee */
[----:B------:R-:W-:-:S04]  /*d340*/  @P1 IMAD.HI.U32 R10, R7, c[0x0][0x4ec], RZ ;  /* 0x00013b00070a1a27 */ /* 0x000fc800078e00ff */
[----:B------:R-:W-:Y:S01]  /*d350*/  IMAD.MOV.U32 R6, RZ, RZ, R7 ;  /* 0x000000ffff067224 */ /* 0x000fe200078e0007 */
[----:B------:R-:W-:-:S05]  /*d360*/  @P1 SHF.R.U32.HI R6, RZ, c[0x0][0x4f0], R10 ;  /* 0x00013c00ff061a19 */ /* 0x000fca000001160a */
[----:B------:R-:W-:-:S04]  /*d370*/  IMAD.MOV R10, RZ, RZ, -R6 ;  /* 0x000000ffff0a7224 */ /* 0x000fc800078e0a06 */
[----:B------:R-:W-:Y:S01]  /*d380*/  IMAD R10, R10, c[0x0][0x4e8], R7 ;  /* 0x00013a000a0a7a24 */ /* 0x000fe200078e0207 */
[----:B------:R-:W-:Y:S02]  /*d390*/  SHF.R.S32.HI R13, RZ, 0x1f, R6 ;  /* 0x0000001fff0d7819 */ /* 0x000fe40000011406 */
[----:B------:R-:W-:Y:S02]  /*d3a0*/  IADD3 R4, P0, R6, R4, RZ ;  /* 0x0000000406047210 */ /* 0x000fe40007f1e0ff */
[----:B------:R-:W-:Y:S01]  /*d3b0*/  SHF.R.S32.HI R14, RZ, 0x1f, R10 ;  /* 0x0000001fff0e7819 */ /* 0x000fe2000001140a */
[----:B------:R-:W-:Y:S01]  /*d3c0*/  @P1 IMAD.HI.U32 R2, R7, c[0x0][0x4ec], RZ ;  /* 0x00013b0007021a27 */ /* 0x000fe200078e00ff */
[----:B------:R-:W-:-:S03]  /*d3d0*/  IADD3.X R5, R13, R5, R12, P0, !PT ;  /* 0x000000050d057210 */ /* 0x000fc600007fe40c */
[----:B------:R-:W-:Y:S02]  /*d3e0*/  IMAD R6, R14, c[0x0][0x4c8], RZ ;  /* 0x000132000e067a24 */ /* 0x000fe400078e02ff */
[----:B------:R-:W-:Y:S01]  /*d3f0*/  IMAD.MOV.U32 R0, RZ, RZ, R7 ;  /* 0x000000ffff007224 */ /* 0x000fe200078e0007 */
[----:B------:R-:W-:Y:S01]  /*d400*/  @P1 SHF.R.U32.HI R0, RZ, c[0x0][0x4f0], R2 ;  /* 0x00013c00ff001a19 */ /* 0x000fe20000011602 */
[C---:B------:R-:W-:Y:S02]  /*d410*/  IMAD R6, R10.reuse, c[0x0][0x4cc], R6 ;  /* 0x000133000a067a24 */ /* 0x040fe400078e0206 */
[----:B------:R-:W-:Y:S01]  /*d420*/  IMAD.WIDE.U32 R4, R10, c[0x0][0x4c8], R4 ;  /* 0x000132000a047a25 */ /* 0x000fe200078e0004 */
[----:B------:R-:W-:-:S03]  /*d430*/  SHF.R.S32.HI R10, RZ, 0x1f, R0 ;  /* 0x0000001fff0a7819 */ /* 0x000fc60000011400 */
[----:B------:R-:W-:Y:S02]  /*d440*/  IMAD.MOV.U32 R2, RZ, RZ, R8 ;  /* 0x000000ffff027224 */ /* 0x000fe400078e0008 */
[----:B------:R-:W-:Y:S02]  /*d450*/  IMAD.MOV R8, RZ, RZ, -R0 ;  /* 0x000000ffff087224 */ /* 0x000fe400078e0a00 */
[----:B------:R-:W-:Y:S01]  /*d460*/  IMAD.IADD R9, R5, 0x1, R6 ;  /* 0x0000000105097824 */ /* 0x000fe200078e0206 */
[----:B------:R-:W-:Y:S01]  /*d470*/  LEA R6, P0, R4, c[0x0][0x4a8], 0x2 ;  /* 0x00012a0004067a11 */ /* 0x000fe200078010ff */
[----:B------:R-:W-:-:S04]  /*d480*/  IMAD.WIDE.U32 R2, R236, c[0x0][0x448], R2 ;  /* 0x00011200ec027a25 */ /* 0x000fc800078e0002 */
[----:B------:R-:W-:Y:S01]  /*d490*/  IMAD R8, R8, c[0x0][0x4e8], R7 ;  /* 0x00013a0008087a24 */ /* 0x000fe200078e0207 */
[----:B------:R-:W-:Y:S01]  /*d4a0*/  LEA.HI.X R7, R4, c[0x0][0x4ac], R9, 0x2, P0 ;  /* 0x00012b0004077a11 */ /* 0x000fe200000f1409 */
[----:B------:R-:W-:Y:S02]  /*d4b0*/  IMAD R5, R10, c[0x0][0x430], RZ ;  /* 0x00010c000a057a24 */ /* 0x000fe400078e02ff */
[----:B------:R-:W-:Y:S01]  /*d4c0*/  IMAD.IADD R3, R3, 0x1, R11 ;  /* 0x0000000103037824 */ /* 0x000fe200078e020b */
[----:B------:R-:W-:Y:S01]  /*d4d0*/  SHFL.IDX PT, R4, R6, RZ, 0x1c1f ;  /* 0x001c1fff06047589 */ /* 0x000fe200000e0000 */
[C---:B------:R-:W-:Y:S01]  /*d4e0*/  IMAD R10, R0.reuse, c[0x0][0x434], R5 ;  /* 0x00010d00000a7a24 */ /* 0x040fe200078e0205 */
[----:B------:R-:W-:Y:S02]  /*d4f0*/  SHF.R.S32.HI R9, RZ, 0x1f, R8 ;  /* 0x0000001fff097819 */ /* 0x000fe40000011408 */
[----:B------:R-:W1:Y:S01]  /*d500*/  SHFL.IDX PT, R5, R7, RZ, 0x1c1f ;  /* 0x001c1fff07057589 */ /* 0x000e6200000e0000 */
[----:B------:R-:W-:-:S03]  /*d510*/  IMAD.WIDE.U32 R2, R0, c[0x0][0x430], R2 ;  /* 0x00010c0000027a25 */ /* 0x000fc600078e0002 */
[----:B------:R-:W-:Y:S01]  /*d520*/  SHFL.IDX PT, R6, R6, 0x1, 0x1c1f ;  /* 0x003c1f0006067f89 */ /* 0x000fe200000e0000 */
[----:B---3--:R-:W-:-:S03]  /*d530*/  IMAD.IADD R0, R20, 0x1, R238 ;  /* 0x0000000114007824 */ /* 0x008fc600078e02ee */
[----:B------:R-:W2:Y:S01]  /*d540*/  SHFL.IDX PT, R7, R7, 0x1, 0x1c1f ;  /* 0x003c1f0007077f89 */ /* 0x000ea200000e0000 */
        /* <DEDUP_REMOVED lines=11> */
[----:B--2---:R1:W-:Y:S01]  /*d600*/  @!P1 ST.E [R6.64], R16 ;  /* 0x0000001006009985 */ /* 0x0043e2000c101906 */
[----:B------:R-:W-:Y:S02]  /*d610*/  ISETP.GE.AND P1, PT, R0, UR4, PT ;  /* 0x0000000400007c0c */ /* 0x000fe4000bf26270 */
[----:B------:R-:W-:Y:S02]  /*d620*/  LEA.HI.X R10, R2, c[0x0][0x404], R3, 0x2, P0 ;  /* 0x00010100020a7a11 */ /* 0x000fe400000f1403 */
[----:B------:R1:W2:Y:S01]  /*d630*/  SHFL.IDX PT, R2, R11, RZ, 0x1c1f ;  /* 0x001c1fff0b027589 */ /* 0x0002a200000e0000 */
[----:B------:R-:W-:-:S03]  /*d640*/  ISETP.GE.AND P0, PT, R9, UR4, PT ;  /* 0x0000000409007c0c */ /* 0x000fc6000bf06270 */
[----:B------:R1:W3:Y:S01]  /*d650*/  SHFL.IDX PT, R3, R10, RZ, 0x1c1f ;  /* 0x001c1fff0a037589 */ /* 0x0002e200000e0000 */
[----:B------:R-:W-:Y:S02]  /*d660*/  SHF.R.S32.HI R12, RZ, 0x1f, R241 ;  /* 0x0000001fff0c7819 */ /* 0x000fe400000114f1 */
        /* <DEDUP_REMOVED lines=9> */
[----:B-123--:R-:W-:Y:S02]  /*d700*/  @!P5 IMAD.WIDE R6, R223, 0x4, R2 ;  /* 0x00000004df06d825 */ /* 0x00efe400078e0202 */
        /* <DEDUP_REMOVED lines=8> */
[----:B--2---:R-:W-:-:S03]  /*d790*/  @!P2 LEA R4, P3, R139, R2, 0x2 ;  /* 0x000000028b04a211 */ /* 0x004fc600078610ff */
        /* <DEDUP_REMOVED lines=60> */
[----:B-1----:R-:W-:-:S04]  /*db60*/  @!P3 LEA R6, P4, R246, R2, 0x2 ;  /* 0x00000002f606b211 */ /* 0x002fc800078810ff */
[-C--:B------:R-:W-:Y:S02]  /*db70*/  @!P3 LEA.HI.X R7, R246, R3.reuse, R20, 0x2, P4 ;  /* 0x00000003f607b211 */ /* 0x080fe400020f1414 */
[-C--:B--2---:R-:W-:Y:S02]  /*db80*/  @!P2 LEA R4, P1, R245, R2.reuse, 0x2 ;  /* 0x00000002f504a211 */ /* 0x084fe400078210ff */
        /* <DEDUP_REMOVED lines=11> */
[----:B--2---:R-:W-:-:S03]  /*dc40*/  @!P3 LEA R4, P1, R242, R2, 0x2 ;  /* 0x00000002f204b211 */ /* 0x004fc600078210ff */
[----:B------:R3:W-:Y:S01]  /*dc50*/  @!P4 ST.E.64 [R6.64], R88 ;  /* 0x000000580600c985 */ /* 0x0007e2000c101b06 */
[----:B------:R-:W-:Y:S02]  /*dc60*/  @!P3 LEA.HI.X R5, R242, R3, R13, 0x2, P1 ;  /* 0x00000003f205b211 */ /* 0x000fe400008f140d */
[----:B------:R-:W-:-:S03]  /*dc70*/  @!P2 LEA R2, P1, R241, R2, 0x2 ;  /* 0x00000002f102a211 */ /* 0x000fc600078210ff */
[----:B------:R3:W-:Y:S01]  /*dc80*/  @!P3 ST.E.64 [R4.64], R92 ;  /* 0x0000005c0400b985 */ /* 0x0007e2000c101b06 */
[----:B------:R-:W-:-:S05]  /*dc90*/  @!P2 LEA.HI.X R3, R241, R3, R12, 0x2, P1 ;  /* 0x00000003f103a211 */ /* 0x000fca00008f140c */
[----:B------:R3:W-:Y:S04]  /*dca0*/  @!P2 ST.E.64 [R2.64], R96 ;  /* 0x000000600200a985 */ /* 0x0007e8000c101b06 */
.L_x_2630:
[----:B------:R-:W-:Y:S05]  /*dcb0*/  BSYNC B0 ;  /* 0x0000000000007941 */ /* 0x000fea0003800000 */
.L_x_2629:
[----:B---3--:R3:W4:Y:S04]  /*dcc0*/  SHFL.IDX PT, R3, R10, 0x1, 0x1c1f ;  /* 0x003c1f000a037f89 */ /* 0x00872800000e0000 */
[----:B--2---:R3:W2:Y:S01]  /*dcd0*/  SHFL.IDX PT, R2, R11, 0x1, 0x1c1f ;  /* 0x003c1f000b027f89 */ /* 0x0046a200000e0000 */
[----:B------:R-:W-:Y:S05]  /*dce0*/  @P0 BRA `(.L_x_2631) ;  /* 0x0000089000000947 */ /* 0x000fea0003800000 */
[----:B------:R-:W-:Y:S02]  /*dcf0*/  ISETP.GE.AND P1, PT, R223, c[0x0][0x3c8], PT ;  /* 0x0000f200df007a0c */ /* 0x000fe40003f26270 */
[----:B------:R-:W-:Y:S02]  /*dd00*/  ISETP.GE.AND P2, PT, R143, c[0x0][0x3c8], PT ;  /* 0x0000f2008f007a0c */ /* 0x000fe40003f46270 */
[----:B------:R-:W-:Y:S02]  /*dd10*/  ISETP.GE.AND P3, PT, R141, c[0x0][0x3c8], PT ;  /* 0x0000f2008d007a0c */ /* 0x000fe40003f66270 */
[----:B------:R-:W-:-:S07]  /*dd20*/  ISETP.GE.AND P0, PT, R139, c[0x0][0x3c8], PT ;  /* 0x0000f2008b007a0c */ /* 0x000fce0003f06270 */
[----:B-12-4-:R-:W-:Y:S02]  /*dd30*/  @!P1 IMAD.WIDE R6, R223, 0x4, R2 ;  /* 0x00000004df069825 */ /* 0x016fe400078e0202 */
        /* <DEDUP_REMOVED lines=8> */
[----:B--2---:R-:W-:-:S03]  /*ddc0*/  @!P0 LEA R4, P5, R139, R2, 0x2 ;  /* 0x000000028b048211 */ /* 0x004fc600078a10ff */
        /* <DEDUP_REMOVED lines=32> */
[CC--:B--2---:R-:W-:Y:S01]  /*dfd0*/  @!P0 LEA R4, P5, R27.reuse, R2.reuse, 0x2 ;  /* 0x000000021b048211 */ /* 0x0c4fe200078a10ff */
        /* <DEDUP_REMOVED lines=11> */
[CC--:B--2---:R-:W-:Y:S01]  /*e090*/  @!P4 LEA R4, P5, R250.reuse, R2.reuse, 0x2 ;  /* 0x00000002fa04c211 */ /* 0x0c4fe200078a10ff */
[----:B------:R1:W-:Y:S03]  /*e0a0*/  @!P2 ST.E.64 [R6.64], R58 ;  /* 0x0000003a0600a985 */ /* 0x0003e6000c101b06 */
[----:B------:R-:W-:Y:S02]  /*e0b0*/  @!P4 LEA.HI.X R5, R250, R3, R24, 0x2, P5 ;  /* 0x00000003fa05c211 */ /* 0x000fe400028f1418 */
[----:B----4-:R-:W-:-:S03]  /*e0c0*/  @!P3 LEA R8, P2, R249, R2, 0x2 ;  /* 0x00000002f908b211 */ /* 0x010fc600078410ff */
        /* <DEDUP_REMOVED lines=16> */
[----:B---3--:R-:W-:-:S03]  /*e1d0*/  @!P3 LEA R10, P5, R245, R2, 0x2 ;  /* 0x00000002f50ab211 */ /* 0x008fc600078a10ff */
        /* <DEDUP_REMOVED lines=18> */
.L_x_2627:
        /* <DEDUP_REMOVED lines=40> */
.L_x_2631:
[----:B------:R-:W-:Y:S05]  /*e580*/  BSYNC B1 ;  /* 0x0000000000017941 */ /* 0x000fea0003800000 */
.L_x_2626:
[----:B-1-3--:R-:W3:Y:S02]  /*e590*/  LDL R0, [R1+0x8] ;  /* 0x0000080001007983 */ /* 0x00aee40000100800 */
[----:B---3--:R-:W-:-:S13]  /*e5a0*/  ISETP.NE.AND P0, PT, R0, RZ, PT ;  /* 0x000000ff0000720c */ /* 0x008fda0003f05270 */
[----:B------:R-:W-:Y:S01]  /*e5b0*/  @P0 WARPSYNC 0xffffffff ;  /* 0xffffffff00000948 */ /* 0x000fe20003800000 */
[----:B------:R-:W-:Y:S06]  /*e5c0*/  @P0 BAR.SYNC.DEFER_BLOCKING 0x5, 0x100 ;  /* 0x0144000000000b1d */ /* 0x000fec0000010000 */
[----:B------:R-:W1:Y:S04]  /*e5d0*/  @P0 LDS R240, [0x24100] ;  /* 0x02410000fff00984 */ /* 0x000e680000000800 */
[----:B------:R-:W-:Y:S06]  /*e5e0*/  @P0 BAR.ARV 0x4, 0x100 ;  /* 0x0104000000000b1d */ /* 0x000fec0000002000 */
[----:B------:R-:W-:Y:S05]  /*e5f0*/  @P0 BRA `(.L_x_2632) ;  /* 0x0000007000000947 */ /* 0x000fea0003800000 */
[----:B------:R-:W-:Y:S05]  /*e600*/  BRA.DIV ~URZ, `(.L_x_2633) ;  /* 0x000018d27f007947 */ /* 0x000fea000b800000 */
[----:B------:R3:W4:Y:S02]  /*e610*/  SHFL.IDX PT, R0, R18, RZ, 0x1f ;  /* 0x00001fff12007589 */ /* 0x00072400000e0000 */
.L_x_2659:
[----:B------:R-:W-:Y:S01]  /*e620*/  WARPSYNC 0xffffffff ;  /* 0xffffffff00007948 */ /* 0x000fe20003800000 */
[----:B------:R-:W-:Y:S01]  /*e630*/  BAR.SYNC.DEFER_BLOCKING 0x4, 0x100 ;  /* 0x0104000000007b1d */ /* 0x000fe20000010000 */
[----:B-1--4-:R-:W-:-:S05]  /*e640*/  MOV R240, R0 ;  /* 0x0000000000f07202 */ /* 0x012fca0000000f00 */
[----:B------:R1:W-:Y:S04]  /*e650*/  @!P6 STS [0x24100], R18 ;  /* 0x02410012ff00e388 */ /* 0x0003e80000000800 */
[----:B------:R-:W-:Y:S06]  /*e660*/  BAR.ARV 0x5, 0x100 ;  /* 0x0144000000007b1d */ /* 0x000fec0000002000 */
.L_x_2632:
[----:B-1----:R-:W-:-:S13]  /*e670*/  ISETP.GE.AND P0, PT, R240, c[0x0][0x538], PT ;  /* 0x00014e00f0007a0c */ /* 0x002fda0003f06270 */
[----:B--2345:R-:W-:Y:S01]  /*e680*/  @P0 CALL.REL.NOINC `(.L_x_2634) ;  /* 0x0000001000000944 */ /* 0x03cfe20003c00000 */
[----:B------:R-:W-:Y:S05]  /*e690*/  BRA `(.L_x_2635) ;  /* 0xffff22d000007947 */ /* 0x000fea000383ffff */
.L_x_2634:
[----:B------:R-:W-:Y:S05]  /*e6a0*/  EXIT ;  /* 0x000000000000794d */ /* 0x000fea0003800000 */
.L_x_2577:
[----:B------:R-:W-:Y:S01]  /*e6b0*/  IMAD.MOV.U32 R30, RZ, RZ, R9 ;  /* 0x000000ffff1e7224 */ /* 0x000fe200078e0009 */
[----:B------:R-:W-:Y:S01]  /*e6c0*/  MOV R29, RZ ;  /* 0x000000ff001d7202 */ /* 0x000fe20000000f00 */
[----:B------:R-:W-:Y:S01]  /*e6d0*/  IMAD.MOV.U32 R3, RZ, RZ, 0x181f ;  /* 0x0000181fff037424 */ /* 0x000fe200078e00ff */
[----:B------:R-:W-:Y:S02]  /*e6e0*/  MOV R2, 0xe700 ;  /* 0x0000e70000027802 */ /* 0x000fe40000000f00 */
[----:B-----5:R-:W-:Y:S05]  /*e6f0*/  CALL.REL.NOINC `($__internal_43_$__cuda_sm70_shflsync_idx_p) ;  /* 0x000018a000007944 */ /* 0x020fea0003c00000 */
[----:B------:R-:W-:Y:S01]  /*e700*/  MOV R8, R29 ;  /* 0x0000001d00087202 */ /* 0x000fe20000000f00 */
[----:B------:R-:W-:Y:S05]  /*e710*/  BRA `(.L_x_2636) ;  /* 0xffff2ed000007947 */ /* 0x000fea000383ffff */
.L_x_2578:
[----:B------:R-:W-:Y:S01]  /*e720*/  IMAD.MOV.U32 R30, RZ, RZ, R11 ;  /* 0x000000ffff1e7224 */ /* 0x000fe200078e000b */
[----:B------:R-:W-:Y:S01]  /*e730*/  MOV R29, RZ ;  /* 0x000000ff001d7202 */ /* 0x000fe20000000f00 */
[----:B------:R-:W-:Y:S01]  /*e740*/  IMAD.MOV.U32 R3, RZ, RZ, 0x181f ;  /* 0x0000181fff037424 */ /* 0x000fe200078e00ff */
[----:B------:R-:W-:Y:S02]  /*e750*/  MOV R2, 0xe770 ;  /* 0x0000e77000027802 */ /* 0x000fe40000000f00 */
[----:B-12--5:R-:W-:Y:S05]  /*e760*/  CALL.REL.NOINC `($__internal_43_$__cuda_sm70_shflsync_idx_p) ;  /* 0x0000183000007944 */ /* 0x026fea0003c00000 */
[----:B------:R-:W-:Y:S01]  /*e770*/  MOV R0, R29 ;  /* 0x0000001d00007202 */ /* 0x000fe20000000f00 */
[----:B------:R-:W-:Y:S05]  /*e780*/  BRA `(.L_x_2637) ;  /* 0xffff2e8000007947 */ /* 0x000fea000383ffff */
.L_x_2581:
[----:B------:R-:W-:Y:S01]  /*e790*/  IMAD.MOV.U32 R30, RZ, RZ, R9 ;  /* 0x000000ffff1e7224 */ /* 0x000fe200078e0009 */
[----:B------:R-:W-:Y:S01]  /*e7a0*/  MOV R29, 0x1 ;  /* 0x00000001001d7802 */ /* 0x000fe20000000f00 */
[----:B--2---:R-:W-:Y:S01]  /*e7b0*/  IMAD.MOV.U32 R3, RZ, RZ, 0x181f ;  /* 0x0000181fff037424 */ /* 0x004fe200078e00ff */
[----:B------:R-:W-:-:S02]  /*e7c0*/  MOV R2, 0xe7e0 ;  /* 0x0000e7e000027802 */ /* 0x000fc40000000f00 */
[----:B-1-345:R-:W-:Y:S05]  /*e7d0*/  CALL.REL.NOINC `($__internal_43_$__cuda_sm70_shflsync_idx_p) ;  /* 0x000017c000007944 */ /* 0x03afea0003c00000 */
[----:B------:R-:W-:Y:S01]  /*e7e0*/  IMAD.MOV.U32 R8, RZ, RZ, R29 ;  /* 0x000000ffff087224 */ /* 0x000fe200078e001d */
[----:B------:R-:W-:Y:S01]  /*e7f0*/  MOV R29, 0x1 ;  /* 0x00000001001d7802 */ /* 0x000fe20000000f00 */
[----:B------:R-:W-:Y:S01]  /*e800*/  IMAD.MOV.U32 R30, RZ, RZ, R11 ;  /* 0x000000ffff1e7224 */ /* 0x000fe200078e000b */
[----:B------:R-:W-:-:S02]  /*e810*/  MOV R3, 0x181f ;  /* 0x0000181f00037802 */ /* 0x000fc40000000f00 */
[----:B------:R-:W-:Y:S02]  /*e820*/  MOV R2, 0xe840 ;  /* 0x0000e84000027802 */ /* 0x000fe40000000f00 */
[----:B------:R-:W-:Y:S05]  /*e830*/  CALL.REL.NOINC `($__internal_43_$__cuda_sm70_shflsync_idx_p) ;  /* 0x0000176000007944 */ /* 0x000fea0003c00000 */
[----:B------:R-:W-:Y:S01]  /*e840*/  MOV R0, R29 ;  /* 0x0000001d00007202 */ /* 0x000fe20000000f00 */
[----:B------:R-:W-:Y:S05]  /*e850*/  BRA `(.L_x_2638) ;  /* 0xffff2f4000007947 */ /* 0x000fea000383ffff */
.L_x_2584:
[----:B------:R-:W-:Y:S01]  /*e860*/  IMAD.MOV.U32 R30, RZ, RZ, R9 ;  /* 0x000000ffff1e7224 */ /* 0x000fe200078e0009 */
[----:B------:R-:W-:Y:S01]  /*e870*/  MOV R29, 0x2 ;  /* 0x00000002001d7802 */ /* 0x000fe20000000f00 */
[----:B-1----:R-:W-:Y:S01]  /*e880*/  IMAD.MOV.U32 R3, RZ, RZ, 0x181f ;  /* 0x0000181fff037424 */ /* 0x002fe200078e00ff */
[----:B------:R-:W-:Y:S02]  /*e890*/  MOV R2, 0xe8b0 ;  /* 0x0000e8b000027802 */ /* 0x000fe40000000f00 */
[----:B--2345:R-:W-:Y:S05]  /*e8a0*/  CALL.REL.NOINC `($__internal_43_$__cuda_sm70_shflsync_idx_p) ;  /* 0x000016f000007944 */ /* 0x03cfea0003c00000 */
[----:B------:R-:W-:Y:S01]  /*e8b0*/  MOV R8, R29 ;  /* 0x0000001d00087202 */ /* 0x000fe20000000f00 */
[----:B------:R-:W-:Y:S05]  /*e8c0*/  BRA `(.L_x_2639) ;  /* 0xffff303000007947 */ /* 0x000fea000383ffff */
.L_x_2585:
[----:B------:R-:W-:Y:S01]  /*e8d0*/  IMAD.MOV.U32 R30, RZ, RZ, R11 ;  /* 0x000000ffff1e7224 */ /* 0x000fe200078e000b */
[----:B------:R-:W-:Y:S01]  /*e8e0*/  MOV R29, 0x2 ;  /* 0x00000002001d7802 */ /* 0x000fe20000000f00 */
[----:B------:R-:W-:Y:S01]  /*e8f0*/  IMAD.MOV.U32 R3, RZ, RZ, 0x181f ;  /* 0x0000181fff037424 */ /* 0x000fe200078e00ff */
[----:B------:R-:W-:Y:S02]  /*e900*/  MOV R2, 0xe920 ;  /* 0x0000e92000027802 */ /* 0x000fe40000000f00 */
[----:B-12345:R-:W-:Y:S05]  /*e910*/  CALL.REL.NOINC `($__internal_43_$__cuda_sm70_shflsync_idx_p) ;  /* 0x0000168000007944 */ /* 0x03efea0003c00000 */
[----:B------:R-:W-:Y:S01]  /*e920*/  MOV R0, R29 ;  /* 0x0000001d00007202 */ /* 0x000fe20000000f00 */
[----:B------:R-:W-:Y:S05]  /*e930*/  BRA `(.L_x_2640) ;  /* 0xffff2fe000007947 */ /* 0x000fea000383ffff */
.L_x_2588:
[----:B------:R-:W-:Y:S01]  /*e940*/  IMAD.MOV.U32 R30, RZ, RZ, R9 ;  /* 0x000000ffff1e7224 */ /* 0x000fe200078e0009 */
[----:B------:R-:W-:Y:S01]  /*e950*/  MOV R29, 0x3 ;  /* 0x00000003001d7802 */ /* 0x000fe20000000f00 */
[----:B-1----:R-:W-:Y:S01]  /*e960*/  IMAD.MOV.U32 R3, RZ, RZ, 0x181f ;  /* 0x0000181fff037424 */ /* 0x002fe200078e00ff */
[----:B------:R-:W-:-:S02]  /*e970*/  MOV R2, 0xe990 ;  /* 0x0000e99000027802 */ /* 0x000fc40000000f00 */
[----:B--2345:R-:W-:Y:S05]  /*e980*/  CALL.REL.NOINC `($__internal_43_$__cuda_sm70_shflsync_idx_p) ;  /* 0x0000161000007944 */ /* 0x03cfea0003c00000 */
        /* <DEDUP_REMOVED lines=8> */
.L_x_2591:
[----:B------:R-:W-:Y:S01]  /*ea10*/  IMAD.MOV.U32 R30, RZ, RZ, R9 ;  /* 0x000000ffff1e7224 */ /* 0x000fe200078e0009 */
[----:B------:R-:W-:Y:S01]  /*ea20*/  MOV R29, RZ ;  /* 0x000000ff001d7202 */ /* 0x000fe20000000f00 */
[----:B------:R-:W-:Y:S01]  /*ea30*/  IMAD.MOV.U32 R3, RZ, RZ, 0x181f ;  /* 0x0000181fff037424 */ /* 0x000fe200078e00ff */
[----:B------:R-:W-:Y:S02]  /*ea40*/  MOV R2, 0xea60 ;  /* 0x0000ea6000027802 */ /* 0x000fe40000000f00 */
[----:B------:R-:W-:Y:S05]  /*ea50*/  CALL.REL.NOINC `($__internal_43_$__cuda_sm70_shflsync_idx_p) ;  /* 0x0000154000007944 */ /* 0x000fea0003c00000 */
[----:B------:R-:W-:Y:S01]  /*ea60*/  MOV R8, R29 ;  /* 0x0000001d00087202 */ /* 0x000fe20000000f00 */
[----:B------:R-:W-:Y:S05]  /*ea70*/  BRA `(.L_x_2642) ;  /* 0xffff3b4000007947 */ /* 0x000fea000383ffff */
.L_x_2592:
[----:B------:R-:W-:Y:S01]  /*ea80*/  IMAD.MOV.U32 R30, RZ, RZ, R12 ;  /* 0x000000ffff1e7224 */ /* 0x000fe200078e000c */
[----:B------:R-:W-:Y:S01]  /*ea90*/  MOV R29, RZ ;  /* 0x000000ff001d7202 */ /* 0x000fe20000000f00 */
[----:B------:R-:W-:Y:S01]  /*eaa0*/  IMAD.MOV.U32 R3, RZ, RZ, 0x181f ;  /* 0x0000181fff037424 */ /* 0x000fe200078e00ff */
[----:B------:R-:W-:Y:S02]  /*eab0*/  MOV R2, 0xead0 ;  /* 0x0000ead000027802 */ /* 0x000fe40000000f00 */
[----:B-12---:R-:W-:Y:S05]  /*eac0*/  CALL.REL.NOINC `($__internal_43_$__cuda_sm70_shflsync_idx_p) ;  /* 0x000014d000007944 */ /* 0x006fea0003c00000 */
[C---:B------:R-:W-:Y:S01]  /*ead0*/  IADD3 R6, P6, R29.reuse, R17, RZ ;  /* 0x000000111d067210 */ /* 0x040fe20007fde0ff */
[----:B------:R-:W-:Y:S01]  /*eae0*/  IMAD.MOV.U32 R30, RZ, RZ, R9 ;  /* 0x000000ffff1e7224 */ /* 0x000fe200078e0009 */
[----:B------:R-:W-:-:S02]  /*eaf0*/  IADD3 R4, P5, R29, R18, RZ ;  /* 0x000000121d047210 */ /* 0x000fc40007fbe0ff */
[----:B------:R-:W-:Y:S01]  /*eb00*/  IADD3 R2, P0, R29, R19, RZ ;  /* 0x000000131d027210 */ /* 0x000fe20007f1e0ff */
[C---:B------:R-:W-:Y:S01]  /*eb10*/  IMAD.X R7, R8.reuse, 0x1, R14, P6 ;  /* 0x0000000108077824 */ /* 0x040fe200030e060e */
[----:B------:R-:W-:Y:S01]  /*eb20*/  ISETP.GE.AND P6, PT, R193, c[0x0][0x1d4], PT ;  /* 0x00007500c1007a0c */ /* 0x000fe20003fc6270 */
[----:B------:R-:W-:Y:S01]  /*eb30*/  IMAD.X R5, R8, 0x1, R16, P5 ;  /* 0x0000000108057824 */ /* 0x000fe200028e0610 */
[----:B------:R-:W-:Y:S01]  /*eb40*/  ISETP.GE.AND P5, PT, R202, c[0x0][0x1d4], PT ;  /* 0x00007500ca007a0c */ /* 0x000fe20003fa6270 */
[----:B------:R-:W-:Y:S01]  /*eb50*/  IMAD.X R3, R8, 0x1, R15, P0 ;  /* 0x0000000108037824 */ /* 0x000fe200000e060f */
[----:B------:R-:W-:Y:S01]  /*eb60*/  ISETP.GE.AND P0, PT, R201, c[0x0][0x1d4], PT ;  /* 0x00007500c9007a0c */ /* 0x000fe20003f06270 */
[----:B------:R-:W-:Y:S01]  /*eb70*/  IMAD.MOV.U32 R29, RZ, RZ, 0x1 ;  /* 0x00000001ff1d7424 */ /* 0x000fe200078e00ff */
[----:B------:R-:W-:Y:S02]  /*eb80*/  SEL R11, RZ, 0x10, P6 ;  /* 0x00000010ff0b7807 */ /* 0x000fe40003000000 */
[----:B------:R-:W-:-:S02]  /*eb90*/  SEL R10, RZ, 0x10, P5 ;  /* 0x00000010ff0a7807 */ /* 0x000fc40002800000 */
[----:B------:R-:W-:-:S03]  /*eba0*/  SEL R9, RZ, 0x10, P0 ;  /* 0x00000010ff097807 */ /* 0x000fc60000000000 */
        /* <DEDUP_REMOVED lines=8> */
[----:B-1----:R-:W-:Y:S05]  /*ec30*/  CALL.REL.NOINC `($__internal_43_$__cuda_sm70_shflsync_idx_p) ;  /* 0x0000136000007944 */ /* 0x002fea0003c00000 */
        /* <DEDUP_REMOVED lines=8> */
.L_x_2595:
[----:B------:R-:W-:Y:S01]  /*ecc0*/  IMAD.MOV.U32 R30, RZ, RZ, R13 ;  /* 0x000000ffff1e7224 */ /* 0x000fe200078e000d */
[----:B------:R-:W-:Y:S01]  /*ecd0*/  MOV R29, RZ ;  /* 0x000000ff001d7202 */ /* 0x000fe20000000f00 */
[----:B------:R-:W-:Y:S01]  /*ece0*/  IMAD.MOV.U32 R3, RZ, RZ, 0x181f ;  /* 0x0000181fff037424 */ /* 0x000fe200078e00ff */
[----:B------:R-:W-:Y:S02]  /*ecf0*/  MOV R2, 0xed10 ;  /* 0x0000ed1000027802 */ /* 0x000fe40000000f00 */
[----:B-1234-:R-:W-:Y:S05]  /*ed00*/  CALL.REL.NOINC `($__internal_43_$__cuda_sm70_shflsync_idx_p) ;  /* 0x0000129000007944 */ /* 0x01efea0003c00000 */
[----:B------:R-:W-:Y:S01]  /*ed10*/  MOV R12, R29 ;  /* 0x0000001d000c7202 */ /* 0x000fe20000000f00 */
[----:B------:R-:W-:Y:S05]  /*ed20*/  BRA `(.L_x_2644) ;  /* 0xffff3e0000007947 */ /* 0x000fea000383ffff */
.L_x_2596:
[----:B------:R-:W-:Y:S01]  /*ed30*/  IMAD.MOV.U32 R30, RZ, RZ, R20 ;  /* 0x000000ffff1e7224 */ /* 0x000fe200078e0014 */
[----:B------:R-:W-:Y:S01]  /*ed40*/  MOV R29, RZ ;  /* 0x000000ff001d7202 */ /* 0x000fe20000000f00 */
[----:B------:R-:W-:Y:S01]  /*ed50*/  IMAD.MOV.U32 R3, RZ, RZ, 0x181f ;  /* 0x0000181fff037424 */ /* 0x000fe200078e00ff */
[----:B------:R-:W-:Y:S02]  /*ed60*/  MOV R2, 0xed80 ;  /* 0x0000ed8000027802 */ /* 0x000fe40000000f00 */
[----:B-1234-:R-:W-:Y:S05]  /*ed70*/  CALL.REL.NOINC `($__internal_43_$__cuda_sm70_shflsync_idx_p) ;  /* 0x0000122000007944 */ /* 0x01efea0003c00000 */
[C---:B------:R-:W-:Y:S01]  /*ed80*/  IADD3 R16, P0, R29.reuse, R25, RZ ;  /* 0x000000191d107210 */ /* 0x040fe20007f1e0ff */
[----:B------:R-:W-:Y:S01]  /*ed90*/  IMAD.MOV.U32 R30, RZ, RZ, R13 ;  /* 0x000000ffff1e7224 */ /* 0x000fe200078e000d */
[----:B------:R-:W-:-:S02]  /*eda0*/  IADD3 R14, P1, R29, R26, RZ ;  /* 0x0000001a1d0e7210 */ /* 0x000fc40007f3e0ff */
[----:B------:R-:W-:Y:S01]  /*edb0*/  ISETP.GE.AND P6, PT, R193, c[0x0][0x1d4], PT ;  /* 0x00007500c1007a0c */ /* 0x000fe20003fc6270 */
[----:B------:R-:W-:Y:S01]  /*edc0*/  IMAD.X R17, R12, 0x1, R21, P0 ;  /* 0x000000010c117824 */ /* 0x000fe200000e0615 */
[----:B------:R-:W-:Y:S01]  /*edd0*/  ISETP.GE.AND P5, PT, R202, c[0x0][0x1d4], PT ;  /* 0x00007500ca007a0c */ /* 0x000fe20003fa6270 */
[C---:B------:R-:W-:Y:S01]  /*ede0*/  IMAD.X R15, R12.reuse, 0x1, R22, P1 ;  /* 0x000000010c0f7824 */ /* 0x040fe200008e0616 */
        /* <DEDUP_REMOVED lines=24> */
.L_x_2599:
[----:B------:R-:W-:Y:S01]  /*ef70*/  IMAD.MOV.U32 R30, RZ, RZ, R5 ;  /* 0x000000ffff1e7224 */ /* 0x000fe200078e0005 */
[----:B------:R-:W-:Y:S01]  /*ef80*/  MOV R29, RZ ;  /* 0x000000ff001d7202 */ /* 0x000fe20000000f00 */
[----:B------:R-:W-:Y:S01]  /*ef90*/  IMAD.MOV.U32 R3, RZ, RZ, 0x181f ;  /* 0x0000181fff037424 */ /* 0x000fe200078e00ff */
[----:B------:R-:W-:Y:S02]  /*efa0*/  MOV R2, 0xefc0 ;  /* 0x0000efc000027802 */ /* 0x000fe40000000f00 */
[----:B------:R-:W-:Y:S05]  /*efb0*/  CALL.REL.NOINC `($__internal_43_$__cuda_sm70_shflsync_idx_p) ;  /* 0x00000fe000007944 */ /* 0x000fea0003c00000 */
[----:B------:R-:W-:Y:S01]  /*efc0*/  MOV R4, R29 ;  /* 0x0000001d00047202 */ /* 0x000fe20000000f00 */
[----:B------:R-:W-:Y:S05]  /*efd0*/  BRA `(.L_x_2646) ;  /* 0xffff662000007947 */ /* 0x000fea000383ffff */
.L_x_2600:
[----:B------:R-:W-:Y:S01]  /*efe0*/  IMAD.MOV.U32 R30, RZ, RZ, R12 ;  /* 0x000000ffff1e7224 */ /* 0x000fe200078e000c */
[----:B------:R-:W-:Y:S01]  /*eff0*/  MOV R29, RZ ;  /* 0x000000ff001d7202 */ /* 0x000fe20000000f00 */
[----:B------:R-:W-:Y:S01]  /*f000*/  IMAD.MOV.U32 R3, RZ, RZ, 0x181f ;  /* 0x0000181fff037424 */ /* 0x000fe200078e00ff */
[----:B------:R-:W-:Y:S02]  /*f010*/  MOV R2, 0xf030 ;  /* 0x0000f03000027802 */ /* 0x000fe40000000f00 */
[----:B-12---:R-:W-:Y:S05]  /*f020*/  CALL.REL.NOINC `($__internal_43_$__cuda_sm70_shflsync_idx_p) ;  /* 0x00000f7000007944 */ /* 0x006fea0003c00000 */
[----:B------:R-:W-:Y:S01]  /*f030*/  IADD3 R6, P0, R29, R16, RZ ;  /* 0x000000101d067210 */ /* 0x000fe20007f1e0ff */
[----:B------:R-:W-:Y:S01]  /*f040*/  IMAD.MOV.U32 R30, RZ, RZ, R5 ;  /* 0x000000ffff1e7224 */ /* 0x000fe200078e0005 */
[----:B------:R-:W-:-:S02]  /*f050*/  ISETP.GE.AND P6, PT, R193, c[0x0][0x1d4], PT ;  /* 0x00007500c1007a0c */ /* 0x000fc40003fc6270 */
[----:B------:R-:W-:Y:S01]  /*f060*/  ISETP.GE.AND P5, PT, R202, c[0x0][0x1d4], PT ;  /* 0x00007500ca007a0c */ /* 0x000fe20003fa6270 */
[C---:B------:R-:W-:Y:S01]  /*f070*/  IMAD.X R7, R4.reuse, 0x1, R13, P0 ;  /* 0x0000000104077824 */ /* 0x040fe200000e060d */
[----:B------:R-:W-:Y:S02]  /*f080*/  IADD3 R2, P0, R29, R17, RZ ;  /* 0x000000111d027210 */ /* 0x000fe40007f1e0ff */
[----:B------:R-:W-:Y:S02]  /*f090*/  SEL R11, RZ, 0x10, P6 ;  /* 0x00000010ff0b7807 */ /* 0x000fe40003000000 */
[----:B------:R-:W-:Y:S01]  /*f0a0*/  SEL R10, RZ, 0x10, P5 ;  /* 0x00000010ff0a7807 */ /* 0x000fe20002800000 */
[----:B------:R-:W-:Y:S01]  /*f0b0*/  IMAD.X R3, R4, 0x1, R14, P0 ;  /* 0x0000000104037824 */ /* 0x000fe200000e060e */
[----:B------:R-:W-:-:S03]  /*f0c0*/  ISETP.GE.AND P0, PT, R201, c[0x0][0x1d4], PT ;  /* 0x00007500c9007a0c */ /* 0x000fc60003f06270 */
[----:B------:R-:W-:Y:S01]  /*f0d0*/  @!PT LDS RZ, [RZ] ;  /* 0x00000000fffff984 */ /* 0x000fe20000000800 */
[----:B------:R-:W-:Y:S01]  /*f0e0*/  @!PT LDS RZ, [RZ] ;  /* 0x00000000fffff984 */ /* 0x000fe20000000800 */
[----:B------:R-:W-:Y:S01]  /*f0f0*/  @!PT LDS RZ, [RZ] ;  /* 0x00000000fffff984 */ /* 0x000fe20000000800 */
[----:B------:R1:W-:Y:S01]  /*f100*/  LDGSTS.E.BYPASS.LTC128B.128 [R210+0xc100], [R6.64], !P6 ;  /* 0x0c10000006d27fae */ /* 0x0003e2000f101d46 */
[----:B------:R-:W-:-:S03]  /*f110*/  SEL R5, RZ, 0x10, P0 ;  /* 0x00000010ff057807 */ /* 0x000fc60000000000 */
[----:B------:R2:W-:Y:S02]  /*f120*/  LDGSTS.E.BYPASS.LTC128B.128 [R210+0xe100], [R2.64], !P5 ;  /* 0x0e10000002d27fae */ /* 0x0005e4000e901d46 */
[----:B--2---:R-:W-:Y:S01]  /*f130*/  IADD3 R2, P1, R29, R18, RZ ;  /* 0x000000121d027210 */ /* 0x004fe20007f3e0ff */
[----:B------:R-:W-:-:S04]  /*f140*/  IMAD.MOV.U32 R29, RZ, RZ, 0x1 ;  /* 0x00000001ff1d7424 */ /* 0x000fc800078e00ff */
[----:B------:R-:W-:-:S05]  /*f150*/  IMAD.X R3, R4, 0x1, R15, P1 ;  /* 0x0000000104037824 */ /* 0x000fca00008e060f */
[----:B------:R2:W-:Y:S02]  /*f160*/  LDGSTS.E.BYPASS.LTC128B.128 [R210+0x10100], [R2.64], !P0 ;  /* 0x1010000002d27fae */ /* 0x0005e4000c101d46 */
[----:B--2---:R-:W-:Y:S01]  /*f170*/  IMAD.MOV.U32 R3, RZ, RZ, 0x181f ;  /* 0x0000181fff037424 */ /* 0x004fe200078e00ff */
[----:B------:R-:W-:Y:S02]  /*f180*/  MOV R2, 0xf1a0 ;  /* 0x0000f1a000027802 */ /* 0x000fe40000000f00 */
[----:B-1----:R-:W-:Y:S05]  /*f190*/  CALL.REL.NOINC `($__internal_43_$__cuda_sm70_shflsync_idx_p) ;  /* 0x00000e0000007944 */ /* 0x002fea0003c00000 */
[----:B------:R-:W-:Y:S01]  /*f1a0*/  IMAD.MOV.U32 R4, RZ, RZ, R29 ;  /* 0x000000ffff047224 */ /* 0x000fe200078e001d */
[----:B------:R-:W-:Y:S01]  /*f1b0*/  MOV R29, 0x1 ;  /* 0x00000001001d7802 */ /* 0x000fe20000000f00 */
[----:B------:R-:W-:Y:S01]  /*f1c0*/  IMAD.MOV.U32 R30, RZ, RZ, R12 ;  /* 0x000000ffff1e7224 */ /* 0x000fe200078e000c */
[----:B------:R-:W-:Y:S02]  /*f1d0*/  MOV R3, 0x181f ;  /* 0x0000181f00037802 */ /* 0x000fe40000000f00 */
[----:B------:R-:W-:Y:S02]  /*f1e0*/  MOV R2, 0xf200 ;  /* 0x0000f20000027802 */ /* 0x000fe40000000f00 */
[----:B------:R-:W-:Y:S05]  /*f1f0*/  CALL.REL.NOINC `($__internal_43_$__cuda_sm70_shflsync_idx_p) ;  /* 0x00000da000007944 */ /* 0x000fea0003c00000 */
[----:B------:R-:W-:Y:S01]  /*f200*/  MOV R0, R29 ;  /* 0x0000001d00007202 */ /* 0x000fe20000000f00 */
[----:B------:R-:W-:Y:S05]  /*f210*/  BRA `(.L_x_2647) ;  /* 0xffff653000007947 */ /* 0x000fea000383ffff */
.L_x_2604:
[----:B------:R-:W-:Y:S01]  /*f220*/  MOV R29, RZ ;  /* 0x000000ff001d7202 */ /* 0x000fe20000000f00 */
[----:B------:R-:W-:Y:S01]  /*f230*/  IMAD.MOV.U32 R30, RZ, RZ, R12 ;  /* 0x000000ffff1e7224 */ /* 0x000fe200078e000c */
[----:B------:R-:W-:Y:S01]  /*f240*/  MOV R2, 0xf270 ;  /* 0x0000f27000027802 */ /* 0x000fe20000000f00 */
[----:B------:R-:W-:Y:S02]  /*f250*/  IMAD.MOV.U32 R3, RZ, RZ, 0x181f ;  /* 0x0000181fff037424 */ /* 0x000fe400078e00ff */
[----:B-1234-:R-:W-:Y:S05]  /*f260*/  CALL.REL.NOINC `($__internal_43_$__cuda_sm70_shflsync_idx_p) ;  /* 0x00000d3000007944 */ /* 0x01efea0003c00000 */
[----:B------:R-:W-:Y:S01]  /*f270*/  MOV R5, R29 ;  /* 0x0000001d00057202 */ /* 0x000fe20000000f00 */
[----:B------:R-:W-:-:S05]  /*f280*/  BRA `(.L_x_2648) ;  /* 0xffff6a1000007947 */ /* 0x000fca000383ffff */
.L_x_2605:
[----:B------:R-:W-:Y:S01]  /*f290*/  MOV R29, RZ ;  /* 0x000000ff001d7202 */ /* 0x000fe20000000f00 */
[----:B------:R-:W-:Y:S01]  /*f2a0*/  IMAD.MOV.U32 R30, RZ, RZ, R14 ;  /* 0x000000ffff1e7224 */ /* 0x000fe200078e000e */
[----:B------:R-:W-:Y:S01]  /*f2b0*/  MOV R2, 0xf2e0 ;  /* 0x0000f2e000027802 */ /* 0x000fe20000000f00 */
[----:B------:R-:W-:Y:S02]  /*f2c0*/  IMAD.MOV.U32 R3, RZ, RZ, 0x181f ;  /* 0x0000181fff037424 */ /* 0x000fe400078e00ff */
[----:B-1234-:R-:W-:Y:S05]  /*f2d0*/  CALL.REL.NOINC `($__internal_43_$__cuda_sm70_shflsync_idx_p) ;  /* 0x00000cc000007944 */ /* 0x01efea0003c00000 */
[----:B------:R-:W-:Y:S01]  /*f2e0*/  ISETP.GE.AND P6, PT, R193, c[0x0][0x1d4], PT ;  /* 0x00007500c1007a0c */ /* 0x000fe20003fc6270 */
[----:B------:R-:W-:Y:S01]  /*f2f0*/  IMAD R4, R199, 0x6000, R221 ;  /* 0x00006000c7047824 */ /* 0x000fe200078e02dd */
[C---:B------:R-:W-:Y:S01]  /*f300*/  IADD3 R2, P0, R29.reuse, R22, RZ ;  /* 0x000000161d027210 */ /* 0x040fe20007f1e0ff */
[----:B------:R-:W-:Y:S01]  /*f310*/  IMAD.MOV.U32 R30, RZ, RZ, R12 ;  /* 0x000000ffff1e7224 */ /* 0x000fe200078e000c */
        /* <DEDUP_REMOVED lines=10> */
[----:B------:R1:W-:Y:S04]  /*f3c0*/  LDGSTS.E.BYPASS.LTC128B.128 [R4], [R2.64], !P6 ;  /* 0x0000000002047fae */ /* 0x0003e8000f101d46 */
        /* <DEDUP_REMOVED lines=8> */
[----:B------:R-:W-:Y:S05]  /*f450*/  CALL.REL.NOINC `($__internal_43_$__cuda_sm70_shflsync_idx_p) ;  /* 0x00000b4000007944 */ /* 0x000fea0003c00000 */
[----:B------:R-:W-:Y:S01]  /*f460*/  MOV R3, 0x181f ;  /* 0x0000181f00037802 */ /* 0x000fe20000000f00 */
[----:B------:R-:W-:Y:S01]  /*f470*/  IMAD.MOV.U32 R5, RZ, RZ, R29 ;  /* 0x000000ffff057224 */ /* 0x000fe200078e001d */
[----:B------:R-:W-:Y:S01]  /*f480*/  MOV R29, 0x1 ;  /* 0x00000001001d7802 */ /* 0x000fe20000000f00 */
[----:B------:R-:W-:Y:S01]  /*f490*/  IMAD.MOV.U32 R30, RZ, RZ, R14 ;  /* 0x000000ffff1e7224 */ /* 0x000fe200078e000e */
[----:B------:R-:W-:Y:S02]  /*f4a0*/  MOV R2, 0xf4c0 ;  /* 0x0000f4c000027802 */ /* 0x000fe40000000f00 */
[----:B------:R-:W-:Y:S05]  /*f4b0*/  CALL.REL.NOINC `($__internal_43_$__cuda_sm70_shflsync_idx_p) ;  /* 0x00000ae000007944 */ /* 0x000fea0003c00000 */
[----:B------:R-:W-:Y:S01]  /*f4c0*/  MOV R2, R29 ;  /* 0x0000001d00027202 */ /* 0x000fe20000000f00 */
[----:B------:R-:W-:-:S05]  /*f4d0*/  BRA `(.L_x_2649) ;  /* 0xffff692000007947 */ /* 0x000fca000383ffff */
.L_x_2608:
[----:B------:R-:W-:Y:S01]  /*f4e0*/  MOV R29, RZ ;  /* 0x000000ff001d7202 */ /* 0x000fe20000000f00 */
[----:B------:R-:W-:Y:S01]  /*f4f0*/  IMAD.MOV.U32 R30, RZ, RZ, R5 ;  /* 0x000000ffff1e7224 */ /* 0x000fe200078e0005 */
[----:B------:R-:W-:Y:S01]  /*f500*/  MOV R2, 0xf530 ;  /* 0x0000f53000027802 */ /* 0x000fe20000000f00 */
[----:B------:R-:W-:Y:S02]  /*f510*/  IMAD.MOV.U32 R3, RZ, RZ, 0x181f ;  /* 0x0000181fff037424 */ /* 0x000fe400078e00ff */
[----:B------:R-:W-:Y:S05]  /*f520*/  CALL.REL.NOINC `($__internal_43_$__cuda_sm70_shflsync_idx_p) ;  /* 0x00000a7000007944 */ /* 0x000fea0003c00000 */
[----:B------:R-:W-:Y:S01]  /*f530*/  MOV R4, R29 ;  /* 0x0000001d00047202 */ /* 0x000fe20000000f00 */
[----:B------:R-:W-:-:S05]  /*f540*/  BRA `(.L_x_2650) ;  /* 0xffff98e000007947 */ /* 0x000fca000383ffff */
.L_x_2609:
[----:B------:R-:W-:Y:S01]  /*f550*/  MOV R29, RZ ;  /* 0x000000ff001d7202 */ /* 0x000fe20000000f00 */
[----:B------:R-:W-:Y:S01]  /*f560*/  IMAD.MOV.U32 R30, RZ, RZ, R12 ;  /* 0x000000ffff1e7224 */ /* 0x000fe200078e000c */
[----:B------:R-:W-:Y:S01]  /*f570*/  MOV R2, 0xf5a0 ;  /* 0x0000f5a000027802 */ /* 0x000fe20000000f00 */
[----:B------:R-:W-:Y:S02]  /*f580*/  IMAD.MOV.U32 R3, RZ, RZ, 0x181f ;  /* 0x0000181fff037424 */ /* 0x000fe400078e00ff */
[----:B-12---:R-:W-:Y:S05]  /*f590*/  CALL.REL.NOINC `($__internal_43_$__cuda_sm70_shflsync_idx_p) ;  /* 0x00000a0000007944 */ /* 0x006fea0003c00000 */
[----:B------:R-:W-:Y:S01]  /*f5a0*/  ISETP.GE.AND P6, PT, R193, c[0x0][0x1d4], PT ;  /* 0x00007500c1007a0c */ /* 0x000fe20003fc6270 */
[----:B------:R-:W-:Y:S01]  /*f5b0*/  IMAD R0, R199, 0x6000, R222 ;  /* 0x00006000c7007824 */ /* 0x000fe200078e02de */
[C---:B------:R-:W-:Y:S01]  /*f5c0*/  IADD3 R2, P0, R29.reuse, R16, RZ ;  /* 0x000000101d027210 */ /* 0x040fe20007f1e0ff */
[----:B------:R-:W-:Y:S01]  /*f5d0*/  IMAD.MOV.U32 R30, RZ, RZ, R5 ;  /* 0x000000ffff1e7224 */ /* 0x000fe200078e0005 */
[----:B------:R-:W-:Y:S02]  /*f5e0*/  ISETP.GE.AND P5, PT, R202, c[0x0][0x1d4], PT ;  /* 0x00007500ca007a0c */ /* 0x000fe40003fa6270 */
[----:B------:R-:W-:Y:S01]  /*f5f0*/  IADD3 R6, P1, R29, R17, RZ ;  /* 0x000000111d067210 */ /* 0x000fe20007f3e0ff */
[C---:B------:R-:W-:Y:S01]  /*f600*/  IMAD.X R3, R4.reuse, 0x1, R13, P0 ;  /* 0x0000000104037824 */ /* 0x040fe200000e060d */
[----:B------:R-:W-:Y:S02]  /*f610*/  ISETP.GE.AND P0, PT, R201, c[0x0][0x1d4], PT ;  /* 0x00007500c9007a0c */ /* 0x000fe40003f06270 */
[----:B------:R-:W-:Y:S01]  /*f620*/  SEL R11, RZ, 0x10, P6 ;  /* 0x00000010ff0b7807 */ /* 0x000fe20003000000 */
[C---:B------:R-:W-:Y:S01]  /*f630*/  IMAD.X R7, R4.reuse, 0x1, R14, P1 ;  /* 0x0000000104077824 */ /* 0x040fe200008e060e */
[----:B------:R-:W-:Y:S01]  /*f640*/  SEL R10, RZ, 0x10, P5 ;  /* 0x00000010ff0a7807 */ /* 0x000fe20002800000 */
[----:B------:R-:W-:Y:S01]  /*f650*/  @!PT LDS RZ, [RZ] ;  /* 0x00000000fffff984 */ /* 0x000fe20000000800 */
[----:B------:R-:W-:Y:S01]  /*f660*/  @!PT LDS RZ, [RZ] ;  /* 0x00000000fffff984 */ /* 0x000fe20000000800 */
[----:B------:R-:W-:Y:S01]  /*f670*/  @!PT LDS RZ, [RZ] ;  /* 0x00000000fffff984 */ /* 0x000fe20000000800 */
[----:B------:R1:W-:Y:S01]  /*f680*/  LDGSTS.E.BYPASS.LTC128B.128 [R0], [R2.64], !P6 ;  /* 0x0000000002007fae */ /* 0x0003e2000f101d46 */
[----:B------:R-:W-:Y:S03]  /*f690*/  SEL R5, RZ, 0x10, P0 ;  /* 0x00000010ff057807 */ /* 0x000fe60000000000 */
[----:B------:R2:W-:Y:S01]  /*f6a0*/  LDGSTS.E.BYPASS.LTC128B.128 [R0+0x2000], [R6.64], !P5 ;  /* 0x0200000006007fae */ /* 0x0005e2000e901d46 */
[----:B-1----:R-:W-:Y:S01]  /*f6b0*/  IADD3 R2, P1, R29, R18, RZ ;  /* 0x000000121d027210 */ /* 0x002fe20007f3e0ff */
[----:B------:R-:W-:Y:S04]  /*f6c0*/  IMAD.MOV.U32 R29, RZ, RZ, 0x1 ;  /* 0x00000001ff1d7424 */ /* 0x000fe800078e00ff */
[----:B------:R-:W-:Y:S05]  /*f6d0*/  IMAD.X R3, R4, 0x1, R15, P1 ;  /* 0x0000000104037824 */ /* 0x000fea00008e060f */
[----:B------:R1:W-:Y:S02]  /*f6e0*/  LDGSTS.E.BYPASS.LTC128B.128 [R0+0x4000], [R2.64], !P0 ;  /* 0x0400000002007fae */ /* 0x0003e4000c101d46 */
[----:B-1----:R-:W-:Y:S01]  /*f6f0*/  MOV R2, 0xf720 ;  /* 0x0000f72000027802 */ /* 0x002fe20000000f00 */
[----:B------:R-:W-:Y:S02]  /*f700*/  IMAD.MOV.U32 R3, RZ, RZ, 0x181f ;  /* 0x0000181fff037424 */ /* 0x000fe400078e00ff */
[----:B--2---:R-:W-:Y:S05]  /*f710*/  CALL.REL.NOINC `($__internal_43_$__cuda_sm70_shflsync_idx_p) ;  /* 0x0000088000007944 */ /* 0x004fea0003c00000 */
        /* <DEDUP_REMOVED lines=8> */
.L_x_2614:
[----:B------:R-:W-:Y:S01]  /*f7a0*/  MOV R29, RZ ;  /* 0x000000ff001d7202 */ /* 0x000fe20000000f00 */
[----:B------:R-:W-:Y:S01]  /*f7b0*/  IMAD.MOV.U32 R30, RZ, RZ, R12 ;  /* 0x000000ffff1e7224 */ /* 0x000fe200078e000c */
[----:B------:R-:W-:Y:S01]  /*f7c0*/  MOV R2, 0xf7f0 ;  /* 0x0000f7f000027802 */ /* 0x000fe20000000f00 */
[----:B------:R-:W-:Y:S02]  /*f7d0*/  IMAD.MOV.U32 R3, RZ, RZ, 0x181f ;  /* 0x0000181fff037424 */ /* 0x000fe400078e00ff */
[----:B-1234-:R-:W-:Y:S05]  /*f7e0*/  CALL.REL.NOINC `($__internal_43_$__cuda_sm70_shflsync_idx_p) ;  /* 0x000007b000007944 */ /* 0x01efea0003c00000 */
[----:B------:R-:W-:Y:S01]  /*f7f0*/  MOV R5, R29 ;  /* 0x0000001d00057202 */ /* 0x000fe20000000f00 */
[----:B------:R-:W-:-:S05]  /*f800*/  BRA `(.L_x_2652) ;  /* 0xffff9c8000007947 */ /* 0x000fca000383ffff */
.L_x_2615:
        /* <DEDUP_REMOVED lines=37> */
.L_x_2616:
[----:B------:R-:W-:Y:S01]  /*fa60*/  MOV R4, 0x2 ;  /* 0x0000000200047802 */ /* 0x000fe20000000f00 */
[----:B------:R-:W-:Y:S01]  /*fa70*/  IMAD.MOV.U32 R2, RZ, RZ, R101 ;  /* 0x000000ffff027224 */ /* 0x000fe200078e0065 */
[----:B------:R-:W-:Y:S02]  /*fa80*/  MOV R3, 0xfaa0 ;  /* 0x0000faa000037802 */ /* 0x000fe40000000f00 */
[----:B------:R-:W-:Y:S05]  /*fa90*/  CALL.REL.NOINC `($__internal_42_$__cuda_sm70_shflsync_bfly_p) ;  /* 0x000004b000007944 */ /* 0x000fea0003c00000 */
[----:B------:R-:W-:Y:S01]  /*faa0*/  MOV R2, R4 ;  /* 0x0000000400027202 */ /* 0x000fe20000000f00 */
[----:B------:R-:W-:-:S05]  /*fab0*/  BRA `(.L_x_2654) ;  /* 0xffffac6000007947 */ /* 0x000fca000383ffff */
.L_x_2619:
[----:B------:R-:W-:Y:S01]  /*fac0*/  MOV R29, RZ ;  /* 0x000000ff001d7202 */ /* 0x000fe20000000f00 */
[----:B------:R-:W-:Y:S01]  /*fad0*/  IMAD.MOV.U32 R30, RZ, RZ, R5 ;  /* 0x000000ffff1e7224 */ /* 0x000fe200078e0005 */
[----:B------:R-:W-:Y:S01]  /*fae0*/  MOV R2, 0xfb10 ;  /* 0x0000fb1000027802 */ /* 0x000fe20000000f00 */
[----:B------:R-:W-:Y:S02]  /*faf0*/  IMAD.MOV.U32 R3, RZ, RZ, 0x181f ;  /* 0x0000181fff037424 */ /* 0x000fe400078e00ff */
[----:B------:R-:W-:Y:S05]  /*fb00*/  CALL.REL.NOINC `($__internal_43_$__cuda_sm70_shflsync_idx_p) ;  /* 0x0000049000007944 */ /* 0x000fea0003c00000 */
[----:B------:R-:W-:Y:S01]  /*fb10*/  MOV R4, R29 ;  /* 0x0000001d00047202 */ /* 0x000fe20000000f00 */
[----:B------:R-:W-:-:S05]  /*fb20*/  BRA `(.L_x_2655) ;  /* 0xffffc5e000007947 */ /* 0x000fca000383ffff */
.L_x_2620:
        /* <DEDUP_REMOVED lines=37> */
.L_x_2622:
[----:B------:R-:W-:Y:S01]  /*fd80*/  IMAD.MOV.U32 R2, RZ, RZ, R203 ;  /* 0x000000ffff027224 */ /* 0x000fe200078e00cb */
[----:B------:R-:W-:-:S02]  /*fd90*/  MOV R4, 0x2 ;  /* 0x0000000200047802 */ /* 0x000fc40000000f00 */
[----:B------:R-:W-:Y:S02]  /*fda0*/  MOV R3, 0xfdc0 ;  /* 0x0000fdc000037802 */ /* 0x000fe40000000f00 */
[----:B------:R-:W-:Y:S05]  /*fdb0*/  CALL.REL.NOINC `($__internal_42_$__cuda_sm70_shflsync_bfly_p) ;  /* 0x0000019000007944 */ /* 0x000fea0003c00000 */
[----:B------:R-:W-:Y:S01]  /*fdc0*/  MOV R0, R4 ;  /* 0x0000000400007202 */ /* 0x000fe20000000f00 */
[----:B------:R-:W-:Y:S05]  /*fdd0*/  BRA `(.L_x_2657) ;  /* 0xffffc6a000007947 */ /* 0x000fea000383ffff */
.L_x_2623:
[----:B------:R-:W-:Y:S01]  /*fde0*/  IMAD.MOV.U32 R2, RZ, RZ, R0 ;  /* 0x000000ffff027224 */ /* 0x000fe200078e0000 */
[----:B------:R-:W-:Y:S02]  /*fdf0*/  MOV R4, 0x1 ;  /* 0x0000000100047802 */ /* 0x000fe40000000f00 */
[----:B------:R-:W-:Y:S02]  /*fe00*/  MOV R3, 0xfe20 ;  /* 0x0000fe2000037802 */ /* 0x000fe40000000f00 */
[----:B-1----:R-:W-:Y:S05]  /*fe10*/  CALL.REL.NOINC `($__internal_42_$__cuda_sm70_shflsync_bfly_p) ;  /* 0x0000013000007944 */ /* 0x002fea0003c00000 */
[----:B------:R-:W-:Y:S01]  /*fe20*/  FADD.FTZ R0, R0, R4 ;  /* 0x0000000400007221 */ /* 0x000fe20000010000 */
[----:B------:R-:W-:Y:S02]  /*fe30*/  MOV R2, R204 ;  /* 0x000000cc00027202 */ /* 0x000fe40000000f00 */
[----:B------:R-:W-:Y:S02]  /*fe40*/  MOV R4, 0x2 ;  /* 0x0000000200047802 */ /* 0x000fe40000000f00 */
[----:B------:R-:W-:Y:S02]  /*fe50*/  MOV R3, 0xfe70 ;  /* 0x0000fe7000037802 */ /* 0x000fe40000000f00 */
[----:B------:R-:W-:Y:S05]  /*fe60*/  CALL.REL.NOINC `($__internal_42_$__cuda_sm70_shflsync_bfly_p) ;  /* 0x000000e000007944 */ /* 0x000fea0003c00000 */
[----:B------:R-:W-:Y:S01]  /*fe70*/  FADD.FTZ R5, R204, R4 ;  /* 0x00000004cc057221 */ /* 0x000fe20000010000 */
[----:B------:R-:W-:-:S02]  /*fe80*/  MOV R4, 0x1 ;  /* 0x0000000100047802 */ /* 0x000fc40000000f00 */
[----:B------:R-:W-:Y:S02]  /*fe90*/  MOV R3, 0xfec0 ;  /* 0x0000fec000037802 */ /* 0x000fe40000000f00 */
[----:B------:R-:W-:Y:S02]  /*fea0*/  MOV R2, R5 ;  /* 0x0000000500027202 */ /* 0x000fe40000000f00 */
[----:B------:R-:W-:Y:S05]  /*feb0*/  CALL.REL.NOINC `($__internal_42_$__cuda_sm70_shflsync_bfly_p) ;  /* 0x0000009000007944 */ /* 0x000fea0003c00000 */
[----:B------:R-:W-:Y:S01]  /*fec0*/  MOV R3, R4 ;  /* 0x0000000400037202 */ /* 0x000fe20000000f00 */
[----:B------:R-:W-:Y:S05]  /*fed0*/  BRA `(.L_x_2658) ;  /* 0xffffc61000007947 */ /* 0x000fea000383ffff */
.L_x_2633:
[----:B------:R-:W-:Y:S01]  /*fee0*/  IMAD.MOV.U32 R30, RZ, RZ, R18 ;  /* 0x000000ffff1e7224 */ /* 0x000fe200078e0012 */
[----:B------:R-:W-:Y:S01]  /*fef0*/  MOV R29, RZ ;  /* 0x000000ff001d7202 */ /* 0x000fe20000000f00 */
[----:B----4-:R-:W-:Y:S01]  /*ff00*/  IMAD.MOV.U32 R3, RZ, RZ, 0x1f ;  /* 0x0000001fff037424 */ /* 0x010fe200078e00ff */
[----:B--2---:R-:W-:Y:S02]  /*ff10*/  MOV R2, 0xff30 ;  /* 0x0000ff3000027802 */ /* 0x004fe40000000f00 */
[----:B-1---5:R-:W-:Y:S05]  /*ff20*/  CALL.REL.NOINC `($__internal_43_$__cuda_sm70_shflsync_idx_p) ;  /* 0x0000007000007944 */ /* 0x022fea0003c00000 */
[----:B------:R-:W-:Y:S01]  /*ff30*/  MOV R0, R29 ;  /* 0x0000001d00007202 */ /* 0x000fe20000000f00 */
[----:B------:R-:W-:Y:S05]  /*ff40*/  BRA `(.L_x_2659) ;  /* 0xffffe6d000007947 */ /* 0x000fea000383ffff */
        .weak           $__internal_42_$__cuda_sm70_shflsync_bfly_p
        .type           $__internal_42_$__cuda_sm70_shflsync_bfly_p,@function
        .size           $__internal_42_$__cuda_sm70_shflsync_bfly_p,($__internal_43_$__cuda_sm70_shflsync_idx_p - $__internal_42_$__cuda_sm70_shflsync_bfly_p)
$__internal_42_$__cuda_sm70_shflsync_bfly_p:
[----:B------:R-:W-:Y:S04]  /*ff50*/  WARPSYNC R208 ;  /* 0x000000d000007348 */ /* 0x000fe80003800000 */
[----:B------:R1:W2:Y:S02]  /*ff60*/  SHFL.BFLY PT, R4, R2, R4, R209 ;  /* 0x0c00000402047389 */ /* 0x0002a400000e00d1 */
[----:B-1----:R-:W-:-:S02]  /*ff70*/  MOV R2, R3 ;  /* 0x0000000300027202 */ /* 0x002fc40000000f00 */
[----:B------:R-:W-:-:S04]  /*ff80*/  MOV R3, 0x0 ;  /* 0x0000000000037802 */ /* 0x000fc80000000f00 */
[----:B--2---:R-:W-:Y:S05]  /*ff90*/  RET.REL.NODEC R2 `(_ZN7cutlass13device_kernelIN5flash19enable_sm80_to_sm89INS1_16FlashAttnFwdSm80INS1_25CollectiveMainloopFwdSm80ILi8ELi2ELb0EN4cute5tupleIJNS5_1CILi128EEENS7_ILi64EEENS7_ILi192EEEEEELi192ENS_10bfloat16_tEfNS_4arch4Sm80ELb1ELb0ELb1ELb0ELb1ELb0ELb1ELb1EEENS1_21CollectiveEpilogueFwdINS6_IJS8_SA_S9_EEENS6_IJNS7_ILi1EEESI_SI_EEESC_SE_Li256ELb0ELb1ELb1ELb0EEENS1_30DynamicPersistentTileSchedulerILi256ELi256ELb1ELb1ELb0EEEEEEEEEvNT_6ParamsE) ;  /* 0xffff006002007950 */ /* 0x004fea0003c3ffff */
        .weak           $__internal_43_$__cuda_sm70_shflsync_idx_p
        .type           $__internal_43_$__cuda_sm70_shflsync_idx_p,@function
        .size           $__internal_43_$__cuda_sm70_shflsync_idx_p,(.L_x_3164 - $__internal_43_$__cuda_sm70_shflsync_idx_p)
$__internal_43_$__cuda_sm70_shflsync_idx_p:
[----:B------:R-:W-:-:S04]  /*ffa0*/  MOV R31, 0xffffffff ;  /* 0xffffffff001f7802 */ /* 0x000fc80000000f00 */
[----:B------:R-:W-:Y:S04]  /*ffb0*/  WARPSYNC R31 ;  /* 0x0000001f00007348 */ /* 0x000fe80003800000 */
[----:B------:R1:W2:Y:S02]  /*ffc0*/  SHFL.IDX PT, R29, R30, R29, R3 ;  /* 0x0000001d1e1d7389 */ /* 0x0002a400000e0003 */
[----:B-1----:R-:W-:-:S04]  /*ffd0*/  MOV R3, 0x0 ;  /* 0x0000000000037802 */ /* 0x002fc80000000f00 */
[----:B--2---:R-:W-:Y:S05]  /*ffe0*/  RET.REL.NODEC R2 `(_ZN7cutlass13device_kernelIN5flash19enable_sm80_to_sm89INS1_16FlashAttnFwdSm80INS1_25CollectiveMainloopFwdSm80ILi8ELi2ELb0EN4cute5tupleIJNS5_1CILi128EEENS7_ILi64EEENS7_ILi192EEEEEELi192ENS_10bfloat16_tEfNS_4arch4Sm80ELb1ELb0ELb1ELb0ELb1ELb0ELb1ELb1EEENS1_21CollectiveEpilogueFwdINS6_IJS8_SA_S9_EEENS6_IJNS7_ILi1EEESI_SI_EEESC_SE_Li256ELb0ELb1ELb1ELb0EEENS1_30DynamicPersistentTileSchedulerILi256ELi256ELb1ELb1ELb0EEEEEEEEEvNT_6ParamsE) ;  /* 0xffff001002007950 */ /* 0x004fea0003c3ffff */
.L_x_2660:
        /* <DEDUP_REMOVED lines=9> */
.L_x_3164:


//--------------------- .text._ZN7cutlass13device_kernelIN5flash19enable_sm80_to_sm89INS1_16FlashAttnFwdSm80INS1_25CollectiveMainloopFwdSm80ILi8ELi2ELb0EN4cute5tupleIJNS5_1CILi128EEENS7_ILi64EEENS7_ILi192EEEEEELi192ENS_10bfloat16_tEfNS_4arch4Sm80ELb1ELb0ELb1ELb1ELb1ELb0ELb1ELb1EEENS1_21CollectiveEpilogueFwdINS6_IJS8_SA_S9_EEENS6_IJNS7_ILi1EEESI_SI_EEESC_SE_Li256ELb1ELb1ELb1ELb0EEENS1_36VarlenDynamicPersistentTileSchedulerILi128ELi64ELi256ELi256ELb1ELb1ELb0ELb1ELb1ELb1EEEEEEEEEvNT_6ParamsE --------------------------
	.section	.text._ZN7cutlass13device_kernelIN5flash19enable_sm80_to_sm89INS1_16FlashAttnFwdSm80INS1_25CollectiveMainloopFwdSm80ILi8ELi2ELb0EN4cute5tupleIJNS5_1CILi128EEENS7_ILi64EEENS7_ILi192EEEEEELi192ENS_10bfloat16_tEfNS_4arch4Sm80ELb1ELb0ELb1ELb1ELb1ELb0ELb1ELb1EEENS1_21CollectiveEpilogueFwdINS6_IJS8_SA_S9_EEENS6_IJNS7_ILi1EEESI_SI_EEESC_SE_Li256ELb1ELb1ELb1ELb0EEENS1_36VarlenDynamicPersistentTileSchedulerILi128ELi64ELi256ELi256ELb1ELb1ELb0ELb1ELb1ELb1EEEEEEEEEvNT_6ParamsE,"ax",@progbits
	.sectioninfo	@"SHI_REGISTERS=255"
	.align	128
.text._ZN7cutlass13device_kernelIN5flash19enable_sm80_to_sm89INS1_16FlashAttnFwdSm80INS1_25CollectiveMainloopFwdSm80ILi8ELi2ELb0EN4cute5tupleIJNS5_1CILi128EEENS7_ILi64EEENS7_ILi192EEEEEELi192ENS_10bfloat16_tEfNS_4arch4Sm80ELb1ELb0ELb1ELb1ELb1ELb0ELb1ELb1EEENS1_21CollectiveEpilogueFwdINS6_IJS8_SA_S9_EEENS6_IJNS7_ILi1EEESI_SI_EEESC_SE_Li256ELb1ELb1ELb1ELb0EEENS1_36VarlenDynamicPersistentTileSchedulerILi128ELi64ELi256ELi256ELb1ELb1ELb0ELb1ELb1ELb1EEEEEEEEEvNT_6ParamsE:
        .type           _ZN7cutlass13device_kernelIN5flash19enable_sm80_to_sm89INS1_16FlashAttnFwdSm80INS1_25CollectiveMainloopFwdSm80ILi8ELi2ELb0EN4cute5tupleIJNS5_1CILi128EEENS7_ILi64EEENS7_ILi192EEEEEELi192ENS_10bfloat16_tEfNS_4arch4Sm80ELb1ELb0ELb1ELb1ELb1ELb0ELb1ELb1EEENS1_21CollectiveEpilogueFwdINS6_IJS8_SA_S9_EEENS6_IJNS7_ILi1EEESI_SI_EEESC_SE_Li256ELb1ELb1ELb1ELb0EEENS1_36VarlenDynamicPersistentTileSchedulerILi128ELi64ELi256ELi256ELb1ELb1ELb0ELb1ELb1ELb1EEEEEEEEEvNT_6ParamsE,@function
        .size           _ZN7cutlass13device_kernelIN5flash19enable_sm80_to_sm89INS1_16FlashAttnFwdSm80INS1_25CollectiveMainloopFwdSm80ILi8ELi2ELb0EN4cute5tupleIJNS5_1CILi128EEENS7_ILi64EEENS7_ILi192EEEEEELi192ENS_10bfloat16_tEfNS_4arch4Sm80ELb1ELb0ELb1ELb1ELb1ELb0ELb1ELb1EEENS1_21CollectiveEpilogueFwdINS6_IJS8_SA_S9_EEENS6_IJNS7_ILi1EEESI_SI_EEESC_SE_Li256ELb1ELb1ELb1ELb0EEENS1_36VarlenDynamicPersistentTileSchedulerILi128ELi64ELi256ELi256ELb1ELb1ELb0ELb1ELb1ELb1EEEEEEEEEvNT_6ParamsE,(.L_x_3167 - _ZN7cutlass13device_kernelIN5flash19enable_sm80_to_sm89INS1_16FlashAttnFwdSm80INS1_25CollectiveMainloopFwdSm80ILi8ELi2ELb0EN4cute5tupleIJNS5_1CILi128EEENS7_ILi64EEENS7_ILi192EEEEEELi192ENS_10bfloat16_tEfNS_4arch4Sm80ELb1ELb0ELb1ELb1ELb1ELb0ELb1ELb1EEENS1_21CollectiveEpilogueFwdINS6_IJS8_SA_S9_EEENS6_IJNS7_ILi1EEESI_SI_EEESC_SE_Li256ELb1ELb1ELb1ELb0EEENS1_36VarlenDynamicPersistentTileSchedulerILi128ELi64ELi256ELi256ELb1ELb1ELb0ELb1ELb1ELb1EEEEEEEEEvNT_6ParamsE)
        .other          _ZN7cutlass13device_kernelIN5flash19enable_sm80_to_sm89INS1_16FlashAttnFwdSm80INS1_25CollectiveMainloopFwdSm80ILi8ELi2ELb0EN4cute5tupleIJNS5_1CILi128EEENS7_ILi64EEENS7_ILi192EEEEEELi192ENS_10bfloat16_tEfNS_4arch4Sm80ELb1ELb0ELb1ELb1ELb1ELb0ELb1ELb1EEENS1_21CollectiveEpilogueFwdINS6_IJS8_SA_S9_EEENS6_IJNS7_ILi1EEESI_SI_EEESC_SE_Li256ELb1ELb1ELb1ELb0EEENS1_36VarlenDynamicPersistentTileSchedulerILi128ELi64ELi256ELi256ELb1ELb1ELb0ELb1ELb1ELb1EEEEEEEEEvNT_6ParamsE,@"STO_CUDA_ENTRY STV_DEFAULT"
_ZN7cutlass13device_kernelIN5flash19enable_sm80_to_sm89INS1_16FlashAttnFwdSm80INS1_25CollectiveMainloopFwdSm80ILi8ELi2ELb0EN4cute5tupleIJNS5_1CILi128EEENS7_ILi64EEENS7_ILi192EEEEEELi192ENS_10bfloat16_tEfNS_4arch4Sm80ELb1ELb0ELb1ELb1ELb1ELb0ELb1ELb1EEENS1_21CollectiveEpilogueFwdINS6_IJS8_SA_S9_EEENS6_IJNS7_ILi1EEESI_SI_EEESC_SE_Li256ELb1ELb1ELb1ELb0EEENS1_36VarlenDynamicPersistentTileSchedulerILi128ELi64ELi256ELi256ELb1ELb1ELb0ELb1ELb1ELb1EEEEEEEEEvNT_6ParamsE:
        /* <DEDUP_REMOVED lines=52> */
.L_x_2666:
        /* <DEDUP_REMOVED lines=16> */
.L_x_2790:
        /* <DEDUP_REMOVED lines=16> */
.L_x_2791:
[----:B---3--:R-:W-:-:S05]  /*0540*/  IMAD R0, R0, c[0x0][0x538], RZ ;  /* 0x00014e0000007a24 */ /* 0x008fca00078e02ff */
[----:B------:R-:W-:-:S04]  /*0550*/  IADD3 R6, R0, R6, RZ ;  /* 0x0000000600067210 */ /* 0x000fc80007ffe0ff */
[----:B------:R-:W-:-:S13]  /*0560*/  ISETP.GT.AND P0, PT, R6, UR4, PT ;  /* 0x0000000406007c0c */ /* 0x000fda000bf04270 */
[----:B-12---:R-:W-:Y:S05]  /*0570*/  @!P0 BRA `(.L_x_2666) ;  /* 0xfffffdc000008947 */ /* 0x006fea000383ffff */
.L_x_2662:
[----:B------:R-:W-:-:S05]  /*0580*/  IADD3 R10, -R0, R6, RZ ;  /* 0x00000006000a7210 */ /* 0x000fca0007ffe1ff */
[----:B------:R-:W-:-:S05]  /*0590*/  IMAD R0, R4, c[0x0][0x538], R10 ;  /* 0x00014e0004007a24 */ /* 0x000fca00078e020a */
[----:B------:R-:W-:Y:S01]  /*05a0*/  ISETP.GT.AND P0, PT, R0, UR4, PT ;  /* 0x0000000400007c0c */ /* 0x000fe2000bf04270 */
[----:B------:R-:W-:-:S12]  /*05b0*/  BRA.DIV ~URZ, `(.L_x_2667) ;  /* 0x000120e27f007947 */ /* 0x000fd8000b800000 */
[----:B------:R-:W-:-:S04]  /*05c0*/  VOTE.ANY R6, PT, !P0 ;  /* 0x0000000000067806 */ /* 0x000fc800040e0100 */
.L_x_2792:
[----:B------:R-:W2:Y:S02]  /*05d0*/  POPC R0, R6 ;  /* 0x0000000600007309 */ /* 0x000ea40000000000 */
[----:B-12---:R-:W-:Y:S01]  /*05e0*/  IADD3 R231, R0, R7, RZ ;  /* 0x0000000700e77210 */ /* 0x006fe20007ffe0ff */
[----:B------:R-:W-:Y:S05]  /*05f0*/  BRA.DIV ~URZ, `(.L_x_2668) ;  /* 0x000120f27f007947 */ /* 0x000fea000b800000 */
[----:B------:R1:W2:Y:S01]  /*0600*/  SHFL.IDX PT, R229, R9, R0, 0x1f ;  /* 0x00001f0009e57589 */ /* 0x0002a200000e0000 */
[----:B------:R-:W-:-:S03]  /*0610*/  MOV R5, RZ ;  /* 0x000000ff00057202 */ /* 0x000fc60000000f00 */
[----:B------:R1:W3:Y:S04]  /*0620*/  SHFL.IDX PT, R9, R8, R0, 0x1f ;  /* 0x00001f0008097589 */ /* 0x0002e800000e0000 */
.L_x_2793:
[----:B------:R-:W-:Y:S01]  /*0630*/  ISETP.NE.AND P0, PT, R6, RZ, PT ;  /* 0x000000ff0600720c */ /* 0x000fe20003f05270 */
[----:B------:R-:W-:-:S12]  /*0640*/  BSSY B0, `(.L_x_2669) ;  /* 0x0000005000007945 */ /* 0x000fd80003800000 */
[----:B------:R-:W-:Y:S05]  /*0650*/  @!P0 BRA `(.L_x_2670) ;  /* 0x0000003000008947 */ /* 0x000fea0003800000 */
[----:B------:R-:W-:Y:S01]  /*0660*/  IADD3 R2, R0, -0x1, RZ ;  /* 0xffffffff00027810 */ /* 0x000fe20007ffe0ff */
[----:B------:R-:W-:Y:S05]  /*0670*/  BRA.DIV ~URZ, `(.L_x_2671) ;  /* 0x000121527f007947 */ /* 0x000fea000b800000 */
[----:B------:R4:W1:Y:S02]  /*0680*/  SHFL.IDX PT, R5, R4, R2, 0x1f ;  /* 0x00001f0204057589 */ /* 0x00086400000e0000 */
.L_x_2670:
[----:B------:R-:W-:Y:S05]  /*0690*/  BSYNC B0 ;  /* 0x0000000000007941 */ /* 0x000fea0003800000 */
.L_x_2669:
[----:B---3--:R-:W-:Y:S01]  /*06a0*/  ISETP.NE.AND P0, PT, R9, 0x1, PT ;  /* 0x000000010900780c */ /* 0x008fe20003f05270 */
[----:B-1----:R-:W-:Y:S01]  /*06b0*/  IMAD R228, R5, c[0x0][0x538], R10 ;  /* 0x00014e0005e47a24 */ /* 0x002fe200078e020a */
[----:B------:R-:W-:Y:S04]  /*06c0*/  BSSY B0, `(.L_x_2672) ;  /* 0x0000085000007945 */ /* 0x000fe80003800000 */
[----:B------:R-:W-:-:S07]  /*06d0*/  IADD3 R11, -R228, UR4, RZ ;  /* 0x00000004e40b7c10 */ /* 0x000fce000fffe1ff */
[----:B------:R-:W-:Y:S05]  /*06e0*/  @!P0 BRA `(.L_x_2673) ;  /* 0x000003e000008947 */ /* 0x000fea0003800000 */
[-C--:B--2---:R-:W-:Y:S02]  /*06f0*/  IABS R0, R229.reuse ;  /* 0x000000e500007213 */ /* 0x084fe40000000000 */
[----:B------:R-:W-:-:S03]  /*0700*/  IABS R6, R229 ;  /* 0x000000e500067213 */ /* 0x000fc60000000000 */
[----:B------:R-:W-:Y:S01]  /*0710*/  IMAD.MOV.U32 R5, RZ, RZ, R0 ;  /* 0x000000ffff057224 */ /* 0x000fe200078e0000 */
[----:B------:R-:W-:-:S03]  /*0720*/  IABS R0, R9 ;  /* 0x0000000900007213 */ /* 0x000fc60000000000 */
[----:B----4-:R-:W1:Y:S02]  /*0730*/  I2F.RP R2, R5 ;  /* 0x0000000500027306 */ /* 0x010e640000209400 */
        /* <DEDUP_REMOVED lines=57> */
.L_x_2673:
[----:B----4-:R-:W-:-:S04]  /*0ad0*/  IMAD.MOV.U32 R2, RZ, RZ, 0x4 ;  /* 0x00000004ff027424 */ /* 0x010fc800078e00ff */
[----:B------:R-:W-:-:S05]  /*0ae0*/  IMAD.WIDE R2, R231, R2, c[0x0][0x590] ;  /* 0x00016400e7027625 */ /* 0x000fca00078e0202 */
[----:B------:R-:W3:Y:S02]  /*0af0*/  LDG.E R7, [R2.64] ;  /* 0x0000000802077981 */ /* 0x000ee4000c1e1900 */
        /* <DEDUP_REMOVED lines=65> */
.L_x_2674:
[----:B------:R-:W-:Y:S05]  /*0f10*/  BSYNC B0 ;  /* 0x0000000000007941 */ /* 0x000fea0003800000 */
.L_x_2672:
[----:B------:R-:W-:-:S04]  /*0f20*/  LOP3.LUT R0, RZ, R0, RZ, 0x33, !PT ;  /* 0x00000000ff007212 */ /* 0x000fc800078e33ff */
[----:B------:R-:W-:Y:S01]  /*0f30*/  IADD3 R229, R0, R229, RZ ;  /* 0x000000e500e57210 */ /* 0x000fe20007ffe0ff */
[----:B------:R-:W-:Y:S05]  /*0f40*/  BRA `(.L_x_2675) ;  /* 0x0000004000007947 */ /* 0x000fea0003800000 */
.L_x_2663:
[----:B-1----:R-:W-:Y:S01]  /*0f50*/  IMAD.MOV.U32 R229, RZ, RZ, RZ ;  /* 0x000000ffffe57224 */ /* 0x002fe200078e00ff */
[----:B------:R-:W-:Y:S01]  /*0f60*/  MOV R230, RZ ;  /* 0x000000ff00e67202 */ /* 0x000fe20000000f00 */
[----:B------:R-:W-:Y:S01]  /*0f70*/  IMAD.U32 R228, RZ, RZ, UR4 ;  /* 0x00000004ffe47e24 */ /* 0x000fe2000f8e00ff */
[----:B------:R-:W-:Y:S02]  /*0f80*/  MOV R231, c[0x0][0x53c] ;  /* 0x00014f0000e77a02 */ /* 0x000fe40000000f00 */
.L_x_2675:
[----:B------:R-:W-:Y:S01]  /*0f90*/  ISETP.NE.AND P0, PT, R12, RZ, PT ;  /* 0x000000ff0c00720c */ /* 0x000fe20003f05270 */
[----:B------:R-:W-:-:S12]  /*0fa0*/  WARPSYNC 0xffffffff ;  /* 0xffffffff00007948 */ /* 0x000fd80003800000 */
[----:B------:R1:W-:Y:S04]  /*0fb0*/  @!P0 STS.128 [0x24100], R228 ;  /* 0x024100e4ff008388 */ /* 0x0003e80000000c00 */
[----:B------:R-:W-:Y:S06]  /*0fc0*/  BAR.ARV 0x5, 0x100 ;  /* 0x0144000000007b1d */ /* 0x000fec0000002000 */
.L_x_2661:
        /* <DEDUP_REMOVED lines=48> */
[----:B------:R-:W-:Y:S02]  /*12d0*/  LEA.HI R12, R12, R16, RZ, 0x2 ;  /* 0x000000100c0c7211 */ /* 0x000fe400078f10ff */
[----:B------:R-:W-:Y:S01]  /*12e0*/  ISETP.NE.U32.AND P3, PT, R6, 0x1, PT ;  /* 0x000000010600780c */ /* 0x000fe20003f65070 */
[----:B------:R-:W-:Y:S01]  /*12f0*/  IMAD.IADD R3, R4, 0x1, -R2 ;  /* 0x0000000104037824 */ /* 0x000fe200078e0a02 */
[----:B------:R-:W-:-:S02]  /*1300*/  LOP3.LUT R8, R0, 0x8, R15, 0xf8, !PT ;  /* 0x0000000800087812 */ /* 0x000fc400078ef80f */
[----:B------:R-:W-:Y:S02]  /*1310*/  SHF.R.U32.HI R6, RZ, 0x3, R0 ;  /* 0x00000003ff067819 */ /* 0x000fe40000011600 */
[----:B------:R-:W-:Y:S02]  /*1320*/  LOP3.LUT R0, R13, 0xfffffffc, RZ, 0xc0, !PT ;  /* 0xfffffffc0d007812 */ /* 0x000fe400078ec0ff */
[----:B------:R-:W-:Y:S02]  /*1330*/  SHF.R.S32.HI R2, RZ, 0x2, R12 ;  /* 0x00000002ff027819 */ /* 0x000fe4000001140c */
[----:B------:R-:W-:Y:S01]  /*1340*/  LOP3.LUT P0, RZ, R5, 0x2, RZ, 0xc0, !PT ;  /* 0x0000000205ff7812 */ /* 0x000fe2000780c0ff */
[----:B------:R-:W-:Y:S01]  /*1350*/  IMAD.IADD R0, R17, 0x1, -R0 ;  /* 0x0000000111007824 */ /* 0x000fe200078e0a00 */
[----:B------:R-:W-:Y:S01]  /*1360*/  LOP3.LUT P4, RZ, R5, 0x4, RZ, 0xc0, !PT ;  /* 0x0000000405ff7812 */ /* 0x000fe2000788c0ff */
[----:B------:R-:W-:Y:S01]  /*1370*/  IMAD R15, R3, 0x10, R2 ;  /* 0x00000010030f7824 */ /* 0x000fe200078e0202 */
[----:B------:R-:W-:Y:S01]  /*1380*/  LOP3.LUT R13, R8, R6, RZ, 0x3c, !PT ;  /* 0x00000006080d7212 */ /* 0x000fe200078e3cff */
        /* <DEDUP_REMOVED lines=8> */
[----:B------:R-:W-:Y:S01]  /*1410*/  IMAD R6, R0, 0x2, R8 ;  /* 0x0000000200067824 */ /* 0x000fe200078e0208 */
[----:B------:R-:W-:Y:S01]  /*1420*/  SHF.R.U32.HI R5, RZ, 0x3, R2 ;  /* 0x00000003ff057819 */ /* 0x000fe20000011602 */
[----:B------:R1:W-:Y:S01]  /*1430*/  STL [R1+0x18], R15 ;  /* 0x0000180f01007387 */ /* 0x0003e20000100800 */
[----:B------:R-:W-:-:S02]  /*1440*/  LOP3.LUT R7, R2, 0x8, R7, 0xf8, !PT ;  /* 0x0000000802077812 */ /* 0x000fc400078ef807 */
[----:B------:R-:W-:Y:S01]  /*1450*/  LOP3.LUT R11, R11, 0x7ffffe00, R9, 0xf8, !PT ;  /* 0x7ffffe000b0b7812 */ /* 0x000fe200078ef809 */
[----:B------:R-:W-:Y:S01]  /*1460*/  IMAD.SHL.U32 R9, R10, 0x40, RZ ;  /* 0x000000400a097824 */ /* 0x000fe200078e00ff */
[----:B------:R-:W-:Y:S01]  /*1470*/  LOP3.LUT R4, R4, 0x1c0, RZ, 0xc0, !PT ;  /* 0x000001c004047812 */ /* 0x000fe200078ec0ff */
[----:B------:R-:W-:Y:S01]  /*1480*/  IMAD.IADD R10, R0, 0x1, -R3 ;  /* 0x00000001000a7824 */ /* 0x000fe200078e0a03 */
[----:B------:R-:W-:Y:S01]  /*1490*/  LOP3.LUT R3, R7, R5, RZ, 0x3c, !PT ;  /* 0x0000000507037212 */ /* 0x000fe200078e3cff */
[----:B------:R-:W-:Y:S01]  /*14a0*/  IMAD R0, R14, 0x200, R13 ;  /* 0x000002000e007824 */ /* 0x000fe200078e020d */
[----:B------:R-:W-:Y:S01]  /*14b0*/  LOP3.LUT R5, R12, 0x7ffffffc, RZ, 0xc0, !PT ;  /* 0x7ffffffc0c057812 */ /* 0x000fe200078ec0ff */
[----:B------:R-:W-:Y:S01]  /*14c0*/  IMAD.SHL.U32 R210, R11, 0x2, RZ ;  /* 0x000000020bd27824 */ /* 0x000fe200078e00ff */
[----:B------:R-:W-:Y:S02]  /*14d0*/  LEA.HI R2, R4, R4, RZ, 0x1d ;  /* 0x0000000404027211 */ /* 0x000fe400078fe8ff */
[----:B------:R-:W-:Y:S01]  /*14e0*/  SHF.R.S32.HI R7, RZ, 0x1f, R193 ;  /* 0x0000001fff077819 */ /* 0x000fe200000114c1 */
[----:B------:R-:W-:Y:S01]  /*14f0*/  IMAD.IADD R7, R16, 0x1, -R5 ;  /* 0x0000000110077824 */ /* 0x000fe200078e0a05 */
[----:B------:R-:W-:Y:S01]  /*1500*/  LOP3.LUT R4, R9, 0xfffffe00, RZ, 0xc0, !PT ;  /* 0xfffffe0009047812 */ /* 0x000fe200078ec0ff */
[----:B------:R-:W-:Y:S01]  /*1510*/  IMAD.IADD R9, R6, 0x1, R2 ;  /* 0x0000000106097824 */ /* 0x000fe200078e0202 */
[----:B------:R-:W-:Y:S01]  /*1520*/  IADD3 R201, R193, 0x40, RZ ;  /* 0x00000040c1c97810 */ /* 0x000fe20007ffe0ff */
[----:B------:R-:W-:Y:S01]  /*1530*/  IMAD.SHL.U32 R225, R7, 0x2, RZ ;  /* 0x0000000207e17824 */ /* 0x000fe200078e00ff */
[CC--:B------:R-:W-:Y:S01]  /*1540*/  IADD3 R2, R3.reuse, R4.reuse, R8 ;  /* 0x0000000403027210 */ /* 0x0c0fe20007ffe008 */
[----:B------:R-:W-:Y:S01]  /*1550*/  IMAD R7, R10, 0x8, R15 ;  /* 0x000000080a077824 */ /* 0x000fe200078e020f */
[----:B------:R-:W-:Y:S01]  /*1560*/  LOP3.LUT R3, R3, R4, RZ, 0xfc, !PT ;  /* 0x0000000403037212 */ /* 0x000fe200078efcff */
[----:B------:R-:W-:Y:S01]  /*1570*/  IMAD.MOV.U32 R4, RZ, RZ, 0x20 ;  /* 0x00000020ff047424 */ /* 0x000fe200078e00ff */
[----:B------:R-:W-:Y:S01]  /*1580*/  IADD3 R202, R193, 0x80, RZ ;  /* 0x00000080c1ca7810 */ /* 0x000fe20007ffe0ff */
[----:B------:R-:W-:Y:S01]  /*1590*/  IMAD.MOV.U32 R8, RZ, RZ, 0x40 ;  /* 0x00000040ff087424 */ /* 0x000fe200078e00ff */
[----:B------:R-:W-:Y:S01]  /*15a0*/  IADD3 R21, R225, 0x10, RZ ;  /* 0x00000010e1157810 */ /* 0x000fe20007ffe0ff */
[----:B------:R2:W-:Y:S01]  /*15b0*/  STL [R1+0x14], R7 ;  /* 0x0000140701007387 */ /* 0x0005e20000100800 */
[----:B------:R-:W-:-:S02]  /*15c0*/  LEA R239, R9, 0x80, 0x1 ;  /* 0x0000008009ef7811 */ /* 0x000fc400078e08ff */
[C---:B------:R-:W-:Y:S02]  /*15d0*/  IADD3 R18, R225.reuse, 0x28, RZ ;  /* 0x00000028e1127810 */ /* 0x040fe40007ffe0ff */
[----:B------:R-:W-:Y:S02]  /*15e0*/  SHF.R.S32.HI R6, RZ, 0x1f, R201 ;  /* 0x0000001fff067819 */ /* 0x000fe400000114c9 */
[----:B------:R-:W-:Y:S02]  /*15f0*/  SHF.R.S32.HI R12, RZ, 0x1f, R202 ;  /* 0x0000001fff0c7819 */ /* 0x000fe400000114ca */
[----:B-1----:R-:W-:Y:S02]  /*1600*/  IADD3 R15, R225, 0x40, RZ ;  /* 0x00000040e10f7810 */ /* 0x002fe40007ffe0ff */
[C---:B------:R-:W-:Y:S02]  /*1610*/  SEL R6, R4.reuse, 0xffffffe0, !P1 ;  /* 0xffffffe004067807 */ /* 0x040fe40004800000 */
[----:B------:R-:W-:-:S02]  /*1620*/  SEL R168, R4, 0xffffffe0, !P0 ;  /* 0xffffffe004a87807 */ /* 0x000fc40004000000 */
[----:B------:R-:W-:Y:S01]  /*1630*/  IADD3 R12, R225, 0x58, RZ ;  /* 0x00000058e10c7810 */ /* 0x000fe20007ffe0ff */
[----:B------:R-:W-:Y:S01]  /*1640*/  IMAD.IADD R242, R239, 0x1, R6 ;  /* 0x00000001eff27824 */ /* 0x000fe200078e0206 */
[C---:B------:R-:W-:Y:S02]  /*1650*/  IADD3 R252, R225.reuse, 0x70, RZ ;  /* 0x00000070e1fc7810 */ /* 0x040fe40007ffe0ff */
[----:B------:R-:W-:Y:S02]  /*1660*/  IADD3 R250, R225, 0x80, RZ ;  /* 0x00000080e1fa7810 */ /* 0x000fe40007ffe0ff */
[----:B------:R-:W-:Y:S02]  /*1670*/  SHF.R.S32.HI R4, RZ, 0x1f, R21 ;  /* 0x0000001fff047819 */ /* 0x000fe40000011415 */
[----:B------:R-:W-:Y:S02]  /*1680*/  IADD3 R240, R239, -0x10, RZ ;  /* 0xfffffff0eff07810 */ /* 0x000fe40007ffe0ff */
[----:B--2---:R-:W-:-:S02]  /*1690*/  IADD3 R7, R225, 0x68, RZ ;  /* 0x00000068e1077810 */ /* 0x004fc40007ffe0ff */
[C---:B------:R-:W-:Y:S02]  /*16a0*/  IADD3 R249, R225.reuse, 0x88, RZ ;  /* 0x00000088e1f97810 */ /* 0x040fe40007ffe0ff */
[----:B------:R-:W-:Y:S02]  /*16b0*/  IADD3 R247, R225, 0x98, RZ ;  /* 0x00000098e1f77810 */ /* 0x000fe40007ffe0ff */
[----:B------:R-:W-:Y:S02]  /*16c0*/  SHF.R.S32.HI R4, RZ, 0x1f, R18 ;  /* 0x0000001fff047819 */ /* 0x000fe40000011412 */
[----:B------:R-:W-:Y:S02]  /*16d0*/  @P3 IADD3 R240, R239, 0x10, RZ ;  /* 0x00000010eff03810 */ /* 0x000fe40007ffe0ff */
[----:B------:R-:W-:Y:S02]  /*16e0*/  LEA R162, R2, 0x18100, 0x1 ;  /* 0x0001810002a27811 */ /* 0x000fe400078e08ff */
[----:B------:R-:W-:Y:S01]  /*16f0*/  SEL R5, R8, 0xffffffc0, !P2 ;  /* 0xffffffc008057807 */ /* 0x000fe20005000000 */
[----:B------:R-:W-:Y:S01]  /*1700*/  IMAD.IADD R241, R6, 0x1, R240 ;  /* 0x0000000106f17824 */ /* 0x000fe200078e02f0 */
[C---:B------:R-:W-:Y:S01]  /*1710*/  IADD3 R246, R225.reuse, 0xa0, RZ ;  /* 0x000000a0e1f67810 */ /* 0x040fe20007ffe0ff */
[----:B------:R-:W-:Y:S01]  /*1720*/  IMAD.IADD R163, R162, 0x1, R168 ;  /* 0x00000001a2a37824 */ /* 0x000fe200078e02a8 */
[----:B------:R-:W-:Y:S01]  /*1730*/  IADD3 R245, R225, 0xa8, RZ ;  /* 0x000000a8e1f57810 */ /* 0x000fe20007ffe0ff */
[----:B------:R-:W-:Y:S01]  /*1740*/  IMAD.IADD R2, R241, 0x1, R5 ;  /* 0x00000001f1027824 */ /* 0x000fe200078e0205 */
[----:B------:R-:W-:-:S02]  /*1750*/  SHF.R.S32.HI R4, RZ, 0x1f, R15 ;  /* 0x0000001fff047819 */ /* 0x000fc4000001140f */
[----:B------:R-:W-:Y:S01]  /*1760*/  LEA R170, R3, 0x100, 0x1 ;  /* 0x0000010003aa7811 */ /* 0x000fe200078e08ff */
[----:B------:R-:W-:Y:S01]  /*1770*/  IMAD.IADD R3, R5, 0x1, R240 ;  /* 0x0000000105037824 */ /* 0x000fe200078e02f0 */
[----:B------:R-:W-:Y:S02]  /*1780*/  IADD3 R244, R225, 0xb0, RZ ;  /* 0x000000b0e1f47810 */ /* 0x000fe40007ffe0ff */
[----:B------:R-:W-:Y:S01]  /*1790*/  SHF.R.S32.HI R4, RZ, 0x1f, R12 ;  /* 0x0000001fff047819 */ /* 0x000fe2000001140c */
[----:B------:R-:W-:Y:S01]  /*17a0*/  IMAD.IADD R232, R168, 0x1, R170 ;  /* 0x00000001a8e87824 */ /* 0x000fe200078e02aa */
[----:B------:R-:W-:Y:S02]  /*17b0*/  SHF.R.S32.HI R7, RZ, 0x1f, R7 ;  /* 0x0000001fff077819 */ /* 0x000fe40000011407 */
[----:B------:R-:W-:Y:S02]  /*17c0*/  LEA R169, R0, 0xc100, 0x1 ;  /* 0x0000c10000a97811 */ /* 0x000fe400078e08ff */
[----:B------:R-:W-:-:S02]  /*17d0*/  SHF.R.S32.HI R4, RZ, 0x1f, R252 ;  /* 0x0000001fff047819 */ /* 0x000fc400000114fc */
[----:B------:R-:W-:Y:S02]  /*17e0*/  SHF.R.S32.HI R7, RZ, 0x1f, R250 ;  /* 0x0000001fff077819 */ /* 0x000fe400000114fa */
[----:B------:R-:W-:Y:S02]  /*17f0*/  SEL R0, R8, 0xffffffc0, !P4 ;  /* 0xffffffc008007807 */ /* 0x000fe40006000000 */
        /* <DEDUP_REMOVED lines=9> */
[----:B------:R-:W-:Y:S01]  /*1890*/  IADD3 R20, R225, 0x18, RZ ;  /* 0x00000018e1147810 */ /* 0x000fe20007ffe0ff */
[----:B------:R-:W-:Y:S01]  /*18a0*/  IMAD.IADD R164, R163, 0x1, R0 ;  /* 0x00000001a3a47824 */ /* 0x000fe200078e0200 */
[----:B------:R1:W-:Y:S01]  /*18b0*/  STL [R1+0xc], R7 ;  /* 0x00000c0701007387 */ /* 0x0003e20000100800 */
[----:B------:R-:W-:Y:S01]  /*18c0*/  IMAD.IADD R0, R0, 0x1, R232 ;  /* 0x0000000100007824 */ /* 0x000fe200078e02e8 */
[C---:B------:R-:W-:Y:S01]  /*18d0*/  IADD3 R17, R225.reuse, 0x30, RZ ;  /* 0x00000030e1117810 */ /* 0x040fe20007ffe0ff */
[----:B------:R-:W-:Y:S01]  /*18e0*/  IMAD.IADD R235, R168, 0x1, R171 ;  /* 0x00000001a8eb7824 */ /* 0x000fe200078e02ab */
[----:B------:R1:W-:Y:S01]  /*18f0*/  STL [R1+0x8], R4 ;  /* 0x0000080401007387 */ /* 0x0003e20000100800 */
[----:B------:R-:W-:-:S02]  /*1900*/  IADD3 R14, R225, 0x48, RZ ;  /* 0x00000048e10e7810 */ /* 0x000fc40007ffe0ff */
[C---:B------:R-:W-:Y:S01]  /*1910*/  IADD3 R22, R225.reuse, 0x8, RZ ;  /* 0x00000008e1167810 */ /* 0x040fe20007ffe0ff */
[----:B------:R1:W-:Y:S01]  /*1920*/  STL [R1+0x4], R3 ;  /* 0x0000040301007387 */ /* 0x0003e20000100800 */
[C---:B------:R-:W-:Y:S02]  /*1930*/  IADD3 R11, R225.reuse, 0x60, RZ ;  /* 0x00000060e10b7810 */ /* 0x040fe40007ffe0ff */
[C---:B------:R-:W-:Y:S01]  /*1940*/  IADD3 R19, R225.reuse, 0x20, RZ ;  /* 0x00000020e1137810 */ /* 0x040fe20007ffe0ff */
[----:B------:R1:W-:Y:S01]  /*1950*/  STL [R1], R2 ;  /* 0x0000000201007387 */ /* 0x0003e20000100800 */
[C---:B------:R-:W-:Y:S02]  /*1960*/  IADD3 R251, R225.reuse, 0x78, RZ ;  /* 0x00000078e1fb7810 */ /* 0x040fe40007ffe0ff */
[----:B------:R-:W-:Y:S01]  /*1970*/  SHF.R.S32.HI R8, RZ, 0x1f, R20 ;  /* 0x0000001fff087819 */ /* 0x000fe20000011414 */
[----:B------:R1:W-:Y:S01]  /*1980*/  STL [R1+0x10], R0 ;  /* 0x0000100001007387 */ /* 0x0003e20000100800 */
[----:B------:R-:W-:-:S02]  /*1990*/  IADD3 R16, R225, 0x38, RZ ;  /* 0x00000038e1107810 */ /* 0x000fc40007ffe0ff */
[C---:B------:R-:W-:Y:S02]  /*19a0*/  IADD3 R248, R225.reuse, 0x90, RZ ;  /* 0x00000090e1f87810 */ /* 0x040fe40007ffe0ff */
[----:B------:R-:W-:Y:S02]  /*19b0*/  SHF.R.S32.HI R8, RZ, 0x1f, R17 ;  /* 0x0000001fff087819 */ /* 0x000fe40000011411 */
        /* <DEDUP_REMOVED lines=12> */
[----:B-1----:R-:W-:Y:S02]  /*1a80*/  SHF.R.S32.HI R8, RZ, 0x1f, R243 ;  /* 0x0000001fff087819 */ /* 0x002fe400000114f3 */
.L_x_2789:
        /* <DEDUP_REMOVED lines=30> */
.L_x_2676:
[----:B------:R-:W-:-:S04]  /*1c70*/  ISETP.NE.U32.AND P1, PT, RZ, c[0x0][0x368], PT ;  /* 0x0000da00ff007a0c */ /* 0x000fc80003f25070 */
[----:B------:R-:W-:-:S13]  /*1c80*/  ISETP.NE.AND.EX P1, PT, RZ, c[0x0][0x36c], PT, P1 ;  /* 0x0000db00ff007a0c */ /* 0x000fda0003f25310 */
[----:B------:R-:W-:Y:S05]  /*1c90*/  @!P1 BRA `(.L_x_2677) ;  /* 0x0000004000009947 */ /* 0x000fea0003800000 */
[----:B-1----:R-:W-:-:S04]  /*1ca0*/  IADD3 R2, P1, R233, c[0x0][0x368], RZ ;  /* 0x0000da00e9027a10 */ /* 0x002fc80007f3e0ff */
[----:B------:R-:W-:-:S05]  /*1cb0*/  IADD3.X R3, R234, c[0x0][0x36c], RZ, P1, !PT ;  /* 0x0000db00ea037a10 */ /* 0x000fca0000ffe4ff */
[----:B------:R1:W5:Y:S01]  /*1cc0*/  LDG.E R0, [R2.64] ;  /* 0x0000000802007981 */ /* 0x000362000c1e1900 */
[----:B------:R-:W-:Y:S05]  /*1cd0*/  BRA `(.L_x_2678) ;  /* 0x0000008000007947 */ /* 0x000fea0003800000 */
.L_x_2677:
        /* <DEDUP_REMOVED lines=8> */
.L_x_2678:
        /* <DEDUP_REMOVED lines=58> */
.L_x_2680:
[----:B------:R-:W-:Y:S05]  /*2100*/  BSYNC B0 ;  /* 0x0000000000007941 */ /* 0x000fea0003800000 */
.L_x_2679:
[----:B------:R-:W-:Y:S01]  /*2110*/  IMAD R205, R237, R2, RZ ;  /* 0x00000002edcd7224 */ /* 0x000fe200078e02ff */
        /* <DEDUP_REMOVED lines=99> */
.L_x_2794:
[----:B------:R-:W-:Y:S05]  /*2750*/  BRA.DIV ~URZ, `(.L_x_2683) ;  /* 0x000101427f007947 */ /* 0x000fea000b800000 */
[----:B------:R3:W4:Y:S02]  /*2760*/  SHFL.IDX PT, R0, R12, RZ, 0x181f ;  /* 0x00181fff0c007589 */ /* 0x00072400000e0000 */
.L_x_2795:
        /* <DEDUP_REMOVED lines=20> */
.L_x_2685:
[----:B------:R-:W-:Y:S05]  /*28b0*/  BSYNC B0 ;  /* 0x0000000000007941 */ /* 0x000fea0003800000 */
.L_x_2684:
[----:B------:R-:W-:Y:S05]  /*28c0*/  BRA.DIV ~URZ, `(.L_x_2686) ;  /* 0x000100427f007947 */ /* 0x000fea000b800000 */
[----:B--2---:R2:W1:Y:S04]  /*28d0*/  SHFL.IDX PT, R8, R9, 0x1, 0x181f ;  /* 0x00381f0009087f89 */ /* 0x00446800000e0000 */
[----:B----4-:R2:W4:Y:S02]  /*28e0*/  SHFL.IDX PT, R0, R12, 0x1, 0x181f ;  /* 0x00381f000c007f89 */ /* 0x01052400000e0000 */
.L_x_2796:
        /* <DEDUP_REMOVED lines=19> */
.L_x_2688:
[----:B------:R-:W-:Y:S05]  /*2a20*/  BSYNC B0 ;  /* 0x0000000000007941 */ /* 0x000fea0003800000 */
.L_x_2687:
[----:B------:R-:W-:Y:S05]  /*2a30*/  BRA.DIV ~URZ, `(.L_x_2689) ;  /* 0x0000ffa27f007947 */ /* 0x000fea000b800000 */
[----:B-1----:R1:W2:Y:S02]  /*2a40*/  SHFL.IDX PT, R8, R9, 0x2, 0x181f ;  /* 0x00581f0009087f89 */ /* 0x0022a400000e0000 */
.L_x_2797:
[----:B------:R-:W-:Y:S05]  /*2a50*/  BRA.DIV ~URZ, `(.L_x_2690) ;  /* 0x0000fff27f007947 */ /* 0x000fea000b800000 */
[----:B----4-:R4:W1:Y:S02]  /*2a60*/  SHFL.IDX PT, R0, R12, 0x2, 0x181f ;  /* 0x00581f000c007f89 */ /* 0x01086400000e0000 */
.L_x_2798:
        /* <DEDUP_REMOVED lines=19> */
.L_x_2692:
[----:B------:R-:W-:Y:S05]  /*2ba0*/  BSYNC B0 ;  /* 0x0000000000007941 */ /* 0x000fea0003800000 */
.L_x_2691:
[----:B------:R-:W-:Y:S05]  /*2bb0*/  BRA.DIV ~URZ, `(.L_x_2693) ;  /* 0x0000ff027f007947 */ /* 0x000fea000b800000 */
[----:B--2---:R2:W3:Y:S04]  /*2bc0*/  SHFL.IDX PT, R8, R9, 0x3, 0x181f ;  /* 0x00781f0009087f89 */ /* 0x0044e800000e0000 */
[----:B-1----:R2:W1:Y:S02]  /*2bd0*/  SHFL.IDX PT, R0, R12, 0x3, 0x181f ;  /* 0x00781f000c007f89 */ /* 0x00246400000e0000 */
.L_x_2799:
[----:B------:R-:W-:Y:S01]  /*2be0*/  IADD3 R2, R10, 0x60, RZ ;  /* 0x000000600a027810 */ /* 0x000fe20007ffe0ff */
[----:B-----5:R-:W-:Y:S01]  /*2bf0*/  IMAD.WIDE.U32 R214, R13, c[0x0][0x2b0], RZ ;  /* 0x0000ac000dd67a25 */ /* 0x020fe200078e00ff */
[----:B------:R-:W-:-:S02]  /*2c00*/  SHF.R.S32.HI R18, RZ, 0x1f, R193 ;  /* 0x0000001fff127819 */ /* 0x000fc400000114c1 */
[----:B------:R-:W-:Y:S02]  /*2c10*/  ISETP.GE.AND P2, PT, R2, R11, PT ;  /* 0x0000000b0200720c */ /* 0x000fe40003f46270 */
[----:B------:R-:W-:Y:S02]  /*2c20*/  SHF.R.S32.HI R16, RZ, 0x1f, R201 ;  /* 0x0000001fff107819 */ /* 0x000fe400000114c9 */
[----:B------:R-:W-:-:S09]  /*2c30*/  SHF.R.S32.HI R20, RZ, 0x1f, R202 ;  /* 0x0000001fff147819 */ /* 0x000fd200000114ca */
[-C--:B-1----:R-:W-:Y:S02]  /*2c40*/  @!P2 LEA R6, P0, R193, R0.reuse, 0x1 ;  /* 0x00000000c106a211 */ /* 0x082fe400078008ff */
[----:B------:R-:W-:Y:S02]  /*2c50*/  @!P2 LEA R4, P1, R201, R0, 0x1 ;  /* 0x00000000c904a211 */ /* 0x000fe400078208ff */
        /* <DEDUP_REMOVED lines=36> */
[----:B------:R-:W-:Y:S02]  /*2ea0*/  IMAD R218, R14, c[0x0][0x1ec], R213 ;  /* 0x00007b000eda7a24 */ /* 0x000fe400078e02d5 */
[----:B------:R-:W-:-:S04]  /*2eb0*/  IMAD.WIDE.U32 R2, R181, c[0x0][0x1e0], RZ ;  /* 0x00007800b5027a25 */ /* 0x000fc800078e00ff */
[----:B------:R-:W-:Y:S02]  /*2ec0*/  IMAD R108, R187, -0x40, R221 ;  /* 0xffffffc0bb6c7824 */ /* 0x000fe400078e02dd */
[----:B------:R-:W-:-:S04]  /*2ed0*/  IMAD.WIDE.U32 R216, R14, c[0x0][0x210], RZ ;  /* 0x000084000ed87a25 */ /* 0x000fc800078e00ff */
[----:B------:R-:W-:Y:S02]  /*2ee0*/  IMAD.IADD R13, R108, 0x1, -R226 ;  /* 0x000000016c0d7824 */ /* 0x000fe400078e0ae2 */
[----:B------:R-:W-:Y:S01]  /*2ef0*/  IMAD R220, R14, c[0x0][0x214], R217 ;  /* 0x000085000edc7a24 */ /* 0x000fe200078e02d9 */
[C---:B------:R-:W-:Y:S01]  /*2f00*/  SHF.L.U64.HI R14, R193.reuse, 0x1, R18 ;  /* 0x00000001c10e7819 */ /* 0x040fe20000010212 */
[----:B------:R-:W-:Y:S01]  /*2f10*/  IMAD.SHL.U32 R17, R193, 0x2, RZ ;  /* 0x00000002c1117824 */ /* 0x000fe200078e00ff */
[----:B-1----:R-:W-:Y:S01]  /*2f20*/  SHF.R.S32.HI R5, RZ, 0x1f, R181 ;  /* 0x0000001fff057819 */ /* 0x002fe200000114b5 */
[----:B------:R-:W-:Y:S01]  /*2f30*/  IMAD.SHL.U32 R19, R202, 0x2, RZ ;  /* 0x00000002ca137824 */ /* 0x000fe200078e00ff */
[----:B------:R-:W-:-:S03]  /*2f40*/  ISETP.GE.AND P6, PT, R13, 0x1, PT ;  /* 0x000000010d00780c */ /* 0x000fc60003fc6270 */
[----:B------:R-:W-:-:S04]  /*2f50*/  IMAD R0, R5, c[0x0][0x1e0], RZ ;  /* 0x0000780005007a24 */ /* 0x000fc800078e02ff */
[----:B------:R-:W-:-:S04]  /*2f60*/  IMAD R0, R181, c[0x0][0x1e4], R0 ;  /* 0x00007900b5007a24 */ /* 0x000fc800078e0200 */
[----:B------:R-:W-:Y:S02]  /*2f70*/  IMAD.IADD R3, R3, 0x1, R0 ;  /* 0x0000000103037824 */ /* 0x000fe400078e0200 */
[----:B------:R-:W-:Y:S02]  /*2f80*/  @P6 ISETP.GE.AND P1, PT, R193, c[0x0][0x1d4], PT ;  /* 0x00007500c1006a0c */ /* 0x000fe40003f26270 */
[----:B------:R-:W-:Y:S02]  /*2f90*/  @P6 ISETP.GE.AND P5, PT, R201, c[0x0][0x1d4], PT ;  /* 0x00007500c9006a0c */ /* 0x000fe40003fa6270 */
[----:B------:R-:W-:Y:S02]  /*2fa0*/  @P6 ISETP.GE.AND P2, PT, R202, c[0x0][0x1d4], PT ;  /* 0x00007500ca006a0c */ /* 0x000fe40003f46270 */
[----:B---3--:R-:W-:Y:S01]  /*2fb0*/  SHF.R.S32.HI R7, RZ, 0x1f, R173 ;  /* 0x0000001fff077819 */ /* 0x008fe200000114ad */
[----:B------:R-:W-:-:S04]  /*2fc0*/  IMAD.WIDE.U32 R2, R173, c[0x0][0x1f0], R2 ;  /* 0x00007c00ad027a25 */ /* 0x000fc800078e0002 */
[C---:B------:R-:W-:Y:S02]  /*2fd0*/  IMAD R0, R7.reuse, c[0x0][0x1f0], RZ ;  /* 0x00007c0007007a24 */ /* 0x040fe400078e02ff */
[----:B------:R-:W-:Y:S02]  /*2fe0*/  IMAD R7, R7, c[0x0][0x218], RZ ;  /* 0x0000860007077a24 */ /* 0x000fe400078e02ff */
[C---:B------:R-:W-:Y:S01]  /*2ff0*/  IMAD R4, R173.reuse, c[0x0][0x1f4], R0 ;  /* 0x00007d00ad047a24 */ /* 0x040fe200078e0200 */
[----:B------:R-:W-:Y:S01]  /*3000*/  IADD3 R0, P0, R2, R212, RZ ;  /* 0x000000d402007210 */ /* 0x000fe20007f1e0ff */
        /* <DEDUP_REMOVED lines=9> */
[----:B------:R-:W3:Y:S03]  /*30a0*/  SHFL.IDX PT, R8, R10, RZ, 0x181f ;  /* 0x00181fff0a087589 */ /* 0x000ee600000e0000 */
[----:B------:R-:W-:Y:S01]  /*30b0*/  IMAD.WIDE.U32 R2, R173, c[0x0][0x218], R2 ;  /* 0x00008600ad027a25 */ /* 0x000fe200078e0002 */
[----:B--2---:R2:W5:Y:S04]  /*30c0*/  SHFL.IDX PT, R9, R6, 0x1, 0x181f ;  /* 0x00381f0006097f89 */ /* 0x00456800000e0000 */
[----:B------:R-:W4:Y:S01]  /*30d0*/  SHFL.IDX PT, R10, R10, 0x1, 0x181f ;  /* 0x00381f000a0a7f89 */ /* 0x000f2200000e0000 */
[----:B-1----:R-:W-:-:S04]  /*30e0*/  @P6 LEA R4, P0, R193, R0, 0x1 ;  /* 0x00000000c1046211 */ /* 0x002fc800078008ff */
[----:B---3--:R-:W-:Y:S02]  /*30f0*/  @P6 LEA.HI.X R5, R193, R8, R18, 0x1, P0 ;  /* 0x00000008c1056211 */ /* 0x008fe400000f0c12 */
[----:B--2---:R-:W-:-:S03]  /*3100*/  @P6 LEA R6, P0, R201, R0, 0x1 ;  /* 0x00000000c9066211 */ /* 0x004fc600078008ff */
[----:B------:R1:W-:Y:S01]  /*3110*/  @P6 LDGSTS.E.BYPASS.LTC128B.128 [R210+0xc100], [R4.64], !P1 ;  /* 0x0c10000004d26fae */ /* 0x0003e2000c901d48 */
[----:B------:R-:W-:-:S05]  /*3120*/  @P6 LEA.HI.X R7, R201, R8, R16, 0x1, P0 ;  /* 0x00000008c9076211 */ /* 0x000fca00000f0c10 */
[----:B------:R5:W-:Y:S01]  /*3130*/  @P6 LDGSTS.E.BYPASS.LTC128B.128 [R210+0xe100], [R6.64], !P5 ;  /* 0x0e10000006d26fae */ /* 0x000be2000e901d48 */
[----:B-1----:R-:W-:Y:S02]  /*3140*/  @P6 LEA R4, P1, R202, R0, 0x1 ;  /* 0x00000000ca046211 */ /* 0x002fe400078208ff */
[----:B------:R-:W-:Y:S02]  /*3150*/  IADD3 R0, P0, R2, R216, RZ ;  /* 0x000000d802007210 */ /* 0x000fe40007f1e0ff */
[----:B------:R-:W-:Y:S02]  /*3160*/  @P6 LEA.HI.X R5, R202, R8, R20, 0x1, P1 ;  /* 0x00000008ca056211 */ /* 0x000fe400008f0c14 */
[----:B------:R-:W-:Y:S02]  /*3170*/  ISETP.GE.AND P1, PT, R13, 0x21, PT ;  /* 0x000000210d00780c */ /* 0x000fe40003f26270 */
[----:B------:R-:W-:Y:S01]  /*3180*/  IADD3.X R2, R220, R3, R11, P0, !PT ;  /* 0x00000003dc027210 */ /* 0x000fe200007fe40b */
[----:B------:R1:W-:Y:S01]  /*3190*/  @P6 LDGSTS.E.BYPASS.LTC128B.128 [R210+0x10100], [R4.64], !P2 ;  /* 0x1010000004d26fae */ /* 0x0003e2000d101d48 */
[----:B----4-:R-:W-:-:S04]  /*31a0*/  LEA R12, P0, R0, c[0x0][0x1f8], 0x1 ;  /* 0x00007e00000c7a11 */ /* 0x010fc800078008ff */
[----:B------:R-:W-:Y:S01]  /*31b0*/  LEA.HI.X R15, R0, c[0x0][0x1fc], R2, 0x1, P0 ;  /* 0x00007f00000f7a11 */ /* 0x000fe200000f0c02 */
[----:B------:R-:W2:Y:S04]  /*31c0*/  SHFL.IDX PT, R8, R12, RZ, 0x181f ;  /* 0x00181fff0c087589 */ /* 0x000ea800000e0000 */
[C---:B-----5:R-:W-:Y:S01]  /*31d0*/  @P1 LEA R6, P0, R193.reuse, R9, 0x1 ;  /* 0x00000009c1061211 */ /* 0x060fe200078008ff */
[----:B------:R-:W3:Y:S01]  /*31e0*/  SHFL.IDX PT, R11, R15, RZ, 0x181f ;  /* 0x00181fff0f0b7589 */ /* 0x000ee200000e0000 */
[----:B------:R-:W-:Y:S02]  /*31f0*/  @P1 ISETP.GE.AND P5, PT, R193, c[0x0][0x1d4], PT ;  /* 0x00007500c1001a0c */ /* 0x000fe40003fa6270 */
[----:B------:R-:W-:Y:S01]  /*3200*/  @P1 ISETP.GE.AND P2, PT, R201, c[0x0][0x1d4], PT ;  /* 0x00007500c9001a0c */ /* 0x000fe20003f46270 */
[----:B------:R-:W4:Y:S01]  /*3210*/  SHFL.IDX PT, R0, R12, 0x1, 0x181f ;  /* 0x00381f000c007f89 */ /* 0x000f2200000e0000 */
[----:B------:R-:W-:Y:S01]  /*3220*/  @P1 LEA.HI.X R7, R193, R10, R18, 0x1, P0 ;  /* 0x0000000ac1071211 */ /* 0x000fe200000f0c12 */
        /* <DEDUP_REMOVED lines=11> */
[----:B------:R1:W5:Y:S01]  /*32e0*/  SHFL.IDX PT, R10, R15, 0x1, 0x181f ;  /* 0x00381f000f0a7f89 */ /* 0x00036200000e0000 */
        /* <DEDUP_REMOVED lines=13> */
[----:B------:R-:W-:-:S03]  /*33c0*/  IADD3 R6, P0, R0, R17, RZ ;  /* 0x0000001100067210 */ /* 0x000fc60007f1e0ff */
[----:B------:R-:W-:Y:S01]  /*33d0*/  IMAD.X R9, R11, 0x1, R15, P6 ;  /* 0x000000010b097824 */ /* 0x000fe200030e060f */
[----:B------:R2:W-:Y:S01]  /*33e0*/  LDGSTS.E.BYPASS.LTC128B.128 [R210+0x2100], [R2.64], !P1 ;  /* 0x0210000002d27fae */ /* 0x0005e2000c901d48 */
[----:B------:R-:W-:Y:S01]  /*33f0*/  ISETP.GE.AND P1, PT, R202, c[0x0][0x1d4], PT ;  /* 0x00007500ca007a0c */ /* 0x000fe20003f26270 */
[----:B-----5:R-:W-:-:S03]  /*3400*/  IMAD.X R7, R10, 0x1, R14, P0 ;  /* 0x000000010a077824 */ /* 0x020fc600000e060e */
        /* <DEDUP_REMOVED lines=42> */
.L_x_2800:
        /* <DEDUP_REMOVED lines=8> */
[C---:B------:R-:W-:Y:S01]  /*3730*/  IMAD.X R5, R8.reuse, 0x1, R16, P5 ;  /* 0x0000000108057824 */ /* 0x040fe200028e0610 */
        /* <DEDUP_REMOVED lines=11> */
.L_x_2801:
        /* <DEDUP_REMOVED lines=21> */
.L_x_2695:
[----:B------:R-:W-:Y:S05]  /*3940*/  BSYNC B0 ;  /* 0x0000000000007941 */ /* 0x000fea0003800000 */
.L_x_2694:
        /* <DEDUP_REMOVED lines=27> */
[C---:B------:R-:W-:Y:S01]  /*3b00*/  IMAD.SHL.U32 R26, R202.reuse, 0x2, RZ ;  /* 0x00000002ca1a7824 */ /* 0x040fe200078e00ff */
        /* <DEDUP_REMOVED lines=17> */
.L_x_2802:
        /* <DEDUP_REMOVED lines=8> */
[----:B----4-:R-:W-:Y:S01]  /*3ca0*/  IMAD.X R15, R12, 0x1, R21, P0 ;  /* 0x000000010c0f7824 */ /* 0x010fe200000e0615 */
        /* <DEDUP_REMOVED lines=12> */
.L_x_2803:
        /* <DEDUP_REMOVED lines=21> */
.L_x_2699:
[----:B------:R-:W-:Y:S05]  /*3ec0*/  BSYNC B0 ;  /* 0x0000000000007941 */ /* 0x000fea0003800000 */
.L_x_2698:
[----:B------:R-:W-:Y:S01]  /*3ed0*/  IMAD.MOV.U32 R0, RZ, RZ, 0x40 ;  /* 0x00000040ff007424 */ /* 0x000fe200078e00ff */
[----:B------:R-:W-:Y:S01]  /*3ee0*/  LOP3.LUT P0, RZ, R207, 0x4, RZ, 0xc0, !PT ;  /* 0x00000004cfff7812 */ /* 0x000fe2000780c0ff */
[----:B------:R-:W0:Y:S01]  /*3ef0*/  LDGDEPBAR ;  /* 0x00000000000079af */ /* 0x000e220000000000 */
[----:B------:R-:W-:Y:S02]  /*3f00*/  WARPSYNC 0xffffffff ;  /* 0xffffffff00007948 */ /* 0x000fe40003800000 */
[----:B------:R-:W-:Y:S01]  /*3f10*/  SEL R166, R0, 0xffffffc0, !P0 ;  /* 0xffffffc000a67807 */ /* 0x000fe20004000000 */
[----:B---34-:R-:W-:Y:S01]  /*3f20*/  HMMA.16816.F32.BF16 R36, R8, R32, RZ ;  /* 0x000000200824723c */ /* 0x018fe200000418ff */
[----:B--2---:R-:W-:Y:S03]  /*3f30*/  LDSM.16.M88.4 R16, [R165] ;  /* 0x00000000a510783b */ /* 0x004fe60000000200 */
[----:B------:R-:W-:Y:S01]  /*3f40*/  IMAD.IADD R2, R169, 0x1, R166 ;  /* 0x00000001a9027824 */ /* 0x000fe200078e02a6 */
[----:B------:R-:W2:Y:S01]  /*3f50*/  LDL R109, [R1+0x14] ;  /* 0x00001400016d7983 */ /* 0x000ea20000100800 */
[----:B------:R-:W-:-:S02]  /*3f60*/  IADD3 R0, R166, R169, R167 ;  /* 0x000000a9a6007210 */ /* 0x000fc40007ffe0a7 */
[C---:B------:R-:W-:Y:S01]  /*3f70*/  HMMA.16816.F32.BF16 R24, R8.reuse, R40, RZ ;  /* 0x000000280818723c */ /* 0x040fe200000418ff */
[----:B------:R-:W3:Y:S04]  /*3f80*/  LDSM.16.M88.4 R72, [R2] ;  /* 0x000000000248783b */ /* 0x000ee80000000200 */
[----:B------:R-:W4:Y:S03]  /*3f90*/  LDSM.16.M88.4 R80, [R2+0x800] ;  /* 0x000800000250783b */ /* 0x000f260000000200 */
[C---:B------:R-:W-:Y:S01]  /*3fa0*/  HMMA.16816.F32.BF16 R20, R8.reuse, R42, RZ ;  /* 0x0000002a0814723c */ /* 0x040fe200000418ff */
[----:B------:R-:W5:Y:S04]  /*3fb0*/  LDSM.16.M88.4 R68, [R2+0x1000] ;  /* 0x001000000244783b */ /* 0x000f680000000200 */
[----:B------:R-:W1:Y:S03]  /*3fc0*/  LDSM.16.M88.4 R76, [R2+0x1800] ;  /* 0x00180000024c783b */ /* 0x000e660000000200 */
[C---:B------:R-:W-:Y:S01]  /*3fd0*/  HMMA.16816.F32.BF16 R12, R8.reuse, R44, RZ ;  /* 0x0000002c080c723c */ /* 0x040fe200000418ff */
[----:B------:R-:W-:Y:S04]  /*3fe0*/  LDSM.16.M88.4 R88, [R0] ;  /* 0x000000000058783b */ /* 0x000fe80000000200 */
[----:B------:R-:W-:Y:S03]  /*3ff0*/  LDSM.16.M88.4 R100, [R0+0x800] ;  /* 0x000800000064783b */ /* 0x000fe60000000200 */
[C---:B------:R-:W-:Y:S01]  /*4000*/  HMMA.16816.F32.BF16 R32, R8.reuse, R34, RZ ;  /* 0x000000220820723c */ /* 0x040fe200000418ff */
[----:B------:R-:W-:Y:S04]  /*4010*/  LDSM.16.M88.4 R104, [R169+0x2000] ;  /* 0x00200000a968783b */ /* 0x000fe80000000200 */
[----:B------:R-:W-:Y:S03]  /*4020*/  LDSM.16.M88.4 R96, [R28+0x2000] ;  /* 0x002000001c60783b */ /* 0x000fe60000000200 */
[C---:B------:R-:W-:Y:S08]  /*4030*/  HMMA.16816.F32.BF16 R40, R8.reuse, R46, RZ ;  /* 0x0000002e0828723c */ /* 0x040ff000000418ff */
[C---:B------:R-:W-:Y:S08]  /*4040*/  HMMA.16816.F32.BF16 R60, R8.reuse, R56, RZ ;  /* 0x00000038083c723c */ /* 0x040ff000000418ff */
[----:B------:R-:W-:Y:S08]  /*4050*/  HMMA.16816.F32.BF16 R56, R8, R58, RZ ;  /* 0x0000003a0838723c */ /* 0x000ff000000418ff */
[C---:B-1----:R-:W-:Y:S08]  /*4060*/  HMMA.16816.F32.BF16 R52, R4.reuse, R48, R36 ;  /* 0x000000300434723c */ /* 0x042ff00000041824 */
[C---:B------:R-:W-:Y:S08]  /*4070*/  HMMA.16816.F32.BF16 R44, R4.reuse, R64, R24 ;  /* 0x00000040042c723c */ /* 0x040ff00000041818 */
[C---:B------:R-:W-:Y:S08]  /*4080*/  HMMA.16816.F32.BF16 R8, R4.reuse, R66, R20 ;  /* 0x000000420408723c */ /* 0x040ff00000041814 */
[C---:B------:R-:W-:Y:S01]  /*4090*/  HMMA.16816.F32.BF16 R64, R4.reuse, R84, R12 ;  /* 0x000000540440723c */ /* 0x040fe2000004180c */
[----:B------:R-:W1:Y:S07]  /*40a0*/  LDSM.16.M88.4 R12, [R164] ;  /* 0x00000000a40c783b */ /* 0x000e6e0000000200 */
[C---:B------:R-:W-:Y:S08]  /*40b0*/  HMMA.16816.F32.BF16 R48, R4.reuse, R50, R32 ;  /* 0x000000320430723c */ /* 0x040ff00000041820 */
[C---:B------:R-:W-:Y:S01]  /*40c0*/  HMMA.16816.F32.BF16 R40, R4.reuse, R86, R40 ;  /* 0x000000560428723c */ /* 0x040fe20000041828 */
[----:B------:R-:W-:Y:S07]  /*40d0*/  LDSM.16.M88.4 R84, [R0+0x1000] ;  /* 0x001000000054783b */ /* 0x000fee0000000200 */
[C---:B------:R-:W-:Y:S08]  /*40e0*/  HMMA.16816.F32.BF16 R36, R4.reuse, R92, R60 ;  /* 0x0000005c0424723c */ /* 0x040ff0000004183c */
[----:B------:R-:W-:Y:S01]  /*40f0*/  HMMA.16816.F32.BF16 R32, R4, R94, R56 ;  /* 0x0000005e0420723c */ /* 0x000fe20000041838 */
[----:B------:R-:W-:Y:S07]  /*4100*/  LDSM.16.M88.4 R92, [R0+0x1800] ;  /* 0x00180000005c783b */ /* 0x000fee0000000200 */
[C---:B---3--:R-:W-:Y:S08]  /*4110*/  HMMA.16816.F32.BF16 R24, R16.reuse, R72, R52 ;  /* 0x000000481018723c */ /* 0x048ff00000041834 */
[C---:B----4-:R-:W-:Y:S08]  /*4120*/  HMMA.16816.F32.BF16 R4, R16.reuse, R80, R44 ;  /* 0x000000501004723c */ /* 0x050ff0000004182c */
[C---:B------:R-:W-:Y:S01]  /*4130*/  HMMA.16816.F32.BF16 R52, R16.reuse, R82, R8 ;  /* 0x000000521034723c */ /* 0x040fe20000041808 */
[----:B------:R-:W3:Y:S04]  /*4140*/  LDSM.16.M88.4 R8, [R162+0x4000] ;  /* 0x00400000a208783b */ /* 0x000ee80000000200 */
[----:B------:R-:W-:Y:S03]  /*4150*/  LDSM.16.M88.4 R80, [R169+0x3800] ;  /* 0x00380000a950783b */ /* 0x000fe60000000200 */
[C---:B------:R-:W-:Y:S01]  /*4160*/  HMMA.16816.F32.BF16 R20, R16.reuse, R74, R48 ;  /* 0x0000004a1014723c */ /* 0x040fe20000041830 */
[----:B------:R-:W-:Y:S07]  /*4170*/  LDSM.16.M88.4 R72, [R169+0x3000] ;  /* 0x00300000a948783b */ /* 0x000fee0000000200 */
[C---:B-----5:R-:W-:Y:S08]  /*4180*/  HMMA.16816.F32.BF16 R60, R16.reuse, R68, R64 ;  /* 0x00000044103c723c */ /* 0x060ff00000041840 */
[C---:B------:R-:W-:Y:S01]  /*4190*/  HMMA.16816.F32.BF16 R56, R16.reuse, R70, R40 ;  /* 0x000000461038723c */ /* 0x040fe20000041828 */
[----:B------:R-:W-:Y:S07]  /*41a0*/  LDSM.16.M88.4 R40, [R169+0x2800] ;  /* 0x00280000a928783b */ /* 0x000fee0000000200 */
[C---:B------:R-:W-:Y:S08]  /*41b0*/  HMMA.16816.F32.BF16 R68, R16.reuse, R76, R36 ;  /* 0x0000004c1044723c */ /* 0x040ff00000041824 */
[----:B------:R-:W-:Y:S01]  /*41c0*/  HMMA.16816.F32.BF16 R48, R16, R78, R32 ;  /* 0x0000004e1030723c */ /* 0x000fe20000041820 */
[----:B------:R-:W-:Y:S07]  /*41d0*/  LDSM.16.M88.4 R76, [R28+0x3800] ;  /* 0x003800001c4c783b */ /* 0x000fee0000000200 */
[C---:B-1----:R-:W-:Y:S01]  /*41e0*/  HMMA.16816.F32.BF16 R16, R12.reuse, R88, R24 ;  /* 0x000000580c10723c */ /* 0x042fe20000041818 */
[----:B------:R-:W-:Y:S07]  /*41f0*/  LDSM.16.M88.4 R24, [R165+0x4000] ;  /* 0x00400000a518783b */ /* 0x000fee0000000200 */
[C---:B------:R-:W-:Y:S01]  /*4200*/  HMMA.16816.F32.BF16 R36, R12.reuse, R100, R4 ;  /* 0x000000640c24723c */ /* 0x040fe20000041804 */
[----:B------:R-:W1:Y:S07]  /*4210*/  LDSM.16.M88.4 R4, [R163+0x4000] ;  /* 0x00400000a304783b */ /* 0x000e6e0000000200 */
[----:B------:R-:W-:Y:S01]  /*4220*/  HMMA.16816.F32.BF16 R44, R12, R90, R20 ;  /* 0x0000005a0c2c723c */ /* 0x000fe20000041814 */
[----:B------:R-:W-:Y:S07]  /*4230*/  LDSM.16.M88.4 R88, [R2+0x2800] ;  /* 0x002800000258783b */ /* 0x000fee0000000200 */
[----:B---3--:R-:W-:Y:S08]  /*4240*/  HMMA.16816.F32.BF16 R16, R8, R104, R16 ;  /* 0x000000680810723c */ /* 0x008ff00000041810 */
[C---:B------:R-:W-:Y:S01]  /*4250*/  HMMA.16816.F32.BF16 R32, R12.reuse, R102, R52 ;  /* 0x000000660c20723c */ /* 0x040fe20000041834 */
[----:B------:R-:W3:Y:S07]  /*4260*/  LDSM.16.M88.4 R100, [R2+0x2000] ;  /* 0x002000000264783b */ /* 0x000eee0000000200 */
[C---:B------:R-:W-:Y:S08]  /*4270*/  HMMA.16816.F32.BF16 R20, R12.reuse, R84, R60 ;  /* 0x000000540c14723c */ /* 0x040ff0000004183c */
[C---:B------:R-:W-:Y:S01]  /*4280*/  HMMA.16816.F32.BF16 R64, R12.reuse, R86, R56 ;  /* 0x000000560c40723c */ /* 0x040fe20000041838 */
[----:B------:R-:W4:Y:S07]  /*4290*/  LDSM.16.M88.4 R84, [R28+0x2800] ;  /* 0x002800001c54783b */ /* 0x000f2e0000000200 */
[C---:B------:R-:W-:Y:S08]  /*42a0*/  HMMA.16816.F32.BF16 R68, R12.reuse, R92, R68 ;  /* 0x0000005c0c44723c */ /* 0x040ff00000041844 */
[----:B------:R-:W-:Y:S01]  /*42b0*/  HMMA.16816.F32.BF16 R60, R12, R94, R48 ;  /* 0x0000005e0c3c723c */ /* 0x000fe20000041830 */
[----:B------:R-:W5:Y:S07]  /*42c0*/  LDSM.16.M88.4 R92, [R28+0x3000] ;  /* 0x003000001c5c783b */ /* 0x000f6e0000000200 */
[----:B------:R-:W-:Y:S01]  /*42d0*/  HMMA.16816.F32.BF16 R56, R8, R106, R44 ;  /* 0x0000006a0838723c */ /* 0x000fe2000004182c */
[----:B------:R-:W-:Y:S07]  /*42e0*/  LDSM.16.M88.4 R104, [R0+0x2000] ;  /* 0x002000000068783b */ /* 0x000fee0000000200 */
[----:B-1----:R-:W-:Y:S01]  /*42f0*/  HMMA.16816.F32.BF16 R12, R4, R96, R16 ;  /* 0x00000060040c723c */ /* 0x002fe20000041810 */
[----:B------:R-:W-:Y:S07]  /*4300*/  LDSM.16.M88.4 R16, [R162+0x8000] ;  /* 0x00800000a210783b */ /* 0x000fee0000000200 */
[C---:B------:R-:W-:Y:S08]  /*4310*/  HMMA.16816.F32.BF16 R52, R8.reuse, R40, R36 ;  /* 0x000000280834723c */ /* 0x040ff00000041824 */
[C---:B------:R-:W-:Y:S01]  /*4320*/  HMMA.16816.F32.BF16 R44, R8.reuse, R72, R20 ;  /* 0x00000048082c723c */ /* 0x040fe20000041814 */
[----:B------:R-:W1:Y:S07]  /*4330*/  LDSM.16.M88.4 R20, [R164+0x4000] ;  /* 0x00400000a414783b */ /* 0x000e6e0000000200 */
[C---:B------:R-:W-:Y:S08]  /*4340*/  HMMA.16816.F32.BF16 R48, R8.reuse, R42, R32 ;  /* 0x0000002a0830723c */ /* 0x040ff00000041820 */
[----:B------:R-:W-:Y:S01]  /*4350*/  HMMA.16816.F32.BF16 R40, R8, R74, R64 ;  /* 0x0000004a0828723c */ /* 0x000fe20000041840 */
[----:B--2---:R-:W-:-:S07]  /*4360*/  IMAD.IADD R206, R109, 0x1, R229 ;  /* 0x000000016dce7824 */ /* 0x004fce00078e02e5 */
[----:B------:R-:W-:Y:S01]  /*4370*/  HMMA.16816.F32.BF16 R32, R4, R98, R56 ;  /* 0x000000620420723c */ /* 0x000fe20000041838 */
[----:B------:R-:W2:Y:S07]  /*4380*/  LDSM.16.M88.4 R96, [R169+0x4000] ;  /* 0x00400000a960783b */ /* 0x000eae0000000200 */
[C---:B------:R-:W-:Y:S01]  /*4390*/  HMMA.16816.F32.BF16 R64, R8.reuse, R80, R68 ;  /* 0x000000500840723c */ /* 0x040fe20000041844 */
[----:B------:R-:W-:Y:S07]  /*43a0*/  LDSM.16.M88.4 R68, [R2+0x3000] ;  /* 0x003000000244783b */ /* 0x000fee0000000200 */
[----:B------:R-:W-:Y:S01]  /*43b0*/  HMMA.16816.F32.BF16 R36, R8, R82, R60 ;  /* 0x000000520824723c */ /* 0x000fe2000004183c */
[----:B------:R-:W-:Y:S07]  /*43c0*/  LDSM.16.M88.4 R80, [R2+0x3800] ;  /* 0x003800000250783b */ /* 0x000fee0000000200 */
[----:B---3--:R-:W-:Y:S01]  /*43d0*/  HMMA.16816.F32.BF16 R8, R24, R100, R12 ;  /* 0x000000641808723c */ /* 0x008fe2000004180c */
[----:B------:R-:W-:Y:S07]  /*43e0*/  LDSM.16.M88.4 R12, [R163+0x8000] ;  /* 0x00800000a30c783b */ /* 0x000fee0000000200 */
[C---:B----4-:R-:W-:Y:S08]  /*43f0*/  HMMA.16816.F32.BF16 R52, R4.reuse, R84, R52 ;  /* 0x000000540434723c */ /* 0x050ff00000041834 */
[C---:B------:R-:W-:Y:S01]  /*4400*/  HMMA.16816.F32.BF16 R72, R4.reuse, R86, R48 ;  /* 0x000000560448723c */ /* 0x040fe20000041830 */
[----:B------:R-:W-:Y:S07]  /*4410*/  LDSM.16.M88.4 R84, [R0+0x3000] ;  /* 0x003000000054783b */ /* 0x000fee0000000200 */
[----:B-----5:R-:W-:Y:S01]  /*4420*/  HMMA.16816.F32.BF16 R48, R4, R94, R40 ;  /* 0x0000005e0430723c */ /* 0x020fe20000041828 */
[----:B------:R-:W3:Y:S07]  /*4430*/  LDSM.16.M88.4 R40, [R0+0x2800] ;  /* 0x002800000028783b */ /* 0x000eee0000000200 */
[----:B------:R-:W-:Y:S01]  /*4440*/  HMMA.16816.F32.BF16 R32, R24, R102, R32 ;  /* 0x000000661820723c */ /* 0x000fe20000041820 */
[----:B------:R-:W4:Y:S07]  /*4450*/  LDSM.16.M88.4 R100, [R28+0x4000] ;  /* 0x004000001c64783b */ /* 0x000f2e0000000200 */
[C---:B------:R-:W-:Y:S01]  /*4460*/  HMMA.16816.F32.BF16 R56, R4.reuse, R92, R44 ;  /* 0x0000005c0438723c */ /* 0x040fe2000004182c */
[----:B------:R-:W-:Y:S07]  /*4470*/  LDSM.16.M88.4 R92, [R2+0x4000] ;  /* 0x00400000025c783b */ /* 0x000fee0000000200 */
[C---:B------:R-:W-:Y:S08]  /*4480*/  HMMA.16816.F32.BF16 R64, R4.reuse, R76, R64 ;  /* 0x0000004c0440723c */ /* 0x040ff00000041840 */
[----:B------:R-:W-:Y:S01]  /*4490*/  HMMA.16816.F32.BF16 R60, R4, R78, R36 ;  /* 0x0000004e043c723c */ /* 0x000fe20000041824 */
[----:B------:R-:W5:Y:S07]  /*44a0*/  LDSM.16.M88.4 R76, [R169+0x4800] ;  /* 0x00480000a94c783b */ /* 0x000f6e0000000200 */
[----:B-1----:R-:W-:Y:S01]  /*44b0*/  HMMA.16816.F32.BF16 R4, R20, R104, R8 ;  /* 0x000000681404723c */ /* 0x002fe20000041808 */
[----:B------:R-:W-:Y:S07]  /*44c0*/  LDSM.16.M88.4 R8, [R165+0x8000] ;  /* 0x00800000a508783b */ /* 0x000fee0000000200 */
[----:B------:R-:W-:Y:S08]  /*44d0*/  HMMA.16816.F32.BF16 R36, R24, R88, R52 ;  /* 0x000000581824723c */ /* 0x000ff00000041834 */
[----:B------:R-:W-:Y:S08]  /*44e0*/  HMMA.16816.F32.BF16 R32, R20, R106, R32 ;  /* 0x0000006a1420723c */ /* 0x000ff00000041820 */
[----:B--2---:R-:W-:Y:S08]  /*44f0*/  HMMA.16816.F32.BF16 R4, R16, R96, R4 ;  /* 0x000000601004723c */ /* 0x004ff00000041804 */
[----:B------:R-:W-:Y:S01]  /*4500*/  HMMA.16816.F32.BF16 R44, R24, R90, R72 ;  /* 0x0000005a182c723c */ /* 0x000fe20000041848 */
[----:B------:R-:W-:Y:S07]  /*4510*/  LDSM.16.M88.4 R88, [R0+0x4000] ;  /* 0x004000000058783b */ /* 0x000fee0000000200 */
[----:B---3--:R-:W-:Y:S08]  /*4520*/  HMMA.16816.F32.BF16 R36, R20, R40, R36 ;  /* 0x000000281424723c */ /* 0x008ff00000041824 */
[C---:B------:R-:W-:Y:S08]  /*4530*/  HMMA.16816.F32.BF16 R52, R24.reuse, R68, R56 ;  /* 0x000000441834723c */ /* 0x040ff00000041838 */
[----:B------:R-:W-:Y:S01]  /*4540*/  HMMA.16816.F32.BF16 R56, R24, R70, R48 ;  /* 0x000000461838723c */ /* 0x000fe20000041830 */
[----:B------:R-:W1:Y:S04]  /*4550*/  LDSM.16.M88.4 R68, [R0+0x3800] ;  /* 0x003800000044783b */ /* 0x000e680000000200 */
[----:B------:R-:W2:Y:S03]  /*4560*/  LDSM.16.M88.4 R48, [R28+0x4800] ;  /* 0x004800001c30783b */ /* 0x000ea60000000200 */
[----:B------:R-:W-:Y:S08]  /*4570*/  HMMA.16816.F32.BF16 R32, R16, R98, R32 ;  /* 0x000000621020723c */ /* 0x000ff00000041820 */
[C---:B------:R-:W-:Y:S08]  /*4580*/  HMMA.16816.F32.BF16 R72, R24.reuse, R80, R64 ;  /* 0x000000501848723c */ /* 0x040ff00000041840 */
[----:B------:R-:W-:Y:S01]  /*4590*/  HMMA.16816.F32.BF16 R64, R24, R82, R60 ;  /* 0x000000521840723c */ /* 0x000fe2000004183c */
[----:B------:R-:W3:Y:S07]  /*45a0*/  LDSM.16.M88.4 R60, [R169+0x5000] ;  /* 0x00500000a93c783b */ /* 0x000eee0000000200 */
[----:B----4-:R-:W-:Y:S01]  /*45b0*/  HMMA.16816.F32.BF16 R24, R12, R100, R4 ;  /* 0x000000640c18723c */ /* 0x010fe20000041804 */
[----:B------:R-:W4:Y:S07]  /*45c0*/  LDSM.16.M88.4 R4, [R164+0x8000] ;  /* 0x00800000a404783b */ /* 0x000f2e0000000200 */
[----:B------:R-:W-:Y:S08]  /*45d0*/  HMMA.16816.F32.BF16 R44, R20, R42, R44 ;  /* 0x0000002a142c723c */ /* 0x000ff0000004182c */
[----:B-----5:R-:W-:Y:S08]  /*45e0*/  HMMA.16816.F32.BF16 R40, R16, R76, R36 ;  /* 0x0000004c1028723c */ /* 0x020ff00000041824 */
[C---:B------:R-:W-:Y:S08]  /*45f0*/  HMMA.16816.F32.BF16 R52, R20.reuse, R84, R52 ;  /* 0x000000541434723c */ /* 0x040ff00000041834 */
[----:B------:R-:W-:Y:S01]  /*4600*/  HMMA.16816.F32.BF16 R56, R20, R86, R56 ;  /* 0x000000561438723c */ /* 0x000fe20000041838 */
[----:B------:R-:W2:Y:S07]  /*4610*/  LDSM.16.M88.4 R84, [R2+0x4800] ;  /* 0x004800000254783b */ /* 0x000eae0000000200 */
[----:B------:R-:W-:Y:S08]  /*4620*/  HMMA.16816.F32.BF16 R36, R12, R102, R32 ;  /* 0x000000660c24723c */ /* 0x000ff00000041820 */
[----:B-1----:R-:W-:Y:S08]  /*4630*/  HMMA.16816.F32.BF16 R80, R20, R68, R72 ;  /* 0x000000441450723c */ /* 0x002ff00000041848 */
[----:B------:R-:W-:Y:S01]  /*4640*/  HMMA.16816.F32.BF16 R24, R8, R92, R24 ;  /* 0x0000005c0818723c */ /* 0x000fe20000041818 */
[----:B------:R-:W5:Y:S07]  /*4650*/  LDL R92, [R1+0x10] ;  /* 0x00001000015c7983 */ /* 0x000f6e0000100800 */
[----:B------:R-:W-:Y:S01]  /*4660*/  HMMA.16816.F32.BF16 R72, R20, R70, R64 ;  /* 0x000000461448723c */ /* 0x000fe20000041840 */
[----:B------:R-:W-:Y:S04]  /*4670*/  LDSM.16.M88.4 R68, [R169+0x5800] ;  /* 0x00580000a944783b */ /* 0x000fe80000000200 */
[----:B------:R-:W-:Y:S03]  /*4680*/  LDSM.16.M88.4 R64, [R28+0x5800] ;  /* 0x005800001c40783b */ /* 0x000fe60000000200 */
[----:B------:R-:W-:Y:S01]  /*4690*/  HMMA.16816.F32.BF16 R20, R16, R78, R44 ;  /* 0x0000004e1014723c */ /* 0x000fe2000004182c */
[----:B------:R-:W1:Y:S04]  /*46a0*/  LDSM.16.M88.4 R76, [R0+0x4800] ;  /* 0x00480000004c783b */ /* 0x000e680000000200 */
[----:B------:R-:W-:Y:S03]  /*46b0*/  LDSM.16.M88.4 R44, [R2+0x5000] ;  /* 0x00500000022c783b */ /* 0x000fe60000000200 */
[----:B--2---:R-:W-:Y:S08]  /*46c0*/  HMMA.16816.F32.BF16 R32, R12, R48, R40 ;  /* 0x000000300c20723c */ /* 0x004ff00000041828 */
[C---:B---3--:R-:W-:Y:S08]  /*46d0*/  HMMA.16816.F32.BF16 R52, R16.reuse, R60, R52 ;  /* 0x0000003c1034723c */ /* 0x048ff00000041834 */
[----:B------:R-:W-:Y:S01]  /*46e0*/  HMMA.16816.F32.BF16 R60, R16, R62, R56 ;  /* 0x0000003e103c723c */ /* 0x000fe20000041838 */
[----:B------:R2:W3:Y:S07]  /*46f0*/  LDSM.16.M88.4 R56, [R28+0x5000] ;  /* 0x005000001c38783b */ /* 0x0004ee0000000200 */
[----:B------:R-:W-:Y:S08]  /*4700*/  HMMA.16816.F32.BF16 R36, R8, R94, R36 ;  /* 0x0000005e0824723c */ /* 0x000ff00000041824 */
[----:B----4-:R-:W-:Y:S08]  /*4710*/  HMMA.16816.F32.BF16 R40, R4, R88, R24 ;  /* 0x000000580428723c */ /* 0x010ff00000041818 */
[----:B------:R-:W-:Y:S01]  /*4720*/  HMMA.16816.F32.BF16 R24, R12, R50, R20 ;  /* 0x000000320c18723c */ /* 0x000fe20000041814 */
[----:B------:R-:W4:Y:S07]  /*4730*/  LDSM.16.M88.4 R48, [R0+0x5000] ;  /* 0x005000000030783b */ /* 0x000f2e0000000200 */
[----:B------:R-:W-:Y:S08]  /*4740*/  HMMA.16816.F32.BF16 R20, R8, R84, R32 ;  /* 0x000000540814723c */ /* 0x000ff00000041820 */
[----:B------:R-:W-:Y:S01]  /*4750*/  HMMA.16816.F32.BF16 R36, R4, R90, R36 ;  /* 0x0000005a0424723c */ /* 0x000fe20000041824 */
[----:B------:R-:W-:-:S04]  /*4760*/  FMUL.FTZ R3, R40, c[0x0][0x320] ;  /* 0x0000c80028037a20 */ /* 0x000fc80000410000 */
[----:B------:R3:W3:Y:S03]  /*4770*/  MUFU.TANH R84, R3 ;  /* 0x0000000300547308 */ /* 0x0006e60000002400 */
[----:B--2---:R-:W-:Y:S08]  /*4780*/  HMMA.16816.F32.BF16 R28, R8, R86, R24 ;  /* 0x00000056081c723c */ /* 0x004ff00000041818 */
[----:B-1----:R-:W-:Y:S01]  /*4790*/  HMMA.16816.F32.BF16 R24, R4, R76, R20 ;  /* 0x0000004c0418723c */ /* 0x002fe20000041814 */
[----:B---3--:R-:W-:-:S07]  /*47a0*/  FMUL.FTZ R3, R41, c[0x0][0x320] ;  /* 0x0000c80029037a20 */ /* 0x008fce0000410000 */
[----:B------:R-:W-:Y:S01]  /*47b0*/  HMMA.16816.F32.BF16 R32, R16, R68, R80 ;  /* 0x000000441020723c */ /* 0x000fe20000041850 */
[----:B------:R1:W2:Y:S07]  /*47c0*/  MUFU.TANH R80, R3 ;  /* 0x0000000300507308 */ /* 0x0002ae0000002400 */
[----:B------:R-:W-:Y:S01]  /*47d0*/  HMMA.16816.F32.BF16 R20, R12, R56, R52 ;  /* 0x000000380c14723c */ /* 0x000fe20000041834 */
[----:B------:R3:W2:Y:S07]  /*47e0*/  LDSM.16.M88.4 R52, [R2+0x5800] ;  /* 0x005800000234783b */ /* 0x0006ae0000000200 */
[----:B------:R-:W-:Y:S01]  /*47f0*/  HMMA.16816.F32.BF16 R68, R16, R70, R72 ;  /* 0x000000461044723c */ /* 0x000fe20000041848 */
[----:B-1----:R-:W-:-:S04]  /*4800*/  FMUL.FTZ R3, R42, c[0x0][0x320] ;  /* 0x0000c8002a037a20 */ /* 0x002fc80000410000 */
[----:B------:R1:W-:Y:S03]  /*4810*/  MUFU.TANH R74, R3 ;  /* 0x00000003004a7308 */ /* 0x0003e60000002400 */
[----:B------:R-:W-:Y:S01]  /*4820*/  HMMA.16816.F32.BF16 R16, R12, R58, R60 ;  /* 0x0000003a0c10723c */ /* 0x000fe2000004183c */
[----:B---3--:R-:W-:-:S04]  /*4830*/  FMUL.FTZ R2, R38, c[0x0][0x320] ;  /* 0x0000c80026027a20 */ /* 0x008fc80000410000 */
[----:B------:R3:W-:Y:S01]  /*4840*/  MUFU.TANH R58, R2 ;  /* 0x00000002003a7308 */ /* 0x0007e20000002400 */
[----:B-1----:R-:W-:Y:S02]  /*4850*/  FMUL.FTZ R3, R43, c[0x0][0x320] ;  /* 0x0000c8002b037a20 */ /* 0x002fe40000410000 */
[----:B------:R-:W-:Y:S05]  /*4860*/  HMMA.16816.F32.BF16 R40, R12, R64, R32 ;  /* 0x000000400c28723c */ /* 0x000fea0000041820 */
[----:B------:R1:W-:Y:S03]  /*4870*/  MUFU.TANH R73, R3 ;  /* 0x0000000300497308 */ /* 0x0003e60000002400 */
[----:B------:R-:W-:Y:S01]  /*4880*/  HMMA.16816.F32.BF16 R32, R4, R78, R28 ;  /* 0x0000004e0420723c */ /* 0x000fe2000004181c */
[----:B---3--:R-:W-:-:S07]  /*4890*/  FMUL.FTZ R2, R39, c[0x0][0x320] ;  /* 0x0000c80027027a20 */ /* 0x008fce0000410000 */
[----:B------:R-:W-:Y:S01]  /*48a0*/  HMMA.16816.F32.BF16 R28, R8, R44, R20 ;  /* 0x0000002c081c723c */ /* 0x000fe20000041814 */
[----:B------:R3:W-:Y:S01]  /*48b0*/  MUFU.TANH R57, R2 ;  /* 0x0000000200397308 */ /* 0x0007e20000002400 */
[----:B-1----:R-:W-:-:S06]  /*48c0*/  FMUL.FTZ R3, R36, c[0x0][0x320] ;  /* 0x0000c80024037a20 */ /* 0x002fcc0000410000 */
[----:B------:R-:W-:Y:S01]  /*48d0*/  HMMA.16816.F32.BF16 R12, R12, R66, R68 ;  /* 0x000000420c0c723c */ /* 0x000fe20000041844 */
[----:B------:R1:W1:Y:S07]  /*48e0*/  MUFU.TANH R72, R3 ;  /* 0x0000000300487308 */ /* 0x00026e0000002400 */
[----:B------:R-:W-:Y:S01]  /*48f0*/  HMMA.16816.F32.BF16 R16, R8, R46, R16 ;  /* 0x0000002e0810723c */ /* 0x000fe20000041810 */
[----:B---3--:R-:W-:-:S04]  /*4900*/  FMUL.FTZ R2, R24, c[0x0][0x320] ;  /* 0x0000c80018027a20 */ /* 0x008fc80000410000 */
[----:B------:R3:W3:Y:S03]  /*4910*/  MUFU.TANH R39, R2 ;  /* 0x0000000200277308 */ /* 0x0006e60000002400 */
[----:B----4-:R-:W-:Y:S01]  /*4920*/  HMMA.16816.F32.BF16 R28, R4, R48, R28 ;  /* 0x00000030041c723c */ /* 0x010fe2000004181c */
[----:B-1----:R-:W-:-:S04]  /*4930*/  FMUL.FTZ R3, R37, c[0x0][0x320] ;  /* 0x0000c80025037a20 */ /* 0x002fc80000410000 */
[----:B------:R-:W-:Y:S03]  /*4940*/  MUFU.TANH R56, R3 ;  /* 0x0000000300387308 */ /* 0x000fe60000002400 */
[----:B--2---:R-:W-:Y:S01]  /*4950*/  HMMA.16816.F32.BF16 R20, R8, R52, R40 ;  /* 0x000000340814723c */ /* 0x004fe20000041828 */
[----:B---3--:R-:W-:-:S04]  /*4960*/  FMUL.FTZ R2, R25, c[0x0][0x320] ;  /* 0x0000c80019027a20 */ /* 0x008fc80000410000 */
[----:B------:R1:W2:Y:S02]  /*4970*/  MUFU.TANH R38, R2 ;  /* 0x0000000200267308 */ /* 0x0002a40000002400 */
[----:B-1----:R-:W-:-:S06]  /*4980*/  FMUL.FTZ R2, R26, c[0x0][0x320] ;  /* 0x0000c8001a027a20 */ /* 0x002fcc0000410000 */
[----:B------:R1:W-:Y:S02]  /*4990*/  MUFU.TANH R45, R2 ;  /* 0x00000002002d7308 */ /* 0x0003e40000002400 */
[----:B-1----:R-:W-:Y:S02]  /*49a0*/  FMUL.FTZ R2, R27, c[0x0][0x320] ;  /* 0x0000c8001b027a20 */ /* 0x002fe40000410000 */
[----:B------:R1:W3:Y:S01]  /*49b0*/  LDSM.16.M88.4 R24, [R0+0x5800] ;  /* 0x005800000018783b */ /* 0x0002e20000000200 */
[----:B------:R-:W-:Y:S03]  /*49c0*/  HMMA.16816.F32.BF16 R12, R8, R54, R12 ;  /* 0x00000036080c723c */ /* 0x000fe6000004180c */
[----:B------:R4:W-:Y:S01]  /*49d0*/  MUFU.TANH R44, R2 ;  /* 0x00000002002c7308 */ /* 0x0009e20000002400 */
[----:B------:R-:W-:Y:S01]  /*49e0*/  FMUL.FTZ R3, R34, c[0x0][0x320] ;  /* 0x0000c80022037a20 */ /* 0x000fe20000410000 */
[----:B------:R-:W-:-:S04]  /*49f0*/  DEPBAR.LE SB0, 0x2 ;  /* 0x000080800000791a */ /* 0x000fc80000000000 */
[----:B------:R-:W-:Y:S01]  /*4a00*/  BAR.SYNC.DEFER_BLOCKING 0x0 ;  /* 0x0000000000007b1d */ /* 0x000fe20000010000 */
[----:B-1----:R-:W-:Y:S02]  /*4a10*/  FMUL.FTZ R0, R32, c[0x0][0x320] ;  /* 0x0000c80020007a20 */ /* 0x002fe40000410000 */
[----:B----4-:R-:W-:-:S03]  /*4a20*/  @P4 IMAD.HI.U32 R2, R206, c[0x0][0x2c8], RZ ;  /* 0x0000b200ce024a27 */ /* 0x010fc600078e00ff */
[----:B------:R1:W4:Y:S01]  /*4a30*/  MUFU.TANH R36, R0 ;  /* 0x0000000000247308 */ /* 0x0003220000002400 */
[----:B------:R-:W-:Y:S01]  /*4a40*/  HMMA.16816.F32.BF16 R16, R4, R50, R16 ;  /* 0x000000320410723c */ /* 0x000fe20000041810 */
[----:B------:R-:W-:Y:S06]  /*4a50*/  LDSM.16.MT88.4 R64, [R235+0x800] ;  /* 0x00080000eb40783b */ /* 0x000fec0000004200 */
[----:B------:R-:W-:Y:S01]  /*4a60*/  MUFU.TANH R37, R3 ;  /* 0x0000000300257308 */ /* 0x000fe20000002400 */
[----:B------:R-:W-:Y:S01]  /*4a70*/  LDSM.16.MT88.4 R60, [R232+0x2000] ;  /* 0x00200000e83c783b */ /* 0x000fe20000004200 */
[----:B-1----:R-:W-:-:S06]  /*4a80*/  FMUL.FTZ R0, R33, c[0x0][0x320] ;  /* 0x0000c80021007a20 */ /* 0x002fcc0000410000 */
[----:B------:R1:W-:Y:S01]  /*4a90*/  MUFU.TANH R33, R0 ;  /* 0x0000000000217308 */ /* 0x0003e20000002400 */
[----:B---3--:R-:W-:Y:S01]  /*4aa0*/  HMMA.16816.F32.BF16 R20, R4, R24, R20 ;  /* 0x000000180414723c */ /* 0x008fe20000041814 */
[----:B-1----:R-:W-:Y:S01]  /*4ab0*/  IMAD.MOV.U32 R0, RZ, RZ, R206 ;  /* 0x000000ffff007224 */ /* 0x002fe200078e00ce */
[----:B------:R-:W-:Y:S01]  /*4ac0*/  @P4 SHF.R.U32.HI R0, RZ, c[0x0][0x2cc], R2 ;  /* 0x0000b300ff004a19 */ /* 0x000fe20000011602 */
[----:B------:R-:W-:-:S04]  /*4ad0*/  FMUL.FTZ R2, R35, c[0x0][0x320] ;  /* 0x0000c80023027a20 */ /* 0x000fc80000410000 */
[----:B------:R-:W1:Y:S01]  /*4ae0*/  SHFL.IDX PT, R8, R0, RZ, 0x1c1f ;  /* 0x001c1fff00087589 */ /* 0x000e6200000e0000 */
[----:B------:R3:W-:Y:S01]  /*4af0*/  MUFU.TANH R34, R2 ;  /* 0x0000000200227308 */ /* 0x0007e20000002400 */
[----:B------:R-:W-:Y:S02]  /*4b00*/  IMAD.MOV.U32 R3, RZ, RZ, 0x1 ;  /* 0x00000001ff037424 */ /* 0x000fe400078e00ff */
[----:B---3--:R3:W1:Y:S01]  /*4b10*/  SHFL.IDX PT, R2, R0, 0x1, 0x1c1f ;  /* 0x003c1f0000027f89 */ /* 0x00866200000e0000 */
[----:B------:R-:W-:Y:S01]  /*4b20*/  HMMA.16816.F32.BF16 R4, R4, R26, R12 ;  /* 0x0000001a0404723c */ /* 0x000fe2000004180c */
[----:B---3--:R-:W-:-:S04]  /*4b30*/  FMUL.FTZ R0, R28, c[0x0][0x320] ;  /* 0x0000c8001c007a20 */ /* 0x008fc80000410000 */
[----:B------:R3:W1:Y:S02]  /*4b40*/  MUFU.TANH R32, R0 ;  /* 0x0000000000207308 */ /* 0x0006640000002400 */
[----:B---3--:R-:W-:-:S05]  /*4b50*/  IMAD R0, R187, -0x40, R3 ;  /* 0xffffffc0bb007824 */ /* 0x008fca00078e0203 */
[----:B------:R-:W-:Y:S01]  /*4b60*/  IADD3 R0, -R225, R0, R221 ;  /* 0x00000000e1007210 */ /* 0x000fe20007ffe1dd */
[----:B------:R-:W-:-:S04]  /*4b70*/  FMUL.FTZ R3, R29, c[0x0][0x320] ;  /* 0x0000c8001d037a20 */ /* 0x000fc80000410000 */
[----:B------:R-:W-:Y:S01]  /*4b80*/  IMAD.IADD R0, R0, 0x1, -R222 ;  /* 0x0000000100007824 */ /* 0x000fe200078e0ade */
[----:B------:R3:W2:Y:S03]  /*4b90*/  MUFU.TANH R29, R3 ;  /* 0x00000003001d7308 */ /* 0x0006a60000002400 */
[C---:B-1----:R-:W-:Y:S02]  /*4ba0*/  IMAD.IADD R8, R0.reuse, 0x1, R8 ;  /* 0x0000000100087824 */ /* 0x042fe400078e0208 */
[----:B------:R-:W-:Y:S02]  /*4bb0*/  IMAD.IADD R0, R0, 0x1, R2 ;  /* 0x0000000100007824 */ /* 0x000fe400078e0202 */
[----:B------:R-:W-:Y:S02]  /*4bc0*/  FMUL.FTZ R9, R16, c[0x0][0x320] ;  /* 0x0000c80010097a20 */ /* 0x000fe40000410000 */
[----:B---3--:R-:W-:-:S02]  /*4bd0*/  IMAD.IADD R3, R108, 0x1, -R225 ;  /* 0x000000016c037824 */ /* 0x008fc400078e0ae1 */
[----:B------:R1:W3:Y:S03]  /*4be0*/  MUFU.TANH R28, R9 ;  /* 0x00000009001c7308 */ /* 0x0002e60000002400 */
[C---:B------:R-:W-:Y:S02]  /*4bf0*/  IMNMX R2, R3.reuse, R8, PT ;  /* 0x0000000803027217 */ /* 0x040fe40003800200 */
[----:B------:R-:W-:Y:S01]  /*4c00*/  IMNMX R0, R3, R0, PT ;  /* 0x0000000003007217 */ /* 0x000fe20003800200 */
[----:B------:R-:W-:-:S04]  /*4c10*/  FMUL.FTZ R3, R20, c[0x0][0x320] ;  /* 0x0000c80014037a20 */ /* 0x000fc80000410000 */
[----:B------:R2:W2:Y:S01]  /*4c20*/  MUFU.TANH R14, R3 ;  /* 0x00000003000e7308 */ /* 0x0004a20000002400 */
[----:B-1----:R-:W-:Y:S01]  /*4c30*/  FMUL.FTZ R9, R17, c[0x0][0x320] ;  /* 0x0000c80011097a20 */ /* 0x002fe20000410000 */
[----:B------:R-:W-:-:S06]  /*4c40*/  ISETP.GT.AND P6, PT, R2, RZ, PT ;  /* 0x000000ff0200720c */ /* 0x000fcc0003fc4270 */
[----:B------:R-:W-:Y:S01]  /*4c50*/  MUFU.TANH R15, R9 ;  /* 0x00000009000f7308 */ /* 0x000fe20000002400 */
[----:B------:R-:W-:Y:S01]  /*4c60*/  ISETP.GT.AND P5, PT, R2, 0x1, PT ;  /* 0x000000010200780c */ /* 0x000fe20003fa4270 */
[----:B--2---:R-:W-:-:S06]  /*4c70*/  FMUL.FTZ R3, R21, c[0x0][0x320] ;  /* 0x0000c80015037a20 */ /* 0x004fcc0000410000 */
[----:B------:R1:W2:Y:S01]  /*4c80*/  MUFU.TANH R9, R3 ;  /* 0x0000000300097308 */ /* 0x0002a20000002400 */
[----:B------:R-:W-:Y:S02]  /*4c90*/  ISETP.GT.AND P1, PT, R2, 0x8, PT ;  /* 0x000000080200780c */ /* 0x000fe40003f24270 */
[----:B------:R-:W-:Y:S02]  /*4ca0*/  FSEL R10, R84, -INF , P6 ;  /* 0xff800000540a7808 */ /* 0x000fe40003000000 */
[----:B------:R-:W-:Y:S02]  /*4cb0*/  FSEL R11, R80, -INF , P5 ;  /* 0xff800000500b7808 */ /* 0x000fe40002800000 */
[C---:B------:R-:W-:Y:S02]  /*4cc0*/  ISETP.GT.AND P6, PT, R2.reuse, 0x10, PT ;  /* 0x000000100200780c */ /* 0x040fe40003fc4270 */
[----:B------:R-:W-:Y:S01]  /*4cd0*/  ISETP.GT.AND P5, PT, R2, 0x11, PT ;  /* 0x000000110200780c */ /* 0x000fe20003fa4270 */
[----:B-1----:R-:W-:-:S04]  /*4ce0*/  FMUL.FTZ R3, R4, c[0x0][0x320] ;  /* 0x0000c80004037a20 */ /* 0x002fc80000410000 */
[----:B------:R1:W1:Y:S01]  /*4cf0*/  MUFU.TANH R8, R3 ;  /* 0x0000000300087308 */ /* 0x0002620000002400 */
[----:B------:R-:W-:Y:S02]  /*4d00*/  ISETP.GT.AND P0, PT, R2, 0x9, PT ;  /* 0x000000090200780c */ /* 0x000fe40003f04270 */
[----:B------:R-:W-:Y:S02]  /*4d10*/  FSEL R12, R72, -INF , P1 ;  /* 0xff800000480c7808 */ /* 0x000fe40000800000 */
[----:B------:R-:W-:Y:S02]  /*4d20*/  ISETP.GT.AND P1, PT, R2, 0x18, PT ;  /* 0x000000180200780c */ /* 0x000fe40003f24270 */
[----:B------:R-:W-:Y:S02]  /*4d30*/  FSEL R16, R39, -INF , P6 ;  /* 0xff80000027107808 */ /* 0x000fe40003000000 */
[----:B------:R-:W-:Y:S01]  /*4d40*/  FSEL R24, R38, -INF , P5 ;  /* 0xff80000026187808 */ /* 0x000fe20002800000 */
[----:B-1----:R-:W-:Y:S01]  /*4d50*/  FMUL.FTZ R3, R5, c[0x0][0x320] ;  /* 0x0000c80005037a20 */ /* 0x002fe20000410000 */
[----:B------:R-:W-:-:S03]  /*4d60*/  ISETP.GT.AND P6, PT, R2, 0x20, PT ;  /* 0x000000200200780c */ /* 0x000fc60003fc4270 */
[----:B------:R1:W1:Y:S01]  /*4d70*/  MUFU.TANH R4, R3 ;  /* 0x0000000300047308 */ /* 0x0002620000002400 */
[----:B------:R-:W-:Y:S02]  /*4d80*/  ISETP.GT.AND P5, PT, R2, 0x21, PT ;  /* 0x000000210200780c */ /* 0x000fe40003fa4270 */
[----:B------:R-:W-:Y:S02]  /*4d90*/  FSEL R13, R56, -INF , P0 ;  /* 0xff800000380d7808 */ /* 0x000fe40000000000 */
[----:B------:R-:W-:Y:S02]  /*4da0*/  ISETP.GT.AND P0, PT, R2, 0x19, PT ;  /* 0x000000190200780c */ /* 0x000fe40003f04270 */
[----:B----4-:R-:W-:Y:S02]  /*4db0*/  FSEL R26, R36, -INF , P1 ;  /* 0xff800000241a7808 */ /* 0x010fe40000800000 */
[----:B------:R-:W-:Y:S02]  /*4dc0*/  ISETP.GT.AND P1, PT, R2, 0x28, PT ;  /* 0x000000280200780c */ /* 0x000fe40003f24270 */
[----:B------:R-:W-:Y:S01]  /*4dd0*/  FSEL R88, R32, -INF , P6 ;  /* 0xff80000020587808 */ /* 0x000fe20003000000 */
[----:B-1----:R-:W-:Y:S01]  /*4de0*/  FMUL.FTZ R3, R30, c[0x0][0x320] ;  /* 0x0000c8001e037a20 */ /* 0x002fe20000410000 */
[----:B------:R-:W-:-:S03]  /*4df0*/  FSEL R91, R29, -INF , P5 ;  /* 0xff8000001d5b7808 */ /* 0x000fc60002800000 */
[----:B------:R1:W4:Y:S01]  /*4e00*/  MUFU.TANH R27, R3 ;  /* 0x00000003001b7308 */ /* 0x0003220000002400 */
[C---:B------:R-:W-:Y:S02]  /*4e10*/  ISETP.GT.AND P6, PT, R2.reuse, 0x30, PT ;  /* 0x000000300200780c */ /* 0x040fe40003fc4270 */
[C---:B------:R-:W-:Y:S02]  /*4e20*/  ISETP.GT.AND P5, PT, R2.reuse, 0x31, PT ;  /* 0x000000310200780c */ /* 0x040fe40003fa4270 */
[----:B------:R-:W-:Y:S02]  /*4e30*/  FSEL R25, R33, -INF , P0 ;  /* 0xff80000021197808 */ /* 0x000fe40000000000 */
[----:B------:R-:W-:Y:S02]  /*4e40*/  ISETP.GT.AND P0, PT, R2, 0x29, PT ;  /* 0x000000290200780c */ /* 0x000fe40003f04270 */
[----:B---3--:R-:W-:Y:S02]  /*4e50*/  FSEL R90, R28, -INF , P1 ;  /* 0xff8000001c5a7808 */ /* 0x008fe40000800000 */
[----:B------:R-:W-:-:S02]  /*4e60*/  ISETP.GT.AND P1, PT, R2, 0x38, PT ;  /* 0x000000380200780c */ /* 0x000fc40003f24270 */
[----:B-1----:R-:W-:Y:S02]  /*4e70*/  FMNMX.FTZ R3, R10, R11, !PT ;  /* 0x0000000b0a037209 */ /* 0x002fe40007810000 */
[----:B------:R-:W-:Y:S02]  /*4e80*/  FSEL R104, R14, -INF , P6 ;  /* 0xff8000000e687808 */ /* 0x000fe40003000000 */
[----:B------:R-:W-:Y:S02]  /*4e90*/  FMNMX.FTZ R3, R12, R3, !PT ;  /* 0x000000030c037209 */ /* 0x000fe40007810000 */
[----:B--2---:R-:W-:Y:S02]  /*4ea0*/  FSEL R95, R9, -INF , P5 ;  /* 0xff800000095f7808 */ /* 0x004fe40002800000 */
[C---:B------:R-:W-:Y:S02]  /*4eb0*/  ISETP.GT.AND P6, PT, R0.reuse, RZ, PT ;  /* 0x000000ff0000720c */ /* 0x040fe40003fc4270 */
[----:B------:R-:W-:-:S02]  /*4ec0*/  ISETP.GT.AND P5, PT, R0, 0x1, PT ;  /* 0x000000010000780c */ /* 0x000fc40003fa4270 */
[----:B------:R-:W-:Y:S01]  /*4ed0*/  FSEL R89, R15, -INF , P0 ;  /* 0xff8000000f597808 */ /* 0x000fe20000000000 */
[----:B------:R-:W-:Y:S01]  /*4ee0*/  FMUL.FTZ R28, R6, c[0x0][0x320] ;  /* 0x0000c800061c7a20 */ /* 0x000fe20000410000 */
[----:B------:R-:W-:Y:S01]  /*4ef0*/  ISETP.GT.AND P0, PT, R2, 0x39, PT ;  /* 0x000000390200780c */ /* 0x000fe20003f04270 */
[----:B------:R-:W-:Y:S01]  /*4f00*/  FMUL.FTZ R2, R31, c[0x0][0x320] ;  /* 0x0000c8001f027a20 */ /* 0x000fe20000410000 */
[----:B------:R-:W-:Y:S02]  /*4f10*/  FMNMX.FTZ R3, R13, R3, !PT ;  /* 0x000000030d037209 */ /* 0x000fe40007810000 */
[----:B------:R-:W-:Y:S02]  /*4f20*/  FSEL R94, R8, -INF , P1 ;  /* 0xff800000085e7808 */ /* 0x000fe40000800000 */
[----:B------:R-:W-:Y:S02]  /*4f30*/  ISETP.GT.AND P1, PT, R0, 0x8, PT ;  /* 0x000000080000780c */ /* 0x000fe40003f24270 */
[----:B------:R-:W-:-:S02]  /*4f40*/  FSEL R6, R74, -INF , P6 ;  /* 0xff8000004a067808 */ /* 0x000fc40003000000 */
[----:B------:R-:W-:Y:S01]  /*4f50*/  FSEL R8, R73, -INF , P5 ;  /* 0xff80000049087808 */ /* 0x000fe20002800000 */
[----:B------:R-:W-:Y:S01]  /*4f60*/  FMUL.FTZ R15, R19, c[0x0][0x320] ;  /* 0x0000c800130f7a20 */ /* 0x000fe20000410000 */
[----:B------:R-:W-:Y:S01]  /*4f70*/  FMNMX.FTZ R3, R16, R3, !PT ;  /* 0x0000000310037209 */ /* 0x000fe20007810000 */
[----:B------:R-:W-:Y:S01]  /*4f80*/  FMUL.FTZ R29, R7, c[0x0][0x320] ;  /* 0x0000c800071d7a20 */ /* 0x000fe20000410000 */
[----:B------:R1:W2:Y:S01]  /*4f90*/  MUFU.TANH R19, R2 ;  /* 0x0000000200137308 */ /* 0x0002a20000002400 */
[----:B------:R-:W-:Y:S02]  /*4fa0*/  FSEL R93, R4, -INF , P0 ;  /* 0xff800000045d7808 */ /* 0x000fe40000000000 */
[----:B------:R-:W-:Y:S02]  /*4fb0*/  ISETP.GT.AND P0, PT, R0, 0x9, PT ;  /* 0x000000090000780c */ /* 0x000fe40003f04270 */
[----:B------:R-:W-:Y:S02]  /*4fc0*/  FSEL R7, R58, -INF , P1 ;  /* 0xff8000003a077808 */ /* 0x000fe40000800000 */
[----:B------:R-:W-:-:S02]  /*4fd0*/  FMNMX.FTZ R3, R24, R3, !PT ;  /* 0x0000000318037209 */ /* 0x000fc40007810000 */
[----:B------:R-:W-:Y:S02]  /*4fe0*/  ISETP.GT.AND P6, PT, R0, 0x10, PT ;  /* 0x000000100000780c */ /* 0x000fe40003fc4270 */
[----:B------:R-:W-:Y:S02]  /*4ff0*/  FSEL R9, R57, -INF , P0 ;  /* 0xff80000039097808 */ /* 0x000fe40000000000 */
[----:B-1----:R-:W-:Y:S01]  /*5000*/  FMNMX.FTZ R2, R6, R8, !PT ;  /* 0x0000000806027209 */ /* 0x002fe20007810000 */
[----:B------:R-:W-:Y:S01]  /*5010*/  FMUL.FTZ R5, R18, c[0x0][0x320] ;  /* 0x0000c80012057a20 */ /* 0x000fe20000410000 */
[----:B------:R-:W-:Y:S01]  /*5020*/  FMNMX.FTZ R3, R26, R3, !PT ;  /* 0x000000031a037209 */ /* 0x000fe20007810000 */
[----:B------:R-:W-:Y:S01]  /*5030*/  FMUL.FTZ R17, R22, c[0x0][0x320] ;  /* 0x0000c80016117a20 */ /* 0x000fe20000410000 */
[----:B------:R-:W-:Y:S01]  /*5040*/  FMNMX.FTZ R2, R7, R2, !PT ;  /* 0x0000000207027209 */ /* 0x000fe20007810000 */
[----:B------:R-:W-:Y:S01]  /*5050*/  FMUL.FTZ R23, R23, c[0x0][0x320] ;  /* 0x0000c80017177a20 */ /* 0x000fe20000410000 */
[----:B------:R-:W-:Y:S01]  /*5060*/  ISETP.GT.AND P5, PT, R0, 0x11, PT ;  /* 0x000000110000780c */ /* 0x000fe20003fa4270 */
[----:B------:R-:W-:Y:S01]  /*5070*/  MUFU.TANH R14, R28 ;  /* 0x0000001c000e7308 */ /* 0x000fe20000002400 */
[----:B------:R-:W-:Y:S01]  /*5080*/  FSEL R21, R45, -INF , P6 ;  /* 0xff8000002d157808 */ /* 0x000fe20003000000 */
[----:B-----5:R-:W-:Y:S01]  /*5090*/  LDSM.16.MT88.4 R56, [R92] ;  /* 0x000000005c38783b */ /* 0x020fe20000004200 */
[----:B------:R-:W-:-:S02]  /*50a0*/  FMNMX.FTZ R2, R9, R2, !PT ;  /* 0x0000000209027209 */ /* 0x000fc40007810000 */
[----:B------:R-:W-:Y:S02]  /*50b0*/  FMNMX.FTZ R3, R25, R3, !PT ;  /* 0x0000000319037209 */ /* 0x000fe40007810000 */
[----:B------:R-:W-:Y:S02]  /*50c0*/  ISETP.GT.AND P1, PT, R0, 0x18, PT ;  /* 0x000000180000780c */ /* 0x000fe40003f24270 */
[----:B------:R-:W-:Y:S02]  /*50d0*/  FSEL R20, R44, -INF , P5 ;  /* 0xff8000002c147808 */ /* 0x000fe40002800000 */
[----:B------:R-:W-:Y:S02]  /*50e0*/  FMNMX.FTZ R2, R21, R2, !PT ;  /* 0x0000000215027209 */ /* 0x000fe40007810000 */
[----:B------:R-:W-:Y:S01]  /*50f0*/  FMNMX.FTZ R3, R88, R3, !PT ;  /* 0x0000000358037209 */ /* 0x000fe20007810000 */
[----:B------:R-:W1:Y:S01]  /*5100*/  MUFU.TANH R4, R5 ;  /* 0x0000000500047308 */ /* 0x000e620000002400 */
[----:B------:R-:W-:-:S02]  /*5110*/  ISETP.GT.AND P0, PT, R0, 0x19, PT ;  /* 0x000000190000780c */ /* 0x000fc40003f04270 */
[----:B------:R-:W-:Y:S02]  /*5120*/  FSEL R22, R37, -INF , P1 ;  /* 0xff80000025167808 */ /* 0x000fe40000800000 */
[----:B------:R-:W-:Y:S01]  /*5130*/  FMNMX.FTZ R2, R20, R2, !PT ;  /* 0x0000000214027209 */ /* 0x000fe20007810000 */
[----:B------:R-:W-:Y:S01]  /*5140*/  LDSM.16.MT88.4 R36, [R170+0x800] ;  /* 0x00080000aa24783b */ /* 0x000fe20000004200 */
[----:B------:R-:W-:Y:S01]  /*5150*/  FMNMX.FTZ R3, R91, R3, !PT ;  /* 0x000000035b037209 */ /* 0x000fe20007810000 */
[----:B------:R-:W3:Y:S01]  /*5160*/  MUFU.TANH R18, R15 ;  /* 0x0000000f00127308 */ /* 0x000ee20000002400 */
[----:B------:R-:W-:Y:S02]  /*5170*/  ISETP.GT.AND P6, PT, R0, 0x20, PT ;  /* 0x000000200000780c */ /* 0x000fe40003fc4270 */
[----:B------:R-:W-:Y:S02]  /*5180*/  FSEL R48, R34, -INF , P0 ;  /* 0xff80000022307808 */ /* 0x000fe40000000000 */
[----:B------:R-:W-:Y:S01]  /*5190*/  FMNMX.FTZ R2, R22, R2, !PT ;  /* 0x0000000216027209 */ /* 0x000fe20007810000 */
[----:B------:R-:W-:Y:S01]  /*51a0*/  LDSM.16.MT88.4 R32, [R232+0x800] ;  /* 0x00080000e820783b */ /* 0x000fe20000004200 */
[----:B------:R-:W-:Y:S01]  /*51b0*/  FMNMX.FTZ R3, R90, R3, !PT ;  /* 0x000000035a037209 */ /* 0x000fe20007810000 */
[----:B------:R-:W5:Y:S01]  /*51c0*/  MUFU.TANH R5, R17 ;  /* 0x0000001100057308 */ /* 0x000f620000002400 */
[----:B------:R-:W-:-:S02]  /*51d0*/  ISETP.GT.AND P5, PT, R0, 0x21, PT ;  /* 0x000000210000780c */ /* 0x000fc40003fa4270 */
[----:B----4-:R-:W-:Y:S02]  /*51e0*/  FSEL R78, R27, -INF , P6 ;  /* 0xff8000001b4e7808 */ /* 0x010fe40003000000 */
[----:B------:R-:W-:Y:S02]  /*51f0*/  FMNMX.FTZ R2, R48, R2, !PT ;  /* 0x0000000230027209 */ /* 0x000fe40007810000 */
[----:B------:R-:W-:Y:S01]  /*5200*/  FMNMX.FTZ R3, R89, R3, !PT ;  /* 0x0000000359037209 */ /* 0x000fe20007810000 */
[----:B------:R-:W4:Y:S01]  /*5210*/  MUFU.TANH R15, R23 ;  /* 0x00000017000f7308 */ /* 0x000f220000002400 */
[----:B------:R-:W-:Y:S02]  /*5220*/  ISETP.GT.AND P1, PT, R0, 0x28, PT ;  /* 0x000000280000780c */ /* 0x000fe40003f24270 */
[----:B--2---:R-:W-:Y:S02]  /*5230*/  FSEL R77, R19, -INF , P5 ;  /* 0xff800000134d7808 */ /* 0x004fe40002800000 */
[----:B------:R-:W-:-:S02]  /*5240*/  FMNMX.FTZ R2, R78, R2, !PT ;  /* 0x000000024e027209 */ /* 0x000fc40007810000 */
[----:B------:R-:W-:Y:S02]  /*5250*/  FMNMX.FTZ R3, R104, R3, !PT ;  /* 0x0000000368037209 */ /* 0x000fe40007810000 */
[----:B------:R-:W-:Y:S02]  /*5260*/  ISETP.GT.AND P0, PT, R0, 0x29, PT ;  /* 0x000000290000780c */ /* 0x000fe40003f04270 */
[----:B-1----:R-:W-:Y:S02]  /*5270*/  FSEL R79, R4, -INF , P1 ;  /* 0xff800000044f7808 */ /* 0x002fe40000800000 */
[----:B------:R-:W-:Y:S02]  /*5280*/  FMNMX.FTZ R2, R77, R2, !PT ;  /* 0x000000024d027209 */ /* 0x000fe40007810000 */
[----:B------:R-:W-:Y:S01]  /*5290*/  FMNMX.FTZ R3, R95, R3, !PT ;  /* 0x000000035f037209 */ /* 0x000fe20007810000 */
[----:B------:R1:W2:Y:S01]  /*52a0*/  MUFU.TANH R4, R29 ;  /* 0x0000001d00047308 */ /* 0x0002a20000002400 */
[----:B------:R-:W-:-:S02]  /*52b0*/  ISETP.GT.AND P5, PT, R0, 0x30, PT ;  /* 0x000000300000780c */ /* 0x000fc40003fa4270 */
[----:B---3--:R-:W-:Y:S02]  /*52c0*/  FSEL R76, R18, -INF , P0 ;  /* 0xff800000124c7808 */ /* 0x008fe40000000000 */
[----:B------:R-:W-:Y:S02]  /*52d0*/  FMNMX.FTZ R2, R79, R2, !PT ;  /* 0x000000024f027209 */ /* 0x000fe40007810000 */
[----:B------:R-:W-:Y:S02]  /*52e0*/  FMNMX.FTZ R3, R94, R3, !PT ;  /* 0x000000035e037209 */ /* 0x000fe40007810000 */
[----:B------:R-:W-:Y:S02]  /*52f0*/  ISETP.GT.AND P0, PT, R0, 0x31, PT ;  /* 0x000000310000780c */ /* 0x000fe40003f04270 */
[----:B-----5:R-:W-:Y:S02]  /*5300*/  FSEL R185, R5, -INF , P5 ;  /* 0xff80000005b97808 */ /* 0x020fe40002800000 */
[----:B------:R-:W-:-:S02]  /*5310*/  FMNMX.FTZ R2, R76, R2, !PT ;  /* 0x000000024c027209 */ /* 0x000fc40007810000 */
[----:B------:R-:W-:Y:S01]  /*5320*/  FMNMX.FTZ R3, R93, R3, !PT ;  /* 0x000000035d037209 */ /* 0x000fe20007810000 */
[----:B-1----:R-:W-:Y:S01]  /*5330*/  LDSM.16.MT88.4 R28, [R171+0x800] ;  /* 0x00080000ab1c783b */ /* 0x002fe20000004200 */
[C---:B------:R-:W-:Y:S02]  /*5340*/  ISETP.GT.AND P1, PT, R0.reuse, 0x38, PT ;  /* 0x000000380000780c */ /* 0x040fe40003f24270 */
[----:B----4-:R-:W-:Y:S02]  /*5350*/  FSEL R184, R15, -INF , P0 ;  /* 0xff8000000fb87808 */ /* 0x010fe40000000000 */
[----:B------:R-:W-:Y:S01]  /*5360*/  FMNMX.FTZ R2, R185, R2, !PT ;  /* 0x00000002b9027209 */ /* 0x000fe20007810000 */
[----:B------:R-:W1:Y:S01]  /*5370*/  SHFL.BFLY PT, R5, R3, 0x2, 0x1f ;  /* 0x0c401f0003057f89 */ /* 0x000e6200000e0000 */
[----:B------:R-:W-:Y:S02]  /*5380*/  ISETP.GT.AND P0, PT, R0, 0x39, PT ;  /* 0x000000390000780c */ /* 0x000fe40003f04270 */
[----:B------:R-:W-:-:S02]  /*5390*/  FSEL R183, R14, -INF , P1 ;  /* 0xff8000000eb77808 */ /* 0x000fc40000800000 */
[----:B------:R-:W-:Y:S02]  /*53a0*/  FMNMX.FTZ R2, R184, R2, !PT ;  /* 0x00000002b8027209 */ /* 0x000fe40007810000 */
[----:B--2---:R-:W-:Y:S02]  /*53b0*/  FSEL R182, R4, -INF , P0 ;  /* 0xff80000004b67808 */ /* 0x004fe40000000000 */
        /* <DEDUP_REMOVED lines=11> */
[--C-:B------:R-:W-:Y:S01]  /*5470*/  FFMA.FTZ R3, R10, c[0x0][0x2d0], -R0.reuse ;  /* 0x0000b4000a037a23 */ /* 0x100fe20000010800 */
[----:B--2---:R-:W-:Y:S01]  /*5480*/  FMNMX.FTZ R100, R2, R4, !PT ;  /* 0x0000000402647209 */ /* 0x004fe20007810000 */
[----:B------:R-:W-:Y:S02]  /*5490*/  FFMA.FTZ R2, R11, c[0x0][0x2d0], -R0 ;  /* 0x0000b4000b027a23 */ /* 0x000fe40000010800 */
[----:B------:R1:W-:Y:S01]  /*54a0*/  MUFU.EX2 R74, R3 ;  /* 0x00000003004a7308 */ /* 0x0003e20000000800 */
[----:B------:R-:W-:-:S07]  /*54b0*/  FSETP.NEU.FTZ.AND P0, PT, R100, -INF , PT ;  /* 0xff8000006400780b */ /* 0x000fce0003f1d000 */
[----:B------:R2:W3:Y:S01]  /*54c0*/  MUFU.EX2 R71, R2 ;  /* 0x0000000200477308 */ /* 0x0004e20000000800 */
[----:B-1----:R-:W-:-:S07]  /*54d0*/  FFMA.FTZ R3, R12, c[0x0][0x2d0], -R0 ;  /* 0x0000b4000c037a23 */ /* 0x002fce0000010800 */
[----:B------:R1:W-:Y:S01]  /*54e0*/  MUFU.EX2 R72, R3 ;  /* 0x0000000300487308 */ /* 0x0003e20000000800 */
[----:B--2---:R-:W-:-:S05]  /*54f0*/  FMUL.FTZ R2, R100, c[0x0][0x2d0] ;  /* 0x0000b40064027a20 */ /* 0x004fca0000410000 */
[----:B------:R-:W-:Y:S01]  /*5500*/  FSEL R2, R2, RZ, P0 ;  /* 0x000000ff02027208 */ /* 0x000fe20000000000 */
[----:B-1----:R-:W-:Y:S02]  /*5510*/  FFMA.FTZ R3, R13, c[0x0][0x2d0], -R0 ;  /* 0x0000b4000d037a23 */ /* 0x002fe40000010800 */
[----:B------:R-:W1:Y:S02]  /*5520*/  LDSM.16.MT88.4 R12, [R170] ;  /* 0x00000000aa0c783b */ /* 0x000e640000004200 */
[----:B------:R2:W4:Y:S02]  /*5530*/  MUFU.EX2 R75, R3 ;  /* 0x00000003004b7308 */ /* 0x0005240000000800 */
[----:B--2---:R-:W-:-:S06]  /*5540*/  FFMA.FTZ R3, R6, c[0x0][0x2d0], -R2 ;  /* 0x0000b40006037a23 */ /* 0x004fcc0000010802 */
[----:B------:R2:W-:Y:S02]  /*5550*/  MUFU.EX2 R69, R3 ;  /* 0x0000000300457308 */ /* 0x0005e40000000800 */
[----:B--2---:R-:W-:-:S06]  /*5560*/  FFMA.FTZ R3, R8, c[0x0][0x2d0], -R2 ;  /* 0x0000b40008037a23 */ /* 0x004fcc0000010802 */
[----:B------:R2:W5:Y:S02]  /*5570*/  MUFU.EX2 R68, R3 ;  /* 0x0000000300447308 */ /* 0x0005640000000800 */
[--C-:B--2---:R-:W-:Y:S02]  /*5580*/  FFMA.FTZ R3, R7, c[0x0][0x2d0], -R2.reuse ;  /* 0x0000b40007037a23 */ /* 0x104fe40000010802 */
[----:B------:R-:W2:Y:S04]  /*5590*/  LDSM.16.MT88.4 R4, [R232] ;  /* 0x00000000e804783b */ /* 0x000ea80000004200 */
[----:B------:R1:W-:Y:S02]  /*55a0*/  MUFU.EX2 R70, R3 ;  /* 0x0000000300467308 */ /* 0x0003e40000000800 */
[----:B-1----:R-:W-:-:S06]  /*55b0*/  FFMA.FTZ R3, R9, c[0x0][0x2d0], -R2 ;  /* 0x0000b40009037a23 */ /* 0x002fcc0000010802 */
[----:B------:R1:W1:Y:S02]  /*55c0*/  MUFU.EX2 R73, R3 ;  /* 0x0000000300497308 */ /* 0x0002640000000800 */
[--C-:B-1----:R-:W-:Y:S02]  /*55d0*/  FFMA.FTZ R3, R16, c[0x0][0x2d0], -R0.reuse ;  /* 0x0000b40010037a23 */ /* 0x102fe40000010800 */
[----:B------:R-:W1:Y:S04]  /*55e0*/  LDSM.16.MT88.4 R16, [R171] ;  /* 0x00000000ab10783b */ /* 0x000e680000004200 */
        /* <DEDUP_REMOVED lines=10> */
[----:B------:R2:W1:Y:S01]  /*5690*/  MUFU.EX2 R172, R3 ;  /* 0x0000000300ac7308 */ /* 0x0004620000000800 */
[----:B---3--:R-:W-:Y:S02]  /*56a0*/  F2FP.BF16.PACK_AB R8, R71, R74 ;  /* 0x0000004a4708723e */ /* 0x008fe400000010ff */
[----:B----4-:R-:W-:Y:S01]  /*56b0*/  F2FP.BF16.PACK_AB R10, R75, R72 ;  /* 0x000000484b0a723e */ /* 0x010fe200000010ff */
[----:B--2---:R-:W-:-:S04]  /*56c0*/  FFMA.FTZ R3, R22, c[0x0][0x2d0], -R2 ;  /* 0x0000b40016037a23 */ /* 0x004fc80000010802 */
[----:B------:R2:W-:Y:S01]  /*56d0*/  MUFU.EX2 R160, R3 ;  /* 0x0000000300a07308 */ /* 0x0005e20000000800 */
[----:B-----5:R-:W-:Y:S02]  /*56e0*/  F2FP.BF16.PACK_AB R9, R68, R69 ;  /* 0x000000454409723e */ /* 0x020fe400000010ff */
[----:B------:R-:W-:Y:S01]  /*56f0*/  F2FP.BF16.PACK_AB R11, R73, R70 ;  /* 0x00000046490b723e */ /* 0x000fe200000010ff */
[----:B--2---:R-:W-:Y:S02]  /*5700*/  FFMA.FTZ R3, R48, c[0x0][0x2d0], -R2 ;  /* 0x0000b40030037a23 */ /* 0x004fe40000010802 */
[----:B------:R-:W2:Y:S04]  /*5710*/  LDSM.16.MT88.4 R48, [R170+0x2000] ;  /* 0x00200000aa30783b */ /* 0x000ea80000004200 */
[C---:B------:R-:W-:Y:S01]  /*5720*/  HMMA.16816.F32.BF16 R52, R8.reuse, R12, RZ ;  /* 0x0000000c0834723c */ /* 0x040fe200000418ff */
[----:B------:R-:W3:Y:S07]  /*5730*/  MUFU.EX2 R186, R3 ;  /* 0x0000000300ba7308 */ /* 0x000eee0000000800 */
[C---:B------:R-:W-:Y:S08]  /*5740*/  HMMA.16816.F32.BF16 R44, R8.reuse, R14, RZ ;  /* 0x0000000e082c723c */ /* 0x040ff000000418ff */
[C---:B------:R-:W-:Y:S08]  /*5750*/  HMMA.16816.F32.BF16 R40, R8.reuse, R4, RZ ;  /* 0x000000040828723c */ /* 0x040ff000000418ff */
[C---:B------:R-:W-:Y:S08]  /*5760*/  HMMA.16816.F32.BF16 R24, R8.reuse, R6, RZ ;  /* 0x000000060818723c */ /* 0x040ff000000418ff */
[C---:B-1----:R-:W-:Y:S08]  /*5770*/  HMMA.16816.F32.BF16 R20, R8.reuse, R16, RZ ;  /* 0x000000100814723c */ /* 0x042ff000000418ff */
[----:B------:R-:W-:Y:S01]  /*5780*/  HMMA.16816.F32.BF16 R12, R8, R56, RZ ;  /* 0x00000038080c723c */ /* 0x000fe200000418ff */
[----:B------:R-:W-:-:S02]  /*5790*/  F2FP.BF16.PACK_AB R4, R174, R161 ;  /* 0x000000a1ae04723e */ /* 0x000fc400000010ff */
[----:B------:R-:W-:Y:S02]  /*57a0*/  F2FP.BF16.PACK_AB R5, R172, R139 ;  /* 0x0000008bac05723e */ /* 0x000fe400000010ff */
[----:B------:R-:W-:-:S03]  /*57b0*/  F2FP.BF16.PACK_AB R6, R175, R180 ;  /* 0x000000b4af06723e */ /* 0x000fc600000010ff */
[----:B------:R-:W-:Y:S01]  /*57c0*/  HMMA.16816.F32.BF16 R16, R8, R18, RZ ;  /* 0x000000120810723c */ /* 0x000fe200000418ff */
[----:B---3--:R-:W-:-:S07]  /*57d0*/  F2FP.BF16.PACK_AB R7, R186, R160 ;  /* 0x000000a0ba07723e */ /* 0x008fce00000010ff */
[C---:B------:R-:W-:Y:S01]  /*57e0*/  HMMA.16816.F32.BF16 R156, R4.reuse, R32, R40 ;  /* 0x00000020049c723c */ /* 0x040fe20000041828 */
[----:B------:R-:W-:Y:S07]  /*57f0*/  LDSM.16.MT88.4 R40, [R171+0x2000] ;  /* 0x00200000ab28783b */ /* 0x000fee0000004200 */
[C---:B------:R-:W-:Y:S08]  /*5800*/  HMMA.16816.F32.BF16 R120, R4.reuse, R34, R24 ;  /* 0x000000220478723c */ /* 0x040ff00000041818 */
[C---:B------:R-:W-:Y:S01]  /*5810*/  HMMA.16816.F32.BF16 R152, R4.reuse, R28, R20 ;  /* 0x0000001c0498723c */ /* 0x040fe20000041814 */
[----:B------:R-:W1:Y:S07]  /*5820*/  LDSM.16.MT88.4 R20, [R170+0x2800] ;  /* 0x00280000aa14783b */ /* 0x000e6e0000004200 */
[C---:B------:R-:W-:Y:S08]  /*5830*/  HMMA.16816.F32.BF16 R148, R4.reuse, R64, R12 ;  /* 0x000000400494723c */ /* 0x040ff0000004180c */
[C---:B------:R-:W-:Y:S01]  /*5840*/  HMMA.16816.F32.BF16 R176, R4.reuse, R36, R52 ;  /* 0x0000002404b0723c */ /* 0x040fe20000041834 */
[----:B------:R-:W-:Y:S07]  /*5850*/  LDSM.16.MT88.4 R52, [R171+0x2800] ;  /* 0x00280000ab34783b */ /* 0x000fee0000004200 */
[----:B------:R-:W-:Y:S01]  /*5860*/  HMMA.16816.F32.BF16 R112, R4, R38, R44 ;  /* 0x000000260470723c */ /* 0x000fe2000004182c */
[----:B------:R-:W3:Y:S04]  /*5870*/  LDSM.16.MT88.4 R36, [R232+0x2800] ;  /* 0x00280000e824783b */ /* 0x000ee80000004200 */
[----:B------:R-:W-:Y:S03]  /*5880*/  LDSM.16.MT88.4 R44, [R235+0x2800] ;  /* 0x00280000eb2c783b */ /* 0x000fe60000004200 */
[C---:B--2---:R-:W-:Y:S08]  /*5890*/  HMMA.16816.F32.BF16 R12, R8.reuse, R48, RZ ;  /* 0x00000030080c723c */ /* 0x044ff000000418ff */
[----:B------:R-:W-:Y:S01]  /*58a0*/  HMMA.16816.F32.BF16 R32, R8, R50, RZ ;  /* 0x000000320820723c */ /* 0x000fe200000418ff */
[----:B------:R-:W2:Y:S07]  /*58b0*/  LDSM.16.MT88.4 R48, [R235+0x2000] ;  /* 0x00200000eb30783b */ /* 0x000eae0000004200 */
[----:B------:R-:W-:Y:S08]  /*58c0*/  HMMA.16816.F32.BF16 R128, R4, R30, R16 ;  /* 0x0000001e0480723c */ /* 0x000ff00000041810 */
[C---:B------:R-:W-:Y:S01]  /*58d0*/  HMMA.16816.F32.BF16 R16, R8.reuse, R58, RZ ;  /* 0x0000003a0810723c */ /* 0x040fe200000418ff */
[----:B------:R-:W4:Y:S07]  /*58e0*/  LDSM.16.MT88.4 R56, [R170+0x4000] ;  /* 0x00400000aa38783b */ /* 0x000f2e0000004200 */
[C---:B------:R-:W-:Y:S08]  /*58f0*/  HMMA.16816.F32.BF16 R28, R8.reuse, R60, RZ ;  /* 0x0000003c081c723c */ /* 0x040ff000000418ff */
[----:B------:R-:W-:Y:S08]  /*5900*/  HMMA.16816.F32.BF16 R24, R8, R62, RZ ;  /* 0x0000003e0818723c */ /* 0x000ff000000418ff */
[C---:B------:R-:W-:Y:S08]  /*5910*/  HMMA.16816.F32.BF16 R60, R4.reuse, R66, R16 ;  /* 0x00000042043c723c */ /* 0x040ff00000041810 */
[C---:B-1----:R-:W-:Y:S08]  /*5920*/  HMMA.16816.F32.BF16 R144, R4.reuse, R20, R12 ;  /* 0x000000140490723c */ /* 0x042ff0000004180c */
[C---:B------:R-:W-:Y:S01]  /*5930*/  HMMA.16816.F32.BF16 R64, R4.reuse, R22, R32 ;  /* 0x000000160440723c */ /* 0x040fe20000041820 */
[----:B------:R-:W1:Y:S07]  /*5940*/  LDSM.16.MT88.4 R32, [R170+0x4800] ;  /* 0x00480000aa20783b */ /* 0x000e6e0000004200 */
[C---:B---3--:R-:W-:Y:S08]  /*5950*/  HMMA.16816.F32.BF16 R140, R4.reuse, R36, R28 ;  /* 0x00000024048c723c */ /* 0x048ff0000004181c */
[----:B------:R-:W-:Y:S01]  /*5960*/  HMMA.16816.F32.BF16 R124, R4, R38, R24 ;  /* 0x00000026047c723c */ /* 0x000fe20000041818 */
[----:B------:R-:W3:Y:S07]  /*5970*/  LDSM.16.MT88.4 R36, [R232+0x4000] ;  /* 0x00400000e824783b */ /* 0x000eee0000004200 */
[C---:B--2---:R-:W-:Y:S08]  /*5980*/  HMMA.16816.F32.BF16 R20, R8.reuse, R50, RZ ;  /* 0x000000320814723c */ /* 0x044ff000000418ff */
[C---:B------:R-:W-:Y:S08]  /*5990*/  HMMA.16816.F32.BF16 R12, R8.reuse, R40, RZ ;  /* 0x00000028080c723c */ /* 0x040ff000000418ff */
[C---:B----4-:R-:W-:Y:S08]  /*59a0*/  HMMA.16816.F32.BF16 R16, R8.reuse, R56, RZ ;  /* 0x000000380810723c */ /* 0x050ff000000418ff */
[----:B------:R-:W-:Y:S08]  /*59b0*/  HMMA.16816.F32.BF16 R24, R8, R48, RZ ;  /* 0x000000300818723c */ /* 0x000ff000000418ff */
[C---:B------:R-:W-:Y:S01]  /*59c0*/  HMMA.16816.F32.BF16 R96, R4.reuse, R46, R20 ;  /* 0x0000002e0460723c */ /* 0x040fe20000041814 */
[----:B------:R-:W2:Y:S07]  /*59d0*/  LDSM.16.MT88.4 R20, [R232+0x4800] ;  /* 0x00480000e814783b */ /* 0x000eae0000004200 */
[----:B------:R-:W-:Y:S08]  /*59e0*/  HMMA.16816.F32.BF16 R132, R4, R52, R12 ;  /* 0x000000340484723c */ /* 0x000ff0000004180c */
[C---:B------:R-:W-:Y:S08]  /*59f0*/  HMMA.16816.F32.BF16 R12, R8.reuse, R58, RZ ;  /* 0x0000003a080c723c */ /* 0x040ff000000418ff */
[----:B------:R-:W-:Y:S08]  /*5a00*/  HMMA.16816.F32.BF16 R28, R8, R42, RZ ;  /* 0x0000002a081c723c */ /* 0x000ff000000418ff */
[C---:B-1----:R-:W-:Y:S08]  /*5a10*/  HMMA.16816.F32.BF16 R84, R4.reuse, R32, R16 ;  /* 0x000000200454723c */ /* 0x042ff00000041810 */
[----:B------:R-:W-:Y:S01]  /*5a20*/  HMMA.16816.F32.BF16 R108, R4, R44, R24 ;  /* 0x0000002c046c723c */ /* 0x000fe20000041818 */
[----:B------:R-:W1:Y:S07]  /*5a30*/  LDSM.16.MT88.4 R24, [R171+0x4000] ;  /* 0x00400000ab18783b */ /* 0x000e6e0000004200 */
[----:B---3--:R-:W-:Y:S08]  /*5a40*/  HMMA.16816.F32.BF16 R16, R8, R36, RZ ;  /* 0x000000240810723c */ /* 0x008ff000000418ff */
[----:B------:R-:W-:Y:S08]  /*5a50*/  HMMA.16816.F32.BF16 R80, R4, R34, R12 ;  /* 0x000000220450723c */ /* 0x000ff0000004180c */
[----:B------:R-:W-:Y:S08]  /*5a60*/  HMMA.16816.F32.BF16 R12, R8, R38, RZ ;  /* 0x00000026080c723c */ /* 0x000ff000000418ff */
[C---:B------:R-:W-:Y:S08]  /*5a70*/  HMMA.16816.F32.BF16 R116, R4.reuse, R54, R28 ;  /* 0x000000360474723c */ /* 0x040ff0000004181c */
[C---:B--2---:R-:W-:Y:S01]  /*5a80*/  HMMA.16816.F32.BF16 R52, R4.reuse, R20, R16 ;  /* 0x000000140434723c */ /* 0x044fe20000041810 */
[----:B------:R-:W2:Y:S07]  /*5a90*/  LDSM.16.MT88.4 R16, [R171+0x4800] ;  /* 0x00480000ab10783b */ /* 0x000eae0000004200 */
[----:B------:R-:W-:Y:S08]  /*5aa0*/  HMMA.16816.F32.BF16 R48, R4, R22, R12 ;  /* 0x000000160430723c */ /* 0x000ff0000004180c */
[----:B-1----:R-:W-:Y:S11]  /*5ab0*/  HMMA.16816.F32.BF16 R12, R8, R24, RZ ;  /* 0x00000018080c723c */ /* 0x002ff600000418ff */
[----:B------:R-:W-:Y:S11]  /*5ac0*/  @!UPT UIADD3 URZ, URZ, URZ, URZ ;  /* 0x0000003f3f3ff290 */ /* 0x000ff6000fffe03f */
[----:B------:R-:W-:Y:S02]  /*5ad0*/  @!UPT UIADD3 URZ, URZ, URZ, URZ ;  /* 0x0000003f3f3ff290 */ /* 0x000fe4000fffe03f */
[----:B--2---:R-:W-:Y:S08]  /*5ae0*/  HMMA.16816.F32.BF16 R44, R4, R16, R12 ;  /* 0x00000010042c723c */ /* 0x004ff0000004180c */
[----:B------:R-:W-:Y:S11]  /*5af0*/  HMMA.16816.F32.BF16 R12, R8, R26, RZ ;  /* 0x0000001a080c723c */ /* 0x000ff600000418ff */
[----:B------:R-:W-:Y:S11]  /*5b00*/  @!UPT UIADD3 URZ, URZ, URZ, URZ ;  /* 0x0000003f3f3ff290 */ /* 0x000ff6000fffe03f */
[----:B------:R-:W-:Y:S02]  /*5b10*/  @!UPT UIADD3 URZ, URZ, URZ, URZ ;  /* 0x0000003f3f3ff290 */ /* 0x000fe4000fffe03f */
[----:B------:R-:W-:Y:S01]  /*5b20*/  HMMA.16816.F32.BF16 R36, R4, R18, R12 ;  /* 0x000000120424723c */ /* 0x000fe2000004180c */
[----:B------:R-:W1:Y:S01]  /*5b30*/  LDSM.16.MT88.4 R12, [R92+0x4000] ;  /* 0x004000005c0c783b */ /* 0x000e620000004200 */
[----:B------:R-:W-:-:S06]  /*5b40*/  FFMA.FTZ R3, R88, c[0x0][0x2d0], -R0 ;  /* 0x0000b40058037a23 */ /* 0x000fcc0000010800 */
[C---:B-1----:R-:W-:Y:S08]  /*5b50*/  HMMA.16816.F32.BF16 R16, R8.reuse, R12, RZ ;  /* 0x0000000c0810723c */ /* 0x042ff000000418ff */
[----:B------:R-:W-:Y:S01]  /*5b60*/  HMMA.16816.F32.BF16 R8, R8, R14, RZ ;  /* 0x0000000e0808723c */ /* 0x000fe200000418ff */
[----:B------:R-:W1:Y:S01]  /*5b70*/  LDSM.16.MT88.4 R12, [R235+0x4800] ;  /* 0x00480000eb0c783b */ /* 0x000e620000004200 */
[----:B------:R2:W-:Y:S02]  /*5b80*/  MUFU.EX2 R92, R3 ;  /* 0x00000003005c7308 */ /* 0x0005e40000000800 */
[----:B--2---:R-:W-:-:S06]  /*5b90*/  FFMA.FTZ R3, R91, c[0x0][0x2d0], -R0 ;  /* 0x0000b4005b037a23 */ /* 0x004fcc0000010800 */
[----:B------:R2:W-:Y:S02]  /*5ba0*/  MUFU.EX2 R136, R3 ;  /* 0x0000000300887308 */ /* 0x0005e40000000800 */
[----:B--2---:R-:W-:-:S06]  /*5bb0*/  FFMA.FTZ R3, R90, c[0x0][0x2d0], -R0 ;  /* 0x0000b4005a037a23 */ /* 0x004fcc0000010800 */
[----:B------:R2:W-:Y:S06]  /*5bc0*/  MUFU.EX2 R137, R3 ;  /* 0x0000000300897308 */ /* 0x0005ec0000000800 */
[----:B-1----:R-:W-:Y:S01]  /*5bd0*/  HMMA.16816.F32.BF16 R20, R4, R14, R8 ;  /* 0x0000000e0414723c */ /* 0x002fe20000041808 */
[----:B------:R-:W1:Y:S01]  /*5be0*/  LDSM.16.MT88.4 R8, [R170+0x1000] ;  /* 0x00100000aa08783b */ /* 0x000e620000004200 */
[----:B--2---:R-:W-:-:S04]  /*5bf0*/  FFMA.FTZ R3, R89, c[0x0][0x2d0], -R0 ;  /* 0x0000b40059037a23 */ /* 0x004fc80000010800 */
[----:B------:R2:W3:Y:S02]  /*5c00*/  MUFU.EX2 R138, R3 ;  /* 0x00000003008a7308 */ /* 0x0004e40000000800 */
[----:B------:R-:W-:Y:S01]  /*5c10*/  HMMA.16816.F32.BF16 R24, R4, R12, R16 ;  /* 0x0000000c0418723c */ /* 0x000fe20000041810 */
[----:B--2---:R-:W-:-:S05]  /*5c20*/  FFMA.FTZ R3, R78, c[0x0][0x2d0], -R2 ;  /* 0x0000b4004e037a23 */ /* 0x004fca0000010802 */
[----:B------:R2:W-:Y:S02]  /*5c30*/  MUFU.EX2 R19, R3 ;  /* 0x0000000300137308 */ /* 0x0005e40000000800 */
[----:B--2---:R-:W-:-:S06]  /*5c40*/  FFMA.FTZ R3, R77, c[0x0][0x2d0], -R2 ;  /* 0x0000b4004d037a23 */ /* 0x004fcc0000010802 */
[----:B------:R2:W4:Y:S02]  /*5c50*/  MUFU.EX2 R18, R3 ;  /* 0x0000000300127308 */ /* 0x0005240000000800 */
[----:B--2---:R-:W-:-:S06]  /*5c60*/  FFMA.FTZ R3, R79, c[0x0][0x2d0], -R2 ;  /* 0x0000b4004f037a23 */ /* 0x004fcc0000010802 */
[----:B------:R2:W-:Y:S01]  /*5c70*/  MUFU.EX2 R102, R3 ;  /* 0x0000000300667308 */ /* 0x0005e20000000800 */
[----:B------:R-:W-:Y:S02]  /*5c80*/  FADD.FTZ R4, R74, R71 ;  /* 0x000000474a047221 */ /* 0x000fe40000010000 */
[----:B--2---:R-:W-:-:S05]  /*5c90*/  FFMA.FTZ R3, R76, c[0x0][0x2d0], -R2 ;  /* 0x0000b4004c037a23 */ /* 0x004fca0000010802 */
[----:B------:R2:W5:Y:S01]  /*5ca0*/  MUFU.EX2 R103, R3 ;  /* 0x0000000300677308 */ /* 0x0005620000000800 */
[----:B------:R-:W-:Y:S02]  /*5cb0*/  FADD.FTZ R5, R69, R68 ;  /* 0x0000004445057221 */ /* 0x000fe40000010000 */
[----:B------:R-:W-:Y:S01]  /*5cc0*/  FADD.FTZ R4, R72, R4 ;  /* 0x0000000448047221 */ /* 0x000fe20000010000 */
[----:B---3--:R-:W-:-:S03]  /*5cd0*/  F2FP.BF16.PACK_AB R6, R138, R137 ;  /* 0x000000898a06723e */ /* 0x008fc600000010ff */
[----:B------:R-:W-:Y:S01]  /*5ce0*/  FADD.FTZ R12, R75, R4 ;  /* 0x000000044b0c7221 */ /* 0x000fe20000010000 */
[----:B------:R-:W-:Y:S01]  /*5cf0*/  F2FP.BF16.PACK_AB R4, R136, R92 ;  /* 0x0000005c8804723e */ /* 0x000fe200000010ff */
[----:B------:R-:W-:Y:S02]  /*5d00*/  FFMA.FTZ R15, R104, c[0x0][0x2d0], -R0 ;  /* 0x0000b400680f7a23 */ /* 0x000fe40000010800 */
[----:B--2---:R-:W-:Y:S01]  /*5d10*/  FADD.FTZ R3, R70, R5 ;  /* 0x0000000546037221 */ /* 0x004fe20000010000 */
[----:B----4-:R-:W-:Y:S02]  /*5d20*/  F2FP.BF16.PACK_AB R5, R18, R19 ;  /* 0x000000131205723e */ /* 0x010fe400000010ff */
        /* <DEDUP_REMOVED lines=16> */
[----:B------:R-:W-:-:S06]  /*5e30*/  FADD.FTZ R16, R73, R3 ;  /* 0x0000000349107221 */ /* 0x000fcc0000010000 */
[C---:B-1----:R-:W-:Y:S08]  /*5e40*/  HMMA.16816.F32.BF16 R68, R4.reuse, R8, R140 ;  /* 0x000000080444723c */ /* 0x042ff0000004188c */
[----:B------:R-:W-:Y:S01]  /*5e50*/  HMMA.16816.F32.BF16 R72, R4, R10, R124 ;  /* 0x0000000a0448723c */ /* 0x000fe2000004187c */
[----:B------:R-:W1:Y:S01]  /*5e60*/  LDSM.16.MT88.4 R8, [R171+0x3000] ;  /* 0x00300000ab08783b */ /* 0x000e620000004200 */
[----:B------:R-:W-:-:S02]  /*5e70*/  FFMA.FTZ R14, R95, c[0x0][0x2d0], -R0 ;  /* 0x0000b4005f0e7a23 */ /* 0x000fc40000010800 */
[--C-:B------:R-:W-:Y:S01]  /*5e80*/  FFMA.FTZ R13, R94, c[0x0][0x2d0], -R0.reuse ;  /* 0x0000b4005e0d7a23 */ /* 0x100fe20000010800 */
[----:B------:R-:W-:Y:S03]  /*5e90*/  LDSM.16.MT88.4 R124, [R171+0x1800] ;  /* 0x00180000ab7c783b */ /* 0x000fe60000004200 */
[C---:B-1----:R-:W-:Y:S08]  /*5ea0*/  HMMA.16816.F32.BF16 R176, R4.reuse, R8, R132 ;  /* 0x0000000804b0723c */ /* 0x042ff00000041884 */
[----:B------:R-:W-:Y:S01]  /*5eb0*/  HMMA.16816.F32.BF16 R152, R4, R10, R116 ;  /* 0x0000000a0498723c */ /* 0x000fe20000041874 */
[----:B------:R-:W1:Y:S01]  /*5ec0*/  LDSM.16.MT88.4 R8, [R235+0x3000] ;  /* 0x00300000eb08783b */ /* 0x000e620000004200 */
[----:B------:R-:W-:Y:S01]  /*5ed0*/  FFMA.FTZ R0, R93, c[0x0][0x2d0], -R0 ;  /* 0x0000b4005d007a23 */ /* 0x000fe20000010800 */
[----:B------:R-:W-:Y:S02]  /*5ee0*/  MUFU.EX2 R15, R15 ;  /* 0x0000000f000f7308 */ /* 0x000fe40000000800 */
[----:B------:R-:W-:Y:S01]  /*5ef0*/  LDSM.16.MT88.4 R132, [R235+0x1800] ;  /* 0x00180000eb84783b */ /* 0x000fe20000004200 */
[----:B------:R-:W-:-:S03]  /*5f00*/  FADD.FTZ R3, R161, R12 ;  /* 0x0000000ca1037221 */ /* 0x000fc60000010000 */
[----:B------:R-:W-:Y:S01]  /*5f10*/  LDSM.16.MT88.4 R116, [R232+0x1800] ;  /* 0x00180000e874783b */ /* 0x000fe20000004200 */
[C---:B-1----:R-:W-:Y:S08]  /*5f20*/  HMMA.16816.F32.BF16 R88, R4.reuse, R8, R108 ;  /* 0x000000080458723c */ /* 0x042ff0000004186c */
[C---:B------:R-:W-:Y:S01]  /*5f30*/  HMMA.16816.F32.BF16 R76, R4.reuse, R10, R96 ;  /* 0x0000000a044c723c */ /* 0x040fe20000041860 */
[----:B------:R-:W1:Y:S01]  /*5f40*/  LDSM.16.MT88.4 R8, [R170+0x5000] ;  /* 0x00500000aa08783b */ /* 0x000e620000004200 */
[----:B------:R2:W-:Y:S08]  /*5f50*/  MUFU.EX2 R17, R0 ;  /* 0x0000000000117308 */ /* 0x0005f00000000800 */
[----:B------:R-:W3:Y:S01]  /*5f60*/  MUFU.EX2 R14, R14 ;  /* 0x0000000e000e7308 */ /* 0x000ee20000000800 */
[----:B------:R-:W-:Y:S01]  /*5f70*/  LDSM.16.MT88.4 R108, [R170+0x1800] ;  /* 0x00180000aa6c783b */ /* 0x000fe20000004200 */
[C---:B-1----:R-:W-:Y:S08]  /*5f80*/  HMMA.16816.F32.BF16 R84, R4.reuse, R8, R84 ;  /* 0x000000080454723c */ /* 0x042ff00000041854 */
[C---:B------:R-:W-:Y:S01]  /*5f90*/  HMMA.16816.F32.BF16 R80, R4.reuse, R10, R80 ;  /* 0x0000000a0450723c */ /* 0x040fe20000041850 */
[----:B------:R-:W1:Y:S07]  /*5fa0*/  LDSM.16.MT88.4 R8, [R232+0x5000] ;  /* 0x00500000e808783b */ /* 0x000e6e0000004200 */
[C---:B-1----:R-:W-:Y:S08]  /*5fb0*/  HMMA.16816.F32.BF16 R156, R4.reuse, R8, R52 ;  /* 0x00000008049c723c */ /* 0x042ff00000041834 */
[C---:B------:R-:W-:Y:S01]  /*5fc0*/  HMMA.16816.F32.BF16 R148, R4.reuse, R10, R48 ;  /* 0x0000000a0494723c */ /* 0x040fe20000041830 */
[----:B------:R-:W1:Y:S01]  /*5fd0*/  LDSM.16.MT88.4 R8, [R171+0x5000] ;  /* 0x00500000ab08783b */ /* 0x000e620000004200 */
[----:B--2---:R-:W-:Y:S01]  /*5fe0*/  FFMA.FTZ R0, R185, c[0x0][0x2d0], -R2 ;  /* 0x0000b400b9007a23 */ /* 0x004fe20000010802 */
[----:B------:R-:W2:Y:S01]  /*5ff0*/  MUFU.EX2 R13, R13 ;  /* 0x0000000d000d7308 */ /* 0x000ea20000000800 */
[----:B---3--:R-:W-:Y:S01]  /*6000*/  F2FP.BF16.PACK_AB R96, R14, R15 ;  /* 0x0000000f0e60723e */ /* 0x008fe200000010ff */
[----:B------:R-:W-:Y:S03]  /*6010*/  LDSM.16.MT88.4 R48, [R232+0x3800] ;  /* 0x00380000e830783b */ /* 0x000fe60000004200 */
[C---:B-1----:R-:W-:Y:S08]  /*6020*/  HMMA.16816.F32.BF16 R144, R4.reuse, R8, R44 ;  /* 0x000000080490723c */ /* 0x042ff0000004182c */
[----:B------:R-:W-:Y:S01]  /*6030*/  HMMA.16816.F32.BF16 R140, R4, R10, R36 ;  /* 0x0000000a048c723c */ /* 0x000fe20000041824 */
[----:B------:R-:W1:Y:S01]  /*6040*/  LDSM.16.MT88.4 R8, [R235+0x5000] ;  /* 0x00500000eb08783b */ /* 0x000e620000004200 */
[----:B--2---:R-:W-:-:S06]  /*6050*/  F2FP.BF16.PACK_AB R98, R17, R13 ;  /* 0x0000000d1162723e */ /* 0x004fcc00000010ff */
        /* <DEDUP_REMOVED lines=9> */
[----:B------:R-:W-:Y:S01]  /*60f0*/  FADD.FTZ R3, R174, R3 ;  /* 0x00000003ae037221 */ /* 0x000fe20000010000 */
[----:B-1----:R-:W-:Y:S01]  /*6100*/  LDSM.16.MT88.4 R4, [R235+0x5800] ;  /* 0x00580000eb04783b */ /* 0x002fe20000004200 */
[----:B--2---:R-:W-:-:S02]  /*6110*/  F2FP.BF16.PACK_AB R97, R11, R10 ;  /* 0x0000000a0b61723e */ /* 0x004fc400000010ff */
[----:B---3--:R-:W-:-:S07]  /*6120*/  F2FP.BF16.PACK_AB R99, R9, R8 ;  /* 0x000000080963723e */ /* 0x008fce00000010ff */
[C---:B------:R-:W-:Y:S08]  /*6130*/  HMMA.16816.F32.BF16 R120, R96.reuse, R124, R120 ;  /* 0x0000007c6078723c */ /* 0x040ff00000041878 */
[C---:B------:R-:W-:Y:S01]  /*6140*/  HMMA.16816.F32.BF16 R124, R96.reuse, R126, R40 ;  /* 0x0000007e607c723c */ /* 0x040fe20000041828 */
[----:B------:R-:W1:Y:S07]  /*6150*/  LDSM.16.MT88.4 R40, [R170+0x3800] ;  /* 0x00380000aa28783b */ /* 0x000e6e0000004200 */
[C---:B------:R-:W-:Y:S08]  /*6160*/  HMMA.16816.F32.BF16 R44, R96.reuse, R48, R68 ;  /* 0x00000030602c723c */ /* 0x040ff00000041844 */
[C---:B------:R-:W-:Y:S01]  /*6170*/  HMMA.16816.F32.BF16 R48, R96.reuse, R50, R72 ;  /* 0x000000326030723c */ /* 0x040fe20000041848 */
[----:B------:R-:W2:Y:S07]  /*6180*/  LDSM.16.MT88.4 R72, [R170+0x5800] ;  /* 0x00580000aa48783b */ /* 0x000eae0000004200 */
[C---:B-1----:R-:W-:Y:S08]  /*6190*/  HMMA.16816.F32.BF16 R36, R96.reuse, R40, R60 ;  /* 0x000000286024723c */ /* 0x042ff0000004183c */
[----:B------:R-:W-:Y:S01]  /*61a0*/  HMMA.16816.F32.BF16 R40, R96, R42, R64 ;  /* 0x0000002a6028723c */ /* 0x000fe20000041840 */
[----:B------:R-:W1:Y:S01]  /*61b0*/  LDSM.16.MT88.4 R64, [R235+0x3800] ;  /* 0x00380000eb40783b */ /* 0x000e620000004200 */
[----:B------:R-:W-:-:S06]  /*61c0*/  FADD.FTZ R0, R139, R16 ;  /* 0x000000108b007221 */ /* 0x000fcc0000010000 */
[----:B------:R-:W-:Y:S01]  /*61d0*/  HMMA.16816.F32.BF16 R128, R96, R132, R128 ;  /* 0x000000846080723c */ /* 0x000fe20000041880 */
[----:B------:R-:W-:-:S07]  /*61e0*/  FADD.FTZ R2, R172, R0 ;  /* 0x00000000ac027221 */ /* 0x000fce0000010000 */
[----:B--2---:R-:W-:Y:S01]  /*61f0*/  HMMA.16816.F32.BF16 R68, R96, R72, R84 ;  /* 0x000000486044723c */ /* 0x004fe20000041854 */
[----:B------:R-:W-:-:S07]  /*6200*/  FADD.FTZ R0, R180, R3 ;  /* 0x00000003b4007221 */ /* 0x000fce0000010000 */
[C---:B------:R-:W-:Y:S01]  /*6210*/  HMMA.16816.F32.BF16 R132, R96.reuse, R134, R56 ;  /* 0x000000866084723c */ /* 0x040fe20000041838 */
[----:B------:R-:W2:Y:S07]  /*6220*/  LDSM.16.MT88.4 R56, [R171+0x3800] ;  /* 0x00380000ab38783b */ /* 0x000eae0000004200 */
[C---:B------:R-:W-:Y:S01]  /*6230*/  HMMA.16816.F32.BF16 R72, R96.reuse, R74, R80 ;  /* 0x0000004a6048723c */ /* 0x040fe20000041850 */
[----:B------:R-:W3:Y:S07]  /*6240*/  LDSM.16.MT88.4 R80, [R232+0x5800] ;  /* 0x00580000e850783b */ /* 0x000eee0000004200 */
[----:B-1----:R-:W-:Y:S01]  /*6250*/  HMMA.16816.F32.BF16 R60, R96, R64, R88 ;  /* 0x00000040603c723c */ /* 0x002fe20000041858 */
[----:B------:R-:W1:Y:S01]  /*6260*/  LDSM.16.MT88.4 R88, [R171+0x5800] ;  /* 0x00580000ab58783b */ /* 0x000e620000004200 */
[----:B------:R-:W-:-:S02]  /*6270*/  FADD.FTZ R3, R160, R2 ;  /* 0x00000002a0037221 */ /* 0x000fc40000010000 */
[----:B------:R-:W-:Y:S02]  /*6280*/  FADD.FTZ R2, R175, R0 ;  /* 0x00000000af027221 */ /* 0x000fe40000010000 */
[----:B------:R-:W-:Y:S02]  /*6290*/  FADD.FTZ R0, R186, R3 ;  /* 0x00000003ba007221 */ /* 0x000fe40000010000 */
[----:B------:R-:W-:Y:S02]  /*62a0*/  FADD.FTZ R2, R92, R2 ;  /* 0x000000025c027221 */ /* 0x000fe40000010000 */
[----:B------:R-:W-:Y:S02]  /*62b0*/  FADD.FTZ R0, R19, R0 ;  /* 0x0000000013007221 */ /* 0x000fe40000010000 */
[----:B------:R-:W-:Y:S02]  /*62c0*/  FADD.FTZ R2, R136, R2 ;  /* 0x0000000288027221 */ /* 0x000fe40000010000 */
[----:B------:R-:W-:-:S02]  /*62d0*/  FADD.FTZ R0, R18, R0 ;  /* 0x0000000012007221 */ /* 0x000fc40000010000 */
        /* <DEDUP_REMOVED lines=18> */
[C---:B--2---:R-:W-:Y:S08]  /*6400*/  HMMA.16816.F32.BF16 R52, R96.reuse, R56, R176 ;  /* 0x000000386034723c */ /* 0x044ff000000418b0 */
[C---:B---3--:R-:W-:Y:S08]  /*6410*/  HMMA.16816.F32.BF16 R76, R96.reuse, R80, R156 ;  /* 0x00000050604c723c */ /* 0x048ff0000004189c */
[C---:B-1----:R-:W-:Y:S08]  /*6420*/  HMMA.16816.F32.BF16 R84, R96.reuse, R88, R144 ;  /* 0x000000586054723c */ /* 0x042ff00000041890 */
        /* <DEDUP_REMOVED lines=25> */
[----:B------:R-:W-:Y:S01]  /*65c0*/  SHF.L.U64.HI R15, R202, 0x1, R189 ;  /* 0x00000001ca0f7819 */ /* 0x000fe200000102bd */
[----:B------:R-:W-:Y:S01]  /*65d0*/  IMAD.SHL.U32 R17, R201, 0x2, RZ ;  /* 0x00000002c9117824 */ /* 0x000fe200078e00ff */
[----:B------:R-:W-:Y:S01]  /*65e0*/  SHF.R.S32.HI R189, RZ, 0x1f, R193 ;  /* 0x0000001fffbd7819 */ /* 0x000fe200000114c1 */
        /* <DEDUP_REMOVED lines=18> */
.L_x_2804:
        /* <DEDUP_REMOVED lines=21> */
.L_x_2805:
        /* <DEDUP_REMOVED lines=21> */
.L_x_2703:
[----:B------:R-:W-:Y:S05]  /*69b0*/  BSYNC B0 ;  /* 0x0000000000007941 */ /* 0x000fea0003800000 */
.L_x_2702:
[----:B-1----:R-:W-:Y:S01]  /*69c0*/  @P4 IMAD.HI.U32 R2, R229, c[0x0][0x2c8], RZ ;  /* 0x0000b200e5024a27 */ /* 0x002fe200078e00ff */
[----:B------:R-:W-:Y:S01]  /*69d0*/  IADD3 R172, R188, -0x2, RZ ;  /* 0xfffffffebcac7810 */ /* 0x000fe20007ffe0ff */
[----:B------:R-:W0:Y:S02]  /*69e0*/  LDGDEPBAR ;  /* 0x00000000000079af */ /* 0x000e240000000000 */
[----:B------:R-:W-:Y:S01]  /*69f0*/  IMAD.MOV.U32 R0, RZ, RZ, R229 ;  /* 0x000000ffff007224 */ /* 0x000fe200078e00e5 */
[----:B------:R-:W-:Y:S01]  /*6a00*/  @P4 SHF.R.U32.HI R0, RZ, c[0x0][0x2cc], R2 ;  /* 0x0000b300ff004a19 */ /* 0x000fe20000011602 */
[----:B------:R-:W-:-:S02]  /*6a10*/  IMAD.MOV.U32 R161, RZ, RZ, 0x1 ;  /* 0x00000001ffa17424 */ /* 0x000fc400078e00ff */
[----:B------:R-:W-:Y:S01]  /*6a20*/  IMAD.MOV.U32 R199, RZ, RZ, RZ ;  /* 0x000000ffffc77224 */ /* 0x000fe200078e00ff */
[----:B------:R-:W-:-:S04]  /*6a30*/  IADD3 R0, R0, R221, -R222 ;  /* 0x000000dd00007210 */ /* 0x000fc80007ffe8de */
        /* <DEDUP_REMOVED lines=10> */
.L_x_2715:
        /* <DEDUP_REMOVED lines=27> */
[C---:B------:R-:W-:Y:S01]  /*6c90*/  IMAD.WIDE.U32 R2, R181.reuse, c[0x0][0x208], RZ ;  /* 0x00008200b5027a25 */ /* 0x040fe200078e00ff */
        /* <DEDUP_REMOVED lines=15> */
.L_x_2806:
[----:B------:R-:W-:-:S05]  /*6d90*/  BRA.DIV ~URZ, `(.L_x_2710) ;  /* 0x0000c6727f007947 */ /* 0x000fca000b800000 */
[----:B------:R-:W5:Y:S01]  /*6da0*/  SHFL.IDX PT, R2, R14, RZ, 0x181f ;  /* 0x00181fff0e027589 */ /* 0x000f6200000e0000 */
[----:B------:R-:W-:Y:S01]  /*6db0*/  ISETP.GE.AND P5, PT, R193, c[0x0][0x1d4], PT ;  /* 0x00007500c1007a0c */ /* 0x000fe20003fa6270 */
[----:B------:R-:W-:Y:S01]  /*6dc0*/  IMAD R4, R199, 0x6000, R223 ;  /* 0x00006000c7047824 */ /* 0x000fe200078e02df */
[----:B------:R-:W-:Y:S04]  /*6dd0*/  ISETP.GE.AND P1, PT, R201, c[0x0][0x1d4], PT ;  /* 0x00007500c9007a0c */ /* 0x000fe80003f26270 */
[----:B------:R-:W-:Y:S02]  /*6de0*/  SEL R13, RZ, 0x10, P1 ;  /* 0x00000010ff0d7807 */ /* 0x000fe40000800000 */
[----:B-----5:R-:W-:Y:S05]  /*6df0*/  IADD3 R6, P0, R2, R22, RZ ;  /* 0x0000001602067210 */ /* 0x020fea0007f1e0ff */
[C---:B---3--:R-:W-:Y:S01]  /*6e00*/  IMAD.X R7, R5.reuse, 0x1, R15, P0 ;  /* 0x0000000105077824 */ /* 0x048fe200000e060f */
        /* <DEDUP_REMOVED lines=14> */
.L_x_2807:
[C---:B------:R-:W-:Y:S02]  /*6ef0*/  IADD3 R3, -R6.reuse, 0x10, RZ ;  /* 0x0000001006037810 */ /* 0x040fe40007ffe1ff */
[----:B------:R-:W-:Y:S02]  /*6f00*/  ISETP.NE.U32.AND P5, PT, R6, RZ, PT ;  /* 0x000000ff0600720c */ /* 0x000fe40003fa5070 */
[----:B------:R-:W-:Y:S02]  /*6f10*/  LOP3.LUT R3, R3, 0xf, RZ, 0xc0, !PT ;  /* 0x0000000f03037812 */ /* 0x000fe400078ec0ff */
[----:B------:R-:W-:Y:S02]  /*6f20*/  ISETP.NE.U32.AND P6, PT, R13, RZ, PT ;  /* 0x000000ff0d00720c */ /* 0x000fe40003fc5070 */
[-C--:B---3--:R-:W-:Y:S02]  /*6f30*/  IADD3 R6, P1, P0, R3, R2.reuse, R22 ;  /* 0x0000000203067210 */ /* 0x088fe4000783e016 */
[----:B------:R-:W-:Y:S02]  /*6f40*/  IADD3 R3, -R13, 0x10, RZ ;  /* 0x000000100d037810 */ /* 0x000fe40007ffe1ff */
[-C--:B------:R-:W-:Y:S02]  /*6f50*/  IADD3.X R7, RZ, R5.reuse, R15, P1, P0 ;  /* 0x00000005ff077210 */ /* 0x080fe40000fe040f */
[----:B------:R-:W-:Y:S03]  /*6f60*/  LOP3.LUT R3, R3, 0xf, RZ, 0xc0, !PT ;  /* 0x0000000f03037812 */ /* 0x000fe600078ec0ff */
[----:B------:R-:W-:Y:S01]  /*6f70*/  @!PT LDS RZ, [RZ] ;  /* 0x00000000fffff984 */ /* 0x000fe20000000800 */
[----:B------:R-:W-:Y:S01]  /*6f80*/  @!PT LDS RZ, [RZ] ;  /* 0x00000000fffff984 */ /* 0x000fe20000000800 */
[----:B------:R-:W-:Y:S01]  /*6f90*/  @!PT LDS RZ, [RZ] ;  /* 0x00000000fffff984 */ /* 0x000fe20000000800 */
[----:B------:R3:W-:Y:S01]  /*6fa0*/  LDGSTS.E.BYPASS.LTC128B.128.ZFILL [R4+0x1000], [R6.64], P5 ;  /* 0x0100000006047fae */ /* 0x0007e2000a941d48 */
[C---:B------:R-:W-:Y:S02]  /*6fb0*/  ISETP.NE.U32.AND P5, PT, R12.reuse, RZ, PT ;  /* 0x000000ff0c00720c */ /* 0x040fe40003fa5070 */
[-C--:B---3--:R-:W-:Y:S02]  /*6fc0*/  IADD3 R6, P1, P0, R3, R2.reuse, R23 ;  /* 0x0000000203067210 */ /* 0x088fe4000783e017 */
[----:B------:R-:W-:Y:S02]  /*6fd0*/  IADD3 R3, -R12, 0x10, RZ ;  /* 0x000000100c037810 */ /* 0x000fe40007ffe1ff */
[-C--:B------:R-:W-:Y:S02]  /*6fe0*/  IADD3.X R7, RZ, R5.reuse, R20, P1, P0 ;  /* 0x00000005ff077210 */ /* 0x080fe40000fe0414 */
[----:B------:R-:W-:Y:S03]  /*6ff0*/  LOP3.LUT R3, R3, 0xf, RZ, 0xc0, !PT ;  /* 0x0000000f03037812 */ /* 0x000fe600078ec0ff */
[----:B------:R3:W-:Y:S01]  /*7000*/  LDGSTS.E.BYPASS.LTC128B.128.ZFILL [R4+0x3000], [R6.64], P6 ;  /* 0x0300000006047fae */ /* 0x0007e2000b141d48 */
[----:B------:R-:W-:Y:S04]  /*7010*/  IADD3 R2, P1, P0, R3, R2, R28 ;  /* 0x0000000203027210 */ /* 0x000fe8000783e01c */
[----:B------:R-:W-:Y:S05]  /*7020*/  IADD3.X R3, RZ, R5, R21, P1, P0 ;  /* 0x00000005ff037210 */ /* 0x000fea0000fe0415 */
[----:B------:R3:W-:Y:S04]  /*7030*/  LDGSTS.E.BYPASS.LTC128B.128.ZFILL [R4+0x5000], [R2.64], P5 ;  /* 0x0500000002047fae */ /* 0x0007e8000a941d48 */
.L_x_2708:
[----:B------:R-:W-:Y:S05]  /*7040*/  BSYNC B0 ;  /* 0x0000000000007941 */ /* 0x000fea0003800000 */
.L_x_2707:
[----:B------:R-:W0:Y:S01]  /*7050*/  LDGDEPBAR ;  /* 0x00000000000079af */ /* 0x000e220000000000 */
[----:B------:R-:W-:Y:S01]  /*7060*/  WARPSYNC 0xffffffff ;  /* 0xffffffff00007948 */ /* 0x000fe20003800000 */
[C---:B--23--:R-:W-:Y:S01]  /*7070*/  HMMA.16816.F32.BF16 R4, R32.reuse, R8, RZ ;  /* 0x000000082004723c */ /* 0x04cfe200000418ff */
[----:B------:R-:W-:Y:S03]  /*7080*/  BSSY B0, `(.L_x_2711) ;  /* 0x0000313000007945 */ /* 0x000fe60003800000 */
[-C--:B------:R-:W-:Y:S02]  /*7090*/  IADD3 R100, R166, R0.reuse, RZ ;  /* 0x00000000a6647210 */ /* 0x080fe40007ffe0ff */
[CC--:B------:R-:W-:Y:S02]  /*70a0*/  IADD3 R3, R167.reuse, R0.reuse, RZ ;  /* 0x00000000a7037210 */ /* 0x0c0fe40007ffe0ff */
[C---:B------:R-:W-:Y:S01]  /*70b0*/  HMMA.16816.F32.BF16 R8, R32.reuse, R10, RZ ;  /* 0x0000000a2008723c */ /* 0x040fe200000418ff */
[----:B------:R-:W-:Y:S03]  /*70c0*/  IADD3 R2, R167, R0, R166 ;  /* 0x00000000a7027210 */ /* 0x000fe60007ffe0a6 */
        /* <DEDUP_REMOVED lines=140> */
[----:B------:R-:W-:Y:S04]  /*7990*/  FMUL.FTZ R0, R4, c[0x0][0x320] ;  /* 0x0000c80004007a20 */ /* 0x000fe80000410000 */
[----:B------:R1:W-:Y:S01]  /*79a0*/  MUFU.TANH R155, R0 ;  /* 0x00000000009b7308 */ /* 0x0003e20000002400 */
[----:B------:R-:W-:Y:S09]  /*79b0*/  FMUL.FTZ R3, R8, c[0x0][0x320] ;  /* 0x0000c80008037a20 */ /* 0x000ff20000410000 */
        /* <DEDUP_REMOVED lines=10> */
[C---:B-1----:R-:W-:Y:S08]  /*7a60*/  HMMA.16816.F32.BF16 R20, R148.reuse, R4, R20 ;  /* 0x000000049414723c */ /* 0x042ff00000041814 */
[C---:B------:R-:W-:Y:S04]  /*7a70*/  HMMA.16816.F32.BF16 R24, R148.reuse, R6, R24 ;  /* 0x000000069418723c */ /* 0x040fe80000041818 */
[----:B---3--:R-:W-:Y:S04]  /*7a80*/  FMUL.FTZ R0, R10, c[0x0][0x320] ;  /* 0x0000c8000a007a20 */ /* 0x008fe80000410000 */
[----:B------:R1:W-:Y:S08]  /*7a90*/  MUFU.TANH R145, R0 ;  /* 0x0000000000917308 */ /* 0x0003f00000002400 */
[----:B------:R-:W-:Y:S08]  /*7aa0*/  FMUL.FTZ R3, R21, c[0x0][0x320] ;  /* 0x0000c80015037a20 */ /* 0x000ff00000410000 */
[----:B------:R-:W-:Y:S02]  /*7ab0*/  FMUL.FTZ R4, R25, c[0x0][0x320] ;  /* 0x0000c80019047a20 */ /* 0x000fe40000410000 */
[----:B------:R-:W-:Y:S02]  /*7ac0*/  FMUL.FTZ R6, R27, c[0x0][0x320] ;  /* 0x0000c8001b067a20 */ /* 0x000fe40000410000 */
[----:B------:R3:W-:Y:S01]  /*7ad0*/  MUFU.TANH R21, R4 ;  /* 0x0000000400157308 */ /* 0x0007e20000002400 */
[----:B-1----:R-:W-:Y:S02]  /*7ae0*/  FMUL.FTZ R0, R11, c[0x0][0x320] ;  /* 0x0000c8000b007a20 */ /* 0x002fe40000410000 */
[----:B------:R1:W5:Y:S01]  /*7af0*/  LDSM.16.M88.4 R8, [R2+0x5800] ;  /* 0x005800000208783b */ /* 0x0003620000000200 */
[----:B------:R-:W-:Y:S06]  /*7b00*/  DEPBAR.LE SB0, 0x2 ;  /* 0x000080800000791a */ /* 0x000fec0000000000 */
[----:B------:R2:W2:Y:S01]  /*7b10*/  MUFU.TANH R144, R0 ;  /* 0x0000000000907308 */ /* 0x0004a20000002400 */
[----:B------:R-:W-:Y:S01]  /*7b20*/  BAR.SYNC.DEFER_BLOCKING 0x0 ;  /* 0x0000000000007b1d */ /* 0x000fe20000010000 */
[----:B---3--:R-:W-:Y:S02]  /*7b30*/  FMUL.FTZ R4, R26, c[0x0][0x320] ;  /* 0x0000c8001a047a20 */ /* 0x008fe40000410000 */
[----:B-1----:R-:W-:Y:S04]  /*7b40*/  @P4 IMAD.HI.U32 R2, R206, c[0x0][0x2c8], RZ ;  /* 0x0000b200ce024a27 */ /* 0x002fe800078e00ff */
[----:B--2---:R-:W-:Y:S04]  /*7b50*/  FMUL.FTZ R0, R12, c[0x0][0x320] ;  /* 0x0000c8000c007a20 */ /* 0x004fe80000410000 */
[----:B------:R1:W-:Y:S01]  /*7b60*/  MUFU.TANH R143, R0 ;  /* 0x00000000008f7308 */ /* 0x0003e20000002400 */
[C---:B-----5:R-:W-:Y:S08]  /*7b70*/  HMMA.16816.F32.BF16 R28, R148.reuse, R8, R28 ;  /* 0x00000008941c723c */ /* 0x060ff0000004181c */
[----:B------:R-:W-:Y:S04]  /*7b80*/  HMMA.16816.F32.BF16 R32, R148, R10, R32 ;  /* 0x0000000a9420723c */ /* 0x000fe80000041820 */
[----:B-1----:R-:W-:Y:S04]  /*7b90*/  FMUL.FTZ R0, R13, c[0x0][0x320] ;  /* 0x0000c8000d007a20 */ /* 0x002fe80000410000 */
[----:B------:R1:W-:Y:S08]  /*7ba0*/  MUFU.TANH R142, R0 ;  /* 0x00000000008e7308 */ /* 0x0003f00000002400 */
[----:B------:R-:W-:Y:S02]  /*7bb0*/  FMUL.FTZ R12, R29, c[0x0][0x320] ;  /* 0x0000c8001d0c7a20 */ /* 0x000fe40000410000 */
[----:B------:R-:W-:Y:S02]  /*7bc0*/  FMUL.FTZ R13, R30, c[0x0][0x320] ;  /* 0x0000c8001e0d7a20 */ /* 0x000fe40000410000 */
[----:B-1----:R-:W-:Y:S04]  /*7bd0*/  FMUL.FTZ R0, R14, c[0x0][0x320] ;  /* 0x0000c8000e007a20 */ /* 0x002fe80000410000 */
[----:B------:R1:W-:Y:S02]  /*7be0*/  MUFU.TANH R141, R0 ;  /* 0x00000000008d7308 */ /* 0x0003e40000002400 */
[----:B-1----:R-:W-:Y:S08]  /*7bf0*/  FMUL.FTZ R0, R15, c[0x0][0x320] ;  /* 0x0000c8000f007a20 */ /* 0x002ff00000410000 */
[----:B------:R1:W-:Y:S10]  /*7c00*/  MUFU.TANH R15, R3 ;  /* 0x00000003000f7308 */ /* 0x0003f40000002400 */
[----:B------:R2:W3:Y:S01]  /*7c10*/  MUFU.TANH R140, R0 ;  /* 0x00000000008c7308 */ /* 0x0004e20000002400 */
[----:B-1----:R-:W-:Y:S09]  /*7c20*/  FMUL.FTZ R3, R22, c[0x0][0x320] ;  /* 0x0000c80016037a20 */ /* 0x002ff20000410000 */
[----:B------:R-:W-:Y:S01]  /*7c30*/  MUFU.TANH R22, R4 ;  /* 0x0000000400167308 */ /* 0x000fe20000002400 */
[----:B--2---:R-:W-:Y:S09]  /*7c40*/  FMUL.FTZ R0, R16, c[0x0][0x320] ;  /* 0x0000c80010007a20 */ /* 0x004ff20000410000 */
[----:B------:R-:W-:Y:S10]  /*7c50*/  MUFU.TANH R100, R3 ;  /* 0x0000000300647308 */ /* 0x000ff40000002400 */
[----:B------:R1:W-:Y:S02]  /*7c60*/  MUFU.TANH R138, R0 ;  /* 0x00000000008a7308 */ /* 0x0003e40000002400 */
[----:B-1----:R-:W-:Y:S02]  /*7c70*/  FMUL.FTZ R0, R17, c[0x0][0x320] ;  /* 0x0000c80011007a20 */ /* 0x002fe40000410000 */
[----:B------:R-:W-:Y:S06]  /*7c80*/  FMUL.FTZ R17, R31, c[0x0][0x320] ;  /* 0x0000c8001f117a20 */ /* 0x000fec0000410000 */
[----:B------:R1:W-:Y:S10]  /*7c90*/  MUFU.TANH R136, R0 ;  /* 0x0000000000887308 */ /* 0x0003f40000002400 */
[----:B------:R-:W-:Y:S01]  /*7ca0*/  MUFU.TANH R17, R17 ;  /* 0x0000001100117308 */ /* 0x000fe20000002400 */
[----:B-1----:R-:W-:Y:S09]  /*7cb0*/  FMUL.FTZ R0, R18, c[0x0][0x320] ;  /* 0x0000c80012007a20 */ /* 0x002ff20000410000 */
[----:B------:R1:W-:Y:S10]  /*7cc0*/  MUFU.TANH R18, R12 ;  /* 0x0000000c00127308 */ /* 0x0003f40000002400 */
[----:B------:R2:W-:Y:S01]  /*7cd0*/  MUFU.TANH R101, R0 ;  /* 0x0000000000657308 */ /* 0x0005e20000002400 */
[----:B-1----:R-:W-:Y:S02]  /*7ce0*/  FMUL.FTZ R12, R32, c[0x0][0x320] ;  /* 0x0000c800200c7a20 */ /* 0x002fe40000410000 */
[----:B--2---:R-:W-:Y:S07]  /*7cf0*/  FMUL.FTZ R0, R19, c[0x0][0x320] ;  /* 0x0000c80013007a20 */ /* 0x004fee0000410000 */
[----:B------:R1:W-:Y:S10]  /*7d00*/  MUFU.TANH R19, R13 ;  /* 0x0000000d00137308 */ /* 0x0003f40000002400 */
[----:B------:R2:W5:Y:S01]  /*7d10*/  MUFU.TANH R16, R0 ;  /* 0x0000000000107308 */ /* 0x0005620000002400 */
[----:B-1----:R-:W-:Y:S02]  /*7d20*/  FMUL.FTZ R13, R33, c[0x0][0x320] ;  /* 0x0000c800210d7a20 */ /* 0x002fe40000410000 */
[----:B--2---:R-:W-:Y:S07]  /*7d30*/  FMUL.FTZ R0, R20, c[0x0][0x320] ;  /* 0x0000c80014007a20 */ /* 0x004fee0000410000 */
[----:B------:R-:W-:Y:S10]  /*7d40*/  MUFU.TANH R20, R6 ;  /* 0x0000000600147308 */ /* 0x000ff40000002400 */
[----:B------:R1:W2:Y:S02]  /*7d50*/  MUFU.TANH R137, R0 ;  /* 0x0000000000897308 */ /* 0x0002a40000002400 */
[----:B-1----:R-:W-:Y:S02]  /*7d60*/  MOV R0, R206 ;  /* 0x000000ce00007202 */ /* 0x002fe40000000f00 */
[----:B------:R-:W-:Y:S05]  /*7d70*/  @P4 SHF.R.U32.HI R0, RZ, c[0x0][0x2cc], R2 ;  /* 0x0000b300ff004a19 */ /* 0x000fea0000011602 */
[----:B------:R-:W-:Y:S08]  /*7d80*/  SHFL.IDX PT, R3, R0, 0x1, 0x1c1f ;  /* 0x003c1f0000037f89 */ /* 0x000ff000000e0000 */
[----:B------:R1:W2:Y:S02]  /*7d90*/  SHFL.IDX PT, R2, R0, RZ, 0x1c1f ;  /* 0x001c1fff00027589 */ /* 0x0002a400000e0000 */
[----:B-1----:R-:W-:Y:S04]  /*7da0*/  FMUL.FTZ R0, R23, c[0x0][0x320] ;  /* 0x0000c80017007a20 */ /* 0x002fe80000410000 */
[----:B------:R1:W-:Y:S02]  /*7db0*/  MUFU.TANH R139, R0 ;  /* 0x00000000008b7308 */ /* 0x0003e40000002400 */
[----:B-1----:R-:W-:Y:S08]  /*7dc0*/  FMUL.FTZ R0, R24, c[0x0][0x320] ;  /* 0x0000c80018007a20 */ /* 0x002ff00000410000 */
[----:B------:R1:W1:Y:S02]  /*7dd0*/  MUFU.TANH R23, R0 ;  /* 0x0000000000177308 */ /* 0x0002640000002400 */
[----:B-1----:R-:W-:Y:S04]  /*7de0*/  IADD3 R0, -R225, 0x1, -R200 ;  /* 0x00000001e1007810 */ /* 0x002fe80007ffe9c8 */
[----:B------:R-:W-:Y:S04]  /*7df0*/  IADD3 R0, -R222, R0, R221 ;  /* 0x00000000de007210 */ /* 0x000fe80007ffe1dd */
[C---:B--2---:R-:W-:Y:S02]  /*7e00*/  IADD3 R2, R0.reuse, R2, RZ ;  /* 0x0000000200027210 */ /* 0x044fe40007ffe0ff */
[----:B------:R-:W-:Y:S01]  /*7e10*/  IADD3 R0, R0, R3, RZ ;  /* 0x0000000300007210 */ /* 0x000fe20007ffe0ff */
[----:B------:R-:W-:Y:S01]  /*7e20*/  FMUL.FTZ R3, R28, c[0x0][0x320] ;  /* 0x0000c8001c037a20 */ /* 0x000fe20000410000 */
[----:B------:R-:W-:Y:S02]  /*7e30*/  ISETP.GT.AND P1, PT, R2, 0x1, PT ;  /* 0x000000010200780c */ /* 0x000fe40003f24270 */
[----:B------:R-:W-:Y:S01]  /*7e40*/  ISETP.GT.AND P6, PT, R0, 0x1, PT ;  /* 0x000000010000780c */ /* 0x000fe20003fc4270 */
[----:B------:R1:W2:Y:S01]  /*7e50*/  MUFU.TANH R14, R3 ;  /* 0x00000003000e7308 */ /* 0x0002a20000002400 */
[----:B------:R-:W-:Y:S02]  /*7e60*/  FSEL R4, R154, -INF , P1 ;  /* 0xff8000009a047808 */ /* 0x000fe40000800000 */
[----:B----4-:R-:W-:Y:S02]  /*7e70*/  FSEL R9, R152, -INF , P6 ;  /* 0xff80000098097808 */ /* 0x010fe40003000000 */
[----:B------:R-:W-:Y:S02]  /*7e80*/  ISETP.GT.AND P6, PT, R0, 0x9, PT ;  /* 0x000000090000780c */ /* 0x000fe40003fc4270 */
[----:B------:R-:W-:Y:S02]  /*7e90*/  ISETP.GT.AND P1, PT, R2, 0x9, PT ;  /* 0x000000090200780c */ /* 0x000fe40003f24270 */
[----:B------:R-:W-:Y:S02]  /*7ea0*/  FSEL R11, R144, -INF , P6 ;  /* 0xff800000900b7808 */ /* 0x000fe40003000000 */
[----:B------:R-:W-:Y:S02]  /*7eb0*/  ISETP.GT.AND P6, PT, R0, 0x11, PT ;  /* 0x000000110000780c */ /* 0x000fe40003fc4270 */
[----:B------:R-:W-:Y:S02]  /*7ec0*/  ISETP.GT.AND P5, PT, R2, RZ, PT ;  /* 0x000000ff0200720c */ /* 0x000fe40003fa4270 */
[----:B------:R-:W-:Y:S02]  /*7ed0*/  FSEL R6, R146, -INF , P1 ;  /* 0xff80000092067808 */ /* 0x000fe40000800000 */
[----:B---3--:R-:W-:Y:S02]  /*7ee0*/  FSEL R146, R140, -INF , P6 ;  /* 0xff8000008c927808 */ /* 0x008fe40003000000 */
[----:B------:R-:W-:Y:S02]  /*7ef0*/  ISETP.GT.AND P6, PT, R0, 0x19, PT ;  /* 0x000000190000780c */ /* 0x000fe40003fc4270 */
[----:B------:R-:W-:Y:S02]  /*7f00*/  FSEL R5, R155, -INF , P5 ;  /* 0xff8000009b057808 */ /* 0x000fe40002800000 */
[----:B-----5:R-:W-:Y:S02]  /*7f10*/  FSEL R150, R16, -INF , P6 ;  /* 0xff80000010967808 */ /* 0x020fe40003000000 */
[----:B-1----:R-:W-:Y:S01]  /*7f20*/  FMNMX.FTZ R3, R5, R102, !PT ;  /* 0x0000006605037209 */ /* 0x002fe20007810000 */
[----:B------:R1:W3:Y:S01]  /*7f30*/  MUFU.TANH R16, R12 ;  /* 0x0000000c00107308 */ /* 0x0002e20000002400 */
[----:B------:R-:W-:Y:S02]  /*7f40*/  ISETP.GT.AND P5, PT, R2, 0x8, PT ;  /* 0x000000080200780c */ /* 0x000fe40003fa4270 */
[----:B------:R-:W-:Y:S02]  /*7f50*/  FMNMX.FTZ R3, R4, R3, !PT ;  /* 0x0000000304037209 */ /* 0x000fe40007810000 */
[----:B------:R-:W-:Y:S02]  /*7f60*/  FSEL R7, R147, -INF , P5 ;  /* 0xff80000093077808 */ /* 0x000fe40002800000 */
[C---:B------:R-:W-:Y:S02]  /*7f70*/  ISETP.GT.AND P5, PT, R2.reuse, 0x10, PT ;  /* 0x000000100200780c */ /* 0x040fe40003fa4270 */
[----:B------:R-:W-:Y:S02]  /*7f80*/  FMNMX.FTZ R3, R7, R3, !PT ;  /* 0x0000000307037209 */ /* 0x000fe40007810000 */
[----:B------:R-:W-:Y:S02]  /*7f90*/  ISETP.GT.AND P1, PT, R2, 0x11, PT ;  /* 0x000000110200780c */ /* 0x000fe40003f24270 */
[----:B------:R-:W-:Y:S02]  /*7fa0*/  FMNMX.FTZ R3, R6, R3, !PT ;  /* 0x0000000306037209 */ /* 0x000fe40007810000 */
[----:B------:R-:W-:Y:S02]  /*7fb0*/  FSEL R143, R143, -INF , P5 ;  /* 0xff8000008f8f7808 */ /* 0x000fe40002800000 */
[----:B------:R-:W-:Y:S02]  /*7fc0*/  FSEL R144, R142, -INF , P1 ;  /* 0xff8000008e907808 */ /* 0x000fe40000800000 */
[----:B------:R-:W-:Y:S02]  /*7fd0*/  ISETP.GT.AND P5, PT, R2, 0x18, PT ;  /* 0x000000180200780c */ /* 0x000fe40003fa4270 */
[----:B------:R-:W-:Y:S02]  /*7fe0*/  FMNMX.FTZ R3, R143, R3, !PT ;  /* 0x000000038f037209 */ /* 0x000fe40007810000 */
[----:B------:R-:W-:Y:S02]  /*7ff0*/  ISETP.GT.AND P0, PT, R0, RZ, PT ;  /* 0x000000ff0000720c */ /* 0x000fe40003f04270 */
[----:B------:R-:W-:Y:S02]  /*8000*/  FSEL R147, R138, -INF , P5 ;  /* 0xff8000008a937808 */ /* 0x000fe40002800000 */
[----:B------:R-:W-:Y:S02]  /*8010*/  FMNMX.FTZ R3, R144, R3, !PT ;  /* 0x0000000390037209 */ /* 0x000fe40007810000 */
[----:B------:R-:W-:Y:S02]  /*8020*/  ISETP.GT.AND P1, PT, R2, 0x19, PT ;  /* 0x000000190200780c */ /* 0x000fe40003f24270 */
[----:B------:R-:W-:Y:S02]  /*8030*/  FSEL R10, R153, -INF , P0 ;  /* 0xff800000990a7808 */ /* 0x000fe40000000000 */
[----:B------:R-:W-:Y:S02]  /*8040*/  ISETP.GT.AND P0, PT, R0, 0x8, PT ;  /* 0x000000080000780c */ /* 0x000fe40003f04270 */
[----:B------:R-:W-:Y:S02]  /*8050*/  FSEL R148, R136, -INF , P1 ;  /* 0xff80000088947808 */ /* 0x000fe40000800000 */
[----:B------:R-:W-:Y:S02]  /*8060*/  FMNMX.FTZ R3, R147, R3, !PT ;  /* 0x0000000393037209 */ /* 0x000fe40007810000 */
[----:B------:R-:W-:Y:S02]  /*8070*/  ISETP.GT.AND P5, PT, R2, 0x20, PT ;  /* 0x000000200200780c */ /* 0x000fe40003fa4270 */
[----:B------:R-:W-:Y:S02]  /*8080*/  FSEL R8, R145, -INF , P0 ;  /* 0xff80000091087808 */ /* 0x000fe40000000000 */
[----:B-1----:R-:W-:Y:S02]  /*8090*/  FMNMX.FTZ R12, R10, R103, !PT ;  /* 0x000000670a0c7209 */ /* 0x002fe40007810000 */
[----:B------:R-:W-:Y:S02]  /*80a0*/  ISETP.GT.AND P0, PT, R0, 0x10, PT ;  /* 0x000000100000780c */ /* 0x000fe40003f04270 */
[----:B------:R-:W-:Y:S02]  /*80b0*/  ISETP.GT.AND P1, PT, R2, 0x21, PT ;  /* 0x000000210200780c */ /* 0x000fe40003f24270 */
[----:B------:R-:W-:Y:S02]  /*80c0*/  FSEL R151, R137, -INF , P5 ;  /* 0xff80000089977808 */ /* 0x000fe40002800000 */
[----:B------:R-:W-:Y:S02]  /*80d0*/  FMNMX.FTZ R3, R148, R3, !PT ;  /* 0x0000000394037209 */ /* 0x000fe40007810000 */
[----:B------:R-:W-:Y:S02]  /*80e0*/  FMNMX.FTZ R12, R9, R12, !PT ;  /* 0x0000000c090c7209 */ /* 0x000fe40007810000 */
[----:B------:R-:W-:Y:S02]  /*80f0*/  FSEL R145, R141, -INF , P0 ;  /* 0xff8000008d917808 */ /* 0x000fe40000000000 */
[----:B------:R-:W-:Y:S02]  /*8100*/  ISETP.GT.AND P0, PT, R0, 0x18, PT ;  /* 0x000000180000780c */ /* 0x000fe40003f04270 */
[----:B------:R-:W-:Y:S02]  /*8110*/  FSEL R153, R15, -INF , P1 ;  /* 0xff8000000f997808 */ /* 0x000fe40000800000 */
[----:B------:R1:W4:Y:S01]  /*8120*/  MUFU.TANH R15, R13 ;  /* 0x0000000d000f7308 */ /* 0x0003220000002400 */
[C---:B------:R-:W-:Y:S02]  /*8130*/  ISETP.GT.AND P6, PT, R2.reuse, 0x28, PT ;  /* 0x000000280200780c */ /* 0x040fe40003fc4270 */
[----:B------:R-:W-:Y:S02]  /*8140*/  FMNMX.FTZ R3, R151, R3, !PT ;  /* 0x0000000397037209 */ /* 0x000fe40007810000 */
[----:B------:R-:W-:Y:S02]  /*8150*/  FSEL R149, R101, -INF , P0 ;  /* 0xff80000065957808 */ /* 0x000fe40000000000 */
[----:B------:R-:W-:Y:S02]  /*8160*/  ISETP.GT.AND P5, PT, R2, 0x29, PT ;  /* 0x000000290200780c */ /* 0x000fe40003fa4270 */
[----:B------:R-:W-:Y:S02]  /*8170*/  FMNMX.FTZ R12, R8, R12, !PT ;  /* 0x0000000c080c7209 */ /* 0x000fe40007810000 */
[----:B------:R-:W-:Y:S02]  /*8180*/  ISETP.GT.AND P0, PT, R0, 0x20, PT ;  /* 0x000000200000780c */ /* 0x000fe40003f04270 */
[C---:B------:R-:W-:Y:S02]  /*8190*/  ISETP.GT.AND P1, PT, R2.reuse, 0x30, PT ;  /* 0x000000300200780c */ /* 0x040fe40003f24270 */
[----:B------:R-:W-:Y:S02]  /*81a0*/  FSEL R159, R23, -INF , P6 ;  /* 0xff800000179f7808 */ /* 0x000fe40003000000 */
[----:B------:R-:W-:Y:S02]  /*81b0*/  FMNMX.FTZ R3, R153, R3, !PT ;  /* 0x0000000399037209 */ /* 0x000fe40007810000 */
[----:B------:R-:W-:Y:S02]  /*81c0*/  FSEL R155, R21, -INF , P5 ;  /* 0xff800000159b7808 */ /* 0x000fe40002800000 */
[C---:B------:R-:W-:Y:S02]  /*81d0*/  ISETP.GT.AND P5, PT, R2.reuse, 0x39, PT ;  /* 0x000000390200780c */ /* 0x040fe40003fa4270 */
[----:B------:R-:W-:Y:S01]  /*81e0*/  ISETP.GT.AND P6, PT, R2, 0x38, PT ;  /* 0x000000380200780c */ /* 0x000fe20003fc4270 */
[----:B-1----:R-:W-:Y:S01]  /*81f0*/  FMUL.FTZ R13, R35, c[0x0][0x320] ;  /* 0x0000c800230d7a20 */ /* 0x002fe20000410000 */
[----:B------:R-:W-:Y:S02]  /*8200*/  FSEL R154, R100, -INF , P0 ;  /* 0xff800000649a7808 */ /* 0x000fe40000000000 */
[----:B------:R-:W-:Y:S02]  /*8210*/  ISETP.GT.AND P0, PT, R2, 0x31, PT ;  /* 0x000000310200780c */ /* 0x000fe40003f04270 */
[----:B------:R-:W-:Y:S01]  /*8220*/  FMNMX.FTZ R2, R11, R12, !PT ;  /* 0x0000000c0b027209 */ /* 0x000fe20007810000 */
[----:B------:R-:W-:Y:S01]  /*8230*/  FMUL.FTZ R12, R34, c[0x0][0x320] ;  /* 0x0000c800220c7a20 */ /* 0x000fe20000410000 */
[----:B--2---:R-:W-:Y:S01]  /*8240*/  FSEL R189, R14, -INF , P1 ;  /* 0xff8000000ebd7808 */ /* 0x004fe20000800000 */
[----:B------:R-:W1:Y:S01]  /*8250*/  MUFU.TANH R13, R13 ;  /* 0x0000000d000d7308 */ /* 0x000e620000002400 */
[----:B------:R-:W-:Y:S02]  /*8260*/  FMNMX.FTZ R3, R159, R3, !PT ;  /* 0x000000039f037209 */ /* 0x000fe40007810000 */
[----:B------:R-:W-:Y:S02]  /*8270*/  FSEL R186, R18, -INF , P0 ;  /* 0xff80000012ba7808 */ /* 0x000fe40000000000 */
[----:B------:R-:W-:Y:S02]  /*8280*/  FMNMX.FTZ R3, R155, R3, !PT ;  /* 0x000000039b037209 */ /* 0x000fe40007810000 */
[----:B---3--:R-:W-:Y:S02]  /*8290*/  FSEL R185, R16, -INF , P6 ;  /* 0xff80000010b97808 */ /* 0x008fe40003000000 */
[----:B------:R-:W-:Y:S01]  /*82a0*/  FMNMX.FTZ R3, R189, R3, !PT ;  /* 0x00000003bd037209 */ /* 0x000fe20007810000 */
[----:B------:R2:W3:Y:S01]  /*82b0*/  MUFU.TANH R14, R12 ;  /* 0x0000000c000e7308 */ /* 0x0004e20000002400 */
[----:B----4-:R-:W-:Y:S02]  /*82c0*/  FSEL R182, R15, -INF , P5 ;  /* 0xff8000000fb67808 */ /* 0x010fe40002800000 */
[----:B------:R-:W-:Y:S02]  /*82d0*/  FMNMX.FTZ R3, R186, R3, !PT ;  /* 0x00000003ba037209 */ /* 0x000fe40007810000 */
[C---:B------:R-:W-:Y:S02]  /*82e0*/  ISETP.GT.AND P1, PT, R0.reuse, 0x21, PT ;  /* 0x000000210000780c */ /* 0x040fe40003f24270 */
[----:B------:R-:W-:Y:S02]  /*82f0*/  FMNMX.FTZ R3, R185, R3, !PT ;  /* 0x00000003b9037209 */ /* 0x000fe40007810000 */
[----:B------:R-:W-:Y:S02]  /*8300*/  ISETP.GT.AND P0, PT, R0, 0x28, PT ;  /* 0x000000280000780c */ /* 0x000fe40003f04270 */
[----:B------:R-:W-:Y:S02]  /*8310*/  FMNMX.FTZ R3, R182, R3, !PT ;  /* 0x00000003b6037209 */ /* 0x000fe40007810000 */
[----:B------:R-:W-:Y:S02]  /*8320*/  FSEL R152, R139, -INF , P1 ;  /* 0xff8000008b987808 */ /* 0x000fe40000800000 */
[----:B------:R-:W-:Y:S02]  /*8330*/  ISETP.GT.AND P1, PT, R0, 0x29, PT ;  /* 0x000000290000780c */ /* 0x000fe40003f24270 */
[----:B------:R-:W-:Y:S02]  /*8340*/  FSEL R157, R22, -INF , P0 ;  /* 0xff800000169d7808 */ /* 0x000fe40000000000 */
[----:B------:R-:W-:Y:S02]  /*8350*/  FSEL R158, R20, -INF , P1 ;  /* 0xff800000149e7808 */ /* 0x000fe40000800000 */
[C---:B------:R-:W-:Y:S02]  /*8360*/  ISETP.GT.AND P0, PT, R0.reuse, 0x30, PT ;  /* 0x000000300000780c */ /* 0x040fe40003f04270 */
[C---:B------:R-:W-:Y:S01]  /*8370*/  ISETP.GT.AND P1, PT, R0.reuse, 0x31, PT ;  /* 0x000000310000780c */ /* 0x040fe20003f24270 */
[----:B--2---:R-:W2:Y:S01]  /*8380*/  SHFL.BFLY PT, R12, R3, 0x2, 0x1f ;  /* 0x0c401f00030c7f89 */ /* 0x004ea200000e0000 */
[----:B------:R-:W-:Y:S02]  /*8390*/  FSEL R184, R19, -INF , P0 ;  /* 0xff80000013b87808 */ /* 0x000fe40000000000 */
[C---:B------:R-:W-:Y:S02]  /*83a0*/  ISETP.GT.AND P0, PT, R0.reuse, 0x38, PT ;  /* 0x000000380000780c */ /* 0x040fe40003f04270 */
[----:B------:R-:W-:Y:S02]  /*83b0*/  FSEL R183, R17, -INF , P1 ;  /* 0xff80000011b77808 */ /* 0x000fe40000800000 */
[----:B------:R-:W-:Y:S02]  /*83c0*/  ISETP.GT.AND P1, PT, R0, 0x39, PT ;  /* 0x000000390000780c */ /* 0x000fe40003f24270 */
[----:B------:R-:W-:Y:S02]  /*83d0*/  FMNMX.FTZ R2, R145, R2, !PT ;  /* 0x0000000291027209 */ /* 0x000fe40007810000 */
[----:B-1----:R-:W-:Y:S02]  /*83e0*/  FSEL R192, R13, -INF , P1 ;  /* 0xff8000000dc07808 */ /* 0x002fe40000800000 */
[----:B------:R-:W-:Y:S02]  /*83f0*/  FMNMX.FTZ R2, R146, R2, !PT ;  /* 0x0000000292027209 */ /* 0x000fe40007810000 */
[----:B---3--:R-:W-:Y:S02]  /*8400*/  FSEL R187, R14, -INF , P0 ;  /* 0xff8000000ebb7808 */ /* 0x008fe40000000000 */
[----:B------:R-:W-:Y:S04]  /*8410*/  FMNMX.FTZ R2, R149, R2, !PT ;  /* 0x0000000295027209 */ /* 0x000fe80007810000 */
[----:B------:R-:W-:Y:S02]  /*8420*/  FMNMX.FTZ R2, R150, R2, !PT ;  /* 0x0000000296027209 */ /* 0x000fe40007810000 */
[----:B--2---:R-:W-:Y:S02]  /*8430*/  FMNMX.FTZ R0, R3, R12, !PT ;  /* 0x0000000c03007209 */ /* 0x004fe40007810000 */
[----:B------:R-:W-:Y:S03]  /*8440*/  FMNMX.FTZ R2, R154, R2, !PT ;  /* 0x000000029a027209 */ /* 0x000fe60007810000 */
[----:B------:R-:W1:Y:S01]  /*8450*/  SHFL.BFLY PT, R12, R0, 0x1, 0x1f ;  /* 0x0c201f00000c7f89 */ /* 0x000e6200000e0000 */
[----:B------:R-:W-:Y:S04]  /*8460*/  FMNMX.FTZ R2, R152, R2, !PT ;  /* 0x0000000298027209 */ /* 0x000fe80007810000 */
[----:B------:R-:W-:Y:S04]  /*8470*/  FMNMX.FTZ R2, R157, R2, !PT ;  /* 0x000000029d027209 */ /* 0x000fe80007810000 */
[----:B------:R-:W-:Y:S04]  /*8480*/  FMNMX.FTZ R2, R158, R2, !PT ;  /* 0x000000029e027209 */ /* 0x000fe80007810000 */
[----:B------:R-:W-:Y:S04]  /*8490*/  FMNMX.FTZ R2, R184, R2, !PT ;  /* 0x00000002b8027209 */ /* 0x000fe80007810000 */
[----:B------:R-:W-:Y:S04]  /*84a0*/  FMNMX.FTZ R2, R183, R2, !PT ;  /* 0x00000002b7027209 */ /* 0x000fe80007810000 */
[----:B------:R-:W-:Y:S02]  /*84b0*/  FMNMX.FTZ R2, R187, R2, !PT ;  /* 0x00000002bb027209 */ /* 0x000fe40007810000 */
[----:B-1----:R-:W-:Y:S02]  /*84c0*/  FMNMX.FTZ R101, R0, R12, !PT ;  /* 0x0000000c00657209 */ /* 0x002fe40007810000 */
[----:B------:R-:W-:Y:S02]  /*84d0*/  FMNMX.FTZ R2, R192, R2, !PT ;  /* 0x00000002c0027209 */ /* 0x000fe40007810000 */
[C---:B------:R-:W-:Y:S01]  /*84e0*/  FSETP.NEU.FTZ.AND P1, PT, R101.reuse, -INF , PT ;  /* 0xff8000006500780b */ /* 0x040fe20003f3d000 */
[----:B------:R-:W-:Y:S02]  /*84f0*/  FMUL.FTZ R0, R101, c[0x0][0x2d0] ;  /* 0x0000b40065007a20 */ /* 0x000fe40000410000 */
[----:B------:R-:W1:Y:S03]  /*8500*/  SHFL.BFLY PT, R3, R2, 0x2, 0x1f ;  /* 0x0c401f0002037f89 */ /* 0x000e6600000e0000 */
[----:B------:R-:W-:Y:S05]  /*8510*/  FSEL R141, R0, RZ, P1 ;  /* 0x000000ff008d7208 */ /* 0x000fea0000800000 */
[--C-:B------:R-:W-:Y:S04]  /*8520*/  FFMA.FTZ R0, R5, c[0x0][0x2d0], -R141.reuse ;  /* 0x0000b40005007a23 */ /* 0x100fe8000001088d */
[----:B------:R2:W-:Y:S01]  /*8530*/  MUFU.EX2 R191, R0 ;  /* 0x0000000000bf7308 */ /* 0x0005e20000000800 */
[----:B-1----:R-:W-:Y:S05]  /*8540*/  FMNMX.FTZ R2, R2, R3, !PT ;  /* 0x0000000302027209 */ /* 0x002fea0007810000 */
[----:B------:R-:W1:Y:S01]  /*8550*/  SHFL.BFLY PT, R3, R2, 0x1, 0x1f ;  /* 0x0c201f0002037f89 */ /* 0x000e6200000e0000 */
[--C-:B--2---:R-:W-:Y:S04]  /*8560*/  FFMA.FTZ R0, R4, c[0x0][0x2d0], -R141.reuse ;  /* 0x0000b40004007a23 */ /* 0x104fe8000001088d */
[----:B------:R2:W3:Y:S01]  /*8570*/  MUFU.EX2 R190, R0 ;  /* 0x0000000000be7308 */ /* 0x0004e20000000800 */
[----:B-1----:R-:W-:Y:S04]  /*8580*/  FMNMX.FTZ R100, R2, R3, !PT ;  /* 0x0000000302647209 */ /* 0x002fe80007810000 */
[C---:B------:R-:W-:Y:S01]  /*8590*/  FSETP.NEU.FTZ.AND P0, PT, R100.reuse, -INF , PT ;  /* 0xff8000006400780b */ /* 0x040fe20003f1d000 */
[----:B------:R-:W-:Y:S05]  /*85a0*/  FMUL.FTZ R2, R100, c[0x0][0x2d0] ;  /* 0x0000b40064027a20 */ /* 0x000fea0000410000 */
[----:B------:R-:W-:Y:S01]  /*85b0*/  FSEL R142, R2, RZ, P0 ;  /* 0x000000ff028e7208 */ /* 0x000fe20000000000 */
[--C-:B--2---:R-:W-:Y:S01]  /*85c0*/  FFMA.FTZ R0, R7, c[0x0][0x2d0], -R141.reuse ;  /* 0x0000b40007007a23 */ /* 0x104fe2000001088d */
[----:B------:R-:W-:Y:S02]  /*85d0*/  FSEL R2, R101, RZ, P1 ;  /* 0x000000ff65027208 */ /* 0x000fe40000800000 */
[----:B---3--:R-:W-:Y:S01]  /*85e0*/  F2FP.BF16.PACK_AB R136, R190, R191 ;  /* 0x000000bfbe88723e */ /* 0x008fe200000010ff */
[----:B------:R1:W-:Y:S01]  /*85f0*/  MUFU.EX2 R198, R0 ;  /* 0x0000000000c67308 */ /* 0x0003e20000000800 */
[----:B------:R-:W-:Y:S01]  /*8600*/  FFMA.FTZ R3, R11, c[0x0][0x2d0], -R142 ;  /* 0x0000b4000b037a23 */ /* 0x000fe2000001088e */
[----:B------:R-:W-:Y:S01]  /*8610*/  ISETP.GE.AND P1, PT, R199, 0x1, PT ;  /* 0x00000001c700780c */ /* 0x000fe20003f26270 */
[----:B------:R-:W-:Y:S01]  /*8620*/  FADD.FTZ R2, -R2, R102 ;  /* 0x0000006602027221 */ /* 0x000fe20000010100 */
[----:B------:R-:W-:Y:S03]  /*8630*/  IADD3 R102, R170, R160, RZ ;  /* 0x000000a0aa667210 */ /* 0x000fe60007ffe0ff */
[----:B------:R-:W-:Y:S01]  /*8640*/  FMUL.FTZ R2, R2, c[0x0][0x2d0] ;  /* 0x0000b40002027a20 */ /* 0x000fe20000410000 */
[----:B------:R-:W-:Y:S01]  /*8650*/  IADD3 R140, R168, R102, RZ ;  /* 0x00000066a88c7210 */ /* 0x000fe20007ffe0ff */
[----:B------:R-:W2:Y:S01]  /*8660*/  LDSM.16.MT88.4 R12, [R102] ;  /* 0x00000000660c783b */ /* 0x000ea20000004200 */
[----:B------:R3:W-:Y:S07]  /*8670*/  MUFU.EX2 R194, R3 ;  /* 0x0000000300c27308 */ /* 0x0007ee0000000800 */
[----:B------:R-:W4:Y:S03]  /*8680*/  LDSM.16.MT88.4 R20, [R140] ;  /* 0x000000008c14783b */ /* 0x000f260000004200 */
[----:B------:R-:W5:Y:S01]  /*8690*/  MUFU.EX2 R2, R2 ;  /* 0x0000000200027308 */ /* 0x000f620000000800 */
[--C-:B-1----:R-:W-:Y:S09]  /*86a0*/  FFMA.FTZ R0, R6, c[0x0][0x2d0], -R141.reuse ;  /* 0x0000b40006007a23 */ /* 0x102ff2000001088d */
[----:B------:R1:W1:Y:S01]  /*86b0*/  MUFU.EX2 R197, R0 ;  /* 0x0000000000c57308 */ /* 0x0002620000000800 */
[----:B---3--:R-:W-:Y:S05]  /*86c0*/  IADD3 R3, R171, R160, RZ ;  /* 0x000000a0ab037210 */ /* 0x008fea0007ffe0ff */
[----:B------:R-:W3:Y:S01]  /*86d0*/  LDSM.16.MT88.4 R28, [R3] ;  /* 0x00000000031c783b */ /* 0x000ee20000004200 */
[C---:B-----5:R-:W-:Y:S02]  /*86e0*/  FMUL.FTZ R4, R2.reuse, R104 ;  /* 0x0000006802047220 */ /* 0x060fe40000410000 */
[C---:B------:R-:W-:Y:S02]  /*86f0*/  FMUL.FTZ R5, R2.reuse, R105 ;  /* 0x0000006902057220 */ /* 0x040fe40000410000 */
[C---:B------:R-:W-:Y:S02]  /*8700*/  FMUL.FTZ R17, R2.reuse, R117 ;  /* 0x0000007502117220 */ /* 0x040fe40000410000 */
[C---:B------:R-:W-:Y:S02]  /*8710*/  FMUL.FTZ R16, R2.reuse, R116 ;  /* 0x0000007402107220 */ /* 0x040fe40000410000 */
[----:B------:R-:W-:Y:S02]  /*8720*/  FMUL.FTZ R24, R2, R124 ;  /* 0x0000007c02187220 */ /* 0x000fe40000410000 */
[--C-:B-1----:R-:W-:Y:S01]  /*8730*/  FFMA.FTZ R0, R10, c[0x0][0x2d0], -R142.reuse ;  /* 0x0000b4000a007a23 */ /* 0x102fe2000001088e */
[----:B------:R-:W-:Y:S01]  /*8740*/  F2FP.BF16.PACK_AB R138, R197, R198 ;  /* 0x000000c6c58a723e */ /* 0x000fe200000010ff */
[C---:B------:R-:W-:Y:S02]  /*8750*/  FMUL.FTZ R25, R2.reuse, R125 ;  /* 0x0000007d02197220 */ /* 0x040fe40000410000 */
        /* <DEDUP_REMOVED lines=29> */
[--C-:B------:R-:W-:Y:S02]  /*8930*/  FFMA.FTZ R0, R8, c[0x0][0x2d0], -R142.reuse ;  /* 0x0000b40008007a23 */ /* 0x100fe4000001088e */
[C---:B------:R-:W-:Y:S02]  /*8940*/  FMUL.FTZ R8, R2.reuse, R108 ;  /* 0x0000006c02087220 */ /* 0x040fe40000410000 */
[----:B------:R1:W5:Y:S01]  /*8950*/  MUFU.EX2 R195, R0 ;  /* 0x0000000000c37308 */ /* 0x0003620000000800 */
        /* <DEDUP_REMOVED lines=10> */
[----:B------:R-:W-:Y:S01]  /*8a00*/  FFMA.FTZ R116, R153, c[0x0][0x2d0], -R141 ;  /* 0x0000b40099747a23 */ /* 0x000fe2000001088d */
[----:B-1----:R-:W-:Y:S03]  /*8a10*/  FSEL R0, R100, RZ, P0 ;  /* 0x000000ff64007208 */ /* 0x002fe60000000000 */
[----:B------:R1:W-:Y:S01]  /*8a20*/  MUFU.EX2 R153, R116 ;  /* 0x0000007400997308 */ /* 0x0003e20000000800 */
[----:B-----5:R-:W-:Y:S01]  /*8a30*/  F2FP.BF16.PACK_AB R139, R194, R195 ;  /* 0x000000c3c28b723e */ /* 0x020fe200000010ff */
[----:B------:R-:W-:Y:S01]  /*8a40*/  FADD.FTZ R0, -R0, R103 ;  /* 0x0000006700007221 */ /* 0x000fe20000010100 */
[----:B------:R-:W-:Y:S03]  /*8a50*/  IADD3 R103, R168, R3, RZ ;  /* 0x00000003a8677210 */ /* 0x000fe60007ffe0ff */
[----:B------:R-:W-:Y:S06]  /*8a60*/  FMUL.FTZ R0, R0, c[0x0][0x2d0] ;  /* 0x0000b40000007a20 */ /* 0x000fec0000410000 */
[----:B------:R-:W5:Y:S01]  /*8a70*/  MUFU.EX2 R0, R0 ;  /* 0x0000000000007308 */ /* 0x000f620000000800 */
[----:B-1----:R-:W-:Y:S02]  /*8a80*/  FFMA.FTZ R116, R154, c[0x0][0x2d0], -R142 ;  /* 0x0000b4009a747a23 */ /* 0x002fe4000001088e */
[C---:B-----5:R-:W-:Y:S02]  /*8a90*/  FMUL.FTZ R6, R0.reuse, R106 ;  /* 0x0000006a00067220 */ /* 0x060fe40000410000 */
[C---:B------:R-:W-:Y:S02]  /*8aa0*/  FMUL.FTZ R7, R0.reuse, R107 ;  /* 0x0000006b00077220 */ /* 0x040fe40000410000 */
[----:B------:R-:W1:Y:S01]  /*8ab0*/  LDSM.16.MT88.4 R104, [R103] ;  /* 0x000000006768783b */ /* 0x000e620000004200 */
[C---:B------:R-:W-:Y:S02]  /*8ac0*/  FMUL.FTZ R10, R0.reuse, R110 ;  /* 0x0000006e000a7220 */ /* 0x040fe40000410000 */
[C---:B------:R-:W-:Y:S02]  /*8ad0*/  FMUL.FTZ R11, R0.reuse, R111 ;  /* 0x0000006f000b7220 */ /* 0x040fe40000410000 */
[C---:B--2---:R-:W-:Y:S03]  /*8ae0*/  HMMA.16816.F32.BF16 R4, R136.reuse, R12, R4 ;  /* 0x0000000c8804723c */ /* 0x044fe60000041804 */
[----:B------:R-:W2:Y:S02]  /*8af0*/  LDSM.16.MT88.4 R108, [R102+0x2000] ;  /* 0x00200000666c783b */ /* 0x000ea40000004200 */
        /* <DEDUP_REMOVED lines=10> */
[C---:B----4-:R-:W-:Y:S03]  /*8ba0*/  HMMA.16816.F32.BF16 R12, R136.reuse, R20, R12 ;  /* 0x00000014880c723c */ /* 0x050fe6000004180c */
        /* <DEDUP_REMOVED lines=31> */
[C---:B--2---:R-:W-:Y:S04]  /*8da0*/  HMMA.16816.F32.BF16 R36, R136.reuse, R108, R36 ;  /* 0x0000006c8824723c */ /* 0x044fe80000041824 */
        /* <DEDUP_REMOVED lines=21> */
[----:B------:R-:W-:Y:S02]  /*8f00*/  FFMA.FTZ R112, R143, c[0x0][0x2d0], -R141 ;  /* 0x0000b4008f707a23 */ /* 0x000fe4000001088d */
[C---:B--2---:R-:W-:Y:S02]  /*8f10*/  HMMA.16816.F32.BF16 R52, R136.reuse, R108, R52 ;  /* 0x0000006c8834723c */ /* 0x044fe40000041834 */
[----:B------:R2:W3:Y:S02]  /*8f20*/  MUFU.EX2 R180, R112 ;  /* 0x0000007000b47308 */ /* 0x0004e40000000800 */
[C---:B------:R-:W-:Y:S02]  /*8f30*/  FMUL.FTZ R94, R0.reuse, R94 ;  /* 0x0000005e005e7220 */ /* 0x040fe40000410000 */
[C---:B------:R-:W-:Y:S02]  /*8f40*/  FMUL.FTZ R95, R0.reuse, R95 ;  /* 0x0000005f005f7220 */ /* 0x040fe40000410000 */
[C---:B------:R-:W-:Y:S01]  /*8f50*/  HMMA.16816.F32.BF16 R56, R136.reuse, R110, R56 ;  /* 0x0000006e8838723c */ /* 0x040fe20000041838 */
[----:B------:R-:W4:Y:S03]  /*8f60*/  LDSM.16.MT88.4 R108, [R102+0x4000] ;  /* 0x00400000666c783b */ /* 0x000f260000004200 */
[C---:B------:R-:W-:Y:S02]  /*8f70*/  FMUL.FTZ R98, R0.reuse, R98 ;  /* 0x0000006200627220 */ /* 0x040fe40000410000 */
[----:B------:R-:W-:Y:S02]  /*8f80*/  FMUL.FTZ R99, R0, R99 ;  /* 0x0000006300637220 */ /* 0x000fe40000410000 */
[----:B------:R-:W-:Y:S04]  /*8f90*/  FFMA.FTZ R2, R2, R204, R191 ;  /* 0x000000cc02027223 */ /* 0x000fe800000100bf */
[----:B------:R-:W-:Y:S02]  /*8fa0*/  FFMA.FTZ R0, R0, R203, R188 ;  /* 0x000000cb00007223 */ /* 0x000fe400000100bc */
[----:B------:R-:W-:Y:S02]  /*8fb0*/  FADD.FTZ R2, R190, R2 ;  /* 0x00000002be027221 */ /* 0x000fe40000010000 */
[----:B------:R-:W-:Y:S02]  /*8fc0*/  FADD.FTZ R0, R196, R0 ;  /* 0x00000000c4007221 */ /* 0x000fe40000010000 */
[----:B--2---:R-:W-:Y:S02]  /*8fd0*/  FFMA.FTZ R112, R145, c[0x0][0x2d0], -R142 ;  /* 0x0000b40091707a23 */ /* 0x004fe4000001088e */
[----:B------:R-:W-:Y:S02]  /*8fe0*/  FADD.FTZ R2, R198, R2 ;  /* 0x00000002c6027221 */ /* 0x000fe40000010000 */
[----:B------:R2:W5:Y:S01]  /*8ff0*/  MUFU.EX2 R178, R112 ;  /* 0x0000007000b27308 */ /* 0x0005620000000800 */
[----:B------:R-:W-:Y:S01]  /*9000*/  FADD.FTZ R0, R195, R0 ;  /* 0x00000000c3007221 */ /* 0x000fe20000010000 */
[C---:B-1----:R-:W-:Y:S03]  /*9010*/  HMMA.16816.F32.BF16 R60, R136.reuse, R104, R60 ;  /* 0x00000068883c723c */ /* 0x042fe6000004183c */
[----:B------:R-:W-:Y:S02]  /*9020*/  FADD.FTZ R2, R197, R2 ;  /* 0x00000002c5027221 */ /* 0x000fe40000010000 */
[----:B------:R-:W-:Y:S02]  /*9030*/  FADD.FTZ R0, R194, R0 ;  /* 0x00000000c2007221 */ /* 0x000fe40000010000 */
[----:B---3--:R-:W-:Y:S01]  /*9040*/  FADD.FTZ R2, R180, R2 ;  /* 0x00000002b4027221 */ /* 0x008fe20000010000 */
[C---:B------:R-:W-:Y:S01]  /*9050*/  HMMA.16816.F32.BF16 R64, R136.reuse, R106, R64 ;  /* 0x0000006a8840723c */ /* 0x040fe20000041840 */
[----:B------:R-:W1:Y:S07]  /*9060*/  LDSM.16.MT88.4 R104, [R140+0x4000] ;  /* 0x004000008c68783b */ /* 0x000e6e0000004200 */
[C---:B----4-:R-:W-:Y:S04]  /*9070*/  HMMA.16816.F32.BF16 R68, R136.reuse, R108, R68 ;  /* 0x0000006c8844723c */ /* 0x050fe80000041844 */
[----:B--2---:R-:W-:Y:S02]  /*9080*/  FFMA.FTZ R112, R146, c[0x0][0x2d0], -R142 ;  /* 0x0000b40092707a23 */ /* 0x004fe4000001088e */
[----:B------:R-:W-:Y:S02]  /*9090*/  MUFU.EX2 R146, R121 ;  /* 0x0000007900927308 */ /* 0x000fe40000000800 */
[C---:B------:R-:W-:Y:S01]  /*90a0*/  HMMA.16816.F32.BF16 R72, R136.reuse, R110, R72 ;  /* 0x0000006e8848723c */ /* 0x040fe20000041848 */
[----:B------:R-:W2:Y:S03]  /*90b0*/  LDSM.16.MT88.4 R108, [R3+0x4000] ;  /* 0x00400000036c783b */ /* 0x000ea60000004200 */
[----:B-----5:R-:W-:Y:S04]  /*90c0*/  FADD.FTZ R0, R178, R0 ;  /* 0x00000000b2007221 */ /* 0x020fe80000010000 */
[----:B------:R3:W4:Y:S01]  /*90d0*/  MUFU.EX2 R177, R112 ;  /* 0x0000007000b17308 */ /* 0x0007220000000800 */
[C---:B-1----:R-:W-:Y:S07]  /*90e0*/  HMMA.16816.F32.BF16 R76, R136.reuse, R104, R76 ;  /* 0x00000068884c723c */ /* 0x042fee000004184c */
[--C-:B------:R-:W-:Y:S01]  /*90f0*/  FFMA.FTZ R104, R144, c[0x0][0x2d0], -R141.reuse ;  /* 0x0000b40090687a23 */ /* 0x100fe2000001088d */
[C---:B------:R-:W-:Y:S01]  /*9100*/  HMMA.16816.F32.BF16 R80, R136.reuse, R106, R80 ;  /* 0x0000006a8850723c */ /* 0x040fe20000041850 */
[----:B---3--:R-:W-:Y:S02]  /*9110*/  LDSM.16.MT88.4 R112, [R140+0x800] ;  /* 0x000800008c70783b */ /* 0x008fe40000004200 */
[----:B------:R1:W3:Y:S01]  /*9120*/  MUFU.EX2 R179, R104 ;  /* 0x0000006800b37308 */ /* 0x0002e20000000800 */
[----:B----4-:R-:W-:Y:S04]  /*9130*/  FADD.FTZ R0, R177, R0 ;  /* 0x00000000b1007221 */ /* 0x010fe80000010000 */
[C---:B--2---:R-:W-:Y:S07]  /*9140*/  HMMA.16816.F32.BF16 R84, R136.reuse, R108, R84 ;  /* 0x0000006c8854723c */ /* 0x044fee0000041854 */
[--C-:B------:R-:W-:Y:S01]  /*9150*/  FFMA.FTZ R108, R147, c[0x0][0x2d0], -R141.reuse ;  /* 0x0000b400936c7a23 */ /* 0x100fe2000001088d */
[C---:B------:R-:W-:Y:S01]  /*9160*/  HMMA.16816.F32.BF16 R88, R136.reuse, R110, R88 ;  /* 0x0000006e8858723c */ /* 0x040fe20000041858 */
[----:B------:R2:W-:Y:S01]  /*9170*/  MUFU.EX2 R147, R120 ;  /* 0x0000007800937308 */ /* 0x0005e20000000800 */
[----:B-1----:R-:W1:Y:S09]  /*9180*/  LDSM.16.MT88.4 R104, [R103+0x4000] ;  /* 0x004000006768783b */ /* 0x002e720000004200 */
[----:B------:R4:W5:Y:S01]  /*9190*/  MUFU.EX2 R176, R108 ;  /* 0x0000006c00b07308 */ /* 0x0009620000000800 */
[----:B---3--:R-:W-:Y:S01]  /*91a0*/  FADD.FTZ R2, R179, R2 ;  /* 0x00000002b3027221 */ /* 0x008fe20000010000 */
[----:B--2---:R-:W-:Y:S01]  /*91b0*/  LDSM.16.MT88.4 R120, [R140+0x1800] ;  /* 0x001800008c78783b */ /* 0x004fe20000004200 */
[--C-:B----4-:R-:W-:Y:S02]  /*91c0*/  FFMA.FTZ R108, R148, c[0x0][0x2d0], -R141.reuse ;  /* 0x0000b400946c7a23 */ /* 0x110fe4000001088d */
[----:B-----5:R-:W-:Y:S05]  /*91d0*/  FADD.FTZ R2, R176, R2 ;  /* 0x00000002b0027221 */ /* 0x020fea0000010000 */
[----:B------:R2:W3:Y:S01]  /*91e0*/  MUFU.EX2 R175, R108 ;  /* 0x0000006c00af7308 */ /* 0x0004e20000000800 */
[C---:B-1----:R-:W-:Y:S07]  /*91f0*/  HMMA.16816.F32.BF16 R92, R136.reuse, R104, R92 ;  /* 0x00000068885c723c */ /* 0x042fee000004185c */
[----:B------:R-:W-:Y:S01]  /*9200*/  FFMA.FTZ R104, R149, c[0x0][0x2d0], -R142 ;  /* 0x0000b40095687a23 */ /* 0x000fe2000001088e */
[----:B------:R-:W-:Y:S03]  /*9210*/  HMMA.16816.F32.BF16 R96, R136, R106, R96 ;  /* 0x0000006a8860723c */ /* 0x000fe60000041860 */
[----:B------:R1:W4:Y:S01]  /*9220*/  MUFU.EX2 R174, R104 ;  /* 0x0000006800ae7308 */ /* 0x0003220000000800 */
[----:B------:R-:W-:Y:S01]  /*9230*/  F2FP.BF16.PACK_AB R105, R177, R178 ;  /* 0x000000b2b169723e */ /* 0x000fe200000010ff */
[----:B--2---:R-:W2:Y:S01]  /*9240*/  LDSM.16.MT88.4 R108, [R102+0x800] ;  /* 0x00080000666c783b */ /* 0x004ea20000004200 */
[C---:B---3--:R-:W-:Y:S01]  /*9250*/  FADD.FTZ R2, R175.reuse, R2 ;  /* 0x00000002af027221 */ /* 0x048fe20000010000 */
[----:B------:R-:W-:Y:S01]  /*9260*/  F2FP.BF16.PACK_AB R106, R175, R176 ;  /* 0x000000b0af6a723e */ /* 0x000fe200000010ff */
[----:B-1----:R-:W-:Y:S04]  /*9270*/  FFMA.FTZ R104, R150, c[0x0][0x2d0], -R142 ;  /* 0x0000b40096687a23 */ /* 0x002fe8000001088e */
[----:B----4-:R-:W-:Y:S01]  /*9280*/  FADD.FTZ R0, R174, R0 ;  /* 0x00000000ae007221 */ /* 0x010fe20000010000 */
[----:B------:R1:W3:Y:S02]  /*9290*/  MUFU.EX2 R160, R104 ;  /* 0x0000006800a07308 */ /* 0x0002e40000000800 */
[----:B-1----:R-:W-:Y:S01]  /*92a0*/  F2FP.BF16.PACK_AB R104, R179, R180 ;  /* 0x000000b4b368723e */ /* 0x002fe200000010ff */
[C---:B---3--:R-:W-:Y:S01]  /*92b0*/  FADD.FTZ R0, R160.reuse, R0 ;  /* 0x00000000a0007221 */ /* 0x048fe20000010000 */
[----:B------:R-:W-:Y:S07]  /*92c0*/  F2FP.BF16.PACK_AB R107, R160, R174 ;  /* 0x000000aea06b723e */ /* 0x000fee00000010ff */
[C---:B--2---:R-:W-:Y:S08]  /*92d0*/  HMMA.16816.F32.BF16 R4, R104.reuse, R108, R4 ;  /* 0x0000006c6804723c */ /* 0x044ff00000041804 */
        /* <DEDUP_REMOVED lines=160> */
[----:B------:R-:W-:Y:S01]  /*9ce0*/  IMAD.SHL.U32 R18, R202, 0x2, RZ ;  /* 0x00000002ca127824 */ /* 0x000fe200078e00ff */
[----:B------:R-:W-:Y:S01]  /*9cf0*/  IADD3 R2, R2, -0x80, RZ ;  /* 0xffffff8002027810 */ /* 0x000fe20007ffe0ff */
[----:B------:R-:W-:Y:S01]  /*9d00*/  IMAD.SHL.U32 R17, R201, 0x2, RZ ;  /* 0x00000002c9117824 */ /* 0x000fe200078e00ff */
[----:B------:R-:W-:Y:S01]  /*9d10*/  SHF.L.U64.HI R15, R202, 0x1, R159 ;  /* 0x00000001ca0f7819 */ /* 0x000fe2000001029f */
[----:B------:R-:W-:Y:S01]  /*9d20*/  IMAD.SHL.U32 R16, R193, 0x2, RZ ;  /* 0x00000002c1107824 */ /* 0x000fe200078e00ff */
        /* <DEDUP_REMOVED lines=29> */
.L_x_2808:
[----:B------:R-:W-:-:S05]  /*9f00*/  BRA.DIV ~URZ, `(.L_x_2714) ;  /* 0x000097c27f007947 */ /* 0x000fca000b800000 */
[----:B------:R-:W3:Y:S01]  /*9f10*/  SHFL.IDX PT, R2, R12, RZ, 0x181f ;  /* 0x00181fff0c027589 */ /* 0x000ee200000e0000 */
[----:B------:R-:W-:Y:S01]  /*9f20*/  ISETP.GE.AND P5, PT, R193, c[0x0][0x1d4], PT ;  /* 0x00007500c1007a0c */ /* 0x000fe20003fa6270 */
[----:B------:R-:W-:Y:S01]  /*9f30*/  IMAD R0, R199, 0x6000, R224 ;  /* 0x00006000c7007824 */ /* 0x000fe200078e02e0 */
[----:B------:R-:W-:Y:S02]  /*9f40*/  ISETP.GE.AND P1, PT, R201, c[0x0][0x1d4], PT ;  /* 0x00007500c9007a0c */ /* 0x000fe40003f26270 */
[C---:B---3--:R-:W-:Y:S02]  /*9f50*/  IADD3 R8, P0, R2.reuse, R16, RZ ;  /* 0x0000001002087210 */ /* 0x048fe40007f1e0ff */
[----:B------:R-:W-:Y:S03]  /*9f60*/  IADD3 R6, P6, R2, R17, RZ ;  /* 0x0000001102067210 */ /* 0x000fe60007fde0ff */
[----:B--2---:R-:W-:Y:S01]  /*9f70*/  IMAD.X R9, R4, 0x1, R13, P0 ;  /* 0x0000000104097824 */ /* 0x004fe200000e060d */
        /* <DEDUP_REMOVED lines=14> */
.L_x_2809:
[----:B--2-4-:R-:W-:Y:S02]  /*a060*/  IADD3 R6, -R10, 0x10, RZ ;  /* 0x000000100a067810 */ /* 0x014fe40007ffe1ff */
[----:B------:R-:W-:Y:S02]  /*a070*/  IADD3 R3, -R11, 0x10, RZ ;  /* 0x000000100b037810 */ /* 0x000fe40007ffe1ff */
[----:B------:R-:W-:Y:S02]  /*a080*/  LOP3.LUT R6, R6, 0xf, RZ, 0xc0, !PT ;  /* 0x0000000f06067812 */ /* 0x000fe400078ec0ff */
[----:B------:R-:W-:Y:S02]  /*a090*/  LOP3.LUT R3, R3, 0xf, RZ, 0xc0, !PT ;  /* 0x0000000f03037812 */ /* 0x000fe400078ec0ff */
[----:B------:R-:W-:Y:S02]  /*a0a0*/  IADD3 R7, -R5, 0x10, RZ ;  /* 0x0000001005077810 */ /* 0x000fe40007ffe1ff */
[-C--:B------:R-:W-:Y:S02]  /*a0b0*/  IADD3 R6, P6, P5, R6, R2.reuse, R17 ;  /* 0x0000000206067210 */ /* 0x080fe40007dde011 */
[----:B------:R-:W-:Y:S02]  /*a0c0*/  IADD3 R8, P1, P0, R3, R2, R16 ;  /* 0x0000000203087210 */ /* 0x000fe4000783e010 */
[----:B------:R-:W-:Y:S02]  /*a0d0*/  LOP3.LUT R3, R7, 0xf, RZ, 0xc0, !PT ;  /* 0x0000000f07037812 */ /* 0x000fe400078ec0ff */
        /* <DEDUP_REMOVED lines=13> */
.L_x_2712:
[----:B------:R-:W-:Y:S05]  /*a1b0*/  BSYNC B0 ;  /* 0x0000000000007941 */ /* 0x000fea0003800000 */
.L_x_2711:
[C---:B------:R-:W-:Y:S01]  /*a1c0*/  ISETP.GT.AND P0, PT, R172.reuse, R209, PT ;  /* 0x000000d1ac00720c */ /* 0x040fe20003f04270 */
[----:B------:R-:W0:Y:S01]  /*a1d0*/  LDGDEPBAR ;  /* 0x00000000000079af */ /* 0x000e220000000000 */
[C---:B------:R-:W-:Y:S01]  /*a1e0*/  ISETP.GE.AND P1, PT, R161.reuse, 0x1, PT ;  /* 0x00000001a100780c */ /* 0x040fe20003f26270 */
[----:B------:R-:W-:Y:S01]  /*a1f0*/  IMAD.MOV.U32 R103, RZ, RZ, R100 ;  /* 0x000000ffff677224 */ /* 0x000fe200078e0064 */
[----:B-1----:R-:W-:Y:S01]  /*a200*/  IADD3 R0, R161, 0x1, RZ ;  /* 0x00000001a1007810 */ /* 0x002fe20007ffe0ff */
[----:B------:R-:W-:Y:S01]  /*a210*/  IMAD.MOV.U32 R102, RZ, RZ, R101 ;  /* 0x000000ffff667224 */ /* 0x000fe200078e0065 */
[----:B------:R-:W-:Y:S02]  /*a220*/  IADD3 R172, R172, -0x1, RZ ;  /* 0xffffffffacac7810 */ /* 0x000fe40007ffe0ff */
[----:B------:R-:W-:Y:S05]  /*a230*/  SEL R161, R0, RZ, !P1 ;  /* 0x000000ff00a17207 */ /* 0x000fea0004800000 */
[----:B------:R-:W-:-:S05]  /*a240*/  @P0 BRA `(.L_x_2715) ;  /* 0xffffc89000000947 */ /* 0x000fca000383ffff */
.L_x_2706:
[----:B------:R-:W-:Y:S01]  /*a250*/  ISETP.GE.AND P0, PT, R172, R205, PT ;  /* 0x000000cdac00720c */ /* 0x000fe20003f06270 */
[----:B------:R-:W-:Y:S01]  /*a260*/  IMAD.MOV.U32 R182, RZ, RZ, 0x1f ;  /* 0x0000001fffb67424 */ /* 0x000fe200078e00ff */
[----:B------:R-:W-:-:S11]  /*a270*/  MOV R180, 0xffffffff ;  /* 0xffffffff00b47802 */ /* 0x000fd60000000f00 */
[----:B------:R-:W-:Y:S05]  /*a280*/  @!P0 BRA `(.L_x_2716) ;  /* 0x000032a000008947 */ /* 0x000fea0003800000 */
[----:B------:R-:W-:Y:S02]  /*a290*/  MOV R102, R100 ;  /* 0x0000006400667202 */ /* 0x000fe40000000f00 */
[----:B------:R-:W-:Y:S02]  /*a2a0*/  MOV R0, R101 ;  /* 0x0000006500007202 */ /* 0x000fe40000000f00 */
.L_x_2726:
        /* <DEDUP_REMOVED lines=43> */
.L_x_2810:
        /* <DEDUP_REMOVED lines=22> */
.L_x_2811:
        /* <DEDUP_REMOVED lines=21> */
.L_x_2718:
[----:B------:R-:W-:Y:S05]  /*a810*/  BSYNC B0 ;  /* 0x0000000000007941 */ /* 0x000fea0003800000 */
.L_x_2717:
        /* <DEDUP_REMOVED lines=25> */
[----:B------:R-:W-:Y:S01]  /*a9b0*/  IMAD.IADD R156, R166, 0x1, R103 ;  /* 0x00000001a69c7824 */ /* 0x000fe200078e0267 */
        /* <DEDUP_REMOVED lines=227> */
.L_x_2812:
        /* <DEDUP_REMOVED lines=49> */
[----:B------:R4:W-:Y:S01]  /*bb00*/  MUFU.EX2 R22, R21 ;  /* 0x0000001500167308 */ /* 0x0009e20000000800 */
[C---:B------:R-:W-:Y:S02]  /*bb10*/  FMUL.FTZ R49, R2.reuse, R49 ;  /* 0x0000003102317220 */ /* 0x040fe40000410000 */
[C---:B------:R-:W-:Y:S02]  /*bb20*/  FMUL.FTZ R52, R2.reuse, R52 ;  /* 0x0000003402347220 */ /* 0x040fe40000410000 */
[C---:B--2---:R-:W-:Y:S02]  /*bb30*/  FMUL.FTZ R24, R2.reuse, R124 ;  /* 0x0000007c02187220 */ /* 0x044fe40000410000 */
        /* <DEDUP_REMOVED lines=9> */
[----:B------:R-:W-:Y:S01]  /*bbd0*/  MUFU.EX2 R116, R156 ;  /* 0x0000009c00747308 */ /* 0x000fe20000000800 */
[----:B-1----:R-:W-:Y:S01]  /*bbe0*/  FMNMX.FTZ R0, R5, R0, !PT ;  /* 0x0000000005007209 */ /* 0x002fe20007810000 */
[C---:B------:R-:W-:Y:S02]  /*bbf0*/  FMUL.FTZ R68, R2.reuse, R68 ;  /* 0x0000004402447220 */ /* 0x040fe40000410000 */
[C---:B----4-:R-:W-:Y:S02]  /*bc00*/  FMUL.FTZ R21, R2.reuse, R121 ;  /* 0x0000007902157220 */ /* 0x050fe40000410000 */
[----:B------:R-:W1:Y:S01]  /*bc10*/  SHFL.BFLY PT, R3, R0, 0x1, 0x1f ;  /* 0x0c201f0000037f89 */ /* 0x000e6200000e0000 */
        /* <DEDUP_REMOVED lines=38> */
[----:B------:R4:W-:Y:S01]  /*be80*/  MUFU.EX2 R124, R7 ;  /* 0x00000007007c7308 */ /* 0x0009e20000000800 */
[C---:B-1----:R-:W-:Y:S02]  /*be90*/  FMUL.FTZ R4, R2.reuse, R104 ;  /* 0x0000006802047220 */ /* 0x042fe40000410000 */
[C---:B------:R-:W-:Y:S01]  /*bea0*/  FMUL.FTZ R9, R2.reuse, R109 ;  /* 0x0000006d02097220 */ /* 0x040fe20000410000 */
[----:B--2---:R-:W-:Y:S01]  /*beb0*/  F2FP.BF16.PACK_AB R137, R11, R15 ;  /* 0x0000000f0b89723e */ /* 0x004fe200000010ff */
[C---:B------:R-:W-:Y:S02]  /*bec0*/  FMUL.FTZ R5, R2.reuse, R105 ;  /* 0x0000006902057220 */ /* 0x040fe40000410000 */
[C---:B------:R-:W-:Y:S02]  /*bed0*/  FMUL.FTZ R12, R2.reuse, R112 ;  /* 0x00000070020c7220 */ /* 0x040fe40000410000 */
[C---:B------:R-:W-:Y:S01]  /*bee0*/  FMUL.FTZ R13, R2.reuse, R113 ;  /* 0x00000071020d7220 */ /* 0x040fe20000410000 */
[----:B------:R-:W1:Y:S01]  /*bef0*/  MUFU.EX2 R125, R10 ;  /* 0x0000000a007d7308 */ /* 0x000e620000000800 */
[C---:B------:R-:W-:Y:S02]  /*bf00*/  FMUL.FTZ R20, R2.reuse, R120 ;  /* 0x0000007802147220 */ /* 0x040fe40000410000 */
[----:B------:R-:W-:Y:S02]  /*bf10*/  FMUL.FTZ R97, R2, R97 ;  /* 0x0000006102617220 */ /* 0x000fe40000410000 */
[----:B------:R-:W-:Y:S02]  /*bf20*/  FADD.FTZ R3, R8, R3 ;  /* 0x0000000308037221 */ /* 0x000fe40000010000 */
[----:B------:R-:W-:Y:S01]  /*bf30*/  FMUL.FTZ R8, R2, R108 ;  /* 0x0000006c02087220 */ /* 0x000fe20000410000 */
[----:B------:R-:W-:Y:S01]  /*bf40*/  IADD3 R2, R170, R160, RZ ;  /* 0x000000a0aa027210 */ /* 0x000fe20007ffe0ff */
[C---:B---3--:R-:W-:Y:S01]  /*bf50*/  FFMA.FTZ R6, R0.reuse, R203, R15 ;  /* 0x000000cb00067223 */ /* 0x048fe2000001000f */
[----:B------:R-:W-:Y:S01]  /*bf60*/  F2FP.BF16.PACK_AB R108, R19, R22 ;  /* 0x00000016136c723e */ /* 0x000fe200000010ff */
[----:B------:R-:W-:Y:S01]  /*bf70*/  FMUL.FTZ R14, R0, R114 ;  /* 0x00000072000e7220 */ /* 0x000fe20000410000 */
[----:B------:R-:W-:Y:S01]  /*bf80*/  IADD3 R102, R168, R2, RZ ;  /* 0x00000002a8667210 */ /* 0x000fe20007ffe0ff */
[----:B------:R-:W2:Y:S01]  /*bf90*/  LDSM.16.MT88.4 R140, [R2] ;  /* 0x00000000028c783b */ /* 0x000ea20000004200 */
[C---:B----4-:R-:W-:Y:S01]  /*bfa0*/  FMUL.FTZ R7, R0.reuse, R107 ;  /* 0x0000006b00077220 */ /* 0x050fe20000410000 */
[----:B------:R-:W-:Y:S01]  /*bfb0*/  MUFU.EX2 R109, R149 ;  /* 0x00000095006d7308 */ /* 0x000fe20000000800 */
[----:B------:R-:W-:Y:S02]  /*bfc0*/  FADD.FTZ R120, R11, R6 ;  /* 0x000000060b787221 */ /* 0x000fe40000010000 */
[C---:B------:R-:W-:Y:S02]  /*bfd0*/  FMUL.FTZ R6, R0.reuse, R106 ;  /* 0x0000006a00067220 */ /* 0x040fe40000410000 */
[C---:B------:R-:W-:Y:S01]  /*bfe0*/  FMUL.FTZ R11, R0.reuse, R111 ;  /* 0x0000006f000b7220 */ /* 0x040fe20000410000 */
[----:B------:R-:W3:Y:S01]  /*bff0*/  LDSM.16.MT88.4 R104, [R102] ;  /* 0x000000006668783b */ /* 0x000ee20000004200 */
[C---:B------:R-:W-:Y:S01]  /*c000*/  FMUL.FTZ R15, R0.reuse, R115 ;  /* 0x00000073000f7220 */ /* 0x040fe20000410000 */
[----:B-1----:R-:W-:Y:S01]  /*c010*/  F2FP.BF16.PACK_AB R139, R125, R124 ;  /* 0x0000007c7d8b723e */ /* 0x002fe200000010ff */
[C---:B------:R-:W-:Y:S01]  /*c020*/  FMUL.FTZ R26, R0.reuse, R126 ;  /* 0x0000007e001a7220 */ /* 0x040fe20000410000 */
[----:B------:R-:W-:Y:S01]  /*c030*/  MUFU.EX2 R113, R159 ;  /* 0x0000009f00717308 */ /* 0x000fe20000000800 */
[C---:B------:R-:W-:Y:S02]  /*c040*/  FMUL.FTZ R27, R0.reuse, R127 ;  /* 0x0000007f001b7220 */ /* 0x040fe40000410000 */
[C---:B------:R-:W-:Y:S02]  /*c050*/  FMUL.FTZ R34, R0.reuse, R134 ;  /* 0x0000008600227220 */ /* 0x040fe40000410000 */
[----:B------:R-:W-:Y:S02]  /*c060*/  FMUL.FTZ R35, R0, R135 ;  /* 0x0000008700237220 */ /* 0x000fe40000410000 */
[----:B------:R-:W-:Y:S02]  /*c070*/  FADD.FTZ R120, R124, R120 ;  /* 0x000000787c787221 */ /* 0x000fe40000010000 */
[----:B------:R-:W-:Y:S01]  /*c080*/  FMUL.FTZ R10, R0, R110 ;  /* 0x0000006e000a7220 */ /* 0x000fe20000410000 */
[----:B------:R-:W-:Y:S01]  /*c090*/  MUFU.EX2 R112, R158 ;  /* 0x0000009e00707308 */ /* 0x000fe20000000800 */
[----:B------:R-:W-:Y:S02]  /*c0a0*/  FADD.FTZ R3, R22, R3 ;  /* 0x0000000316037221 */ /* 0x000fe40000010000 */
[C---:B------:R-:W-:Y:S02]  /*c0b0*/  FMUL.FTZ R18, R0.reuse, R118 ;  /* 0x0000007600127220 */ /* 0x040fe40000410000 */
[----:B------:R-:W-:Y:S02]  /*c0c0*/  FADD.FTZ R103, R19, R3 ;  /* 0x0000000313677221 */ /* 0x000fe40000010000 */
[C---:B------:R-:W-:Y:S02]  /*c0d0*/  FMUL.FTZ R19, R0.reuse, R119 ;  /* 0x0000007700137220 */ /* 0x040fe40000410000 */
[C---:B------:R-:W-:Y:S01]  /*c0e0*/  FMUL.FTZ R22, R0.reuse, R122 ;  /* 0x0000007a00167220 */ /* 0x040fe20000410000 */
        /* <DEDUP_REMOVED lines=10> */
[----:B------:R-:W-:Y:S01]  /*c190*/  MUFU.EX2 R110, R148 ;  /* 0x00000094006e7308 */ /* 0x000fe20000000800 */
[C---:B------:R-:W-:Y:S01]  /*c1a0*/  FMUL.FTZ R43, R0.reuse, R43 ;  /* 0x0000002b002b7220 */ /* 0x040fe20000410000 */
[C---:B---3--:R-:W-:Y:S04]  /*c1b0*/  HMMA.16816.F32.BF16 R12, R136.reuse, R104, R12 ;  /* 0x00000068880c723c */ /* 0x048fe8000004180c */
        /* <DEDUP_REMOVED lines=35> */
[----:B------:R-:W-:Y:S01]  /*c3f0*/  FMUL.FTZ R99, R0, R99 ;  /* 0x0000006300637220 */ /* 0x000fe20000410000 */
[----:B------:R-:W-:Y:S01]  /*c400*/  IADD3 R0, R171, R160, RZ ;  /* 0x000000a0ab007210 */ /* 0x000fe20007ffe0ff */
[----:B------:R-:W-:Y:S01]  /*c410*/  FADD.FTZ R103, R109, R103 ;  /* 0x000000676d677221 */ /* 0x000fe20000010000 */
[----:B------:R-:W-:Y:S02]  /*c420*/  MUFU.EX2 R144, R152 ;  /* 0x0000009800907308 */ /* 0x000fe40000000800 */
[----:B------:R-:W-:Y:S01]  /*c430*/  IADD3 R3, R168, R0, RZ ;  /* 0x00000000a8037210 */ /* 0x000fe20007ffe0ff */
[----:B------:R-:W1:Y:S01]  /*c440*/  LDSM.16.MT88.4 R104, [R0] ;  /* 0x000000000068783b */ /* 0x000e620000004200 */
[C---:B------:R-:W-:Y:S01]  /*c450*/  FADD.FTZ R103, R110.reuse, R103 ;  /* 0x000000676e677221 */ /* 0x040fe20000010000 */
[----:B------:R-:W-:Y:S02]  /*c460*/  F2FP.BF16.PACK_AB R110, R110, R109 ;  /* 0x0000006d6e6e723e */ /* 0x000fe400000010ff */
[----:B------:R-:W-:Y:S01]  /*c470*/  F2FP.BF16.PACK_AB R109, R123, R121 ;  /* 0x000000797b6d723e */ /* 0x000fe200000010ff */
[----:B------:R-:W-:Y:S02]  /*c480*/  FADD.FTZ R103, R113, R103 ;  /* 0x0000006771677221 */ /* 0x000fe40000010000 */
[----:B------:R-:W-:Y:S01]  /*c490*/  MUFU.EX2 R145, R153 ;  /* 0x0000009900917308 */ /* 0x000fe20000000800 */
[----:B------:R-:W-:Y:S01]  /*c4a0*/  LDSM.16.MT88.4 R132, [R3+0x1800] ;  /* 0x001800000384783b */ /* 0x000fe20000004200 */
[----:B------:R-:W-:Y:S04]  /*c4b0*/  FADD.FTZ R103, R112, R103 ;  /* 0x0000006770677221 */ /* 0x000fe80000010000 */
[----:B------:R-:W-:Y:S04]  /*c4c0*/  FADD.FTZ R103, R117, R103 ;  /* 0x0000006775677221 */ /* 0x000fe80000010000 */
[----:B------:R-:W-:Y:S01]  /*c4d0*/  FADD.FTZ R103, R116, R103 ;  /* 0x0000006774677221 */ /* 0x000fe20000010000 */
[----:B------:R-:W-:Y:S03]  /*c4e0*/  MUFU.EX2 R143, R154 ;  /* 0x0000009a008f7308 */ /* 0x000fe60000000800 */
[----:B------:R-:W-:Y:S07]  /*c4f0*/  FADD.FTZ R103, R119, R103 ;  /* 0x0000006777677221 */ /* 0x000fee0000010000 */
[----:B------:R-:W2:Y:S10]  /*c500*/  MUFU.EX2 R142, R155 ;  /* 0x0000009b008e7308 */ /* 0x000eb40000000800 */
[----:B------:R-:W-:Y:S01]  /*c510*/  MUFU.EX2 R141, R175 ;  /* 0x000000af008d7308 */ /* 0x000fe20000000800 */
[C---:B-1----:R-:W-:Y:S08]  /*c520*/  HMMA.16816.F32.BF16 R20, R136.reuse, R104, R20 ;  /* 0x000000688814723c */ /* 0x042ff00000041814 */
[C---:B------:R-:W-:Y:S01]  /*c530*/  HMMA.16816.F32.BF16 R24, R136.reuse, R106, R24 ;  /* 0x0000006a8818723c */ /* 0x040fe20000041818 */
[----:B------:R-:W1:Y:S01]  /*c540*/  LDSM.16.MT88.4 R104, [R3] ;  /* 0x000000000368783b */ /* 0x000e620000004200 */
[----:B------:R-:W3:Y:S06]  /*c550*/  MUFU.EX2 R140, R179 ;  /* 0x000000b3008c7308 */ /* 0x000eec0000000800 */
        /* <DEDUP_REMOVED lines=80> */
[C---:B--2---:R-:W-:Y:S01]  /*ca60*/  HMMA.16816.F32.BF16 R12, R104.reuse, R112, R12 ;  /* 0x00000070680c723c */ /* 0x044fe2000004180c */
[----:B------:R-:W-:Y:S07]  /*ca70*/  LDSM.16.MT88.4 R116, [R102+0x1800] ;  /* 0x001800006674783b */ /* 0x000fee0000004200 */
        /* <DEDUP_REMOVED lines=29> */
[----:B------:R-:W-:Y:S03]  /*cc50*/  LDSM.16.MT88.4 R124, [R0+0x1800] ;  /* 0x00180000007c783b */ /* 0x000fe60000004200 */
[----:B------:R-:W-:Y:S04]  /*cc60*/  FADD.FTZ R108, R121, R108 ;  /* 0x0000006c796c7221 */ /* 0x000fe80000010000 */
[C---:B--2---:R-:W-:Y:S04]  /*cc70*/  HMMA.16816.F32.BF16 R92, R104.reuse, R112, R92 ;  /* 0x00000070685c723c */ /* 0x044fe8000004185c */
[----:B------:R-:W-:Y:S02]  /*cc80*/  FADD.FTZ R120, R123, R108 ;  /* 0x0000006c7b787221 */ /* 0x000fe40000010000 */
[----:B------:R-:W1:Y:S02]  /*cc90*/  LDSM.16.MT88.4 R108, [R2+0x1800] ;  /* 0x00180000026c783b */ /* 0x000e640000004200 */
[----:B------:R-:W-:Y:S04]  /*cca0*/  HMMA.16816.F32.BF16 R96, R104, R114, R96 ;  /* 0x000000726860723c */ /* 0x000fe80000041860 */
[----:B------:R-:W-:Y:S04]  /*ccb0*/  FADD.FTZ R103, R122, R120 ;  /* 0x000000787a677221 */ /* 0x000fe80000010000 */
[C---:B-1----:R-:W-:Y:S01]  /*ccc0*/  HMMA.16816.F32.BF16 R104, R136.reuse, R108, R4 ;  /* 0x0000006c8868723c */ /* 0x042fe20000041804 */
[----:B------:R-:W1:Y:S07]  /*ccd0*/  LDSM.16.MT88.4 R4, [R2+0x3800] ;  /* 0x003800000204783b */ /* 0x000e6e0000004200 */
[C---:B------:R-:W-:Y:S01]  /*cce0*/  HMMA.16816.F32.BF16 R108, R136.reuse, R110, R8 ;  /* 0x0000006e886c723c */ /* 0x040fe20000041808 */
[----:B------:R-:W2:Y:S07]  /*ccf0*/  LDSM.16.MT88.4 R8, [R102+0x3800] ;  /* 0x003800006608783b */ /* 0x000eae0000004200 */
[C---:B------:R-:W-:Y:S01]  /*cd00*/  HMMA.16816.F32.BF16 R112, R136.reuse, R116, R12 ;  /* 0x000000748870723c */ /* 0x040fe2000004180c */
[----:B------:R-:W3:Y:S07]  /*cd10*/  LDSM.16.MT88.4 R12, [R0+0x3800] ;  /* 0x00380000000c783b */ /* 0x000eee0000004200 */
[C---:B------:R-:W-:Y:S01]  /*cd20*/  HMMA.16816.F32.BF16 R116, R136.reuse, R118, R16 ;  /* 0x000000768874723c */ /* 0x040fe20000041810 */
[----:B------:R-:W-:Y:S07]  /*cd30*/  LDSM.16.MT88.4 R16, [R102+0x5800] ;  /* 0x005800006610783b */ /* 0x000fee0000004200 */
[C---:B------:R-:W-:Y:S01]  /*cd40*/  HMMA.16816.F32.BF16 R120, R136.reuse, R124, R20 ;  /* 0x0000007c8878723c */ /* 0x040fe20000041814 */
[----:B------:R4:W-:Y:S07]  /*cd50*/  LDSM.16.MT88.4 R20, [R0+0x5800] ;  /* 0x005800000014783b */ /* 0x0009ee0000004200 */
[C---:B------:R-:W-:Y:S08]  /*cd60*/  HMMA.16816.F32.BF16 R124, R136.reuse, R126, R24 ;  /* 0x0000007e887c723c */ /* 0x040ff00000041818 */
[C---:B------:R-:W-:Y:S08]  /*cd70*/  HMMA.16816.F32.BF16 R128, R136.reuse, R132, R28 ;  /* 0x000000848880723c */ /* 0x040ff0000004181c */
[C---:B------:R-:W-:Y:S04]  /*cd80*/  HMMA.16816.F32.BF16 R132, R136.reuse, R134, R32 ;  /* 0x000000868884723c */ /* 0x040fe80000041820 */
[----:B----4-:R-:W-:Y:S04]  /*cd90*/  FADD.FTZ R0, R148, R103 ;  /* 0x0000006794007221 */ /* 0x010fe80000010000 */
[C---:B-1----:R-:W-:Y:S04]  /*cda0*/  HMMA.16816.F32.BF16 R36, R136.reuse, R4, R36 ;  /* 0x000000048824723c */ /* 0x042fe80000041824 */
[----:B------:R-:W-:Y:S04]  /*cdb0*/  FADD.FTZ R0, R146, R0 ;  /* 0x0000000092007221 */ /* 0x000fe80000010000 */
[C---:B------:R-:W-:Y:S01]  /*cdc0*/  HMMA.16816.F32.BF16 R40, R136.reuse, R6, R40 ;  /* 0x000000068828723c */ /* 0x040fe20000041828 */
[----:B------:R-:W1:Y:S03]  /*cdd0*/  LDSM.16.MT88.4 R4, [R3+0x3800] ;  /* 0x003800000304783b */ /* 0x000e660000004200 */
[----:B------:R-:W-:Y:S04]  /*cde0*/  FADD.FTZ R0, R147, R0 ;  /* 0x0000000093007221 */ /* 0x000fe80000010000 */
[C---:B--2---:R-:W-:Y:S04]  /*cdf0*/  HMMA.16816.F32.BF16 R44, R136.reuse, R8, R44 ;  /* 0x00000008882c723c */ /* 0x044fe8000004182c */
[----:B------:R-:W-:Y:S04]  /*ce00*/  FADD.FTZ R0, R144, R0 ;  /* 0x0000000090007221 */ /* 0x000fe80000010000 */
[C---:B------:R-:W-:Y:S01]  /*ce10*/  HMMA.16816.F32.BF16 R48, R136.reuse, R10, R48 ;  /* 0x0000000a8830723c */ /* 0x040fe20000041830 */
[----:B------:R2:W4:Y:S03]  /*ce20*/  LDSM.16.MT88.4 R8, [R2+0x5800] ;  /* 0x005800000208783b */ /* 0x0005260000004200 */
[----:B------:R-:W-:Y:S04]  /*ce30*/  FADD.FTZ R0, R145, R0 ;  /* 0x0000000091007221 */ /* 0x000fe80000010000 */
[C---:B---3--:R-:W-:Y:S04]  /*ce40*/  HMMA.16816.F32.BF16 R52, R136.reuse, R12, R52 ;  /* 0x0000000c8834723c */ /* 0x048fe80000041834 */
[----:B------:R-:W-:Y:S04]  /*ce50*/  FADD.FTZ R0, R143, R0 ;  /* 0x000000008f007221 */ /* 0x000fe80000010000 */
[C---:B------:R-:W-:Y:S01]  /*ce60*/  HMMA.16816.F32.BF16 R56, R136.reuse, R14, R56 ;  /* 0x0000000e8838723c */ /* 0x040fe20000041838 */
[----:B------:R-:W3:Y:S03]  /*ce70*/  LDSM.16.MT88.4 R12, [R3+0x5800] ;  /* 0x00580000030c783b */ /* 0x000ee60000004200 */
[----:B------:R-:W-:Y:S01]  /*ce80*/  FADD.FTZ R0, R142, R0 ;  /* 0x000000008e007221 */ /* 0x000fe20000010000 */
[----:B--2---:R-:W-:Y:S03]  /*ce90*/  IADD3 R2, R172, -0x2, RZ ;  /* 0xfffffffeac027810 */ /* 0x004fe60007ffe0ff */
        /* <DEDUP_REMOVED lines=11> */
[C---:B---3--:R-:W-:Y:S08]  /*cf50*/  HMMA.16816.F32.BF16 R92, R136.reuse, R12, R92 ;  /* 0x0000000c885c723c */ /* 0x048ff0000004185c */
[----:B------:R-:W-:Y:S01]  /*cf60*/  HMMA.16816.F32.BF16 R96, R136, R14, R96 ;  /* 0x0000000e8860723c */ /* 0x000fe20000041860 */
[----:B------:R-:W-:Y:S07]  /*cf70*/  @!UPT UIADD3 URZ, URZ, URZ, URZ ;  /* 0x0000003f3f3ff290 */ /* 0x000fee000fffe03f */
[----:B------:R-:W-:-:S11]  /*cf80*/  @!P0 BRA `(.L_x_2723) ;  /* 0x000004f000008947 */ /* 0x000fd60003800000 */
[----:B------:R-:W-:Y:S01]  /*cf90*/  IMAD R2, R172, 0x40, R211 ;  /* 0x00000040ac027824 */ /* 0x000fe200078e02d3 */
[----:B------:R-:W-:Y:S01]  /*cfa0*/  SHF.R.S32.HI R183, RZ, 0x1f, R202 ;  /* 0x0000001fffb77819 */ /* 0x000fe200000114ca */
[----:B------:R-:W-:Y:S01]  /*cfb0*/  IMAD.MOV.U32 R173, RZ, RZ, RZ ;  /* 0x000000ffffad7224 */ /* 0x000fe200078e00ff */
[----:B------:R-:W-:Y:S01]  /*cfc0*/  SHF.R.S32.HI R184, RZ, 0x1f, R201 ;  /* 0x0000001fffb87819 */ /* 0x000fe200000114c9 */
[----:B------:R-:W-:Y:S01]  /*cfd0*/  IMAD.SHL.U32 R18, R202, 0x2, RZ ;  /* 0x00000002ca127824 */ /* 0x000fe200078e00ff */
        /* <DEDUP_REMOVED lines=32> */
.L_x_2813:
        /* <DEDUP_REMOVED lines=21> */
.L_x_2814:
[----:B--23--:R-:W-:Y:S02]  /*d330*/  IADD3 R3, -R5, 0x10, RZ ;  /* 0x0000001005037810 */ /* 0x00cfe40007ffe1ff */
[----:B------:R-:W-:Y:S02]  /*d340*/  IADD3 R6, -R10, 0x10, RZ ;  /* 0x000000100a067810 */ /* 0x000fe40007ffe1ff */
[----:B------:R-:W-:Y:S02]  /*d350*/  LOP3.LUT R3, R3, 0xf, RZ, 0xc0, !PT ;  /* 0x0000000f03037812 */ /* 0x000fe400078ec0ff */
[----:B------:R-:W-:Y:S02]  /*d360*/  IADD3 R9, -R7, 0x10, RZ ;  /* 0x0000001007097810 */ /* 0x000fe40007ffe1ff */
[----:B------:R-:W-:Y:S02]  /*d370*/  IADD3 R8, P5, P4, R3, R2, R16 ;  /* 0x0000000203087210 */ /* 0x000fe40007cbe010 */
[----:B------:R-:W-:Y:S02]  /*d380*/  ISETP.NE.U32.AND P6, PT, R5, RZ, PT ;  /* 0x000000ff0500720c */ /* 0x000fe40003fc5070 */
[----:B------:R-:W-:Y:S02]  /*d390*/  LOP3.LUT R6, R6, 0xf, RZ, 0xc0, !PT ;  /* 0x0000000f06067812 */ /* 0x000fe400078ec0ff */
[----:B------:R-:W-:Y:S02]  /*d3a0*/  LOP3.LUT R3, R9, 0xf, RZ, 0xc0, !PT ;  /* 0x0000000f09037812 */ /* 0x000fe400078ec0ff */
[----:B------:R-:W-:Y:S02]  /*d3b0*/  IADD3.X R9, RZ, R4, R13, P5, P4 ;  /* 0x00000004ff097210 */ /* 0x000fe40002fe840d */
[----:B------:R-:W-:Y:S02]  /*d3c0*/  ISETP.NE.U32.AND P5, PT, R10, RZ, PT ;  /* 0x000000ff0a00720c */ /* 0x000fe40003fa5070 */
[----:B------:R-:W-:Y:S02]  /*d3d0*/  IADD3 R6, P1, P0, R6, R2, R17 ;  /* 0x0000000206067210 */ /* 0x000fe4000783e011 */
[----:B------:R-:W-:Y:S01]  /*d3e0*/  ISETP.NE.U32.AND P4, PT, R7, RZ, PT ;  /* 0x000000ff0700720c */ /* 0x000fe20003f85070 */
[----:B------:R-:W-:Y:S01]  /*d3f0*/  @!PT LDS RZ, [RZ] ;  /* 0x00000000fffff984 */ /* 0x000fe20000000800 */
[----:B------:R-:W-:Y:S01]  /*d400*/  @!PT LDS RZ, [RZ] ;  /* 0x00000000fffff984 */ /* 0x000fe20000000800 */
[----:B------:R-:W-:Y:S01]  /*d410*/  @!PT LDS RZ, [RZ] ;  /* 0x00000000fffff984 */ /* 0x000fe20000000800 */
[----:B------:R1:W-:Y:S01]  /*d420*/  LDGSTS.E.BYPASS.LTC128B.128.ZFILL [R0+0x1000], [R8.64], P6 ;  /* 0x0100000008007fae */ /* 0x0003e2000b141d48 */
[----:B------:R-:W-:Y:S02]  /*d430*/  IADD3.X R7, RZ, R4, R14, P1, P0 ;  /* 0x00000004ff077210 */ /* 0x000fe40000fe040e */
[----:B------:R-:W-:Y:S04]  /*d440*/  IADD3 R2, P1, P0, R3, R2, R18 ;  /* 0x0000000203027210 */ /* 0x000fe8000783e012 */
[----:B------:R-:W-:Y:S01]  /*d450*/  IADD3.X R3, RZ, R4, R15, P1, P0 ;  /* 0x00000004ff037210 */ /* 0x000fe20000fe040f */
[----:B------:R1:W-:Y:S04]  /*d460*/  LDGSTS.E.BYPASS.LTC128B.128.ZFILL [R0+0x3000], [R6.64], P5 ;  /* 0x0300000006007fae */ /* 0x0003e8000a941d48 */
[----:B------:R1:W-:Y:S04]  /*d470*/  LDGSTS.E.BYPASS.LTC128B.128.ZFILL [R0+0x5000], [R2.64], P4 ;  /* 0x0500000002007fae */ /* 0x0003e8000a141d48 */
.L_x_2723:
[----:B------:R-:W-:Y:S05]  /*d480*/  BSYNC B0 ;  /* 0x0000000000007941 */ /* 0x000fea0003800000 */
.L_x_2722:
        /* <DEDUP_REMOVED lines=10> */
.L_x_2716:
[----:B------:R-:W-:Y:S05]  /*d530*/  BRA.DIV ~URZ, `(.L_x_2727) ;  /* 0x000069b27f007947 */ /* 0x000fea000b800000 */
[----:B------:R1:W2:Y:S02]  /*d540*/  SHFL.BFLY PT, R0, R204, 0x2, 0x1f ;  /* 0x0c401f00cc007f89 */ /* 0x0002a400000e0000 */
.L_x_2815:
[----:B--2---:R-:W-:Y:S01]  /*d550*/  FADD.FTZ R0, R0, R204 ;  /* 0x000000cc00007221 */ /* 0x004fe20000010000 */
[----:B------:R-:W-:Y:S05]  /*d560*/  BRA.DIV ~URZ, `(.L_x_2728) ;  /* 0x000069e27f007947 */ /* 0x000fea000b800000 */
[----:B------:R-:W2:Y:S04]  /*d570*/  SHFL.BFLY PT, R2, R203, 0x2, 0x1f ;  /* 0x0c401f00cb027f89 */ /* 0x000ea800000e0000 */
[----:B------:R-:W3:Y:S01]  /*d580*/  SHFL.BFLY PT, R5, R0, 0x1, 0x1f ;  /* 0x0c201f0000057f89 */ /* 0x000ee200000e0000 */
[----:B--2---:R-:W-:-:S02]  /*d590*/  FADD.FTZ R4, R2, R203 ;  /* 0x000000cb02047221 */ /* 0x004fc40000010000 */
[----:B---3--:R-:W-:-:S03]  /*d5a0*/  FADD.FTZ R0, R0, R5 ;  /* 0x0000000500007221 */ /* 0x008fc60000010000 */
[----:B------:R2:W3:Y:S04]  /*d5b0*/  SHFL.BFLY PT, R3, R4, 0x1, 0x1f ;  /* 0x0c201f0004037f89 */ /* 0x0004e800000e0000 */
.L_x_2816:
        /* <DEDUP_REMOVED lines=62> */
[----:B--2---:R-:W-:Y:S02]  /*d9a0*/  FMUL.FTZ R96, R0, R106 ;  /* 0x0000006a00607220 */ /* 0x004fe40000410000 */
[----:B------:R-:W-:Y:S01]  /*d9b0*/  @P1 FFMA.FTZ R22, R4, R101, R5 ;  /* 0x0000006504161223 */ /* 0x000fe20000010005 */
[----:B------:R-:W-:Y:S01]  /*d9c0*/  MOV R4, 0x1 ;  /* 0x0000000100047802 */ /* 0x000fe20000000f00 */
[C---:B------:R-:W-:Y:S02]  /*d9d0*/  FMUL.FTZ R97, R0.reuse, R107 ;  /* 0x0000006b00617220 */ /* 0x040fe40000410000 */
        /* <DEDUP_REMOVED lines=8> */
[C---:B------:R-:W-:Y:S02]  /*da60*/  FMUL.FTZ R123, R0.reuse, R127 ;  /* 0x0000007f007b7220 */ /* 0x040fe40000410000 */
[C---:B------:R-:W-:Y:S02]  /*da70*/  FMUL.FTZ R110, R0.reuse, R130 ;  /* 0x00000082006e7220 */ /* 0x040fe40000410000 */
[----:B------:R-:W-:Y:S02]  /*da80*/  FMUL.FTZ R111, R0, R131 ;  /* 0x00000083006f7220 */ /* 0x000fe40000410000 */
[----:B-----5:R-:W-:Y:S02]  /*da90*/  @P0 FMUL.FTZ R2, R2, 0.69314718246459960938 ;  /* 0x3f31721802020820 */ /* 0x020fe40000410000 */
        /* <DEDUP_REMOVED lines=39> */
.L_x_2681:
        /* <DEDUP_REMOVED lines=17> */
.L_x_2730:
[----:B------:R-:W-:Y:S05]  /*de20*/  BSYNC B0 ;  /* 0x0000000000007941 */ /* 0x000fea0003800000 */
.L_x_2729:
        /* <DEDUP_REMOVED lines=110> */
[----:B------:R2:W-:Y:S01]  /*e510*/  STS [R7+0x8400], R2 ;  /* 0x0084000207007388 */ /* 0x0005e20000000800 */
[----:B-1----:R-:W-:-:S05]  /*e520*/  F2FP.BF16.PACK_AB R0, R25, R24 ;  /* 0x000000181900723e */ /* 0x002fca00000010ff */
[----:B------:R-:W-:Y:S04]  /*e530*/  STS [R6+0x8000], R0 ;  /* 0x0080000006007388 */ /* 0x000fe80000000800 */
[----:B------:R1:W-:Y:S04]  /*e540*/  STS [R6+0x8400], R3 ;  /* 0x0084000306007388 */ /* 0x0003e80000000800 */
[----:B------:R-:W-:Y:S01]  /*e550*/  BAR.SYNC.DEFER_BLOCKING 0x1, 0x100 ;  /* 0x0044000000007b1d */ /* 0x000fe20000010000 */
[----:B--2---:R-:W-:Y:S01]  /*e560*/  IADD3 R2, P1, R233, c[0x0][0x500], RZ ;  /* 0x00014000e9027a10 */ /* 0x004fe20007f3e0ff */
[----:B-1----:R-:W-:-:S03]  /*e570*/  IMAD.MOV.U32 R6, RZ, RZ, RZ ;  /* 0x000000ffff067224 */ /* 0x002fc600078e00ff */
[----:B------:R-:W-:Y:S02]  /*e580*/  IADD3.X R3, R234, c[0x0][0x504], RZ, P1, !PT ;  /* 0x00014100ea037a10 */ /* 0x000fe40000ffe4ff */
        /* <DEDUP_REMOVED lines=9> */
.L_x_2733:
[----:B--2---:R-:W2:Y:S01]  /*e620*/  LDL R2, [R1+0x14] ;  /* 0x0000140001027983 */ /* 0x004ea20000100800 */
[----:B------:R-:W-:Y:S01]  /*e630*/  IMAD.MOV.U32 R9, RZ, RZ, 0x368 ;  /* 0x00000368ff097424 */ /* 0x000fe200078e00ff */
[----:B------:R-:W-:Y:S01]  /*e640*/  ISETP.GT.AND P3, PT, R4, 0x1, PT ;  /* 0x000000010400780c */ /* 0x000fe20003f64270 */
[----:B------:R-:W-:Y:S01]  /*e650*/  IMAD.MOV.U32 R0, RZ, RZ, c[0x0][0x4e8] ;  /* 0x00013a00ff007624 */ /* 0x000fe200078e00ff */
[----:B------:R-:W3:Y:S01]  /*e660*/  LDL R29, [R1+0x18] ;  /* 0x00001800011d7983 */ /* 0x000ee20000100800 */
[----:B------:R-:W-:-:S02]  /*e670*/  ISETP.NE.U32.AND P0, PT, RZ, c[0x0][0x500], PT ;  /* 0x00014000ff007a0c */ /* 0x000fc40003f05070 */
[----:B------:R-:W-:Y:S02]  /*e680*/  SEL R9, R9, 0x328, P3 ;  /* 0x0000032809097807 */ /* 0x000fe40001800000 */
[----:B------:R-:W-:Y:S02]  /*e690*/  ISETP.NE.AND P2, PT, R0, 0x1, PT ;  /* 0x000000010000780c */ /* 0x000fe40003f45270 */
[----:B------:R-:W1:Y:S01]  /*e6a0*/  LDC.64 R4, c[0x0][R9+0x170] ;  /* 0x00005c0009047b82 */ /* 0x000e620000000a00 */
[----:B------:R-:W-:-:S04]  /*e6b0*/  ISETP.NE.AND.EX P0, PT, RZ, c[0x0][0x504], PT, P0 ;  /* 0x00014100ff007a0c */ /* 0x000fc80003f05300 */
[----:B------:R-:W-:-:S03]  /*e6c0*/  SEL R7, R227, RZ, !P0 ;  /* 0x000000ffe3077207 */ /* 0x000fc60004000000 */
[----:B------:R-:W4:Y:S08]  /*e6d0*/  LDC.64 R14, c[0x0][R9+0x168] ;  /* 0x00005a00090e7b82 */ /* 0x000f300000000a00 */
[----:B------:R4:W2:Y:S08]  /*e6e0*/  LDC.64 R18, c[0x0][R9+0x178] ;  /* 0x00005e0009127b82 */ /* 0x0008b00000000a00 */
[----:B------:R4:W2:Y:S01]  /*e6f0*/  LDC.64 R20, c[0x0][R9+0x160] ;  /* 0x0000580009147b82 */ /* 0x0008a20000000a00 */
[----:B------:R-:W-:Y:S01]  /*e700*/  LOP3.LUT R11, R230, 0xffff, RZ, 0xc0, !PT ;  /* 0x0000ffffe60b7812 */ /* 0x000fe200078ec0ff */
[----:B------:R-:W4:Y:S01]  /*e710*/  S2R R30, SR_TID.X ;  /* 0x00000000001e7919 */ /* 0x000f220000002100 */
[----:B-1----:R-:W-:-:S03]  /*e720*/  IMAD R0, R5, R7, RZ ;  /* 0x0000000705007224 */ /* 0x002fc600078e02ff */
[----:B----4-:R-:W-:Y:S01]  /*e730*/  IMAD R9, R15, R11, RZ ;  /* 0x0000000b0f097224 */ /* 0x010fe200078e02ff */
[----:B------:R-:W-:-:S04]  /*e740*/  SHF.R.S32.HI R23, RZ, 0x1f, R30 ;  /* 0x0000001fff177819 */ /* 0x000fc8000001141e */
[----:B------:R-:W-:-:S04]  /*e750*/  LEA.HI R23, R23, R30, RZ, 0x5 ;  /* 0x0000001e17177211 */ /* 0x000fc800078f28ff */
[----:B------:R-:W-:-:S05]  /*e760*/  LOP3.LUT R23, R23, 0xffffffe0, RZ, 0xc0, !PT ;  /* 0xffffffe017177812 */ /* 0x000fca00078ec0ff */
[----:B------:R-:W-:Y:S02]  /*e770*/  IMAD.IADD R23, R30, 0x1, -R23 ;  /* 0x000000011e177824 */ /* 0x000fe400078e0a17 */
[----:B--2---:R-:W-:Y:S01]  /*e780*/  IMAD.IADD R13, R2, 0x1, R229 ;  /* 0x00000001020d7824 */ /* 0x004fe200078e02e5 */
[----:B------:R-:W-:-:S03]  /*e790*/  SEL R2, R238, RZ, !P0 ;  /* 0x000000ffee027207 */ /* 0x000fc60004000000 */
[----:B------:R-:W-:-:S04]  /*e7a0*/  @P2 IMAD.HI.U32 R8, R13, c[0x0][0x4ec], RZ ;  /* 0x00013b000d082a27 */ /* 0x000fc800078e00ff */
[C---:B------:R-:W-:Y:S02]  /*e7b0*/  IMAD R10, R4.reuse, R2, R0 ;  /* 0x00000002040a7224 */ /* 0x040fe400078e0200 */
[----:B------:R-:W-:-:S04]  /*e7c0*/  IMAD.WIDE.U32 R2, R4, R7, RZ ;  /* 0x0000000704027225 */ /* 0x000fc800078e00ff */
[----:B------:R-:W-:-:S04]  /*e7d0*/  IMAD.WIDE.U32 R4, R14, R11, RZ ;  /* 0x0000000b0e047225 */ /* 0x000fc800078e00ff */
[----:B------:R-:W-:Y:S01]  /*e7e0*/  IMAD.MOV.U32 R0, RZ, RZ, R13 ;  /* 0x000000ffff007224 */ /* 0x000fe200078e000d */
[----:B------:R-:W-:Y:S02]  /*e7f0*/  @P2 SHF.R.U32.HI R0, RZ, c[0x0][0x4f0], R8 ;  /* 0x00013c00ff002a19 */ /* 0x000fe40000011608 */
[----:B------:R-:W-:Y:S01]  /*e800*/  SEL R8, R237, RZ, P3 ;  /* 0x000000ffed087207 */ /* 0x000fe20001800000 */
[----:B------:R-:W-:Y:S01]  /*e810*/  IMAD.IADD R12, R3, 0x1, R10 ;  /* 0x00000001030c7824 */ /* 0x000fe200078e020a */
[--C-:B-----5:R-:W-:Y:S01]  /*e820*/  IADD3 R14, P1, P0, R2, R4, R6.reuse ;  /* 0x00000004020e7210 */ /* 0x120fe2000783e006 */
[----:B------:R-:W-:Y:S01]  /*e830*/  IMAD.IADD R2, R5, 0x1, R9 ;  /* 0x0000000105027824 */ /* 0x000fe200078e0209 */
[----:B------:R-:W-:Y:S01]  /*e840*/  SHF.R.S32.HI R9, RZ, 0x1f, R6 ;  /* 0x0000001fff097819 */ /* 0x000fe20000011406 */
[----:B------:R-:W-:Y:S02]  /*e850*/  IMAD R10, R19, R8, RZ ;  /* 0x00000008130a7224 */ /* 0x000fe400078e02ff */
[----:B------:R-:W-:-:S02]  /*e860*/  IMAD.MOV R3, RZ, RZ, -R0 ;  /* 0x000000ffff037224 */ /* 0x000fc400078e0a00 */
        /* <DEDUP_REMOVED lines=15> */
[----:B------:R-:W-:Y:S02]  /*e960*/  LEA R0, P0, R2, R4, 0x2 ;  /* 0x0000000402007211 */ /* 0x000fe400078010ff */
[----:B------:R-:W-:-:S04]  /*e970*/  SEL R5, R5, c[0x0][0x454], P3 ;  /* 0x0001150005057a07 */ /* 0x000fc80001800000 */
[----:B------:R-:W-:Y:S01]  /*e980*/  LEA.HI.X R3, R2, R5, R3, 0x2, P0 ;  /* 0x0000000502037211 */ /* 0x000fe200000f1403 */
[----:B------:R-:W-:Y:S04]  /*e990*/  SHFL.IDX PT, R4, R0, RZ, 0x1c1f ;  /* 0x001c1fff00047589 */ /* 0x000fe800000e0000 */
[----:B------:R-:W1:Y:S04]  /*e9a0*/  SHFL.IDX PT, R5, R3, RZ, 0x1c1f ;  /* 0x001c1fff03057589 */ /* 0x000e6800000e0000 */
[----:B------:R3:W-:Y:S04]  /*e9b0*/  SHFL.IDX PT, R2, R0, 0x1, 0x1c1f ;  /* 0x003c1f0000027f89 */ /* 0x0007e800000e0000 */
[----:B------:R-:W2:Y:S01]  /*e9c0*/  SHFL.IDX PT, R3, R3, 0x1, 0x1c1f ;  /* 0x003c1f0003037f89 */ /* 0x000ea200000e0000 */
[----:B------:R-:W-:Y:S01]  /*e9d0*/  IMAD R12, R16, c[0x0][0x4e8], RZ ;  /* 0x00013a00100c7a24 */ /* 0x000fe200078e02ff */
[----:B------:R-:W-:Y:S01]  /*e9e0*/  LOP3.LUT P0, RZ, R23, 0x3, RZ, 0xc0, !PT ;  /* 0x0000000317ff7812 */ /* 0x000fe2000780c0ff */
        /* <DEDUP_REMOVED lines=9> */
[----:B------:R-:W-:Y:S01]  /*ea80*/  IMAD R0, R9, c[0x0][0x3a0], RZ ;  /* 0x0000e80009007a24 */ /* 0x000fe200078e02ff */
[----:B-1----:R-:W-:Y:S01]  /*ea90*/  IADD3 R4, R208, R229, RZ ;  /* 0x000000e5d0047210 */ /* 0x002fe20007ffe0ff */
[C---:B------:R-:W-:Y:S01]  /*eaa0*/  IMAD.WIDE.U32 R2, R6.reuse, c[0x0][0x3a0], RZ ;  /* 0x0000e80006027a25 */ /* 0x040fe200078e00ff */
[----:B------:R-:W-:Y:S01]  /*eab0*/  SHF.R.S32.HI R5, RZ, 0x1f, R7 ;  /* 0x0000001fff057819 */ /* 0x000fe20000011407 */
[----:B------:R1:W2:Y:S02]  /*eac0*/  LDS.128 R24, [R210+0x80] ;  /* 0x00008000d2187984 */ /* 0x0002a40000000c00 */
[----:B------:R-:W-:Y:S01]  /*ead0*/  IMAD R6, R6, c[0x0][0x3a4], R0 ;  /* 0x0000e90006067a24 */ /* 0x000fe200078e0200 */
[----:B------:R-:W-:Y:S01]  /*eae0*/  MOV R0, R4 ;  /* 0x0000000400007202 */ /* 0x000fe20000000f00 */
[----:B------:R1:W3:Y:S01]  /*eaf0*/  LDS.128 R40, [R210+0x1080] ;  /* 0x00108000d2287984 */ /* 0x0002e20000000c00 */
[----:B------:R-:W-:-:S02]  /*eb00*/  IMAD R5, R5, c[0x0][0x3f0], RZ ;  /* 0x0000fc0005057a24 */ /* 0x000fc400078e02ff */
[----:B------:R-:W-:Y:S01]  /*eb10*/  IADD3 R3, R3, R6, RZ ;  /* 0x0000000603037210 */ /* 0x000fe20007ffe0ff */
[----:B------:R-:W-:Y:S01]  /*eb20*/  @P2 IMAD.HI.U32 R6, R4, c[0x0][0x4ec], RZ ;  /* 0x00013b0004062a27 */ /* 0x000fe200078e00ff */
[----:B------:R1:W4:Y:S03]  /*eb30*/  LDS.128 R52, [R210+0x2080] ;  /* 0x00208000d2347984 */ /* 0x0003260000000c00 */
        /* <DEDUP_REMOVED lines=31> */
.L_x_2817:
[----:B------:R-:W-:Y:S05]  /*ed30*/  BRA.DIV ~URZ, `(.L_x_2736) ;  /* 0x000053727f007947 */ /* 0x000fea000b800000 */
[----:B------:R4:W2:Y:S02]  /*ed40*/  SHFL.IDX PT, R0, R11, RZ, 0x181f ;  /* 0x00181fff0b007589 */ /* 0x0008a400000e0000 */
.L_x_2818:
        /* <DEDUP_REMOVED lines=19> */
.L_x_2738:
[----:B------:R-:W-:Y:S05]  /*ee80*/  BSYNC B0 ;  /* 0x0000000000007941 */ /* 0x000fea0003800000 */
.L_x_2737:
[----:B------:R-:W-:Y:S05]  /*ee90*/  BRA.DIV ~URZ, `(.L_x_2739) ;  /* 0x000052827f007947 */ /* 0x000fea000b800000 */
[----:B---3--:R3:W4:Y:S04]  /*eea0*/  SHFL.IDX PT, R8, R9, 0x1, 0x181f ;  /* 0x00381f0009087f89 */ /* 0x00872800000e0000 */
[----:B--2---:R3:W2:Y:S02]  /*eeb0*/  SHFL.IDX PT, R0, R11, 0x1, 0x181f ;  /* 0x00381f000b007f89 */ /* 0x0046a400000e0000 */
.L_x_2819:
        /* <DEDUP_REMOVED lines=19> */
.L_x_2741:
[----:B------:R-:W-:Y:S05]  /*eff0*/  BSYNC B0 ;  /* 0x0000000000007941 */ /* 0x000fea0003800000 */
.L_x_2740:
[----:B------:R-:W-:Y:S05]  /*f000*/  BRA.DIV ~URZ, `(.L_x_2742) ;  /* 0x000051e27f007947 */ /* 0x000fea000b800000 */
[----:B----4-:R4:W3:Y:S02]  /*f010*/  SHFL.IDX PT, R8, R9, 0x2, 0x181f ;  /* 0x00581f0009087f89 */ /* 0x0108e400000e0000 */
.L_x_2820:
[----:B------:R-:W-:Y:S05]  /*f020*/  BRA.DIV ~URZ, `(.L_x_2743) ;  /* 0x000052327f007947 */ /* 0x000fea000b800000 */
[----:B--2---:R2:W4:Y:S02]  /*f030*/  SHFL.IDX PT, R0, R11, 0x2, 0x181f ;  /* 0x00581f000b007f89 */ /* 0x00452400000e0000 */
.L_x_2821:
        /* <DEDUP_REMOVED lines=19> */
.L_x_2745:
[----:B------:R-:W-:Y:S05]  /*f170*/  BSYNC B0 ;  /* 0x0000000000007941 */ /* 0x000fea0003800000 */
.L_x_2744:
[----:B------:R-:W-:Y:S05]  /*f180*/  BRA.DIV ~URZ, `(.L_x_2746) ;  /* 0x000051427f007947 */ /* 0x000fea000b800000 */
[----:B---3--:R3:W2:Y:S04]  /*f190*/  SHFL.IDX PT, R6, R9, 0x3, 0x181f ;  /* 0x00781f0009067f89 */ /* 0x0086a800000e0000 */
[----:B----4-:R3:W4:Y:S02]  /*f1a0*/  SHFL.IDX PT, R0, R11, 0x3, 0x181f ;  /* 0x00781f000b007f89 */ /* 0x01072400000e0000 */
.L_x_2822:
        /* <DEDUP_REMOVED lines=20> */
.L_x_2734:
        /* <DEDUP_REMOVED lines=32> */
.L_x_2823:
[----:B------:R-:W-:Y:S05]  /*f4f0*/  BRA.DIV ~URZ, `(.L_x_2749) ;  /* 0x00004f127f007947 */ /* 0x000fea000b800000 */
[----:B------:R3:W4:Y:S02]  /*f500*/  SHFL.IDX PT, R0, R12, RZ, 0x1c1f ;  /* 0x001c1fff0c007589 */ /* 0x00072400000e0000 */
.L_x_2824:
[----:B------:R-:W-:Y:S01]  /*f510*/  BSSY B0, `(.L_x_2750) ;  /* 0x0000094000007945 */ /* 0x000fe20003800000 */
[----:B------:R-:W-:Y:S05]  /*f520*/  @P1 BRA `(.L_x_2751) ;  /* 0x0000092000001947 */ /* 0x000fea0003800000 */
[C---:B------:R-:W-:Y:S02]  /*f530*/  IADD3 R8, R225.reuse, 0x8, RZ ;  /* 0x00000008e1087810 */ /* 0x040fe40007ffe0ff */
[C---:B------:R-:W-:Y:S02]  /*f540*/  ISETP.GE.AND P4, PT, R225.reuse, c[0x0][0x3c8], PT ;  /* 0x0000f200e1007a0c */ /* 0x040fe40003f86270 */
[----:B------:R-:W-:Y:S02]  /*f550*/  ISETP.GE.AND P2, PT, R8, c[0x0][0x3c8], PT ;  /* 0x0000f20008007a0c */ /* 0x000fe40003f46270 */
[C---:B------:R-:W-:Y:S02]  /*f560*/  IADD3 R13, R225.reuse, 0x10, RZ ;  /* 0x00000010e10d7810 */ /* 0x040fe40007ffe0ff */
[----:B------:R-:W-:-:S02]  /*f570*/  IADD3 R9, R225, 0x18, RZ ;  /* 0x00000018e1097810 */ /* 0x000fc40007ffe0ff */
[----:B------:R-:W-:Y:S02]  /*f580*/  ISETP.GE.AND P5, PT, R13, c[0x0][0x3c8], PT ;  /* 0x0000f2000d007a0c */ /* 0x000fe40003fa6270 */
[----:B------:R-:W-:Y:S02]  /*f590*/  IADD3 R11, R225, 0x8, RZ ;  /* 0x00000008e10b7810 */ /* 0x000fe40007ffe0ff */
[----:B------:R-:W-:Y:S01]  /*f5a0*/  ISETP.GE.AND P1, PT, R9, c[0x0][0x3c8], PT ;  /* 0x0000f20009007a0c */ /* 0x000fe20003f26270 */
[----:B----4-:R-:W-:Y:S01]  /*f5b0*/  @!P4 IMAD.MOV.U32 R6, RZ, RZ, R0 ;  /* 0x000000ffff06c224 */ /* 0x010fe200078e0000 */
[----:B------:R-:W-:Y:S01]  /*f5c0*/  SHF.R.S32.HI R11, RZ, 0x1f, R11 ;  /* 0x0000001fff0b7819 */ /* 0x000fe2000001140b */
[----:B--2---:R-:W-:Y:S01]  /*f5d0*/  @!P4 IMAD.MOV.U32 R7, RZ, RZ, R4 ;  /* 0x000000ffff07c224 */ /* 0x004fe200078e0004 */
[----:B------:R-:W-:Y:S02]  /*f5e0*/  @!P2 LEA R2, P3, R8, R0, 0x2 ;  /* 0x000000000802a211 */ /* 0x000fe400078610ff */
[C---:B------:R-:W-:Y:S01]  /*f5f0*/  IADD3 R10, R225.reuse, 0x20, RZ ;  /* 0x00000020e10a7810 */ /* 0x040fe20007ffe0ff */
[C---:B------:R-:W-:Y:S01]  /*f600*/  @!P4 IMAD.WIDE R6, R225.reuse, 0x4, R6 ;  /* 0x00000004e106c825 */ /* 0x040fe200078e0206 */
[----:B------:R-:W-:-:S02]  /*f610*/  IADD3 R14, R225, 0x10, RZ ;  /* 0x00000010e10e7810 */ /* 0x000fc40007ffe0ff */
[----:B------:R-:W-:Y:S02]  /*f620*/  @!P2 LEA.HI.X R3, R8, R4, R11, 0x2, P3 ;  /* 0x000000040803a211 */ /* 0x000fe400018f140b */
[----:B------:R2:W-:Y:S01]  /*f630*/  @!P4 ST.E.64 [R6.64], R136 ;  /* 0x000000880600c985 */ /* 0x0005e2000c101b08 */
[C---:B------:R-:W-:Y:S02]  /*f640*/  IADD3 R8, R225.reuse, 0x28, RZ ;  /* 0x00000028e1087810 */ /* 0x040fe40007ffe0ff */
[----:B------:R-:W-:Y:S01]  /*f650*/  ISETP.GE.AND P6, PT, R10, c[0x0][0x3c8], PT ;  /* 0x0000f2000a007a0c */ /* 0x000fe20003fc6270 */
[----:B------:R4:W-:Y:S01]  /*f660*/  @!P2 ST.E.64 [R2.64], R32 ;  /* 0x000000200200a985 */ /* 0x0009e2000c101b08 */
[----:B------:R-:W-:Y:S02]  /*f670*/  IADD3 R11, R225, 0x18, RZ ;  /* 0x00000018e10b7810 */ /* 0x000fe40007ffe0ff */
[----:B------:R-:W-:Y:S02]  /*f680*/  SHF.R.S32.HI R14, RZ, 0x1f, R14 ;  /* 0x0000001fff0e7819 */ /* 0x000fe4000001140e */
[----:B------:R-:W-:-:S02]  /*f690*/  ISETP.GE.AND P2, PT, R8, c[0x0][0x3c8], PT ;  /* 0x0000f20008007a0c */ /* 0x000fc40003f46270 */
[----:B------:R-:W-:Y:S02]  /*f6a0*/  SHF.R.S32.HI R11, RZ, 0x1f, R11 ;  /* 0x0000001fff0b7819 */ /* 0x000fe4000001140b */
[----:B------:R-:W-:Y:S02]  /*f6b0*/  SHF.R.S32.HI R15, RZ, 0x1f, R245 ;  /* 0x0000001fff0f7819 */ /* 0x000fe400000114f5 */
[-C--:B--2---:R-:W-:Y:S02]  /*f6c0*/  @!P5 LEA R6, P4, R13, R0.reuse, 0x2 ;  /* 0x000000000d06d211 */ /* 0x084fe400078810ff */
[----:B----4-:R-:W-:Y:S02]  /*f6d0*/  @!P1 LEA R2, P3, R9, R0, 0x2 ;  /* 0x0000000009029211 */ /* 0x010fe400078610ff */
[----:B------:R-:W-:Y:S02]  /*f6e0*/  @!P5 LEA.HI.X R7, R13, R4, R14, 0x2, P4 ;  /* 0x000000040d07d211 */ /* 0x000fe400020f140e */
[----:B------:R-:W-:-:S02]  /*f6f0*/  IADD3 R13, R225, 0x30, RZ ;  /* 0x00000030e10d7810 */ /* 0x000fc40007ffe0ff */
[----:B------:R-:W-:Y:S01]  /*f700*/  @!P1 LEA.HI.X R3, R9, R4, R11, 0x2, P3 ;  /* 0x0000000409039211 */ /* 0x000fe200018f140b */
[----:B------:R2:W-:Y:S01]  /*f710*/  @!P5 ST.E.64 [R6.64], R34 ;  /* 0x000000220600d985 */ /* 0x0005e2000c101b08 */
[C---:B------:R-:W-:Y:S02]  /*f720*/  IADD3 R14, R225.reuse, 0x20, RZ ;  /* 0x00000020e10e7810 */ /* 0x040fe40007ffe0ff */
[----:B------:R-:W-:Y:S01]  /*f730*/  IADD3 R9, R225, 0x38, RZ ;  /* 0x00000038e1097810 */ /* 0x000fe20007ffe0ff */
[----:B------:R4:W-:Y:S01]  /*f740*/  @!P1 ST.E.64 [R2.64], R102 ;  /* 0x0000006602009985 */ /* 0x0009e2000c101b08 */
[----:B------:R-:W-:Y:S02]  /*f750*/  ISETP.GE.AND P5, PT, R13, c[0x0][0x3c8], PT ;  /* 0x0000f2000d007a0c */ /* 0x000fe40003fa6270 */
[----:B------:R-:W-:Y:S02]  /*f760*/  SHF.R.S32.HI R14, RZ, 0x1f, R14 ;  /* 0x0000001fff0e7819 */ /* 0x000fe4000001140e */
[----:B------:R-:W-:-:S02]  /*f770*/  IADD3 R11, R225, 0x28, RZ ;  /* 0x00000028e10b7810 */ /* 0x000fc40007ffe0ff */
[----:B------:R-:W-:Y:S02]  /*f780*/  ISETP.GE.AND P1, PT, R9, c[0x0][0x3c8], PT ;  /* 0x0000f20009007a0c */ /* 0x000fe40003f26270 */
[----:B------:R-:W-:Y:S02]  /*f790*/  SHF.R.S32.HI R11, RZ, 0x1f, R11 ;  /* 0x0000001fff0b7819 */ /* 0x000fe4000001140b */
[-C--:B--2---:R-:W-:Y:S02]  /*f7a0*/  @!P6 LEA R6, P4, R10, R0.reuse, 0x2 ;  /* 0x000000000a06e211 */ /* 0x084fe400078810ff */
[----:B----4-:R-:W-:Y:S02]  /*f7b0*/  @!P2 LEA R2, P3, R8, R0, 0x2 ;  /* 0x000000000802a211 */ /* 0x010fe400078610ff */
[----:B------:R-:W-:Y:S02]  /*f7c0*/  @!P6 LEA.HI.X R7, R10, R4, R14, 0x2, P4 ;  /* 0x000000040a07e211 */ /* 0x000fe400020f140e */
[----:B------:R-:W-:-:S02]  /*f7d0*/  IADD3 R10, R225, 0x40, RZ ;  /* 0x00000040e10a7810 */ /* 0x000fc40007ffe0ff */
[C---:B------:R-:W-:Y:S01]  /*f7e0*/  IADD3 R14, R225.reuse, 0x30, RZ ;  /* 0x00000030e10e7810 */ /* 0x040fe20007ffe0ff */
[----:B------:R2:W-:Y:S01]  /*f7f0*/  @!P6 ST.E.64 [R6.64], R104 ;  /* 0x000000680600e985 */ /* 0x0005e2000c101b08 */
[----:B------:R-:W-:Y:S02]  /*f800*/  @!P2 LEA.HI.X R3, R8, R4, R11, 0x2, P3 ;  /* 0x000000040803a211 */ /* 0x000fe400018f140b */
[C---:B------:R-:W-:Y:S02]  /*f810*/  IADD3 R8, R225.reuse, 0x48, RZ ;  /* 0x00000048e1087810 */ /* 0x040fe40007ffe0ff */
[----:B------:R-:W-:Y:S01]  /*f820*/  ISETP.GE.AND P6, PT, R10, c[0x0][0x3c8], PT ;  /* 0x0000f2000a007a0c */ /* 0x000fe20003fc6270 */
[----:B------:R4:W-:Y:S01]  /*f830*/  @!P2 ST.E.64 [R2.64], R108 ;  /* 0x0000006c0200a985 */ /* 0x0009e2000c101b08 */
[----:B------:R-:W-:Y:S02]  /*f840*/  IADD3 R11, R225, 0x38, RZ ;  /* 0x00000038e10b7810 */ /* 0x000fe40007ffe0ff */
[----:B------:R-:W-:-:S02]  /*f850*/  SHF.R.S32.HI R14, RZ, 0x1f, R14 ;  /* 0x0000001fff0e7819 */ /* 0x000fc4000001140e */
[----:B------:R-:W-:Y:S02]  /*f860*/  ISETP.GE.AND P2, PT, R8, c[0x0][0x3c8], PT ;  /* 0x0000f20008007a0c */ /* 0x000fe40003f46270 */
[----:B------:R-:W-:Y:S02]  /*f870*/  SHF.R.S32.HI R11, RZ, 0x1f, R11 ;  /* 0x0000001fff0b7819 */ /* 0x000fe4000001140b */
[----:B--2---:R-:W-:-:S04]  /*f880*/  @!P5 LEA R6, P4, R13, R0, 0x2 ;  /* 0x000000000d06d211 */ /* 0x004fc800078810ff */
[----:B------:R-:W-:Y:S02]  /*f890*/  @!P5 LEA.HI.X R7, R13, R4, R14, 0x2, P4 ;  /* 0x000000040d07d211 */ /* 0x000fe400020f140e */
[----:B----4-:R-:W-:Y:S02]  /*f8a0*/  @!P1 LEA R2, P3, R9, R0, 0x2 ;  /* 0x0000000009029211 */ /* 0x010fe400078610ff */
[----:B------:R-:W-:Y:S01]  /*f8b0*/  IADD3 R13, R225, 0x50, RZ ;  /* 0x00000050e10d7810 */ /* 0x000fe20007ffe0ff */
[----:B------:R2:W-:Y:S01]  /*f8c0*/  @!P5 ST.E.64 [R6.64], R112 ;  /* 0x000000700600d985 */ /* 0x0005e2000c101b08 */
[----:B------:R-:W-:Y:S02]  /*f8d0*/  @!P1 LEA.HI.X R3, R9, R4, R11, 0x2, P3 ;  /* 0x0000000409039211 */ /* 0x000fe400018f140b */
[C---:B------:R-:W-:Y:S02]  /*f8e0*/  IADD3 R14, R225.reuse, 0x40, RZ ;  /* 0x00000040e10e7810 */ /* 0x040fe40007ffe0ff */
[----:B------:R-:W-:Y:S01]  /*f8f0*/  IADD3 R9, R225, 0x58, RZ ;  /* 0x00000058e1097810 */ /* 0x000fe20007ffe0ff */
[----:B------:R4:W-:Y:S01]  /*f900*/  @!P1 ST.E.64 [R2.64], R116 ;  /* 0x0000007402009985 */ /* 0x0009e2000c101b08 */
[----:B------:R-:W-:-:S02]  /*f910*/  ISETP.GE.AND P5, PT, R13, c[0x0][0x3c8], PT ;  /* 0x0000f2000d007a0c */ /* 0x000fc40003fa6270 */
[----:B------:R-:W-:Y:S02]  /*f920*/  SHF.R.S32.HI R14, RZ, 0x1f, R14 ;  /* 0x0000001fff0e7819 */ /* 0x000fe4000001140e */
[----:B------:R-:W-:Y:S02]  /*f930*/  IADD3 R11, R225, 0x48, RZ ;  /* 0x00000048e10b7810 */ /* 0x000fe40007ffe0ff */
[----:B------:R-:W-:Y:S02]  /*f940*/  ISETP.GE.AND P1, PT, R9, c[0x0][0x3c8], PT ;  /* 0x0000f20009007a0c */ /* 0x000fe40003f26270 */
[----:B------:R-:W-:Y:S02]  /*f950*/  SHF.R.S32.HI R11, RZ, 0x1f, R11 ;  /* 0x0000001fff0b7819 */ /* 0x000fe4000001140b */
[----:B--2---:R-:W-:-:S04]  /*f960*/  @!P6 LEA R6, P4, R10, R0, 0x2 ;  /* 0x000000000a06e211 */ /* 0x004fc800078810ff */
[----:B------:R-:W-:Y:S02]  /*f970*/  @!P6 LEA.HI.X R7, R10, R4, R14, 0x2, P4 ;  /* 0x000000040a07e211 */ /* 0x000fe400020f140e */
[C---:B----4-:R-:W-:Y:S02]  /*f980*/  @!P2 LEA R2, P3, R8.reuse, R0, 0x2 ;  /* 0x000000000802a211 */ /* 0x050fe400078610ff */
[C---:B------:R-:W-:Y:S01]  /*f990*/  IADD3 R10, R225.reuse, 0x60, RZ ;  /* 0x00000060e10a7810 */ /* 0x040fe20007ffe0ff */
[----:B------:R2:W-:Y:S01]  /*f9a0*/  @!P6 ST.E.64 [R6.64], R36 ;  /* 0x000000240600e985 */ /* 0x0005e2000c101b08 */
[C---:B------:R-:W-:Y:S02]  /*f9b0*/  IADD3 R14, R225.reuse, 0x50, RZ ;  /* 0x00000050e10e7810 */ /* 0x040fe40007ffe0ff */
[----:B------:R-:W-:Y:S02]  /*f9c0*/  @!P2 LEA.HI.X R3, R8, R4, R11, 0x2, P3 ;  /* 0x000000040803a211 */ /* 0x000fe400018f140b */
[----:B------:R-:W-:-:S02]  /*f9d0*/  IADD3 R8, R225, 0x68, RZ ;  /* 0x00000068e1087810 */ /* 0x000fc40007ffe0ff */
[----:B------:R-:W-:Y:S01]  /*f9e0*/  ISETP.GE.AND P6, PT, R10, c[0x0][0x3c8], PT ;  /* 0x0000f2000a007a0c */ /* 0x000fe20003fc6270 */
[----:B------:R4:W-:Y:S01]  /*f9f0*/  @!P2 ST.E.64 [R2.64], R40 ;  /* 0x000000280200a985 */ /* 0x0009e2000c101b08 */
[----:B------:R-:W-:Y:S02]  /*fa00*/  IADD3 R11, R225, 0x58, RZ ;  /* 0x00000058e10b7810 */ /* 0x000fe40007ffe0ff */
[----:B------:R-:W-:Y:S02]  /*fa10*/  SHF.R.S32.HI R14, RZ, 0x1f, R14 ;  /* 0x0000001fff0e7819 */ /* 0x000fe4000001140e */
[----:B------:R-:W-:Y:S02]  /*fa20*/  SHF.R.S32.HI R11, RZ, 0x1f, R11 ;  /* 0x0000001fff0b7819 */ /* 0x000fe4000001140b */
[----:B------:R-:W-:Y:S02]  /*fa30*/  ISETP.GE.AND P2, PT, R8, c[0x0][0x3c8], PT ;  /* 0x0000f20008007a0c */ /* 0x000fe40003f46270 */
[----:B--2---:R-:W-:-:S04]  /*fa40*/  @!P5 LEA R6, P4, R13, R0, 0x2 ;  /* 0x000000000d06d211 */ /* 0x004fc800078810ff */
[----:B------:R-:W-:Y:S02]  /*fa50*/  @!P5 LEA.HI.X R7, R13, R4, R14, 0x2, P4 ;  /* 0x000000040d07d211 */ /* 0x000fe400020f140e */
[----:B------:R-:W-:Y:S02]  /*fa60*/  SHF.R.S32.HI R13, RZ, 0x1f, R246 ;  /* 0x0000001fff0d7819 */ /* 0x000fe400000114f6 */
[C---:B----4-:R-:W-:Y:S01]  /*fa70*/  @!P1 LEA R2, P3, R9.reuse, R0, 0x2 ;  /* 0x0000000009029211 */ /* 0x050fe200078610ff */
[----:B------:R2:W-:Y:S01]  /*fa80*/  @!P5 ST.E.64 [R6.64], R44 ;  /* 0x0000002c0600d985 */ /* 0x0005e2000c101b08 */
[----:B------:R-:W-:Y:S02]  /*fa90*/  ISETP.GE.AND P5, PT, R252, c[0x0][0x3c8], PT ;  /* 0x0000f200fc007a0c */ /* 0x000fe40003fa6270 */
[----:B------:R-:W-:Y:S02]  /*faa0*/  @!P1 LEA.HI.X R3, R9, R4, R11, 0x2, P3 ;  /* 0x0000000409039211 */ /* 0x000fe400018f140b */
[----:B------:R-:W-:-:S02]  /*fab0*/  IADD3 R11, R225, 0x60, RZ ;  /* 0x00000060e10b7810 */ /* 0x000fc40007ffe0ff */
[----:B------:R-:W-:Y:S01]  /*fac0*/  IADD3 R9, R225, 0x68, RZ ;  /* 0x00000068e1097810 */ /* 0x000fe20007ffe0ff */
[----:B------:R4:W-:Y:S01]  /*fad0*/  @!P1 ST.E.64 [R2.64], R48 ;  /* 0x0000003002009985 */ /* 0x0009e2000c101b08 */
[----:B------:R-:W-:Y:S02]  /*fae0*/  SHF.R.S32.HI R11, RZ, 0x1f, R11 ;  /* 0x0000001fff0b7819 */ /* 0x000fe4000001140b */
[----:B------:R-:W-:Y:S02]  /*faf0*/  ISETP.GE.AND P1, PT, R251, c[0x0][0x3c8], PT ;  /* 0x0000f200fb007a0c */ /* 0x000fe40003f26270 */
[----:B------:R-:W-:Y:S02]  /*fb00*/  SHF.R.S32.HI R9, RZ, 0x1f, R9 ;  /* 0x0000001fff097819 */ /* 0x000fe40000011409 */
[----:B------:R-:W-:Y:S02]  /*fb10*/  SHF.R.S32.HI R14, RZ, 0x1f, R244 ;  /* 0x0000001fff0e7819 */ /* 0x000fe400000114f4 */
[----:B--2---:R-:W-:-:S04]  /*fb20*/  @!P6 LEA R6, P4, R10, R0, 0x2 ;  /* 0x000000000a06e211 */ /* 0x004fc800078810ff */
[----:B------:R-:W-:Y:S02]  /*fb30*/  @!P6 LEA.HI.X R7, R10, R4, R11, 0x2, P4 ;  /* 0x000000040a07e211 */ /* 0x000fe400020f140b */
[----:B------:R-:W-:Y:S02]  /*fb40*/  ISETP.GE.AND P4, PT, R249, c[0x0][0x3c8], PT ;  /* 0x0000f200f9007a0c */ /* 0x000fe40003f86270 */
[----:B----4-:R-:W-:Y:S01]  /*fb50*/  @!P2 LEA R2, P3, R8, R0, 0x2 ;  /* 0x000000000802a211 */ /* 0x010fe200078610ff */
[----:B------:R2:W-:Y:S01]  /*fb60*/  @!P6 ST.E.64 [R6.64], R52 ;  /* 0x000000340600e985 */ /* 0x0005e2000c101b08 */
[----:B------:R-:W-:Y:S02]  /*fb70*/  ISETP.GE.AND P6, PT, R250, c[0x0][0x3c8], PT ;  /* 0x0000f200fa007a0c */ /* 0x000fe40003fc6270 */
[----:B------:R-:W-:Y:S02]  /*fb80*/  @!P2 LEA.HI.X R3, R8, R4, R9, 0x2, P3 ;  /* 0x000000040803a211 */ /* 0x000fe400018f1409 */
[----:B------:R-:W-:-:S02]  /*fb90*/  SHF.R.S32.HI R9, RZ, 0x1f, R252 ;  /* 0x0000001fff097819 */ /* 0x000fc400000114fc */
[----:B------:R-:W-:Y:S01]  /*fba0*/  SHF.R.S32.HI R8, RZ, 0x1f, R251 ;  /* 0x0000001fff087819 */ /* 0x000fe200000114fb */
[----:B------:R4:W-:Y:S01]  /*fbb0*/  @!P2 ST.E.64 [R2.64], R56 ;  /* 0x000000380200a985 */ /* 0x0009e2000c101b08 */
[----:B------:R-:W-:Y:S02]  /*fbc0*/  SHF.R.S32.HI R10, RZ, 0x1f, R250 ;  /* 0x0000001fff0a7819 */ /* 0x000fe400000114fa */
[----:B------:R-:W-:Y:S02]  /*fbd0*/  SHF.R.S32.HI R11, RZ, 0x1f, R249 ;  /* 0x0000001fff0b7819 */ /* 0x000fe400000114f9 */
[----:B--2---:R-:W-:-:S04]  /*fbe0*/  @!P5 LEA R6, P3, R252, R0, 0x2 ;  /* 0x00000000fc06d211 */ /* 0x004fc800078610ff */
[----:B------:R-:W-:Y:S02]  /*fbf0*/  @!P5 LEA.HI.X R7, R252, R4, R9, 0x2, P3 ;  /* 0x00000004fc07d211 */ /* 0x000fe400018f1409 */
[----:B------:R-:W-:Y:S02]  /*fc00*/  ISETP.GE.AND P3, PT, R248, c[0x0][0x3c8], PT ;  /* 0x0000f200f8007a0c */ /* 0x000fe40003f66270 */
[C---:B----4-:R-:W-:Y:S01]  /*fc10*/  @!P1 LEA R2, P2, R251.reuse, R0, 0x2 ;  /* 0x00000000fb029211 */ /* 0x050fe200078410ff */
[----:B------:R2:W-:Y:S03]  /*fc20*/  @!P5 ST.E.64 [R6.64], R60 ;  /* 0x0000003c0600d985 */ /* 0x0005e6000c101b08 */
[----:B------:R-:W-:Y:S02]  /*fc30*/  @!P1 LEA.HI.X R3, R251, R4, R8, 0x2, P2 ;  /* 0x00000004fb039211 */ /* 0x000fe400010f1408 */
[----:B------:R-:W-:-:S03]  /*fc40*/  @!P6 LEA R8, P2, R250, R0, 0x2 ;  /* 0x00000000fa08e211 */ /* 0x000fc600078410ff */
[----:B------:R4:W-:Y:S01]  /*fc50*/  @!P1 ST.E.64 [R2.64], R64 ;  /* 0x0000004002009985 */ /* 0x0009e2000c101b08 */
[----:B------:R-:W-:Y:S02]  /*fc60*/  ISETP.GE.AND P1, PT, R247, c[0x0][0x3c8], PT ;  /* 0x0000f200f7007a0c */ /* 0x000fe40003f26270 */
[----:B------:R-:W-:Y:S02]  /*fc70*/  @!P6 LEA.HI.X R9, R250, R4, R10, 0x2, P2 ;  /* 0x00000004fa09e211 */ /* 0x000fe400010f140a */
[----:B------:R-:W-:-:S03]  /*fc80*/  SHF.R.S32.HI R10, RZ, 0x1f, R248 ;  /* 0x0000001fff0a7819 */ /* 0x000fc600000114f8 */
[----:B------:R-:W-:Y:S01]  /*fc90*/  @!P6 ST.E.64 [R8.64], R120 ;  /* 0x000000780800e985 */ /* 0x000fe2000c101b08 */
[----:B------:R-:W-:Y:S02]  /*fca0*/  ISETP.GE.AND P6, PT, R246, c[0x0][0x3c8], PT ;  /* 0x0000f200f6007a0c */ /* 0x000fe40003fc6270 */
[----:B--2---:R-:W-:-:S04]  /*fcb0*/  @!P3 LEA R6, P2, R248, R0, 0x2 ;  /* 0x00000000f806b211 */ /* 0x004fc800078410ff */
[----:B------:R-:W-:Y:S02]  /*fcc0*/  @!P3 LEA.HI.X R7, R248, R4, R10, 0x2, P2 ;  /* 0x00000004f807b211 */ /* 0x000fe400010f140a */
[----:B------:R-:W-:Y:S02]  /*fcd0*/  SHF.R.S32.HI R10, RZ, 0x1f, R247 ;  /* 0x0000001fff0a7819 */ /* 0x000fe400000114f7 */
[----:B----4-:R-:W-:-:S04]  /*fce0*/  @!P4 LEA R2, P5, R249, R0, 0x2 ;  /* 0x00000000f902c211 */ /* 0x010fc800078a10ff */
[----:B------:R-:W-:Y:S02]  /*fcf0*/  @!P4 LEA.HI.X R3, R249, R4, R11, 0x2, P5 ;  /* 0x00000004f903c211 */ /* 0x000fe400028f140b */
[----:B------:R-:W-:-:S03]  /*fd00*/  ISETP.GE.AND P5, PT, R245, c[0x0][0x3c8], PT ;  /* 0x0000f200f5007a0c */ /* 0x000fc60003fa6270 */
        /* <DEDUP_REMOVED lines=20> */
.L_x_2751:
[----:B------:R-:W-:Y:S05]  /*fe50*/  BSYNC B0 ;  /* 0x0000000000007941 */ /* 0x000fea0003800000 */
.L_x_2750:
[----:B------:R-:W-:Y:S05]  /*fe60*/  BRA.DIV ~URZ, `(.L_x_2752) ;  /* 0x000046127f007947 */ /* 0x000fea000b800000 */
[----:B--2---:R2:W1:Y:S04]  /*fe70*/  SHFL.IDX PT, R4, R5, 0x1, 0x1c1f ;  /* 0x003c1f0005047f89 */ /* 0x00446800000e0000 */
[----:B----4-:R2:W4:Y:S02]  /*fe80*/  SHFL.IDX PT, R0, R12, 0x1, 0x1c1f ;  /* 0x003c1f000c007f89 */ /* 0x01052400000e0000 */
.L_x_2825:
[----:B------:R-:W-:Y:S05]  /*fe90*/  @P0 BRA `(.L_x_2747) ;  /* 0x000015c000000947 */ /* 0x000fea0003800000 */
[C---:B-12---:R-:W-:Y:S02]  /*fea0*/  IADD3 R5, R225.reuse, 0x8, RZ ;  /* 0x00000008e1057810 */ /* 0x046fe40007ffe0ff */
[----:B------:R-:W-:Y:S02]  /*feb0*/  IADD3 R13, R225, 0x10, RZ ;  /* 0x00000010e10d7810 */ /* 0x000fe40007ffe0ff */
[----:B------:R-:W-:Y:S02]  /*fec0*/  ISETP.GE.AND P3, PT, R5, c[0x0][0x3c8], PT ;  /* 0x0000f20005007a0c */ /* 0x000fe40003f66270 */
[----:B------:R-:W-:-:S02]  /*fed0*/  ISETP.GE.AND P4, PT, R225, c[0x0][0x3c8], PT ;  /* 0x0000f200e1007a0c */ /* 0x000fc40003f86270 */
[----:B------:R-:W-:Y:S02]  /*fee0*/  ISETP.GE.AND P2, PT, R13, c[0x0][0x3c8], PT ;  /* 0x0000f2000d007a0c */ /* 0x000fe40003f46270 */
[C---:B------:R-:W-:Y:S02]  /*fef0*/  IADD3 R8, R225.reuse, 0x8, RZ ;  /* 0x00000008e1087810 */ /* 0x040fe40007ffe0ff */
[----:B------:R-:W-:Y:S02]  /*ff00*/  IADD3 R14, R225, 0x18, RZ ;  /* 0x00000018e10e7810 */ /* 0x000fe40007ffe0ff */
[----:B------:R-:W-:Y:S02]  /*ff10*/  SHF.R.S32.HI R8, RZ, 0x1f, R8 ;  /* 0x0000001fff087819 */ /* 0x000fe40000011408 */
[----:B------:R-:W-:Y:S02]  /*ff20*/  ISETP.GE.AND P1, PT, R14, c[0x0][0x3c8], PT ;  /* 0x0000f2000e007a0c */ /* 0x000fe40003f26270 */
[----:B----4-:R-:W-:Y:S01]  /*ff30*/  @!P3 LEA R2, P5, R5, R0, 0x2 ;  /* 0x000000000502b211 */ /* 0x010fe200078a10ff */
[----:B------:R-:W-:Y:S01]  /*ff40*/  @!P4 IMAD.MOV.U32 R6, RZ, RZ, R0 ;  /* 0x000000ffff06c224 */ /* 0x000fe200078e0000 */
[C---:B------:R-:W-:Y:S01]  /*ff50*/  IADD3 R15, R225.reuse, 0x10, RZ ;  /* 0x00000010e10f7810 */ /* 0x040fe20007ffe0ff */
[----:B------:R-:W-:Y:S01]  /*ff60*/  @!P4 IMAD.MOV.U32 R7, RZ, RZ, R4 ;  /* 0x000000ffff07c224 */ /* 0x000fe200078e0004 */
[----:B---3--:R-:W-:-:S02]  /*ff70*/  IADD3 R12, R225, 0x20, RZ ;  /* 0x00000020e10c7810 */ /* 0x008fc40007ffe0ff */
[----:B------:R-:W-:Y:S01]  /*ff80*/  @!P3 LEA.HI.X R3, R5, R4, R8, 0x2, P5 ;  /* 0x000000040503b211 */ /* 0x000fe200028f1408 */
[----:B------:R-:W-:Y:S01]  /*ff90*/  @!P4 IMAD.WIDE R6, R225, 0x4, R6 ;  /* 0x00000004e106c825 */ /* 0x000fe200078e0206 */
[----:B------:R-:W-:Y:S02]  /*ffa0*/  @!P2 LEA R8, P6, R13, R0, 0x2 ;  /* 0x000000000d08a211 */ /* 0x000fe400078c10ff */
[----:B------:R-:W-:Y:S02]  /*ffb0*/  SHF.R.S32.HI R15, RZ, 0x1f, R15 ;  /* 0x0000001fff0f7819 */ /* 0x000fe4000001140f */
[----:B------:R-:W-:Y:S01]  /*ffc0*/  ISETP.GE.AND P0, PT, R12, c[0x0][0x3c8], PT ;  /* 0x0000f2000c007a0c */ /* 0x000fe20003f06270 */
[----:B------:R1:W-:Y:S01]  /*ffd0*/  @!P4 ST.E.64 [R6.64], R96 ;  /* 0x000000600600c985 */ /* 0x0003e2000c101b08 */
[----:B------:R-:W-:Y:S02]  /*ffe0*/  IADD3 R10, R225, 0x28, RZ ;  /* 0x00000028e10a7810 */ /* 0x000fe40007ffe0ff */
[----:B------:R-:W-:Y:S01]  /*fff0*/  @!P2 LEA.HI.X R9, R13, R4, R15, 0x2, P6 ;  /* 0x000000040d09a211 */ /* 0x000fe200030f140f */
[----:B------:R2:W-:Y:S01]  /*10000*/  @!P3 ST.E.64 [R2.64], R84 ;  /* 0x000000540200b985 */ /* 0x0005e2000c101b08 */
[----:B------:R-:W-:-:S02]  /*10010*/  IADD3 R15, R225, 0x18, RZ ;  /* 0x00000018e10f7810 */ /* 0x000fc40007ffe0ff */
[----:B------:R-:W-:Y:S01]  /*10020*/  ISETP.GE.AND P5, PT, R10, c[0x0][0x3c8], PT ;  /* 0x0000f2000a007a0c */ /* 0x000fe20003fa6270 */
[----:B------:R3:W-:Y:S01]  /*10030*/  @!P2 ST.E.64 [R8.64], R132 ;  /* 0x000000840800a985 */ /* 0x0007e2000c101b08 */
[----:B------:R-:W-:Y:S02]  /*10040*/  SHF.R.S32.HI R15, RZ, 0x1f, R15 ;  /* 0x0000001fff0f7819 */ /* 0x000fe4000001140f */
[C---:B------:R-:W-:Y:S02]  /*10050*/  IADD3 R11, R225.reuse, 0x30, RZ ;  /* 0x00000030e10b7810 */ /* 0x040fe40007ffe0ff */
[----:B------:R-:W-:Y:S02]  /*10060*/  IADD3 R13, R225, 0x20, RZ ;  /* 0x00000020e10d7810 */ /* 0x000fe40007ffe0ff */
[----:B------:R-:W-:Y:S02]  /*10070*/  ISETP.GE.AND P4, PT, R11, c[0x0][0x3c8], PT ;  /* 0x0000f2000b007a0c */ /* 0x000fe40003f86270 */
[----:B------:R-:W-:-:S02]  /*10080*/  IADD3 R5, R225, 0x38, RZ ;  /* 0x00000038e1057810 */ /* 0x000fc40007ffe0ff */
[----:B------:R-:W-:Y:S02]  /*10090*/  SHF.R.S32.HI R13, RZ, 0x1f, R13 ;  /* 0x0000001fff0d7819 */ /* 0x000fe4000001140d */
[----:B-1----:R-:W-:-:S04]  /*100a0*/  @!P1 LEA R6, P3, R14, R0, 0x2 ;  /* 0x000000000e069211 */ /* 0x002fc800078610ff */
[----:B------:R-:W-:Y:S02]  /*100b0*/  @!P1 LEA.HI.X R7, R14, R4, R15, 0x2, P3 ;  /* 0x000000040e079211 */ /* 0x000fe400018f140f */
[C---:B--2---:R-:W-:Y:S02]  /*100c0*/  @!P0 LEA R2, P6, R12.reuse, R0, 0x2 ;  /* 0x000000000c028211 */ /* 0x044fe400078c10ff */
[----:B------:R-:W-:Y:S01]  /*100d0*/  IADD3 R15, R225, 0x28, RZ ;  /* 0x00000028e10f7810 */ /* 0x000fe20007ffe0ff */
[----:B------:R1:W-:Y:S01]  /*100e0*/  @!P1 ST.E.64 [R6.64], R106 ;  /* 0x0000006a06009985 */ /* 0x0003e2000c101b08 */
[----:B------:R-:W-:Y:S02]  /*100f0*/  ISETP.GE.AND P3, PT, R5, c[0x0][0x3c8], PT ;  /* 0x0000f20005007a0c */ /* 0x000fe40003f66270 */
[----:B------:R-:W-:Y:S02]  /*10100*/  @!P0 LEA.HI.X R3, R12, R4, R13, 0x2, P6 ;  /* 0x000000040c038211 */ /* 0x000fe400030f140d */
[----:B---3--:R-:W-:-:S02]  /*10110*/  @!P5 LEA R8, P1, R10, R0, 0x2 ;  /* 0x000000000a08d211 */ /* 0x008fc400078210ff */
[----:B------:R-:W-:Y:S01]  /*10120*/  SHF.R.S32.HI R15, RZ, 0x1f, R15 ;  /* 0x0000001fff0f7819 */ /* 0x000fe2000001140f */
[----:B------:R2:W-:Y:S01]  /*10130*/  @!P0 ST.E.64 [R2.64], R88 ;  /* 0x0000005802008985 */ /* 0x0005e2000c101b08 */
[----:B------:R-:W-:Y:S02]  /*10140*/  IADD3 R13, R225, 0x40, RZ ;  /* 0x00000040e10d7810 */ /* 0x000fe40007ffe0ff */
[----:B------:R-:W-:Y:S02]  /*10150*/  @!P5 LEA.HI.X R9, R10, R4, R15, 0x2, P1 ;  /* 0x000000040a09d211 */ /* 0x000fe400008f140f */
[----:B------:R-:W-:Y:S02]  /*10160*/  ISETP.GE.AND P2, PT, R13, c[0x0][0x3c8], PT ;  /* 0x0000f2000d007a0c */ /* 0x000fe40003f46270 */
[C---:B------:R-:W-:Y:S01]  /*10170*/  IADD3 R15, R225.reuse, 0x30, RZ ;  /* 0x00000030e10f7810 */ /* 0x040fe20007ffe0ff */
[----:B------:R3:W-:Y:S01]  /*10180*/  @!P5 ST.E.64 [R8.64], R122 ;  /* 0x0000007a0800d985 */ /* 0x0007e2000c101b08 */
[----:B------:R-:W-:-:S02]  /*10190*/  IADD3 R10, R225, 0x38, RZ ;  /* 0x00000038e10a7810 */ /* 0x000fc40007ffe0ff */
[----:B------:R-:W-:Y:S02]  /*101a0*/  SHF.R.S32.HI R15, RZ, 0x1f, R15 ;  /* 0x0000001fff0f7819 */ /* 0x000fe4000001140f */
[C---:B------:R-:W-:Y:S02]  /*101b0*/  IADD3 R12, R225.reuse, 0x50, RZ ;  /* 0x00000050e10c7810 */ /* 0x040fe40007ffe0ff */
[----:B------:R-:W-:Y:S02]  /*101c0*/  SHF.R.S32.HI R10, RZ, 0x1f, R10 ;  /* 0x0000001fff0a7819 */ /* 0x000fe4000001140a */
[----:B------:R-:W-:Y:S02]  /*101d0*/  IADD3 R14, R225, 0x48, RZ ;  /* 0x00000048e10e7810 */ /* 0x000fe40007ffe0ff */
[----:B-1----:R-:W-:Y:S02]  /*101e0*/  @!P4 LEA R6, P0, R11, R0, 0x2 ;  /* 0x000000000b06c211 */ /* 0x002fe400078010ff */
[----:B------:R-:W-:-:S02]  /*101f0*/  ISETP.GE.AND P1, PT, R14, c[0x0][0x3c8], PT ;  /* 0x0000f2000e007a0c */ /* 0x000fc40003f26270 */
[----:B------:R-:W-:Y:S02]  /*10200*/  @!P4 LEA.HI.X R7, R11, R4, R15, 0x2, P0 ;  /* 0x000000040b07c211 */ /* 0x000fe400000f140f */
[----:B------:R-:W-:Y:S02]  /*10210*/  ISETP.GE.AND P0, PT, R12, c[0x0][0x3c8], PT ;  /* 0x0000f2000c007a0c */ /* 0x000fe40003f06270 */
[----:B--2---:R-:W-:Y:S01]  /*10220*/  @!P3 LEA R2, P6, R5, R0, 0x2 ;  /* 0x000000000502b211 */ /* 0x004fe200078c10ff */
[----:B------:R1:W-:Y:S01]  /*10230*/  @!P4 ST.E.64 [R6.64], R110 ;  /* 0x0000006e0600c985 */ /* 0x0003e2000c101b08 */
[----:B------:R-:W-:Y:S02]  /*10240*/  IADD3 R15, R225, 0x40, RZ ;  /* 0x00000040e10f7810 */ /* 0x000fe40007ffe0ff */
[----:B------:R-:W-:Y:S02]  /*10250*/  @!P3 LEA.HI.X R3, R5, R4, R10, 0x2, P6 ;  /* 0x000000040503b211 */ /* 0x000fe400030f140a */
[----:B------:R-:W-:-:S02]  /*10260*/  SHF.R.S32.HI R15, RZ, 0x1f, R15 ;  /* 0x0000001fff0f7819 */ /* 0x000fc4000001140f */
[----:B---3--:R-:W-:Y:S01]  /*10270*/  @!P2 LEA R8, P6, R13, R0, 0x2 ;  /* 0x000000000d08a211 */ /* 0x008fe200078c10ff */
        /* <DEDUP_REMOVED lines=8> */
[----:B------:R-:W-:Y:S02]  /*10300*/  IADD3 R15, R225, 0x48, RZ ;  /* 0x00000048e10f7810 */ /* 0x000fe40007ffe0ff */
[----:B------:R-:W-:Y:S02]  /*10310*/  ISETP.GE.AND P4, PT, R11, c[0x0][0x3c8], PT ;  /* 0x0000f2000b007a0c */ /* 0x000fe40003f86270 */
[----:B------:R-:W-:Y:S02]  /*10320*/  SHF.R.S32.HI R15, RZ, 0x1f, R15 ;  /* 0x0000001fff0f7819 */ /* 0x000fe4000001140f */
[----:B------:R-:W-:Y:S02]  /*10330*/  IADD3 R5, R225, 0x68, RZ ;  /* 0x00000068e1057810 */ /* 0x000fe40007ffe0ff */
[----:B-1----:R-:W-:-:S02]  /*10340*/  @!P1 LEA R6, P3, R14, R0, 0x2 ;  /* 0x000000000e069211 */ /* 0x002fc400078610ff */
[----:B------:R-:W-:Y:S02]  /*10350*/  ISETP.GE.AND P2, PT, R252, c[0x0][0x3c8], PT ;  /* 0x0000f200fc007a0c */ /* 0x000fe40003f46270 */
[----:B------:R-:W-:Y:S02]  /*10360*/  @!P1 LEA.HI.X R7, R14, R4, R15, 0x2, P3 ;  /* 0x000000040e079211 */ /* 0x000fe400018f140f */
[----:B------:R-:W-:Y:S02]  /*10370*/  ISETP.GE.AND P3, PT, R5, c[0x0][0x3c8], PT ;  /* 0x0000f20005007a0c */ /* 0x000fe40003f66270 */
[C---:B--2---:R-:W-:Y:S01]  /*10380*/  @!P0 LEA R2, P6, R12.reuse, R0, 0x2 ;  /* 0x000000000c028211 */ /* 0x044fe200078c10ff */
[----:B------:R1:W-:Y:S01]  /*10390*/  @!P1 ST.E.64 [R6.64], R114 ;  /* 0x0000007206009985 */ /* 0x0003e2000c101b08 */
[----:B------:R-:W-:Y:S02]  /*103a0*/  ISETP.GE.AND P1, PT, R251, c[0x0][0x3c8], PT ;  /* 0x0000f200fb007a0c */ /* 0x000fe40003f26270 */
[----:B------:R-:W-:-:S02]  /*103b0*/  @!P0 LEA.HI.X R3, R12, R4, R13, 0x2, P6 ;  /* 0x000000040c038211 */ /* 0x000fc400030f140d */
[C---:B------:R-:W-:Y:S02]  /*103c0*/  IADD3 R12, R225.reuse, 0x58, RZ ;  /* 0x00000058e10c7810 */ /* 0x040fe40007ffe0ff */
[C---:B---3--:R-:W-:Y:S01]  /*103d0*/  @!P5 LEA R8, P6, R10.reuse, R0, 0x2 ;  /* 0x000000000a08d211 */ /* 0x048fe200078c10ff */
[----:B------:R2:W-:Y:S01]  /*103e0*/  @!P0 ST.E.64 [R2.64], R46 ;  /* 0x0000002e02008985 */ /* 0x0005e2000c101b08 */
[----:B------:R-:W-:Y:S02]  /*103f0*/  SHF.R.S32.HI R12, RZ, 0x1f, R12 ;  /* 0x0000001fff0c7819 */ /* 0x000fe4000001140c */
[----:B------:R-:W-:Y:S02]  /*10400*/  SHF.R.S32.HI R13, RZ, 0x1f, R246 ;  /* 0x0000001fff0d7819 */ /* 0x000fe400000114f6 */
[----:B------:R-:W-:Y:S02]  /*10410*/  @!P5 LEA.HI.X R9, R10, R4, R12, 0x2, P6 ;  /* 0x000000040a09d211 */ /* 0x000fe400030f140c */
[----:B------:R-:W-:-:S02]  /*10420*/  IADD3 R12, R225, 0x60, RZ ;  /* 0x00000060e10c7810 */ /* 0x000fc40007ffe0ff */
[----:B------:R-:W-:Y:S01]  /*10430*/  IADD3 R10, R225, 0x68, RZ ;  /* 0x00000068e10a7810 */ /* 0x000fe20007ffe0ff */
[----:B------:R3:W-:Y:S01]  /*10440*/  @!P5 ST.E.64 [R8.64], R130 ;  /* 0x000000820800d985 */ /* 0x0007e2000c101b08 */
[----:B------:R-:W-:Y:S02]  /*10450*/  SHF.R.S32.HI R12, RZ, 0x1f, R12 ;  /* 0x0000001fff0c7819 */ /* 0x000fe4000001140c */
[----:B------:R-:W-:Y:S02]  /*10460*/  SHF.R.S32.HI R10, RZ, 0x1f, R10 ;  /* 0x0000001fff0a7819 */ /* 0x000fe4000001140a */
        /* <DEDUP_REMOVED lines=8> */
[----:B------:R-:W-:Y:S01]  /*104f0*/  SHF.R.S32.HI R10, RZ, 0x1f, R251 ;  /* 0x0000001fff0a7819 */ /* 0x000fe200000114fb */
[----:B------:R2:W-:Y:S01]  /*10500*/  @!P3 ST.E.64 [R2.64], R50 ;  /* 0x000000320200b985 */ /* 0x0005e2000c101b08 */
[C---:B---3--:R-:W-:Y:S02]  /*10510*/  @!P2 LEA R8, P5, R252.reuse, R0, 0x2 ;  /* 0x00000000fc08a211 */ /* 0x048fe400078a10ff */
[----:B------:R-:W-:Y:S02]  /*10520*/  SHF.R.S32.HI R5, RZ, 0x1f, R250 ;  /* 0x0000001fff057819 */ /* 0x000fe400000114fa */
[----:B------:R-:W-:Y:S02]  /*10530*/  @!P2 LEA.HI.X R9, R252, R4, R11, 0x2, P5 ;  /* 0x00000004fc09a211 */ /* 0x000fe400028f140b */
[----:B------:R-:W-:Y:S02]  /*10540*/  ISETP.GE.AND P5, PT, R248, c[0x0][0x3c8], PT ;  /* 0x0000f200f8007a0c */ /* 0x000fe40003fa6270 */
[----:B------:R-:W-:Y:S01]  /*10550*/  SHF.R.S32.HI R12, RZ, 0x1f, R245 ;  /* 0x0000001fff0c7819 */ /* 0x000fe200000114f5 */
[----:B------:R-:W-:Y:S01]  /*10560*/  @!P2 ST.E.64 [R8.64], R134 ;  /* 0x000000860800a985 */ /* 0x000fe2000c101b08 */
[----:B------:R-:W-:-:S02]  /*10570*/  ISETP.GE.AND P2, PT, R246, c[0x0][0x3c8], PT ;  /* 0x0000f200f6007a0c */ /* 0x000fc40003f46270 */
        /* <DEDUP_REMOVED lines=38> */
.L_x_2732:
        /* <DEDUP_REMOVED lines=19> */
.L_x_2753:
        /* <DEDUP_REMOVED lines=55> */
.L_x_2755:
[----:B------:R-:W-:Y:S05]  /*10c80*/  BSYNC B0 ;  /* 0x0000000000007941 */ /* 0x000fea0003800000 */
.L_x_2754:
        /* <DEDUP_REMOVED lines=34> */
.L_x_2826:
[----:B------:R-:W-:Y:S05]  /*10eb0*/  BRA.DIV ~URZ, `(.L_x_2757) ;  /* 0x000037027f007947 */ /* 0x000fea000b800000 */
[----:B------:R3:W4:Y:S02]  /*10ec0*/  SHFL.IDX PT, R0, R12, RZ, 0x181f ;  /* 0x00181fff0c007589 */ /* 0x00072400000e0000 */
.L_x_2827:
        /* <DEDUP_REMOVED lines=20> */
.L_x_2759:
[----:B------:R-:W-:Y:S05]  /*11010*/  BSYNC B0 ;  /* 0x0000000000007941 */ /* 0x000fea0003800000 */
.L_x_2758:
[----:B------:R-:W-:Y:S05]  /*11020*/  BRA.DIV ~URZ, `(.L_x_2760) ;  /* 0x000036027f007947 */ /* 0x000fea000b800000 */
[----:B--2---:R2:W1:Y:S04]  /*11030*/  SHFL.IDX PT, R8, R9, 0x1, 0x181f ;  /* 0x00381f0009087f89 */ /* 0x00446800000e0000 */
[----:B----4-:R2:W4:Y:S02]  /*11040*/  SHFL.IDX PT, R0, R12, 0x1, 0x181f ;  /* 0x00381f000c007f89 */ /* 0x01052400000e0000 */
.L_x_2828:
        /* <DEDUP_REMOVED lines=19> */
.L_x_2762:
[----:B------:R-:W-:Y:S05]  /*11180*/  BSYNC B0 ;  /* 0x0000000000007941 */ /* 0x000fea0003800000 */
.L_x_2761:
[----:B------:R-:W-:Y:S05]  /*11190*/  BRA.DIV ~URZ, `(.L_x_2763) ;  /* 0x000035627f007947 */ /* 0x000fea000b800000 */
[----:B-1----:R1:W2:Y:S02]  /*111a0*/  SHFL.IDX PT, R8, R9, 0x2, 0x181f ;  /* 0x00581f0009087f89 */ /* 0x0022a400000e0000 */
.L_x_2829:
[----:B------:R-:W-:Y:S05]  /*111b0*/  BRA.DIV ~URZ, `(.L_x_2764) ;  /* 0x000035b27f007947 */ /* 0x000fea000b800000 */
[----:B----4-:R4:W1:Y:S02]  /*111c0*/  SHFL.IDX PT, R0, R12, 0x2, 0x181f ;  /* 0x00581f000c007f89 */ /* 0x01086400000e0000 */
.L_x_2830:
        /* <DEDUP_REMOVED lines=19> */
.L_x_2766:
[----:B------:R-:W-:Y:S05]  /*11300*/  BSYNC B0 ;  /* 0x0000000000007941 */ /* 0x000fea0003800000 */
.L_x_2765:
[----:B------:R-:W-:Y:S05]  /*11310*/  BRA.DIV ~URZ, `(.L_x_2767) ;  /* 0x000034c27f007947 */ /* 0x000fea000b800000 */
[----:B--2---:R2:W3:Y:S04]  /*11320*/  SHFL.IDX PT, R8, R9, 0x3, 0x181f ;  /* 0x00781f0009087f89 */ /* 0x0044e800000e0000 */
[----:B-1----:R2:W1:Y:S02]  /*11330*/  SHFL.IDX PT, R0, R12, 0x3, 0x181f ;  /* 0x00781f000c007f89 */ /* 0x00246400000e0000 */
.L_x_2831:
        /* <DEDUP_REMOVED lines=18> */
.L_x_2747:
[----:B------:R-:W-:Y:S05]  /*11460*/  BSYNC B1 ;  /* 0x0000000000017941 */ /* 0x000fea0003800000 */
.L_x_2731:
[----:B------:R-:W-:-:S13]  /*11470*/  ISETP.NE.AND P0, PT, RZ, UR6, PT ;  /* 0x00000006ff007c0c */ /* 0x000fda000bf05270 */
[----:B------:R-:W-:Y:S01]  /*11480*/  @P0 WARPSYNC 0xffffffff ;  /* 0xffffffff00000948 */ /* 0x000fe20003800000 */
[----:B------:R-:W-:Y:S06]  /*11490*/  @P0 BAR.SYNC.DEFER_BLOCKING 0x5, 0x100 ;  /* 0x0144000000000b1d */ /* 0x000fec0000010000 */
[----:B------:R-:W4:Y:S04]  /*114a0*/  @P0 LDS.128 R228, [0x24100] ;  /* 0x02410000ffe40984 */ /* 0x000f280000000c00 */
[----:B------:R-:W-:Y:S06]  /*114b0*/  @P0 BAR.ARV 0x4, 0x100 ;  /* 0x0104000000000b1d */ /* 0x000fec0000002000 */
[----:B------:R-:W-:Y:S05]  /*114c0*/  @P0 BRA `(.L_x_2768) ;  /* 0x00000f7000000947 */ /* 0x000fea0003800000 */
[----:B-1--4-:R-:W1:Y:S01]  /*114d0*/  S2R R0, SR_TID.X ;  /* 0x0000000000007919 */ /* 0x012e620000002100 */
[----:B---3--:R-:W-:Y:S01]  /*114e0*/  IMAD.MOV.U32 R7, RZ, RZ, RZ ;  /* 0x000000ffff077224 */ /* 0x008fe200078e00ff */
[----:B-1----:R-:W-:-:S04]  /*114f0*/  LOP3.LUT R13, R0, 0x1f, RZ, 0xc0, !PT ;  /* 0x0000001f000d7812 */ /* 0x002fc800078ec0ff */
[----:B------:R-:W-:Y:S01]  /*11500*/  ISETP.NE.AND P5, PT, R13, 0x1f, PT ;  /* 0x0000001f0d00780c */ /* 0x000fe20003fa5270 */
[----:B------:R-:W-:Y:S10]  /*11510*/  BRA.DIV ~URZ, `(.L_x_2769) ;  /* 0x000033927f007947 */ /* 0x000ff4000b800000 */
[----:B--2---:R1:W2:Y:S02]  /*11520*/  SHFL.IDX PT, R9, R28, RZ, 0x1f ;  /* 0x00001fff1c097589 */ /* 0x0042a400000e0000 */
.L_x_2832:
[----:B------:R-:W-:Y:S05]  /*11530*/  BRA.DIV ~URZ, `(.L_x_2770) ;  /* 0x000033e27f007947 */ /* 0x000fea000b800000 */
[----:B------:R3:W4:Y:S02]  /*11540*/  SHFL.IDX PT, R8, R28, 0x1, 0x1f ;  /* 0x00201f001c087f89 */ /* 0x00072400000e0000 */
.L_x_2833:
        /* <DEDUP_REMOVED lines=18> */
.L_x_2834:
        /* <DEDUP_REMOVED lines=16> */
.L_x_2835:
[----:B---3--:R-:W-:Y:S01]  /*11770*/  IMAD R0, R0, c[0x0][0x538], RZ ;  /* 0x00014e0000007a24 */ /* 0x008fe200078e02ff */
[----:B------:R-:W-:Y:S04]  /*11780*/  BSSY B1, `(.L_x_2773) ;  /* 0x00000c6000017945 */ /* 0x000fe80003800000 */
[----:B----4-:R-:W-:-:S04]  /*11790*/  IADD3 R8, R0, R8, RZ ;  /* 0x0000000800087210 */ /* 0x010fc80007ffe0ff */
[----:B--2---:R-:W-:-:S13]  /*117a0*/  ISETP.GT.AND P6, PT, R8, R9, PT ;  /* 0x000000090800720c */ /* 0x004fda0003fc4270 */
[----:B------:R-:W-:Y:S05]  /*117b0*/  @P6 BRA `(.L_x_2774) ;  /* 0x0000024000006947 */ /* 0x000fea0003800000 */
.L_x_2778:
        /* <DEDUP_REMOVED lines=16> */
.L_x_2836:
        /* <DEDUP_REMOVED lines=16> */
.L_x_2837:
[----:B--2---:R-:W-:-:S05]  /*119c0*/  IMAD R0, R0, c[0x0][0x538], RZ ;  /* 0x00014e0000007a24 */ /* 0x004fca00078e02ff */
[----:B------:R-:W-:-:S04]  /*119d0*/  IADD3 R8, R0, R8, RZ ;  /* 0x0000000800087210 */ /* 0x000fc80007ffe0ff */
[----:B------:R-:W-:-:S13]  /*119e0*/  ISETP.GT.AND P6, PT, R8, R9, PT ;  /* 0x000000090800720c */ /* 0x000fda0003fc4270 */
[----:B-1----:R-:W-:Y:S05]  /*119f0*/  @!P6 BRA `(.L_x_2778) ;  /* 0xfffffdc00000e947 */ /* 0x002fea000383ffff */
.L_x_2774:
[----:B------:R-:W-:-:S05]  /*11a00*/  IADD3 R8, -R0, R8, RZ ;  /* 0x0000000800087210 */ /* 0x000fca0007ffe1ff */
[----:B------:R-:W-:-:S05]  /*11a10*/  IMAD R0, R4, c[0x0][0x538], R8 ;  /* 0x00014e0004007a24 */ /* 0x000fca00078e0208 */
[----:B------:R-:W-:Y:S01]  /*11a20*/  ISETP.GT.AND P0, PT, R0, R9, PT ;  /* 0x000000090000720c */ /* 0x000fe20003f04270 */
[----:B------:R-:W-:-:S12]  /*11a30*/  BRA.DIV ~URZ, `(.L_x_2779) ;  /* 0x000033427f007947 */ /* 0x000fd8000b800000 */
[----:B------:R-:W-:-:S04]  /*11a40*/  VOTE.ANY R5, PT, !P0 ;  /* 0x0000000000057806 */ /* 0x000fc800040e0100 */
.L_x_2838:
[----:B------:R-:W2:Y:S02]  /*11a50*/  POPC R0, R5 ;  /* 0x0000000500007309 */ /* 0x000ea40000000000 */
[----:B--2---:R-:W-:Y:S01]  /*11a60*/  IADD3 R231, R0, R231, RZ ;  /* 0x000000e700e77210 */ /* 0x004fe20007ffe0ff */
[----:B------:R-:W-:Y:S05]  /*11a70*/  BRA.DIV ~URZ, `(.L_x_2780) ;  /* 0x000033527f007947 */ /* 0x000fea000b800000 */
[----:B------:R2:W3:Y:S04]  /*11a80*/  SHFL.IDX PT, R11, R6, R0, 0x1f ;  /* 0x00001f00060b7589 */ /* 0x0004e800000e0000 */
[----:B------:R2:W4:Y:S02]  /*11a90*/  SHFL.IDX PT, R7, R7, R0, 0x1f ;  /* 0x00001f0007077589 */ /* 0x00052400000e0000 */
.L_x_2839:
[----:B------:R-:W-:Y:S01]  /*11aa0*/  ISETP.NE.AND P0, PT, R5, RZ, PT ;  /* 0x000000ff0500720c */ /* 0x000fe20003f05270 */
[----:B------:R-:W-:-:S12]  /*11ab0*/  BSSY B0, `(.L_x_2781) ;  /* 0x0000005000007945 */ /* 0x000fd80003800000 */
[----:B------:R-:W-:Y:S05]  /*11ac0*/  @!P0 BRA `(.L_x_2782) ;  /* 0x0000003000008947 */ /* 0x000fea0003800000 */
[----:B--2---:R-:W-:Y:S01]  /*11ad0*/  IADD3 R0, R0, -0x1, RZ ;  /* 0xffffffff00007810 */ /* 0x004fe20007ffe0ff */
[----:B------:R-:W-:Y:S05]  /*11ae0*/  BRA.DIV ~URZ, `(.L_x_2783) ;  /* 0x000033b27f007947 */ /* 0x000fea000b800000 */
[----:B------:R2:W1:Y:S02]  /*11af0*/  SHFL.IDX PT, R10, R4, R0, 0x1f ;  /* 0x00001f00040a7589 */ /* 0x00046400000e0000 */
.L_x_2782:
[----:B------:R-:W-:Y:S05]  /*11b00*/  BSYNC B0 ;  /* 0x0000000000007941 */ /* 0x000fea0003800000 */
.L_x_2781:
        /* <DEDUP_REMOVED lines=67> */
.L_x_2785:
        /* <DEDUP_REMOVED lines=66> */
.L_x_2786:
[----:B------:R-:W-:Y:S05]  /*12360*/  BSYNC B0 ;  /* 0x0000000000007941 */ /* 0x000fea0003800000 */
.L_x_2784:
[----:B------:R-:W-:-:S04]  /*12370*/  LOP3.LUT R0, RZ, R0, RZ, 0x33, !PT ;  /* 0x00000000ff007212 */ /* 0x000fc800078e33ff */
[----:B------:R-:W-:Y:S01]  /*12380*/  IADD3 R229, R0, R11, RZ ;  /* 0x0000000b00e57210 */ /* 0x000fe20007ffe0ff */
[----:B------:R-:W-:Y:S05]  /*12390*/  BRA `(.L_x_2787) ;  /* 0x0000004000007947 */ /* 0x000fea0003800000 */
.L_x_2775:
[----:B------:R-:W-:Y:S01]  /*123a0*/  IMAD.MOV.U32 R228, RZ, RZ, R9 ;  /* 0x000000ffffe47224 */ /* 0x000fe200078e0009 */
[----:B------:R-:W-:Y:S01]  /*123b0*/  MOV R230, RZ ;  /* 0x000000ff00e67202 */ /* 0x000fe20000000f00 */
[----:B------:R-:W-:Y:S01]  /*123c0*/  IMAD.MOV.U32 R229, RZ, RZ, RZ ;  /* 0x000000ffffe57224 */ /* 0x000fe200078e00ff */
[----:B------:R-:W-:Y:S02]  /*123d0*/  MOV R231, c[0x0][0x53c] ;  /* 0x00014f0000e77a02 */ /* 0x000fe40000000f00 */
.L_x_2787:
[----:B------:R-:W-:Y:S05]  /*123e0*/  BSYNC B1 ;  /* 0x0000000000017941 */ /* 0x000fea0003800000 */
.L_x_2773:
[----:B------:R-:W-:Y:S01]  /*123f0*/  WARPSYNC 0xffffffff ;  /* 0xffffffff00007948 */ /* 0x000fe20003800000 */
[----:B------:R-:W-:Y:S01]  /*12400*/  BAR.SYNC.DEFER_BLOCKING 0x4, 0x100 ;  /* 0x0104000000007b1d */ /* 0x000fe20000010000 */
[----:B------:R-:W-:-:S13]  /*12410*/  ISETP.NE.AND P0, PT, R13, RZ, PT ;  /* 0x000000ff0d00720c */ /* 0x000fda0003f05270 */
[----:B------:R2:W-:Y:S04]  /*12420*/  @!P0 STS.128 [0x24100], R228 ;  /* 0x024100e4ff008388 */ /* 0x0005e80000000c00 */
[----:B------:R-:W-:Y:S06]  /*12430*/  BAR.ARV 0x5, 0x100 ;  /* 0x0144000000007b1d */ /* 0x000fec0000002000 */
.L_x_2768:
[----:B----4-:R-:W-:-:S13]  /*12440*/  ISETP.GE.AND P0, PT, R231, c[0x0][0x53c], PT ;  /* 0x00014f00e7007a0c */ /* 0x010fda0003f06270 */
[----:B-123--:R-:W-:Y:S01]  /*12450*/  @P0 CALL.REL.NOINC `(.L_x_2788) ;  /* 0x0000001000000944 */ /* 0x00efe20003c00000 */
[----:B------:R-:W-:Y:S05]  /*12460*/  BRA `(.L_x_2789) ;  /* 0xfffef62000007947 */ /* 0x000fea000383ffff */
.L_x_2788:
[----:B------:R-:W-:Y:S05]  /*12470*/  EXIT ;  /* 0x000000000000794d */ /* 0x000fea0003800000 */
.L_x_2664:
[----:B------:R-:W-:Y:S01]  /*12480*/  IMAD.MOV.U32 R0, RZ, RZ, R5 ;  /* 0x000000ffff007224 */ /* 0x000fe200078e0005 */
[----:B------:R-:W-:Y:S02]  /*12490*/  MOV R2, 0x1 ;  /* 0x0000000100027802 */ /* 0x000fe40000000f00 */
[----:B------:R-:W-:Y:S02]  /*124a0*/  MOV R3, 0x124c0 ;  /* 0x000124c000037802 */ /* 0x000fe40000000f00 */
[----:B-1----:R-:W-:Y:S05]  /*124b0*/  CALL.REL.NOINC `($__internal_46_$__cuda_sm70_shflsync_up_p) ;  /* 0x00002af000007944 */ /* 0x002fea0003c00000 */
[----:B------:R-:W-:Y:S01]  /*124c0*/  MOV R0, R4 ;  /* 0x0000000400007202 */ /* 0x000fe20000000f00 */
[----:B------:R-:W-:Y:S05]  /*124d0*/  BRA `(.L_x_2790) ;  /* 0xfffedf6000007947 */ /* 0x000fea000383ffff */
.L_x_2665:
[----:B------:R-:W-:Y:S01]  /*124e0*/  IMAD.MOV.U32 R0, RZ, RZ, R5 ;  /* 0x000000ffff007224 */ /* 0x000fe200078e0005 */
[----:B------:R-:W-:Y:S02]  /*124f0*/  MOV R2, 0x2 ;  /* 0x0000000200027802 */ /* 0x000fe40000000f00 */
[----:B------:R-:W-:Y:S02]  /*12500*/  MOV R3, 0x12520 ;  /* 0x0001252000037802 */ /* 0x000fe40000000f00 */
[----:B-1----:R-:W-:Y:S05]  /*12510*/  CALL.REL.NOINC `($__internal_46_$__cuda_sm70_shflsync_up_p) ;  /* 0x00002a9000007944 */ /* 0x002fea0003c00000 */
[----:B------:R-:W-:Y:S01]  /*12520*/  SEL R0, R4, RZ, P4 ;  /* 0x000000ff04007207 */ /* 0x000fe20002000000 */
[----:B------:R-:W-:Y:S01]  /*12530*/  IMAD.MOV.U32 R2, RZ, RZ, 0x4 ;  /* 0x00000004ff027424 */ /* 0x000fe200078e00ff */
[----:B------:R-:W-:-:S03]  /*12540*/  MOV R3, 0x12570 ;  /* 0x0001257000037802 */ /* 0x000fc60000000f00 */
[----:B------:R-:W-:Y:S02]  /*12550*/  IMAD.IADD R0, R5, 0x1, R0 ;  /* 0x0000000105007824 */ /* 0x000fe400078e0200 */
[----:B------:R-:W-:Y:S05]  /*12560*/  CALL.REL.NOINC `($__internal_46_$__cuda_sm70_shflsync_up_p) ;  /* 0x00002a4000007944 */ /* 0x000fea0003c00000 */
        /* <DEDUP_REMOVED lines=12> */
[----:B------:R-:W-:Y:S02]  /*12630*/  MOV R29, 0x1f ;  /* 0x0000001f001d7802 */ /* 0x000fe40000000f00 */
[----:B------:R-:W-:Y:S01]  /*12640*/  MOV R3, 0x12680 ;  /* 0x0001268000037802 */ /* 0x000fe20000000f00 */
[----:B------:R-:W-:-:S04]  /*12650*/  IMAD.IADD R4, R0, 0x1, R4 ;  /* 0x0000000100047824 */ /* 0x000fc800078e0204 */
[----:B------:R-:W-:Y:S02]  /*12660*/  IMAD.MOV.U32 R30, RZ, RZ, R4 ;  /* 0x000000ffff1e7224 */ /* 0x000fe400078e0004 */
[----:B------:R-:W-:Y:S05]  /*12670*/  CALL.REL.NOINC `($__internal_45_$__cuda_sm70_shflsync_idx_p) ;  /* 0x000028d000007944 */ /* 0x000fea0003c00000 */
[----:B------:R-:W-:Y:S01]  /*12680*/  MOV R0, R29 ;  /* 0x0000001d00007202 */ /* 0x000fe20000000f00 */
[----:B------:R-:W-:Y:S05]  /*12690*/  BRA `(.L_x_2791) ;  /* 0xfffedea000007947 */ /* 0x000fea000383ffff */
.L_x_2667:
[----:B------:R-:W-:Y:S02]  /*126a0*/  SEL R0, RZ, 0x1, P0 ;  /* 0x00000001ff007807 */ /* 0x000fe40000000000 */
[----:B------:R-:W-:Y:S02]  /*126b0*/  MOV R2, 0x126d0 ;  /* 0x000126d000027802 */ /* 0x000fe40000000f00 */
[----:B-1----:R-:W-:Y:S05]  /*126c0*/  CALL.REL.NOINC `($__internal_47_$__cuda_sm70_votesync_ballot) ;  /* 0x0000295000007944 */ /* 0x002fea0003c00000 */
[----:B------:R-:W-:Y:S01]  /*126d0*/  MOV R6, R0 ;  /* 0x0000000000067202 */ /* 0x000fe20000000f00 */
[----:B------:R-:W-:Y:S05]  /*126e0*/  BRA `(.L_x_2792) ;  /* 0xfffedee000007947 */ /* 0x000fea000383ffff */
.L_x_2668:
[----:B------:R-:W-:Y:S01]  /*126f0*/  IMAD.MOV.U32 R30, RZ, RZ, R9 ;  /* 0x000000ffff1e7224 */ /* 0x000fe200078e0009 */
[----:B------:R-:W-:Y:S01]  /*12700*/  MOV R2, R0 ;  /* 0x0000000000027202 */ /* 0x000fe20000000f00 */
[----:B------:R-:W-:Y:S01]  /*12710*/  IMAD.MOV.U32 R29, RZ, RZ, 0x1f ;  /* 0x0000001fff1d7424 */ /* 0x000fe200078e00ff */
[----:B------:R-:W-:Y:S02]  /*12720*/  MOV R3, 0x12740 ;  /* 0x0001274000037802 */ /* 0x000fe40000000f00 */
[----:B------:R-:W-:Y:S05]  /*12730*/  CALL.REL.NOINC `($__internal_45_$__cuda_sm70_shflsync_idx_p) ;  /* 0x0000281000007944 */ /* 0x000fea0003c00000 */
[----:B------:R-:W-:Y:S01]  /*12740*/  IMAD.MOV.U32 R229, RZ, RZ, R29 ;  /* 0x000000ffffe57224 */ /* 0x000fe200078e001d */
[----:B------:R-:W-:Y:S01]  /*12750*/  MOV R30, R8 ;  /* 0x00000008001e7202 */ /* 0x000fe20000000f00 */
[----:B------:R-:W-:Y:S01]  /*12760*/  IMAD.MOV.U32 R5, RZ, RZ, RZ ;  /* 0x000000ffff057224 */ /* 0x000fe200078e00ff */
[----:B------:R-:W-:Y:S01]  /*12770*/  MOV R2, R0 ;  /* 0x0000000000027202 */ /* 0x000fe20000000f00 */
[----:B------:R-:W-:Y:S01]  /*12780*/  IMAD.MOV.U32 R29, RZ, RZ, 0x1f ;  /* 0x0000001fff1d7424 */ /* 0x000fe200078e00ff */
[----:B------:R-:W-:-:S02]  /*12790*/  MOV R3, 0x127b0 ;  /* 0x000127b000037802 */ /* 0x000fc40000000f00 */
[----:B------:R-:W-:Y:S05]  /*127a0*/  CALL.REL.NOINC `($__internal_45_$__cuda_sm70_shflsync_idx_p) ;  /* 0x000027a000007944 */ /* 0x000fea0003c00000 */
[----:B------:R-:W-:Y:S01]  /*127b0*/  MOV R9, R29 ;  /* 0x0000001d00097202 */ /* 0x000fe20000000f00 */
[----:B------:R-:W-:Y:S05]  /*127c0*/  BRA `(.L_x_2793) ;  /* 0xfffede6000007947 */ /* 0x000fea000383ffff */
.L_x_2671:
[----:B------:R-:W-:Y:S01]  /*127d0*/  IMAD.MOV.U32 R30, RZ, RZ, R4 ;  /* 0x000000ffff1e7224 */ /* 0x000fe200078e0004 */
[----:B------:R-:W-:-:S02]  /*127e0*/  MOV R29, 0x1f ;  /* 0x0000001f001d7802 */ /* 0x000fc40000000f00 */
[----:B------:R-:W-:Y:S02]  /*127f0*/  MOV R3, 0x12810 ;  /* 0x0001281000037802 */ /* 0x000fe40000000f00 */
[----:B-123--:R-:W-:Y:S05]  /*12800*/  CALL.REL.NOINC `($__internal_45_$__cuda_sm70_shflsync_idx_p) ;  /* 0x0000274000007944 */ /* 0x00efea0003c00000 */
[----:B------:R-:W-:Y:S01]  /*12810*/  MOV R5, R29 ;  /* 0x0000001d00057202 */ /* 0x000fe20000000f00 */
[----:B------:R-:W-:Y:S05]  /*12820*/  BRA `(.L_x_2670) ;  /* 0xfffede6000007947 */ /* 0x000fea000383ffff */
.L_x_2682:
[----:B------:R-:W-:Y:S01]  /*12830*/  IMAD.MOV.U32 R30, RZ, RZ, R9 ;  /* 0x000000ffff1e7224 */ /* 0x000fe200078e0009 */
[----:B------:R-:W-:Y:S01]  /*12840*/  MOV R2, RZ ;  /* 0x000000ff00027202 */ /* 0x000fe20000000f00 */
[----:B------:R-:W-:Y:S01]  /*12850*/  IMAD.MOV.U32 R29, RZ, RZ, 0x181f ;  /* 0x0000181fff1d7424 */ /* 0x000fe200078e00ff */
[----:B------:R-:W-:Y:S02]  /*12860*/  MOV R3, 0x12880 ;  /* 0x0001288000037802 */ /* 0x000fe40000000f00 */
[----:B-----5:R-:W-:Y:S05]  /*12870*/  CALL.REL.NOINC `($__internal_45_$__cuda_sm70_shflsync_idx_p) ;  /* 0x000026d000007944 */ /* 0x020fea0003c00000 */
[----:B------:R-:W-:Y:S01]  /*12880*/  MOV R8, R29 ;  /* 0x0000001d00087202 */ /* 0x000fe20000000f00 */
[----:B------:R-:W-:Y:S05]  /*12890*/  BRA `(.L_x_2794) ;  /* 0xfffefeb000007947 */ /* 0x000fea000383ffff */
.L_x_2683:
[----:B------:R-:W-:Y:S01]  /*128a0*/  IMAD.MOV.U32 R30, RZ, RZ, R12 ;  /* 0x000000ffff1e7224 */ /* 0x000fe200078e000c */
[----:B------:R-:W-:Y:S01]  /*128b0*/  MOV R2, RZ ;  /* 0x000000ff00027202 */ /* 0x000fe20000000f00 */
[----:B------:R-:W-:Y:S01]  /*128c0*/  IMAD.MOV.U32 R29, RZ, RZ, 0x181f ;  /* 0x0000181fff1d7424 */ /* 0x000fe200078e00ff */
[----:B------:R-:W-:Y:S02]  /*128d0*/  MOV R3, 0x128f0 ;  /* 0x000128f000037802 */ /* 0x000fe40000000f00 */
[----:B-12--5:R-:W-:Y:S05]  /*128e0*/  CALL.REL.NOINC `($__internal_45_$__cuda_sm70_shflsync_idx_p) ;  /* 0x0000266000007944 */ /* 0x026fea0003c00000 */
[----:B------:R-:W-:Y:S01]  /*128f0*/  MOV R0, R29 ;  /* 0x0000001d00007202 */ /* 0x000fe20000000f00 */
[----:B------:R-:W-:Y:S05]  /*12900*/  BRA `(.L_x_2795) ;  /* 0xfffefe6000007947 */ /* 0x000fea000383ffff */
.L_x_2686:
[----:B------:R-:W-:Y:S01]  /*12910*/  IMAD.MOV.U32 R30, RZ, RZ, R9 ;  /* 0x000000ffff1e7224 */ /* 0x000fe200078e0009 */
[----:B--2---:R-:W-:Y:S01]  /*12920*/  MOV R2, 0x1 ;  /* 0x0000000100027802 */ /* 0x004fe20000000f00 */
[----:B------:R-:W-:Y:S01]  /*12930*/  IMAD.MOV.U32 R29, RZ, RZ, 0x181f ;  /* 0x0000181fff1d7424 */ /* 0x000fe200078e00ff */
[----:B------:R-:W-:-:S02]  /*12940*/  MOV R3, 0x12960 ;  /* 0x0001296000037802 */ /* 0x000fc40000000f00 */
[----:B-1-345:R-:W-:Y:S05]  /*12950*/  CALL.REL.NOINC `($__internal_45_$__cuda_sm70_shflsync_idx_p) ;  /* 0x000025f000007944 */ /* 0x03afea0003c00000 */
[----:B------:R-:W-:Y:S01]  /*12960*/  IMAD.MOV.U32 R8, RZ, RZ, R29 ;  /* 0x000000ffff087224 */ /* 0x000fe200078e001d */
[----:B------:R-:W-:Y:S01]  /*12970*/  MOV R2, 0x1 ;  /* 0x0000000100027802 */ /* 0x000fe20000000f00 */
[----:B------:R-:W-:Y:S01]  /*12980*/  IMAD.MOV.U32 R30, RZ, RZ, R12 ;  /* 0x000000ffff1e7224 */ /* 0x000fe200078e000c */
[----:B------:R-:W-:-:S02]  /*12990*/  MOV R29, 0x181f ;  /* 0x0000181f001d7802 */ /* 0x000fc40000000f00 */
[----:B------:R-:W-:Y:S02]  /*129a0*/  MOV R3, 0x129c0 ;  /* 0x000129c000037802 */ /* 0x000fe40000000f00 */
[----:B------:R-:W-:Y:S05]  /*129b0*/  CALL.REL.NOINC `($__internal_45_$__cuda_sm70_shflsync_idx_p) ;  /* 0x0000259000007944 */ /* 0x000fea0003c00000 */
[----:B------:R-:W-:Y:S01]  /*129c0*/  MOV R0, R29 ;  /* 0x0000001d00007202 */ /* 0x000fe20000000f00 */
[----:B------:R-:W-:Y:S05]  /*129d0*/  BRA `(.L_x_2796) ;  /* 0xfffeff1000007947 */ /* 0x000fea000383ffff */
.L_x_2689:
[----:B------:R-:W-:Y:S01]  /*129e0*/  IMAD.MOV.U32 R30, RZ, RZ, R9 ;  /* 0x000000ffff1e7224 */ /* 0x000fe200078e0009 */
[----:B-1----:R-:W-:Y:S01]  /*129f0*/  MOV R2, 0x2 ;  /* 0x0000000200027802 */ /* 0x002fe20000000f00 */
[----:B------:R-:W-:Y:S01]  /*12a00*/  IMAD.MOV.U32 R29, RZ, RZ, 0x181f ;  /* 0x0000181fff1d7424 */ /* 0x000fe200078e00ff */
[----:B------:R-:W-:Y:S02]  /*12a10*/  MOV R3, 0x12a30 ;  /* 0x00012a3000037802 */ /* 0x000fe40000000f00 */
[----:B--2345:R-:W-:Y:S05]  /*12a20*/  CALL.REL.NOINC `($__internal_45_$__cuda_sm70_shflsync_idx_p) ;  /* 0x0000252000007944 */ /* 0x03cfea0003c00000 */
[----:B------:R-:W-:Y:S01]  /*12a30*/  MOV R8, R29 ;  /* 0x0000001d00087202 */ /* 0x000fe20000000f00 */
[----:B------:R-:W-:Y:S05]  /*12a40*/  BRA `(.L_x_2797) ;  /* 0xffff000000007947 */ /* 0x000fea000383ffff */
.L_x_2690:
[----:B------:R-:W-:Y:S01]  /*12a50*/  IMAD.MOV.U32 R30, RZ, RZ, R12 ;  /* 0x000000ffff1e7224 */ /* 0x000fe200078e000c */
[----:B------:R-:W-:Y:S01]  /*12a60*/  MOV R2, 0x2 ;  /* 0x0000000200027802 */ /* 0x000fe20000000f00 */
[----:B------:R-:W-:Y:S01]  /*12a70*/  IMAD.MOV.U32 R29, RZ, RZ, 0x181f ;  /* 0x0000181fff1d7424 */ /* 0x000fe200078e00ff */
[----:B------:R-:W-:Y:S02]  /*12a80*/  MOV R3, 0x12aa0 ;  /* 0x00012aa000037802 */ /* 0x000fe40000000f00 */
[----:B-12345:R-:W-:Y:S05]  /*12a90*/  CALL.REL.NOINC `($__internal_45_$__cuda_sm70_shflsync_idx_p) ;  /* 0x000024b000007944 */ /* 0x03efea0003c00000 */
[----:B------:R-:W-:Y:S01]  /*12aa0*/  MOV R0, R29 ;  /* 0x0000001d00007202 */ /* 0x000fe20000000f00 */
[----:B------:R-:W-:Y:S05]  /*12ab0*/  BRA `(.L_x_2798) ;  /* 0xfffeffb000007947 */ /* 0x000fea000383ffff */
.L_x_2693:
[----:B------:R-:W-:Y:S01]  /*12ac0*/  IMAD.MOV.U32 R30, RZ, RZ, R9 ;  /* 0x000000ffff1e7224 */ /* 0x000fe200078e0009 */
[----:B-1----:R-:W-:Y:S01]  /*12ad0*/  MOV R2, 0x3 ;  /* 0x0000000300027802 */ /* 0x002fe20000000f00 */
[----:B------:R-:W-:Y:S01]  /*12ae0*/  IMAD.MOV.U32 R29, RZ, RZ, 0x181f ;  /* 0x0000181fff1d7424 */ /* 0x000fe200078e00ff */
[----:B------:R-:W-:-:S02]  /*12af0*/  MOV R3, 0x12b10 ;  /* 0x00012b1000037802 */ /* 0x000fc40000000f00 */
[----:B--2345:R-:W-:Y:S05]  /*12b00*/  CALL.REL.NOINC `($__internal_45_$__cuda_sm70_shflsync_idx_p) ;  /* 0x0000244000007944 */ /* 0x03cfea0003c00000 */
        /* <DEDUP_REMOVED lines=8> */
.L_x_2696:
[----:B------:R-:W-:Y:S01]  /*12b90*/  IMAD.MOV.U32 R30, RZ, RZ, R9 ;  /* 0x000000ffff1e7224 */ /* 0x000fe200078e0009 */
[----:B------:R-:W-:Y:S01]  /*12ba0*/  MOV R2, RZ ;  /* 0x000000ff00027202 */ /* 0x000fe20000000f00 */
[----:B------:R-:W-:Y:S01]  /*12bb0*/  IMAD.MOV.U32 R29, RZ, RZ, 0x181f ;  /* 0x0000181fff1d7424 */ /* 0x000fe200078e00ff */
[----:B------:R-:W-:Y:S02]  /*12bc0*/  MOV R3, 0x12be0 ;  /* 0x00012be000037802 */ /* 0x000fe40000000f00 */
[----:B------:R-:W-:Y:S05]  /*12bd0*/  CALL.REL.NOINC `($__internal_45_$__cuda_sm70_shflsync_idx_p) ;  /* 0x0000237000007944 */ /* 0x000fea0003c00000 */
[----:B------:R-:W-:Y:S01]  /*12be0*/  MOV R8, R29 ;  /* 0x0000001d00087202 */ /* 0x000fe20000000f00 */
[----:B------:R-:W-:Y:S05]  /*12bf0*/  BRA `(.L_x_2800) ;  /* 0xffff0ab000007947 */ /* 0x000fea000383ffff */
.L_x_2697:
[----:B------:R-:W-:Y:S01]  /*12c00*/  IMAD.MOV.U32 R30, RZ, RZ, R12 ;  /* 0x000000ffff1e7224 */ /* 0x000fe200078e000c */
[----:B------:R-:W-:Y:S01]  /*12c10*/  MOV R2, RZ ;  /* 0x000000ff00027202 */ /* 0x000fe20000000f00 */
[----:B------:R-:W-:Y:S01]  /*12c20*/  IMAD.MOV.U32 R29, RZ, RZ, 0x181f ;  /* 0x0000181fff1d7424 */ /* 0x000fe200078e00ff */
[----:B------:R-:W-:Y:S02]  /*12c30*/  MOV R3, 0x12c50 ;  /* 0x00012c5000037802 */ /* 0x000fe40000000f00 */
[----:B-12---:R-:W-:Y:S05]  /*12c40*/  CALL.REL.NOINC `($__internal_45_$__cuda_sm70_shflsync_idx_p) ;  /* 0x0000230000007944 */ /* 0x006fea0003c00000 */
[C---:B------:R-:W-:Y:S01]  /*12c50*/  IADD3 R6, P6, R29.reuse, R17, RZ ;  /* 0x000000111d067210 */ /* 0x040fe20007fde0ff */
[----:B------:R-:W-:Y:S01]  /*12c60*/  IMAD.MOV.U32 R30, RZ, RZ, R9 ;  /* 0x000000ffff1e7224 */ /* 0x000fe200078e0009 */
[----:B------:R-:W-:-:S02]  /*12c70*/  IADD3 R4, P5, R29, R18, RZ ;  /* 0x000000121d047210 */ /* 0x000fc40007fbe0ff */
[----:B------:R-:W-:Y:S01]  /*12c80*/  IADD3 R2, P0, R29, R19, RZ ;  /* 0x000000131d027210 */ /* 0x000fe20007f1e0ff */
[C---:B------:R-:W-:Y:S01]  /*12c90*/  IMAD.X R7, R8.reuse, 0x1, R14, P6 ;  /* 0x0000000108077824 */ /* 0x040fe200030e060e */
[----:B------:R-:W-:Y:S01]  /*12ca0*/  ISETP.GE.AND P6, PT, R193, c[0x0][0x1d4], PT ;  /* 0x00007500c1007a0c */ /* 0x000fe20003fc6270 */
[C---:B------:R-:W-:Y:S01]  /*12cb0*/  IMAD.X R5, R8.reuse, 0x1, R16, P5 ;  /* 0x0000000108057824 */ /* 0x040fe200028e0610 */
        /* <DEDUP_REMOVED lines=15> */
[----:B-1----:R-:W-:Y:S05]  /*12db0*/  CALL.REL.NOINC `($__internal_45_$__cuda_sm70_shflsync_idx_p) ;  /* 0x0000219000007944 */ /* 0x002fea0003c00000 */
        /* <DEDUP_REMOVED lines=8> */
.L_x_2700:
[----:B------:R-:W-:Y:S01]  /*12e40*/  IMAD.MOV.U32 R30, RZ, RZ, R13 ;  /* 0x000000ffff1e7224 */ /* 0x000fe200078e000d */
[----:B------:R-:W-:Y:S01]  /*12e50*/  MOV R2, RZ ;  /* 0x000000ff00027202 */ /* 0x000fe20000000f00 */
[----:B------:R-:W-:Y:S01]  /*12e60*/  IMAD.MOV.U32 R29, RZ, RZ, 0x181f ;  /* 0x0000181fff1d7424 */ /* 0x000fe200078e00ff */
[----:B------:R-:W-:Y:S02]  /*12e70*/  MOV R3, 0x12e90 ;  /* 0x00012e9000037802 */ /* 0x000fe40000000f00 */
[----:B-1234-:R-:W-:Y:S05]  /*12e80*/  CALL.REL.NOINC `($__internal_45_$__cuda_sm70_shflsync_idx_p) ;  /* 0x000020c000007944 */ /* 0x01efea0003c00000 */
[----:B------:R-:W-:Y:S01]  /*12e90*/  MOV R12, R29 ;  /* 0x0000001d000c7202 */ /* 0x000fe20000000f00 */
[----:B------:R-:W-:Y:S05]  /*12ea0*/  BRA `(.L_x_2802) ;  /* 0xffff0d7000007947 */ /* 0x000fea000383ffff */
.L_x_2701:
[----:B------:R-:W-:Y:S01]  /*12eb0*/  IMAD.MOV.U32 R30, RZ, RZ, R20 ;  /* 0x000000ffff1e7224 */ /* 0x000fe200078e0014 */
[----:B------:R-:W-:Y:S01]  /*12ec0*/  MOV R2, RZ ;  /* 0x000000ff00027202 */ /* 0x000fe20000000f00 */
[----:B------:R-:W-:Y:S01]  /*12ed0*/  IMAD.MOV.U32 R29, RZ, RZ, 0x181f ;  /* 0x0000181fff1d7424 */ /* 0x000fe200078e00ff */
[----:B------:R-:W-:Y:S02]  /*12ee0*/  MOV R3, 0x12f00 ;  /* 0x00012f0000037802 */ /* 0x000fe40000000f00 */
[----:B-1234-:R-:W-:Y:S05]  /*12ef0*/  CALL.REL.NOINC `($__internal_45_$__cuda_sm70_shflsync_idx_p) ;  /* 0x0000205000007944 */ /* 0x01efea0003c00000 */
[C---:B------:R-:W-:Y:S01]  /*12f00*/  IADD3 R16, P0, R29.reuse, R24, RZ ;  /* 0x000000181d107210 */ /* 0x040fe20007f1e0ff */
[----:B------:R-:W-:Y:S01]  /*12f10*/  IMAD.MOV.U32 R30, RZ, RZ, R13 ;  /* 0x000000ffff1e7224 */ /* 0x000fe200078e000d */
[----:B------:R-:W-:-:S02]  /*12f20*/  IADD3 R14, P1, R29, R25, RZ ;  /* 0x000000191d0e7210 */ /* 0x000fc40007f3e0ff */
[----:B------:R-:W-:Y:S01]  /*12f30*/  ISETP.GE.AND P6, PT, R193, c[0x0][0x1d4], PT ;  /* 0x00007500c1007a0c */ /* 0x000fe20003fc6270 */
[C---:B------:R-:W-:Y:S01]  /*12f40*/  IMAD.X R17, R12.reuse, 0x1, R21, P0 ;  /* 0x000000010c117824 */ /* 0x040fe200000e0615 */
        /* <DEDUP_REMOVED lines=26> */
.L_x_2704:
[----:B------:R-:W-:Y:S01]  /*130f0*/  IMAD.MOV.U32 R30, RZ, RZ, R5 ;  /* 0x000000ffff1e7224 */ /* 0x000fe200078e0005 */
[----:B------:R-:W-:Y:S01]  /*13100*/  MOV R2, RZ ;  /* 0x000000ff00027202 */ /* 0x000fe20000000f00 */
[----:B------:R-:W-:Y:S01]  /*13110*/  IMAD.MOV.U32 R29, RZ, RZ, 0x181f ;  /* 0x0000181fff1d7424 */ /* 0x000fe200078e00ff */
[----:B------:R-:W-:Y:S02]  /*13120*/  MOV R3, 0x13140 ;  /* 0x0001314000037802 */ /* 0x000fe40000000f00 */
[----:B------:R-:W-:Y:S05]  /*13130*/  CALL.REL.NOINC `($__internal_45_$__cuda_sm70_shflsync_idx_p) ;  /* 0x00001e1000007944 */ /* 0x000fea0003c00000 */
[----:B------:R-:W-:Y:S01]  /*13140*/  MOV R4, R29 ;  /* 0x0000001d00047202 */ /* 0x000fe20000000f00 */
[----:B------:R-:W-:Y:S05]  /*13150*/  BRA `(.L_x_2804) ;  /* 0xffff35b000007947 */ /* 0x000fea000383ffff */
.L_x_2705:
[----:B------:R-:W-:Y:S01]  /*13160*/  IMAD.MOV.U32 R30, RZ, RZ, R12 ;  /* 0x000000ffff1e7224 */ /* 0x000fe200078e000c */
[----:B------:R-:W-:Y:S01]  /*13170*/  MOV R2, RZ ;  /* 0x000000ff00027202 */ /* 0x000fe20000000f00 */
[----:B------:R-:W-:Y:S01]  /*13180*/  IMAD.MOV.U32 R29, RZ, RZ, 0x181f ;  /* 0x0000181fff1d7424 */ /* 0x000fe200078e00ff */
[----:B------:R-:W-:Y:S02]  /*13190*/  MOV R3, 0x131b0 ;  /* 0x000131b000037802 */ /* 0x000fe40000000f00 */
[----:B-12---:R-:W-:Y:S05]  /*131a0*/  CALL.REL.NOINC `($__internal_45_$__cuda_sm70_shflsync_idx_p) ;  /* 0x00001da000007944 */ /* 0x006fea0003c00000 */
        /* <DEDUP_REMOVED lines=22> */
[----:B-1----:R-:W-:Y:S05]  /*13310*/  CALL.REL.NOINC `($__internal_45_$__cuda_sm70_shflsync_idx_p) ;  /* 0x00001c3000007944 */ /* 0x002fea0003c00000 */
[----:B------:R-:W-:Y:S01]  /*13320*/  IMAD.MOV.U32 R4, RZ, RZ, R29 ;  /* 0x000000ffff047224 */ /* 0x000fe200078e001d */
[----:B------:R-:W-:Y:S01]  /*13330*/  MOV R2, 0x1 ;  /* 0x0000000100027802 */ /* 0x000fe20000000f00 */
[----:B------:R-:W-:Y:S01]  /*13340*/  IMAD.MOV.U32 R30, RZ, RZ, R12 ;  /* 0x000000ffff1e7224 */ /* 0x000fe200078e000c */
[----:B------:R-:W-:Y:S02]  /*13350*/  MOV R29, 0x181f ;  /* 0x0000181f001d7802 */ /* 0x000fe40000000f00 */
[----:B------:R-:W-:Y:S02]  /*13360*/  MOV R3, 0x13380 ;  /* 0x0001338000037802 */ /* 0x000fe40000000f00 */
[----:B------:R-:W-:Y:S05]  /*13370*/  CALL.REL.NOINC `($__internal_45_$__cuda_sm70_shflsync_idx_p) ;  /* 0x00001bd000007944 */ /* 0x000fea0003c00000 */
[----:B------:R-:W-:Y:S01]  /*13380*/  MOV R0, R29 ;  /* 0x0000001d00007202 */ /* 0x000fe20000000f00 */
[----:B------:R-:W-:Y:S05]  /*13390*/  BRA `(.L_x_2805) ;  /* 0xffff34c000007947 */ /* 0x000fea000383ffff */
.L_x_2709:
[----:B------:R-:W-:Y:S01]  /*133a0*/  MOV R2, RZ ;  /* 0x000000ff00027202 */ /* 0x000fe20000000f00 */
[----:B------:R-:W-:Y:S01]  /*133b0*/  IMAD.MOV.U32 R30, RZ, RZ, R12 ;  /* 0x000000ffff1e7224 */ /* 0x000fe200078e000c */
[----:B------:R-:W-:Y:S01]  /*133c0*/  MOV R3, 0x133f0 ;  /* 0x000133f000037802 */ /* 0x000fe20000000f00 */
[----:B------:R-:W-:Y:S02]  /*133d0*/  IMAD.MOV.U32 R29, RZ, RZ, 0x181f ;  /* 0x0000181fff1d7424 */ /* 0x000fe400078e00ff */
[----:B-1234-:R-:W-:Y:S05]  /*133e0*/  CALL.REL.NOINC `($__internal_45_$__cuda_sm70_shflsync_idx_p) ;  /* 0x00001b6000007944 */ /* 0x01efea0003c00000 */
[----:B------:R-:W-:Y:S01]  /*133f0*/  MOV R5, R29 ;  /* 0x0000001d00057202 */ /* 0x000fe20000000f00 */
[----:B------:R-:W-:-:S05]  /*13400*/  BRA `(.L_x_2806) ;  /* 0xffff398000007947 */ /* 0x000fca000383ffff */
.L_x_2710:
[----:B------:R-:W-:Y:S01]  /*13410*/  MOV R2, RZ ;  /* 0x000000ff00027202 */ /* 0x000fe20000000f00 */
[----:B------:R-:W-:Y:S01]  /*13420*/  IMAD.MOV.U32 R30, RZ, RZ, R14 ;  /* 0x000000ffff1e7224 */ /* 0x000fe200078e000e */
[----:B------:R-:W-:Y:S01]  /*13430*/  MOV R3, 0x13460 ;  /* 0x0001346000037802 */ /* 0x000fe20000000f00 */
[----:B------:R-:W-:Y:S02]  /*13440*/  IMAD.MOV.U32 R29, RZ, RZ, 0x181f ;  /* 0x0000181fff1d7424 */ /* 0x000fe400078e00ff */
[----:B-1234-:R-:W-:Y:S05]  /*13450*/  CALL.REL.NOINC `($__internal_45_$__cuda_sm70_shflsync_idx_p) ;  /* 0x00001af000007944 */ /* 0x01efea0003c00000 */
[----:B------:R-:W-:Y:S01]  /*13460*/  ISETP.GE.AND P6, PT, R193, c[0x0][0x1d4], PT ;  /* 0x00007500c1007a0c */ /* 0x000fe20003fc6270 */
[----:B------:R-:W-:Y:S01]  /*13470*/  IMAD R4, R199, 0x6000, R223 ;  /* 0x00006000c7047824 */ /* 0x000fe200078e02df */
[----:B------:R-:W-:Y:S01]  /*13480*/  IADD3 R2, P0, R29, R22, RZ ;  /* 0x000000161d027210 */ /* 0x000fe20007f1e0ff */
[----:B------:R-:W-:Y:S01]  /*13490*/  IMAD.MOV.U32 R30, RZ, RZ, R12 ;  /* 0x000000ffff1e7224 */ /* 0x000fe200078e000c */
[----:B------:R-:W-:Y:S02]  /*134a0*/  ISETP.GE.AND P5, PT, R201, c[0x0][0x1d4], PT ;  /* 0x00007500c9007a0c */ /* 0x000fe40003fa6270 */
[----:B------:R-:W-:Y:S01]  /*134b0*/  IADD3 R6, P1, R29, R23, RZ ;  /* 0x000000171d067210 */ /* 0x000fe20007f3e0ff */
[C---:B------:R-:W-:Y:S01]  /*134c0*/  IMAD.X R3, R5.reuse, 0x1, R15, P0 ;  /* 0x0000000105037824 */ /* 0x040fe200000e060f */
        /* <DEDUP_REMOVED lines=16> */
[----:B------:R-:W-:Y:S05]  /*135d0*/  CALL.REL.NOINC `($__internal_45_$__cuda_sm70_shflsync_idx_p) ;  /* 0x0000197000007944 */ /* 0x000fea0003c00000 */
[----:B------:R-:W-:Y:S01]  /*135e0*/  MOV R2, 0x1 ;  /* 0x0000000100027802 */ /* 0x000fe20000000f00 */
[----:B------:R-:W-:Y:S01]  /*135f0*/  IMAD.MOV.U32 R5, RZ, RZ, R29 ;  /* 0x000000ffff057224 */ /* 0x000fe200078e001d */
[----:B------:R-:W-:Y:S01]  /*13600*/  MOV R29, 0x181f ;  /* 0x0000181f001d7802 */ /* 0x000fe20000000f00 */
[----:B------:R-:W-:Y:S01]  /*13610*/  IMAD.MOV.U32 R30, RZ, RZ, R14 ;  /* 0x000000ffff1e7224 */ /* 0x000fe200078e000e */
[----:B------:R-:W-:Y:S02]  /*13620*/  MOV R3, 0x13640 ;  /* 0x0001364000037802 */ /* 0x000fe40000000f00 */
[----:B------:R-:W-:Y:S05]  /*13630*/  CALL.REL.NOINC `($__internal_45_$__cuda_sm70_shflsync_idx_p) ;  /* 0x0000191000007944 */ /* 0x000fea0003c00000 */
[----:B------:R-:W-:Y:S01]  /*13640*/  MOV R2, R29 ;  /* 0x0000001d00027202 */ /* 0x000fe20000000f00 */
[----:B------:R-:W-:-:S05]  /*13650*/  BRA `(.L_x_2807) ;  /* 0xffff389000007947 */ /* 0x000fca000383ffff */
.L_x_2713:
[----:B------:R-:W-:Y:S01]  /*13660*/  MOV R2, RZ ;  /* 0x000000ff00027202 */ /* 0x000fe20000000f00 */
[----:B------:R-:W-:Y:S01]  /*13670*/  IMAD.MOV.U32 R30, RZ, RZ, R5 ;  /* 0x000000ffff1e7224 */ /* 0x000fe200078e0005 */
[----:B------:R-:W-:Y:S01]  /*13680*/  MOV R3, 0x136b0 ;  /* 0x000136b000037802 */ /* 0x000fe20000000f00 */
[----:B------:R-:W-:Y:S02]  /*13690*/  IMAD.MOV.U32 R29, RZ, RZ, 0x181f ;  /* 0x0000181fff1d7424 */ /* 0x000fe400078e00ff */
[----:B------:R-:W-:Y:S05]  /*136a0*/  CALL.REL.NOINC `($__internal_45_$__cuda_sm70_shflsync_idx_p) ;  /* 0x000018a000007944 */ /* 0x000fea0003c00000 */
[----:B------:R-:W-:Y:S01]  /*136b0*/  MOV R4, R29 ;  /* 0x0000001d00047202 */ /* 0x000fe20000000f00 */
[----:B------:R-:W-:-:S05]  /*136c0*/  BRA `(.L_x_2808) ;  /* 0xffff683000007947 */ /* 0x000fca000383ffff */
.L_x_2714:
[----:B------:R-:W-:Y:S01]  /*136d0*/  MOV R2, RZ ;  /* 0x000000ff00027202 */ /* 0x000fe20000000f00 */
[----:B------:R-:W-:Y:S01]  /*136e0*/  IMAD.MOV.U32 R30, RZ, RZ, R12 ;  /* 0x000000ffff1e7224 */ /* 0x000fe200078e000c */
[----:B------:R-:W-:Y:S01]  /*136f0*/  MOV R3, 0x13720 ;  /* 0x0001372000037802 */ /* 0x000fe20000000f00 */
[----:B------:R-:W-:Y:S02]  /*13700*/  IMAD.MOV.U32 R29, RZ, RZ, 0x181f ;  /* 0x0000181fff1d7424 */ /* 0x000fe400078e00ff */
[----:B-12---:R-:W-:Y:S05]  /*13710*/  CALL.REL.NOINC `($__internal_45_$__cuda_sm70_shflsync_idx_p) ;  /* 0x0000183000007944 */ /* 0x006fea0003c00000 */
[----:B------:R-:W-:Y:S01]  /*13720*/  ISETP.GE.AND P6, PT, R193, c[0x0][0x1d4], PT ;  /* 0x00007500c1007a0c */ /* 0x000fe20003fc6270 */
[----:B------:R-:W-:Y:S01]  /*13730*/  IMAD R0, R199, 0x6000, R224 ;  /* 0x00006000c7007824 */ /* 0x000fe200078e02e0 */
[----:B------:R-:W-:Y:S01]  /*13740*/  IADD3 R2, P0, R29, R16, RZ ;  /* 0x000000101d027210 */ /* 0x000fe20007f1e0ff */
[----:B------:R-:W-:Y:S01]  /*13750*/  IMAD.MOV.U32 R30, RZ, RZ, R5 ;  /* 0x000000ffff1e7224 */ /* 0x000fe200078e0005 */
[----:B------:R-:W-:Y:S02]  /*13760*/  ISETP.GE.AND P5, PT, R201, c[0x0][0x1d4], PT ;  /* 0x00007500c9007a0c */ /* 0x000fe40003fa6270 */
[C---:B------:R-:W-:Y:S01]  /*13770*/  IADD3 R6, P1, R29.reuse, R17, RZ ;  /* 0x000000111d067210 */ /* 0x040fe20007f3e0ff */
[----:B------:R-:W-:Y:S01]  /*13780*/  IMAD.X R3, R4, 0x1, R13, P0 ;  /* 0x0000000104037824 */ /* 0x000fe200000e060d */
        /* <DEDUP_REMOVED lines=16> */
[----:B--2---:R-:W-:Y:S05]  /*13890*/  CALL.REL.NOINC `($__internal_45_$__cuda_sm70_shflsync_idx_p) ;  /* 0x000016b000007944 */ /* 0x004fea0003c00000 */
        /* <DEDUP_REMOVED lines=8> */
.L_x_2719:
[----:B------:R-:W-:Y:S01]  /*13920*/  MOV R2, RZ ;  /* 0x000000ff00027202 */ /* 0x000fe20000000f00 */
[----:B------:R-:W-:Y:S01]  /*13930*/  IMAD.MOV.U32 R30, RZ, RZ, R12 ;  /* 0x000000ffff1e7224 */ /* 0x000fe200078e000c */
[----:B------:R-:W-:Y:S01]  /*13940*/  MOV R3, 0x13970 ;  /* 0x0001397000037802 */ /* 0x000fe20000000f00 */
[----:B------:R-:W-:Y:S02]  /*13950*/  IMAD.MOV.U32 R29, RZ, RZ, 0x181f ;  /* 0x0000181fff1d7424 */ /* 0x000fe400078e00ff */
[----:B-1234-:R-:W-:Y:S05]  /*13960*/  CALL.REL.NOINC `($__internal_45_$__cuda_sm70_shflsync_idx_p) ;  /* 0x000015e000007944 */ /* 0x01efea0003c00000 */
[----:B------:R-:W-:Y:S01]  /*13970*/  MOV R5, R29 ;  /* 0x0000001d00057202 */ /* 0x000fe20000000f00 */
[----:B------:R-:W-:-:S05]  /*13980*/  BRA `(.L_x_2810) ;  /* 0xffff6bd000007947 */ /* 0x000fca000383ffff */
.L_x_2720:
        /* <DEDUP_REMOVED lines=37> */
.L_x_2721:
[----:B------:R-:W-:Y:S02]  /*13be0*/  MOV R3, 0x2 ;  /* 0x0000000200037802 */ /* 0x000fe40000000f00 */
[----:B------:R-:W-:Y:S02]  /*13bf0*/  MOV R2, 0x13c10 ;  /* 0x00013c1000027802 */ /* 0x000fe40000000f00 */
[----:B------:R-:W-:Y:S05]  /*13c00*/  CALL.REL.NOINC `($__internal_44_$__cuda_sm70_shflsync_bfly_p) ;  /* 0x0000130000007944 */ /* 0x000fea0003c00000 */
[----:B------:R-:W-:Y:S01]  /*13c10*/  MOV R2, R16 ;  /* 0x0000001000027202 */ /* 0x000fe20000000f00 */
[----:B------:R-:W-:-:S05]  /*13c20*/  BRA `(.L_x_2812) ;  /* 0xffff7bc000007947 */ /* 0x000fca000383ffff */
.L_x_2724:
[----:B------:R-:W-:Y:S01]  /*13c30*/  MOV R2, RZ ;  /* 0x000000ff00027202 */ /* 0x000fe20000000f00 */
[----:B------:R-:W-:Y:S01]  /*13c40*/  IMAD.MOV.U32 R30, RZ, RZ, R5 ;  /* 0x000000ffff1e7224 */ /* 0x000fe200078e0005 */
[----:B------:R-:W-:Y:S01]  /*13c50*/  MOV R3, 0x13c80 ;  /* 0x00013c8000037802 */ /* 0x000fe20000000f00 */
[----:B------:R-:W-:Y:S02]  /*13c60*/  IMAD.MOV.U32 R29, RZ, RZ, 0x181f ;  /* 0x0000181fff1d7424 */ /* 0x000fe400078e00ff */
[----:B------:R-:W-:Y:S05]  /*13c70*/  CALL.REL.NOINC `($__internal_45_$__cuda_sm70_shflsync_idx_p) ;  /* 0x000012d000007944 */ /* 0x000fea0003c00000 */
[----:B------:R-:W-:Y:S01]  /*13c80*/  MOV R4, R29 ;  /* 0x0000001d00047202 */ /* 0x000fe20000000f00 */
[----:B------:R-:W-:-:S05]  /*13c90*/  BRA `(.L_x_2813) ;  /* 0xffff954000007947 */ /* 0x000fca000383ffff */
.L_x_2725:
        /* <DEDUP_REMOVED lines=37> */
.L_x_2727:
[----:B------:R-:W-:Y:S01]  /*13ef0*/  IMAD.MOV.U32 R4, RZ, RZ, R204 ;  /* 0x000000ffff047224 */ /* 0x000fe200078e00cc */
[----:B------:R-:W-:-:S02]  /*13f00*/  MOV R3, 0x2 ;  /* 0x0000000200037802 */ /* 0x000fc40000000f00 */
[----:B------:R-:W-:Y:S02]  /*13f10*/  MOV R2, 0x13f30 ;  /* 0x00013f3000027802 */ /* 0x000fe40000000f00 */
[----:B------:R-:W-:Y:S05]  /*13f20*/  CALL.REL.NOINC `($__internal_44_$__cuda_sm70_shflsync_bfly_p) ;  /* 0x00000fe000007944 */ /* 0x000fea0003c00000 */
[----:B------:R-:W-:Y:S01]  /*13f30*/  MOV R0, R16 ;  /* 0x0000001000007202 */ /* 0x000fe20000000f00 */
[----:B------:R-:W-:Y:S05]  /*13f40*/  BRA `(.L_x_2815) ;  /* 0xffff960000007947 */ /* 0x000fea000383ffff */
.L_x_2728:
[----:B------:R-:W-:Y:S01]  /*13f50*/  IMAD.MOV.U32 R4, RZ, RZ, R0 ;  /* 0x000000ffff047224 */ /* 0x000fe200078e0000 */
[----:B------:R-:W-:Y:S02]  /*13f60*/  MOV R3, 0x1 ;  /* 0x0000000100037802 */ /* 0x000fe40000000f00 */
[----:B------:R-:W-:Y:S02]  /*13f70*/  MOV R2, 0x13f90 ;  /* 0x00013f9000027802 */ /* 0x000fe40000000f00 */
[----:B-1----:R-:W-:Y:S05]  /*13f80*/  CALL.REL.NOINC `($__internal_44_$__cuda_sm70_shflsync_bfly_p) ;  /* 0x00000f8000007944 */ /* 0x002fea0003c00000 */
[----:B------:R-:W-:Y:S01]  /*13f90*/  FADD.FTZ R0, R0, R16 ;  /* 0x0000001000007221 */ /* 0x000fe20000010000 */
[----:B------:R-:W-:Y:S02]  /*13fa0*/  MOV R4, R203 ;  /* 0x000000cb00047202 */ /* 0x000fe40000000f00 */
[----:B------:R-:W-:Y:S02]  /*13fb0*/  MOV R3, 0x2 ;  /* 0x0000000200037802 */ /* 0x000fe40000000f00 */
[----:B------:R-:W-:Y:S02]  /*13fc0*/  MOV R2, 0x13fe0 ;  /* 0x00013fe000027802 */ /* 0x000fe40000000f00 */
[----:B------:R-:W-:Y:S05]  /*13fd0*/  CALL.REL.NOINC `($__internal_44_$__cuda_sm70_shflsync_bfly_p) ;  /* 0x00000f3000007944 */ /* 0x000fea0003c00000 */
[----:B------:R-:W-:Y:S01]  /*13fe0*/  FADD.FTZ R4, R203, R16 ;  /* 0x00000010cb047221 */ /* 0x000fe20000010000 */
[----:B------:R-:W-:-:S02]  /*13ff0*/  MOV R3, 0x1 ;  /* 0x0000000100037802 */ /* 0x000fc40000000f00 */
[----:B------:R-:W-:Y:S02]  /*14000*/  MOV R2, 0x14020 ;  /* 0x0001402000027802 */ /* 0x000fe40000000f00 */
[----:B------:R-:W-:Y:S05]  /*14010*/  CALL.REL.NOINC `($__internal_44_$__cuda_sm70_shflsync_bfly_p) ;  /* 0x00000ef000007944 */ /* 0x000fea0003c00000 */
[----:B------:R-:W-:Y:S01]  /*14020*/  MOV R3, R16 ;  /* 0x0000001000037202 */ /* 0x000fe20000000f00 */
[----:B------:R-:W-:Y:S05]  /*14030*/  BRA `(.L_x_2816) ;  /* 0xffff958000007947 */ /* 0x000fea000383ffff */
.L_x_2735:
[----:B--234-:R-:W-:Y:S01]  /*14040*/  IMAD.MOV.U32 R30, RZ, RZ, R9 ;  /* 0x000000ffff1e7224 */ /* 0x01cfe200078e0009 */
[----:B------:R-:W-:Y:S01]  /*14050*/  MOV R2, RZ ;  /* 0x000000ff00027202 */ /* 0x000fe20000000f00 */
[----:B------:R-:W-:Y:S01]  /*14060*/  IMAD.MOV.U32 R29, RZ, RZ, 0x181f ;  /* 0x0000181fff1d7424 */ /* 0x000fe200078e00ff */
[----:B------:R-:W-:Y:S02]  /*14070*/  MOV R3, 0x14090 ;  /* 0x0001409000037802 */ /* 0x000fe40000000f00 */
[----:B-1----:R-:W-:Y:S05]  /*14080*/  CALL.REL.NOINC `($__internal_45_$__cuda_sm70_shflsync_idx_p) ;  /* 0x00000ec000007944 */ /* 0x002fea0003c00000 */
[----:B------:R-:W-:Y:S01]  /*14090*/  MOV R8, R29 ;  /* 0x0000001d00087202 */ /* 0x000fe20000000f00 */
[----:B------:R-:W-:Y:S05]  /*140a0*/  BRA `(.L_x_2817) ;  /* 0xffffac8000007947 */ /* 0x000fea000383ffff */
.L_x_2736:
[----:B------:R-:W-:Y:S01]  /*140b0*/  IMAD.MOV.U32 R30, RZ, RZ, R11 ;  /* 0x000000ffff1e7224 */ /* 0x000fe200078e000b */
[----:B------:R-:W-:Y:S01]  /*140c0*/  MOV R2, RZ ;  /* 0x000000ff00027202 */ /* 0x000fe20000000f00 */
[----:B------:R-:W-:Y:S01]  /*140d0*/  IMAD.MOV.U32 R29, RZ, RZ, 0x181f ;  /* 0x0000181fff1d7424 */ /* 0x000fe200078e00ff */
[----:B------:R-:W-:Y:S02]  /*140e0*/  MOV R3, 0x14100 ;  /* 0x0001410000037802 */ /* 0x000fe40000000f00 */
[----:B-123--:R-:W-:Y:S05]  /*140f0*/  CALL.REL.NOINC `($__internal_45_$__cuda_sm70_shflsync_idx_p) ;  /* 0x00000e5000007944 */ /* 0x00efea0003c00000 */
[----:B------:R-:W-:Y:S01]  /*14100*/  MOV R0, R29 ;  /* 0x0000001d00007202 */ /* 0x000fe20000000f00 */
[----:B------:R-:W-:Y:S05]  /*14110*/  BRA `(.L_x_2818) ;  /* 0xffffac3000007947 */ /* 0x000fea000383ffff */
.L_x_2739:
[----:B------:R-:W-:Y:S01]  /*14120*/  IMAD.MOV.U32 R30, RZ, RZ, R9 ;  /* 0x000000ffff1e7224 */ /* 0x000fe200078e0009 */
[----:B--2---:R-:W-:Y:S01]  /*14130*/  MOV R2, 0x1 ;  /* 0x0000000100027802 */ /* 0x004fe20000000f00 */
[----:B------:R-:W-:Y:S01]  /*14140*/  IMAD.MOV.U32 R29, RZ, RZ, 0x181f ;  /* 0x0000181fff1d7424 */ /* 0x000fe200078e00ff */
[----:B------:R-:W-:-:S02]  /*14150*/  MOV R3, 0x14170 ;  /* 0x0001417000037802 */ /* 0x000fc40000000f00 */
[----:B-1-34-:R-:W-:Y:S05]  /*14160*/  CALL.REL.NOINC `($__internal_45_$__cuda_sm70_shflsync_idx_p) ;  /* 0x00000de000007944 */ /* 0x01afea0003c00000 */
        /* <DEDUP_REMOVED lines=8> */
.L_x_2742:
[----:B------:R-:W-:Y:S01]  /*141f0*/  IMAD.MOV.U32 R30, RZ, RZ, R9 ;  /* 0x000000ffff1e7224 */ /* 0x000fe200078e0009 */
[----:B--2---:R-:W-:Y:S01]  /*14200*/  MOV R2, 0x2 ;  /* 0x0000000200027802 */ /* 0x004fe20000000f00 */
[----:B------:R-:W-:Y:S01]  /*14210*/  IMAD.MOV.U32 R29, RZ, RZ, 0x181f ;  /* 0x0000181fff1d7424 */ /* 0x000fe200078e00ff */
[----:B------:R-:W-:Y:S02]  /*14220*/  MOV R3, 0x14240 ;  /* 0x0001424000037802 */ /* 0x000fe40000000f00 */
[----:B-1-34-:R-:W-:Y:S05]  /*14230*/  CALL.REL.NOINC `($__internal_45_$__cuda_sm70_shflsync_idx_p) ;  /* 0x00000d1000007944 */ /* 0x01afea0003c00000 */
[----:B------:R-:W-:Y:S01]  /*14240*/  MOV R8, R29 ;  /* 0x0000001d00087202 */ /* 0x000fe20000000f00 */
[----:B------:R-:W-:Y:S05]  /*14250*/  BRA `(.L_x_2820) ;  /* 0xffffadc000007947 */ /* 0x000fea000383ffff */
.L_x_2743:
[----:B------:R-:W-:Y:S01]  /*14260*/  IMAD.MOV.U32 R30, RZ, RZ, R11 ;  /* 0x000000ffff1e7224 */ /* 0x000fe200078e000b */
[----:B--2---:R-:W-:Y:S01]  /*14270*/  MOV R2, 0x2 ;  /* 0x0000000200027802 */ /* 0x004fe20000000f00 */
[----:B------:R-:W-:Y:S01]  /*14280*/  IMAD.MOV.U32 R29, RZ, RZ, 0x181f ;  /* 0x0000181fff1d7424 */ /* 0x000fe200078e00ff */
[----:B------:R-:W-:Y:S02]  /*14290*/  MOV R3, 0x142b0 ;  /* 0x000142b000037802 */ /* 0x000fe40000000f00 */
[----:B-1-34-:R-:W-:Y:S05]  /*142a0*/  CALL.REL.NOINC `($__internal_45_$__cuda_sm70_shflsync_idx_p) ;  /* 0x00000ca000007944 */ /* 0x01afea0003c00000 */
[----:B------:R-:W-:Y:S01]  /*142b0*/  MOV R0, R29 ;  /* 0x0000001d00007202 */ /* 0x000fe20000000f00 */
[----:B------:R-:W-:Y:S05]  /*142c0*/  BRA `(.L_x_2821) ;  /* 0xffffad7000007947 */ /* 0x000fea000383ffff */
.L_x_2746:
[----:B------:R-:W-:Y:S01]  /*142d0*/  IMAD.MOV.U32 R30, RZ, RZ, R9 ;  /* 0x000000ffff1e7224 */ /* 0x000fe200078e0009 */
[----:B---3--:R-:W-:Y:S01]  /*142e0*/  MOV R2, 0x3 ;  /* 0x0000000300027802 */ /* 0x008fe20000000f00 */
        /* <DEDUP_REMOVED lines=11> */
.L_x_2748:
[----:B------:R-:W-:Y:S01]  /*143a0*/  IMAD.MOV.U32 R30, RZ, RZ, R5 ;  /* 0x000000ffff1e7224 */ /* 0x000fe200078e0005 */
[----:B------:R-:W-:Y:S01]  /*143b0*/  MOV R2, RZ ;  /* 0x000000ff00027202 */ /* 0x000fe20000000f00 */
[----:B------:R-:W-:Y:S01]  /*143c0*/  IMAD.MOV.U32 R29, RZ, RZ, 0x1c1f ;  /* 0x00001c1fff1d7424 */ /* 0x000fe200078e00ff */
[----:B------:R-:W-:Y:S02]  /*143d0*/  MOV R3, 0x143f0 ;  /* 0x000143f000037802 */ /* 0x000fe40000000f00 */
[----:B------:R-:W-:Y:S05]  /*143e0*/  CALL.REL.NOINC `($__internal_45_$__cuda_sm70_shflsync_idx_p) ;  /* 0x00000b6000007944 */ /* 0x000fea0003c00000 */
[----:B------:R-:W-:Y:S01]  /*143f0*/  MOV R4, R29 ;  /* 0x0000001d00047202 */ /* 0x000fe20000000f00 */
[----:B------:R-:W-:Y:S05]  /*14400*/  BRA `(.L_x_2823) ;  /* 0xffffb0e000007947 */ /* 0x000fea000383ffff */
.L_x_2749:
[----:B------:R-:W-:Y:S01]  /*14410*/  IMAD.MOV.U32 R30, RZ, RZ, R12 ;  /* 0x000000ffff1e7224 */ /* 0x000fe200078e000c */
[----:B------:R-:W-:Y:S01]  /*14420*/  MOV R2, RZ ;  /* 0x000000ff00027202 */ /* 0x000fe20000000f00 */
[----:B------:R-:W-:Y:S01]  /*14430*/  IMAD.MOV.U32 R29, RZ, RZ, 0x1c1f ;  /* 0x00001c1fff1d7424 */ /* 0x000fe200078e00ff */
[----:B------:R-:W-:Y:S02]  /*14440*/  MOV R3, 0x14460 ;  /* 0x0001446000037802 */ /* 0x000fe40000000f00 */
[----:B-12---:R-:W-:Y:S05]  /*14450*/  CALL.REL.NOINC `($__internal_45_$__cuda_sm70_shflsync_idx_p) ;  /* 0x00000af000007944 */ /* 0x006fea0003c00000 */
[----:B------:R-:W-:Y:S01]  /*14460*/  MOV R0, R29 ;  /* 0x0000001d00007202 */ /* 0x000fe20000000f00 */
[----:B------:R-:W-:Y:S05]  /*14470*/  BRA `(.L_x_2824) ;  /* 0xffffb09000007947 */ /* 0x000fea000383ffff */
.L_x_2752:
[----:B------:R-:W-:Y:S01]  /*14480*/  IMAD.MOV.U32 R30, RZ, RZ, R5 ;  /* 0x000000ffff1e7224 */ /* 0x000fe200078e0005 */
[----:B----4-:R-:W-:Y:S01]  /*14490*/  MOV R2, 0x1 ;  /* 0x0000000100027802 */ /* 0x010fe20000000f00 */
[----:B------:R-:W-:Y:S01]  /*144a0*/  IMAD.MOV.U32 R29, RZ, RZ, 0x1c1f ;  /* 0x00001c1fff1d7424 */ /* 0x000fe200078e00ff */
[----:B------:R-:W-:-:S02]  /*144b0*/  MOV R3, 0x144d0 ;  /* 0x000144d000037802 */ /* 0x000fc40000000f00 */
[----:B-123--:R-:W-:Y:S05]  /*144c0*/  CALL.REL.NOINC `($__internal_45_$__cuda_sm70_shflsync_idx_p) ;  /* 0x00000a8000007944 */ /* 0x00efea0003c00000 */
        /* <DEDUP_REMOVED lines=8> */
.L_x_2756:
[----:B------:R-:W-:Y:S01]  /*14550*/  IMAD.MOV.U32 R30, RZ, RZ, R9 ;  /* 0x000000ffff1e7224 */ /* 0x000fe200078e0009 */
[----:B------:R-:W-:Y:S01]  /*14560*/  MOV R2, RZ ;  /* 0x000000ff00027202 */ /* 0x000fe20000000f00 */
[----:B------:R-:W-:Y:S01]  /*14570*/  IMAD.MOV.U32 R29, RZ, RZ, 0x181f ;  /* 0x0000181fff1d7424 */ /* 0x000fe200078e00ff */
[----:B------:R-:W-:Y:S02]  /*14580*/  MOV R3, 0x145a0 ;  /* 0x000145a000037802 */ /* 0x000fe40000000f00 */
[----:B------:R-:W-:Y:S05]  /*14590*/  CALL.REL.NOINC `($__internal_45_$__cuda_sm70_shflsync_idx_p) ;  /* 0x000009b000007944 */ /* 0x000fea0003c00000 */
[----:B------:R-:W-:Y:S01]  /*145a0*/  MOV R8, R29 ;  /* 0x0000001d00087202 */ /* 0x000fe20000000f00 */
[----:B------:R-:W-:Y:S05]  /*145b0*/  BRA `(.L_x_2826) ;  /* 0xffffc8f000007947 */ /* 0x000fea000383ffff */
.L_x_2757:
[----:B------:R-:W-:Y:S01]  /*145c0*/  IMAD.MOV.U32 R30, RZ, RZ, R12 ;  /* 0x000000ffff1e7224 */ /* 0x000fe200078e000c */
[----:B------:R-:W-:Y:S01]  /*145d0*/  MOV R2, RZ ;  /* 0x000000ff00027202 */ /* 0x000fe20000000f00 */
[----:B------:R-:W-:Y:S01]  /*145e0*/  IMAD.MOV.U32 R29, RZ, RZ, 0x181f ;  /* 0x0000181fff1d7424 */ /* 0x000fe200078e00ff */
[----:B------:R-:W-:Y:S02]  /*145f0*/  MOV R3, 0x14610 ;  /* 0x0001461000037802 */ /* 0x000fe40000000f00 */
[----:B-12---:R-:W-:Y:S05]  /*14600*/  CALL.REL.NOINC `($__internal_45_$__cuda_sm70_shflsync_idx_p) ;  /* 0x0000094000007944 */ /* 0x006fea0003c00000 */
[----:B------:R-:W-:Y:S01]  /*14610*/  MOV R0, R29 ;  /* 0x0000001d00007202 */ /* 0x000fe20000000f00 */
[----:B------:R-:W-:Y:S05]  /*14620*/  BRA `(.L_x_2827) ;  /* 0xffffc8a000007947 */ /* 0x000fea000383ffff */
.L_x_2760:
        /* <DEDUP_REMOVED lines=13> */
.L_x_2763:
[----:B------:R-:W-:Y:S01]  /*14700*/  IMAD.MOV.U32 R30, RZ, RZ, R9 ;  /* 0x000000ffff1e7224 */ /* 0x000fe200078e0009 */
[----:B-1----:R-:W-:Y:S01]  /*14710*/  MOV R2, 0x2 ;  /* 0x0000000200027802 */ /* 0x002fe20000000f00 */
[----:B------:R-:W-:Y:S01]  /*14720*/  IMAD.MOV.U32 R29, RZ, RZ, 0x181f ;  /* 0x0000181fff1d7424 */ /* 0x000fe200078e00ff */
[----:B------:R-:W-:Y:S02]  /*14730*/  MOV R3, 0x14750 ;  /* 0x0001475000037802 */ /* 0x000fe40000000f00 */
[----:B--234-:R-:W-:Y:S05]  /*14740*/  CALL.REL.NOINC `($__internal_45_$__cuda_sm70_shflsync_idx_p) ;  /* 0x0000080000007944 */ /* 0x01cfea0003c00000 */
[----:B------:R-:W-:Y:S01]  /*14750*/  MOV R8, R29 ;  /* 0x0000001d00087202 */ /* 0x000fe20000000f00 */
[----:B------:R-:W-:Y:S05]  /*14760*/  BRA `(.L_x_2829) ;  /* 0xffffca4000007947 */ /* 0x000fea000383ffff */
.L_x_2764:
[----:B------:R-:W-:Y:S01]  /*14770*/  IMAD.MOV.U32 R30, RZ, RZ, R12 ;  /* 0x000000ffff1e7224 */ /* 0x000fe200078e000c */
[----:B------:R-:W-:Y:S01]  /*14780*/  MOV R2, 0x2 ;  /* 0x0000000200027802 */ /* 0x000fe20000000f00 */
[----:B------:R-:W-:Y:S01]  /*14790*/  IMAD.MOV.U32 R29, RZ, RZ, 0x181f ;  /* 0x0000181fff1d7424 */ /* 0x000fe200078e00ff */
[----:B------:R-:W-:Y:S02]  /*147a0*/  MOV R3, 0x147c0 ;  /* 0x000147c000037802 */ /* 0x000fe40000000f00 */
[----:B-1234-:R-:W-:Y:S05]  /*147b0*/  CALL.REL.NOINC `($__internal_45_$__cuda_sm70_shflsync_idx_p) ;  /* 0x0000079000007944 */ /* 0x01efea0003c00000 */
[----:B------:R-:W-:Y:S01]  /*147c0*/  MOV R0, R29 ;  /* 0x0000001d00007202 */ /* 0x000fe20000000f00 */
[----:B------:R-:W-:Y:S05]  /*147d0*/  BRA `(.L_x_2830) ;  /* 0xffffc9f000007947 */ /* 0x000fea000383ffff */
.L_x_2767:
[----:B------:R-:W-:Y:S01]  /*147e0*/  IMAD.MOV.U32 R30, RZ, RZ, R9 ;  /* 0x000000ffff1e7224 */ /* 0x000fe200078e0009 */
[----:B-1----:R-:W-:Y:S01]  /*147f0*/  MOV R2, 0x3 ;  /* 0x0000000300027802 */ /* 0x002fe20000000f00 */
[----:B------:R-:W-:Y:S01]  /*14800*/  IMAD.MOV.U32 R29, RZ, RZ, 0x181f ;  /* 0x0000181fff1d7424 */ /* 0x000fe200078e00ff */
[----:B------:R-:W-:-:S02]  /*14810*/  MOV R3, 0x14830 ;  /* 0x0001483000037802 */ /* 0x000fc40000000f00 */
[----:B--234-:R-:W-:Y:S05]  /*14820*/  CALL.REL.NOINC `($__internal_45_$__cuda_sm70_shflsync_idx_p) ;  /* 0x0000072000007944 */ /* 0x01cfea0003c00000 */
        /* <DEDUP_REMOVED lines=8> */
.L_x_2769:
[----:B------:R-:W-:Y:S01]  /*148b0*/  IMAD.MOV.U32 R30, RZ, RZ, R28 ;  /* 0x000000ffff1e7224 */ /* 0x000fe200078e001c */
[----:B------:R-:W-:Y:S01]  /*148c0*/  MOV R2, RZ ;  /* 0x000000ff00027202 */ /* 0x000fe20000000f00 */
[----:B------:R-:W-:Y:S01]  /*148d0*/  IMAD.MOV.U32 R29, RZ, RZ, 0x1f ;  /* 0x0000001fff1d7424 */ /* 0x000fe200078e00ff */
[----:B------:R-:W-:Y:S02]  /*148e0*/  MOV R3, 0x14900 ;  /* 0x0001490000037802 */ /* 0x000fe40000000f00 */
[----:B--2---:R-:W-:Y:S05]  /*148f0*/  CALL.REL.NOINC `($__internal_45_$__cuda_sm70_shflsync_idx_p) ;  /* 0x0000065000007944 */ /* 0x004fea0003c00000 */
[----:B------:R-:W-:Y:S01]  /*14900*/  MOV R9, R29 ;  /* 0x0000001d00097202 */ /* 0x000fe20000000f00 */
[----:B------:R-:W-:Y:S05]  /*14910*/  BRA `(.L_x_2832) ;  /* 0xffffcc1000007947 */ /* 0x000fea000383ffff */
.L_x_2770:
[----:B------:R-:W-:Y:S01]  /*14920*/  IMAD.MOV.U32 R30, RZ, RZ, R28 ;  /* 0x000000ffff1e7224 */ /* 0x000fe200078e001c */
[----:B------:R-:W-:Y:S01]  /*14930*/  MOV R2, 0x1 ;  /* 0x0000000100027802 */ /* 0x000fe20000000f00 */
[----:B------:R-:W-:Y:S01]  /*14940*/  IMAD.MOV.U32 R29, RZ, RZ, 0x1f ;  /* 0x0000001fff1d7424 */ /* 0x000fe200078e00ff */
[----:B------:R-:W-:Y:S02]  /*14950*/  MOV R3, 0x14970 ;  /* 0x0001497000037802 */ /* 0x000fe40000000f00 */
[----:B-12---:R-:W-:Y:S05]  /*14960*/  CALL.REL.NOINC `($__internal_45_$__cuda_sm70_shflsync_idx_p) ;  /* 0x000005e000007944 */ /* 0x006fea0003c00000 */
[----:B------:R-:W-:Y:S01]  /*14970*/  MOV R8, R29 ;  /* 0x0000001d00087202 */ /* 0x000fe20000000f00 */
[----:B------:R-:W-:Y:S05]  /*14980*/  BRA `(.L_x_2833) ;  /* 0xffffcbc000007947 */ /* 0x000fea000383ffff */
.L_x_2771:
[----:B------:R-:W-:Y:S02]  /*14990*/  MOV R2, 0x1 ;  /* 0x0000000100027802 */ /* 0x000fe40000000f00 */
[----:B------:R-:W-:-:S02]  /*149a0*/  MOV R3, 0x149c0 ;  /* 0x000149c000037802 */ /* 0x000fc40000000f00 */
[----:B-1234-:R-:W-:Y:S05]  /*149b0*/  CALL.REL.NOINC `($__internal_46_$__cuda_sm70_shflsync_up_p) ;  /* 0x000005f000007944 */ /* 0x01efea0003c00000 */
[----:B------:R-:W-:Y:S05]  /*149c0*/  BRA `(.L_x_2834) ;  /* 0xffffcca000007947 */ /* 0x000fea000383ffff */
.L_x_2772:
[----:B------:R-:W-:Y:S02]  /*149d0*/  MOV R2, 0x2 ;  /* 0x0000000200027802 */ /* 0x000fe40000000f00 */
[----:B------:R-:W-:-:S02]  /*149e0*/  MOV R3, 0x14a00 ;  /* 0x00014a0000037802 */ /* 0x000fc40000000f00 */
[----:B--2-4-:R-:W-:Y:S05]  /*149f0*/  CALL.REL.NOINC `($__internal_46_$__cuda_sm70_shflsync_up_p) ;  /* 0x000005b000007944 */ /* 0x014fea0003c00000 */
        /* <DEDUP_REMOVED lines=24> */
.L_x_2776:
[----:B------:R-:W-:Y:S02]  /*14b80*/  MOV R2, 0x1 ;  /* 0x0000000100027802 */ /* 0x000fe40000000f00 */
[----:B------:R-:W-:Y:S02]  /*14b90*/  MOV R3, 0x14bb0 ;  /* 0x00014bb000037802 */ /* 0x000fe40000000f00 */
[----:B------:R-:W-:Y:S05]  /*14ba0*/  CALL.REL.NOINC `($__internal_46_$__cuda_sm70_shflsync_up_p) ;  /* 0x0000040000007944 */ /* 0x000fea0003c00000 */
[----:B------:R-:W-:Y:S01]  /*14bb0*/  MOV R2, R4 ;  /* 0x0000000400027202 */ /* 0x000fe20000000f00 */
[----:B------:R-:W-:Y:S05]  /*14bc0*/  BRA `(.L_x_2836) ;  /* 0xffffccf000007947 */ /* 0x000fea000383ffff */
.L_x_2777:
[----:B------:R-:W-:Y:S02]  /*14bd0*/  MOV R2, 0x2 ;  /* 0x0000000200027802 */ /* 0x000fe40000000f00 */
[----:B------:R-:W-:Y:S02]  /*14be0*/  MOV R3, 0x14c00 ;  /* 0x00014c0000037802 */ /* 0x000fe40000000f00 */
        /* <DEDUP_REMOVED lines=25> */
.L_x_2779:
[----:B------:R-:W-:Y:S02]  /*14d80*/  SEL R0, RZ, 0x1, P0 ;  /* 0x00000001ff007807 */ /* 0x000fe40000000000 */
[----:B------:R-:W-:Y:S02]  /*14d90*/  MOV R2, 0x14db0 ;  /* 0x00014db000027802 */ /* 0x000fe40000000f00 */
[----:B-1----:R-:W-:Y:S05]  /*14da0*/  CALL.REL.NOINC `($__internal_47_$__cuda_sm70_votesync_ballot) ;  /* 0x0000027000007944 */ /* 0x002fea0003c00000 */
[----:B------:R-:W-:Y:S01]  /*14db0*/  MOV R5, R0 ;  /* 0x0000000000057202 */ /* 0x000fe20000000f00 */
[----:B------:R-:W-:Y:S05]  /*14dc0*/  BRA `(.L_x_2838) ;  /* 0xffffcc8000007947 */ /* 0x000fea000383ffff */
.L_x_2780:
[----:B------:R-:W-:Y:S01]  /*14dd0*/  IMAD.MOV.U32 R30, RZ, RZ, R6 ;  /* 0x000000ffff1e7224 */ /* 0x000fe200078e0006 */
[----:B------:R-:W-:Y:S01]  /*14de0*/  MOV R2, R0 ;  /* 0x0000000000027202 */ /* 0x000fe20000000f00 */
[----:B------:R-:W-:Y:S01]  /*14df0*/  IMAD.MOV.U32 R29, RZ, RZ, 0x1f ;  /* 0x0000001fff1d7424 */ /* 0x000fe200078e00ff */
[----:B------:R-:W-:Y:S02]  /*14e00*/  MOV R3, 0x14e20 ;  /* 0x00014e2000037802 */ /* 0x000fe40000000f00 */
[----:B-1----:R-:W-:Y:S05]  /*14e10*/  CALL.REL.NOINC `($__internal_45_$__cuda_sm70_shflsync_idx_p) ;  /* 0x0000013000007944 */ /* 0x002fea0003c00000 */
[----:B------:R-:W-:Y:S01]  /*14e20*/  IMAD.MOV.U32 R11, RZ, RZ, R29 ;  /* 0x000000ffff0b7224 */ /* 0x000fe200078e001d */
[----:B------:R-:W-:Y:S01]  /*14e30*/  MOV R2, R0 ;  /* 0x0000000000027202 */ /* 0x000fe20000000f00 */
[----:B------:R-:W-:Y:S01]  /*14e40*/  IMAD.MOV.U32 R30, RZ, RZ, R7 ;  /* 0x000000ffff1e7224 */ /* 0x000fe200078e0007 */
[----:B------:R-:W-:-:S02]  /*14e50*/  MOV R29, 0x1f ;  /* 0x0000001f001d7802 */ /* 0x000fc40000000f00 */
[----:B------:R-:W-:Y:S02]  /*14e60*/  MOV R3, 0x14e80 ;  /* 0x00014e8000037802 */ /* 0x000fe40000000f00 */
[----:B------:R-:W-:Y:S05]  /*14e70*/  CALL.REL.NOINC `($__internal_45_$__cuda_sm70_shflsync_idx_p) ;  /* 0x000000d000007944 */ /* 0x000fea0003c00000 */
[----:B------:R-:W-:Y:S01]  /*14e80*/  MOV R7, R29 ;  /* 0x0000001d00077202 */ /* 0x000fe20000000f00 */
[----:B------:R-:W-:Y:S05]  /*14e90*/  BRA `(.L_x_2839) ;  /* 0xffffcc0000007947 */ /* 0x000fea000383ffff */
.L_x_2783:
[----:B------:R-:W-:Y:S01]  /*14ea0*/  IMAD.MOV.U32 R30, RZ, RZ, R4 ;  /* 0x000000ffff1e7224 */ /* 0x000fe200078e0004 */
[----:B------:R-:W-:Y:S01]  /*14eb0*/  MOV R2, R0 ;  /* 0x0000000000027202 */ /* 0x000fe20000000f00 */
[----:B------:R-:W-:Y:S01]  /*14ec0*/  IMAD.MOV.U32 R29, RZ, RZ, 0x1f ;  /* 0x0000001fff1d7424 */ /* 0x000fe200078e00ff */
[----:B------:R-:W-:Y:S02]  /*14ed0*/  MOV R3, 0x14ef0 ;  /* 0x00014ef000037802 */ /* 0x000fe40000000f00 */
[----:B-1-34-:R-:W-:Y:S05]  /*14ee0*/  CALL.REL.NOINC `($__internal_45_$__cuda_sm70_shflsync_idx_p) ;  /* 0x0000006000007944 */ /* 0x01afea0003c00000 */
[----:B------:R-:W-:Y:S01]  /*14ef0*/  MOV R10, R29 ;  /* 0x0000001d000a7202 */ /* 0x000fe20000000f00 */
[----:B------:R-:W-:Y:S05]  /*14f00*/  BRA `(.L_x_2782) ;  /* 0xffffcbf000007947 */ /* 0x000fea000383ffff */
        .weak           $__internal_44_$__cuda_sm70_shflsync_bfly_p
        .type           $__internal_44_$__cuda_sm70_shflsync_bfly_p,@function
        .size           $__internal_44_$__cuda_sm70_shflsync_bfly_p,($__internal_45_$__cuda_sm70_shflsync_idx_p - $__internal_44_$__cuda_sm70_shflsync_bfly_p)
$__internal_44_$__cuda_sm70_shflsync_bfly_p:
[----:B------:R-:W-:Y:S04]  /*14f10*/  WARPSYNC R180 ;  /* 0x000000b400007348 */ /* 0x000fe80003800000 */
[----:B------:R1:W2:Y:S02]  /*14f20*/  SHFL.BFLY PT, R16, R4, R3, R182 ;  /* 0x0c00000304107389 */ /* 0x0002a400000e00b6 */
[----:B-1----:R-:W-:-:S04]  /*14f30*/  MOV R3, 0x0 ;  /* 0x0000000000037802 */ /* 0x002fc80000000f00 */
[----:B--2---:R-:W-:Y:S05]  /*14f40*/  RET.REL.NODEC R2 `(_ZN7cutlass13device_kernelIN5flash19enable_sm80_to_sm89INS1_16FlashAttnFwdSm80INS1_25CollectiveMainloopFwdSm80ILi8ELi2ELb0EN4cute5tupleIJNS5_1CILi128EEENS7_ILi64EEENS7_ILi192EEEEEELi192ENS_10bfloat16_tEfNS_4arch4Sm80ELb1ELb0ELb1ELb1ELb1ELb0ELb1ELb1EEENS1_21CollectiveEpilogueFwdINS6_IJS8_SA_S9_EEENS6_IJNS7_ILi1EEESI_SI_EEESC_SE_Li256ELb1ELb1ELb1ELb0EEENS1_36VarlenDynamicPersistentTileSchedulerILi128ELi64ELi256ELi256ELb1ELb1ELb0ELb1ELb1ELb1EEEEEEEEEvNT_6ParamsE) ;  /* 0xfffeb0b002007950 */ /* 0x004fea0003c3ffff */
        .weak           $__internal_45_$__cuda_sm70_shflsync_idx_p
        .type           $__internal_45_$__cuda_sm70_shflsync_idx_p,@function
        .size           $__internal_45_$__cuda_sm70_shflsync_idx_p,($__internal_46_$__cuda_sm70_shflsync_up_p - $__internal_45_$__cuda_sm70_shflsync_idx_p)
$__internal_45_$__cuda_sm70_shflsync_idx_p:
[----:B------:R-:W-:-:S04]  /*14f50*/  MOV R31, 0xffffffff ;  /* 0xffffffff001f7802 */ /* 0x000fc80000000f00 */
[----:B------:R-:W-:Y:S04]  /*14f60*/  WARPSYNC R31 ;  /* 0x0000001f00007348 */ /* 0x000fe80003800000 */
[----:B------:R1:W2:Y:S02]  /*14f70*/  SHFL.IDX PT, R29, R30, R2, R29 ;  /* 0x000000021e1d7389 */ /* 0x0002a400000e001d */
[----:B-1----:R-:W-:Y:S02]  /*14f80*/  MOV R2, R3 ;  /* 0x0000000300027202 */ /* 0x002fe40000000f00 */
[----:B------:R-:W-:-:S04]  /*14f90*/  MOV R3, 0x0 ;  /* 0x0000000000037802 */ /* 0x000fc80000000f00 */
[----:B--2---:R-:W-:Y:S05]  /*14fa0*/  RET.REL.NODEC R2 `(_ZN7cutlass13device_kernelIN5flash19enable_sm80_to_sm89INS1_16FlashAttnFwdSm80INS1_25CollectiveMainloopFwdSm80ILi8ELi2ELb0EN4cute5tupleIJNS5_1CILi128EEENS7_ILi64EEENS7_ILi192EEEEEELi192ENS_10bfloat16_tEfNS_4arch4Sm80ELb1ELb0ELb1ELb1ELb1ELb0ELb1ELb1EEENS1_21CollectiveEpilogueFwdINS6_IJS8_SA_S9_EEENS6_IJNS7_ILi1EEESI_SI_EEESC_SE_Li256ELb1ELb1ELb1ELb0EEENS1_36VarlenDynamicPersistentTileSchedulerILi128ELi64ELi256ELi256ELb1ELb1ELb0ELb1ELb1ELb1EEEEEEEEEvNT_6ParamsE) ;  /* 0xfffeb05002007950 */ /* 0x004fea0003c3ffff */
        .weak           $__internal_46_$__cuda_sm70_shflsync_up_p
        .type           $__internal_46_$__cuda_sm70_shflsync_up_p,@function
        .size           $__internal_46_$__cuda_sm70_shflsync_up_p,($__internal_47_$__cuda_sm70_votesync_ballot - $__internal_46_$__cuda_sm70_shflsync_up_p)
$__internal_46_$__cuda_sm70_shflsync_up_p:
[----:B------:R-:W-:Y:S02]  /*14fb0*/  IMAD.MOV.U32 R4, RZ, RZ, RZ ;  /* 0x000000ffff047224 */ /* 0x000fe400078e00ff */
[----:B------:R-:W-:-:S04]  /*14fc0*/  IMAD.MOV.U32 R11, RZ, RZ, -0x1 ;  /* 0xffffffffff0b7424 */ /* 0x000fc800078e00ff */
[----:B------:R-:W-:Y:S04]  /*14fd0*/  WARPSYNC R11 ;  /* 0x0000000b00007348 */ /* 0x000fe80003800000 */
[----:B------:R1:W2:Y:S02]  /*14fe0*/  SHFL.UP PT, R4, R0, R2, R4 ;  /* 0x0400000200047389 */ /* 0x0002a400000e0004 */
[----:B-1----:R-:W-:Y:S02]  /*14ff0*/  MOV R2, R3 ;  /* 0x0000000300027202 */ /* 0x002fe40000000f00 */
[----:B------:R-:W-:-:S04]  /*15000*/  MOV R3, 0x0 ;  /* 0x0000000000037802 */ /* 0x000fc80000000f00 */
[----:B--2---:R-:W-:Y:S05]  /*15010*/  RET.REL.NODEC R2 `(_ZN7cutlass13device_kernelIN5flash19enable_sm80_to_sm89INS1_16FlashAttnFwdSm80INS1_25CollectiveMainloopFwdSm80ILi8ELi2ELb0EN4cute5tupleIJNS5_1CILi128EEENS7_ILi64EEENS7_ILi192EEEEEELi192ENS_10bfloat16_tEfNS_4arch4Sm80ELb1ELb0ELb1ELb1ELb1ELb0ELb1ELb1EEENS1_21CollectiveEpilogueFwdINS6_IJS8_SA_S9_EEENS6_IJNS7_ILi1EEESI_SI_EEESC_SE_Li256ELb1ELb1ELb1ELb0EEENS1_36VarlenDynamicPersistentTileSchedulerILi128ELi64ELi256ELi256ELb1ELb1ELb0ELb1ELb1ELb1EEEEEEEEEvNT_6ParamsE) ;  /* 0xfffeafe002007950 */ /* 0x004fea0003c3ffff */
        .weak           $__internal_47_$__cuda_sm70_votesync_ballot
        .type           $__internal_47_$__cuda_sm70_votesync_ballot,@function
        .size           $__internal_47_$__cuda_sm70_votesync_ballot,(.L_x_3167 - $__internal_47_$__cuda_sm70_votesync_ballot)
$__internal_47_$__cuda_sm70_votesync_ballot:
[----:B------:R-:W-:Y:S01]  /*15020*/  ISETP.NE.U32.AND P0, PT, R0, 0x1, PT ;  /* 0x000000010000780c */ /* 0x000fe20003f05070 */
[----:B------:R-:W-:-:S04]  /*15030*/  IMAD.MOV.U32 R3, RZ, RZ, -0x1 ;  /* 0xffffffffff037424 */ /* 0x000fc800078e00ff */
[----:B------:R-:W-:Y:S08]  /*15040*/  WARPSYNC R3 ;  /* 0x0000000300007348 */ /* 0x000ff00003800000 */
[----:B------:R-:W-:-:S04]  /*15050*/  VOTE.ANY R0, PT, !P0 ;  /* 0x0000000000007806 */ /* 0x000fc800040e0100 */
[----:B------:R-:W-:Y:S01]  /*15060*/  LOP3.LUT R0, R0, R3, RZ, 0xc0, !PT ;  /* 0x0000000300007212 */ /* 0x000fe200078ec0ff */
[----:B------:R-:W-:-:S04]  /*15070*/  IMAD.MOV.U32 R3, RZ, RZ, 0x0 ;  /* 0x00000000ff037424 */ /* 0x000fc800078e00ff */
[----:B------:R-:W-:Y:S05]  /*15080*/  RET.REL.NODEC R2 `(_ZN7cutlass13device_kernelIN5flash19enable_sm80_to_sm89INS1_16FlashAttnFwdSm80INS1_25CollectiveMainloopFwdSm80ILi8ELi2ELb0EN4cute5tupleIJNS5_1CILi128EEENS7_ILi64EEENS7_ILi192EEEEEELi192ENS_10bfloat16_tEfNS_4arch4Sm80ELb1ELb0ELb1ELb1ELb1ELb0ELb1ELb1EEENS1_21CollectiveEpilogueFwdINS6_IJS8_SA_S9_EEENS6_IJNS7_ILi1EEESI_SI_EEESC_SE_Li256ELb1ELb1ELb1ELb0EEENS1_36VarlenDynamicPersistentTileSchedulerILi128ELi64ELi256ELi256ELb1ELb1ELb0ELb1ELb1ELb1EEEEEEEEEvNT_6ParamsE) ;  /* 0xfffeaf7002007950 */ /* 0x000fea0003c3ffff */
.L_x_2840:
        /* <DEDUP_REMOVED lines=15> */
.L_x_3167:


//--------------------- .text._ZN7cutlass13device_kernelIN5flash19enable_sm80_to_sm89INS1_16FlashAttnFwdSm80INS1_25CollectiveMainloopFwdSm80ILi8ELi2ELb0EN4cute5tupleIJNS5_1CILi128EEENS7_ILi64EEENS7_ILi192EEEEEELi192ENS_10bfloat16_tEfNS_4arch4Sm80ELb1ELb0ELb1ELb1ELb1ELb1ELb1ELb1EEENS1_21CollectiveEpilogueFwdINS6_IJS8_SA_S9_EEENS6_IJNS7_ILi1EEESI_SI_EEESC_SE_Li256ELb1ELb1ELb1ELb0EEENS1_36VarlenDynamicPersistentTileSchedulerILi128ELi64ELi256ELi256ELb1ELb1ELb0ELb1ELb1ELb1EEEEEEEEEvNT_6ParamsE --------------------------
	.section	.text._ZN7cutlass13device_kernelIN5flash19enable_sm80_to_sm89INS1_16FlashAttnFwdSm80INS1_25CollectiveMainloopFwdSm80ILi8ELi2ELb0EN4cute5tupleIJNS5_1CILi128EEENS7_ILi64EEENS7_ILi192EEEEEELi192ENS_10bfloat16_tEfNS_4arch4Sm80ELb1ELb0ELb1ELb1ELb1ELb1ELb1ELb1EEENS1_21CollectiveEpilogueFwdINS6_IJS8_SA_S9_EEENS6_IJNS7_ILi1EEESI_SI_EEESC_SE_Li256ELb1ELb1ELb1ELb0EEENS1_36VarlenDynamicPersistentTileSchedulerILi128ELi64ELi256ELi256ELb1ELb1ELb0ELb1ELb1ELb1EEEEEEEEEvNT_6ParamsE,"ax",@progbits
	.sectioninfo	@"SHI_REGISTERS=255"
	.align	128
.text._ZN7cutlass13device_kernelIN5flash19enable_sm80_to_sm89INS1_16FlashAttnFwdSm80INS1_25CollectiveMainloopFwdSm80ILi8ELi2ELb0EN4cute5tupleIJNS5_1CILi128EEENS7_ILi64EEENS7_ILi192EEEEEELi192ENS_10bfloat16_tEfNS_4arch4Sm80ELb1ELb0ELb1ELb1ELb1ELb1ELb1ELb1EEENS1_21CollectiveEpilogueFwdINS6_IJS8_SA_S9_EEENS6_IJNS7_ILi1EEESI_SI_EEESC_SE_Li256ELb1ELb1ELb1ELb0EEENS1_36VarlenDynamicPersistentTileSchedulerILi128ELi64ELi256ELi256ELb1ELb1ELb0ELb1ELb1ELb1EEEEEEEEEvNT_6ParamsE:
        .type           _ZN7cutlass13device_kernelIN5flash19enable_sm80_to_sm89INS1_16FlashAttnFwdSm80INS1_25CollectiveMainloopFwdSm80ILi8ELi2ELb0EN4cute5tupleIJNS5_1CILi128EEENS7_ILi64EEENS7_ILi192EEEEEELi192ENS_10bfloat16_tEfNS_4arch4Sm80ELb1ELb0ELb1ELb1ELb1ELb1ELb1ELb1EEENS1_21CollectiveEpilogueFwdINS6_IJS8_SA_S9_EEENS6_IJNS7_ILi1EEESI_SI_EEESC_SE_Li256ELb1ELb1ELb1ELb0EEENS1_36VarlenDynamicPersistentTileSchedulerILi128ELi64ELi256ELi256ELb1ELb1ELb0ELb1ELb1ELb1EEEEEEEEEvNT_6ParamsE,@function
        .size           _ZN7cutlass13device_kernelIN5flash19enable_sm80_to_sm89INS1_16FlashAttnFwdSm80INS1_25CollectiveMainloopFwdSm80ILi8ELi2ELb0EN4cute5tupleIJNS5_1CILi128EEENS7_ILi64EEENS7_ILi192EEEEEELi192ENS_10bfloat16_tEfNS_4arch4Sm80ELb1ELb0ELb1ELb1ELb1ELb1ELb1ELb1EEENS1_21CollectiveEpilogueFwdINS6_IJS8_SA_S9_EEENS6_IJNS7_ILi1EEESI_SI_EEESC_SE_Li256ELb1ELb1ELb1ELb0EEENS1_36VarlenDynamicPersistentTileSchedulerILi128ELi64ELi256ELi256ELb1ELb1ELb0ELb1ELb1ELb1EEEEEEEEEvNT_6ParamsE,(.L_x_3172 - _ZN7cutlass13device_kernelIN5flash19enable_sm80_to_sm89INS1_16FlashAttnFwdSm80INS1_25CollectiveMainloopFwdSm80ILi8ELi2ELb0EN4cute5tupleIJNS5_1CILi128EEENS7_ILi64EEENS7_ILi192EEEEEELi192ENS_10bfloat16_tEfNS_4arch4Sm80ELb1ELb0ELb1ELb1ELb1ELb1ELb1ELb1EEENS1_21CollectiveEpilogueFwdINS6_IJS8_SA_S9_EEENS6_IJNS7_ILi1EEESI_SI_EEESC_SE_Li256ELb1ELb1ELb1ELb0EEENS1_36VarlenDynamicPersistentTileSchedulerILi128ELi64ELi256ELi256ELb1ELb1ELb0ELb1ELb1ELb1EEEEEEEEEvNT_6ParamsE)
        .other          _ZN7cutlass13device_kernelIN5flash19enable_sm80_to_sm89INS1_16FlashAttnFwdSm80INS1_25CollectiveMainloopFwdSm80ILi8ELi2ELb0EN4cute5tupleIJNS5_1CILi128EEENS7_ILi64EEENS7_ILi192EEEEEELi192ENS_10bfloat16_tEfNS_4arch4Sm80ELb1ELb0ELb1ELb1ELb1ELb1ELb1ELb1EEENS1_21CollectiveEpilogueFwdINS6_IJS8_SA_S9_EEENS6_IJNS7_ILi1EEESI_SI_EEESC_SE_Li256ELb1ELb1ELb1ELb0EEENS1_36VarlenDynamicPersistentTileSchedulerILi128ELi64ELi256ELi256ELb1ELb1ELb0ELb1ELb1ELb1EEEEEEEEEvNT_6ParamsE,@"STO_CUDA_ENTRY STV_DEFAULT"
_ZN7cutlass13device_kernelIN5flash19enable_sm80_to_sm89INS1_16FlashAttnFwdSm80INS1_25CollectiveMainloopFwdSm80ILi8ELi2ELb0EN4cute5tupleIJNS5_1CILi128EEENS7_ILi64EEENS7_ILi192EEEEEELi192ENS_10bfloat16_tEfNS_4arch4Sm80ELb1ELb0ELb1ELb1ELb1ELb1ELb1ELb1EEENS1_21CollectiveEpilogueFwdINS6_IJS8_SA_S9_EEENS6_IJNS7_ILi1EEESI_SI_EEESC_SE_Li256ELb1ELb1ELb1ELb0EEENS1_36VarlenDynamicPersistentTileSchedulerILi128ELi64ELi256ELi256ELb1ELb1ELb0ELb1ELb1ELb1EEEEEEEEEvNT_6ParamsE:
[----:B------:R-:W-:-:S03]  /*0000*/  MOV R1, c[0x0][0x28] ;  /* 0x00000a0000017a02 */ /* 0x000fc60000000f00 */
[----:B------:R-:W1:Y:S01]  /*0010*/  S2R R2, SR_TID.X ;  /* 0x0000000000027919 */ /* 0x000e620000002100 */
[----:B------:R-:W-:Y:S01]  /*0020*/  IADD3 R1, R1, -0x70, RZ ;  /* 0xffffff9001017810 */ /* 0x000fe20007ffe0ff */
[----:B------:R-:W-:Y:S01]  /*0030*/  ULDC.64 UR8, c[0x0][0x118] ;  /* 0x0000460000087ab9 */ /* 0x000fe20000000a00 */
[----:B-1----:R-:W-:-:S05]  /*0040*/  SHF.R.U32.HI R0, RZ, 0x5, R2 ;  /* 0x00000005ff007819 */ /* 0x002fca0000011602 */
[----:B------:R-:W1:Y:S02]  /*0050*/  SHFL.IDX PT, R3, R0, RZ, 0x1f ;  /* 0x00001fff00037589 */ /* 0x000e6400000e0000 */
[----:B-1----:R-:W-:Y:S02]  /*0060*/  ISETP.NE.AND P0, PT, R3, RZ, PT ;  /* 0x000000ff0300720c */ /* 0x002fe40003f05270 */
[----:B------:R-:W-:Y:S11]  /*0070*/  STL [R1+0x68], R3 ;  /* 0x0000680301007387 */ /* 0x000ff60000100800 */
[----:B------:R-:W-:Y:S06]  /*0080*/  @P0 BAR.SYNC.DEFER_BLOCKING 0x5, 0x100 ;  /* 0x0144000000000b1d */ /* 0x000fec0000010000 */
[----:B------:R-:W1:Y:S04]  /*0090*/  @P0 LDS.128 R4, [0x24100] ;  /* 0x02410000ff040984 */ /* 0x000e680000000c00 */
[----:B-1----:R1:W-:Y:S04]  /*00a0*/  @P0 STL.64 [R1], R4 ;  /* 0x0000000401000387 */ /* 0x0023e80000100a00 */
[----:B------:R1:W-:Y:S04]  /*00b0*/  @P0 STL.64 [R1+0x8], R6 ;  /* 0x0000080601000387 */ /* 0x0003e80000100a00 */
[----:B------:R-:W-:Y:S06]  /*00c0*/  @P0 BAR.ARV 0x4, 0x100 ;  /* 0x0104000000000b1d */ /* 0x000fec0000002000 */
[----:B------:R-:W-:Y:S05]  /*00d0*/  @P0 BRA `(.L_x_2841) ;  /* 0x00000fd000000947 */ /* 0x000fea0003800000 */
[----:B------:R-:W-:Y:S01]  /*00e0*/  LOP3.LUT R13, R2, 0x1f, RZ, 0xc0, !PT ;  /* 0x0000001f020d7812 */ /* 0x000fe200078ec0ff */
[----:B------:R-:W-:-:S03]  /*00f0*/  CS2R R8, SRZ ;  /* 0x0000000000087805 */ /* 0x000fc6000001ff00 */
[----:B------:R-:W-:-:S04]  /*0100*/  ISETP.NE.AND P6, PT, R13, 0x1f, PT ;  /* 0x0000001f0d00780c */ /* 0x000fc80003fc5270 */
[----:B------:R-:W-:-:S13]  /*0110*/  ISETP.GE.OR P0, PT, R13, c[0x0][0x53c], !P6 ;  /* 0x00014f000d007a0c */ /* 0x000fda0007706670 */
[----:B-1----:R-:W-:Y:S02]  /*0120*/  @!P0 IMAD.MOV.U32 R4, RZ, RZ, 0x4 ;  /* 0x00000004ff048424 */ /* 0x002fe400078e00ff */
[----:B------:R-:W-:Y:S02]  /*0130*/  @!P0 IMAD.MOV.U32 R2, RZ, RZ, 0x4 ;  /* 0x00000004ff028424 */ /* 0x000fe400078e00ff */
[----:B------:R-:W-:-:S04]  /*0140*/  @!P0 IMAD.WIDE.U32 R4, R13, R4, c[0x0][0x580] ;  /* 0x000160000d048625 */ /* 0x000fc800078e0004 */
[C---:B------:R-:W-:Y:S01]  /*0150*/  @!P0 IMAD.WIDE.U32 R2, R13.reuse, R2, c[0x0][0x578] ;  /* 0x00015e000d028625 */ /* 0x040fe200078e0002 */
[----:B------:R-:W2:Y:S04]  /*0160*/  @!P0 LDG.E R9, [R4.64] ;  /* 0x0000000804098981 */ /* 0x000ea8000c1e1900 */
[----:B------:R-:W2:Y:S01]  /*0170*/  @!P0 LDG.E R8, [R2.64] ;  /* 0x0000000802088981 */ /* 0x000ea2000c1e1900 */
[C---:B------:R-:W-:Y:S01]  /*0180*/  ISETP.NE.AND P5, PT, R13.reuse, RZ, PT ;  /* 0x000000ff0d00720c */ /* 0x040fe20003fa5270 */
[----:B------:R-:W1:Y:S01]  /*0190*/  S2UR UR4, SR_CTAID.X ;  /* 0x00000000000479c3 */ /* 0x000e620000002500 */
        /* <DEDUP_REMOVED lines=28> */
.L_x_2846:
        /* <DEDUP_REMOVED lines=16> */
.L_x_3048:
        /* <DEDUP_REMOVED lines=16> */
.L_x_3049:
[----:B--2---:R-:W-:-:S05]  /*0560*/  IMAD R0, R0, c[0x0][0x538], RZ ;  /* 0x00014e0000007a24 */ /* 0x004fca00078e02ff */
[----:B------:R-:W-:-:S04]  /*0570*/  IADD3 R6, R0, R6, RZ ;  /* 0x0000000600067210 */ /* 0x000fc80007ffe0ff */
[----:B------:R-:W-:-:S13]  /*0580*/  ISETP.GT.AND P0, PT, R6, UR4, PT ;  /* 0x0000000406007c0c */ /* 0x000fda000bf04270 */
[----:B-1----:R-:W-:Y:S05]  /*0590*/  @!P0 BRA `(.L_x_2846) ;  /* 0xfffffdc000008947 */ /* 0x002fea000383ffff */
.L_x_2842:
[----:B------:R-:W-:-:S05]  /*05a0*/  IADD3 R10, -R0, R6, RZ ;  /* 0x00000006000a7210 */ /* 0x000fca0007ffe1ff */
[----:B------:R-:W-:-:S05]  /*05b0*/  IMAD R0, R4, c[0x0][0x538], R10 ;  /* 0x00014e0004007a24 */ /* 0x000fca00078e020a */
[----:B------:R-:W-:Y:S01]  /*05c0*/  ISETP.GT.AND P0, PT, R0, UR4, PT ;  /* 0x0000000400007c0c */ /* 0x000fe2000bf04270 */
[----:B------:R-:W-:-:S12]  /*05d0*/  BRA.DIV ~URZ, `(.L_x_2847) ;  /* 0x0001f8527f007947 */ /* 0x000fd8000b800000 */
[----:B------:R-:W-:-:S04]  /*05e0*/  VOTE.ANY R6, PT, !P0 ;  /* 0x0000000000067806 */ /* 0x000fc800040e0100 */
.L_x_3050:
[----:B------:R-:W1:Y:S02]  /*05f0*/  POPC R0, R6 ;  /* 0x0000000600007309 */ /* 0x000e640000000000 */
[----:B-1----:R-:W-:-:S05]  /*0600*/  IADD3 R2, R0, R7, RZ ;  /* 0x0000000700027210 */ /* 0x002fca0007ffe0ff */
[----:B------:R1:W-:Y:S01]  /*0610*/  STL [R1+0xc], R2 ;  /* 0x00000c0201007387 */ /* 0x0003e20000100800 */
[----:B------:R-:W-:Y:S05]  /*0620*/  BRA.DIV ~URZ, `(.L_x_2848) ;  /* 0x0001f8527f007947 */ /* 0x000fea000b800000 */
[----:B------:R2:W3:Y:S01]  /*0630*/  SHFL.IDX PT, R12, R9, R0, 0x1f ;  /* 0x00001f00090c7589 */ /* 0x0004e200000e0000 */
[----:B------:R-:W-:-:S03]  /*0640*/  MOV R5, RZ ;  /* 0x000000ff00057202 */ /* 0x000fc60000000f00 */
[----:B------:R2:W4:Y:S04]  /*0650*/  SHFL.IDX PT, R9, R8, R0, 0x1f ;  /* 0x00001f0008097589 */ /* 0x00052800000e0000 */
.L_x_3051:
[----:B------:R-:W-:Y:S01]  /*0660*/  ISETP.NE.AND P0, PT, R6, RZ, PT ;  /* 0x000000ff0600720c */ /* 0x000fe20003f05270 */
[----:B------:R-:W-:-:S12]  /*0670*/  BSSY B0, `(.L_x_2849) ;  /* 0x0000005000007945 */ /* 0x000fd80003800000 */
[----:B------:R-:W-:Y:S05]  /*0680*/  @!P0 BRA `(.L_x_2850) ;  /* 0x0000003000008947 */ /* 0x000fea0003800000 */
[----:B-1----:R-:W-:Y:S01]  /*0690*/  IADD3 R2, R0, -0x1, RZ ;  /* 0xffffffff00027810 */ /* 0x002fe20007ffe0ff */
[----:B------:R-:W-:Y:S05]  /*06a0*/  BRA.DIV ~URZ, `(.L_x_2851) ;  /* 0x0001f8b27f007947 */ /* 0x000fea000b800000 */
[----:B------:R1:W2:Y:S02]  /*06b0*/  SHFL.IDX PT, R5, R4, R2, 0x1f ;  /* 0x00001f0204057589 */ /* 0x0002a400000e0000 */
.L_x_2850:
[----:B------:R-:W-:Y:S05]  /*06c0*/  BSYNC B0 ;  /* 0x0000000000007941 */ /* 0x000fea0003800000 */
.L_x_2849:
[----:B--2---:R-:W-:Y:S01]  /*06d0*/  IMAD R0, R5, c[0x0][0x538], R10 ;  /* 0x00014e0005007a24 */ /* 0x004fe200078e020a */
[----:B----4-:R-:W-:Y:S01]  /*06e0*/  ISETP.NE.AND P0, PT, R9, 0x1, PT ;  /* 0x000000010900780c */ /* 0x010fe20003f05270 */
[----:B------:R-:W-:Y:S03]  /*06f0*/  BSSY B0, `(.L_x_2852) ;  /* 0x0000089000007945 */ /* 0x000fe60003800000 */
[----:B------:R2:W-:Y:S01]  /*0700*/  STL [R1], R0 ;  /* 0x0000000001007387 */ /* 0x0005e20000100800 */
[----:B------:R-:W-:-:S08]  /*0710*/  IADD3 R11, -R0, UR4, RZ ;  /* 0x00000004000b7c10 */ /* 0x000fd0000fffe1ff */
[----:B------:R-:W-:Y:S05]  /*0720*/  @!P0 BRA `(.L_x_2853) ;  /* 0x000003f000008947 */ /* 0x000fea0003800000 */
[-C--:B--23--:R-:W-:Y:S02]  /*0730*/  IABS R0, R12.reuse ;  /* 0x0000000c00007213 */ /* 0x08cfe40000000000 */
[----:B------:R-:W-:-:S03]  /*0740*/  IABS R6, R12 ;  /* 0x0000000c00067213 */ /* 0x000fc60000000000 */
[----:B------:R-:W-:Y:S01]  /*0750*/  IMAD.MOV.U32 R5, RZ, RZ, R0 ;  /* 0x000000ffff057224 */ /* 0x000fe200078e0000 */
[----:B------:R-:W-:-:S03]  /*0760*/  IABS R0, R9 ;  /* 0x0000000900007213 */ /* 0x000fc60000000000 */
[----:B-1----:R-:W1:Y:S02]  /*0770*/  I2F.RP R2, R5 ;  /* 0x0000000500027306 */ /* 0x002e640000209400 */
        /* <DEDUP_REMOVED lines=55> */
[----:B------:R-:W-:-:S05]  /*0af0*/  IMAD R2, R3, 0x10000, R2 ;  /* 0x0001000003027824 */ /* 0x000fca00078e0202 */
[----:B------:R1:W-:Y:S01]  /*0b00*/  STL [R1+0x8], R2 ;  /* 0x0000080201007387 */ /* 0x0003e20000100800 */
[----:B------:R-:W-:Y:S05]  /*0b10*/  BRA `(.L_x_2854) ;  /* 0x0000046000007947 */ /* 0x000fea0003800000 */
.L_x_2853:
[----:B------:R-:W4:Y:S01]  /*0b20*/  LDL R3, [R1+0xc] ;  /* 0x00000c0001037983 */ /* 0x000f220000100800 */
[----:B-1----:R-:W-:-:S04]  /*0b30*/  IMAD.MOV.U32 R2, RZ, RZ, 0x4 ;  /* 0x00000004ff027424 */ /* 0x002fc800078e00ff */
[----:B----4-:R-:W-:-:S05]  /*0b40*/  IMAD.WIDE R2, R3, R2, c[0x0][0x590] ;  /* 0x0001640003027625 */ /* 0x010fca00078e0202 */
[----:B------:R-:W4:Y:S02]  /*0b50*/  LDG.E R7, [R2.64] ;  /* 0x0000000802077981 */ /* 0x000f24000c1e1900 */
[----:B---34-:R-:W-:-:S05]  /*0b60*/  IMAD R9, R7, R12, RZ ;  /* 0x0000000c07097224 */ /* 0x018fca00078e02ff */
[-C--:B--2---:R-:W-:Y:S02]  /*0b70*/  IABS R0, R9.reuse ;  /* 0x0000000900007213 */ /* 0x084fe40000000000 */
        /* <DEDUP_REMOVED lines=62> */
[----:B------:R-:W-:-:S05]  /*0f60*/  IMAD R2, R0, R2, R3 ;  /* 0x0000000200027224 */ /* 0x000fca00078e0203 */
[----:B------:R1:W-:Y:S02]  /*0f70*/  STL [R1+0x8], R2 ;  /* 0x0000080201007387 */ /* 0x0003e40000100800 */
.L_x_2854:
[----:B------:R-:W-:Y:S05]  /*0f80*/  BSYNC B0 ;  /* 0x0000000000007941 */ /* 0x000fea0003800000 */
.L_x_2852:
[----:B------:R-:W-:-:S04]  /*0f90*/  LOP3.LUT R0, RZ, R0, RZ, 0x33, !PT ;  /* 0x00000000ff007212 */ /* 0x000fc800078e33ff */
[----:B------:R-:W-:-:S05]  /*0fa0*/  IADD3 R0, R0, R12, RZ ;  /* 0x0000000c00007210 */ /* 0x000fca0007ffe0ff */
[----:B------:R2:W-:Y:S01]  /*0fb0*/  STL [R1+0x4], R0 ;  /* 0x0000040001007387 */ /* 0x0005e20000100800 */
[----:B------:R-:W-:Y:S05]  /*0fc0*/  BRA `(.L_x_2855) ;  /* 0x0000006000007947 */ /* 0x000fea0003800000 */
.L_x_2843:
[----:B------:R-:W-:Y:S01]  /*0fd0*/  MOV R0, UR4 ;  /* 0x0000000400007c02 */ /* 0x000fe20008000f00 */
[----:B------:R-:W-:Y:S04]  /*0fe0*/  STL [R1+0x4], RZ ;  /* 0x000004ff01007387 */ /* 0x000fe80000100800 */
[----:B------:R1:W-:Y:S04]  /*0ff0*/  STL [R1], R0 ;  /* 0x0000000001007387 */ /* 0x0003e80000100800 */
[----:B------:R2:W-:Y:S01]  /*1000*/  STL [R1+0x8], RZ ;  /* 0x000008ff01007387 */ /* 0x0005e20000100800 */
[----:B-1----:R-:W-:-:S05]  /*1010*/  MOV R0, c[0x0][0x53c] ;  /* 0x00014f0000007a02 */ /* 0x002fca0000000f00 */
[----:B------:R2:W-:Y:S02]  /*1020*/  STL [R1+0xc], R0 ;  /* 0x00000c0001007387 */ /* 0x0005e40000100800 */
.L_x_2855:
[----:B------:R-:W3:Y:S04]  /*1030*/  LDL R4, [R1] ;  /* 0x0000000001047983 */ /* 0x000ee80000100800 */
[----:B------:R-:W3:Y:S04]  /*1040*/  LDL R5, [R1+0x4] ;  /* 0x0000040001057983 */ /* 0x000ee80000100800 */
[----:B------:R-:W3:Y:S04]  /*1050*/  LDL R6, [R1+0x8] ;  /* 0x0000080001067983 */ /* 0x000ee80000100800 */
[----:B------:R-:W3:Y:S01]  /*1060*/  LDL R7, [R1+0xc] ;  /* 0x00000c0001077983 */ /* 0x000ee20000100800 */
[----:B------:R-:W-:Y:S01]  /*1070*/  ISETP.NE.AND P0, PT, R13, RZ, PT ;  /* 0x000000ff0d00720c */ /* 0x000fe20003f05270 */
[----:B------:R-:W-:-:S12]  /*1080*/  WARPSYNC 0xffffffff ;  /* 0xffffffff00007948 */ /* 0x000fd80003800000 */
[----:B---3--:R3:W-:Y:S04]  /*1090*/  @!P0 STS.128 [0x24100], R4 ;  /* 0x02410004ff008388 */ /* 0x0087e80000000c00 */
[----:B------:R-:W-:Y:S06]  /*10a0*/  BAR.ARV 0x5, 0x100 ;  /* 0x0144000000007b1d */ /* 0x000fec0000002000 */
.L_x_2841:
[----:B--2---:R-:W2:Y:S02]  /*10b0*/  LDL R0, [R1+0xc] ;  /* 0x00000c0001007983 */ /* 0x004ea40000100800 */
[----:B--2---:R-:W-:-:S13]  /*10c0*/  ISETP.GE.AND P0, PT, R0, c[0x0][0x53c], PT ;  /* 0x00014f0000007a0c */ /* 0x004fda0003f06270 */
[----:B------:R-:W-:Y:S05]  /*10d0*/  @P0 EXIT ;  /* 0x000000000000094d */ /* 0x000fea0003800000 */
[----:B------:R-:W2:Y:S01]  /*10e0*/  S2R R14, SR_TID.X ;  /* 0x00000000000e7919 */ /* 0x000ea20000002100 */
[----:B------:R-:W-:Y:S02]  /*10f0*/  ULDC UR4, c[0x0][0x2ac] ;  /* 0x0000ab0000047ab9 */ /* 0x000fe40000000800 */
[----:B------:R-:W-:Y:S02]  /*1100*/  ULDC UR6, c[0x0][0x1d0] ;  /* 0x0000740000067ab9 */ /* 0x000fe40000000800 */
[----:B------:R-:W-:Y:S01]  /*1110*/  UIMAD UR6, UR4, UR6, URZ ;  /* 0x00000006040672a4 */ /* 0x000fe2000f8e023f */
[----:B--2---:R-:W-:-:S04]  /*1120*/  SHF.R.S32.HI R12, RZ, 0x1f, R14 ;  /* 0x0000001fff0c7819 */ /* 0x004fc8000001140e */
[CC--:B-1----:R-:W-:Y:S02]  /*1130*/  LEA.HI R2, R12.reuse, R14.reuse, RZ, 0x4 ;  /* 0x0000000e0c027211 */ /* 0x0c2fe400078f20ff */
[-C--:B------:R-:W-:Y:S02]  /*1140*/  LEA.HI R11, R12, R14.reuse, RZ, 0x3 ;  /* 0x0000000e0c0b7211 */ /* 0x080fe400078f18ff */
[----:B------:R-:W-:Y:S02]  /*1150*/  LOP3.LUT R0, R2, 0xfffffff0, RZ, 0xc0, !PT ;  /* 0xfffffff002007812 */ /* 0x000fe400078ec0ff */
[----:B------:R-:W-:Y:S02]  /*1160*/  SHF.R.S32.HI R251, RZ, 0x3, R11 ;  /* 0x00000003fffb7819 */ /* 0x000fe4000001140b */
[----:B---3--:R-:W-:Y:S01]  /*1170*/  LOP3.LUT R4, R11, 0xfffffff8, RZ, 0xc0, !PT ;  /* 0xfffffff80b047812 */ /* 0x008fe200078ec0ff */
[----:B------:R-:W-:Y:S01]  /*1180*/  IMAD.IADD R0, R14, 0x1, -R0 ;  /* 0x000000010e007824 */ /* 0x000fe200078e0a00 */
[----:B------:R-:W-:Y:S01]  /*1190*/  SHF.R.S32.HI R3, RZ, 0x4, R2 ;  /* 0x00000004ff037819 */ /* 0x000fe20000011402 */
[----:B------:R-:W-:Y:S01]  /*11a0*/  IMAD.SHL.U32 R5, R251, 0x40, RZ ;  /* 0x00000040fb057824 */ /* 0x000fe200078e00ff */
[----:B------:R-:W-:Y:S01]  /*11b0*/  LEA.HI R8, R12, R14, RZ, 0x6 ;  /* 0x0000000e0c087211 */ /* 0x000fe200078f30ff */
[----:B------:R-:W-:Y:S01]  /*11c0*/  IMAD.IADD R22, R14, 0x1, -R4 ;  /* 0x000000010e167824 */ /* 0x000fe200078e0a04 */
[----:B------:R-:W-:-:S02]  /*11d0*/  SHF.R.S32.HI R6, RZ, 0x1f, R0 ;  /* 0x0000001fff067819 */ /* 0x000fc40000011400 */
[----:B------:R-:W-:Y:S01]  /*11e0*/  LEA.HI R4, R2, R3, RZ, 0x1 ;  /* 0x0000000302047211 */ /* 0x000fe200078f08ff */
[----:B------:R-:W-:Y:S01]  /*11f0*/  IMAD.SHL.U32 R216, R22, 0x8, RZ ;  /* 0x0000000816d87824 */ /* 0x000fe200078e00ff */
[----:B------:R-:W-:Y:S01]  /*1200*/  LEA.HI R13, R6, R0, RZ, 0x3 ;  /* 0x00000000060d7211 */ /* 0x000fe200078f18ff */
[----:B------:R-:W-:Y:S01]  /*1210*/  IMAD R231, R22, 0x20, R251 ;  /* 0x0000002016e77824 */ /* 0x000fe200078e02fb */
[----:B------:R-:W-:Y:S02]  /*1220*/  LOP3.LUT R2, R5, 0x1c0, RZ, 0xc0, !PT ;  /* 0x000001c005027812 */ /* 0x000fe400078ec0ff */
[----:B------:R-:W-:Y:S02]  /*1230*/  LOP3.LUT R6, R4, 0xfffffffe, RZ, 0xc0, !PT ;  /* 0xfffffffe04067812 */ /* 0x000fe400078ec0ff */
[----:B------:R-:W-:Y:S02]  /*1240*/  SHF.R.U32.HI R5, RZ, 0x3, R2 ;  /* 0x00000003ff057819 */ /* 0x000fe40000011602 */
[----:B------:R-:W-:Y:S01]  /*1250*/  LOP3.LUT R4, R13, 0xfffffff8, RZ, 0xc0, !PT ;  /* 0xfffffff80d047812 */ /* 0x000fe200078ec0ff */
[----:B------:R-:W-:Y:S01]  /*1260*/  IMAD.IADD R9, R3, 0x1, -R6 ;  /* 0x0000000103097824 */ /* 0x000fe200078e0a06 */
[----:B------:R-:W-:-:S02]  /*1270*/  LOP3.LUT R2, R2, 0x38, R216, 0xf8, !PT ;  /* 0x0000003802027812 */ /* 0x000fc400078ef8d8 */
[----:B------:R-:W-:Y:S01]  /*1280*/  LEA.HI R3, R12, R14, RZ, 0x5 ;  /* 0x0000000e0c037211 */ /* 0x000fe200078f28ff */
[----:B------:R-:W-:Y:S01]  /*1290*/  IMAD.IADD R6, R0, 0x1, -R4 ;  /* 0x0000000100067824 */ /* 0x000fe200078e0a04 */
[----:B------:R-:W-:Y:S01]  /*12a0*/  LOP3.LUT R7, R2, R5, RZ, 0x3c, !PT ;  /* 0x0000000502077212 */ /* 0x000fe200078e3cff */
[----:B------:R-:W-:Y:S01]  /*12b0*/  IMAD.SHL.U32 R0, R22, 0x40, RZ ;  /* 0x0000004016007824 */ /* 0x000fe200078e00ff */
[----:B------:R-:W-:Y:S02]  /*12c0*/  LOP3.LUT R2, R3, 0xffffffe0, RZ, 0xc0, !PT ;  /* 0xffffffe003027812 */ /* 0x000fe400078ec0ff */
[--C-:B------:R-:W-:Y:S02]  /*12d0*/  SHF.R.S32.HI R10, RZ, 0x5, R3.reuse ;  /* 0x00000005ff0a7819 */ /* 0x100fe40000011403 */
[----:B------:R-:W-:Y:S01]  /*12e0*/  LOP3.LUT R0, R0, 0x1c0, RZ, 0xc0, !PT ;  /* 0x000001c000007812 */ /* 0x000fe200078ec0ff */
[----:B------:R-:W-:Y:S01]  /*12f0*/  IMAD.IADD R19, R14, 0x1, -R2 ;  /* 0x000000010e137824 */ /* 0x000fe200078e0a02 */
[----:B------:R-:W-:Y:S01]  /*1300*/  SHF.R.S32.HI R3, RZ, 0x1f, R3 ;  /* 0x0000001fff037819 */ /* 0x000fe20000011403 */
[----:B------:R-:W-:Y:S01]  /*1310*/  IMAD.SHL.U32 R151, R10, 0x200, RZ ;  /* 0x000002000a977824 */ /* 0x000fe200078e00ff */
[----:B------:R-:W-:-:S02]  /*1320*/  LOP3.LUT R5, R0, 0x8, R11, 0xf8, !PT ;  /* 0x0000000800057812 */ /* 0x000fc400078ef80b */
[----:B------:R-:W-:Y:S01]  /*1330*/  LEA.HI R2, R3, R10, RZ, 0x3 ;  /* 0x0000000a03027211 */ /* 0x000fe200078f18ff */
[----:B------:R-:W-:Y:S01]  /*1340*/  IMAD.SHL.U32 R3, R8, 0x8, RZ ;  /* 0x0000000808037824 */ /* 0x000fe200078e00ff */
[----:B------:R-:W-:Y:S02]  /*1350*/  SHF.R.S32.HI R11, RZ, 0x1f, R19 ;  /* 0x0000001fff0b7819 */ /* 0x000fe40000011413 */
[----:B------:R-:W-:Y:S02]  /*1360*/  SHF.R.U32.HI R4, RZ, 0x3, R0 ;  /* 0x00000003ff047819 */ /* 0x000fe40000011600 */
[----:B------:R-:W-:Y:S02]  /*1370*/  LOP3.LUT R0, R2, 0xffffff8, RZ, 0xc0, !PT ;  /* 0x0ffffff802007812 */ /* 0x000fe400078ec0ff */
[----:B------:R-:W-:Y:S02]  /*1380*/  LEA.HI R11, R11, R19, RZ, 0x2 ;  /* 0x000000130b0b7211 */ /* 0x000fe400078f10ff */
[----:B------:R-:W-:Y:S01]  /*1390*/  LOP3.LUT R144, R7, 0x7ffffe00, R3, 0xf8, !PT ;  /* 0x7ffffe0007907812 */ /* 0x000fe200078ef803 */
[----:B------:R-:W-:Y:S01]  /*13a0*/  IMAD.IADD R3, R10, 0x1, -R0 ;  /* 0x000000010a037824 */ /* 0x000fe200078e0a00 */
[----:B------:R-:W-:Y:S01]  /*13b0*/  SHF.R.S32.HI R2, RZ, 0x2, R11 ;  /* 0x00000002ff027819 */ /* 0x000fe2000001140b */
[----:B------:R-:W-:Y:S01]  /*13c0*/  IMAD.SHL.U32 R0, R6, 0x40, RZ ;  /* 0x0000004006007824 */ /* 0x000fe200078e00ff */
[----:B------:R-:W-:Y:S01]  /*13d0*/  LEA.HI R7, R12, R14, RZ, 0x2 ;  /* 0x0000000e0c077211 */ /* 0x000fe200078f10ff */
[----:B------:R-:W-:Y:S01]  /*13e0*/  IMAD.SHL.U32 R10, R10, 0x400, RZ ;  /* 0x000004000a0a7824 */ /* 0x000fe200078e00ff */
[----:B------:R-:W-:Y:S01]  /*13f0*/  LOP3.LUT R8, R5, R4, RZ, 0x3c, !PT ;  /* 0x0000000405087212 */ /* 0x000fe200078e3cff */
[----:B------:R-:W-:Y:S01]  /*1400*/  IMAD R18, R3, 0x10, R2 ;  /* 0x0000001003127824 */ /* 0x000fe200078e0202 */
[----:B------:R-:W-:Y:S01]  /*1410*/  LOP3.LUT R2, R7, 0xfffffffc, RZ, 0xc0, !PT ;  /* 0xfffffffc07027812 */ /* 0x000fe200078ec0ff */
[----:B------:R-:W-:Y:S01]  /*1420*/  IMAD.SHL.U32 R4, R9, 0x8, RZ ;  /* 0x0000000809047824 */ /* 0x000fe200078e00ff */
[--C-:B------:R-:W-:Y:S01]  /*1430*/  SHF.R.S32.HI R227, RZ, 0x2, R7.reuse ;  /* 0x00000002ffe37819 */ /* 0x100fe20000011407 */
[----:B------:R-:W-:Y:S01]  /*1440*/  IMAD.SHL.U32 R144, R144, 0x2, RZ ;  /* 0x0000000290907824 */ /* 0x000fe200078e00ff */
[----:B------:R-:W-:Y:S01]  /*1450*/  SHF.R.S32.HI R3, RZ, 0x1f, R7 ;  /* 0x0000001fff037819 */ /* 0x000fe20000011407 */
[----:B------:R-:W-:Y:S01]  /*1460*/  IMAD.IADD R21, R14, 0x1, -R2 ;  /* 0x000000010e157824 */ /* 0x000fe200078e0a02 */
[----:B------:R-:W-:Y:S01]  /*1470*/  LOP3.LUT R0, R0, 0x1c0, RZ, 0xc0, !PT ;  /* 0x000001c000007812 */ /* 0x000fe200078ec0ff */
[----:B------:R-:W-:Y:S01]  /*1480*/  STL [R1+0x6c], R18 ;  /* 0x00006c1201007387 */ /* 0x000fe20000100800 */
[----:B------:R-:W-:Y:S01]  /*1490*/  LEA.HI R3, R3, R227, RZ, 0x3 ;  /* 0x000000e303037211 */ /* 0x000fe200078f18ff */
[C---:B------:R-:W-:Y:S01]  /*14a0*/  IMAD.SHL.U32 R110, R21.reuse, 0x4, RZ ;  /* 0x00000004156e7824 */ /* 0x040fe200078e00ff */
[----:B------:R-:W-:Y:S01]  /*14b0*/  LOP3.LUT R5, R0, 0x8, R4, 0xf8, !PT ;  /* 0x0000000800057812 */ /* 0x000fe200078ef804 */
[----:B------:R-:W-:Y:S01]  /*14c0*/  IMAD.SHL.U32 R104, R21, 0x8, RZ ;  /* 0x0000000815687824 */ /* 0x000fe200078e00ff */
[----:B------:R-:W-:-:S02]  /*14d0*/  R2P PR, R6, 0x6 ;  /* 0x0000000606007804 */ /* 0x000fc40000000000 */
[----:B------:R-:W-:Y:S01]  /*14e0*/  SHF.R.U32.HI R4, RZ, 0x3, R0 ;  /* 0x00000003ff047819 */ /* 0x000fe20000011600 */
[----:B------:R-:W-:Y:S01]  /*14f0*/  IMAD R0, R9, 0x200, R8 ;  /* 0x0000020009007824 */ /* 0x000fe200078e0208 */
[----:B------:R-:W-:Y:S02]  /*1500*/  IADD3 R6, R227, 0x40, RZ ;  /* 0x00000040e3067810 */ /* 0x000fe40007ffe0ff */
[----:B------:R-:W-:Y:S02]  /*1510*/  LOP3.LUT R3, R3, 0xfffffff8, RZ, 0xc0, !PT ;  /* 0xfffffff803037812 */ /* 0x000fe400078ec0ff */
[----:B------:R-:W-:Y:S01]  /*1520*/  IADD3 R146, R110, 0x20, RZ ;  /* 0x000000206e927810 */ /* 0x000fe20007ffe0ff */
[----:B------:R-:W-:Y:S01]  /*1530*/  IMAD.SHL.U32 R2, R6, 0x40, RZ ;  /* 0x0000004006027824 */ /* 0x000fe200078e00ff */
[----:B------:R-:W-:Y:S01]  /*1540*/  LOP3.LUT R9, R5, R4, RZ, 0x3c, !PT ;  /* 0x0000000405097212 */ /* 0x000fe200078e3cff */
[----:B------:R-:W-:Y:S01]  /*1550*/  IMAD.IADD R5, R227, 0x1, -R3 ;  /* 0x00000001e3057824 */ /* 0x000fe200078e0a03 */
[----:B------:R-:W-:Y:S01]  /*1560*/  SHF.R.S32.HI R4, RZ, 0x1f, R6 ;  /* 0x0000001fff047819 */ /* 0x000fe20000011406 */
[----:B------:R-:W-:Y:S01]  /*1570*/  IMAD.IADD R109, R110, 0x1, R146 ;  /* 0x000000016e6d7824 */ /* 0x000fe200078e0292 */
[----:B------:R-:W-:-:S02]  /*1580*/  LOP3.LUT R20, R2, 0x1c0, RZ, 0xc0, !PT ;  /* 0x000001c002147812 */ /* 0x000fc400078ec0ff */
[----:B------:R-:W-:Y:S01]  /*1590*/  LEA.HI R3, R4, R6, RZ, 0x3 ;  /* 0x0000000604037211 */ /* 0x000fe200078f18ff */
[----:B------:R-:W-:Y:S01]  /*15a0*/  IMAD.SHL.U32 R4, R5, 0x40, RZ ;  /* 0x0000004005047824 */ /* 0x000fe200078e00ff */
[----:B------:R-:W-:Y:S01]  /*15b0*/  IADD3 R145, R110, 0x40, RZ ;  /* 0x000000406e917810 */ /* 0x000fe20007ffe0ff */
[----:B------:R1:W-:Y:S01]  /*15c0*/  STL [R1+0x10], R5 ;  /* 0x0000100501007387 */ /* 0x0003e20000100800 */
[----:B------:R-:W-:Y:S01]  /*15d0*/  SHF.R.S32.HI R2, RZ, 0x1f, R109 ;  /* 0x0000001fff027819 */ /* 0x000fe2000001146d */
[----:B------:R-:W-:Y:S01]  /*15e0*/  IMAD.SHL.U32 R3, R3, 0x40, RZ ;  /* 0x0000004003037824 */ /* 0x000fe200078e00ff */
[----:B------:R-:W-:Y:S01]  /*15f0*/  LOP3.LUT R233, R4, 0x1c0, RZ, 0xc0, !PT ;  /* 0x000001c004e97812 */ /* 0x000fe200078ec0ff */
[----:B------:R-:W-:Y:S01]  /*1600*/  IMAD.IADD R108, R110, 0x1, R145 ;  /* 0x000000016e6c7824 */ /* 0x000fe200078e0291 */
[CC--:B------:R-:W-:Y:S02]  /*1610*/  LEA.HI R4, R2.reuse, R109.reuse, RZ, 0x6 ;  /* 0x0000006d02047211 */ /* 0x0c0fe400078f30ff */
[----:B------:R-:W-:-:S02]  /*1620*/  LEA.HI R8, R2, R109, RZ, 0x3 ;  /* 0x0000006d02087211 */ /* 0x000fc400078f18ff */
[----:B------:R-:W-:Y:S01]  /*1630*/  LOP3.LUT R16, R3, 0xfffffe00, RZ, 0xc0, !PT ;  /* 0xfffffe0003107812 */ /* 0x000fe200078ec0ff */
[----:B------:R-:W-:Y:S01]  /*1640*/  IMAD.SHL.U32 R2, R4, 0x80, RZ ;  /* 0x0000008004027824 */ /* 0x000fe200078e00ff */
[----:B------:R-:W-:Y:S02]  /*1650*/  SHF.R.U32.HI R150, RZ, 0x3, R233 ;  /* 0x00000003ff967819 */ /* 0x000fe400000116e9 */
[----:B------:R-:W-:Y:S01]  /*1660*/  SHF.R.U32.HI R17, RZ, 0x3, R20 ;  /* 0x00000003ff117819 */ /* 0x000fe20000011614 */
[----:B------:R-:W-:Y:S01]  /*1670*/  STL [R1+0x34], R16 ;  /* 0x0000341001007387 */ /* 0x000fe20000100800 */
[----:B------:R-:W-:Y:S02]  /*1680*/  LOP3.LUT R4, R20, 0x38, R8, 0xf8, !PT ;  /* 0x0000003814047812 */ /* 0x000fe400078ef808 */
[----:B------:R-:W-:Y:S02]  /*1690*/  SHF.R.S32.HI R3, RZ, 0x1f, R108 ;  /* 0x0000001fff037819 */ /* 0x000fe4000001146c */
[----:B------:R-:W-:-:S02]  /*16a0*/  LOP3.LUT R2, R2, 0xffffe000, RZ, 0xc0, !PT ;  /* 0xffffe00002027812 */ /* 0x000fc400078ec0ff */
[----:B------:R-:W-:Y:S02]  /*16b0*/  LOP3.LUT R4, R4, R17, RZ, 0x3c, !PT ;  /* 0x0000001104047212 */ /* 0x000fe400078e3cff */
[----:B------:R-:W-:Y:S02]  /*16c0*/  LEA.HI R7, R3, R108, RZ, 0x3 ;  /* 0x0000006c03077211 */ /* 0x000fe400078f18ff */
[----:B-1----:R-:W-:Y:S02]  /*16d0*/  LOP3.LUT R5, R233, 0x38, R8, 0xf8, !PT ;  /* 0x00000038e9057812 */ /* 0x002fe400078ef808 */
[----:B------:R-:W-:Y:S02]  /*16e0*/  IADD3 R14, R4, R2, R16 ;  /* 0x00000002040e7210 */ /* 0x000fe40007ffe010 */
[----:B------:R-:W-:Y:S02]  /*16f0*/  LOP3.LUT R6, R5, R150, RZ, 0x3c, !PT ;  /* 0x0000009605067212 */ /* 0x000fe400078e3cff */
[----:B------:R-:W-:-:S02]  /*1700*/  LEA.HI R5, R3, R108, RZ, 0x6 ;  /* 0x0000006c03057211 */ /* 0x000fc400078f30ff */
[----:B------:R-:W-:Y:S01]  /*1710*/  IADD3 R15, R6, R2, R151 ;  /* 0x00000002060f7210 */ /* 0x000fe20007ffe097 */
[----:B------:R-:W-:Y:S01]  /*1720*/  IMAD.SHL.U32 R6, R13, 0x40, RZ ;  /* 0x000000400d067824 */ /* 0x000fe200078e00ff */
[--C-:B------:R-:W-:Y:S01]  /*1730*/  LOP3.LUT R4, R233, 0x38, R7.reuse, 0xf8, !PT ;  /* 0x00000038e9047812 */ /* 0x100fe200078ef807 */
[----:B------:R-:W-:Y:S01]  /*1740*/  IMAD.SHL.U32 R2, R5, 0x80, RZ ;  /* 0x0000008005027824 */ /* 0x000fe200078e00ff */
[----:B------:R-:W-:Y:S02]  /*1750*/  LOP3.LUT R3, R20, 0x38, R7, 0xf8, !PT ;  /* 0x0000003814037812 */ /* 0x000fe400078ef807 */
[----:B------:R-:W-:Y:S02]  /*1760*/  LOP3.LUT R5, R4, R150, RZ, 0x3c, !PT ;  /* 0x0000009604057212 */ /* 0x000fe400078e3cff */
[----:B------:R-:W-:Y:S02]  /*1770*/  LOP3.LUT R2, R2, 0xffffe000, RZ, 0xc0, !PT ;  /* 0xffffe00002027812 */ /* 0x000fe400078ec0ff */
[----:B------:R-:W-:-:S02]  /*1780*/  LOP3.LUT R4, R3, R17, RZ, 0x3c, !PT ;  /* 0x0000001103047212 */ /* 0x000fc400078e3cff */
[-C--:B------:R-:W-:Y:S02]  /*1790*/  IADD3 R13, R5, R2.reuse, R151 ;  /* 0x00000002050d7210 */ /* 0x080fe40007ffe097 */
[----:B------:R-:W-:Y:S02]  /*17a0*/  LEA.HI R5, R21, R21, RZ, 0x1 ;  /* 0x0000001515057211 */ /* 0x000fe400078f08ff */
[----:B------:R-:W-:Y:S02]  /*17b0*/  LOP3.LUT R3, R6, 0xfffffe00, RZ, 0xc0, !PT ;  /* 0xfffffe0006037812 */ /* 0x000fe400078ec0ff */
[----:B------:R-:W-:Y:S02]  /*17c0*/  LOP3.LUT R5, R5, 0x1ffffffe, RZ, 0xc0, !PT ;  /* 0x1ffffffe05057812 */ /* 0x000fe400078ec0ff */
[----:B------:R-:W-:Y:S01]  /*17d0*/  IADD3 R12, R4, R2, R16 ;  /* 0x00000002040c7210 */ /* 0x000fe20007ffe010 */
[----:B------:R-:W-:Y:S01]  /*17e0*/  IMAD.MOV.U32 R4, RZ, RZ, 0x20 ;  /* 0x00000020ff047424 */ /* 0x000fe200078e00ff */
[----:B------:R-:W-:Y:S01]  /*17f0*/  IADD3 R2, R9, R3, R10 ;  /* 0x0000000309027210 */ /* 0x000fe20007ffe00a */
[----:B------:R-:W-:Y:S01]  /*1800*/  IMAD.MOV.U32 R10, RZ, RZ, 0x40 ;  /* 0x00000040ff0a7424 */ /* 0x000fe200078e00ff */
[----:B------:R-:W-:-:S02]  /*1810*/  IADD3 R149, R110, 0x10, RZ ;  /* 0x000000106e957810 */ /* 0x000fc40007ffe0ff */
[----:B------:R-:W-:Y:S01]  /*1820*/  LOP3.LUT R3, R9, R3, RZ, 0xfc, !PT ;  /* 0x0000000309037212 */ /* 0x000fe200078efcff */
[----:B------:R-:W-:Y:S01]  /*1830*/  IMAD.IADD R9, R21, 0x1, -R5 ;  /* 0x0000000115097824 */ /* 0x000fe200078e0a05 */
[----:B------:R-:W-:Y:S02]  /*1840*/  LOP3.LUT R6, R11, 0x7ffffffc, RZ, 0xc0, !PT ;  /* 0x7ffffffc0b067812 */ /* 0x000fe400078ec0ff */
[----:B------:R-:W-:Y:S02]  /*1850*/  LOP3.LUT R5, R20, 0x38, R104, 0xf8, !PT ;  /* 0x0000003814057812 */ /* 0x000fe400078ef868 */
[----:B------:R-:W-:Y:S01]  /*1860*/  SHF.R.S32.HI R20, RZ, 0x1f, R149 ;  /* 0x0000001fff147819 */ /* 0x000fe20000011495 */
[----:B------:R-:W-:Y:S01]  /*1870*/  IMAD.IADD R6, R19, 0x1, -R6 ;  /* 0x0000000113067824 */ /* 0x000fe200078e0a06 */
[C---:B------:R-:W-:Y:S02]  /*1880*/  IADD3 R148, R110.reuse, 0x30, RZ ;  /* 0x000000306e947810 */ /* 0x040fe40007ffe0ff */
[----:B------:R-:W-:Y:S01]  /*1890*/  SHF.R.S32.HI R11, RZ, 0x1f, R146 ;  /* 0x0000001fff0b7819 */ /* 0x000fe20000011492 */
[----:B------:R1:W-:Y:S01]  /*18a0*/  STL [R1+0x48], R20 ;  /* 0x0000481401007387 */ /* 0x0003e20000100800 */
[----:B------:R-:W-:Y:S01]  /*18b0*/  IADD3 R147, R110, 0x50, RZ ;  /* 0x000000506e937810 */ /* 0x000fe20007ffe0ff */
[----:B------:R-:W-:Y:S01]  /*18c0*/  IMAD.SHL.U32 R252, R6, 0x2, RZ ;  /* 0x0000000206fc7824 */ /* 0x000fe200078e00ff */
[----:B------:R-:W-:Y:S01]  /*18d0*/  SHF.R.S32.HI R21, RZ, 0x1f, R148 ;  /* 0x0000001fff157819 */ /* 0x000fe20000011494 */
[----:B------:R2:W-:Y:S01]  /*18e0*/  STL [R1+0x44], R11 ;  /* 0x0000440b01007387 */ /* 0x0005e20000100800 */
[----:B------:R-:W-:Y:S01]  /*18f0*/  LOP3.LUT R5, R16, R5, R17, 0xf6, !PT ;  /* 0x0000000510057212 */ /* 0x000fe200078ef611 */
[----:B------:R-:W-:Y:S01]  /*1900*/  IMAD R6, R9, 0x8, R18 ;  /* 0x0000000809067824 */ /* 0x000fe200078e0212 */
[----:B------:R-:W-:Y:S01]  /*1910*/  IADD3 R34, R252, 0x8, RZ ;  /* 0x00000008fc227810 */ /* 0x000fe20007ffe0ff */
[----:B------:R-:W-:Y:S01]  /*1920*/  STL [R1+0x40], R21 ;  /* 0x0000401501007387 */ /* 0x000fe20000100800 */
[----:B------:R-:W-:-:S02]  /*1930*/  LEA R5, R5, 0x18100, 0x1 ;  /* 0x0001810005057811 */ /* 0x000fc400078e08ff */
[C---:B------:R-:W-:Y:S02]  /*1940*/  IADD3 R33, R252.reuse, 0x10, RZ ;  /* 0x00000010fc217810 */ /* 0x040fe40007ffe0ff */
[C---:B------:R-:W-:Y:S02]  /*1950*/  IADD3 R32, R252.reuse, 0x18, RZ ;  /* 0x00000018fc207810 */ /* 0x040fe40007ffe0ff */
[C---:B------:R-:W-:Y:S02]  /*1960*/  IADD3 R31, R252.reuse, 0x20, RZ ;  /* 0x00000020fc1f7810 */ /* 0x040fe40007ffe0ff */
[C---:B------:R-:W-:Y:S02]  /*1970*/  IADD3 R29, R252.reuse, 0x30, RZ ;  /* 0x00000030fc1d7810 */ /* 0x040fe40007ffe0ff */
[C---:B------:R-:W-:Y:S02]  /*1980*/  IADD3 R28, R252.reuse, 0x38, RZ ;  /* 0x00000038fc1c7810 */ /* 0x040fe40007ffe0ff */
[----:B------:R-:W-:-:S02]  /*1990*/  IADD3 R26, R252, 0x48, RZ ;  /* 0x00000048fc1a7810 */ /* 0x000fc40007ffe0ff */
[----:B------:R-:W-:Y:S02]  /*19a0*/  SEL R184, R4, 0xffffffe0, !P1 ;  /* 0xffffffe004b87807 */ /* 0x000fe40004800000 */
[----:B-1----:R-:W-:Y:S02]  /*19b0*/  SHF.R.S32.HI R20, RZ, 0x1f, R145 ;  /* 0x0000001fff147819 */ /* 0x002fe40000011491 */
[C---:B------:R-:W-:Y:S02]  /*19c0*/  IADD3 R25, R252.reuse, 0x50, RZ ;  /* 0x00000050fc197810 */ /* 0x040fe40007ffe0ff */
[----:B--2---:R-:W-:Y:S01]  /*19d0*/  SHF.R.S32.HI R11, RZ, 0x1f, R147 ;  /* 0x0000001fff0b7819 */ /* 0x004fe20000011493 */
[----:B------:R1:W-:Y:S01]  /*19e0*/  STL [R1+0x3c], R20 ;  /* 0x00003c1401007387 */ /* 0x0003e20000100800 */
[C---:B------:R-:W-:Y:S02]  /*19f0*/  IADD3 R23, R252.reuse, 0x60, RZ ;  /* 0x00000060fc177810 */ /* 0x040fe40007ffe0ff */
[----:B------:R-:W-:Y:S01]  /*1a00*/  IADD3 R22, R252, 0x68, RZ ;  /* 0x00000068fc167810 */ /* 0x000fe20007ffe0ff */
[----:B------:R-:W-:Y:S01]  /*1a10*/  STL [R1+0x38], R11 ;  /* 0x0000380b01007387 */ /* 0x000fe20000100800 */
[----:B------:R-:W-:-:S02]  /*1a20*/  SHF.R.S32.HI R4, RZ, 0x1f, R33 ;  /* 0x0000001fff047819 */ /* 0x000fc40000011421 */
[----:B------:R-:W-:Y:S01]  /*1a30*/  SHF.R.S32.HI R235, RZ, 0x3, R8 ;  /* 0x00000003ffeb7819 */ /* 0x000fe20000011408 */
[----:B------:R-:W-:Y:S01]  /*1a40*/  STL [R1+0x64], R6 ;  /* 0x0000640601007387 */ /* 0x000fe20000100800 */
[C---:B------:R-:W-:Y:S02]  /*1a50*/  IADD3 R19, R252.reuse, 0x80, RZ ;  /* 0x00000080fc137810 */ /* 0x040fe40007ffe0ff */
[C---:B------:R-:W-:Y:S01]  /*1a60*/  IADD3 R17, R252.reuse, 0x90, RZ ;  /* 0x00000090fc117810 */ /* 0x040fe20007ffe0ff */
[----:B------:R2:W-:Y:S01]  /*1a70*/  STL [R1+0x60], R5 ;  /* 0x0000600501007387 */ /* 0x0005e20000100800 */
[----:B------:R-:W-:Y:S02]  /*1a80*/  SHF.R.S32.HI R4, RZ, 0x1f, R31 ;  /* 0x0000001fff047819 */ /* 0x000fe4000001141f */
[----:B------:R-:W-:Y:S02]  /*1a90*/  SHF.R.S32.HI R234, RZ, 0x3, R7 ;  /* 0x00000003ffea7819 */ /* 0x000fe40000011407 */
[----:B------:R-:W-:-:S02]  /*1aa0*/  IADD3 R16, R252, 0x98, RZ ;  /* 0x00000098fc107810 */ /* 0x000fc40007ffe0ff */
[C---:B------:R-:W-:Y:S02]  /*1ab0*/  IADD3 R8, R252.reuse, 0xa8, RZ ;  /* 0x000000a8fc087810 */ /* 0x040fe40007ffe0ff */
[----:B------:R-:W-:Y:S02]  /*1ac0*/  SHF.R.S32.HI R4, RZ, 0x1f, R28 ;  /* 0x0000001fff047819 */ /* 0x000fe4000001141c */
[C---:B------:R-:W-:Y:S02]  /*1ad0*/  IADD3 R7, R252.reuse, 0xb0, RZ ;  /* 0x000000b0fc077810 */ /* 0x040fe40007ffe0ff */
[----:B-1----:R-:W-:Y:S02]  /*1ae0*/  IADD3 R20, R252, 0x78, RZ ;  /* 0x00000078fc147810 */ /* 0x002fe40007ffe0ff */
[----:B------:R-:W-:Y:S02]  /*1af0*/  SHF.R.S32.HI R4, RZ, 0x1f, R25 ;  /* 0x0000001fff047819 */ /* 0x000fe40000011419 */
[----:B------:R-:W-:-:S02]  /*1b00*/  SHF.R.S32.HI R4, RZ, 0x1f, R22 ;  /* 0x0000001fff047819 */ /* 0x000fc40000011416 */
[----:B------:R-:W-:Y:S02]  /*1b10*/  SHF.R.S32.HI R4, RZ, 0x1f, R19 ;  /* 0x0000001fff047819 */ /* 0x000fe40000011413 */
[----:B------:R-:W-:Y:S02]  /*1b20*/  SHF.R.S32.HI R4, RZ, 0x1f, R16 ;  /* 0x0000001fff047819 */ /* 0x000fe40000011410 */
[----:B------:R-:W-:Y:S02]  /*1b30*/  SHF.R.S32.HI R4, RZ, 0x1f, R7 ;  /* 0x0000001fff047819 */ /* 0x000fe40000011407 */
[----:B--2---:R-:W-:Y:S02]  /*1b40*/  SHF.R.S32.HI R5, RZ, 0x1f, R34 ;  /* 0x0000001fff057819 */ /* 0x004fe40000011422 */
        /* <DEDUP_REMOVED lines=8> */
[----:B------:R-:W-:Y:S02]  /*1bd0*/  LEA R4, R14, 0x18100, 0x1 ;  /* 0x000181000e047811 */ /* 0x000fe400078e08ff */
[----:B------:R-:W-:Y:S01]  /*1be0*/  LEA R180, R2, 0x18100, 0x1 ;  /* 0x0001810002b47811 */ /* 0x000fe200078e08ff */
[----:B------:R-:W-:Y:S01]  /*1bf0*/  STL [R1+0x5c], R5 ;  /* 0x00005c0501007387 */ /* 0x000fe20000100800 */
[----:B------:R-:W-:Y:S02]  /*1c00*/  LEA R2, R13, 0x18100, 0x1 ;  /* 0x000181000d027811 */ /* 0x000fe400078e08ff */
[----:B------:R-:W-:Y:S01]  /*1c10*/  LEA R186, R3, 0x100, 0x1 ;  /* 0x0000010003ba7811 */ /* 0x000fe200078e08ff */
[----:B------:R-:W-:Y:S01]  /*1c20*/  STL [R1+0x58], R4 ;  /* 0x0000580401007387 */ /* 0x000fe20000100800 */
[----:B------:R-:W-:Y:S01]  /*1c30*/  LEA R185, R0, 0xc100, 0x1 ;  /* 0x0000c10000b97811 */ /* 0x000fe200078e08ff */
[----:B------:R-:W-:Y:S01]  /*1c40*/  IMAD.IADD R181, R180, 0x1, R184 ;  /* 0x00000001b4b57824 */ /* 0x000fe200078e02b8 */
[----:B------:R-:W-:Y:S01]  /*1c50*/  SEL R0, R10, 0xffffffc0, !P2 ;  /* 0xffffffc00a007807 */ /* 0x000fe20005000000 */
[----:B------:R1:W-:Y:S01]  /*1c60*/  STL [R1+0x54], R2 ;  /* 0x0000540201007387 */ /* 0x0003e20000100800 */
[----:B------:R-:W-:-:S02]  /*1c70*/  LEA R3, R12, 0x18100, 0x1 ;  /* 0x000181000c037811 */ /* 0x000fc400078e08ff */
[----:B------:R-:W-:Y:S01]  /*1c80*/  IADD3 R218, R216, 0x40, RZ ;  /* 0x00000040d8da7810 */ /* 0x000fe20007ffe0ff */
[----:B------:R-:W-:Y:S01]  /*1c90*/  IMAD.IADD R187, R0, 0x1, R186 ;  /* 0x0000000100bb7824 */ /* 0x000fe200078e02ba */
[----:B------:R-:W-:Y:S01]  /*1ca0*/  IADD3 R219, R216, 0x80, RZ ;  /* 0x00000080d8db7810 */ /* 0x000fe20007ffe0ff */
[----:B------:R-:W-:Y:S01]  /*1cb0*/  STL [R1+0x50], R3 ;  /* 0x0000500301007387 */ /* 0x000fe20000100800 */
[--C-:B------:R-:W-:Y:S01]  /*1cc0*/  IMAD.IADD R183, R180, 0x1, R0.reuse ;  /* 0x00000001b4b77824 */ /* 0x100fe200078e0200 */
[C---:B------:R-:W-:Y:S01]  /*1cd0*/  IADD3 R224, R104.reuse, 0x60, RZ ;  /* 0x0000006068e07810 */ /* 0x040fe20007ffe0ff */
[----:B------:R-:W-:Y:S01]  /*1ce0*/  IMAD.IADD R182, R181, 0x1, R0 ;  /* 0x00000001b5b67824 */ /* 0x000fe200078e0200 */
[C---:B------:R-:W-:Y:S02]  /*1cf0*/  IADD3 R223, R104.reuse, 0x80, RZ ;  /* 0x0000008068df7810 */ /* 0x040fe40007ffe0ff */
[----:B------:R-:W-:Y:S02]  /*1d00*/  IADD3 R222, R104, 0xa0, RZ ;  /* 0x000000a068de7810 */ /* 0x000fe40007ffe0ff */
[----:B------:R-:W-:-:S02]  /*1d10*/  IADD3 R30, R252, 0x28, RZ ;  /* 0x00000028fc1e7810 */ /* 0x000fc40007ffe0ff */
[C---:B------:R-:W-:Y:S02]  /*1d20*/  IADD3 R27, R252.reuse, 0x40, RZ ;  /* 0x00000040fc1b7810 */ /* 0x040fe40007ffe0ff */
[C---:B------:R-:W-:Y:S02]  /*1d30*/  IADD3 R24, R252.reuse, 0x58, RZ ;  /* 0x00000058fc187810 */ /* 0x040fe40007ffe0ff */
[C---:B------:R-:W-:Y:S02]  /*1d40*/  IADD3 R21, R252.reuse, 0x70, RZ ;  /* 0x00000070fc157810 */ /* 0x040fe40007ffe0ff */
[C---:B------:R-:W-:Y:S02]  /*1d50*/  IADD3 R18, R252.reuse, 0x88, RZ ;  /* 0x00000088fc127810 */ /* 0x040fe40007ffe0ff */
[----:B------:R-:W-:Y:S01]  /*1d60*/  IADD3 R9, R252, 0xa0, RZ ;  /* 0x000000a0fc097810 */ /* 0x000fe20007ffe0ff */
[----:B-1----:R-:W-:Y:S01]  /*1d70*/  IMAD.IADD R2, R184, 0x1, R186 ;  /* 0x00000001b8027824 */ /* 0x002fe200078e02ba */
[----:B------:R-:W-:-:S02]  /*1d80*/  IADD3 R6, R252, 0xb8, RZ ;  /* 0x000000b8fc067810 */ /* 0x000fc40007ffe0ff */
[----:B------:R-:W-:Y:S02]  /*1d90*/  SHF.R.S32.HI R217, RZ, 0x1f, R216 ;  /* 0x0000001fffd97819 */ /* 0x000fe400000114d8 */
        /* <DEDUP_REMOVED lines=9> */
[----:B------:R-:W-:Y:S02]  /*1e30*/  SHF.R.S32.HI R30, RZ, 0x1f, R30 ;  /* 0x0000001fff1e7819 */ /* 0x000fe4000001141e */
[----:B------:R-:W-:Y:S02]  /*1e40*/  SHF.R.S32.HI R27, RZ, 0x1f, R27 ;  /* 0x0000001fff1b7819 */ /* 0x000fe4000001141b */
[----:B------:R-:W-:-:S02]  /*1e50*/  SHF.R.S32.HI R24, RZ, 0x1f, R24 ;  /* 0x0000001fff187819 */ /* 0x000fc40000011418 */
[----:B------:R-:W-:Y:S01]  /*1e60*/  SHF.R.S32.HI R21, RZ, 0x1f, R21 ;  /* 0x0000001fff157819 */ /* 0x000fe20000011415 */
[----:B-1----:R-:W-:Y:S01]  /*1e70*/  IMAD.IADD R2, R0, 0x1, R2 ;  /* 0x0000000100027824 */ /* 0x002fe200078e0202 */
[----:B------:R-:W-:Y:S01]  /*1e80*/  SHF.R.S32.HI R18, RZ, 0x1f, R18 ;  /* 0x0000001fff127819 */ /* 0x000fe20000011412 */
[----:B------:R-:W-:Y:S01]  /*1e90*/  IMAD.IADD R0, R184, 0x1, R187 ;  /* 0x00000001b8007824 */ /* 0x000fe200078e02bb */
[----:B------:R-:W-:Y:S02]  /*1ea0*/  SHF.R.S32.HI R9, RZ, 0x1f, R9 ;  /* 0x0000001fff097819 */ /* 0x000fe40000011409 */
[----:B------:R-:W-:Y:S02]  /*1eb0*/  SHF.R.S32.HI R6, RZ, 0x1f, R6 ;  /* 0x0000001fff067819 */ /* 0x000fe40000011406 */
[----:B------:R1:W-:Y:S04]  /*1ec0*/  STL [R1+0x24], R0 ;  /* 0x0000240001007387 */ /* 0x0003e80000100800 */
[----:B------:R1:W-:Y:S02]  /*1ed0*/  STL [R1+0x4c], R2 ;  /* 0x00004c0201007387 */ /* 0x0003e40000100800 */
.L_x_3047:
[----:B-1----:R-:W2:Y:S01]  /*1ee0*/  LDL R0, [R1+0xc] ;  /* 0x00000c0001007983 */ /* 0x002ea20000100800 */
[----:B------:R-:W-:Y:S01]  /*1ef0*/  IMAD.MOV.U32 R2, RZ, RZ, 0x4 ;  /* 0x00000004ff027424 */ /* 0x000fe200078e00ff */
[----:B------:R-:W-:-:S02]  /*1f00*/  ISETP.NE.U32.AND P0, PT, RZ, c[0x0][0x370], PT ;  /* 0x0000dc00ff007a0c */ /* 0x000fc40003f05070 */
[----:B------:R-:W-:Y:S02]  /*1f10*/  ISETP.NE.U32.AND P4, PT, RZ, c[0x0][0x360], PT ;  /* 0x0000d800ff007a0c */ /* 0x000fe40003f85070 */
[----:B------:R-:W-:Y:S01]  /*1f20*/  ISETP.NE.AND.EX P1, PT, RZ, c[0x0][0x374], PT, P0 ;  /* 0x0000dd00ff007a0c */ /* 0x000fe20003f25300 */
[----:B--2---:R-:W-:-:S05]  /*1f30*/  IMAD.WIDE R2, R0, R2, c[0x0][0x588] ;  /* 0x0001620000027625 */ /* 0x004fca00078e0202 */
[----:B------:R-:W2:Y:S01]  /*1f40*/  LDG.E R24, [R2.64] ;  /* 0x0000000802187981 */ /* 0x000ea2000c1e1900 */
[----:B------:R-:W-:Y:S01]  /*1f50*/  ISETP.NE.AND.EX P4, PT, RZ, c[0x0][0x364], PT, P4 ;  /* 0x0000d900ff007a0c */ /* 0x000fe20003f85340 */
[----:B------:R-:W-:Y:S01]  /*1f60*/  IMAD.MOV.U32 R248, RZ, RZ, RZ ;  /* 0x000000fffff87224 */ /* 0x000fe200078e00ff */
[----:B------:R-:W-:Y:S02]  /*1f70*/  ISETP.NE.U32.AND P3, PT, RZ, c[0x0][0x348], PT ;  /* 0x0000d200ff007a0c */ /* 0x000fe40003f65070 */
[----:B------:R-:W-:Y:S02]  /*1f80*/  ISETP.NE.U32.AND P5, PT, RZ, c[0x0][0x350], PT ;  /* 0x0000d400ff007a0c */ /* 0x000fe40003fa5070 */
[----:B------:R-:W-:Y:S02]  /*1f90*/  ISETP.NE.U32.AND P6, PT, RZ, c[0x0][0x358], PT ;  /* 0x0000d600ff007a0c */ /* 0x000fe40003fc5070 */
[----:B------:R-:W-:Y:S02]  /*1fa0*/  ISETP.NE.AND.EX P3, PT, RZ, c[0x0][0x34c], PT, P3 ;  /* 0x0000d300ff007a0c */ /* 0x000fe40003f65330 */
[----:B------:R-:W-:-:S02]  /*1fb0*/  ISETP.NE.AND.EX P5, PT, RZ, c[0x0][0x354], PT, P5 ;  /* 0x0000d500ff007a0c */ /* 0x000fc40003fa5350 */
[----:B------:R-:W-:Y:S01]  /*1fc0*/  ISETP.NE.AND.EX P6, PT, RZ, c[0x0][0x35c], PT, P6 ;  /* 0x0000d700ff007a0c */ /* 0x000fe20003fc5360 */
[----:B------:R-:W-:Y:S02]  /*1fd0*/  IMAD.MOV.U32 R139, RZ, RZ, RZ ;  /* 0x000000ffff8b7224 */ /* 0x000fe400078e00ff */
[----:B------:R-:W-:Y:S02]  /*1fe0*/  IMAD.MOV.U32 R20, RZ, RZ, RZ ;  /* 0x000000ffff147224 */ /* 0x000fe400078e00ff */
[----:B------:R-:W-:Y:S01]  /*1ff0*/  IMAD.MOV.U32 R13, RZ, RZ, RZ ;  /* 0x000000ffff0d7224 */ /* 0x000fe200078e00ff */
[----:B--2---:R-:W-:Y:S01]  /*2000*/  SHF.R.S32.HI R21, RZ, 0x1f, R24 ;  /* 0x0000001fff157819 */ /* 0x004fe20000011418 */
[C---:B------:R-:W-:Y:S01]  /*2010*/  IMAD.SHL.U32 R22, R24.reuse, 0x4, RZ ;  /* 0x0000000418167824 */ /* 0x040fe200078e00ff */
[C---:B------:R-:W-:Y:S01]  /*2020*/  @P1 LEA R4, P0, R24.reuse, c[0x0][0x370], 0x2 ;  /* 0x0000dc0018041a11 */ /* 0x040fe200078010ff */
[----:B------:R1:W-:Y:S01]  /*2030*/  STL [R1+0x1c], R24 ;  /* 0x00001c1801007387 */ /* 0x0003e20000100800 */
[----:B------:R-:W-:-:S02]  /*2040*/  SHF.L.U64.HI R16, R24, 0x2, R21 ;  /* 0x0000000218107819 */ /* 0x000fc40000010215 */
[----:B------:R-:W-:Y:S01]  /*2050*/  @P1 LEA.HI.X R5, R24, c[0x0][0x374], R21, 0x2, P0 ;  /* 0x0000dd0018051a11 */ /* 0x000fe200000f1415 */
[----:B------:R1:W-:Y:S01]  /*2060*/  STL [R1+0x28], R21 ;  /* 0x0000281501007387 */ /* 0x0003e20000100800 */
[C---:B------:R-:W-:Y:S02]  /*2070*/  @P4 IADD3 R2, P0, R22.reuse, c[0x0][0x360], RZ ;  /* 0x0000d80016024a10 */ /* 0x040fe40007f1e0ff */
[----:B------:R-:W-:Y:S01]  /*2080*/  IADD3 R6, P2, R22, c[0x0][0x348], RZ ;  /* 0x0000d20016067a10 */ /* 0x000fe20007f5e0ff */
[----:B------:R2:W5:Y:S01]  /*2090*/  @P1 LDG.E R248, [R4.64] ;  /* 0x0000000804f81981 */ /* 0x000562000c1e1900 */
[----:B------:R-:W-:-:S03]  /*20a0*/  @P4 IADD3.X R3, R16, c[0x0][0x364], RZ, P0, !PT ;  /* 0x0000d90010034a10 */ /* 0x000fc600007fe4ff */
[----:B------:R1:W-:Y:S04]  /*20b0*/  STL [R1+0x14], R22 ;  /* 0x0000141601007387 */ /* 0x0003e80000100800 */
[----:B------:R3:W5:Y:S01]  /*20c0*/  @P4 LDG.E R250, [R2.64] ;  /* 0x0000000802fa4981 */ /* 0x000762000c1e1900 */
[----:B------:R-:W-:-:S03]  /*20d0*/  IADD3.X R7, R16, c[0x0][0x34c], RZ, P2, !PT ;  /* 0x0000d30010077a10 */ /* 0x000fc600017fe4ff */
[----:B------:R1:W-:Y:S04]  /*20e0*/  STL [R1+0x18], R16 ;  /* 0x0000181001007387 */ /* 0x0003e80000100800 */
[----:B------:R1:W5:Y:S01]  /*20f0*/  @P3 LDG.E R139, [R6.64] ;  /* 0x00000008068b3981 */ /* 0x000362000c1e1900 */
[----:B--2---:R-:W-:-:S04]  /*2100*/  IADD3 R4, P1, R22, c[0x0][0x350], RZ ;  /* 0x0000d40016047a10 */ /* 0x004fc80007f3e0ff */
[----:B------:R-:W-:Y:S02]  /*2110*/  IADD3.X R5, R16, c[0x0][0x354], RZ, P1, !PT ;  /* 0x0000d50010057a10 */ /* 0x000fe40000ffe4ff */
[----:B---3--:R-:W-:-:S03]  /*2120*/  IADD3 R2, P0, R22, c[0x0][0x358], RZ ;  /* 0x0000d60016027a10 */ /* 0x008fc60007f1e0ff */
[----:B------:R1:W5:Y:S01]  /*2130*/  @P5 LDG.E R20, [R4.64] ;  /* 0x0000000804145981 */ /* 0x000362000c1e1900 */
[----:B------:R-:W-:-:S05]  /*2140*/  IADD3.X R3, R16, c[0x0][0x35c], RZ, P0, !PT ;  /* 0x0000d70010037a10 */ /* 0x000fca00007fe4ff */
[----:B------:R1:W5:Y:S01]  /*2150*/  @P6 LDG.E R13, [R2.64] ;  /* 0x00000008020d6981 */ /* 0x000362000c1e1900 */
[----:B------:R-:W-:Y:S01]  /*2160*/  YIELD ;  /* 0x0000000000007946 */ /* 0x000fe20003800000 */
[----:B------:R-:W-:Y:S05]  /*2170*/  @P4 BRA `(.L_x_2856) ;  /* 0x0000005000004947 */ /* 0x000fea0003800000 */
[----:B-----5:R-:W-:Y:S01]  /*2180*/  MOV R250, c[0x0][0x168] ;  /* 0x00005a0000fa7a02 */ /* 0x020fe20000000f00 */
[----:B------:R-:W-:Y:S05]  /*2190*/  @!P3 BRA `(.L_x_2856) ;  /* 0x000000300000b947 */ /* 0x000fea0003800000 */
[----:B------:R-:W2:Y:S04]  /*21a0*/  LDG.E R8, [R6.64] ;  /* 0x0000000806087981 */ /* 0x000ea8000c1e1900 */
[----:B------:R-:W2:Y:S02]  /*21b0*/  LDG.E R0, [R6.64+0x4] ;  /* 0x0000040806007981 */ /* 0x000ea4000c1e1900 */
[----:B--2---:R-:W-:Y:S02]  /*21c0*/  IADD3 R250, -R8, R0, RZ ;  /* 0x0000000008fa7210 */ /* 0x004fe40007ffe1ff */
.L_x_2856:
[----:B------:R-:W-:-:S04]  /*21d0*/  ISETP.NE.U32.AND P0, PT, RZ, c[0x0][0x368], PT ;  /* 0x0000da00ff007a0c */ /* 0x000fc80003f05070 */
[----:B------:R-:W-:-:S13]  /*21e0*/  ISETP.NE.AND.EX P0, PT, RZ, c[0x0][0x36c], PT, P0 ;  /* 0x0000db00ff007a0c */ /* 0x000fda0003f05300 */
[----:B------:R-:W-:Y:S05]  /*21f0*/  @!P0 BRA `(.L_x_2857) ;  /* 0x0000004000008947 */ /* 0x000fea0003800000 */
[----:B-1----:R-:W-:-:S04]  /*2200*/  IADD3 R4, P0, R22, c[0x0][0x368], RZ ;  /* 0x0000da0016047a10 */ /* 0x002fc80007f1e0ff */
[----:B------:R-:W-:-:S05]  /*2210*/  IADD3.X R5, R16, c[0x0][0x36c], RZ, P0, !PT ;  /* 0x0000db0010057a10 */ /* 0x000fca00007fe4ff */
[----:B------:R1:W5:Y:S01]  /*2220*/  LDG.E R15, [R4.64] ;  /* 0x00000008040f7981 */ /* 0x000362000c1e1900 */
[----:B------:R-:W-:Y:S05]  /*2230*/  BRA `(.L_x_2858) ;  /* 0x0000005000007947 */ /* 0x000fea0003800000 */
.L_x_2857:
[----:B------:R-:W-:Y:S01]  /*2240*/  MOV R15, UR6 ;  /* 0x00000006000f7c02 */ /* 0x000fe20008000f00 */
[----:B------:R-:W-:Y:S05]  /*2250*/  @!P5 BRA `(.L_x_2858) ;  /* 0x000000300000d947 */ /* 0x000fea0003800000 */
[----:B-1----:R-:W2:Y:S04]  /*2260*/  LDG.E R6, [R4.64] ;  /* 0x0000000804067981 */ /* 0x002ea8000c1e1900 */
[----:B------:R-:W2:Y:S02]  /*2270*/  LDG.E R0, [R4.64+0x4] ;  /* 0x0000040804007981 */ /* 0x000ea4000c1e1900 */
[----:B--2---:R-:W-:Y:S02]  /*2280*/  IADD3 R15, -R6, R0, RZ ;  /* 0x00000000060f7210 */ /* 0x004fe40007ffe1ff */
.L_x_2858:
[----:B------:R-:W2:Y:S04]  /*2290*/  LDL.LU R0, [R1+0x4] ;  /* 0x0000040001007983 */ /* 0x000ea80000300800 */
[----:B-1----:R1:W3:Y:S04]  /*22a0*/  @P6 LDG.E R5, [R2.64] ;  /* 0x0000000802056981 */ /* 0x0022e8000c1e1900 */
[----:B------:R1:W3:Y:S04]  /*22b0*/  @P6 LDG.E R4, [R2.64+0x4] ;  /* 0x0000040802046981 */ /* 0x0002e8000c1e1900 */
[----:B------:R-:W4:Y:S01]  /*22c0*/  LDL R14, [R1+0x8] ;  /* 0x00000800010e7983 */ /* 0x000f220000100800 */
[----:B------:R-:W-:-:S04]  /*22d0*/  ISETP.NE.U32.AND P0, PT, RZ, c[0x0][0x378], PT ;  /* 0x0000de00ff007a0c */ /* 0x000fc80003f05070 */
[----:B------:R-:W-:Y:S01]  /*22e0*/  ISETP.NE.AND.EX P1, PT, RZ, c[0x0][0x37c], PT, P0 ;  /* 0x0000df00ff007a0c */ /* 0x000fe20003f25300 */
[----:B------:R-:W-:-:S05]  /*22f0*/  IMAD.MOV.U32 R6, RZ, RZ, c[0x0][0x2c4] ;  /* 0x0000b100ff067624 */ /* 0x000fca00078e00ff */
[----:B------:R-:W-:Y:S01]  /*2300*/  ISETP.NE.AND P2, PT, R6, 0x1, PT ;  /* 0x000000010600780c */ /* 0x000fe20003f45270 */
[----:B-----5:R-:W-:Y:S02]  /*2310*/  IMAD.MOV.U32 R138, RZ, RZ, R15 ;  /* 0x000000ffff8a7224 */ /* 0x020fe400078e000f */
[----:B------:R-:W-:-:S04]  /*2320*/  IMAD.MOV.U32 R67, RZ, RZ, c[0x0][0x228] ;  /* 0x00008a00ff437624 */ /* 0x000fc800078e00ff */
[----:B-1----:R-:W-:Y:S01]  /*2330*/  @P1 IADD3 R2, P0, R22, c[0x0][0x378], RZ ;  /* 0x0000de0016021a10 */ /* 0x002fe20007f1e0ff */
[----:B------:R-:W-:-:S03]  /*2340*/  IMAD.IADD R7, R15, 0x1, -R248 ;  /* 0x000000010f077824 */ /* 0x000fc600078e0af8 */
[----:B------:R-:W-:-:S05]  /*2350*/  @P1 IADD3.X R3, R16, c[0x0][0x37c], RZ, P0, !PT ;  /* 0x0000df0010031a10 */ /* 0x000fca00007fe4ff */
[----:B------:R4:W5:Y:S01]  /*2360*/  @P1 LDG.E R138, [R2.64] ;  /* 0x00000008028a1981 */ /* 0x000962000c1e1900 */
[----:B------:R-:W-:Y:S01]  /*2370*/  LOP3.LUT R232, R232, 0xffffffbf, RZ, 0xc0, !PT ;  /* 0xffffffbfe8e87812 */ /* 0x000fe200078ec0ff */
[----:B------:R-:W-:Y:S03]  /*2380*/  BSSY B0, `(.L_x_2859) ;  /* 0x000003c000007945 */ /* 0x000fe60003800000 */
[----:B------:R-:W-:Y:S01]  /*2390*/  @P2 LOP3.LUT R232, R232, 0x40, RZ, 0xfc, !PT ;  /* 0x00000040e8e82812 */ /* 0x000fe200078efcff */
[----:B--2---:R-:W-:-:S05]  /*23a0*/  IMAD.SHL.U32 R0, R0, 0x80, RZ ;  /* 0x0000008000007824 */ /* 0x004fca00078e00ff */
[----:B------:R1:W-:Y:S01]  /*23b0*/  STL [R1+0x4], R0 ;  /* 0x0000040001007387 */ /* 0x0003e20000100800 */
[----:B---3--:R-:W-:-:S04]  /*23c0*/  @P6 IMAD.IADD R67, R4, 0x1, -R5 ;  /* 0x0000000104436824 */ /* 0x008fc800078e0a05 */
[----:B------:R-:W-:Y:S01]  /*23d0*/  IMAD.IADD R249, R7, 0x1, R67 ;  /* 0x0000000107f97824 */ /* 0x000fe200078e0243 */
[----:B----4-:R-:W-:-:S04]  /*23e0*/  LOP3.LUT R3, R14, 0xff000000, RZ, 0xc0, !PT ;  /* 0xff0000000e037812 */ /* 0x010fc800078ec0ff */
[----:B------:R-:W-:Y:S02]  /*23f0*/  IADD3 R119, R249, 0x40, -R250 ;  /* 0x00000040f9777810 */ /* 0x000fe40007ffe8fa */
[----:B-1----:R-:W-:-:S05]  /*2400*/  IADD3 R0, R0, 0x7f, RZ ;  /* 0x0000007f00007810 */ /* 0x002fca0007ffe0ff */
[----:B------:R-:W-:-:S05]  /*2410*/  @P2 IMAD.HI.U32 R2, R0, c[0x0][0x2c8], RZ ;  /* 0x0000b20000022a27 */ /* 0x000fca00078e00ff */
[----:B------:R-:W-:Y:S02]  /*2420*/  @P2 SHF.R.U32.HI R0, RZ, c[0x0][0x2cc], R2 ;  /* 0x0000b300ff002a19 */ /* 0x000fe40000011602 */
[----:B------:R-:W-:-:S03]  /*2430*/  IADD3 R2, R249, 0x3f, RZ ;  /* 0x0000003ff9027810 */ /* 0x000fc60007ffe0ff */
[----:B------:R-:W-:Y:S01]  /*2440*/  IMAD.IADD R0, R119, 0x1, R0 ;  /* 0x0000000177007824 */ /* 0x000fe200078e0200 */
[----:B------:R-:W-:Y:S02]  /*2450*/  SHF.R.S32.HI R4, RZ, 0x1f, R2 ;  /* 0x0000001fff047819 */ /* 0x000fe40000011402 */
[----:B------:R-:W-:Y:S02]  /*2460*/  LOP3.LUT R8, R14, 0xff0000, RZ, 0xc0, !PT ;  /* 0x00ff00000e087812 */ /* 0x000fe400078ec0ff */
[----:B------:R-:W-:Y:S02]  /*2470*/  SHF.R.U32.HI R6, RZ, 0x8, R3 ;  /* 0x00000008ff067819 */ /* 0x000fe40000011603 */
[----:B------:R-:W-:Y:S02]  /*2480*/  SHF.R.S32.HI R5, RZ, 0x1f, R0 ;  /* 0x0000001fff057819 */ /* 0x000fe40000011400 */
[----:B------:R-:W-:Y:S02]  /*2490*/  LEA.HI R3, R4, R2, RZ, 0x6 ;  /* 0x0000000204037211 */ /* 0x000fe400078f30ff */
[----:B------:R-:W-:-:S02]  /*24a0*/  LEA.HI R2, R8, R6, RZ, 0x10 ;  /* 0x0000000608027211 */ /* 0x000fc400078f80ff */
[----:B------:R-:W-:Y:S02]  /*24b0*/  LEA.HI R0, R5, R0, RZ, 0x6 ;  /* 0x0000000005007211 */ /* 0x000fe400078f30ff */
[----:B------:R-:W-:Y:S02]  /*24c0*/  SHF.R.U32.HI R9, RZ, 0x10, R2 ;  /* 0x00000010ff097819 */ /* 0x000fe40000011602 */
[----:B------:R-:W-:Y:S02]  /*24d0*/  LOP3.LUT R17, R2, 0xff, RZ, 0xc0, !PT ;  /* 0x000000ff02117812 */ /* 0x000fe400078ec0ff */
[----:B------:R-:W-:Y:S02]  /*24e0*/  SHF.R.S32.HI R118, RZ, 0x6, R3 ;  /* 0x00000006ff767819 */ /* 0x000fe40000011403 */
[----:B------:R-:W-:Y:S01]  /*24f0*/  SHF.R.S32.HI R0, RZ, 0x6, R0 ;  /* 0x00000006ff007819 */ /* 0x000fe20000011400 */
[----:B------:R1:W-:Y:S03]  /*2500*/  STL [R1+0x2c], R9 ;  /* 0x00002c0901007387 */ /* 0x0003e60000100800 */
[----:B------:R-:W-:Y:S01]  /*2510*/  IMNMX R6, R118, R0, PT ;  /* 0x0000000076067217 */ /* 0x000fe20003800200 */
[----:B------:R1:W-:Y:S03]  /*2520*/  STL [R1+0x30], R17 ;  /* 0x0000301101007387 */ /* 0x0003e60000100800 */
[----:B------:R-:W-:-:S02]  /*2530*/  ISETP.GE.AND P0, PT, R6, 0x1, PT ;  /* 0x000000010600780c */ /* 0x000fc40003f06270 */
[----:B------:R-:W-:Y:S01]  /*2540*/  ISETP.NE.AND P1, PT, R9, RZ, PT ;  /* 0x000000ff0900720c */ /* 0x000fe20003f25270 */
[----:B------:R-:W-:-:S03]  /*2550*/  IMAD.MOV.U32 R0, RZ, RZ, RZ ;  /* 0x000000ffff007224 */ /* 0x000fc600078e00ff */
[----:B------:R-:W-:-:S07]  /*2560*/  SEL R116, R9, c[0x0][0x338], P1 ;  /* 0x0000ce0009747a07 */ /* 0x000fce0000800000 */
        /* <DEDUP_REMOVED lines=13> */
[----:B-1----:R-:W-:Y:S02]  /*2640*/  IMAD.MOV R9, RZ, RZ, -R0 ;  /* 0x000000ffff097224 */ /* 0x002fe400078e0a00 */
        /* <DEDUP_REMOVED lines=15> */
.L_x_2860:
[----:B------:R-:W-:Y:S05]  /*2740*/  BSYNC B0 ;  /* 0x0000000000007941 */ /* 0x000fea0003800000 */
.L_x_2859:
[----:B------:R-:W-:-:S04]  /*2750*/  IMAD R2, R17, R0, RZ ;  /* 0x0000000011027224 */ /* 0x000fc800078e02ff */
        /* <DEDUP_REMOVED lines=15> */
[----:B------:R-:W-:Y:S02]  /*2850*/  SHF.R.S32.HI R2, RZ, 0x1f, R13 ;  /* 0x0000001fff027819 */ /* 0x000fe4000001140d */
[C---:B------:R-:W-:Y:S01]  /*2860*/  IADD3 R0, P0, R251.reuse, R13, RZ ;  /* 0x0000000dfb007210 */ /* 0x040fe20007f1e0ff */
[----:B------:R-:W-:Y:S01]  /*2870*/  IMAD.MOV.U32 R13, RZ, RZ, c[0x0][0x238] ;  /* 0x00008e00ff0d7624 */ /* 0x000fe200078e00ff */
[----:B------:R-:W-:Y:S02]  /*2880*/  LOP3.LUT R23, R14, 0xffff, RZ, 0xc0, !PT ;  /* 0x0000ffff0e177812 */ /* 0x000fe400078ec0ff */
[----:B-1----:R-:W-:Y:S01]  /*2890*/  LEA.HI.X.SX32 R17, R251, R2, 0x1, P0 ;  /* 0x00000002fb117211 */ /* 0x002fe200000f0eff */
[----:B------:R-:W-:Y:S01]  /*28a0*/  IMAD.WIDE.U32 R2, R0, c[0x0][0x238], R216 ;  /* 0x00008e0000027a25 */ /* 0x000fe200078e00d8 */
[----:B------:R-:W-:Y:S02]  /*28b0*/  SEL R12, R21, RZ, !P6 ;  /* 0x000000ff150c7207 */ /* 0x000fe40007000000 */
[----:B------:R-:W-:Y:S01]  /*28c0*/  IADD3 R18, R8, -0x1, RZ ;  /* 0xffffffff08127810 */ /* 0x000fe20007ffe0ff */
[----:B------:R-:W-:Y:S01]  /*28d0*/  IMAD R4, R17, c[0x0][0x238], RZ ;  /* 0x00008e0011047a24 */ /* 0x000fe200078e02ff */
[----:B------:R-:W-:Y:S01]  /*28e0*/  SEL R9, R24, RZ, !P6 ;  /* 0x000000ff18097207 */ /* 0x000fe20007000000 */
[----:B------:R-:W-:Y:S01]  /*28f0*/  IMAD R5, R12, c[0x0][0x248], RZ ;  /* 0x000092000c057a24 */ /* 0x000fe200078e02ff */
[----:B------:R-:W-:Y:S01]  /*2900*/  MOV R121, 0x6 ;  /* 0x0000000600797802 */ /* 0x000fe20000000f00 */
[----:B------:R-:W-:Y:S01]  /*2910*/  IMAD R4, R0, c[0x0][0x23c], R4 ;  /* 0x00008f0000047a24 */ /* 0x000fe200078e0204 */
[----:B------:R-:W-:Y:S01]  /*2920*/  SHF.R.S32.HI R19, RZ, 0x1f, R18 ;  /* 0x0000001fff137819 */ /* 0x000fe20000011412 */
[----:B------:R-:W-:Y:S01]  /*2930*/  IMAD R5, R9, c[0x0][0x24c], R5 ;  /* 0x0000930009057a24 */ /* 0x000fe200078e0205 */
        /* <DEDUP_REMOVED lines=8> */
[----:B------:R-:W-:Y:S01]  /*29c0*/  IMAD R3, R23, c[0x0][0x244], R3 ;  /* 0x0000910017037a24 */ /* 0x000fe200078e0203 */
[----:B------:R-:W-:Y:S01]  /*29d0*/  P2R R14, PR, RZ, 0x10 ;  /* 0x00000010ff0e7803 */ /* 0x000fe20000000000 */
[----:B------:R-:W-:Y:S01]  /*29e0*/  IMAD R4, R18, -0x40, R4 ;  /* 0xffffffc012047824 */ /* 0x000fe200078e0204 */
[----:B------:R-:W-:Y:S01]  /*29f0*/  ISETP.GE.AND P6, PT, R216, c[0x0][0x1d4], PT ;  /* 0x00007500d8007a0c */ /* 0x000fe20003fc6270 */
[----:B------:R-:W-:Y:S01]  /*2a00*/  IMAD.WIDE.U32 R78, R9, c[0x0][0x248], R2 ;  /* 0x00009200094e7a25 */ /* 0x000fe200078e0002 */
[----:B------:R-:W-:Y:S02]  /*2a10*/  ISETP.GE.AND P5, PT, R218, c[0x0][0x1d4], PT ;  /* 0x00007500da007a0c */ /* 0x000fe40003fa6270 */
[C---:B------:R-:W-:Y:S01]  /*2a20*/  ISETP.GE.AND P1, PT, R4.reuse, 0x21, PT ;  /* 0x000000210400780c */ /* 0x040fe20003f26270 */
[----:B------:R-:W-:Y:S01]  /*2a30*/  IMAD.SHL.U32 R126, R13, 0x40, RZ ;  /* 0x000000400d7e7824 */ /* 0x000fe200078e00ff */
[----:B------:R-:W-:Y:S01]  /*2a40*/  ISETP.GE.AND P2, PT, R4, 0x1, PT ;  /* 0x000000010400780c */ /* 0x000fe20003f46270 */
[----:B------:R-:W-:-:S02]  /*2a50*/  IMAD R3, R125, R18, RZ ;  /* 0x000000127d037224 */ /* 0x000fc400078e02ff */
[----:B------:R-:W-:Y:S02]  /*2a60*/  IMAD.IADD R75, R79, 0x1, R5 ;  /* 0x000000014f4b7824 */ /* 0x000fe400078e0205 */
[----:B------:R-:W-:Y:S02]  /*2a70*/  IMAD.MOV.U32 R74, RZ, RZ, R78 ;  /* 0x000000ffff4a7224 */ /* 0x000fe400078e004e */
[-C--:B------:R-:W-:Y:S02]  /*2a80*/  IMAD R3, R19, R126.reuse, R3 ;  /* 0x0000007e13037224 */ /* 0x080fe400078e0203 */
[----:B------:R-:W-:-:S04]  /*2a90*/  IMAD.WIDE.U32 R6, R18, R126, R74 ;  /* 0x0000007e12067225 */ /* 0x000fc800078e004a */
[----:B------:R-:W-:Y:S01]  /*2aa0*/  IMAD.SHL.U32 R127, R13, 0x20, RZ ;  /* 0x000000200d7f7824 */ /* 0x000fe200078e00ff */
[----:B------:R-:W-:Y:S02]  /*2ab0*/  IADD3 R3, R7, R3, RZ ;  /* 0x0000000307037210 */ /* 0x000fe40007ffe0ff */
[C---:B------:R-:W-:Y:S02]  /*2ac0*/  @P2 LEA R4, P3, R6.reuse, c[0x0][0x220], 0x1 ;  /* 0x0000880006042a11 */ /* 0x040fe400078608ff */
[----:B------:R-:W-:Y:S02]  /*2ad0*/  @P1 IADD3 R7, P0, R127, R6, RZ ;  /* 0x000000067f071210 */ /* 0x000fe40007f1e0ff */
[----:B------:R-:W-:Y:S02]  /*2ae0*/  @P2 LEA.HI.X R5, R6, c[0x0][0x224], R3, 0x1, P3 ;  /* 0x0000890006052a11 */ /* 0x000fe400018f0c03 */
[----:B------:R-:W-:Y:S01]  /*2af0*/  @P4 IADD3 R6, P3, R22, c[0x0][0x340], RZ ;  /* 0x0000d00016064a10 */ /* 0x000fe20007f7e0ff */
[----:B------:R-:W-:Y:S01]  /*2b00*/  @P1 IMAD.X R13, R3, 0x1, R122, P0 ;  /* 0x00000001030d1824 */ /* 0x000fe200000e067a */
[----:B------:R-:W-:Y:S01]  /*2b10*/  @P1 LEA R2, P0, R7, c[0x0][0x220], 0x1 ;  /* 0x0000880007021a11 */ /* 0x000fe200078008ff */
[----:B------:R-:W-:Y:S01]  /*2b20*/  @!PT LDS RZ, [RZ] ;  /* 0x00000000fffff984 */ /* 0x000fe20000000800 */
[----:B------:R-:W-:Y:S01]  /*2b30*/  @!PT LDS RZ, [RZ] ;  /* 0x00000000fffff984 */ /* 0x000fe20000000800 */
[----:B------:R-:W-:Y:S01]  /*2b40*/  @!PT LDS RZ, [RZ] ;  /* 0x00000000fffff984 */ /* 0x000fe20000000800 */
[----:B------:R1:W-:Y:S01]  /*2b50*/  @P2 LDGSTS.E.BYPASS.LTC128B.128 [R144+0xc100], [R4.64], !P6 ;  /* 0x0c10000004902fae */ /* 0x0003e2000f101d48 */
[----:B------:R-:W-:-:S02]  /*2b60*/  ISETP.GE.AND P4, PT, R219, c[0x0][0x1d4], PT ;  /* 0x00007500db007a0c */ /* 0x000fc40003f86270 */
[----:B------:R-:W-:Y:S01]  /*2b70*/  @P1 LEA.HI.X R3, R7, c[0x0][0x224], R13, 0x1, P0 ;  /* 0x0000890007031a11 */ /* 0x000fe200000f0c0d */
[----:B------:R1:W-:Y:S01]  /*2b80*/  @P2 LDGSTS.E.BYPASS.LTC128B.128 [R144+0xe100], [R4.64+0x80], !P5 ;  /* 0x0e10008004902fae */ /* 0x0003e2000e901d48 */
[----:B------:R-:W-:-:S09]  /*2b90*/  ISETP.NE.AND P0, PT, R14, RZ, PT ;  /* 0x000000ff0e00720c */ /* 0x000fd20003f05270 */
[----:B------:R1:W-:Y:S04]  /*2ba0*/  @P2 LDGSTS.E.BYPASS.LTC128B.128 [R144+0x10100], [R4.64+0x100], !P4 ;  /* 0x1010010004902fae */ /* 0x0003e8000e101d48 */
[----:B------:R-:W-:Y:S01]  /*2bb0*/  @P0 IADD3.X R7, R16, c[0x0][0x344], RZ, P3, !PT ;  /* 0x0000d10010070a10 */ /* 0x000fe20001ffe4ff */
[----:B------:R2:W-:Y:S04]  /*2bc0*/  @P1 LDGSTS.E.BYPASS.LTC128B.128 [R144+0xd100], [R2.64], !P6 ;  /* 0x0d10000002901fae */ /* 0x0005e8000f101d48 */
        /* <DEDUP_REMOVED lines=9> */
[----:B------:R-:W-:Y:S01]  /*2c60*/  SHF.L.U64.HI R124, R131, R121, c[0x0][0x25c] ;  /* 0x00009700837c7619 */ /* 0x000fe20000010279 */
[----:B-1----:R-:W-:Y:S01]  /*2c70*/  IMAD R4, R17, c[0x0][0x258], RZ ;  /* 0x0000960011047a24 */ /* 0x002fe200078e02ff */
[----:B------:R-:W-:Y:S01]  /*2c80*/  SHF.R.S32.HI R111, RZ, 0x1f, R110 ;  /* 0x0000001fff6f7819 */ /* 0x000fe2000001146e */
[C---:B------:R-:W-:Y:S01]  /*2c90*/  IMAD.SHL.U32 R130, R131.reuse, 0x40, RZ ;  /* 0x0000004083827824 */ /* 0x040fe200078e00ff */
[----:B------:R-:W-:Y:S01]  /*2ca0*/  SHF.L.U32 R131, R131, 0x5, RZ ;  /* 0x0000000583837819 */ /* 0x000fe200000006ff */
[----:B------:R-:W-:Y:S02]  /*2cb0*/  IMAD.SHL.U32 R117, R117, 0x2, RZ ;  /* 0x0000000275757824 */ /* 0x000fe400078e00ff */
[----:B------:R-:W-:Y:S02]  /*2cc0*/  IMAD.MOV.U32 R28, RZ, RZ, R18 ;  /* 0x000000ffff1c7224 */ /* 0x000fe400078e0012 */
[----:B------:R-:W-:Y:S02]  /*2cd0*/  IMAD R73, R23, c[0x0][0x1ec], R69 ;  /* 0x00007b0017497a24 */ /* 0x000fe400078e0245 */
[----:B--2---:R-:W-:-:S04]  /*2ce0*/  IMAD.WIDE.U32 R2, R0, c[0x0][0x258], R216 ;  /* 0x0000960000027a25 */ /* 0x004fc800078e00d8 */
[----:B------:R-:W-:-:S04]  /*2cf0*/  IMAD R0, R0, c[0x0][0x25c], R4 ;  /* 0x0000970000007a24 */ /* 0x000fc800078e0204 */
[----:B------:R-:W-:Y:S02]  /*2d00*/  IMAD.IADD R3, R3, 0x1, R0 ;  /* 0x0000000103037824 */ /* 0x000fe400078e0200 */
[----:B------:R-:W-:Y:S01]  /*2d10*/  IMAD R0, R12, c[0x0][0x268], RZ ;  /* 0x00009a000c007a24 */ /* 0x000fe200078e02ff */
[----:B------:R-:W-:Y:S01]  /*2d20*/  SHF.R.S32.HI R12, RZ, 0x1f, R227 ;  /* 0x0000001fff0c7819 */ /* 0x000fe200000114e3 */
        /* <DEDUP_REMOVED lines=8> */
[----:B------:R-:W-:Y:S01]  /*2db0*/  IMAD R0, R124, R18, RZ ;  /* 0x000000127c007224 */ /* 0x000fe200078e02ff */
[----:B------:R-:W-:Y:S01]  /*2dc0*/  BAR.SYNC.DEFER_BLOCKING 0x0 ;  /* 0x0000000000007b1d */ /* 0x000fe20000010000 */
[----:B------:R-:W-:Y:S01]  /*2dd0*/  IMAD.MOV.U32 R2, RZ, RZ, R76 ;  /* 0x000000ffff027224 */ /* 0x000fe200078e004c */
[----:B------:R-:W-:Y:S01]  /*2de0*/  ISETP.GE.AND P3, PT, R109, c[0x0][0x27c], PT ;  /* 0x00009f006d007a0c */ /* 0x000fe20003f66270 */
[----:B------:R-:W-:Y:S01]  /*2df0*/  IMAD.MOV.U32 R3, RZ, RZ, R92 ;  /* 0x000000ffff037224 */ /* 0x000fe200078e005c */
[----:B------:R-:W-:Y:S01]  /*2e00*/  LOP3.LUT R232, R232, 0xfffffffd, RZ, 0xc0, !PT ;  /* 0xfffffffde8e87812 */ /* 0x000fe200078ec0ff */
[-C--:B------:R-:W-:Y:S01]  /*2e10*/  IMAD R0, R19, R130.reuse, R0 ;  /* 0x0000008213007224 */ /* 0x080fe200078e0200 */
[----:B------:R-:W1:Y:S01]  /*2e20*/  S2R R25, SR_TID.X ;  /* 0x0000000000197919 */ /* 0x000e620000002100 */
[----:B------:R-:W-:Y:S01]  /*2e30*/  IMAD.WIDE.U32 R2, R18, R130, R2 ;  /* 0x0000008212027225 */ /* 0x000fe200078e0002 */
[----:B------:R-:W-:-:S03]  /*2e40*/  ULDC.U8 UR5, c[0x0][0x298] ;  /* 0x0000a60000057ab9 */ /* 0x000fc60000000000 */
[----:B------:R-:W-:Y:S01]  /*2e50*/  IMAD.IADD R0, R3, 0x1, R0 ;  /* 0x0000000103007824 */ /* 0x000fe200078e0200 */
[----:B------:R-:W-:Y:S01]  /*2e60*/  @P2 LEA R6, P0, R2, c[0x0][0x250], 0x1 ;  /* 0x0000940002062a11 */ /* 0x000fe200078008ff */
[----:B------:R-:W-:Y:S02]  /*2e70*/  IMAD.IADD R114, R15, 0x1, R20 ;  /* 0x000000010f727824 */ /* 0x000fe400078e0214 */
[----:B------:R-:W-:Y:S01]  /*2e80*/  IMAD.WIDE.U32 R90, R16, c[0x0][0x2b0], RZ ;  /* 0x0000ac00105a7a25 */ /* 0x000fe200078e00ff */
[----:B------:R-:W-:Y:S02]  /*2e90*/  @P2 LEA.HI.X R7, R2, c[0x0][0x254], R0, 0x1, P0 ;  /* 0x0000950002072a11 */ /* 0x000fe400000f0c00 */
[----:B------:R-:W-:Y:S01]  /*2ea0*/  @P1 IADD3 R2, P0, R131, R2, RZ ;  /* 0x0000000283021210 */ /* 0x000fe20007f1e0ff */
[----:B------:R-:W-:Y:S02]  /*2eb0*/  IMAD.MOV.U32 R129, RZ, RZ, c[0x0][0x290] ;  /* 0x0000a400ff817624 */ /* 0x000fe400078e00ff */
[----:B------:R-:W-:-:S02]  /*2ec0*/  IMAD.MOV.U32 R128, RZ, RZ, c[0x0][0x280] ;  /* 0x0000a000ff807624 */ /* 0x000fc400078e00ff */
[----:B------:R-:W-:Y:S01]  /*2ed0*/  @P1 IMAD.X R0, R0, 0x1, R123, P0 ;  /* 0x0000000100001824 */ /* 0x000fe200000e067b */
[C---:B------:R-:W-:Y:S01]  /*2ee0*/  @P1 LEA R4, P0, R2.reuse, c[0x0][0x250], 0x1 ;  /* 0x0000940002041a11 */ /* 0x040fe200078008ff */
[----:B------:R-:W-:Y:S01]  /*2ef0*/  @!PT LDS RZ, [RZ] ;  /* 0x00000000fffff984 */ /* 0x000fe20000000800 */
[----:B------:R-:W-:Y:S01]  /*2f00*/  @!PT LDS RZ, [RZ] ;  /* 0x00000000fffff984 */ /* 0x000fe20000000800 */
[----:B------:R-:W-:Y:S01]  /*2f10*/  @!PT LDS RZ, [RZ] ;  /* 0x00000000fffff984 */ /* 0x000fe20000000800 */
[----:B------:R2:W-:Y:S03]  /*2f20*/  @P2 LDGSTS.E.BYPASS.LTC128B.128 [R144+0x100], [R6.64], !P6 ;  /* 0x0010000006902fae */ /* 0x0005e6000f101d48 */
[----:B------:R-:W-:Y:S01]  /*2f30*/  @P1 LEA.HI.X R5, R2, c[0x0][0x254], R0, 0x1, P0 ;  /* 0x0000950002051a11 */ /* 0x000fe200000f0c00 */
[----:B------:R2:W-:Y:S01]  /*2f40*/  @P2 LDGSTS.E.BYPASS.LTC128B.128 [R144+0x2100], [R6.64+0x80], !P5 ;  /* 0x0210008006902fae */ /* 0x0005e2000e901d48 */
[----:B------:R-:W-:Y:S01]  /*2f50*/  ISETP.GT.AND P0, PT, R28, R31, PT ;  /* 0x0000001f1c00720c */ /* 0x000fe20003f04270 */
[----:B------:R-:W-:Y:S01]  /*2f60*/  IMAD.MOV.U32 R133, RZ, RZ, 0x1 ;  /* 0x00000001ff857424 */ /* 0x000fe200078e00ff */
[----:B-1----:R-:W-:Y:S01]  /*2f70*/  SHF.R.S32.HI R24, RZ, 0x1f, R25 ;  /* 0x0000001fff187819 */ /* 0x002fe20000011419 */
[----:B------:R2:W-:Y:S03]  /*2f80*/  @P2 LDGSTS.E.BYPASS.LTC128B.128 [R144+0x4100], [R6.64+0x100], !P4 ;  /* 0x0410010006902fae */ /* 0x0005e6000e101d48 */
[----:B------:R-:W-:Y:S01]  /*2f90*/  LEA.HI R24, R24, R25, RZ, 0x2 ;  /* 0x0000001918187211 */ /* 0x000fe200078f10ff */
[----:B------:R1:W-:Y:S03]  /*2fa0*/  @P1 LDGSTS.E.BYPASS.LTC128B.128 [R144+0x1100], [R4.64], !P6 ;  /* 0x0110000004901fae */ /* 0x0003e6000f101d48 */
[----:B------:R-:W-:Y:S01]  /*2fb0*/  LOP3.LUT R24, R24, 0xfffffffc, RZ, 0xc0, !PT ;  /* 0xfffffffc18187812 */ /* 0x000fe200078ec0ff */
[----:B------:R1:W-:Y:S02]  /*2fc0*/  @P1 LDGSTS.E.BYPASS.LTC128B.128 [R144+0x3100], [R4.64+0x80], !P5 ;  /* 0x0310008004901fae */ /* 0x0003e4000e901d48 */
[----:B------:R-:W-:-:S02]  /*2fd0*/  @P0 IADD3 R0, R8, -0x2, RZ ;  /* 0xfffffffe08000810 */ /* 0x000fc40007ffe0ff */
[----:B------:R1:W-:Y:S01]  /*2fe0*/  @P1 LDGSTS.E.BYPASS.LTC128B.128 [R144+0x5100], [R4.64+0x100], !P4 ;  /* 0x0510010004901fae */ /* 0x0003e2000e101d48 */
[----:B------:R-:W-:Y:S01]  /*2ff0*/  IMAD.IADD R24, R25, 0x1, -R24 ;  /* 0x0000000119187824 */ /* 0x000fe200078e0a18 */
[----:B------:R-:W-:Y:S01]  /*3000*/  @P0 SHF.R.S32.HI R3, RZ, 0x1f, R0 ;  /* 0x0000001fff030819 */ /* 0x000fe20000011400 */
[----:B------:R-:W-:Y:S01]  /*3010*/  @P0 IMAD R2, R125, R0, RZ ;  /* 0x000000007d020224 */ /* 0x000fe200078e02ff */
[----:B------:R-:W0:Y:S01]  /*3020*/  LDGDEPBAR ;  /* 0x00000000000079af */ /* 0x000e220000000000 */
[----:B------:R-:W-:-:S04]  /*3030*/  @P0 IMAD.WIDE.U32 R8, R0, R126, R74 ;  /* 0x0000007e00080225 */ /* 0x000fc800078e004a */
[----:B------:R-:W-:Y:S01]  /*3040*/  @P0 IMAD R3, R3, R126, R2 ;  /* 0x0000007e03030224 */ /* 0x000fe200078e0202 */
[----:B------:R-:W-:Y:S01]  /*3050*/  @P0 LEA R2, P2, R8, c[0x0][0x220], 0x1 ;  /* 0x0000880008020a11 */ /* 0x000fe200078408ff */
[----:B------:R-:W-:Y:S02]  /*3060*/  IMAD R0, R12, c[0x0][0x290], RZ ;  /* 0x0000a4000c007a24 */ /* 0x000fe400078e02ff */
[----:B------:R-:W-:Y:S02]  /*3070*/  @P0 IMAD.IADD R3, R9, 0x1, R3 ;  /* 0x0000000109030824 */ /* 0x000fe400078e0203 */
[----:B--2---:R-:W-:-:S03]  /*3080*/  IMAD.WIDE.U32 R6, R227, c[0x0][0x290], R104 ;  /* 0x0000a400e3067a25 */ /* 0x004fc600078e0068 */
[----:B------:R-:W-:Y:S01]  /*3090*/  @P0 LEA.HI.X R3, R8, c[0x0][0x224], R3, 0x1, P2 ;  /* 0x0000890008030a11 */ /* 0x000fe200010f0c03 */
[----:B------:R-:W-:Y:S01]  /*30a0*/  IMAD.MOV.U32 R8, RZ, RZ, R6 ;  /* 0x000000ffff087224 */ /* 0x000fe200078e0006 */
[----:B------:R-:W-:Y:S01]  /*30b0*/  ISETP.GE.AND P2, PT, R104, c[0x0][0x27c], PT ;  /* 0x00009f0068007a0c */ /* 0x000fe20003f46270 */
[----:B------:R-:W-:Y:S01]  /*30c0*/  IMAD R6, R12, c[0x0][0x280], RZ ;  /* 0x0000a0000c067a24 */ /* 0x000fe200078e02ff */
[----:B------:R-:W-:Y:S01]  /*30d0*/  SEL R12, RZ, c[0x0][0x27c], !P3 ;  /* 0x00009f00ff0c7a07 */ /* 0x000fe20005800000 */
[----:B------:R2:W-:Y:S01]  /*30e0*/  @P0 LDGSTS.E.BYPASS.LTC128B.128 [R144+0x12100], [R2.64], !P6 ;  /* 0x1210000002900fae */ /* 0x0005e2000f101d48 */
[C---:B------:R-:W-:Y:S02]  /*30f0*/  IMAD R0, R227.reuse, c[0x0][0x294], R0 ;  /* 0x0000a500e3007a24 */ /* 0x040fe400078e0200 */
[----:B------:R-:W-:Y:S01]  /*3100*/  IMAD R15, R227, c[0x0][0x284], R6 ;  /* 0x0000a100e30f7a24 */ /* 0x000fe200078e0206 */
[----:B-1----:R-:W-:Y:S01]  /*3110*/  @P0 LEA R4, P1, R127, R2, 0x1 ;  /* 0x000000027f040211 */ /* 0x002fe200078208ff */
[----:B------:R2:W-:Y:S01]  /*3120*/  @P0 LDGSTS.E.BYPASS.LTC128B.128 [R144+0x14100], [R2.64+0x80], !P5 ;  /* 0x1410008002900fae */ /* 0x0005e2000e901d48 */
[----:B------:R-:W-:Y:S01]  /*3130*/  SEL R6, RZ, c[0x0][0x27c], !P2 ;  /* 0x00009f00ff067a07 */ /* 0x000fe20005000000 */
[----:B------:R-:W-:Y:S01]  /*3140*/  IMAD.IADD R9, R7, 0x1, R0 ;  /* 0x0000000107097824 */ /* 0x000fe200078e0200 */
[----:B------:R-:W-:Y:S01]  /*3150*/  @P0 LEA.HI.X R5, R127, R3, R122, 0x1, P1 ;  /* 0x000000037f050211 */ /* 0x000fe200008f0c7a */
[----:B------:R2:W-:Y:S01]  /*3160*/  @P0 LDGSTS.E.BYPASS.LTC128B.128 [R144+0x16100], [R2.64+0x100], !P4 ;  /* 0x1610010002900fae */ /* 0x0005e2000e101d48 */
[----:B------:R-:W-:Y:S01]  /*3170*/  IMAD.IADD R12, R109, 0x1, R12 ;  /* 0x000000016d0c7824 */ /* 0x000fe200078e020c */
[----:B------:R-:W-:Y:S01]  /*3180*/  @P2 LOP3.LUT R232, R232, 0x2, RZ, 0xfc, !PT ;  /* 0x00000002e8e82812 */ /* 0x000fe200078efcff */
[----:B------:R-:W-:Y:S01]  /*3190*/  IMAD.WIDE.U32 R88, R23, c[0x0][0x210], RZ ;  /* 0x0000840017587a25 */ /* 0x000fe200078e00ff */
[----:B------:R1:W-:Y:S02]  /*31a0*/  @P0 LDGSTS.E.BYPASS.LTC128B.128 [R144+0x13100], [R4.64], !P6 ;  /* 0x1310000004900fae */ /* 0x0003e4000f101d48 */
[----:B------:R-:W-:Y:S01]  /*31b0*/  SHF.R.S32.HI R18, RZ, 0x1f, R12 ;  /* 0x0000001fff127819 */ /* 0x000fe2000001140c */
[----:B------:R-:W-:Y:S01]  /*31c0*/  IMAD R132, R24, 0x40, R227 ;  /* 0x0000004018847824 */ /* 0x000fe200078e02e3 */
[----:B------:R1:W-:Y:S01]  /*31d0*/  @P0 LDGSTS.E.BYPASS.LTC128B.128 [R144+0x15100], [R4.64+0x80], !P5 ;  /* 0x1510008004900fae */ /* 0x0003e2000e901d48 */
[----:B------:R-:W-:-:S02]  /*31e0*/  LOP3.LUT R232, R232, 0xfffffffe, RZ, 0xc0, !PT ;  /* 0xfffffffee8e87812 */ /* 0x000fc400078ec0ff */
[-C--:B------:R-:W-:Y:S01]  /*31f0*/  LEA.HI R13, R18, R12.reuse, RZ, 0x3 ;  /* 0x0000000c120d7211 */ /* 0x080fe200078f18ff */
[----:B------:R1:W-:Y:S01]  /*3200*/  @P0 LDGSTS.E.BYPASS.LTC128B.128 [R144+0x17100], [R4.64+0x100], !P4 ;  /* 0x1710010004900fae */ /* 0x0003e2000e101d48 */
[----:B------:R-:W-:Y:S02]  /*3210*/  ISETP.GE.AND P0, PT, R108, c[0x0][0x27c], PT ;  /* 0x00009f006c007a0c */ /* 0x000fe40003f06270 */
[----:B------:R-:W-:Y:S01]  /*3220*/  LEA.HI R18, R18, R12, RZ, 0x6 ;  /* 0x0000000c12127211 */ /* 0x000fe200078f30ff */
[----:B------:R-:W0:Y:S01]  /*3230*/  LDGDEPBAR ;  /* 0x00000000000079af */ /* 0x000e220000000000 */
[----:B------:R-:W-:-:S03]  /*3240*/  @P3 LOP3.LUT R232, R232, 0x1, RZ, 0xfc, !PT ;  /* 0x00000001e8e83812 */ /* 0x000fc600078efcff */
[----:B------:R-:W-:Y:S01]  /*3250*/  IMAD.SHL.U32 R18, R18, 0x40, RZ ;  /* 0x0000004012127824 */ /* 0x000fe200078e00ff */
[----:B------:R-:W-:-:S04]  /*3260*/  LOP3.LUT R232, R232, 0xfffffffb, RZ, 0xc0, !PT ;  /* 0xfffffffbe8e87812 */ /* 0x000fc800078ec0ff */
[----:B------:R-:W-:Y:S01]  /*3270*/  LOP3.LUT R18, R18, 0xfffff000, RZ, 0xc0, !PT ;  /* 0xfffff00012127812 */ /* 0x000fe200078ec0ff */
[----:B--2---:R-:W-:Y:S01]  /*3280*/  IMAD.WIDE.U32 R2, R227, c[0x0][0x280], R104 ;  /* 0x0000a000e3027a25 */ /* 0x004fe200078e0068 */
[----:B------:R-:W-:-:S03]  /*3290*/  @P0 LOP3.LUT R232, R232, 0x4, RZ, 0xfc, !PT ;  /* 0x00000004e8e80812 */ /* 0x000fc600078efcff */
[----:B------:R-:W-:Y:S02]  /*32a0*/  IMAD.IADD R7, R3, 0x1, R15 ;  /* 0x0000000103077824 */ /* 0x000fe400078e020f */
[----:B------:R-:W-:Y:S02]  /*32b0*/  IMAD.IADD R3, R104, 0x1, R6 ;  /* 0x0000000168037824 */ /* 0x000fe400078e0206 */
[----:B------:R-:W-:-:S03]  /*32c0*/  IMAD.MOV.U32 R6, RZ, RZ, R2 ;  /* 0x000000ffff067224 */ /* 0x000fc600078e0002 */
[----:B------:R-:W-:Y:S01]  /*32d0*/  SHF.R.S32.HI R2, RZ, 0x1f, R3 ;  /* 0x0000001fff027819 */ /* 0x000fe20000011403 */
[----:B-1----:R-:W-:-:S03]  /*32e0*/  IMAD.WIDE.U32 R4, R227, c[0x0][0x290], R110 ;  /* 0x0000a400e3047a25 */ /* 0x002fc600078e006e */
[-C--:B------:R-:W-:Y:S01]  /*32f0*/  LEA.HI R19, R2, R3.reuse, RZ, 0x6 ;  /* 0x0000000302137211 */ /* 0x080fe200078f30ff */
[----:B------:R-:W-:Y:S01]  /*3300*/  IMAD.IADD R5, R0, 0x1, R5 ;  /* 0x0000000100057824 */ /* 0x000fe200078e0205 */
[----:B------:R-:W-:Y:S02]  /*3310*/  SEL R0, RZ, c[0x0][0x27c], !P0 ;  /* 0x00009f00ff007a07 */ /* 0x000fe40004000000 */
[----:B------:R-:W-:Y:S01]  /*3320*/  LEA.HI R14, R2, R3, RZ, 0x3 ;  /* 0x00000003020e7211 */ /* 0x000fe200078f18ff */
[----:B------:R-:W-:-:S04]  /*3330*/  IMAD.WIDE.U32 R2, R227, c[0x0][0x280], R110 ;  /* 0x0000a000e3027a25 */ /* 0x000fc800078e006e */
[----:B------:R-:W-:Y:S02]  /*3340*/  IMAD.IADD R0, R108, 0x1, R0 ;  /* 0x000000016c007824 */ /* 0x000fe400078e0200 */
[----:B------:R-:W-:Y:S02]  /*3350*/  IMAD.SHL.U32 R19, R19, 0x40, RZ ;  /* 0x0000004013137824 */ /* 0x000fe400078e00ff */
[----:B------:R-:W-:Y:S01]  /*3360*/  IMAD.IADD R3, R15, 0x1, R3 ;  /* 0x000000010f037824 */ /* 0x000fe200078e0203 */
[----:B------:R-:W-:Y:S02]  /*3370*/  SHF.R.S32.HI R17, RZ, 0x1f, R0 ;  /* 0x0000001fff117819 */ /* 0x000fe40000011400 */
[----:B------:R-:W-:Y:S02]  /*3380*/  LOP3.LUT R15, R233, 0x38, R13, 0xf8, !PT ;  /* 0x00000038e90f7812 */ /* 0x000fe400078ef80d */
[CC--:B------:R-:W-:Y:S02]  /*3390*/  LEA.HI R12, R17.reuse, R0.reuse, RZ, 0x3 ;  /* 0x00000000110c7211 */ /* 0x0c0fe400078f18ff */
[----:B------:R-:W-:-:S02]  /*33a0*/  LEA.HI R0, R17, R0, RZ, 0x6 ;  /* 0x0000000011007211 */ /* 0x000fc400078f30ff */
[----:B------:R-:W-:Y:S02]  /*33b0*/  LOP3.LUT R17, R233, 0x38, R14, 0xf8, !PT ;  /* 0x00000038e9117812 */ /* 0x000fe400078ef80e */
[----:B------:R-:W-:Y:S01]  /*33c0*/  LOP3.LUT R21, R19, 0xfffff000, RZ, 0xc0, !PT ;  /* 0xfffff00013157812 */ /* 0x000fe200078ec0ff */
[----:B------:R-:W-:Y:S01]  /*33d0*/  IMAD.SHL.U32 R0, R0, 0x40, RZ ;  /* 0x0000004000007824 */ /* 0x000fe200078e00ff */
[-C--:B------:R-:W-:Y:S02]  /*33e0*/  LOP3.LUT R19, R17, R150.reuse, RZ, 0x3c, !PT ;  /* 0x0000009611137212 */ /* 0x080fe400078e3cff */
[----:B------:R-:W-:Y:S02]  /*33f0*/  LOP3.LUT R17, R15, R150, RZ, 0x3c, !PT ;  /* 0x000000960f117212 */ /* 0x000fe400078e3cff */
[----:B------:R-:W-:Y:S02]  /*3400*/  LOP3.LUT R20, R233, 0x38, R12, 0xf8, !PT ;  /* 0x00000038e9147812 */ /* 0x000fe400078ef80c */
[----:B------:R-:W-:-:S02]  /*3410*/  IADD3 R112, R17, R18, R151 ;  /* 0x0000001211707210 */ /* 0x000fc40007ffe097 */
[----:B------:R-:W2:Y:S01]  /*3420*/  LDL R18, [R1+0x10] ;  /* 0x0000100001127983 */ /* 0x000ea20000100800 */
[----:B------:R-:W-:Y:S02]  /*3430*/  LOP3.LUT R15, R0, 0xfffff000, RZ, 0xc0, !PT ;  /* 0xfffff000000f7812 */ /* 0x000fe400078ec0ff */
[----:B------:R-:W-:Y:S02]  /*3440*/  LOP3.LUT R232, R232, 0xfffffff7, RZ, 0xc0, !PT ;  /* 0xfffffff7e8e87812 */ /* 0x000fe400078ec0ff */
[----:B------:R-:W-:Y:S02]  /*3450*/  LOP3.LUT R0, R20, R150, RZ, 0x3c, !PT ;  /* 0x0000009614007212 */ /* 0x000fe400078e3cff */
[----:B------:R-:W-:Y:S02]  /*3460*/  ISETP.NE.AND P1, PT, R133, c[0x0][0x2b8], PT ;  /* 0x0000ae0085007a0c */ /* 0x000fe40003f25270 */
[----:B------:R-:W-:Y:S01]  /*3470*/  IADD3 R107, R0, R15, R151 ;  /* 0x0000000f006b7210 */ /* 0x000fe20007ffe097 */
[----:B------:R-:W-:Y:S01]  /*3480*/  IMAD R0, R22, c[0x0][0x2b0], RZ ;  /* 0x0000ac0016007a24 */ /* 0x000fe200078e02ff */
[----:B-----5:R-:W-:Y:S01]  /*3490*/  SHF.R.S32.HI R15, RZ, 0x1f, R138 ;  /* 0x0000001fff0f7819 */ /* 0x020fe2000001148a */
[----:B------:R-:W-:Y:S01]  /*34a0*/  IMAD.WIDE.U32 R86, R138, c[0x0][0x290], R8 ;  /* 0x0000a4008a567a25 */ /* 0x000fe200078e0008 */
[----:B------:R-:W-:-:S02]  /*34b0*/  LOP3.LUT R72, R14, 0xfffffff8, RZ, 0xc0, !PT ;  /* 0xfffffff80e487812 */ /* 0x000fc400078ec0ff */
[----:B------:R-:W-:Y:S01]  /*34c0*/  LOP3.LUT R71, R13, 0xfffffff8, RZ, 0xc0, !PT ;  /* 0xfffffff80d477812 */ /* 0x000fe200078ec0ff */
[----:B------:R-:W-:Y:S01]  /*34d0*/  IMAD R17, R16, c[0x0][0x2b4], R0 ;  /* 0x0000ad0010117a24 */ /* 0x000fe200078e0200 */
[----:B------:R-:W-:Y:S01]  /*34e0*/  LOP3.LUT R0, R233, 0x18, R104, 0xf8, !PT ;  /* 0x00000018e9007812 */ /* 0x000fe200078ef868 */
[C---:B------:R-:W-:Y:S01]  /*34f0*/  IMAD R16, R15.reuse, c[0x0][0x290], RZ ;  /* 0x0000a4000f107a24 */ /* 0x040fe200078e02ff */
[----:B------:R-:W-:Y:S01]  /*3500*/  LOP3.LUT R70, R12, 0xfffffff8, RZ, 0xc0, !PT ;  /* 0xfffffff80c467812 */ /* 0x000fe200078ec0ff */
[----:B------:R-:W-:Y:S01]  /*3510*/  IMAD R15, R15, c[0x0][0x280], RZ ;  /* 0x0000a0000f0f7a24 */ /* 0x000fe200078e02ff */
[----:B------:R-:W-:Y:S01]  /*3520*/  SHF.L.U64.HI R120, R129, R121, c[0x0][0x294] ;  /* 0x0000a50081787619 */ /* 0x000fe20000010279 */
[C---:B------:R-:W-:Y:S01]  /*3530*/  IMAD R16, R138.reuse, c[0x0][0x294], R16 ;  /* 0x0000a5008a107a24 */ /* 0x040fe200078e0210 */
[----:B------:R-:W-:Y:S01]  /*3540*/  IADD3 R113, R19, R21, R151 ;  /* 0x0000001513717210 */ /* 0x000fe20007ffe097 */
[C---:B------:R-:W-:Y:S02]  /*3550*/  IMAD R15, R138.reuse, c[0x0][0x284], R15 ;  /* 0x0000a1008a0f7a24 */ /* 0x040fe400078e020f */
[----:B------:R-:W-:Y:S01]  /*3560*/  IMAD.WIDE.U32 R84, R138, c[0x0][0x280], R6 ;  /* 0x0000a0008a547a25 */ /* 0x000fe200078e0006 */
[----:B------:R-:W-:-:S03]  /*3570*/  SHF.L.U64.HI R121, R128, R121, c[0x0][0x284] ;  /* 0x0000a10080797619 */ /* 0x000fc60000010279 */
[----:B------:R-:W-:-:S04]  /*3580*/  IMAD.WIDE.U32 R82, R138, c[0x0][0x290], R4 ;  /* 0x0000a4008a527a25 */ /* 0x000fc800078e0004 */
[----:B------:R-:W-:Y:S01]  /*3590*/  IMAD.WIDE.U32 R80, R138, c[0x0][0x280], R2 ;  /* 0x0000a0008a507a25 */ /* 0x000fe200078e0002 */
[----:B------:R-:W-:Y:S02]  /*35a0*/  LOP3.LUT R0, R151, R0, R150, 0xf6, !PT ;  /* 0x0000000097007212 */ /* 0x000fe400078ef696 */
[----:B------:R-:W-:Y:S01]  /*35b0*/  SHF.R.S32.HI R102, RZ, 0x3, R14 ;  /* 0x00000003ff667819 */ /* 0x000fe2000001140e */
[----:B------:R-:W-:Y:S01]  /*35c0*/  IMAD.MOV.U32 R32, RZ, RZ, RZ ;  /* 0x000000ffff207224 */ /* 0x000fe200078e00ff */
[----:B------:R-:W-:Y:S01]  /*35d0*/  SHF.R.S32.HI R101, RZ, 0x3, R13 ;  /* 0x00000003ff657819 */ /* 0x000fe2000001140d */
[----:B------:R-:W-:Y:S01]  /*35e0*/  IMAD.MOV.U32 R35, RZ, RZ, 0x1 ;  /* 0x00000001ff237424 */ /* 0x000fe200078e00ff */
[----:B------:R-:W-:Y:S01]  /*35f0*/  SHF.R.S32.HI R100, RZ, 0x3, R12 ;  /* 0x00000003ff647819 */ /* 0x000fe2000001140c */
[----:B------:R-:W-:Y:S01]  /*3600*/  IMAD.SHL.U32 R129, R129, 0x40, RZ ;  /* 0x0000004081817824 */ /* 0x000fe200078e00ff */
[----:B------:R-:W-:Y:S01]  /*3610*/  SHF.R.S32.HI R96, RZ, 0x1f, R72 ;  /* 0x0000001fff607819 */ /* 0x000fe20000011448 */
[----:B------:R-:W-:Y:S01]  /*3620*/  IMAD.SHL.U32 R128, R128, 0x40, RZ ;  /* 0x0000004080807824 */ /* 0x000fe200078e00ff */
[----:B------:R-:W-:Y:S01]  /*3630*/  SHF.R.S32.HI R95, RZ, 0x1f, R71 ;  /* 0x0000001fff5f7819 */ /* 0x000fe20000011447 */
[----:B------:R-:W-:Y:S01]  /*3640*/  IMAD R106, R23, c[0x0][0x214], R89 ;  /* 0x00008500176a7a24 */ /* 0x000fe200078e0259 */
[----:B------:R-:W-:Y:S01]  /*3650*/  SHF.R.S32.HI R94, RZ, 0x1f, R70 ;  /* 0x0000001fff5e7819 */ /* 0x000fe20000011446 */
[----:B------:R-:W-:-:S02]  /*3660*/  IMAD.IADD R103, R91, 0x1, R17 ;  /* 0x000000015b677824 */ /* 0x000fc400078e0211 */
[----:B------:R-:W-:Y:S02]  /*3670*/  IMAD.IADD R99, R87, 0x1, R16 ;  /* 0x0000000157637824 */ /* 0x000fe400078e0210 */
[----:B------:R-:W-:Y:S02]  /*3680*/  IMAD.IADD R97, R16, 0x1, R83 ;  /* 0x0000000110617824 */ /* 0x000fe400078e0253 */
[----:B------:R-:W-:Y:S02]  /*3690*/  IMAD.IADD R98, R85, 0x1, R15 ;  /* 0x0000000155627824 */ /* 0x000fe400078e020f */
[----:B------:R-:W-:Y:S01]  /*36a0*/  IMAD.IADD R93, R15, 0x1, R81 ;  /* 0x000000010f5d7824 */ /* 0x000fe200078e0251 */
[----:B--2---:R-:W-:-:S13]  /*36b0*/  LOP3.LUT P0, RZ, R18, 0x4, RZ, 0xc0, !PT ;  /* 0x0000000412ff7812 */ /* 0x004fda000780c0ff */
[----:B------:R-:W-:Y:S02]  /*36c0*/  @P0 LOP3.LUT R232, R232, 0x8, RZ, 0xfc, !PT ;  /* 0x00000008e8e80812 */ /* 0x000fe400078efcff */
[----:B------:R-:W-:Y:S02]  /*36d0*/  ISETP.LE.AND P0, PT, R133, c[0x0][0x27c], PT ;  /* 0x00009f0085007a0c */ /* 0x000fe40003f03270 */
[----:B------:R-:W-:-:S04]  /*36e0*/  LOP3.LUT R232, R232, 0xffffffdf, RZ, 0xc0, !PT ;  /* 0xffffffdfe8e87812 */ /* 0x000fc800078ec0ff */
[----:B------:R-:W-:-:S04]  /*36f0*/  LOP3.LUT R232, R232, 0xffffffef, RZ, 0xc0, !PT ;  /* 0xffffffefe8e87812 */ /* 0x000fc800078ec0ff */
[----:B------:R-:W-:-:S04]  /*3700*/  @P1 LOP3.LUT R232, R232, 0x10, RZ, 0xfc, !PT ;  /* 0x00000010e8e81812 */ /* 0x000fc800078efcff */
[----:B------:R-:W-:Y:S02]  /*3710*/  @P0 LOP3.LUT R232, R232, 0x20, RZ, 0xfc, !PT ;  /* 0x00000020e8e80812 */ /* 0x000fe400078efcff */
.L_x_2886:
[----:B------:R-:W-:Y:S01]  /*3720*/  ISETP.NE.AND P1, PT, R133, c[0x0][0x2b8], PT ;  /* 0x0000ae0085007a0c */ /* 0x000fe20003f25270 */
[----:B------:R-:W-:Y:S01]  /*3730*/  IMAD.SHL.U32 R8, R28, 0x40, RZ ;  /* 0x000000401c087824 */ /* 0x000fe200078e00ff */
[----:B------:R-:W2:Y:S01]  /*3740*/  LDL R9, [R1+0x10] ;  /* 0x0000100001097983 */ /* 0x000ea20000100800 */
[----:B------:R-:W-:Y:S01]  /*3750*/  IMAD.MOV.U32 R60, RZ, RZ, RZ ;  /* 0x000000ffff3c7224 */ /* 0x000fe200078e00ff */
[----:B------:R-:W-:Y:S04]  /*3760*/  DEPBAR.LE SB0, 0x2 ;  /* 0x000080800000791a */ /* 0x000fe80000000000 */
[----:B-1----:R-:W-:Y:S01]  /*3770*/  IMAD.IADD R2, R132, 0x1, R8 ;  /* 0x0000000184027824 */ /* 0x002fe200078e0208 */
        /* <DEDUP_REMOVED lines=17> */
[C---:B------:R-:W-:Y:S01]  /*3890*/  LEA R61, R2.reuse, 0x100, 0x1 ;  /* 0x00000100023d7811 */ /* 0x040fe200078e08ff */
[----:B------:R-:W-:Y:S01]  /*38a0*/  BAR.SYNC.DEFER_BLOCKING 0x0 ;  /* 0x0000000000007b1d */ /* 0x000fe20000010000 */
[----:B--2---:R-:W-:Y:S11]  /*38b0*/  LOP3.LUT P2, RZ, R9, 0x4, RZ, 0xc0, !PT ;  /* 0x0000000409ff7812 */ /* 0x004ff6000784c0ff */
[----:B------:R-:W-:Y:S02]  /*38c0*/  @!UPT UIADD3 URZ, URZ, URZ, URZ ;  /* 0x0000003f3f3ff290 */ /* 0x000fe4000fffe03f */
[----:B------:R-:W-:Y:S02]  /*38d0*/  @P2 IADD3 R5, R2, -0x20, RZ ;  /* 0xffffffe002052810 */ /* 0x000fe40007ffe0ff */
[----:B------:R-:W-:Y:S02]  /*38e0*/  ISETP.LE.AND P2, PT, R133, c[0x0][0x27c], PT ;  /* 0x00009f0085007a0c */ /* 0x000fe40003f43270 */
[----:B------:R-:W-:Y:S11]  /*38f0*/  LEA R62, R5, 0x100, 0x1 ;  /* 0x00000100053e7811 */ /* 0x000ff600078e08ff */
[----:B----4-:R-:W-:-:S05]  /*3900*/  @!P2 BRA `(.L_x_2863) ;  /* 0x00003b100000a947 */ /* 0x010fca0003800000 */
[----:B-1----:R-:W-:Y:S01]  /*3910*/  IMAD.WIDE.U32 R2, R63, c[0x0][0x1e0], RZ ;  /* 0x000078003f027a25 */ /* 0x002fe200078e00ff */
        /* <DEDUP_REMOVED lines=84> */
.L_x_2866:
[----:B------:R-:W-:Y:S05]  /*3e60*/  BSYNC B0 ;  /* 0x0000000000007941 */ /* 0x000fea0003800000 */
.L_x_2865:
        /* <DEDUP_REMOVED lines=36> */
[----:B------:R-:W-:Y:S01]  /*40b0*/  ISETP.GE.AND P0, PT, R110, c[0x0][0x27c], PT ;  /* 0x00009f006e007a0c */ /* 0x000fe20003f06270 */
[----:B------:R-:W1:Y:S01]  /*40c0*/  LDS.128 R12, [R61+0xc000] ;  /* 0x00c000003d0c7984 */ /* 0x000e620000000c00 */
[----:B------:R-:W-:Y:S01]  /*40d0*/  MOV R4, R2 ;  /* 0x0000000200047202 */ /* 0x000fe20000000f00 */
[----:B------:R-:W-:Y:S02]  /*40e0*/  IMAD.MOV.U32 R30, RZ, RZ, R16 ;  /* 0x000000ffff1e7224 */ /* 0x000fe400078e0010 */
[--C-:B------:R-:W-:Y:S08]  /*40f0*/  IMAD.MOV.U32 R46, RZ, RZ, R17.reuse ;  /* 0x000000ffff2e7224 */ /* 0x100ff000078e0011 */
[----:B--2---:R-:W-:Y:S02]  /*4100*/  @!P0 SHF.R.U64 R33, R16, 0x10, R17 ;  /* 0x0000001010218819 */ /* 0x004fe40000001211 */
[----:B------:R-:W-:Y:S02]  /*4110*/  @!P0 SHF.R.U64 R5, R2, 0x10, R3 ;  /* 0x0000001002058819 */ /* 0x000fe40000001203 */
[----:B------:R-:W-:Y:S02]  /*4120*/  @!P0 PRMT R33, R30, 0x5410, R33 ;  /* 0x000054101e218816 */ /* 0x000fe40000000021 */
[----:B------:R-:W-:Y:S02]  /*4130*/  @!P0 PRMT R4, R4, 0x5410, R5 ;  /* 0x0000541004048816 */ /* 0x000fe40000000005 */
[----:B------:R-:W-:Y:S01]  /*4140*/  @!P0 SHF.R.U32.HI R34, RZ, 0x10, R17 ;  /* 0x00000010ff228819 */ /* 0x000fe20000011611 */
[----:B------:R-:W-:Y:S01]  /*4150*/  @!P0 IMAD.U32 R30, R33, 0x10000, RZ ;  /* 0x00010000211e8824 */ /* 0x000fe200078e00ff */
[--C-:B------:R-:W-:Y:S01]  /*4160*/  @!P0 SHF.R.U32.HI R16, RZ, 0x10, R3.reuse ;  /* 0x00000010ff108819 */ /* 0x100fe20000011603 */
[----:B------:R-:W-:Y:S01]  /*4170*/  IMAD.MOV.U32 R17, RZ, RZ, R3 ;  /* 0x000000ffff117224 */ /* 0x000fe200078e0003 */
[----:B------:R-:W-:Y:S02]  /*4180*/  @!P0 SHF.L.U32 R3, R4, 0x10, RZ ;  /* 0x0000001004038819 */ /* 0x000fe400000006ff */
[----:B------:R-:W-:Y:S02]  /*4190*/  @!P0 PRMT R34, R46, 0x5410, R34 ;  /* 0x000054102e228816 */ /* 0x000fe40000000022 */
[----:B------:R-:W-:Y:S02]  /*41a0*/  @!P0 LOP3.LUT R4, R4, 0xffff0000, RZ, 0xc0, !PT ;  /* 0xffff000004048812 */ /* 0x000fe400078ec0ff */
[----:B------:R-:W-:Y:S02]  /*41b0*/  @!P0 PRMT R16, R17, 0x5410, R16 ;  /* 0x0000541011108816 */ /* 0x000fe40000000010 */
[----:B------:R-:W-:Y:S02]  /*41c0*/  @!P0 SHF.L.U32 R17, R34, 0x10, RZ ;  /* 0x0000001022118819 */ /* 0x000fe400000006ff */
[----:B------:R-:W-:Y:S01]  /*41d0*/  @!P0 LOP3.LUT R33, R33, 0xffff0000, RZ, 0xc0, !PT ;  /* 0xffff000021218812 */ /* 0x000fe200078ec0ff */
[C---:B-1----:R-:W-:Y:S01]  /*41e0*/  @!P0 IMAD.U32 R5, R12.reuse, 0x10000, RZ ;  /* 0x000100000c058824 */ /* 0x042fe200078e00ff */
[----:B------:R-:W-:Y:S05]  /*41f0*/  @!P0 LOP3.LUT R2, R12, 0xffff0000, RZ, 0xc0, !PT ;  /* 0xffff00000c028812 */ /* 0x000fea00078ec0ff */
[C---:B------:R-:W-:Y:S02]  /*4200*/  @!P0 FMUL.FTZ R46, R2.reuse, R30 ;  /* 0x0000001e022e8220 */ /* 0x040fe40000410000 */
[-C--:B------:R-:W-:Y:S02]  /*4210*/  @!P0 FMUL.FTZ R2, R2, R3.reuse ;  /* 0x0000000302028220 */ /* 0x080fe40000410000 */
[----:B------:R-:W-:Y:S01]  /*4220*/  @!P0 FFMA.FTZ R46, R5, R3, -R46 ;  /* 0x00000003052e8223 */ /* 0x000fe2000001082e */
[C---:B------:R-:W-:Y:S01]  /*4230*/  @!P0 LOP3.LUT R3, R13.reuse, 0xffff0000, RZ, 0xc0, !PT ;  /* 0xffff00000d038812 */ /* 0x040fe200078ec0ff */
[----:B------:R-:W-:Y:S02]  /*4240*/  @!P0 FFMA.FTZ R2, R30, R5, R2 ;  /* 0x000000051e028223 */ /* 0x000fe40000010002 */
[----:B------:R-:W-:Y:S02]  /*4250*/  @!P0 IMAD.U32 R5, R13, 0x10000, RZ ;  /* 0x000100000d058824 */ /* 0x000fe400078e00ff */
[C---:B------:R-:W-:Y:S02]  /*4260*/  @!P0 FMUL.FTZ R30, R3.reuse, R33 ;  /* 0x00000021031e8220 */ /* 0x040fe40000410000 */
[-C--:B------:R-:W-:Y:S02]  /*4270*/  @!P0 FMUL.FTZ R3, R3, R4.reuse ;  /* 0x0000000403038220 */ /* 0x080fe40000410000 */
[----:B------:R-:W-:Y:S01]  /*4280*/  @!P0 FFMA.FTZ R55, R5, R4, -R30 ;  /* 0x0000000405378223 */ /* 0x000fe2000001081e */
[----:B------:R-:W-:Y:S01]  /*4290*/  @!P0 LOP3.LUT R4, R14, 0xffff0000, RZ, 0xc0, !PT ;  /* 0xffff00000e048812 */ /* 0x000fe200078ec0ff */
        /* <DEDUP_REMOVED lines=19> */
[C---:B----4-:R-:W-:Y:S02]  /*43d0*/  LEA R16, P1, R104.reuse, R52, 0x1 ;  /* 0x0000003468107211 */ /* 0x050fe400078208ff */
[----:B------:R-:W-:Y:S01]  /*43e0*/  @!P0 F2FP.BF16.PACK_AB R2, R5, R34 ;  /* 0x000000220502823e */ /* 0x000fe200000010ff */
[----:B------:R-:W-:Y:S01]  /*43f0*/  @!P0 IMAD.MOV.U32 R14, RZ, RZ, R3 ;  /* 0x000000ffff0e8224 */ /* 0x000fe200078e0003 */
[----:B---3--:R-:W-:Y:S02]  /*4400*/  LEA.HI.X R17, R104, R53, R105, 0x1, P1 ;  /* 0x0000003568117211 */ /* 0x008fe400008f0c69 */
[----:B------:R-:W-:Y:S02]  /*4410*/  @!P0 MOV R13, R30 ;  /* 0x0000001e000d8202 */ /* 0x000fe40000000f00 */
[----:B------:R-:W-:Y:S05]  /*4420*/  @!P0 MOV R15, R2 ;  /* 0x00000002000f8202 */ /* 0x000fea0000000f00 */
[----:B------:R1:W-:Y:S02]  /*4430*/  ST.E.128 [R16.64], R12 ;  /* 0x0000000c10007985 */ /* 0x0003e4000c101d08 */
.L_x_2869:
[----:B------:R-:W-:Y:S05]  /*4440*/  BSYNC B0 ;  /* 0x0000000000007941 */ /* 0x000fea0003800000 */
.L_x_2868:
        /* <DEDUP_REMOVED lines=16> */
[----:B--2---:R-:W-:Y:S02]  /*4550*/  @!P0 PRMT R33, R47, 0x5432, R4 ;  /* 0x000054322f218816 */ /* 0x004fe40000000004 */
        /* <DEDUP_REMOVED lines=29> */
[----:B------:R-:W-:Y:S01]  /*4730*/  IMAD.SHL.U32 R7, R235, 0x8, RZ ;  /* 0x00000008eb077824 */ /* 0x000fe200078e00ff */
[----:B------:R-:W-:Y:S01]  /*4740*/  @!P0 F2FP.BF16.PACK_AB R17, R2, R47 ;  /* 0x0000002f0211823e */ /* 0x000fe200000010ff */
[----:B------:R-:W-:Y:S01]  /*4750*/  @!P0 FFMA.FTZ R37, R34, R6, -R37 ;  /* 0x0000000622258223 */ /* 0x000fe20000010825 */
[----:B------:R-:W-:Y:S01]  /*4760*/  @!P0 F2FP.BF16.PACK_AB R3, R4, R46 ;  /* 0x0000002e0403823e */ /* 0x000fe200000010ff */
[----:B------:R-:W-:Y:S01]  /*4770*/  @!P0 FFMA.FTZ R5, R33, R34, R5 ;  /* 0x0000002221058223 */ /* 0x000fe20000010005 */
[----:B----4-:R-:W-:Y:S01]  /*4780*/  LEA R6, P1, R7, R52, 0x1 ;  /* 0x0000003407067211 */ /* 0x010fe200078208ff */
[----:B------:R-:W-:Y:S01]  /*4790*/  @!P0 IMAD.MOV.U32 R13, RZ, RZ, R16 ;  /* 0x000000ffff0d8224 */ /* 0x000fe200078e0010 */
[----:B------:R-:W-:Y:S01]  /*47a0*/  @!P0 MOV R12, R17 ;  /* 0x00000011000c8202 */ /* 0x000fe20000000f00 */
[----:B------:R-:W-:Y:S01]  /*47b0*/  @!P0 IMAD.MOV.U32 R14, RZ, RZ, R3 ;  /* 0x000000ffff0e8224 */ /* 0x000fe200078e0003 */
[----:B------:R-:W-:Y:S02]  /*47c0*/  @!P0 F2FP.BF16.PACK_AB R2, R5, R37 ;  /* 0x000000250502823e */ /* 0x000fe400000010ff */
[----:B---3--:R-:W-:Y:S02]  /*47d0*/  LEA.HI.X.SX32 R7, R7, R53, 0x1, P1 ;  /* 0x0000003507077211 */ /* 0x008fe400008f0eff */
[----:B------:R-:W-:Y:S05]  /*47e0*/  @!P0 MOV R15, R2 ;  /* 0x00000002000f8202 */ /* 0x000fea0000000f00 */
[----:B------:R1:W-:Y:S02]  /*47f0*/  ST.E.128 [R6.64], R12 ;  /* 0x0000000c06007985 */ /* 0x0003e4000c101d08 */
.L_x_2871:
[----:B------:R-:W-:Y:S05]  /*4800*/  BSYNC B0 ;  /* 0x0000000000007941 */ /* 0x000fea0003800000 */
.L_x_2870:
        /* <DEDUP_REMOVED lines=39> */
[----:B--2---:R-:W-:Y:S01]  /*4a80*/  @!P0 FFMA.FTZ R34, R17, R5, -R30 ;  /* 0x0000000511228223 */ /* 0x004fe2000001081e */
        /* <DEDUP_REMOVED lines=21> */
.L_x_2873:
[----:B------:R-:W-:Y:S05]  /*4be0*/  BSYNC B0 ;  /* 0x0000000000007941 */ /* 0x000fea0003800000 */
.L_x_2872:
        /* <DEDUP_REMOVED lines=28> */
[----:B--2---:R-:W-:Y:S01]  /*4db0*/  @!P0 FFMA.FTZ R34, R9, R7, -R19 ;  /* 0x0000000709228223 */ /* 0x004fe20000010813 */
        /* <DEDUP_REMOVED lines=29> */
.L_x_2875:
[----:B------:R-:W-:Y:S05]  /*4f90*/  BSYNC B0 ;  /* 0x0000000000007941 */ /* 0x000fea0003800000 */
.L_x_2874:
        /* <DEDUP_REMOVED lines=58> */
.L_x_2877:
[----:B------:R-:W-:Y:S05]  /*5340*/  BSYNC B0 ;  /* 0x0000000000007941 */ /* 0x000fea0003800000 */
.L_x_2876:
        /* <DEDUP_REMOVED lines=58> */
.L_x_2864:
        /* <DEDUP_REMOVED lines=47> */
.L_x_2879:
[----:B------:R-:W-:Y:S05]  /*59e0*/  BSYNC B0 ;  /* 0x0000000000007941 */ /* 0x000fea0003800000 */
.L_x_2878:
        /* <DEDUP_REMOVED lines=37> */
[----:B------:R-:W-:Y:S02]  /*5c40*/  IMAD.MOV.U32 R21, RZ, RZ, R12 ;  /* 0x000000ffff157224 */ /* 0x000fe400078e000c */
[----:B--2---:R-:W-:Y:S01]  /*5c50*/  IMAD.MOV.U32 R33, RZ, RZ, R14 ;  /* 0x000000ffff217224 */ /* 0x004fe200078e000e */
[----:B------:R-:W-:Y:S01]  /*5c60*/  SHF.R.S32.HI R3, RZ, 0x1f, R2 ;  /* 0x0000001fff037819 */ /* 0x000fe20000011402 */
[----:B------:R-:W-:Y:S03]  /*5c70*/  IMAD.MOV.U32 R20, RZ, RZ, R5 ;  /* 0x000000ffff147224 */ /* 0x000fe600078e0005 */
[----:B------:R-:W-:Y:S03]  /*5c80*/  LEA.HI R2, R3, R2, RZ, 0x4 ;  /* 0x0000000203027211 */ /* 0x000fe600078f20ff */
[--C-:B------:R-:W-:Y:S02]  /*5c90*/  @!P0 SHF.R.U64 R12, R12, 0x10, R13.reuse ;  /* 0x000000100c0c8819 */ /* 0x100fe4000000120d */
[----:B------:R-:W-:Y:S02]  /*5ca0*/  LEA.HI.SX32 R2, R2, R102, 0x1c ;  /* 0x0000006602027211 */ /* 0x000fe400078fe2ff */
[----:B------:R-:W-:Y:S02]  /*5cb0*/  @!P0 SHF.R.U32.HI R36, RZ, 0x10, R13 ;  /* 0x00000010ff248819 */ /* 0x000fe4000001160d */
[----:B------:R-:W-:Y:S01]  /*5cc0*/  SHF.R.S32.HI R3, RZ, 0x1f, R2 ;  /* 0x0000001fff037819 */ /* 0x000fe20000011402 */
[----:B------:R-:W-:Y:S01]  /*5cd0*/  IMAD.SHL.U32 R59, R2, 0x8, RZ ;  /* 0x00000008023b7824 */ /* 0x000fe200078e00ff */
[--C-:B------:R-:W-:Y:S02]  /*5ce0*/  @!P0 SHF.R.U64 R34, R14, 0x10, R15.reuse ;  /* 0x000000100e228819 */ /* 0x100fe4000000120f */
        /* <DEDUP_REMOVED lines=12> */
[----:B------:R-:W-:Y:S01]  /*5db0*/  @!P0 PRMT R51, R37, 0x5410, R36 ;  /* 0x0000541025338816 */ /* 0x000fe20000000024 */
[----:B------:R-:W-:Y:S01]  /*5dc0*/  IMAD.IADD R4, R58, 0x1, R4 ;  /* 0x000000013a047824 */ /* 0x000fe200078e0204 */
[----:B------:R-:W-:Y:S01]  /*5dd0*/  @!P0 SHF.R.U32.HI R8, RZ, 0x10, R5 ;  /* 0x00000010ff088819 */ /* 0x000fe20000011605 */
        /* <DEDUP_REMOVED lines=99> */
.L_x_2881:
[----:B------:R-:W-:Y:S05]  /*6410*/  BSYNC B0 ;  /* 0x0000000000007941 */ /* 0x000fea0003800000 */
.L_x_2880:
        /* <DEDUP_REMOVED lines=16> */
[----:B------:R-:W-:Y:S02]  /*6520*/  @!P0 PRMT R9, R52, 0x5410, R6 ;  /* 0x0000541034098816 */ /* 0x000fe40000000006 */
[----:B------:R-:W-:Y:S01]  /*6530*/  @!P0 PRMT R5, R22, 0x5432, R5 ;  /* 0x0000543216058816 */ /* 0x000fe20000000005 */
[----:B------:R-:W-:Y:S01]  /*6540*/  IMAD.SHL.U32 R2, R2, 0x200, RZ ;  /* 0x0000020002027824 */ /* 0x000fe200078e00ff */
[----:B------:R-:W-:Y:S02]  /*6550*/  LOP3.LUT R3, R233, 0x38, R48, 0xf8, !PT ;  /* 0x00000038e9037812 */ /* 0x000fe400078ef830 */
[----:B------:R-:W-:Y:S02]  /*6560*/  @!P0 SHF.R.U64 R4, R18, 0x10, R19 ;  /* 0x0000001012048819 */ /* 0x000fe40000001213 */
[----:B------:R-:W-:Y:S02]  /*6570*/  LOP3.LUT R3, R3, R150, RZ, 0x3c, !PT ;  /* 0x0000009603037212 */ /* 0x000fe400078e3cff */
[----:B------:R-:W-:Y:S02]  /*6580*/  LOP3.LUT R2, R2, 0x7ffff000, RZ, 0xc0, !PT ;  /* 0x7ffff00002027812 */ /* 0x000fe400078ec0ff */
[----:B------:R-:W-:Y:S02]  /*6590*/  @!P0 SHF.R.U32.HI R16, RZ, 0x10, R43 ;  /* 0x00000010ff108819 */ /* 0x000fe4000001162b */
[----:B------:R-:W-:Y:S01]  /*65a0*/  IADD3 R2, R3, R2, R151 ;  /* 0x0000000203027210 */ /* 0x000fe20007ffe097 */
[----:B------:R-:W-:Y:S01]  /*65b0*/  IMAD.IADD R3, R112, 0x1, R58 ;  /* 0x0000000170037824 */ /* 0x000fe200078e023a */
[----:B------:R-:W-:Y:S02]  /*65c0*/  @!P0 PRMT R21, R52, 0x5432, R7 ;  /* 0x0000543234158816 */ /* 0x000fe40000000007 */
[----:B------:R-:W-:Y:S01]  /*65d0*/  @!P0 SHF.L.U32 R6, R9, 0x10, RZ ;  /* 0x0000001009068819 */ /* 0x000fe200000006ff */
[----:B------:R-:W-:Y:S01]  /*65e0*/  IMAD.IADD R2, R58, 0x1, R2 ;  /* 0x000000013a027824 */ /* 0x000fe200078e0202 */
[----:B------:R-:W-:Y:S01]  /*65f0*/  @!P0 SHF.R.U64 R8, R42, 0x10, R43 ;  /* 0x000000102a088819 */ /* 0x000fe2000000122b */
[----:B------:R-:W-:Y:S01]  /*6600*/  IMAD.SHL.U32 R3, R3, 0x2, RZ ;  /* 0x0000000203037824 */ /* 0x000fe200078e00ff */
[C---:B--2---:R-:W-:Y:S01]  /*6610*/  @!P0 PRMT R33, R53.reuse, 0x5432, R16 ;  /* 0x0000543235218816 */ /* 0x044fe20000000010 */
[----:B------:R-:W-:Y:S01]  /*6620*/  IMAD.SHL.U32 R2, R2, 0x2, RZ ;  /* 0x0000000202027824 */ /* 0x000fe200078e00ff */
[----:B------:R-:W-:Y:S02]  /*6630*/  @!P0 PRMT R34, R53, 0x5410, R8 ;  /* 0x0000541035228816 */ /* 0x000fe40000000008 */
[----:B------:R1:W2:Y:S01]  /*6640*/  LDS.128 R36, [R3+0xc100] ;  /* 0x00c1000003247984 */ /* 0x0002a20000000c00 */
[----:B------:R-:W-:Y:S07]  /*6650*/  @!P0 LOP3.LUT R9, R9, 0xffff0000, RZ, 0xc0, !PT ;  /* 0xffff000009098812 */ /* 0x000fee00078ec0ff */
[----:B------:R5:W4:Y:S01]  /*6660*/  LDS.128 R12, [R2+0xc100] ;  /* 0x00c10000020c7984 */ /* 0x000b220000000c00 */
[----:B-1----:R-:W-:Y:S01]  /*6670*/  @!P0 SHF.R.U32.HI R3, RZ, 0x10, R19 ;  /* 0x00000010ff038819 */ /* 0x002fe20000011613 */
[C---:B------:R-:W-:Y:S01]  /*6680*/  @!P0 IMAD.U32 R19, R21.reuse, 0x10000, RZ ;  /* 0x0001000015138824 */ /* 0x040fe200078e00ff */
[----:B------:R-:W-:Y:S02]  /*6690*/  @!P0 LOP3.LUT R21, R21, 0xffff0000, RZ, 0xc0, !PT ;  /* 0xffff000015158812 */ /* 0x000fe400078ec0ff */
[C---:B------:R-:W-:Y:S02]  /*66a0*/  @!P0 PRMT R16, R23.reuse, 0x5432, R3 ;  /* 0x0000543217108816 */ /* 0x040fe40000000003 */
[----:B-----5:R-:W-:Y:S02]  /*66b0*/  @!P0 SHF.R.U32.HI R2, RZ, 0x10, R17 ;  /* 0x00000010ff028819 */ /* 0x020fe40000011611 */
[----:B------:R-:W-:Y:S01]  /*66c0*/  @!P0 PRMT R17, R23, 0x5410, R4 ;  /* 0x0000541017118816 */ /* 0x000fe20000000004 */
[----:B------:R-:W-:Y:S01]  /*66d0*/  @!P0 IMAD.U32 R4, R5, 0x10000, RZ ;  /* 0x0001000005048824 */ /* 0x000fe200078e00ff */
[----:B------:R-:W-:Y:S01]  /*66e0*/  @!P0 PRMT R7, R22, 0x5410, R2 ;  /* 0x0000541016078816 */ /* 0x000fe20000000002 */
[----:B--2---:R-:W-:Y:S02]  /*66f0*/  @!P0 IMAD.U32 R8, R36, 0x10000, RZ ;  /* 0x0001000024088824 */ /* 0x004fe400078e00ff */
[----:B------:R-:W-:Y:S02]  /*6700*/  @!P0 IMAD.U32 R20, R37, 0x10000, RZ ;  /* 0x0001000025148824 */ /* 0x000fe400078e00ff */
[----:B----4-:R-:W-:Y:S01]  /*6710*/  @!P0 IMAD.U32 R2, R12, 0x10000, RZ ;  /* 0x000100000c028824 */ /* 0x010fe200078e00ff */
[----:B------:R-:W-:Y:S03]  /*6720*/  @!P0 SHF.L.U32 R3, R13, 0x10, RZ ;  /* 0x000000100d038819 */ /* 0x000fe600000006ff */
[C---:B------:R-:W-:Y:S02]  /*6730*/  @!P0 FMUL.FTZ R18, R2.reuse, R6 ;  /* 0x0000000602128220 */ /* 0x040fe40000410000 */
[-C--:B------:R-:W-:Y:S02]  /*6740*/  @!P0 FMUL.FTZ R2, R2, R4.reuse ;  /* 0x0000000402028220 */ /* 0x080fe40000410000 */
[----:B------:R-:W-:Y:S02]  /*6750*/  @!P0 FFMA.FTZ R49, R8, R4, -R18 ;  /* 0x0000000408318223 */ /* 0x000fe40000010812 */
[----:B------:R-:W-:Y:S01]  /*6760*/  @!P0 FFMA.FTZ R2, R6, R8, R2 ;  /* 0x0000000806028223 */ /* 0x000fe20000010002 */
[----:B------:R-:W-:Y:S01]  /*6770*/  @!P0 LOP3.LUT R6, R12, 0xffff0000, RZ, 0xc0, !PT ;  /* 0xffff00000c068812 */ /* 0x000fe200078ec0ff */
[C---:B------:R-:W-:Y:S01]  /*6780*/  @!P0 IMAD.U32 R8, R7.reuse, 0x10000, RZ ;  /* 0x0001000007088824 */ /* 0x040fe200078e00ff */
[----:B------:R-:W-:Y:S01]  /*6790*/  @!P0 LOP3.LUT R7, R7, 0xffff0000, RZ, 0xc0, !PT ;  /* 0xffff000007078812 */ /* 0x000fe200078ec0ff */
[C---:B------:R-:W-:Y:S02]  /*67a0*/  @!P0 FMUL.FTZ R18, R3.reuse, R19 ;  /* 0x0000001303128220 */ /* 0x040fe40000410000 */
[-C--:B------:R-:W-:Y:S02]  /*67b0*/  @!P0 FMUL.FTZ R4, R3, R8.reuse ;  /* 0x0000000803048220 */ /* 0x080fe40000410000 */
[----:B------:R-:W-:Y:S01]  /*67c0*/  @!P0 FFMA.FTZ R42, R20, R8, -R18 ;  /* 0x00000008142a8223 */ /* 0x000fe20000010812 */
[----:B------:R-:W-:Y:S01]  /*67d0*/  @!P0 LOP3.LUT R8, R5, 0xffff0000, RZ, 0xc0, !PT ;  /* 0xffff000005088812 */ /* 0x000fe200078ec0ff */
[----:B------:R-:W-:Y:S01]  /*67e0*/  @!P0 FMUL.FTZ R22, R6, R9 ;  /* 0x0000000906168220 */ /* 0x000fe20000410000 */
[----:B------:R-:W-:Y:S02]  /*67f0*/  @!P0 LOP3.LUT R18, R36, 0xffff0000, RZ, 0xc0, !PT ;  /* 0xffff000024128812 */ /* 0x000fe400078ec0ff */
[----:B------:R-:W-:Y:S01]  /*6800*/  @!P0 LOP3.LUT R5, R13, 0xffff0000, RZ, 0xc0, !PT ;  /* 0xffff00000d058812 */ /* 0x000fe200078ec0ff */
[-C--:B------:R-:W-:Y:S02]  /*6810*/  @!P0 FMUL.FTZ R3, R6, R8.reuse ;  /* 0x0000000806038220 */ /* 0x080fe40000410000 */
[----:B------:R-:W-:Y:S01]  /*6820*/  @!P0 FFMA.FTZ R43, R18, R8, -R22 ;  /* 0x00000008122b8223 */ /* 0x000fe20000010816 */
[----:B------:R-:W-:Y:S01]  /*6830*/  @!P0 LOP3.LUT R22, R37, 0xffff0000, RZ, 0xc0, !PT ;  /* 0xffff000025168812 */ /* 0x000fe200078ec0ff */
[----:B------:R-:W-:Y:S01]  /*6840*/  @!P0 FMUL.FTZ R6, R5, R21 ;  /* 0x0000001505068220 */ /* 0x000fe20000410000 */
[----:B------:R-:W-:Y:S01]  /*6850*/  @!P0 SHF.L.U32 R8, R17, 0x10, RZ ;  /* 0x0000001011088819 */ /* 0x000fe200000006ff */
[----:B------:R-:W-:Y:S02]  /*6860*/  @!P0 FFMA.FTZ R3, R9, R18, R3 ;  /* 0x0000001209038223 */ /* 0x000fe40000010003 */
[-C--:B------:R-:W-:Y:S02]  /*6870*/  @!P0 FFMA.FTZ R40, R22, R7.reuse, -R6 ;  /* 0x0000000716288223 */ /* 0x080fe40000010806 */
[----:B------:R-:W-:Y:S02]  /*6880*/  @!P0 IMAD.U32 R9, R34, 0x10000, RZ ;  /* 0x0001000022098824 */ /* 0x000fe400078e00ff */
[----:B------:R-:W-:Y:S01]  /*6890*/  @!P0 IMAD.U32 R6, R14, 0x10000, RZ ;  /* 0x000100000e068824 */ /* 0x000fe200078e00ff */
[----:B------:R-:W-:Y:S01]  /*68a0*/  @!P0 F2FP.BF16.PACK_AB R40, R40, R42 ;  /* 0x0000002a2828823e */ /* 0x000fe200000010ff */
[----:B------:R-:W-:Y:S02]  /*68b0*/  @!P0 FMUL.FTZ R5, R5, R7 ;  /* 0x0000000705058220 */ /* 0x000fe40000410000 */
[----:B------:R-:W-:Y:S02]  /*68c0*/  @!P0 FFMA.FTZ R4, R19, R20, R4 ;  /* 0x0000001413048223 */ /* 0x000fe40000010004 */
[----:B------:R-:W-:Y:S02]  /*68d0*/  @!P0 IMAD.U32 R18, R38, 0x10000, RZ ;  /* 0x0001000026128824 */ /* 0x000fe400078e00ff */
[C---:B------:R-:W-:Y:S02]  /*68e0*/  @!P0 FMUL.FTZ R20, R6.reuse, R9 ;  /* 0x0000000906148220 */ /* 0x040fe40000410000 */
[----:B------:R-:W-:Y:S02]  /*68f0*/  @!P0 FMUL.FTZ R6, R6, R8 ;  /* 0x0000000806068220 */ /* 0x000fe40000410000 */
[----:B------:R-:W-:Y:S01]  /*6900*/  @!P0 FFMA.FTZ R5, R21, R22, R5 ;  /* 0x0000001615058223 */ /* 0x000fe20000010005 */
[C---:B------:R-:W-:Y:S01]  /*6910*/  @!P0 LOP3.LUT R21, R33.reuse, 0xffff0000, RZ, 0xc0, !PT ;  /* 0xffff000021158812 */ /* 0x040fe200078ec0ff */
[----:B------:R-:W-:Y:S01]  /*6920*/  @!P0 IMAD.U32 R19, R33, 0x10000, RZ ;  /* 0x0001000021138824 */ /* 0x000fe200078e00ff */
[----:B------:R-:W-:Y:S01]  /*6930*/  @!P0 LOP3.LUT R22, R39, 0xffff0000, RZ, 0xc0, !PT ;  /* 0xffff000027168812 */ /* 0x000fe200078ec0ff */
[----:B------:R-:W-:Y:S01]  /*6940*/  @!P0 IMAD.U32 R7, R15, 0x10000, RZ ;  /* 0x000100000f078824 */ /* 0x000fe200078e00ff */
[----:B------:R-:W-:Y:S01]  /*6950*/  @!P0 F2FP.BF16.PACK_AB R33, R43, R49 ;  /* 0x000000312b21823e */ /* 0x000fe200000010ff */
[----:B------:R-:W-:Y:S01]  /*6960*/  @!P0 FFMA.FTZ R6, R9, R18, R6 ;  /* 0x0000001209068223 */ /* 0x000fe20000010006 */
[----:B------:R-:W-:Y:S01]  /*6970*/  @!P0 F2FP.BF16.PACK_AB R4, R5, R4 ;  /* 0x000000040504823e */ /* 0x000fe200000010ff */
[----:B------:R-:W-:Y:S02]  /*6980*/  @!P0 IMAD.U32 R9, R16, 0x10000, RZ ;  /* 0x0001000010098824 */ /* 0x000fe400078e00ff */
[----:B------:R-:W-:Y:S01]  /*6990*/  @!P0 FFMA.FTZ R41, R18, R8, -R20 ;  /* 0x0000000812298223 */ /* 0x000fe20000010814 */
[----:B------:R-:W-:Y:S01]  /*69a0*/  @!P0 SHF.L.U32 R20, R39, 0x10, RZ ;  /* 0x0000001027148819 */ /* 0x000fe200000006ff */
[C---:B------:R-:W-:Y:S02]  /*69b0*/  @!P0 FMUL.FTZ R18, R7.reuse, R19 ;  /* 0x0000001307128220 */ /* 0x040fe40000410000 */
[-C--:B------:R-:W-:Y:S01]  /*69c0*/  @!P0 FMUL.FTZ R8, R7, R9.reuse ;  /* 0x0000000907088220 */ /* 0x080fe20000410000 */
[----:B------:R-:W-:Y:S01]  /*69d0*/  @!P0 LOP3.LUT R7, R15, 0xffff0000, RZ, 0xc0, !PT ;  /* 0xffff00000f078812 */ /* 0x000fe200078ec0ff */
[----:B------:R-:W-:Y:S01]  /*69e0*/  @!P0 FFMA.FTZ R23, R20, R9, -R18 ;  /* 0x0000000914178223 */ /* 0x000fe20000010812 */
[----:B------:R-:W-:Y:S01]  /*69f0*/  @!P0 LOP3.LUT R9, R16, 0xffff0000, RZ, 0xc0, !PT ;  /* 0xffff000010098812 */ /* 0x000fe200078ec0ff */
[----:B------:R-:W-:Y:S01]  /*6a00*/  @!P0 IMAD.MOV.U32 R36, RZ, RZ, R33 ;  /* 0x000000ffff248224 */ /* 0x000fe200078e0021 */
[----:B------:R-:W-:Y:S01]  /*6a10*/  @!P0 LOP3.LUT R18, R34, 0xffff0000, RZ, 0xc0, !PT ;  /* 0xffff000022128812 */ /* 0x000fe200078ec0ff */
[C---:B------:R-:W-:Y:S02]  /*6a20*/  @!P0 FMUL.FTZ R16, R7.reuse, R21 ;  /* 0x0000001507108220 */ /* 0x040fe40000410000 */
[----:B------:R-:W-:Y:S02]  /*6a30*/  @!P0 IMAD.MOV.U32 R37, RZ, RZ, R40 ;  /* 0x000000ffff258224 */ /* 0x000fe400078e0028 */
[-C--:B------:R-:W-:Y:S02]  /*6a40*/  @!P0 FFMA.FTZ R16, R22, R9.reuse, -R16 ;  /* 0x0000000916108223 */ /* 0x080fe40000010810 */
[----:B------:R-:W-:Y:S01]  /*6a50*/  @!P0 FMUL.FTZ R9, R7, R9 ;  /* 0x0000000907098220 */ /* 0x000fe20000410000 */
[----:B------:R-:W-:Y:S01]  /*6a60*/  @!P0 LOP3.LUT R7, R14, 0xffff0000, RZ, 0xc0, !PT ;  /* 0xffff00000e078812 */ /* 0x000fe200078ec0ff */
[----:B------:R-:W-:Y:S01]  /*6a70*/  @!P0 IMAD.MOV.U32 R13, RZ, RZ, R4 ;  /* 0x000000ffff0d8224 */ /* 0x000fe200078e0004 */
[----:B------:R-:W-:Y:S02]  /*6a80*/  @!P0 F2FP.BF16.PACK_AB R23, R16, R23 ;  /* 0x000000171017823e */ /* 0x000fe400000010ff */
[----:B------:R-:W-:Y:S01]  /*6a90*/  @!P0 LOP3.LUT R16, R17, 0xffff0000, RZ, 0xc0, !PT ;  /* 0xffff000011108812 */ /* 0x000fe200078ec0ff */
[C---:B------:R-:W-:Y:S01]  /*6aa0*/  @!P0 FMUL.FTZ R34, R7.reuse, R18 ;  /* 0x0000001207228220 */ /* 0x040fe20000410000 */
[----:B------:R-:W-:Y:S01]  /*6ab0*/  @!P0 LOP3.LUT R17, R38, 0xffff0000, RZ, 0xc0, !PT ;  /* 0xffff000026118812 */ /* 0x000fe200078ec0ff */
[----:B------:R-:W-:Y:S02]  /*6ac0*/  @!P0 IMAD.MOV.U32 R39, RZ, RZ, R23 ;  /* 0x000000ffff278224 */ /* 0x000fe400078e0017 */
[-C--:B------:R-:W-:Y:S02]  /*6ad0*/  @!P0 FMUL.FTZ R7, R7, R16.reuse ;  /* 0x0000001007078220 */ /* 0x080fe40000410000 */
[----:B------:R-:W-:Y:S01]  /*6ae0*/  @!P0 FFMA.FTZ R34, R17, R16, -R34 ;  /* 0x0000001011228223 */ /* 0x000fe20000010822 */
[----:B------:R-:W-:Y:S01]  /*6af0*/  @!P0 F2FP.BF16.PACK_AB R16, R3, R2 ;  /* 0x000000020310823e */ /* 0x000fe200000010ff */
[----:B------:R-:W-:Y:S02]  /*6b00*/  @!P0 FFMA.FTZ R7, R18, R17, R7 ;  /* 0x0000001112078223 */ /* 0x000fe40000010007 */
[----:B------:R-:W-:Y:S01]  /*6b10*/  @!P0 FFMA.FTZ R8, R19, R20, R8 ;  /* 0x0000001413088223 */ /* 0x000fe20000010008 */
[----:B------:R-:W-:Y:S01]  /*6b20*/  @!P0 F2FP.BF16.PACK_AB R17, R34, R41 ;  /* 0x000000292211823e */ /* 0x000fe200000010ff */
[----:B------:R-:W-:Y:S01]  /*6b30*/  @!P0 FFMA.FTZ R9, R21, R22, R9 ;  /* 0x0000001615098223 */ /* 0x000fe20000010009 */
[----:B------:R-:W-:Y:S02]  /*6b40*/  @!P0 F2FP.BF16.PACK_AB R3, R7, R6 ;  /* 0x000000060703823e */ /* 0x000fe400000010ff */
[----:B------:R-:W-:Y:S01]  /*6b50*/  @!P0 MOV R12, R16 ;  /* 0x00000010000c8202 */ /* 0x000fe20000000f00 */
[----:B------:R-:W-:Y:S01]  /*6b60*/  @!P0 IMAD.MOV.U32 R38, RZ, RZ, R17 ;  /* 0x000000ffff268224 */ /* 0x000fe200078e0011 */
        /* <DEDUP_REMOVED lines=9> */
.L_x_2883:
[----:B------:R-:W-:Y:S05]  /*6c00*/  BSYNC B0 ;  /* 0x0000000000007941 */ /* 0x000fea0003800000 */
.L_x_2882:
        /* <DEDUP_REMOVED lines=19> */
[--C-:B------:R-:W-:Y:S02]  /*6d40*/  @!P0 SHF.R.U64 R7, R44, 0x10, R45.reuse ;  /* 0x000000102c078819 */ /* 0x100fe4000000122d */
[----:B------:R-:W-:Y:S02]  /*6d50*/  LOP3.LUT R3, R3, R150, RZ, 0x3c, !PT ;  /* 0x0000009603037212 */ /* 0x000fe400078e3cff */
[----:B------:R-:W-:Y:S02]  /*6d60*/  LOP3.LUT R2, R2, 0x7ffff000, RZ, 0xc0, !PT ;  /* 0x7ffff00002027812 */ /* 0x000fe400078ec0ff */
[----:B------:R-:W-:Y:S02]  /*6d70*/  @!P0 SHF.R.U32.HI R6, RZ, 0x10, R45 ;  /* 0x00000010ff068819 */ /* 0x000fe4000001162d */
[----:B------:R-:W-:Y:S01]  /*6d80*/  IADD3 R2, R3, R2, R151 ;  /* 0x0000000203027210 */ /* 0x000fe20007ffe097 */
[----:B------:R-:W-:Y:S01]  /*6d90*/  IMAD.IADD R3, R107, 0x1, R58 ;  /* 0x000000016b037824 */ /* 0x000fe200078e023a */
[----:B------:R-:W-:Y:S02]  /*6da0*/  @!P0 SHF.R.U64 R9, R46, 0x10, R47 ;  /* 0x000000102e098819 */ /* 0x000fe4000000122f */
[----:B------:R-:W-:Y:S01]  /*6db0*/  @!P0 PRMT R7, R54, 0x5410, R7 ;  /* 0x0000541036078816 */ /* 0x000fe20000000007 */
[----:B------:R-:W-:Y:S01]  /*6dc0*/  IMAD.IADD R2, R58, 0x1, R2 ;  /* 0x000000013a027824 */ /* 0x000fe200078e0202 */
[----:B------:R-:W-:Y:S01]  /*6dd0*/  @!P0 SHF.R.U32.HI R8, RZ, 0x10, R47 ;  /* 0x00000010ff088819 */ /* 0x000fe2000001162f */
[----:B------:R-:W-:Y:S01]  /*6de0*/  IMAD.SHL.U32 R3, R3, 0x2, RZ ;  /* 0x0000000203037824 */ /* 0x000fe200078e00ff */
[----:B------:R-:W-:Y:S01]  /*6df0*/  @!P0 LOP3.LUT R18, R7, 0xffff0000, RZ, 0xc0, !PT ;  /* 0xffff000007128812 */ /* 0x000fe200078ec0ff */
[----:B------:R-:W-:Y:S01]  /*6e00*/  IMAD.SHL.U32 R2, R2, 0x2, RZ ;  /* 0x0000000202027824 */ /* 0x000fe200078e00ff */
[----:B------:R-:W-:Y:S02]  /*6e10*/  @!P0 PRMT R26, R55, 0x5432, R9 ;  /* 0x00005432371a8816 */ /* 0x000fe40000000009 */
[----:B------:R1:W3:Y:S01]  /*6e20*/  LDS.128 R36, [R3+0xc100] ;  /* 0x00c1000003247984 */ /* 0x0002e20000000c00 */
[----:B------:R-:W-:Y:S02]  /*6e30*/  @!P0 SHF.L.U32 R9, R7, 0x10, RZ ;  /* 0x0000001007098819 */ /* 0x000fe400000006ff */
[----:B------:R-:W-:Y:S05]  /*6e40*/  @!P0 PRMT R22, R54, 0x5432, R6 ;  /* 0x0000543236168816 */ /* 0x000fea0000000006 */
[----:B------:R4:W5:Y:S01]  /*6e50*/  LDS.128 R12, [R2+0xc100] ;  /* 0x00c10000020c7984 */ /* 0x0009620000000c00 */
[----:B-1----:R-:W-:Y:S04]  /*6e60*/  @!P0 SHF.R.U32.HI R3, RZ, 0x10, R25 ;  /* 0x00000010ff038819 */ /* 0x002fe80000011619 */
[----:B------:R-:W-:Y:S02]  /*6e70*/  @!P0 PRMT R6, R29, 0x5410, R3 ;  /* 0x000054101d068816 */ /* 0x000fe40000000003 */
[----:B----4-:R-:W-:Y:S02]  /*6e80*/  @!P0 SHF.R.U64 R2, R24, 0x10, R25 ;  /* 0x0000001018028819 */ /* 0x010fe40000001219 */
[----:B------:R-:W-:Y:S02]  /*6e90*/  @!P0 PRMT R24, R55, 0x5410, R8 ;  /* 0x0000541037188816 */ /* 0x000fe40000000008 */
[----:B------:R-:W-:Y:S02]  /*6ea0*/  @!P0 PRMT R8, R30, 0x5410, R5 ;  /* 0x000054101e088816 */ /* 0x000fe40000000005 */
[----:B--2---:R-:W-:Y:S02]  /*6eb0*/  @!P0 LOP3.LUT R33, R24, 0xffff0000, RZ, 0xc0, !PT ;  /* 0xffff000018218812 */ /* 0x004fe400078ec0ff */
[----:B------:R-:W-:Y:S01]  /*6ec0*/  @!P0 PRMT R2, R29, 0x5432, R2 ;  /* 0x000054321d028816 */ /* 0x000fe20000000002 */
[C---:B---3--:R-:W-:Y:S01]  /*6ed0*/  @!P0 IMAD.U32 R17, R36.reuse, 0x10000, RZ ;  /* 0x0001000024118824 */ /* 0x048fe200078e00ff */
[----:B------:R-:W-:Y:S01]  /*6ee0*/  @!P0 LOP3.LUT R19, R36, 0xffff0000, RZ, 0xc0, !PT ;  /* 0xffff000024138812 */ /* 0x000fe200078ec0ff */
[C---:B------:R-:W-:Y:S01]  /*6ef0*/  @!P0 IMAD.U32 R21, R37.reuse, 0x10000, RZ ;  /* 0x0001000025158824 */ /* 0x040fe200078e00ff */
[----:B------:R-:W-:Y:S01]  /*6f00*/  @!P0 LOP3.LUT R23, R37, 0xffff0000, RZ, 0xc0, !PT ;  /* 0xffff000025178812 */ /* 0x000fe200078ec0ff */
[----:B------:R-:W-:Y:S01]  /*6f10*/  @!P0 IMAD.U32 R7, R2, 0x10000, RZ ;  /* 0x0001000002078824 */ /* 0x000fe200078e00ff */
[C---:B------:R-:W-:Y:S01]  /*6f20*/  @!P0 LOP3.LUT R34, R39.reuse, 0xffff0000, RZ, 0xc0, !PT ;  /* 0xffff000027228812 */ /* 0x040fe200078ec0ff */
[----:B------:R-:W-:Y:S01]  /*6f30*/  @!P0 IMAD.U32 R29, R24, 0x10000, RZ ;  /* 0x00010000181d8824 */ /* 0x000fe200078e00ff */
[----:B------:R-:W-:Y:S01]  /*6f40*/  @!P0 LOP3.LUT R27, R38, 0xffff0000, RZ, 0xc0, !PT ;  /* 0xffff0000261b8812 */ /* 0x000fe200078ec0ff */
[C---:B-----5:R-:W-:Y:S01]  /*6f50*/  @!P0 IMAD.U32 R4, R12.reuse, 0x10000, RZ ;  /* 0x000100000c048824 */ /* 0x060fe200078e00ff */
[----:B------:R-:W-:Y:S01]  /*6f60*/  @!P0 LOP3.LUT R3, R12, 0xffff0000, RZ, 0xc0, !PT ;  /* 0xffff00000c038812 */ /* 0x000fe200078ec0ff */
[----:B------:R-:W-:Y:S01]  /*6f70*/  @!P0 IMAD.U32 R30, R39, 0x10000, RZ ;  /* 0x00010000271e8824 */ /* 0x000fe200078e00ff */
        /* <DEDUP_REMOVED lines=23> */
[----:B------:R-:W-:Y:S01]  /*70f0*/  @!P0 FMUL.FTZ R24, R6, R29 ;  /* 0x0000001d06188220 */ /* 0x000fe20000410000 */
[----:B------:R-:W-:Y:S01]  /*7100*/  @!P0 LOP3.LUT R7, R15, 0xffff0000, RZ, 0xc0, !PT ;  /* 0xffff00000f078812 */ /* 0x000fe200078ec0ff */
[----:B------:R-:W-:Y:S01]  /*7110*/  @!P0 FFMA.FTZ R3, R18, R19, R3 ;  /* 0x0000001312038223 */ /* 0x000fe20000010003 */
[----:B------:R-:W-:Y:S01]  /*7120*/  @!P0 F2FP.BF16.PACK_AB R19, R47, R50 ;  /* 0x000000322f13823e */ /* 0x000fe200000010ff */
[----:B------:R-:W-:Y:S02]  /*7130*/  @!P0 FMUL.FTZ R8, R6, R9 ;  /* 0x0000000906088220 */ /* 0x000fe40000410000 */
[C---:B------:R-:W-:Y:S02]  /*7140*/  @!P0 FMUL.FTZ R25, R7.reuse, R33 ;  /* 0x0000002107198220 */ /* 0x040fe40000410000 */
[----:B------:R-:W-:Y:S02]  /*7150*/  @!P0 FFMA.FTZ R44, R30, R9, -R24 ;  /* 0x000000091e2c8223 */ /* 0x000fe40000010818 */
[-C--:B------:R-:W-:Y:S01]  /*7160*/  @!P0 FMUL.FTZ R9, R7, R17.reuse ;  /* 0x0000001107098220 */ /* 0x080fe20000410000 */
[----:B------:R-:W-:Y:S01]  /*7170*/  @!P0 LOP3.LUT R7, R14, 0xffff0000, RZ, 0xc0, !PT ;  /* 0xffff00000e078812 */ /* 0x000fe200078ec0ff */
[C---:B------:R-:W-:Y:S01]  /*7180*/  @!P0 IMAD.U32 R24, R26.reuse, 0x10000, RZ ;  /* 0x000100001a188824 */ /* 0x040fe200078e00ff */
[----:B------:R-:W-:Y:S01]  /*7190*/  @!P0 LOP3.LUT R26, R26, 0xffff0000, RZ, 0xc0, !PT ;  /* 0xffff00001a1a8812 */ /* 0x000fe200078ec0ff */
[----:B------:R-:W-:Y:S02]  /*71a0*/  @!P0 IMAD.U32 R6, R14, 0x10000, RZ ;  /* 0x000100000e068824 */ /* 0x000fe400078e00ff */
[----:B------:R-:W-:Y:S01]  /*71b0*/  @!P0 FFMA.FTZ R43, R34, R17, -R25 ;  /* 0x00000011222b8223 */ /* 0x000fe20000010819 */
[----:B------:R-:W-:Y:S01]  /*71c0*/  @!P0 SHF.L.U32 R25, R38, 0x10, RZ ;  /* 0x0000001026198819 */ /* 0x000fe200000006ff */
[C---:B------:R-:W-:Y:S01]  /*71d0*/  @!P0 IMAD.U32 R17, R16.reuse, 0x10000, RZ ;  /* 0x0001000010118824 */ /* 0x040fe200078e00ff */
[----:B------:R-:W-:Y:S01]  /*71e0*/  @!P0 LOP3.LUT R16, R16, 0xffff0000, RZ, 0xc0, !PT ;  /* 0xffff000010108812 */ /* 0x000fe200078ec0ff */
[C---:B------:R-:W-:Y:S01]  /*71f0*/  @!P0 FMUL.FTZ R40, R6.reuse, R24 ;  /* 0x0000001806288220 */ /* 0x040fe20000410000 */
[----:B------:R-:W-:Y:S01]  /*7200*/  @!P0 F2FP.BF16.PACK_AB R18, R43, R44 ;  /* 0x0000002c2b12823e */ /* 0x000fe200000010ff */
        /* <DEDUP_REMOVED lines=8> */
[----:B------:R-:W-:Y:S01]  /*7290*/  @!P0 FFMA.FTZ R5, R22, R23, R5 ;  /* 0x0000001716058223 */ /* 0x000fe20000010005 */
[----:B------:R-:W-:Y:S01]  /*72a0*/  @!P0 F2FP.BF16.PACK_AB R16, R3, R2 ;  /* 0x000000020310823e */ /* 0x000fe200000010ff */
[----:B------:R-:W-:Y:S02]  /*72b0*/  @!P0 FFMA.FTZ R6, R24, R25, R6 ;  /* 0x0000001918068223 */ /* 0x000fe40000010006 */
[----:B------:R-:W-:Y:S01]  /*72c0*/  @!P0 FFMA.FTZ R7, R26, R27, R7 ;  /* 0x0000001b1a078223 */ /* 0x000fe20000010007 */
[----:B------:R-:W-:Y:S01]  /*72d0*/  @!P0 F2FP.BF16.PACK_AB R4, R5, R4 ;  /* 0x000000040504823e */ /* 0x000fe200000010ff */
[----:B------:R-:W-:Y:S01]  /*72e0*/  @!P0 FFMA.FTZ R8, R29, R30, R8 ;  /* 0x0000001e1d088223 */ /* 0x000fe20000010008 */
[----:B------:R-:W-:Y:S01]  /*72f0*/  @!P0 MOV R12, R16 ;  /* 0x00000010000c8202 */ /* 0x000fe20000000f00 */
        /* <DEDUP_REMOVED lines=18> */
.L_x_2863:
[----:B-1----:R-:W-:Y:S01]  /*7420*/  IMAD.WIDE.U32 R2, R63, c[0x0][0x1e0], RZ ;  /* 0x000078003f027a25 */ /* 0x002fe200078e00ff */
        /* <DEDUP_REMOVED lines=12> */
[----:B------:R-:W1:Y:S08]  /*74f0*/  SHFL.IDX PT, R2, R3, RZ, 0x1c1f ;  /* 0x001c1fff03027589 */ /* 0x000e7000000e0000 */
[----:B------:R2:W3:Y:S02]  /*7500*/  SHFL.IDX PT, R3, R4, RZ, 0x1c1f ;  /* 0x001c1fff04037589 */ /* 0x0004e400000e0000 */
[----:B--2---:R-:W-:Y:S05]  /*7510*/  IMAD.IADD R4, R67, 0x1, -R8 ;  /* 0x0000000143047824 */ /* 0x004fea00078e0a08 */
[----:B------:R-:W-:Y:S04]  /*7520*/  IMNMX R64, R4, 0x40, PT ;  /* 0x0000004004407817 */ /* 0x000fe80003800200 */
[----:B------:R-:W-:Y:S11]  /*7530*/  ISETP.GT.AND P0, PT, R64, R227, PT ;  /* 0x000000e34000720c */ /* 0x000ff60003f04270 */
[----:B------:R-:W-:Y:S02]  /*7540*/  @!UPT UIADD3 URZ, URZ, URZ, URZ ;  /* 0x0000003f3f3ff290 */ /* 0x000fe4000fffe03f */
[----:B------:R-:W-:-:S05]  /*7550*/  @!P0 BRA `(.L_x_2867) ;  /* 0x0000020000008947 */ /* 0x000fca0003800000 */
[----:B-1-3--:R-:W-:Y:S02]  /*7560*/  ISETP.GE.AND P1, PT, R104, c[0x0][0x1d4], PT ;  /* 0x0000750068007a0c */ /* 0x00afe40003f26270 */
[----:B------:R-:W-:Y:S02]  /*7570*/  ISETP.GE.AND P3, PT, R224, c[0x0][0x1d4], PT ;  /* 0x00007500e0007a0c */ /* 0x000fe40003f66270 */
[C---:B------:R-:W-:Y:S09]  /*7580*/  ISETP.GE.AND P2, PT, R223.reuse, c[0x0][0x1d4], PT ;  /* 0x00007500df007a0c */ /* 0x040ff20003f46270 */
[----:B------:R-:W1:Y:S01]  /*7590*/  @!P1 LDS.128 R12, [R61+0xc000] ;  /* 0x00c000003d0c9984 */ /* 0x000e620000000c00 */
        /* <DEDUP_REMOVED lines=28> */
.L_x_2867:
[----:B-1-3--:R-:W-:Y:S05]  /*7760*/  BSYNC B1 ;  /* 0x0000000000017941 */ /* 0x00afea0003800000 */
.L_x_2862:
[----:B------:R-:W-:Y:S01]  /*7770*/  ISETP.GT.AND P0, PT, R28, R31, PT ;  /* 0x0000001f1c00720c */ /* 0x000fe20003f04270 */
[----:B-----5:R-:W-:Y:S01]  /*7780*/  IMAD R8, R66, c[0x0][0x218], RZ ;  /* 0x0000860042087a24 */ /* 0x020fe200078e02ff */
[C---:B------:R-:W-:Y:S01]  /*7790*/  ISETP.GE.AND P1, PT, R35.reuse, 0x1, PT ;  /* 0x000000012300780c */ /* 0x040fe20003f26270 */
[----:B------:R-:W-:Y:S01]  /*77a0*/  BSSY B0, `(.L_x_2884) ;  /* 0x000004a000007945 */ /* 0x000fe20003800000 */
[C---:B--2---:R-:W-:Y:S01]  /*77b0*/  IADD3 R3, R35.reuse, 0x1, RZ ;  /* 0x0000000123037810 */ /* 0x044fe20007ffe0ff */
        /* <DEDUP_REMOVED lines=36> */
[----:B------:R2:W3:Y:S01]  /*7a00*/  SHFL.IDX PT, R5, R3, RZ, 0x1c1f ;  /* 0x001c1fff03057589 */ /* 0x0004e200000e0000 */
[----:B------:R-:W-:Y:S04]  /*7a10*/  DEPBAR.LE SB0, 0x2 ;  /* 0x000080800000791a */ /* 0x000fe80000000000 */
[----:B------:R-:W-:Y:S06]  /*7a20*/  BAR.SYNC.DEFER_BLOCKING 0x0 ;  /* 0x0000000000007b1d */ /* 0x000fec0000010000 */
[----:B------:R-:W-:-:S05]  /*7a30*/  @!P0 BRA `(.L_x_2885) ;  /* 0x0000020000008947 */ /* 0x000fca0003800000 */
[----:B-123--:R-:W-:Y:S02]  /*7a40*/  ISETP.GE.AND P1, PT, R104, c[0x0][0x1d4], PT ;  /* 0x0000750068007a0c */ /* 0x00efe40003f26270 */
        /* <DEDUP_REMOVED lines=31> */
.L_x_2885:
[----:B-123--:R-:W-:Y:S05]  /*7c40*/  BSYNC B0 ;  /* 0x0000000000007941 */ /* 0x00efea0003800000 */
.L_x_2884:
        /* <DEDUP_REMOVED lines=33> */
.L_x_2861:
[----:B------:R-:W2:Y:S01]  /*7e60*/  LDL R16, [R1+0x4] ;  /* 0x0000040001107983 */ /* 0x000ea20000100800 */
[----:B------:R-:W-:-:S05]  /*7e70*/  IMAD.MOV.U32 R0, RZ, RZ, c[0x0][0x2c4] ;  /* 0x0000b100ff007624 */ /* 0x000fca00078e00ff */
[----:B------:R-:W-:Y:S01]  /*7e80*/  ISETP.NE.AND P3, PT, R0, 0x1, PT ;  /* 0x000000010000780c */ /* 0x000fe20003f65270 */
[----:B------:R-:W-:Y:S01]  /*7e90*/  BSSY B0, `(.L_x_2887) ;  /* 0x0000028000007945 */ /* 0x000fe20003800000 */
[----:B--2---:R-:W-:-:S11]  /*7ea0*/  IADD3 R0, R16, 0x7f, RZ ;  /* 0x0000007f10007810 */ /* 0x004fd60007ffe0ff */
[----:B-1----:R-:W-:-:S05]  /*7eb0*/  @P3 IMAD.HI.U32 R2, R0, c[0x0][0x2c8], RZ ;  /* 0x0000b20000023a27 */ /* 0x002fca00078e00ff */
[----:B------:R-:W-:-:S05]  /*7ec0*/  @P3 SHF.R.U32.HI R0, RZ, c[0x0][0x2cc], R2 ;  /* 0x0000b300ff003a19 */ /* 0x000fca0000011602 */
[----:B------:R-:W-:-:S05]  /*7ed0*/  IMAD.IADD R0, R119, 0x1, R0 ;  /* 0x0000000177007824 */ /* 0x000fca00078e0200 */
[----:B------:R-:W-:-:S04]  /*7ee0*/  SHF.R.S32.HI R2, RZ, 0x1f, R0 ;  /* 0x0000001fff027819 */ /* 0x000fc80000011400 */
[----:B------:R-:W-:-:S04]  /*7ef0*/  LEA.HI R0, R2, R0, RZ, 0x6 ;  /* 0x0000000002007211 */ /* 0x000fc800078f30ff */
[----:B------:R-:W-:-:S04]  /*7f00*/  SHF.R.S32.HI R0, RZ, 0x6, R0 ;  /* 0x00000006ff007819 */ /* 0x000fc80000011400 */
[----:B------:R-:W-:-:S04]  /*7f10*/  IMNMX R6, R118, R0, PT ;  /* 0x0000000076067217 */ /* 0x000fc80003800200 */
[----:B------:R-:W-:Y:S01]  /*7f20*/  ISETP.GE.AND P0, PT, R6, 0x1, PT ;  /* 0x000000010600780c */ /* 0x000fe20003f06270 */
[----:B------:R-:W-:-:S12]  /*7f30*/  IMAD.MOV.U32 R0, RZ, RZ, RZ ;  /* 0x000000ffff007224 */ /* 0x000fd800078e00ff */
        /* <DEDUP_REMOVED lines=29> */
.L_x_2888:
[----:B------:R-:W-:Y:S05]  /*8110*/  BSYNC B0 ;  /* 0x0000000000007941 */ /* 0x000fea0003800000 */
.L_x_2887:
[----:B------:R-:W2:Y:S01]  /*8120*/  LDL R2, [R1+0x30] ;  /* 0x0000300001027983 */ /* 0x000ea20000100800 */
[----:B------:R-:W-:Y:S01]  /*8130*/  MOV R17, RZ ;  /* 0x000000ff00117202 */ /* 0x000fe20000000f00 */
[----:B------:R-:W-:Y:S01]  /*8140*/  IMAD.MOV.U32 R22, RZ, RZ, RZ ;  /* 0x000000ffff167224 */ /* 0x000fe200078e00ff */
        /* <DEDUP_REMOVED lines=54> */
[----:B------:R-:W2:Y:S04]  /*84b0*/  LDL R3, [R1+0x14] ;  /* 0x0000140001037983 */ /* 0x000ea80000100800 */
[----:B------:R-:W3:Y:S04]  /*84c0*/  LDL R7, [R1+0x18] ;  /* 0x0000180001077983 */ /* 0x000ee80000100800 */
[----:B------:R-:W4:Y:S04]  /*84d0*/  LDL R4, [R1+0x8] ;  /* 0x0000080001047983 */ /* 0x000f280000100800 */
[----:B------:R-:W4:Y:S04]  /*84e0*/  LDL R5, [R1+0x28] ;  /* 0x0000280001057983 */ /* 0x000f280000100800 */
[----:B------:R-:W4:Y:S01]  /*84f0*/  LDL R8, [R1+0x1c] ;  /* 0x00001c0001087983 */ /* 0x000f220000100800 */
[----:B------:R-:W-:-:S04]  /*8500*/  ISETP.NE.U32.AND P0, PT, RZ, c[0x0][0x340], PT ;  /* 0x0000d000ff007a0c */ /* 0x000fc80003f05070 */
[----:B------:R-:W-:Y:S02]  /*8510*/  ISETP.NE.AND.EX P1, PT, RZ, c[0x0][0x344], PT, P0 ;  /* 0x0000d100ff007a0c */ /* 0x000fe40003f25300 */
[----:B------:R-:W-:-:S05]  /*8520*/  SHF.R.S32.HI R0, RZ, 0x1f, R139 ;  /* 0x0000001fff007819 */ /* 0x000fca000001148b */
[----:B------:R-:W-:-:S04]  /*8530*/  IMAD R0, R0, c[0x0][0x178], RZ ;  /* 0x00005e0000007a24 */ /* 0x000fc800078e02ff */
[----:B------:R-:W-:Y:S02]  /*8540*/  IMAD R0, R139, c[0x0][0x17c], R0 ;  /* 0x00005f008b007a24 */ /* 0x000fe400078e0200 */
[----:B--2---:R-:W-:-:S04]  /*8550*/  @P1 IADD3 R2, P0, R3, c[0x0][0x340], RZ ;  /* 0x0000d00003021a10 */ /* 0x004fc80007f1e0ff */
[----:B---3--:R-:W-:-:S05]  /*8560*/  @P1 IADD3.X R3, R7, c[0x0][0x344], RZ, P0, !PT ;  /* 0x0000d10007031a10 */ /* 0x008fca00007fe4ff */
[----:B------:R1:W5:Y:S01]  /*8570*/  @P1 LDG.E R14, [R2.64] ;  /* 0x00000008020e1981 */ /* 0x000362000c1e1900 */
[----:B------:R-:W-:Y:S02]  /*8580*/  ISETP.NE.U32.AND P0, PT, RZ, c[0x0][0x348], PT ;  /* 0x0000d200ff007a0c */ /* 0x000fe40003f05070 */
[----:B----4-:R-:W-:Y:S01]  /*8590*/  LOP3.LUT R15, R4, 0xffff, RZ, 0xc0, !PT ;  /* 0x0000ffff040f7812 */ /* 0x010fe200078ec0ff */
[----:B------:R-:W-:Y:S01]  /*85a0*/  IMAD.IADD R4, R231, 0x1, R16 ;  /* 0x00000001e7047824 */ /* 0x000fe200078e0210 */
[----:B------:R-:W-:Y:S02]  /*85b0*/  ISETP.NE.AND.EX P0, PT, RZ, c[0x0][0x34c], PT, P0 ;  /* 0x0000d300ff007a0c */ /* 0x000fe40003f05300 */
[----:B------:R-:W-:Y:S01]  /*85c0*/  ISETP.GE.AND P5, PT, R216, c[0x0][0x198], PT ;  /* 0x00006600d8007a0c */ /* 0x000fe20003fa6270 */
[----:B------:R-:W-:Y:S01]  /*85d0*/  @P3 IMAD.HI.U32 R7, R4, c[0x0][0x2c8], RZ ;  /* 0x0000b20004073a27 */ /* 0x000fe200078e00ff */
[----:B------:R-:W-:Y:S02]  /*85e0*/  SEL R6, R5, RZ, !P0 ;  /* 0x000000ff05067207 */ /* 0x000fe40004000000 */
[----:B------:R-:W-:-:S02]  /*85f0*/  SEL R5, R8, RZ, !P0 ;  /* 0x000000ff08057207 */ /* 0x000fc40004000000 */
        /* <DEDUP_REMOVED lines=8> */
[----:B------:R-:W-:Y:S01]  /*8680*/  IMAD.WIDE.U32 R2, R15, c[0x0][0x1b8], R2 ;  /* 0x00006e000f027a25 */ /* 0x000fe200078e0002 */
[----:B------:R-:W-:Y:S02]  /*8690*/  ISETP.GE.AND P3, PT, R219, c[0x0][0x198], PT ;  /* 0x00006600db007a0c */ /* 0x000fe40003f66270 */
        /* <DEDUP_REMOVED lines=21> */
.L_x_3052:
[----:B------:R-:W-:Y:S05]  /*87f0*/  BRA.DIV ~URZ, `(.L_x_2891) ;  /* 0x000178327f007947 */ /* 0x000fea000b800000 */
[----:B------:R3:W4:Y:S02]  /*8800*/  SHFL.IDX PT, R0, R13, RZ, 0x181f ;  /* 0x00181fff0d007589 */ /* 0x00072400000e0000 */
.L_x_3053:
        /* <DEDUP_REMOVED lines=16> */
.L_x_2893:
[----:B------:R-:W-:Y:S05]  /*8910*/  BSYNC B0 ;  /* 0x0000000000007941 */ /* 0x000fea0003800000 */
.L_x_2892:
[----:B------:R-:W-:Y:S05]  /*8920*/  BRA.DIV ~URZ, `(.L_x_2894) ;  /* 0x000177727f007947 */ /* 0x000fea000b800000 */
[----:B--2---:R2:W1:Y:S04]  /*8930*/  SHFL.IDX PT, R4, R12, 0x1, 0x181f ;  /* 0x00381f000c047f89 */ /* 0x00446800000e0000 */
[----:B----4-:R2:W4:Y:S02]  /*8940*/  SHFL.IDX PT, R0, R13, 0x1, 0x181f ;  /* 0x00381f000d007f89 */ /* 0x01052400000e0000 */
.L_x_3054:
        /* <DEDUP_REMOVED lines=16> */
.L_x_2896:
[----:B------:R-:W-:Y:S05]  /*8a50*/  BSYNC B0 ;  /* 0x0000000000007941 */ /* 0x000fea0003800000 */
.L_x_2895:
[----:B------:R-:W-:Y:S05]  /*8a60*/  BRA.DIV ~URZ, `(.L_x_2897) ;  /* 0x000177027f007947 */ /* 0x000fea000b800000 */
[----:B-1----:R1:W2:Y:S02]  /*8a70*/  SHFL.IDX PT, R4, R12, 0x2, 0x181f ;  /* 0x00581f000c047f89 */ /* 0x0022a400000e0000 */
.L_x_3055:
[----:B------:R-:W-:Y:S05]  /*8a80*/  BRA.DIV ~URZ, `(.L_x_2898) ;  /* 0x000177527f007947 */ /* 0x000fea000b800000 */
[----:B----4-:R4:W1:Y:S02]  /*8a90*/  SHFL.IDX PT, R0, R13, 0x2, 0x181f ;  /* 0x00581f000d007f89 */ /* 0x01086400000e0000 */
.L_x_3056:
        /* <DEDUP_REMOVED lines=16> */
.L_x_2900:
[----:B------:R-:W-:Y:S05]  /*8ba0*/  BSYNC B0 ;  /* 0x0000000000007941 */ /* 0x000fea0003800000 */
.L_x_2899:
[----:B------:R-:W-:Y:S05]  /*8bb0*/  BRA.DIV ~URZ, `(.L_x_2901) ;  /* 0x000176927f007947 */ /* 0x000fea000b800000 */
[----:B--2---:R2:W3:Y:S04]  /*8bc0*/  SHFL.IDX PT, R4, R12, 0x3, 0x181f ;  /* 0x00781f000c047f89 */ /* 0x0044e800000e0000 */
[----:B-1----:R2:W1:Y:S02]  /*8bd0*/  SHFL.IDX PT, R0, R13, 0x3, 0x181f ;  /* 0x00781f000d007f89 */ /* 0x00246400000e0000 */
.L_x_3057:
[----:B------:R-:W-:Y:S01]  /*8be0*/  IADD3 R2, R5, 0x60, RZ ;  /* 0x0000006005027810 */ /* 0x000fe20007ffe0ff */
[----:B-----5:R-:W-:-:S03]  /*8bf0*/  IMAD.WIDE.U32 R238, R14, c[0x0][0x2b0], RZ ;  /* 0x0000ac000eee7a25 */ /* 0x020fc600078e00ff */
[----:B------:R-:W-:-:S13]  /*8c00*/  ISETP.GE.AND P0, PT, R2, R52, PT ;  /* 0x000000340200720c */ /* 0x000fda0003f06270 */
        /* <DEDUP_REMOVED lines=41> */
[----:B------:R-:W-:Y:S01]  /*8ea0*/  SHF.L.U64.HI R18, R219, 0x1, R229 ;  /* 0x00000001db127819 */ /* 0x000fe200000102e5 */
[----:B------:R-:W-:Y:S02]  /*8eb0*/  IMAD R211, R0, c[0x0][0x2b8], R2 ;  /* 0x0000ae0000d37a24 */ /* 0x000fe400078e0202 */
[----:B------:R-:W-:Y:S02]  /*8ec0*/  IMAD R242, R15, c[0x0][0x1ec], R237 ;  /* 0x00007b000ff27a24 */ /* 0x000fe400078e02ed */
[----:B------:R-:W-:-:S04]  /*8ed0*/  IMAD.WIDE.U32 R2, R211, c[0x0][0x1e0], RZ ;  /* 0x00007800d3027a25 */ /* 0x000fc800078e00ff */
[----:B------:R-:W-:Y:S02]  /*8ee0*/  IMAD R107, R106, -0x40, R249 ;  /* 0xffffffc06a6b7824 */ /* 0x000fe400078e02f9 */
        /* <DEDUP_REMOVED lines=8> */
[----:B------:R-:W-:-:S04]  /*8f70*/  IMAD R0, R211, c[0x0][0x1e4], R0 ;  /* 0x00007900d3007a24 */ /* 0x000fc800078e0200 */
[----:B------:R-:W-:Y:S02]  /*8f80*/  IMAD.IADD R3, R3, 0x1, R0 ;  /* 0x0000000103037824 */ /* 0x000fe400078e0200 */
[----:B------:R-:W-:Y:S02]  /*8f90*/  @P1 ISETP.GE.AND P5, PT, R218, c[0x0][0x1d4], PT ;  /* 0x00007500da001a0c */ /* 0x000fe40003fa6270 */
[----:B------:R-:W-:Y:S02]  /*8fa0*/  @P1 ISETP.GE.AND P4, PT, R219, c[0x0][0x1d4], PT ;  /* 0x00007500db001a0c */ /* 0x000fe40003f86270 */
[----:B---3--:R-:W-:Y:S01]  /*8fb0*/  SHF.R.S32.HI R7, RZ, 0x1f, R196 ;  /* 0x0000001fff077819 */ /* 0x008fe200000114c4 */
[----:B------:R-:W-:-:S04]  /*8fc0*/  IMAD.WIDE.U32 R2, R196, c[0x0][0x1f0], R2 ;  /* 0x00007c00c4027a25 */ /* 0x000fc800078e0002 */
[C---:B------:R-:W-:Y:S02]  /*8fd0*/  IMAD R0, R7.reuse, c[0x0][0x1f0], RZ ;  /* 0x00007c0007007a24 */ /* 0x040fe400078e02ff */
[----:B------:R-:W-:Y:S02]  /*8fe0*/  IMAD R7, R7, c[0x0][0x218], RZ ;  /* 0x0000860007077a24 */ /* 0x000fe400078e02ff */
[----:B------:R-:W-:Y:S01]  /*8ff0*/  IMAD R5, R196, c[0x0][0x1f4], R0 ;  /* 0x00007d00c4057a24 */ /* 0x000fe200078e0200 */
[----:B------:R-:W-:Y:S01]  /*9000*/  IADD3 R0, P0, R2, R236, RZ ;  /* 0x000000ec02007210 */ /* 0x000fe20007f1e0ff */
[----:B--2-4-:R-:W-:-:S03]  /*9010*/  IMAD R13, R196, c[0x0][0x21c], R7 ;  /* 0x00008700c40d7a24 */ /* 0x014fc600078e0207 */
[----:B------:R-:W-:Y:S01]  /*9020*/  IADD3.X R2, R242, R3, R5, P0, !PT ;  /* 0x00000003f2027210 */ /* 0x000fe200007fe405 */
[----:B------:R-:W-:Y:S01]  /*9030*/  IMAD R5, R211, c[0x0][0x20c], R4 ;  /* 0x00008300d3057a24 */ /* 0x000fe200078e0204 */
[----:B------:R-:W-:-:S04]  /*9040*/  LEA R6, P0, R0, c[0x0][0x1c8], 0x1 ;  /* 0x0000720000067a11 */ /* 0x000fc800078008ff */
[----:B------:R-:W-:Y:S01]  /*9050*/  LEA.HI.X R12, R0, c[0x0][0x1cc], R2, 0x1, P0 ;  /* 0x00007300000c7a11 */ /* 0x000fe200000f0c02 */
[----:B------:R-:W-:Y:S01]  /*9060*/  IMAD.WIDE.U32 R2, R211, c[0x0][0x208], RZ ;  /* 0x00008200d3027a25 */ /* 0x000fe200078e00ff */
[----:B------:R-:W1:Y:S01]  /*9070*/  SHFL.IDX PT, R0, R6, RZ, 0x181f ;  /* 0x00181fff06007589 */ /* 0x000e6200000e0000 */
[----:B------:R-:W-:Y:S02]  /*9080*/  @P1 ISETP.GE.AND P0, PT, R216, c[0x0][0x1d4], PT ;  /* 0x00007500d8001a0c */ /* 0x000fe40003f06270 */
[----:B------:R-:W-:Y:S01]  /*9090*/  IMAD.IADD R3, R3, 0x1, R5 ;  /* 0x0000000103037824 */ /* 0x000fe200078e0205 */
[----:B------:R-:W2:Y:S03]  /*90a0*/  SHFL.IDX PT, R8, R12, RZ, 0x181f ;  /* 0x00181fff0c087589 */ /* 0x000ea600000e0000 */
[----:B------:R-:W-:Y:S01]  /*90b0*/  IMAD.WIDE.U32 R2, R196, c[0x0][0x218], R2 ;  /* 0x00008600c4027a25 */ /* 0x000fe200078e0002 */
[----:B------:R3:W4:Y:S04]  /*90c0*/  SHFL.IDX PT, R9, R6, 0x1, 0x181f ;  /* 0x00381f0006097f89 */ /* 0x00072800000e0000 */
[----:B------:R-:W5:Y:S01]  /*90d0*/  SHFL.IDX PT, R12, R12, 0x1, 0x181f ;  /* 0x00381f000c0c7f89 */ /* 0x000f6200000e0000 */
[----:B-1----:R-:W-:-:S04]  /*90e0*/  @P1 LEA R4, P2, R216, R0, 0x1 ;  /* 0x00000000d8041211 */ /* 0x002fc800078408ff */
[----:B--2---:R-:W-:-:S05]  /*90f0*/  @P1 LEA.HI.X R5, R216, R8, R217, 0x1, P2 ;  /* 0x00000008d8051211 */ /* 0x004fca00010f0cd9 */
[----:B------:R1:W-:Y:S01]  /*9100*/  @P1 LDGSTS.E.BYPASS.LTC128B.128 [R144+0xc100], [R4.64], !P0 ;  /* 0x0c10000004901fae */ /* 0x0003e2000c101d48 */
[----:B---3--:R-:W-:-:S04]  /*9110*/  @P1 LEA R6, P0, R218, R0, 0x1 ;  /* 0x00000000da061211 */ /* 0x008fc800078008ff */
[----:B------:R-:W-:Y:S02]  /*9120*/  @P1 LEA.HI.X R7, R218, R8, R230, 0x1, P0 ;  /* 0x00000008da071211 */ /* 0x000fe400000f0ce6 */
[----:B------:R-:W-:-:S03]  /*9130*/  ISETP.GE.AND P0, PT, R14, 0x21, PT ;  /* 0x000000210e00780c */ /* 0x000fc60003f06270 */
[----:B------:R4:W-:Y:S01]  /*9140*/  @P1 LDGSTS.E.BYPASS.LTC128B.128 [R144+0xe100], [R6.64], !P5 ;  /* 0x0e10000006901fae */ /* 0x0009e2000e901d48 */
[C---:B-1----:R-:W-:Y:S02]  /*9150*/  @P1 LEA R4, P3, R219.reuse, R0, 0x1 ;  /* 0x00000000db041211 */ /* 0x042fe400078608ff */
[----:B------:R-:W-:Y:S02]  /*9160*/  IADD3 R0, P2, R2, R240, RZ ;  /* 0x000000f002007210 */ /* 0x000fe40007f5e0ff */
[----:B------:R-:W-:Y:S02]  /*9170*/  @P1 LEA.HI.X R5, R219, R8, R229, 0x1, P3 ;  /* 0x00000008db051211 */ /* 0x000fe400018f0ce5 */
[----:B------:R-:W-:Y:S02]  /*9180*/  IADD3.X R2, R247, R3, R13, P2, !PT ;  /* 0x00000003f7027210 */ /* 0x000fe400017fe40d */
[----:B------:R-:W-:Y:S01]  /*9190*/  LEA R15, P2, R0, c[0x0][0x1f8], 0x1 ;  /* 0x00007e00000f7a11 */ /* 0x000fe200078408ff */
[----:B------:R1:W-:Y:S01]  /*91a0*/  @P1 LDGSTS.E.BYPASS.LTC128B.128 [R144+0x10100], [R4.64], !P4 ;  /* 0x1010000004901fae */ /* 0x0003e2000e101d48 */
[----:B----4-:R-:W-:-:S02]  /*91b0*/  @P0 LEA R6, P1, R216, R9, 0x1 ;  /* 0x00000009d8060211 */ /* 0x010fc400078208ff */
[----:B------:R-:W-:Y:S01]  /*91c0*/  LEA.HI.X R17, R0, c[0x0][0x1fc], R2, 0x1, P2 ;  /* 0x00007f0000117a11 */ /* 0x000fe200010f0c02 */
[----:B------:R-:W2:Y:S01]  /*91d0*/  SHFL.IDX PT, R8, R15, RZ, 0x181f ;  /* 0x00181fff0f087589 */ /* 0x000ea200000e0000 */
[----:B------:R-:W-:Y:S02]  /*91e0*/  @P0 ISETP.GE.AND P4, PT, R216, c[0x0][0x1d4], PT ;  /* 0x00007500d8000a0c */ /* 0x000fe40003f86270 */
[----:B------:R-:W-:Y:S01]  /*91f0*/  @P0 ISETP.GE.AND P3, PT, R218, c[0x0][0x1d4], PT ;  /* 0x00007500da000a0c */ /* 0x000fe20003f66270 */
[----:B------:R-:W3:Y:S01]  /*9200*/  SHFL.IDX PT, R13, R17, RZ, 0x181f ;  /* 0x00181fff110d7589 */ /* 0x000ee200000e0000 */
[----:B-----5:R-:W-:Y:S02]  /*9210*/  @P0 LEA.HI.X R7, R216, R12, R217, 0x1, P1 ;  /* 0x0000000cd8070211 */ /* 0x020fe400008f0cd9 */
[----:B------:R-:W-:Y:S01]  /*9220*/  @P0 ISETP.GE.AND P2, PT, R219, c[0x0][0x1d4], PT ;  /* 0x00007500db000a0c */ /* 0x000fe20003f46270 */
[----:B------:R4:W5:Y:S06]  /*9230*/  SHFL.IDX PT, R0, R15, 0x1, 0x181f ;  /* 0x00381f000f007f89 */ /* 0x00096c00000e0000 */
[----:B------:R5:W-:Y:S01]  /*9240*/  @P0 LDGSTS.E.BYPASS.LTC128B.128 [R144+0xd100], [R6.64], !P4 ;  /* 0x0d10000006900fae */ /* 0x000be2000e101d48 */
[----:B------:R-:W-:-:S02]  /*9250*/  ISETP.GE.AND P4, PT, R218, c[0x0][0x1d4], PT ;  /* 0x00007500da007a0c */ /* 0x000fc40003f86270 */
[----:B-1----:R-:W-:-:S04]  /*9260*/  @P0 LEA R4, P1, R218, R9, 0x1 ;  /* 0x00000009da040211 */ /* 0x002fc800078208ff */
[-C--:B------:R-:W-:Y:S02]  /*9270*/  @P0 LEA.HI.X R5, R218, R12.reuse, R230, 0x1, P1 ;  /* 0x0000000cda050211 */ /* 0x080fe400008f0ce6 */
[C---:B------:R-:W-:Y:S01]  /*9280*/  @P0 LEA R2, P1, R219.reuse, R9, 0x1 ;  /* 0x00000009db020211 */ /* 0x040fe200078208ff */
[C---:B----4-:R-:W-:Y:S02]  /*9290*/  IMAD.SHL.U32 R15, R216.reuse, 0x2, RZ ;  /* 0x00000002d80f7824 */ /* 0x050fe400078e00ff */
        /* <DEDUP_REMOVED lines=10> */
[----:B------:R-:W-:Y:S02]  /*9340*/  ISETP.GT.AND P4, PT, R106, R226, PT ;  /* 0x000000e26a00720c */ /* 0x000fe40003f84270 */
[----:B--2---:R-:W-:Y:S01]  /*9350*/  IADD3 R4, P0, R8, R15, RZ ;  /* 0x0000000f08047210 */ /* 0x004fe20007f1e0ff */
[----:B-1----:R-:W-:-:S04]  /*9360*/  IMAD.SHL.U32 R17, R218, 0x2, RZ ;  /* 0x00000002da117824 */ /* 0x002fc800078e00ff */
[----:B---3--:R-:W-:Y:S01]  /*9370*/  IMAD.X R5, R13, 0x1, R16, P0 ;  /* 0x000000010d057824 */ /* 0x008fe200000e0610 */
[----:B----4-:R-:W-:-:S04]  /*9380*/  IADD3 R2, P0, R8, R17, RZ ;  /* 0x0000001108027210 */ /* 0x010fc80007f1e0ff */
[----:B------:R1:W-:Y:S01]  /*9390*/  LDGSTS.E.BYPASS.LTC128B.128 [R144+0x100], [R4.64], !P2 ;  /* 0x0010000004907fae */ /* 0x0003e2000d101d48 */
[----:B------:R-:W-:Y:S01]  /*93a0*/  ISETP.GE.AND P2, PT, R219, c[0x0][0x1d4], PT ;  /* 0x00007500db007a0c */ /* 0x000fe20003f46270 */
[----:B------:R-:W-:Y:S01]  /*93b0*/  IMAD.X R3, R13, 0x1, R20, P0 ;  /* 0x000000010d037824 */ /* 0x000fe200000e0614 */
[----:B-----5:R-:W-:Y:S02]  /*93c0*/  IADD3 R6, P0, R0, R15, RZ ;  /* 0x0000000f00067210 */ /* 0x020fe40007f1e0ff */
[----:B------:R-:W-:Y:S02]  /*93d0*/  ISETP.LT.OR P5, PT, R14, 0x1, P2 ;  /* 0x000000010e00780c */ /* 0x000fe400017a1670 */
[----:B------:R2:W-:Y:S01]  /*93e0*/  LDGSTS.E.BYPASS.LTC128B.128 [R144+0x2100], [R2.64], !P1 ;  /* 0x0210000002907fae */ /* 0x0005e2000c901d48 */
[----:B------:R-:W-:Y:S01]  /*93f0*/  IADD3 R8, P1, R8, R19, RZ ;  /* 0x0000001308087210 */ /* 0x000fe20007f3e0ff */
[----:B------:R-:W-:-:S04]  /*9400*/  IMAD.X R7, R12, 0x1, R16, P0 ;  /* 0x000000010c077824 */ /* 0x000fc800000e0610 */
[----:B------:R-:W-:Y:S01]  /*9410*/  IMAD.X R9, R13, 0x1, R18, P1 ;  /* 0x000000010d097824 */ /* 0x000fe200008e0612 */
[----:B------:R-:W-:-:S04]  /*9420*/  ISETP.LT.OR P1, PT, R14, 0x21, P2 ;  /* 0x000000210e00780c */ /* 0x000fc80001721670 */
[----:B------:R3:W-:Y:S04]  /*9430*/  LDGSTS.E.BYPASS.LTC128B.128 [R144+0x4100], [R8.64], !P5 ;  /* 0x0410000008907fae */ /* 0x0007e8000e901d48 */
[----:B------:R3:W-:Y:S01]  /*9440*/  LDGSTS.E.BYPASS.LTC128B.128 [R144+0x1100], [R6.64], !P6 ;  /* 0x0110000006907fae */ /* 0x0007e2000f101d48 */
[----:B------:R-:W-:Y:S02]  /*9450*/  ISETP.GT.AND P6, PT, R231, 0x3f, PT ;  /* 0x0000003fe700780c */ /* 0x000fe40003fc4270 */
[----:B-1----:R-:W-:-:S05]  /*9460*/  IADD3 R4, P0, R0, R17, RZ ;  /* 0x0000001100047210 */ /* 0x002fca0007f1e0ff */
[----:B------:R-:W-:Y:S01]  /*9470*/  IMAD.X R5, R12, 0x1, R20, P0 ;  /* 0x000000010c057824 */ /* 0x000fe200000e0614 */
[----:B--2---:R-:W-:-:S04]  /*9480*/  IADD3 R2, P0, R0, R19, RZ ;  /* 0x0000001300027210 */ /* 0x004fc80007f1e0ff */
[----:B------:R3:W-:Y:S01]  /*9490*/  LDGSTS.E.BYPASS.LTC128B.128 [R144+0x3100], [R4.64], !P3 ;  /* 0x0310000004907fae */ /* 0x0007e2000d901d48 */
[----:B------:R-:W-:-:S05]  /*94a0*/  IMAD.X R3, R12, 0x1, R18, P0 ;  /* 0x000000010c037824 */ /* 0x000fca00000e0612 */
[----:B------:R3:W-:Y:S04]  /*94b0*/  LDGSTS.E.BYPASS.LTC128B.128 [R144+0x5100], [R2.64], !P1 ;  /* 0x0510000002907fae */ /* 0x0007e8000c901d48 */
[----:B------:R-:W0:Y:S01]  /*94c0*/  LDGDEPBAR ;  /* 0x00000000000079af */ /* 0x000e220000000000 */
[----:B------:R-:W-:Y:S05]  /*94d0*/  @!P4 BRA `(.L_x_2903) ;  /* 0x000004600000c947 */ /* 0x000fea0003800000 */
[----:B------:R-:W-:Y:S01]  /*94e0*/  ISETP.NE.AND P2, PT, R21, 0x1, PT ;  /* 0x000000011500780c */ /* 0x000fe20003f45270 */
[----:B---3--:R-:W-:Y:S02]  /*94f0*/  IMAD R2, R106, 0x40, R248 ;  /* 0x000000406a027824 */ /* 0x008fe400078e02f8 */
        /* <DEDUP_REMOVED lines=27> */
.L_x_3058:
        /* <DEDUP_REMOVED lines=20> */
.L_x_3059:
        /* <DEDUP_REMOVED lines=21> */
.L_x_2903:
[----:B------:R-:W-:Y:S05]  /*9940*/  BSYNC B0 ;  /* 0x0000000000007941 */ /* 0x000fea0003800000 */
.L_x_2902:
[----:B------:R-:W-:Y:S01]  /*9950*/  ISETP.LT.AND P0, PT, RZ, c[0x0][0x27c], PT ;  /* 0x00009f00ff007a0c */ /* 0x000fe20003f01270 */
[----:B------:R-:W0:Y:S01]  /*9960*/  LDGDEPBAR ;  /* 0x00000000000079af */ /* 0x000e220000000000 */
[----:B------:R-:W-:Y:S11]  /*9970*/  BSSY B2, `(.L_x_2906) ;  /* 0x0000710000027945 */ /* 0x000ff60003800000 */
[----:B------:R-:W-:Y:S05]  /*9980*/  @P0 BRA `(.L_x_2907) ;  /* 0x0000002000000947 */ /* 0x000fea0003800000 */
[----:B------:R-:W-:-:S04]  /*9990*/  DEPBAR.LE SB0, 0x3 ;  /* 0x000080c00000791a */ /* 0x000fc80000000000 */
[----:B------:R-:W-:Y:S05]  /*99a0*/  BRA `(.L_x_2908) ;  /* 0x000070c000007947 */ /* 0x000fea0003800000 */
.L_x_2907:
[----:B-1-3--:R-:W2:Y:S01]  /*99b0*/  LDL R2, [R1+0x4] ;  /* 0x0000040001027983 */ /* 0x00aea20000100800 */
[----:B------:R-:W-:Y:S01]  /*99c0*/  ULDC.U8 UR4, c[0x0][0x298] ;  /* 0x0000a60000047ab9 */ /* 0x000fe20000000000 */
[----:B------:R-:W-:Y:S01]  /*99d0*/  SHF.R.S32.HI R0, RZ, 0x1f, R138 ;  /* 0x0000001fff007819 */ /* 0x000fe2000001148a */
[----:B------:R-:W-:Y:S01]  /*99e0*/  IMAD.WIDE.U32 R4, R138, c[0x0][0x280], RZ ;  /* 0x0000a0008a047a25 */ /* 0x000fe200078e00ff */
[----:B------:R-:W1:Y:S01]  /*99f0*/  S2R R3, SR_TID.X ;  /* 0x0000000000037919 */ /* 0x000e620000002100 */
[----:B------:R-:W-:Y:S02]  /*9a00*/  ISETP.NE.AND P0, PT, RZ, UR4, PT ;  /* 0x00000004ff007c0c */ /* 0x000fe4000bf05270 */
[----:B-1----:R-:W-:-:S04]  /*9a10*/  SHF.R.S32.HI R8, RZ, 0x1f, R3 ;  /* 0x0000001fff087819 */ /* 0x002fc80000011403 */
[----:B------:R-:W-:-:S04]  /*9a20*/  LEA.HI R8, R8, R3, RZ, 0x2 ;  /* 0x0000000308087211 */ /* 0x000fc800078f10ff */
[----:B------:R-:W-:-:S04]  /*9a30*/  LOP3.LUT R8, R8, 0xfffffffc, RZ, 0xc0, !PT ;  /* 0xfffffffc08087812 */ /* 0x000fc800078ec0ff */
[----:B------:R-:W-:Y:S02]  /*9a40*/  IADD3 R8, -R8, R3, RZ ;  /* 0x0000000308087210 */ /* 0x000fe40007ffe1ff */
[----:B--2---:R-:W-:Y:S01]  /*9a50*/  IADD3 R35, R227, R2, RZ ;  /* 0x00000002e3237210 */ /* 0x004fe20007ffe0ff */
[C---:B------:R-:W-:Y:S02]  /*9a60*/  IMAD R2, R0.reuse, c[0x0][0x280], RZ ;  /* 0x0000a00000027a24 */ /* 0x040fe400078e02ff */
[----:B------:R-:W-:Y:S02]  /*9a70*/  IMAD R0, R0, c[0x0][0x290], RZ ;  /* 0x0000a40000007a24 */ /* 0x000fe400078e02ff */
[C---:B------:R-:W-:Y:S02]  /*9a80*/  IMAD R7, R138.reuse, c[0x0][0x284], R2 ;  /* 0x0000a1008a077a24 */ /* 0x040fe400078e0202 */
[C---:B------:R-:W-:Y:S02]  /*9a90*/  IMAD R6, R138.reuse, c[0x0][0x294], R0 ;  /* 0x0000a5008a067a24 */ /* 0x040fe400078e0200 */
[----:B------:R-:W-:Y:S01]  /*9aa0*/  IMAD.WIDE.U32 R2, R138, c[0x0][0x290], RZ ;  /* 0x0000a4008a027a25 */ /* 0x000fe200078e00ff */
[----:B------:R-:W-:-:S03]  /*9ab0*/  IADD3 R7, R7, R5, RZ ;  /* 0x0000000507077210 */ /* 0x000fc60007ffe0ff */
[----:B------:R-:W-:Y:S02]  /*9ac0*/  IMAD R0, R8, 0x40, R35 ;  /* 0x0000004008007824 */ /* 0x000fe400078e0223 */
[----:B------:R-:W-:Y:S01]  /*9ad0*/  IMAD.IADD R6, R6, 0x1, R3 ;  /* 0x0000000106067824 */ /* 0x000fe200078e0203 */
[----:B------:R-:W-:Y:S05]  /*9ae0*/  @!P0 BRA `(.L_x_2909) ;  /* 0x0000381000008947 */ /* 0x000fea0003800000 */
[----:B------:R-:W-:Y:S02]  /*9af0*/  IMAD.MOV.U32 R8, RZ, RZ, c[0x0][0x2c4] ;  /* 0x0000b100ff087624 */ /* 0x000fe400078e00ff */
[----:B------:R-:W-:Y:S01]  /*9b00*/  IMAD.MOV.U32 R5, RZ, RZ, R7 ;  /* 0x000000ffff057224 */ /* 0x000fe200078e0007 */
[----:B------:R-:W-:Y:S01]  /*9b10*/  MOV R7, R6 ;  /* 0x0000000600077202 */ /* 0x000fe20000000f00 */
[----:B------:R-:W-:Y:S01]  /*9b20*/  IMAD.MOV.U32 R6, RZ, RZ, R2 ;  /* 0x000000ffff067224 */ /* 0x000fe200078e0002 */
[----:B------:R-:W-:-:S13]  /*9b30*/  ISETP.NE.AND P1, PT, R8, 0x1, PT ;  /* 0x000000010800780c */ /* 0x000fda0003f25270 */
[----:B------:R-:W-:-:S05]  /*9b40*/  @P1 IMAD.HI.U32 R3, R0, c[0x0][0x2c8], RZ ;  /* 0x0000b20000031a27 */ /* 0x000fca00078e00ff */
[----:B------:R-:W-:-:S04]  /*9b50*/  @P1 SHF.R.U32.HI R0, RZ, c[0x0][0x2cc], R3 ;  /* 0x0000b300ff001a19 */ /* 0x000fc80000011603 */
[----:B------:R-:W-:Y:S01]  /*9b60*/  SHF.R.S32.HI R3, RZ, 0x1f, R0 ;  /* 0x0000001fff037819 */ /* 0x000fe20000011400 */
[----:B------:R-:W-:-:S04]  /*9b70*/  IMAD.WIDE.U32 R4, R0, c[0x0][0x280], R4 ;  /* 0x0000a00000047a25 */ /* 0x000fc800078e0004 */
[C---:B------:R-:W-:Y:S01]  /*9b80*/  IMAD R9, R3.reuse, c[0x0][0x280], RZ ;  /* 0x0000a00003097a24 */ /* 0x040fe200078e02ff */
[----:B------:R-:W-:Y:S01]  /*9b90*/  LEA R48, P1, R4, c[0x0][0x270], 0x1 ;  /* 0x00009c0004307a11 */ /* 0x000fe200078208ff */
[----:B------:R-:W-:Y:S02]  /*9ba0*/  IMAD R8, R3, c[0x0][0x290], RZ ;  /* 0x0000a40003087a24 */ /* 0x000fe400078e02ff */
[----:B------:R-:W-:-:S04]  /*9bb0*/  IMAD.WIDE.U32 R2, R0, c[0x0][0x290], R6 ;  /* 0x0000a40000027a25 */ /* 0x000fc800078e0006 */
[----:B------:R-:W-:Y:S01]  /*9bc0*/  IMAD R6, R0, c[0x0][0x284], R9 ;  /* 0x0000a10000067a24 */ /* 0x000fe200078e0209 */
[----:B------:R-:W-:Y:S01]  /*9bd0*/  LEA R49, P0, R2, c[0x0][0x288], 0x1 ;  /* 0x0000a20002317a11 */ /* 0x000fe200078008ff */
[----:B------:R-:W-:-:S03]  /*9be0*/  IMAD R0, R0, c[0x0][0x294], R8 ;  /* 0x0000a50000007a24 */ /* 0x000fc600078e0208 */
[----:B------:R-:W-:Y:S02]  /*9bf0*/  IADD3 R6, R5, R6, RZ ;  /* 0x0000000605067210 */ /* 0x000fe40007ffe0ff */
[----:B------:R-:W-:Y:S02]  /*9c00*/  IADD3 R0, R3, R0, RZ ;  /* 0x0000000003007210 */ /* 0x000fe40007ffe0ff */
[----:B------:R-:W-:Y:S02]  /*9c10*/  LEA.HI.X R43, R4, c[0x0][0x274], R6, 0x1, P1 ;  /* 0x00009d00042b7a11 */ /* 0x000fe400008f0c06 */
[----:B------:R-:W-:Y:S01]  /*9c20*/  LEA.HI.X R42, R2, c[0x0][0x28c], R0, 0x1, P0 ;  /* 0x0000a300022a7a11 */ /* 0x000fe200000f0c00 */
[----:B------:R-:W-:Y:S05]  /*9c30*/  BRA.DIV ~URZ, `(.L_x_2910) ;  /* 0x000169927f007947 */ /* 0x000fea000b800000 */
[----:B------:R1:W2:Y:S02]  /*9c40*/  SHFL.IDX PT, R5, R43, RZ, 0x1c1f ;  /* 0x001c1fff2b057589 */ /* 0x0002a400000e0000 */
.L_x_3060:
[----:B------:R-:W-:Y:S05]  /*9c50*/  BRA.DIV ~URZ, `(.L_x_2911) ;  /* 0x000169e27f007947 */ /* 0x000fea000b800000 */
[----:B------:R3:W4:Y:S04]  /*9c60*/  SHFL.IDX PT, R4, R48, RZ, 0x1c1f ;  /* 0x001c1fff30047589 */ /* 0x00072800000e0000 */
[----:B------:R3:W1:Y:S04]  /*9c70*/  SHFL.IDX PT, R6, R42, RZ, 0x1c1f ;  /* 0x001c1fff2a067589 */ /* 0x00066800000e0000 */
[----:B------:R3:W2:Y:S02]  /*9c80*/  SHFL.IDX PT, R0, R49, RZ, 0x1c1f ;  /* 0x001c1fff31007589 */ /* 0x0006a400000e0000 */
.L_x_3061:
        /* <DEDUP_REMOVED lines=16> */
[----:B---3--:R-:W3:Y:S04]  /*9d90*/  LDL R3, [R1+0x48] ;  /* 0x0000480001037983 */ /* 0x008ee80000100800 */
[----:B----4-:R-:W4:Y:S04]  /*9da0*/  LDL R14, [R1+0x44] ;  /* 0x00004400010e7983 */ /* 0x010f280000100800 */
[----:B--2---:R-:W2:Y:S01]  /*9db0*/  LDL R13, [R1+0x40] ;  /* 0x00004000010d7983 */ /* 0x004ea20000100800 */
[----:B------:R-:W-:-:S02]  /*9dc0*/  ISETP.GE.AND P0, PT, R149, c[0x0][0x27c], PT ;  /* 0x00009f0095007a0c */ /* 0x000fc40003f06270 */
[----:B------:R-:W-:Y:S01]  /*9dd0*/  ISETP.GE.AND P1, PT, R146, c[0x0][0x27c], PT ;  /* 0x00009f0092007a0c */ /* 0x000fe20003f26270 */
[----:B------:R-:W2:Y:S04]  /*9de0*/  LDL R12, [R1+0x3c] ;  /* 0x00003c00010c7983 */ /* 0x000ea80000100800 */
[----:B------:R-:W2:Y:S06]  /*9df0*/  LDL R32, [R1+0x38] ;  /* 0x0000380001207983 */ /* 0x000eac0000100800 */
[----:B------:R-:W-:-:S05]  /*9e00*/  @!P0 IMAD.SHL.U32 R2, R149, 0x2, RZ ;  /* 0x0000000295028824 */ /* 0x000fca00078e00ff */
[----:B------:R-:W-:Y:S01]  /*9e10*/  @!P0 IADD3 R8, P2, R4, R2, RZ ;  /* 0x0000000204088210 */ /* 0x000fe20007f5e0ff */
[----:B------:R-:W-:Y:S01]  /*9e20*/  CS2R R22, SRZ ;  /* 0x0000000000167805 */ /* 0x000fe2000001ff00 */
[----:B------:R-:W-:Y:S01]  /*9e30*/  CS2R R24, SRZ ;  /* 0x0000000000187805 */ /* 0x000fe2000001ff00 */
[----:B------:R-:W-:Y:S01]  /*9e40*/  @!P1 IMAD.SHL.U32 R7, R146, 0x2, RZ ;  /* 0x0000000292079824 */ /* 0x000fe200078e00ff */
        /* <DEDUP_REMOVED lines=10> */
[----:B---3--:R-:W-:-:S05]  /*9ef0*/  @!P0 SHF.L.U64.HI R3, R149, 0x1, R3 ;  /* 0x0000000195038819 */ /* 0x008fca0000010203 */
[----:B------:R-:W-:Y:S01]  /*9f00*/  @!P0 IMAD.X R9, R5, 0x1, R3, P2 ;  /* 0x0000000105098824 */ /* 0x000fe200010e0603 */
[----:B------:R-:W-:-:S04]  /*9f10*/  @!P0 IADD3 R2, P2, R0, R2, RZ ;  /* 0x0000000200028210 */ /* 0x000fc80007f5e0ff */
[----:B------:R3:W5:Y:S01]  /*9f20*/  @!P0 LD.E.64 R22, [R8.64] ;  /* 0x0000000808168980 */ /* 0x000762000c101b00 */
[----:B-1----:R-:W-:-:S05]  /*9f30*/  @!P0 IMAD.X R3, R6, 0x1, R3, P2 ;  /* 0x0000000106038824 */ /* 0x002fca00010e0603 */
[----:B------:R4:W5:Y:S01]  /*9f40*/  @!P0 LD.E.64 R24, [R2.64] ;  /* 0x0000000802188980 */ /* 0x000962000c101b00 */
[----:B------:R-:W-:Y:S02]  /*9f50*/  ISETP.GE.AND P0, PT, R148, c[0x0][0x27c], PT ;  /* 0x00009f0094007a0c */ /* 0x000fe40003f06270 */
[----:B---3--:R-:W-:Y:S02]  /*9f60*/  @!P1 IADD3 R8, P2, R4, R7, RZ ;  /* 0x0000000704089210 */ /* 0x008fe40007f5e0ff */
[----:B----4-:R-:W-:-:S05]  /*9f70*/  @!P1 SHF.L.U64.HI R3, R146, 0x1, R14 ;  /* 0x0000000192039819 */ /* 0x010fca000001020e */
[----:B------:R-:W-:Y:S01]  /*9f80*/  @!P1 IMAD.X R9, R5, 0x1, R3, P2 ;  /* 0x0000000105099824 */ /* 0x000fe200010e0603 */
[----:B------:R-:W-:-:S03]  /*9f90*/  @!P1 IADD3 R2, P2, R0, R7, RZ ;  /* 0x0000000700029210 */ /* 0x000fc60007f5e0ff */
[----:B------:R-:W-:Y:S01]  /*9fa0*/  @!P0 IMAD.SHL.U32 R7, R148, 0x2, RZ ;  /* 0x0000000294078824 */ /* 0x000fe200078e00ff */
[----:B------:R1:W5:Y:S01]  /*9fb0*/  @!P1 LD.E.64 R26, [R8.64] ;  /* 0x00000008081a9980 */ /* 0x000362000c101b00 */
[----:B------:R-:W-:Y:S01]  /*9fc0*/  @!P1 IMAD.X R3, R6, 0x1, R3, P2 ;  /* 0x0000000106039824 */ /* 0x000fe200010e0603 */
[----:B------:R-:W-:-:S04]  /*9fd0*/  ISETP.GE.AND P2, PT, R145, c[0x0][0x27c], PT ;  /* 0x00009f0091007a0c */ /* 0x000fc80003f46270 */
[----:B------:R2:W5:Y:S01]  /*9fe0*/  @!P1 LD.E.64 R28, [R2.64] ;  /* 0x00000008021c9980 */ /* 0x000562000c101b00 */
[----:B-1----:R-:W-:Y:S02]  /*9ff0*/  @!P0 IADD3 R8, P1, R4, R7, RZ ;  /* 0x0000000704088210 */ /* 0x002fe40007f3e0ff */
[----:B--2---:R-:W-:-:S05]  /*a000*/  @!P0 SHF.L.U64.HI R3, R148, 0x1, R13 ;  /* 0x0000000194038819 */ /* 0x004fca000001020d */
[----:B------:R-:W-:Y:S01]  /*a010*/  @!P0 IMAD.X R9, R5, 0x1, R3, P1 ;  /* 0x0000000105098824 */ /* 0x000fe200008e0603 */
[----:B------:R-:W-:Y:S01]  /*a020*/  @!P0 IADD3 R2, P1, R0, R7, RZ ;  /* 0x0000000700028210 */ /* 0x000fe20007f3e0ff */
[----:B------:R-:W-:-:S03]  /*a030*/  @!P2 IMAD.SHL.U32 R14, R145, 0x2, RZ ;  /* 0x00000002910ea824 */ /* 0x000fc600078e00ff */
[----:B------:R1:W5:Y:S01]  /*a040*/  @!P0 LD.E.64 R30, [R8.64] ;  /* 0x00000008081e8980 */ /* 0x000362000c101b00 */
[----:B------:R-:W-:Y:S01]  /*a050*/  @!P0 IMAD.X R3, R6, 0x1, R3, P1 ;  /* 0x0000000106038824 */ /* 0x000fe200008e0603 */
[----:B------:R-:W-:Y:S02]  /*a060*/  @!P2 SHF.L.U64.HI R7, R145, 0x1, R12 ;  /* 0x000000019107a819 */ /* 0x000fe4000001020c */
[----:B------:R-:W-:Y:S02]  /*a070*/  ISETP.GE.AND P1, PT, R110, c[0x0][0x27c], PT ;  /* 0x00009f006e007a0c */ /* 0x000fe40003f26270 */
[----:B------:R2:W5:Y:S01]  /*a080*/  @!P0 LD.E.64 R36, [R2.64] ;  /* 0x0000000802248980 */ /* 0x000562000c101b00 */
[-C--:B------:R-:W-:Y:S02]  /*a090*/  @!P2 IADD3 R12, P3, R4, R14.reuse, RZ ;  /* 0x0000000e040ca210 */ /* 0x080fe40007f7e0ff */
[----:B-1----:R-:W-:-:S05]  /*a0a0*/  @!P2 IADD3 R8, P0, R0, R14, RZ ;  /* 0x0000000e0008a210 */ /* 0x002fca0007f1e0ff */
[----:B------:R-:W-:Y:S01]  /*a0b0*/  @!P2 IMAD.X R9, R6, 0x1, R7, P0 ;  /* 0x000000010609a824 */ /* 0x000fe200000e0607 */
[----:B------:R-:W-:Y:S02]  /*a0c0*/  ISETP.GE.AND P0, PT, R147, c[0x0][0x27c], PT ;  /* 0x00009f0093007a0c */ /* 0x000fe40003f06270 */
[----:B--2---:R-:W-:Y:S02]  /*a0d0*/  @!P1 IMAD.MOV.U32 R2, RZ, RZ, R4 ;  /* 0x000000ffff029224 */ /* 0x004fe400078e0004 */
[----:B------:R-:W-:Y:S01]  /*a0e0*/  @!P1 IMAD.MOV.U32 R3, RZ, RZ, R5 ;  /* 0x000000ffff039224 */ /* 0x000fe200078e0005 */
[----:B------:R1:W5:Y:S01]  /*a0f0*/  @!P2 LD.E.64 R40, [R8.64] ;  /* 0x000000080828a980 */ /* 0x000362000c101b00 */
[----:B------:R-:W-:Y:S02]  /*a100*/  @!P1 IMAD.MOV.U32 R14, RZ, RZ, R0 ;  /* 0x000000ffff0e9224 */ /* 0x000fe400078e0000 */
[----:B------:R-:W-:Y:S02]  /*a110*/  @!P1 IMAD.MOV.U32 R15, RZ, RZ, R6 ;  /* 0x000000ffff0f9224 */ /* 0x000fe400078e0006 */
[----:B------:R-:W-:-:S04]  /*a120*/  @!P1 IMAD.WIDE R20, R110, 0x2, R2 ;  /* 0x000000026e149825 */ /* 0x000fc800078e0202 */
[----:B------:R-:W-:Y:S01]  /*a130*/  @!P1 IMAD.WIDE R14, R110, 0x2, R14 ;  /* 0x000000026e0e9825 */ /* 0x000fe200078e020e */
[----:B------:R1:W5:Y:S03]  /*a140*/  @!P1 LD.E.64 R16, [R20.64] ;  /* 0x0000000814109980 */ /* 0x000366000c101b00 */
[C---:B------:R-:W-:Y:S01]  /*a150*/  @!P0 IMAD.SHL.U32 R2, R147.reuse, 0x2, RZ ;  /* 0x0000000293028824 */ /* 0x040fe200078e00ff */
[----:B------:R1:W5:Y:S01]  /*a160*/  @!P1 LD.E.64 R18, [R14.64] ;  /* 0x000000080e129980 */ /* 0x000362000c101b00 */
[----:B------:R-:W-:-:S03]  /*a170*/  @!P0 SHF.L.U64.HI R3, R147, 0x1, R32 ;  /* 0x0000000193038819 */ /* 0x000fc60000010220 */
[----:B------:R-:W-:Y:S01]  /*a180*/  @!P0 IADD3 R4, P1, R4, R2, RZ ;  /* 0x0000000204048210 */ /* 0x000fe20007f3e0ff */
[----:B------:R-:W-:-:S04]  /*a190*/  @!P2 IMAD.X R13, R5, 0x1, R7, P3 ;  /* 0x00000001050da824 */ /* 0x000fc800018e0607 */
[--C-:B------:R-:W-:Y:S01]  /*a1a0*/  @!P0 IMAD.X R5, R5, 0x1, R3.reuse, P1 ;  /* 0x0000000105058824 */ /* 0x100fe200008e0603 */
[----:B------:R-:W-:Y:S01]  /*a1b0*/  @!P0 IADD3 R2, P1, R0, R2, RZ ;  /* 0x0000000200028210 */ /* 0x000fe20007f3e0ff */
[----:B------:R1:W5:Y:S04]  /*a1c0*/  @!P2 LD.E.64 R38, [R12.64] ;  /* 0x000000080c26a980 */ /* 0x000368000c101b00 */
[----:B------:R-:W-:Y:S01]  /*a1d0*/  @!P0 IMAD.X R3, R6, 0x1, R3, P1 ;  /* 0x0000000106038824 */ /* 0x000fe200008e0603 */
[----:B------:R1:W5:Y:S04]  /*a1e0*/  @!P0 LD.E.64 R44, [R4.64] ;  /* 0x00000008042c8980 */ /* 0x000368000c101b00 */
[----:B------:R1:W5:Y:S03]  /*a1f0*/  @!P0 LD.E.64 R46, [R2.64] ;  /* 0x00000008022e8980 */ /* 0x000366000c101b00 */
.L_x_2913:
[----:B------:R-:W-:Y:S05]  /*a200*/  BSYNC B0 ;  /* 0x0000000000007941 */ /* 0x000fea0003800000 */
.L_x_2912:
[----:B-1--45:R-:W-:Y:S01]  /*a210*/  IMAD.MOV.U32 R4, RZ, RZ, R44 ;  /* 0x000000ffff047224 */ /* 0x032fe200078e002c */
[----:B--2---:R-:W-:Y:S01]  /*a220*/  MOV R0, R39 ;  /* 0x0000002700007202 */ /* 0x004fe20000000f00 */
[----:B------:R-:W-:-:S02]  /*a230*/  IMAD.MOV.U32 R3, RZ, RZ, R45 ;  /* 0x000000ffff037224 */ /* 0x000fc400078e002d */
        /* <DEDUP_REMOVED lines=38> */
.L_x_3062:
[----:B------:R-:W-:Y:S01]  /*a4a0*/  IADD3 R2, R35, 0x40, RZ ;  /* 0x0000004023027810 */ /* 0x000fe20007ffe0ff */
[----:B------:R-:W-:Y:S01]  /*a4b0*/  BSSY B0, `(.L_x_2915) ;  /* 0x0000055000007945 */ /* 0x000fe20003800000 */
[----:B------:R-:W-:Y:S01]  /*a4c0*/  CS2R R62, SRZ ;  /* 0x00000000003e7805 */ /* 0x000fe2000001ff00 */
[----:B------:R-:W-:Y:S01]  /*a4d0*/  CS2R R56, SRZ ;  /* 0x0000000000387805 */ /* 0x000fe2000001ff00 */
[----:B------:R-:W-:Y:S01]  /*a4e0*/  ISETP.GE.AND P0, PT, R2, R52, PT ;  /* 0x000000340200720c */ /* 0x000fe20003f06270 */
        /* <DEDUP_REMOVED lines=8> */
[----:B------:R-:W-:-:S04]  /*a570*/  CS2R R34, SRZ ;  /* 0x0000000000227805 */ /* 0x000fc8000001ff00 */
[----:B------:R-:W-:Y:S05]  /*a580*/  @P0 BRA `(.L_x_2916) ;  /* 0x0000047000000947 */ /* 0x000fea0003800000 */
[----:B------:R-:W3:Y:S04]  /*a590*/  LDL R3, [R1+0x48] ;  /* 0x0000480001037983 */ /* 0x000ee80000100800 */
[----:B----4-:R-:W4:Y:S04]  /*a5a0*/  LDL R14, [R1+0x44] ;  /* 0x00004400010e7983 */ /* 0x010f280000100800 */
[----:B--2---:R-:W2:Y:S01]  /*a5b0*/  LDL R13, [R1+0x40] ;  /* 0x00004000010d7983 */ /* 0x004ea20000100800 */
[C---:B------:R-:W-:Y:S02]  /*a5c0*/  ISETP.GE.AND P0, PT, R149.reuse, c[0x0][0x27c], PT ;  /* 0x00009f0095007a0c */ /* 0x040fe40003f06270 */
        /* <DEDUP_REMOVED lines=21> */
[----:B------:R-:W-:-:S05]  /*a720*/  @!P0 IMAD.X R3, R6, 0x1, R3, P2 ;  /* 0x0000000106038824 */ /* 0x000fca00010e0603 */
[----:B------:R4:W5:Y:S01]  /*a730*/  @!P0 LD.E.64 R48, [R2.64] ;  /* 0x0000000802308980 */ /* 0x000962000c101b00 */
[----:B------:R-:W-:Y:S02]  /*a740*/  ISETP.GE.AND P0, PT, R148, c[0x0][0x27c], PT ;  /* 0x00009f0094007a0c */ /* 0x000fe40003f06270 */
[----:B-1----:R-:W-:Y:S02]  /*a750*/  @!P1 IADD3 R8, P2, R4, R7, RZ ;  /* 0x0000000704089210 */ /* 0x002fe40007f5e0ff */
        /* <DEDUP_REMOVED lines=23> */
[----:B------:R-:W-:Y:S02]  /*a8d0*/  @!P1 IMAD.MOV.U32 R3, RZ, RZ, R5 ;  /* 0x000000ffff039224 */ /* 0x000fe400078e0005 */
        /* <DEDUP_REMOVED lines=12> */
[----:B------:R-:W-:Y:S01]  /*a9a0*/  CS2R R60, SRZ ;  /* 0x00000000003c7805 */ /* 0x000fe2000001ff00 */
[----:B------:R1:W5:Y:S03]  /*a9b0*/  @!P2 LD.E.64 R62, [R12.64] ;  /* 0x000000080c3ea980 */ /* 0x000366000c101b00 */
[----:B------:R-:W-:Y:S01]  /*a9c0*/  @!P0 IMAD.X R3, R6, 0x1, R3, P1 ;  /* 0x0000000106038824 */ /* 0x000fe200008e0603 */
[----:B------:R1:W5:Y:S04]  /*a9d0*/  @!P0 LD.E.64 R66, [R4.64] ;  /* 0x0000000804428980 */ /* 0x000368000c101b00 */
[----:B------:R1:W5:Y:S04]  /*a9e0*/  @!P2 LD.E.64 R60, [R8.64] ;  /* 0x00000008083ca980 */ /* 0x000368000c101b00 */
[----:B------:R1:W5:Y:S02]  /*a9f0*/  @!P0 LD.E.64 R64, [R2.64] ;  /* 0x0000000802408980 */ /* 0x000364000c101b00 */
.L_x_2916:
[----:B------:R-:W-:Y:S05]  /*aa00*/  BSYNC B0 ;  /* 0x0000000000007941 */ /* 0x000fea0003800000 */
.L_x_2915:
[----:B------:R-:W3:Y:S04]  /*aa10*/  LDL R6, [R1+0x4] ;  /* 0x0000040001067983 */ /* 0x000ee80000100800 */
[----:B-12---:R-:W2:Y:S01]  /*aa20*/  LDL R5, [R1+0x10] ;  /* 0x0000100001057983 */ /* 0x006ea20000100800 */
[----:B----45:R-:W-:Y:S01]  /*aa30*/  IMAD.MOV.U32 R4, RZ, RZ, R66 ;  /* 0x000000ffff047224 */ /* 0x030fe200078e0042 */
[----:B------:R-:W-:-:S04]  /*aa40*/  DEPBAR.LE SB0, 0x3 ;  /* 0x000080c00000791a */ /* 0x000fc80000000000 */
[----:B------:R-:W-:Y:S01]  /*aa50*/  IMAD.MOV.U32 R3, RZ, RZ, R67 ;  /* 0x000000ffff037224 */ /* 0x000fe200078e0043 */
[----:B------:R-:W-:Y:S01]  /*aa60*/  WARPSYNC 0xffffffff ;  /* 0xffffffff00007948 */ /* 0x000fe20003800000 */
[----:B------:R-:W-:Y:S01]  /*aa70*/  IMAD.MOV.U32 R2, RZ, RZ, R62 ;  /* 0x000000ffff027224 */ /* 0x000fe200078e003e */
[----:B------:R-:W-:Y:S01]  /*aa80*/  BSSY B1, `(.L_x_2917) ;  /* 0x0000159000017945 */ /* 0x000fe20003800000 */
[----:B------:R-:W-:Y:S01]  /*aa90*/  IMAD.MOV.U32 R0, RZ, RZ, R63 ;  /* 0x000000ffff007224 */ /* 0x000fe200078e003f */
[----:B------:R-:W-:Y:S01]  /*aaa0*/  PRMT R90, R3, 0x5410, R4 ;  /* 0x00005410035a7816 */ /* 0x000fe20000000004 */
        /* <DEDUP_REMOVED lines=24> */
[----:B------:R-:W-:-:S04]  /*ac30*/  MOV R4, R49 ;  /* 0x0000003100047202 */ /* 0x000fc80000000f00 */
[----:B------:R-:W-:Y:S01]  /*ac40*/  PRMT R83, R0, 0x5410, R2 ;  /* 0x0000541000537816 */ /* 0x000fe20000000002 */
[----:B------:R-:W-:Y:S01]  /*ac50*/  IMAD.MOV.U32 R2, RZ, RZ, R48 ;  /* 0x000000ffff027224 */ /* 0x000fe200078e0030 */
[----:B------:R-:W-:-:S04]  /*ac60*/  LOP3.LUT R0, R233, 0x18, R104, 0xf8, !PT ;  /* 0x00000018e9007812 */ /* 0x000fc800078ef868 */
[----:B------:R-:W-:Y:S02]  /*ac70*/  LOP3.LUT R0, R151, R0, R150, 0xf6, !PT ;  /* 0x0000000097007212 */ /* 0x000fe400078ef696 */
[----:B------:R-:W-:Y:S01]  /*ac80*/  PRMT R80, R80, 0x5410, R2 ;  /* 0x0000541050507816 */ /* 0x000fe20000000002 */
[----:B------:R-:W-:Y:S02]  /*ac90*/  IMAD.MOV.U32 R2, RZ, RZ, R34 ;  /* 0x000000ffff027224 */ /* 0x000fe400078e0022 */
[----:B------:R-:W-:Y:S01]  /*aca0*/  IMAD.SHL.U32 R20, R0, 0x2, RZ ;  /* 0x0000000200147824 */ /* 0x000fe200078e00ff */
[----:B------:R-:W-:Y:S01]  /*acb0*/  PRMT R80, R4, 0x7610, R80 ;  /* 0x0000761004507816 */ /* 0x000fe20000000050 */
[----:B------:R-:W-:-:S03]  /*acc0*/  IMAD.MOV.U32 R0, RZ, RZ, R35 ;  /* 0x000000ffff007224 */ /* 0x000fc600078e0023 */
[----:B------:R-:W-:Y:S02]  /*acd0*/  IADD3 R21, R20, 0x18140, RZ ;  /* 0x0001814014157810 */ /* 0x000fe40007ffe0ff */
[----:B------:R-:W-:Y:S01]  /*ace0*/  PRMT R76, R0, 0x5410, R2 ;  /* 0x00005410004c7816 */ /* 0x000fe20000000002 */
[----:B------:R-:W-:Y:S01]  /*acf0*/  BAR.SYNC.DEFER_BLOCKING 0x0 ;  /* 0x0000000000007b1d */ /* 0x000fe20000010000 */
[----:B---3--:R-:W-:Y:S01]  /*ad00*/  IMAD.IADD R3, R52, 0x1, -R6 ;  /* 0x0000000134037824 */ /* 0x008fe200078e0a06 */
[----:B--2---:R-:W-:-:S04]  /*ad10*/  LOP3.LUT P0, RZ, R5, 0x4, RZ, 0xc0, !PT ;  /* 0x0000000405ff7812 */ /* 0x004fc8000780c0ff */
[----:B------:R-:W-:Y:S02]  /*ad20*/  IMNMX R52, R3, 0x80, PT ;  /* 0x0000008003347817 */ /* 0x000fe40003800200 */
[----:B------:R-:W-:Y:S02]  /*ad30*/  IADD3 R3, R20, 0x18100, RZ ;  /* 0x0001810014037810 */ /* 0x000fe40007ffe0ff */
[----:B------:R-:W-:-:S05]  /*ad40*/  ISETP.GE.AND P1, PT, R227, R52, PT ;  /* 0x00000034e300720c */ /* 0x000fca0003f26270 */
[----:B------:R-:W-:-:S08]  /*ad50*/  @P0 IADD3 R21, R3, -0x40, RZ ;  /* 0xffffffc003150810 */ /* 0x000fd00007ffe0ff */
[----:B------:R-:W-:Y:S05]  /*ad60*/  @P1 BRA `(.L_x_2918) ;  /* 0x000012a000001947 */ /* 0x000fea0003800000 */
[----:B------:R-:W-:Y:S01]  /*ad70*/  ISETP.GE.AND P0, PT, R110, c[0x0][0x27c], PT ;  /* 0x00009f006e007a0c */ /* 0x000fe20003f06270 */
[----:B------:R-:W-:-:S12]  /*ad80*/  BSSY B0, `(.L_x_2919) ;  /* 0x0000030000007945 */ /* 0x000fd80003800000 */
[----:B------:R-:W-:Y:S05]  /*ad90*/  @P0 BRA `(.L_x_2920) ;  /* 0x000002e000000947 */ /* 0x000fea0003800000 */
[----:B------:R-:W1:Y:S01]  /*ada0*/  LDS.128 R4, [R20+0x18100] ;  /* 0x0181000014047984 */ /* 0x000e620000000c00 */
[----:B------:R-:W-:Y:S02]  /*adb0*/  SHF.R.U32.HI R0, RZ, 0x10, R17 ;  /* 0x00000010ff007819 */ /* 0x000fe40000011611 */
[--C-:B------:R-:W-:Y:S02]  /*adc0*/  SHF.R.U32.HI R2, RZ, 0x10, R19.reuse ;  /* 0x00000010ff027819 */ /* 0x100fe40000011613 */
[----:B------:R-:W-:Y:S02]  /*add0*/  SHF.R.U64 R9, R18, 0x10, R19 ;  /* 0x0000001012097819 */ /* 0x000fe40000001213 */
[----:B------:R-:W-:Y:S02]  /*ade0*/  PRMT R8, R68, 0x5410, R0 ;  /* 0x0000541044087816 */ /* 0x000fe40000000000 */
[C---:B------:R-:W-:Y:S02]  /*adf0*/  PRMT R0, R53.reuse, 0x5410, R2 ;  /* 0x0000541035007816 */ /* 0x040fe40000000002 */
[----:B------:R-:W-:-:S02]  /*ae00*/  PRMT R12, R53, 0x5432, R9 ;  /* 0x00005432350c7816 */ /* 0x000fc40000000009 */
[----:B------:R-:W-:Y:S01]  /*ae10*/  SHF.R.U64 R3, R16, 0x10, R17 ;  /* 0x0000001010037819 */ /* 0x000fe20000001211 */
[----:B------:R-:W-:Y:S01]  /*ae20*/  IMAD.U32 R16, R8, 0x10000, RZ ;  /* 0x0001000008107824 */ /* 0x000fe200078e00ff */
[C---:B------:R-:W-:Y:S01]  /*ae30*/  LOP3.LUT R19, R0.reuse, 0xffff0000, RZ, 0xc0, !PT ;  /* 0xffff000000137812 */ /* 0x040fe200078ec0ff */
[----:B------:R-:W-:Y:S01]  /*ae40*/  IMAD.U32 R17, R0, 0x10000, RZ ;  /* 0x0001000000117824 */ /* 0x000fe200078e00ff */
[----:B------:R-:W-:Y:S02]  /*ae50*/  LOP3.LUT R18, R8, 0xffff0000, RZ, 0xc0, !PT ;  /* 0xffff000008127812 */ /* 0x000fe400078ec0ff */
[----:B------:R-:W-:Y:S02]  /*ae60*/  PRMT R13, R68, 0x5432, R3 ;  /* 0x00005432440d7816 */ /* 0x000fe40000000003 */
        /* <DEDUP_REMOVED lines=33> */
.L_x_2920:
[----:B------:R-:W-:Y:S05]  /*b080*/  BSYNC B0 ;  /* 0x0000000000007941 */ /* 0x000fea0003800000 */
.L_x_2919:
[----:B------:R-:W-:Y:S01]  /*b090*/  ISETP.GE.AND P0, PT, R149, c[0x0][0x27c], PT ;  /* 0x00009f0095007a0c */ /* 0x000fe20003f06270 */
[----:B------:R-:W-:-:S12]  /*b0a0*/  BSSY B0, `(.L_x_2921) ;  /* 0x0000030000007945 */ /* 0x000fd80003800000 */
[----:B------:R-:W-:Y:S05]  /*b0b0*/  @P0 BRA `(.L_x_2922) ;  /* 0x000002e000000947 */ /* 0x000fea0003800000 */
[----:B-1----:R-:W1:Y:S01]  /*b0c0*/  LDS.128 R4, [R21] ;  /* 0x0000000015047984 */ /* 0x002e620000000c00 */
        /* <DEDUP_REMOVED lines=44> */
[----:B------:R1:W-:Y:S02]  /*b390*/  STS.128 [R21], R4 ;  /* 0x0000000415007388 */ /* 0x0003e40000000c00 */
.L_x_2922:
[----:B------:R-:W-:Y:S05]  /*b3a0*/  BSYNC B0 ;  /* 0x0000000000007941 */ /* 0x000fea0003800000 */
.L_x_2921:
        /* <DEDUP_REMOVED lines=49> */
.L_x_2924:
[----:B------:R-:W-:Y:S05]  /*b6c0*/  BSYNC B0 ;  /* 0x0000000000007941 */ /* 0x000fea0003800000 */
.L_x_2923:
        /* <DEDUP_REMOVED lines=49> */
.L_x_2926:
[----:B------:R-:W-:Y:S05]  /*b9e0*/  BSYNC B0 ;  /* 0x0000000000007941 */ /* 0x000fea0003800000 */
.L_x_2925:
        /* <DEDUP_REMOVED lines=49> */
.L_x_2928:
[----:B------:R-:W-:Y:S05]  /*bd00*/  BSYNC B0 ;  /* 0x0000000000007941 */ /* 0x000fea0003800000 */
.L_x_2927:
        /* <DEDUP_REMOVED lines=48> */
.L_x_2918:
[----:B------:R-:W-:Y:S05]  /*c010*/  BSYNC B1 ;  /* 0x0000000000017941 */ /* 0x000fea0003800000 */
.L_x_2917:
        /* <DEDUP_REMOVED lines=52> */
.L_x_2930:
[----:B------:R-:W-:Y:S05]  /*c360*/  BSYNC B0 ;  /* 0x0000000000007941 */ /* 0x000fea0003800000 */
.L_x_2929:
        /* <DEDUP_REMOVED lines=49> */
.L_x_2932:
[----:B------:R-:W-:Y:S05]  /*c680*/  BSYNC B0 ;  /* 0x0000000000007941 */ /* 0x000fea0003800000 */
.L_x_2931:
        /* <DEDUP_REMOVED lines=49> */
.L_x_2934:
[----:B------:R-:W-:Y:S05]  /*c9a0*/  BSYNC B0 ;  /* 0x0000000000007941 */ /* 0x000fea0003800000 */
.L_x_2933:
        /* <DEDUP_REMOVED lines=49> */
.L_x_2936:
[----:B------:R-:W-:Y:S05]  /*ccc0*/  BSYNC B0 ;  /* 0x0000000000007941 */ /* 0x000fea0003800000 */
.L_x_2935:
        /* <DEDUP_REMOVED lines=49> */
.L_x_2938:
[----:B------:R-:W-:Y:S05]  /*cfe0*/  BSYNC B0 ;  /* 0x0000000000007941 */ /* 0x000fea0003800000 */
.L_x_2937:
        /* <DEDUP_REMOVED lines=49> */
.L_x_2909:
        /* <DEDUP_REMOVED lines=22> */
.L_x_3063:
[----:B------:R-:W-:Y:S05]  /*d460*/  BRA.DIV ~URZ, `(.L_x_2940) ;  /* 0x000135027f007947 */ /* 0x000fea000b800000 */
[----:B------:R3:W4:Y:S01]  /*d470*/  SHFL.IDX PT, R8, R23, RZ, 0x1c1f ;  /* 0x001c1fff17087589 */ /* 0x00072200000e0000 */
[----:B--2---:R-:W-:-:S03]  /*d480*/  MOV R9, R0 ;  /* 0x0000000000097202 */ /* 0x004fc60000000f00 */
[----:B------:R3:W2:Y:S04]  /*d490*/  SHFL.IDX PT, R20, R21, RZ, 0x1c1f ;  /* 0x001c1fff15147589 */ /* 0x0006a800000e0000 */
[----:B------:R3:W1:Y:S02]  /*d4a0*/  SHFL.IDX PT, R3, R24, RZ, 0x1c1f ;  /* 0x001c1fff18037589 */ /* 0x00066400000e0000 */
.L_x_3064:
        /* <DEDUP_REMOVED lines=16> */
[----:B------:R-:W-:Y:S01]  /*d5b0*/  ISETP.GE.AND P0, PT, R104, c[0x0][0x27c], PT ;  /* 0x00009f0068007a0c */ /* 0x000fe20003f06270 */
[----:B------:R-:W-:Y:S01]  /*d5c0*/  CS2R R30, SRZ ;  /* 0x00000000001e7805 */ /* 0x000fe2000001ff00 */
[----:B------:R-:W-:Y:S01]  /*d5d0*/  ISETP.GE.AND P2, PT, R109, c[0x0][0x27c], PT ;  /* 0x00009f006d007a0c */ /* 0x000fe20003f46270 */
[----:B------:R-:W-:Y:S01]  /*d5e0*/  CS2R R28, SRZ ;  /* 0x00000000001c7805 */ /* 0x000fe2000001ff00 */
[----:B------:R-:W-:Y:S01]  /*d5f0*/  CS2R R38, SRZ ;  /* 0x0000000000267805 */ /* 0x000fe2000001ff00 */
[----:B------:R-:W-:Y:S01]  /*d600*/  CS2R R36, SRZ ;  /* 0x0000000000247805 */ /* 0x000fe2000001ff00 */
[----:B------:R-:W-:Y:S01]  /*d610*/  CS2R R46, SRZ ;  /* 0x00000000002e7805 */ /* 0x000fe2000001ff00 */
[----:B------:R-:W-:-:S06]  /*d620*/  CS2R R44, SRZ ;  /* 0x00000000002c7805 */ /* 0x000fcc000001ff00 */
[C---:B------:R-:W-:Y:S01]  /*d630*/  @!P0 IMAD.SHL.U32 R2, R104.reuse, 0x2, RZ ;  /* 0x0000000268028824 */ /* 0x040fe200078e00ff */
[----:B------:R-:W-:Y:S02]  /*d640*/  @!P0 SHF.L.U64.HI R0, R104, 0x1, R105 ;  /* 0x0000000168008819 */ /* 0x000fe40000010269 */
[----:B------:R-:W-:Y:S02]  /*d650*/  @!P2 SHF.L.U32 R4, R235, 0x3, RZ ;  /* 0x00000003eb04a819 */ /* 0x000fe400000006ff */
[-C--:B----4-:R-:W-:Y:S02]  /*d660*/  @!P0 IADD3 R18, P1, R8, R2.reuse, RZ ;  /* 0x0000000208128210 */ /* 0x090fe40007f3e0ff */
[----:B-1----:R-:W-:Y:S01]  /*d670*/  @!P0 IADD3 R16, P3, R3, R2, RZ ;  /* 0x0000000203108210 */ /* 0x002fe20007f7e0ff */
[----:B------:R-:W-:Y:S01]  /*d680*/  @!P2 IMAD.WIDE R12, R4, 0x2, R8 ;  /* 0x00000002040ca825 */ /* 0x000fe200078e0208 */
[----:B------:R-:W-:Y:S02]  /*d690*/  @!P0 IADD3.X R19, R9, R0, RZ, P1, !PT ;  /* 0x0000000009138210 */ /* 0x000fe40000ffe4ff */
[----:B------:R-:W-:Y:S01]  /*d6a0*/  ISETP.GE.AND P1, PT, R108, c[0x0][0x27c], PT ;  /* 0x00009f006c007a0c */ /* 0x000fe20003f26270 */
[----:B--2---:R-:W-:Y:S01]  /*d6b0*/  @!P0 IMAD.X R17, R20, 0x1, R0, P3 ;  /* 0x0000000114118824 */ /* 0x004fe200018e0600 */
[----:B------:R-:W-:Y:S01]  /*d6c0*/  MOV R2, R3 ;  /* 0x0000000300027202 */ /* 0x000fe20000000f00 */
[----:B------:R-:W-:Y:S01]  /*d6d0*/  IMAD.MOV.U32 R3, RZ, RZ, R20 ;  /* 0x000000ffff037224 */ /* 0x000fe200078e0014 */
[----:B------:R1:W5:Y:S03]  /*d6e0*/  @!P2 LD.E.128 R28, [R12.64] ;  /* 0x000000080c1ca980 */ /* 0x000366000c101d00 */
[----:B------:R-:W-:Y:S01]  /*d6f0*/  @!P2 IMAD.WIDE R6, R4, 0x2, R2 ;  /* 0x000000020406a825 */ /* 0x000fe200078e0202 */
[----:B------:R-:W-:Y:S01]  /*d700*/  CS2R R42, SRZ ;  /* 0x00000000002a7805 */ /* 0x000fe2000001ff00 */
[----:B------:R-:W-:Y:S01]  /*d710*/  CS2R R40, SRZ ;  /* 0x0000000000287805 */ /* 0x000fe2000001ff00 */
[----:B------:R-:W-:-:S02]  /*d720*/  CS2R R14, SRZ ;  /* 0x00000000000e7805 */ /* 0x000fc4000001ff00 */
[----:B------:R2:W5:Y:S01]  /*d730*/  @!P2 LD.E.128 R36, [R6.64] ;  /* 0x000000080624a980 */ /* 0x000562000c101d00 */
[----:B------:R-:W-:-:S04]  /*d740*/  @!P1 IMAD.SHL.U32 R0, R234, 0x8, RZ ;  /* 0x00000008ea009824 */ /* 0x000fc800078e00ff */
[----:B------:R-:W-:-:S04]  /*d750*/  @!P1 IMAD.WIDE R4, R0, 0x2, R8 ;  /* 0x0000000200049825 */ /* 0x000fc800078e0208 */
[----:B------:R-:W-:Y:S01]  /*d760*/  @!P1 IMAD.WIDE R2, R0, 0x2, R2 ;  /* 0x0000000200029825 */ /* 0x000fe200078e0202 */
[----:B------:R4:W5:Y:S04]  /*d770*/  @!P1 LD.E.128 R44, [R4.64] ;  /* 0x00000008042c9980 */ /* 0x000968000c101d00 */
[----:B------:R3:W5:Y:S01]  /*d780*/  @!P1 LD.E.128 R40, [R2.64] ;  /* 0x0000000802289980 */ /* 0x000762000c101d00 */
[----:B-1----:R-:W-:-:S06]  /*d790*/  CS2R R12, SRZ ;  /* 0x00000000000c7805 */ /* 0x002fcc000001ff00 */
[----:B------:R3:W5:Y:S01]  /*d7a0*/  @!P0 LD.E.128 R12, [R18.64] ;  /* 0x00000008120c8980 */ /* 0x000762000c101d00 */
[----:B--2---:R-:W-:Y:S01]  /*d7b0*/  CS2R R6, SRZ ;  /* 0x0000000000067805 */ /* 0x004fe2000001ff00 */
[----:B----4-:R-:W-:-:S06]  /*d7c0*/  CS2R R4, SRZ ;  /* 0x0000000000047805 */ /* 0x010fcc000001ff00 */
[----:B------:R3:W5:Y:S02]  /*d7d0*/  @!P0 LD.E.128 R4, [R16.64] ;  /* 0x0000000810048980 */ /* 0x000764000c101d00 */
.L_x_2942:
[----:B------:R-:W-:Y:S05]  /*d7e0*/  BSYNC B0 ;  /* 0x0000000000007941 */ /* 0x000fea0003800000 */
.L_x_2941:
[----:B----45:R-:W-:Y:S01]  /*d7f0*/  IMAD.MOV.U32 R8, RZ, RZ, R46 ;  /* 0x000000ffff087224 */ /* 0x030fe200078e002e */
[----:B------:R-:W-:Y:S01]  /*d800*/  MOV R0, R45 ;  /* 0x0000002d00007202 */ /* 0x000fe20000000f00 */
[----:B-1-3--:R-:W-:Y:S02]  /*d810*/  IMAD.MOV.U32 R3, RZ, RZ, R47 ;  /* 0x000000ffff037224 */ /* 0x00afe400078e002f */
        /* <DEDUP_REMOVED lines=34> */
[----:B------:R1:W3:Y:S04]  /*da40*/  SHFL.IDX PT, R9, R22, 0x1, 0x1c1f ;  /* 0x003c1f0016097f89 */ /* 0x0002e800000e0000 */
[----:B------:R1:W4:Y:S04]  /*da50*/  SHFL.IDX PT, R8, R23, 0x1, 0x1c1f ;  /* 0x003c1f0017087f89 */ /* 0x00032800000e0000 */
[----:B--2---:R1:W2:Y:S04]  /*da60*/  SHFL.IDX PT, R20, R21, 0x1, 0x1c1f ;  /* 0x003c1f0015147f89 */ /* 0x0042a800000e0000 */
[----:B------:R1:W1:Y:S02]  /*da70*/  SHFL.IDX PT, R2, R24, 0x1, 0x1c1f ;  /* 0x003c1f0018027f89 */ /* 0x00026400000e0000 */
.L_x_3065:
        /* <DEDUP_REMOVED lines=24> */
[----:B------:R-:W-:-:S04]  /*dc00*/  @!P0 SHF.L.U64.HI R3, R104, 0x1, R105 ;  /* 0x0000000168038819 */ /* 0x000fc80000010269 */
[-C--:B----4-:R-:W-:Y:S02]  /*dc10*/  @!P0 IADD3 R18, P1, R8, R0.reuse, RZ ;  /* 0x0000000008128210 */ /* 0x090fe40007f3e0ff */
[----:B-1----:R-:W-:-:S03]  /*dc20*/  @!P0 IADD3 R16, P3, R2, R0, RZ ;  /* 0x0000000002108210 */ /* 0x002fc60007f7e0ff */
[----:B---3--:R-:W-:Y:S01]  /*dc30*/  @!P0 IMAD.X R19, R9, 0x1, R3, P1 ;  /* 0x0000000109138824 */ /* 0x008fe200008e0603 */
[----:B------:R-:W-:Y:S02]  /*dc40*/  ISETP.GE.AND P1, PT, R108, c[0x0][0x27c], PT ;  /* 0x00009f006c007a0c */ /* 0x000fe40003f26270 */
[----:B--2---:R-:W-:Y:S01]  /*dc50*/  @!P0 IADD3.X R17, R20, R3, RZ, P3, !PT ;  /* 0x0000000314118210 */ /* 0x004fe20001ffe4ff */
[----:B------:R-:W-:Y:S01]  /*dc60*/  IMAD.MOV.U32 R3, RZ, RZ, R20 ;  /* 0x000000ffff037224 */ /* 0x000fe200078e0014 */
[----:B------:R-:W-:Y:S01]  /*dc70*/  @!P2 SHF.L.U32 R20, R235, 0x3, RZ ;  /* 0x00000003eb14a819 */ /* 0x000fe200000006ff */
[----:B------:R-:W-:Y:S01]  /*dc80*/  CS2R R70, SRZ ;  /* 0x0000000000467805 */ /* 0x000fe2000001ff00 */
[----:B------:R-:W-:Y:S01]  /*dc90*/  CS2R R68, SRZ ;  /* 0x0000000000447805 */ /* 0x000fe2000001ff00 */
[----:B------:R-:W-:Y:S01]  /*dca0*/  CS2R R50, SRZ ;  /* 0x0000000000327805 */ /* 0x000fe2000001ff00 */
[----:B------:R-:W-:Y:S01]  /*dcb0*/  CS2R R48, SRZ ;  /* 0x0000000000307805 */ /* 0x000fe2000001ff00 */
[----:B------:R-:W-:Y:S01]  /*dcc0*/  @!P2 IMAD.WIDE R22, R20, 0x2, R8 ;  /* 0x000000021416a825 */ /* 0x000fe200078e0208 */
[----:B------:R-:W-:-:S03]  /*dcd0*/  CS2R R58, SRZ ;  /* 0x00000000003a7805 */ /* 0x000fc6000001ff00 */
[----:B------:R-:W-:Y:S01]  /*dce0*/  @!P1 IMAD.SHL.U32 R0, R234, 0x8, RZ ;  /* 0x00000008ea009824 */ /* 0x000fe200078e00ff */
[----:B------:R-:W-:Y:S01]  /*dcf0*/  CS2R R56, SRZ ;  /* 0x0000000000387805 */ /* 0x000fe2000001ff00 */
[----:B------:R-:W-:Y:S01]  /*dd00*/  @!P2 IMAD.WIDE R20, R20, 0x2, R2 ;  /* 0x000000021414a825 */ /* 0x000fe200078e0202 */
[----:B------:R1:W5:Y:S03]  /*dd10*/  @!P2 LD.E.128 R60, [R22.64] ;  /* 0x00000008163ca980 */ /* 0x000366000c101d00 */
[C---:B------:R-:W-:Y:S01]  /*dd20*/  @!P1 IMAD.WIDE R8, R0.reuse, 0x2, R8 ;  /* 0x0000000200089825 */ /* 0x040fe200078e0208 */
[----:B------:R1:W5:Y:S03]  /*dd30*/  @!P2 LD.E.128 R64, [R20.64] ;  /* 0x000000081440a980 */ /* 0x000366000c101d00 */
[----:B------:R-:W-:Y:S01]  /*dd40*/  @!P1 IMAD.WIDE R2, R0, 0x2, R2 ;  /* 0x0000000200029825 */ /* 0x000fe200078e0202 */
[----:B------:R1:W5:Y:S04]  /*dd50*/  @!P1 LD.E.128 R72, [R8.64] ;  /* 0x0000000808489980 */ /* 0x000368000c101d00 */
[----:B------:R1:W5:Y:S04]  /*dd60*/  @!P1 LD.E.128 R68, [R2.64] ;  /* 0x0000000802449980 */ /* 0x000368000c101d00 */
[----:B------:R1:W5:Y:S04]  /*dd70*/  @!P0 LD.E.128 R48, [R18.64] ;  /* 0x0000000812308980 */ /* 0x000368000c101d00 */
[----:B------:R1:W5:Y:S02]  /*dd80*/  @!P0 LD.E.128 R56, [R16.64] ;  /* 0x0000000810388980 */ /* 0x000364000c101d00 */
.L_x_2945:
[----:B------:R-:W-:Y:S05]  /*dd90*/  BSYNC B0 ;  /* 0x0000000000007941 */ /* 0x000fea0003800000 */
.L_x_2944:
[----:B-1-3--:R-:W3:Y:S01]  /*dda0*/  LDL R9, [R1+0x4] ;  /* 0x0000040001097983 */ /* 0x00aee20000100800 */
[----:B-----5:R-:W-:Y:S01]  /*ddb0*/  IMAD.MOV.U32 R0, RZ, RZ, R74 ;  /* 0x000000ffff007224 */ /* 0x020fe200078e004a */
[----:B------:R-:W-:-:S04]  /*ddc0*/  DEPBAR.LE SB0, 0x3 ;  /* 0x000080c00000791a */ /* 0x000fc80000000000 */
[----:B----4-:R-:W-:Y:S01]  /*ddd0*/  IMAD.MOV.U32 R8, RZ, RZ, R75 ;  /* 0x000000ffff087224 */ /* 0x010fe200078e004b */
[----:B------:R-:W-:Y:S01]  /*dde0*/  WARPSYNC 0xffffffff ;  /* 0xffffffff00007948 */ /* 0x000fe20003800000 */
[----:B------:R-:W-:Y:S01]  /*ddf0*/  IMAD.MOV.U32 R3, RZ, RZ, R72 ;  /* 0x000000ffff037224 */ /* 0x000fe200078e0048 */
[----:B------:R-:W-:Y:S01]  /*de00*/  BSSY B1, `(.L_x_2946) ;  /* 0x0000174000017945 */ /* 0x000fe20003800000 */
[----:B------:R-:W-:Y:S01]  /*de10*/  IMAD.MOV.U32 R2, RZ, RZ, R73 ;  /* 0x000000ffff027224 */ /* 0x000fe200078e0049 */
[----:B------:R-:W-:Y:S01]  /*de20*/  PRMT R96, R8, 0x5410, R0 ;  /* 0x0000541008607816 */ /* 0x000fe20000000000 */
[----:B------:R-:W-:Y:S01]  /*de30*/  IMAD.MOV.U32 R0, RZ, RZ, R62 ;  /* 0x000000ffff007224 */ /* 0x000fe200078e003e */
[----:B------:R-:W-:Y:S02]  /*de40*/  MOV R8, R63 ;  /* 0x0000003f00087202 */ /* 0x000fe40000000f00 */
[----:B------:R-:W-:Y:S01]  /*de50*/  PRMT R95, R2, 0x5410, R3 ;  /* 0x00005410025f7816 */ /* 0x000fe20000000003 */
[----:B------:R-:W-:Y:S01]  /*de60*/  IMAD.MOV.U32 R3, RZ, RZ, R60 ;  /* 0x000000ffff037224 */ /* 0x000fe200078e003c */
[----:B------:R-:W-:Y:S01]  /*de70*/  PRMT R92, R92, 0x5410, R0 ;  /* 0x000054105c5c7816 */ /* 0x000fe20000000000 */
[----:B------:R-:W-:-:S02]  /*de80*/  IMAD.MOV.U32 R0, RZ, RZ, R50 ;  /* 0x000000ffff007224 */ /* 0x000fc400078e0032 */
        /* <DEDUP_REMOVED lines=12> */
[----:B------:R-:W-:Y:S02]  /*df50*/  PRMT R94, R8, 0x7610, R94 ;  /* 0x00007610085e7816 */ /* 0x000fe4000000005e */
[----:B------:R-:W-:Y:S01]  /*df60*/  PRMT R87, R2, 0x5410, R3 ;  /* 0x0000541002577816 */ /* 0x000fe20000000003 */
[----:B------:R-:W-:Y:S01]  /*df70*/  IMAD.MOV.U32 R2, RZ, RZ, R69 ;  /* 0x000000ffff027224 */ /* 0x000fe200078e0045 */
[----:B------:R-:W-:Y:S02]  /*df80*/  MOV R3, R68 ;  /* 0x0000004400037202 */ /* 0x000fe40000000f00 */
        /* <DEDUP_REMOVED lines=9> */
[----:B------:R-:W-:-:S04]  /*e020*/  MOV R3, R59 ;  /* 0x0000003b00037202 */ /* 0x000fc80000000f00 */
[----:B------:R-:W-:Y:S01]  /*e030*/  PRMT R85, R0, 0x5410, R2 ;  /* 0x0000541000557816 */ /* 0x000fe20000000002 */
[----:B------:R-:W-:Y:S01]  /*e040*/  BAR.SYNC.DEFER_BLOCKING 0x0 ;  /* 0x0000000000007b1d */ /* 0x000fe20000010000 */
[----:B---3--:R-:W-:-:S05]  /*e050*/  IMAD.IADD R8, R52, 0x1, -R9 ;  /* 0x0000000134087824 */ /* 0x008fca00078e0a09 */
[----:B------:R-:W-:Y:S01]  /*e060*/  IMNMX R76, R8, 0x80, PT ;  /* 0x00000080084c7817 */ /* 0x000fe20003800200 */
[----:B------:R-:W-:-:S03]  /*e070*/  IMAD.MOV.U32 R8, RZ, RZ, R58 ;  /* 0x000000ffff087224 */ /* 0x000fc600078e003a */
[----:B------:R-:W-:Y:S02]  /*e080*/  ISETP.GE.AND P0, PT, R227, R76, PT ;  /* 0x0000004ce300720c */ /* 0x000fe40003f06270 */
[----:B------:R-:W-:-:S11]  /*e090*/  PRMT R86, R3, 0x5410, R8 ;  /* 0x0000541003567816 */ /* 0x000fd60000000008 */
[----:B------:R-:W-:Y:S05]  /*e0a0*/  @P0 BRA `(.L_x_2947) ;  /* 0x0000149000000947 */ /* 0x000fea0003800000 */
[----:B------:R-:W-:Y:S01]  /*e0b0*/  ISETP.GE.AND P0, PT, R104, c[0x0][0x27c], PT ;  /* 0x00009f0068007a0c */ /* 0x000fe20003f06270 */
[----:B------:R-:W-:-:S12]  /*e0c0*/  BSSY B0, `(.L_x_2948) ;  /* 0x0000071000007945 */ /* 0x000fd80003800000 */
[----:B------:R-:W-:Y:S05]  /*e0d0*/  @P0 BRA `(.L_x_2949) ;  /* 0x000006f000000947 */ /* 0x000fea0003800000 */
[----:B------:R-:W1:Y:S01]  /*e0e0*/  S2R R16, SR_TID.X ;  /* 0x0000000000107919 */ /* 0x000e620000002100 */
[----:B------:R-:W-:Y:S01]  /*e0f0*/  IMAD.MOV.U32 R0, RZ, RZ, c[0x0][0x27c] ;  /* 0x00009f00ff007624 */ /* 0x000fe200078e00ff */
[--C-:B------:R-:W-:Y:S02]  /*e100*/  SHF.R.U64 R4, R4, 0x10, R5.reuse ;  /* 0x0000001004047819 */ /* 0x100fe40000001205 */
[----:B------:R-:W-:Y:S02]  /*e110*/  SHF.R.U32.HI R5, RZ, 0x10, R5 ;  /* 0x00000010ff057819 */ /* 0x000fe40000011605 */
[----:B-1----:R-:W-:-:S04]  /*e120*/  SHF.R.S32.HI R9, RZ, 0x1f, R16 ;  /* 0x0000001fff097819 */ /* 0x002fc80000011410 */
[----:B------:R-:W-:-:S04]  /*e130*/  LEA.HI R9, R9, R16, RZ, 0x2 ;  /* 0x0000001009097211 */ /* 0x000fc800078f10ff */
[----:B------:R-:W-:-:S05]  /*e140*/  LOP3.LUT R9, R9, 0xfffffffc, RZ, 0xc0, !PT ;  /* 0xfffffffc09097812 */ /* 0x000fca00078ec0ff */
[----:B------:R-:W-:-:S05]  /*e150*/  IMAD.IADD R9, R16, 0x1, -R9 ;  /* 0x0000000110097824 */ /* 0x000fca00078e0a09 */
[----:B------:R-:W-:Y:S02]  /*e160*/  LEA.HI R0, R0, R9, RZ, 0x1d ;  /* 0x0000000900007211 */ /* 0x000fe400078fe8ff */
[----:B------:R-:W-:Y:S02]  /*e170*/  SHF.R.U64 R9, R14, 0x10, R15 ;  /* 0x000000100e097819 */ /* 0x000fe4000000120f */
[----:B------:R-:W-:Y:S01]  /*e180*/  SHF.R.S32.HI R3, RZ, 0x1f, R0 ;  /* 0x0000001fff037819 */ /* 0x000fe20000011400 */
[----:B------:R-:W-:-:S03]  /*e190*/  IMAD.SHL.U32 R2, R0, 0x8, RZ ;  /* 0x0000000800027824 */ /* 0x000fc600078e00ff */
[----:B------:R-:W-:Y:S02]  /*e1a0*/  LEA.HI R0, R3, R0, RZ, 0x3 ;  /* 0x0000000003007211 */ /* 0x000fe400078f18ff */
[C---:B------:R-:W-:Y:S02]  /*e1b0*/  LOP3.LUT R2, R233.reuse, 0x38, R2, 0xf8, !PT ;  /* 0x00000038e9027812 */ /* 0x040fe400078ef802 */
[----:B------:R-:W-:Y:S01]  /*e1c0*/  LOP3.LUT R3, R233, 0x38, R104, 0xf8, !PT ;  /* 0x00000038e9037812 */ /* 0x000fe200078ef868 */
[----:B------:R-:W-:Y:S01]  /*e1d0*/  IMAD.SHL.U32 R0, R0, 0x400, RZ ;  /* 0x0000040000007824 */ /* 0x000fe200078e00ff */
[----:B------:R-:W-:-:S04]  /*e1e0*/  LOP3.LUT R2, R2, R150, RZ, 0x3c, !PT ;  /* 0x0000009602027212 */ /* 0x000fc800078e3cff */
[----:B------:R-:W-:-:S04]  /*e1f0*/  LOP3.LUT R0, R0, 0x7fffe000, RZ, 0xc0, !PT ;  /* 0x7fffe00000007812 */ /* 0x000fc800078ec0ff */
[----:B------:R-:W-:Y:S02]  /*e200*/  IADD3 R0, R2, R0, R151 ;  /* 0x0000000002007210 */ /* 0x000fe40007ffe097 */
[----:B------:R-:W-:Y:S02]  /*e210*/  LOP3.LUT R2, R151, R3, R150, 0xf6, !PT ;  /* 0x0000000397027212 */ /* 0x000fe400078ef696 */
[----:B------:R-:W-:Y:S01]  /*e220*/  SHF.R.U64 R3, R12, 0x10, R13 ;  /* 0x000000100c037819 */ /* 0x000fe2000000120d */
[----:B------:R-:W-:Y:S01]  /*e230*/  IMAD.SHL.U32 R27, R0, 0x2, RZ ;  /* 0x00000002001b7824 */ /* 0x000fe200078e00ff */
[----:B------:R-:W-:Y:S01]  /*e240*/  SHF.R.U32.HI R0, RZ, 0x10, R15 ;  /* 0x00000010ff007819 */ /* 0x000fe2000001160f */
[----:B------:R-:W-:Y:S01]  /*e250*/  IMAD.SHL.U32 R26, R2, 0x2, RZ ;  /* 0x00000002021a7824 */ /* 0x000fe200078e00ff */
[--C-:B------:R-:W-:Y:S02]  /*e260*/  SHF.R.U64 R15, R6, 0x10, R7.reuse ;  /* 0x00000010060f7819 */ /* 0x100fe40000001207 */
[----:B------:R-:W1:Y:S01]  /*e270*/  LDS.128 R16, [R27+0x18100] ;  /* 0x018100001b107984 */ /* 0x000e620000000c00 */
[----:B------:R-:W-:-:S02]  /*e280*/  SHF.R.U32.HI R6, RZ, 0x10, R7 ;  /* 0x00000010ff067819 */ /* 0x000fc40000011607 */
[----:B------:R-:W-:Y:S01]  /*e290*/  SHF.R.U32.HI R2, RZ, 0x10, R13 ;  /* 0x00000010ff027819 */ /* 0x000fe2000001160d */
[----:B--2---:R-:W2:Y:S01]  /*e2a0*/  LDS.128 R20, [R26+0x18100] ;  /* 0x018100001a147984 */ /* 0x004ea20000000c00 */
[----:B------:R-:W-:Y:S02]  /*e2b0*/  PRMT R8, R25, 0x5432, R3 ;  /* 0x0000543219087816 */ /* 0x000fe40000000003 */
[----:B------:R-:W-:Y:S02]  /*e2c0*/  PRMT R7, R53, 0x5410, R4 ;  /* 0x0000541035077816 */ /* 0x000fe40000000004 */
[----:B------:R-:W-:Y:S01]  /*e2d0*/  PRMT R12, R25, 0x5410, R2 ;  /* 0x00005410190c7816 */ /* 0x000fe20000000002 */
[----:B------:R-:W-:Y:S01]  /*e2e0*/  IMAD.U32 R13, R8, 0x10000, RZ ;  /* 0x00010000080d7824 */ /* 0x000fe200078e00ff */
[C---:B------:R-:W-:Y:S01]  /*e2f0*/  PRMT R24, R54.reuse, 0x5410, R0 ;  /* 0x0000541036187816 */ /* 0x040fe20000000000 */
[----:B------:R-:W-:Y:S01]  /*e300*/  IMAD.U32 R14, R7, 0x10000, RZ ;  /* 0x00010000070e7824 */ /* 0x000fe200078e00ff */
[----:B------:R-:W-:-:S02]  /*e310*/  PRMT R25, R54, 0x5432, R9 ;  /* 0x0000543236197816 */ /* 0x000fc40000000009 */
[----:B------:R-:W-:Y:S01]  /*e320*/  PRMT R9, R53, 0x5432, R5 ;  /* 0x0000543235097816 */ /* 0x000fe20000000005 */
[----:B------:R-:W-:Y:S01]  /*e330*/  IMAD.U32 R5, R12, 0x10000, RZ ;  /* 0x000100000c057824 */ /* 0x000fe200078e00ff */
[----:B------:R-:W-:Y:S02]  /*e340*/  LOP3.LUT R8, R8, 0xffff0000, RZ, 0xc0, !PT ;  /* 0xffff000008087812 */ /* 0x000fe400078ec0ff */
[----:B------:R-:W-:Y:S01]  /*e350*/  PRMT R15, R55, 0x5432, R15 ;  /* 0x00005432370f7816 */ /* 0x000fe2000000000f */
[C---:B------:R-:W-:Y:S01]  /*e360*/  IMAD.U32 R33, R9.reuse, 0x10000, RZ ;  /* 0x0001000009217824 */ /* 0x040fe200078e00ff */
[----:B------:R-:W-:Y:S01]  /*e370*/  LOP3.LUT R9, R9, 0xffff0000, RZ, 0xc0, !PT ;  /* 0xffff000009097812 */ /* 0x000fe200078ec0ff */
[----:B-1----:R-:W-:-:S04]  /*e380*/  IMAD.U32 R0, R16, 0x10000, RZ ;  /* 0x0001000010007824 */ /* 0x002fc800078e00ff */
[C---:B------:R-:W-:Y:S02]  /*e390*/  FMUL.FTZ R4, R0.reuse, R14 ;  /* 0x0000000e00047220 */ /* 0x040fe40000410000 */
[----:B------:R-:W-:Y:S01]  /*e3a0*/  FMUL.FTZ R3, R0, R13 ;  /* 0x0000000d00037220 */ /* 0x000fe20000410000 */
[----:B------:R-:W-:Y:S01]  /*e3b0*/  SHF.L.U32 R0, R17, 0x10, RZ ;  /* 0x0000001011007819 */ /* 0x000fe200000006ff */
[----:B--2---:R-:W-:-:S04]  /*e3c0*/  IMAD.U32 R2, R20, 0x10000, RZ ;  /* 0x0001000014027824 */ /* 0x004fc800078e00ff */
[C---:B------:R-:W-:Y:S01]  /*e3d0*/  FFMA.FTZ R35, R2.reuse, R14, R3 ;  /* 0x0000000e02237223 */ /* 0x040fe20000010003 */
[----:B------:R-:W-:Y:S01]  /*e3e0*/  PRMT R14, R55, 0x5410, R6 ;  /* 0x00005410370e7816 */ /* 0x000fe20000000006 */
[----:B------:R-:W-:Y:S01]  /*e3f0*/  FFMA.FTZ R52, R2, R13, -R4 ;  /* 0x0000000d02347223 */ /* 0x000fe20000010804 */
[C---:B------:R-:W-:Y:S01]  /*e400*/  LOP3.LUT R6, R21.reuse, 0xffff0000, RZ, 0xc0, !PT ;  /* 0xffff000015067812 */ /* 0x040fe200078ec0ff */
[C---:B------:R-:W-:Y:S02]  /*e410*/  FMUL.FTZ R3, R0.reuse, R33 ;  /* 0x0000002100037220 */ /* 0x040fe40000410000 */
[----:B------:R-:W-:Y:S02]  /*e420*/  IMAD.U32 R2, R21, 0x10000, RZ ;  /* 0x0001000015027824 */ /* 0x000fe400078e00ff */
[-C--:B------:R-:W-:Y:S02]  /*e430*/  FMUL.FTZ R0, R0, R5.reuse ;  /* 0x0000000500007220 */ /* 0x080fe40000410000 */
[----:B------:R-:W-:Y:S01]  /*e440*/  FFMA.FTZ R34, R2, R5, -R3 ;  /* 0x0000000502227223 */ /* 0x000fe20000010803 */
[----:B------:R-:W-:Y:S01]  /*e450*/  LOP3.LUT R3, R20, 0xffff0000, RZ, 0xc0, !PT ;  /* 0xffff000014037812 */ /* 0x000fe200078ec0ff */
[----:B------:R-:W-:Y:S01]  /*e460*/  FFMA.FTZ R33, R2, R33, R0 ;  /* 0x0000002102217223 */ /* 0x000fe20000010000 */
[----:B------:R-:W-:Y:S01]  /*e470*/  SHF.L.U32 R0, R23, 0x10, RZ ;  /* 0x0000001017007819 */ /* 0x000fe200000006ff */
[C---:B------:R-:W-:Y:S01]  /*e480*/  IMAD.U32 R13, R14.reuse, 0x10000, RZ ;  /* 0x000100000e0d7824 */ /* 0x040fe200078e00ff */
[----:B------:R-:W-:Y:S01]  /*e490*/  LOP3.LUT R14, R14, 0xffff0000, RZ, 0xc0, !PT ;  /* 0xffff00000e0e7812 */ /* 0x000fe200078ec0ff */
[----:B------:R-:W-:-:S02]  /*e4a0*/  IMAD.U32 R2, R19, 0x10000, RZ ;  /* 0x0001000013027824 */ /* 0x000fc400078e00ff */
[----:B------:R-:W-:Y:S02]  /*e4b0*/  IMAD.U32 R5, R24, 0x10000, RZ ;  /* 0x0001000018057824 */ /* 0x000fe400078e00ff */
[C---:B------:R-:W-:Y:S02]  /*e4c0*/  FMUL.FTZ R4, R2.reuse, R13 ;  /* 0x0000000d02047220 */ /* 0x040fe40000410000 */
[-C--:B------:R-:W-:Y:S02]  /*e4d0*/  FMUL.FTZ R2, R2, R5.reuse ;  /* 0x0000000502027220 */ /* 0x080fe40000410000 */
[C---:B------:R-:W-:Y:S01]  /*e4e0*/  FFMA.FTZ R32, R0.reuse, R5, -R4 ;  /* 0x0000000500207223 */ /* 0x040fe20000010804 */
[----:B------:R-:W-:Y:S01]  /*e4f0*/  LOP3.LUT R4, R23, 0xffff0000, RZ, 0xc0, !PT ;  /* 0xffff000017047812 */ /* 0x000fe200078ec0ff */
[----:B------:R-:W-:Y:S01]  /*e500*/  FFMA.FTZ R21, R0, R13, R2 ;  /* 0x0000000d00157223 */ /* 0x000fe20000010002 */
[C---:B------:R-:W-:Y:S01]  /*e510*/  LOP3.LUT R13, R22.reuse, 0xffff0000, RZ, 0xc0, !PT ;  /* 0xffff0000160d7812 */ /* 0x040fe200078ec0ff */
[----:B------:R-:W-:Y:S01]  /*e520*/  IMAD.U32 R5, R22, 0x10000, RZ ;  /* 0x0001000016057824 */ /* 0x000fe200078e00ff */
[----:B------:R-:W-:-:S02]  /*e530*/  LOP3.LUT R22, R7, 0xffff0000, RZ, 0xc0, !PT ;  /* 0xffff000007167812 */ /* 0x000fc400078ec0ff */
[----:B------:R-:W-:Y:S02]  /*e540*/  LOP3.LUT R2, R16, 0xffff0000, RZ, 0xc0, !PT ;  /* 0xffff000010027812 */ /* 0x000fe400078ec0ff */
[----:B------:R-:W-:-:S03]  /*e550*/  LOP3.LUT R0, R17, 0xffff0000, RZ, 0xc0, !PT ;  /* 0xffff000011007812 */ /* 0x000fc600078ec0ff */
[C---:B------:R-:W-:Y:S02]  /*e560*/  FMUL.FTZ R7, R2.reuse, R22 ;  /* 0x0000001602077220 */ /* 0x040fe40000410000 */
[-C--:B------:R-:W-:Y:S02]  /*e570*/  FMUL.FTZ R2, R2, R8.reuse ;  /* 0x0000000802027220 */ /* 0x080fe40000410000 */
[C---:B------:R-:W-:Y:S01]  /*e580*/  FFMA.FTZ R20, R3.reuse, R8, -R7 ;  /* 0x0000000803147223 */ /* 0x040fe20000010807 */
[----:B------:R-:W-:Y:S01]  /*e590*/  LOP3.LUT R7, R12, 0xffff0000, RZ, 0xc0, !PT ;  /* 0xffff00000c077812 */ /* 0x000fe200078ec0ff */
[----:B------:R-:W-:Y:S01]  /*e5a0*/  FFMA.FTZ R17, R3, R22, R2 ;  /* 0x0000001603117223 */ /* 0x000fe20000010002 */
[----:B------:R-:W-:Y:S01]  /*e5b0*/  LOP3.LUT R12, R24, 0xffff0000, RZ, 0xc0, !PT ;  /* 0xffff0000180c7812 */ /* 0x000fe200078ec0ff */
[C---:B------:R-:W-:Y:S02]  /*e5c0*/  FMUL.FTZ R2, R0.reuse, R9 ;  /* 0x0000000900027220 */ /* 0x040fe40000410000 */
[----:B------:R-:W-:-:S02]  /*e5d0*/  FMUL.FTZ R0, R0, R7 ;  /* 0x0000000700007220 */ /* 0x000fc40000410000 */
[C---:B------:R-:W-:Y:S01]  /*e5e0*/  IMAD.U32 R22, R15.reuse, 0x10000, RZ ;  /* 0x000100000f167824 */ /* 0x040fe200078e00ff */
[----:B------:R-:W-:Y:S01]  /*e5f0*/  LOP3.LUT R15, R15, 0xffff0000, RZ, 0xc0, !PT ;  /* 0xffff00000f0f7812 */ /* 0x000fe200078ec0ff */
[----:B------:R-:W-:Y:S02]  /*e600*/  IMAD.U32 R3, R18, 0x10000, RZ ;  /* 0x0001000012037824 */ /* 0x000fe400078e00ff */
[----:B------:R-:W-:Y:S01]  /*e610*/  FFMA.FTZ R16, R6, R7, -R2 ;  /* 0x0000000706107223 */ /* 0x000fe20000010802 */
[----:B------:R-:W-:Y:S01]  /*e620*/  LOP3.LUT R2, R18, 0xffff0000, RZ, 0xc0, !PT ;  /* 0xffff000012027812 */ /* 0x000fe200078ec0ff */
[----:B------:R-:W-:Y:S01]  /*e630*/  FFMA.FTZ R9, R6, R9, R0 ;  /* 0x0000000906097223 */ /* 0x000fe20000010000 */
[----:B------:R-:W-:Y:S01]  /*e640*/  LOP3.LUT R0, R19, 0xffff0000, RZ, 0xc0, !PT ;  /* 0xffff000013007812 */ /* 0x000fe200078ec0ff */
[----:B------:R-:W-:Y:S02]  /*e650*/  IMAD.U32 R7, R25, 0x10000, RZ ;  /* 0x0001000019077824 */ /* 0x000fe400078e00ff */
[----:B------:R-:W-:-:S02]  /*e660*/  FMUL.FTZ R6, R3, R22 ;  /* 0x0000001603067220 */ /* 0x000fc40000410000 */
[-C--:B------:R-:W-:Y:S02]  /*e670*/  FMUL.FTZ R3, R3, R7.reuse ;  /* 0x0000000703037220 */ /* 0x080fe40000410000 */
[----:B------:R-:W-:Y:S01]  /*e680*/  FFMA.FTZ R8, R5, R7, -R6 ;  /* 0x0000000705087223 */ /* 0x000fe20000010806 */
[----:B------:R-:W-:Y:S01]  /*e690*/  LOP3.LUT R6, R25, 0xffff0000, RZ, 0xc0, !PT ;  /* 0xffff000019067812 */ /* 0x000fe200078ec0ff */
[----:B------:R-:W-:Y:S02]  /*e6a0*/  FFMA.FTZ R7, R5, R22, R3 ;  /* 0x0000001605077223 */ /* 0x000fe40000010003 */
[C---:B------:R-:W-:Y:S02]  /*e6b0*/  FMUL.FTZ R5, R2.reuse, R15 ;  /* 0x0000000f02057220 */ /* 0x040fe40000410000 */
[----:B------:R-:W-:Y:S02]  /*e6c0*/  FMUL.FTZ R3, R2, R6 ;  /* 0x0000000602037220 */ /* 0x000fe40000410000 */
[----:B------:R-:W-:-:S02]  /*e6d0*/  FMUL.FTZ R2, R0, R14 ;  /* 0x0000000e00027220 */ /* 0x000fc40000410000 */
[----:B------:R-:W-:Y:S02]  /*e6e0*/  FMUL.FTZ R0, R0, R12 ;  /* 0x0000000c00007220 */ /* 0x000fe40000410000 */
[----:B------:R-:W-:Y:S01]  /*e6f0*/  FFMA.FTZ R6, R13, R6, -R5 ;  /* 0x000000060d067223 */ /* 0x000fe20000010805 */
[----:B------:R-:W-:Y:S01]  /*e700*/  F2FP.BF16.PACK_AB R5, R9, R33 ;  /* 0x000000210905723e */ /* 0x000fe200000010ff */
[----:B------:R-:W-:Y:S01]  /*e710*/  FFMA.FTZ R3, R13, R15, R3 ;  /* 0x0000000f0d037223 */ /* 0x000fe20000010003 */
[----:B------:R-:W-:Y:S01]  /*e720*/  F2FP.BF16.PACK_AB R13, R16, R34 ;  /* 0x00000022100d723e */ /* 0x000fe200000010ff */
[----:B------:R-:W-:Y:S01]  /*e730*/  FFMA.FTZ R2, R4, R12, -R2 ;  /* 0x0000000c04027223 */ /* 0x000fe20000010802 */
[----:B------:R-:W-:Y:S01]  /*e740*/  F2FP.BF16.PACK_AB R12, R20, R52 ;  /* 0x00000034140c723e */ /* 0x000fe200000010ff */
[----:B------:R-:W-:Y:S01]  /*e750*/  FFMA.FTZ R0, R4, R14, R0 ;  /* 0x0000000e04007223 */ /* 0x000fe20000010000 */
[----:B------:R-:W-:Y:S02]  /*e760*/  F2FP.BF16.PACK_AB R14, R6, R8 ;  /* 0x00000008060e723e */ /* 0x000fe400000010ff */
[----:B------:R-:W-:-:S02]  /*e770*/  F2FP.BF16.PACK_AB R6, R3, R7 ;  /* 0x000000070306723e */ /* 0x000fc400000010ff */
[----:B------:R-:W-:Y:S02]  /*e780*/  F2FP.BF16.PACK_AB R15, R2, R32 ;  /* 0x00000020020f723e */ /* 0x000fe400000010ff */
[----:B------:R-:W-:Y:S02]  /*e790*/  F2FP.BF16.PACK_AB R4, R17, R35 ;  /* 0x000000231104723e */ /* 0x000fe400000010ff */
[----:B------:R-:W-:Y:S01]  /*e7a0*/  F2FP.BF16.PACK_AB R7, R0, R21 ;  /* 0x000000150007723e */ /* 0x000fe200000010ff */
[----:B------:R1:W-:Y:S04]  /*e7b0*/  STS.128 [R26+0x18100], R12 ;  /* 0x0181000c1a007388 */ /* 0x0003e80000000c00 */
[----:B------:R1:W-:Y:S02]  /*e7c0*/  STS.128 [R27+0x18100], R4 ;  /* 0x018100041b007388 */ /* 0x0003e40000000c00 */
.L_x_2949:
[----:B------:R-:W-:Y:S05]  /*e7d0*/  BSYNC B0 ;  /* 0x0000000000007941 */ /* 0x000fea0003800000 */
.L_x_2948:
[----:B------:R-:W-:Y:S01]  /*e7e0*/  ISETP.GE.AND P0, PT, R109, c[0x0][0x27c], PT ;  /* 0x00009f006d007a0c */ /* 0x000fe20003f06270 */
[----:B------:R-:W-:-:S12]  /*e7f0*/  BSSY B0, `(.L_x_2950) ;  /* 0x000006a000007945 */ /* 0x000fd80003800000 */
[----:B------:R-:W-:Y:S05]  /*e800*/  @P0 BRA `(.L_x_2951) ;  /* 0x0000068000000947 */ /* 0x000fea0003800000 */
[----:B------:R-:W3:Y:S01]  /*e810*/  LDL R52, [R1+0x5c] ;  /* 0x00005c0001347983 */ /* 0x000ee20000100800 */
[----:B------:R-:W-:Y:S01]  /*e820*/  IMAD.MOV.U32 R0, RZ, RZ, c[0x0][0x27c] ;  /* 0x00009f00ff007624 */ /* 0x000fe200078e00ff */
[----:B------:R-:W-:Y:S02]  /*e830*/  SHF.R.U64 R9, R36, 0x10, R37 ;  /* 0x0000001024097819 */ /* 0x000fe40000001225 */
[----:B------:R-:W-:Y:S02]  /*e840*/  SHF.R.U32.HI R21, RZ, 0x10, R39 ;  /* 0x00000010ff157819 */ /* 0x000fe40000011627 */
[----:B------:R-:W-:Y:S02]  /*e850*/  LEA.HI R0, R0, R235, RZ, 0x1d ;  /* 0x000000eb00007211 */ /* 0x000fe400078fe8ff */
[----:B------:R-:W-:Y:S02]  /*e860*/  PRMT R17, R77, 0x5432, R9 ;  /* 0x000054324d117816 */ /* 0x000fe40000000009 */
[----:B------:R-:W-:Y:S01]  /*e870*/  SHF.R.S32.HI R2, RZ, 0x1f, R0 ;  /* 0x0000001fff027819 */ /* 0x000fe20000011400 */
[----:B------:R-:W-:Y:S01]  /*e880*/  IMAD.SHL.U32 R3, R0, 0x8, RZ ;  /* 0x0000000800037824 */ /* 0x000fe200078e00ff */
[----:B------:R-:W-:-:S02]  /*e890*/  SHF.R.U32.HI R16, RZ, 0x10, R37 ;  /* 0x00000010ff107819 */ /* 0x000fc40000011625 */
[----:B------:R-:W-:Y:S02]  /*e8a0*/  LEA.HI R0, R2, R0, RZ, 0x3 ;  /* 0x0000000002007211 */ /* 0x000fe400078f18ff */
[----:B------:R-:W-:Y:S02]  /*e8b0*/  LOP3.LUT R2, R233, 0x38, R3, 0xf8, !PT ;  /* 0x00000038e9027812 */ /* 0x000fe400078ef803 */
[----:B--2---:R-:W-:Y:S01]  /*e8c0*/  SHF.R.U64 R20, R38, 0x10, R39 ;  /* 0x0000001026147819 */ /* 0x004fe20000001227 */
[----:B------:R-:W-:Y:S01]  /*e8d0*/  IMAD.SHL.U32 R0, R0, 0x400, RZ ;  /* 0x0000040000007824 */ /* 0x000fe200078e00ff */
[----:B------:R-:W-:Y:S02]  /*e8e0*/  LOP3.LUT R2, R2, R150, RZ, 0x3c, !PT ;  /* 0x0000009602027212 */ /* 0x000fe400078e3cff */
[----:B------:R-:W-:Y:S02]  /*e8f0*/  SHF.R.U64 R3, R30, 0x10, R31 ;  /* 0x000000101e037819 */ /* 0x000fe4000000121f */
[----:B------:R-:W-:-:S02]  /*e900*/  LOP3.LUT R0, R0, 0x7fffe000, RZ, 0xc0, !PT ;  /* 0x7fffe00000007812 */ /* 0x000fc400078ec0ff */
[----:B------:R-:W-:Y:S02]  /*e910*/  PRMT R25, R78, 0x5410, R21 ;  /* 0x000054104e197816 */ /* 0x000fe40000000015 */
[----:B------:R-:W-:Y:S02]  /*e920*/  IADD3 R0, R2, R0, R151 ;  /* 0x0000000002007210 */ /* 0x000fe40007ffe097 */
[----:B------:R-:W-:Y:S01]  /*e930*/  SHF.R.U32.HI R8, RZ, 0x10, R31 ;  /* 0x00000010ff087819 */ /* 0x000fe2000001161f */
[----:B------:R-:W-:Y:S01]  /*e940*/  IMAD.U32 R31, R17, 0x10000, RZ ;  /* 0x00010000111f7824 */ /* 0x000fe200078e00ff */
[--C-:B------:R-:W-:Y:S01]  /*e950*/  SHF.R.U32.HI R2, RZ, 0x10, R29.reuse ;  /* 0x00000010ff027819 */ /* 0x100fe2000001161d */
[----:B------:R-:W-:Y:S01]  /*e960*/  IMAD.SHL.U32 R32, R0, 0x2, RZ ;  /* 0x0000000200207824 */ /* 0x000fe200078e00ff */
[----:B------:R-:W-:Y:S01]  /*e970*/  SHF.R.U64 R0, R28, 0x10, R29 ;  /* 0x000000101c007819 */ /* 0x000fe2000000121d */
[----:B------:R-:W-:Y:S01]  /*e980*/  IMAD.U32 R34, R25, 0x10000, RZ ;  /* 0x0001000019227824 */ /* 0x000fe200078e00ff */
[----:B------:R-:W-:-:S02]  /*e990*/  PRMT R16, R77, 0x5410, R16 ;  /* 0x000054104d107816 */ /* 0x000fc40000000010 */
[----:B-1----:R-:W1:Y:S01]  /*e9a0*/  LDS.128 R4, [R32+0x18100] ;  /* 0x0181000020047984 */ /* 0x002e620000000c00 */
[----:B------:R-:W-:Y:S02]  /*e9b0*/  PRMT R19, R79, 0x5432, R0 ;  /* 0x000054324f137816 */ /* 0x000fe40000000000 */
[----:B------:R-:W-:Y:S01]  /*e9c0*/  PRMT R26, R78, 0x5432, R20 ;  /* 0x000054324e1a7816 */ /* 0x000fe20000000014 */
[----:B------:R-:W-:Y:S01]  /*e9d0*/  IMAD.U32 R35, R16, 0x10000, RZ ;  /* 0x0001000010237824 */ /* 0x000fe200078e00ff */
[C---:B------:R-:W-:Y:S01]  /*e9e0*/  PRMT R28, R80.reuse, 0x5432, R3 ;  /* 0x00005432501c7816 */ /* 0x040fe20000000003 */
[----:B------:R-:W-:Y:S01]  /*e9f0*/  IMAD.U32 R30, R19, 0x10000, RZ ;  /* 0x00010000131e7824 */ /* 0x000fe200078e00ff */
[----:B------:R-:W-:Y:S02]  /*ea00*/  PRMT R27, R80, 0x5410, R8 ;  /* 0x00005410501b7816 */ /* 0x000fe40000000008 */
[----:B------:R-:W-:Y:S02]  /*ea10*/  PRMT R18, R79, 0x5410, R2 ;  /* 0x000054104f127816 */ /* 0x000fe40000000002 */
[----:B------:R-:W-:-:S02]  /*ea20*/  LOP3.LUT R16, R16, 0xffff0000, RZ, 0xc0, !PT ;  /* 0xffff000010107812 */ /* 0x000fc400078ec0ff */
[----:B-1----:R-:W-:Y:S01]  /*ea30*/  LOP3.LUT R9, R4, 0xffff0000, RZ, 0xc0, !PT ;  /* 0xffff000004097812 */ /* 0x002fe200078ec0ff */
[----:B------:R-:W-:Y:S01]  /*ea40*/  IMAD.U32 R2, R7, 0x10000, RZ ;  /* 0x0001000007027824 */ /* 0x000fe200078e00ff */
[----:B------:R-:W-:Y:S02]  /*ea50*/  LOP3.LUT R3, R6, 0xffff0000, RZ, 0xc0, !PT ;  /* 0xffff000006037812 */ /* 0x000fe400078ec0ff */
[----:B------:R-:W-:Y:S02]  /*ea60*/  SHF.L.U32 R8, R5, 0x10, RZ ;  /* 0x0000001005087819 */ /* 0x000fe400000006ff */
[----:B------:R-:W-:Y:S02]  /*ea70*/  LOP3.LUT R0, R7, 0xffff0000, RZ, 0xc0, !PT ;  /* 0xffff000007007812 */ /* 0x000fe400078ec0ff */
[----:B------:R-:W-:Y:S01]  /*ea80*/  LOP3.LUT R5, R5, 0xffff0000, RZ, 0xc0, !PT ;  /* 0xffff000005057812 */ /* 0x000fe200078ec0ff */
[----:B---3--:R-:W1:Y:S02]  /*ea90*/  LDS.128 R12, [R52] ;  /* 0x00000000340c7984 */ /* 0x008e640000000c00 */
[C---:B-1----:R-:W-:Y:S01]  /*eaa0*/  IMAD.U32 R21, R12.reuse, 0x10000, RZ ;  /* 0x000100000c157824 */ /* 0x042fe200078e00ff */
[----:B------:R-:W-:Y:S01]  /*eab0*/  LOP3.LUT R24, R12, 0xffff0000, RZ, 0xc0, !PT ;  /* 0xffff00000c187812 */ /* 0x000fe200078ec0ff */
[----:B------:R-:W-:Y:S01]  /*eac0*/  IMAD.U32 R12, R4, 0x10000, RZ ;  /* 0x00010000040c7824 */ /* 0x000fe200078e00ff */
[C---:B------:R-:W-:Y:S01]  /*ead0*/  SHF.L.U32 R20, R13.reuse, 0x10, RZ ;  /* 0x000000100d147819 */ /* 0x040fe200000006ff */
[C---:B------:R-:W-:Y:S01]  /*eae0*/  IMAD.U32 R23, R14.reuse, 0x10000, RZ ;  /* 0x000100000e177824 */ /* 0x040fe200078e00ff */
[----:B------:R-:W-:Y:S01]  /*eaf0*/  LOP3.LUT R22, R13, 0xffff0000, RZ, 0xc0, !PT ;  /* 0xffff00000d167812 */ /* 0x000fe200078ec0ff */
[----:B------:R-:W-:Y:S01]  /*eb00*/  IMAD.U32 R13, R15, 0x10000, RZ ;  /* 0x000100000f0d7824 */ /* 0x000fe200078e00ff */
[----:B------:R-:W-:-:S02]  /*eb10*/  LOP3.LUT R29, R14, 0xffff0000, RZ, 0xc0, !PT ;  /* 0xffff00000e1d7812 */ /* 0x000fc400078ec0ff */
[----:B------:R-:W-:Y:S01]  /*eb20*/  LOP3.LUT R14, R15, 0xffff0000, RZ, 0xc0, !PT ;  /* 0xffff00000f0e7812 */ /* 0x000fe200078ec0ff */
[-C--:B------:R-:W-:Y:S01]  /*eb30*/  FMUL.FTZ R15, R12, R31.reuse ;  /* 0x0000001f0c0f7220 */ /* 0x080fe20000410000 */
[----:B------:R-:W-:Y:S01]  /*eb40*/  SHF.L.U32 R4, R6, 0x10, RZ ;  /* 0x0000001006047819 */ /* 0x000fe200000006ff */
[-C--:B------:R-:W-:Y:S02]  /*eb50*/  FMUL.FTZ R6, R12, R30.reuse ;  /* 0x0000001e0c067220 */ /* 0x080fe40000410000 */
[C---:B------:R-:W-:Y:S02]  /*eb60*/  FFMA.FTZ R33, R21.reuse, R30, -R15 ;  /* 0x0000001e15217223 */ /* 0x040fe4000001080f */
[----:B------:R-:W-:Y:S01]  /*eb70*/  FFMA.FTZ R31, R21, R31, R6 ;  /* 0x0000001f151f7223 */ /* 0x000fe20000010006 */
[----:B------:R-:W-:Y:S01]  /*eb80*/  SHF.L.U32 R21, R27, 0x10, RZ ;  /* 0x000000101b157819 */ /* 0x000fe200000006ff */
[----:B------:R-:W-:Y:S02]  /*eb90*/  IMAD.U32 R15, R18, 0x10000, RZ ;  /* 0x00010000120f7824 */ /* 0x000fe400078e00ff */
[----:B------:R-:W-:-:S02]  /*eba0*/  FMUL.FTZ R12, R8, R35 ;  /* 0x00000023080c7220 */ /* 0x000fc40000410000 */
[-C--:B------:R-:W-:Y:S02]  /*ebb0*/  FMUL.FTZ R7, R8, R15.reuse ;  /* 0x0000000f08077220 */ /* 0x080fe40000410000 */
[----:B------:R-:W-:Y:S01]  /*ebc0*/  FFMA.FTZ R30, R20, R15, -R12 ;  /* 0x0000000f141e7223 */ /* 0x000fe2000001080c */
[----:B------:R-:W-:Y:S01]  /*ebd0*/  LOP3.LUT R15, R17, 0xffff0000, RZ, 0xc0, !PT ;  /* 0xffff0000110f7812 */ /* 0x000fe200078ec0ff */
[C---:B------:R-:W-:Y:S02]  /*ebe0*/  FMUL.FTZ R6, R2.reuse, R34 ;  /* 0x0000002202067220 */ /* 0x040fe40000410000 */
[----:B------:R-:W-:Y:S02]  /*ebf0*/  FMUL.FTZ R2, R2, R21 ;  /* 0x0000001502027220 */ /* 0x000fe40000410000 */
[----:B------:R-:W-:Y:S01]  /*ec00*/  FFMA.FTZ R20, R20, R35, R7 ;  /* 0x0000002314147223 */ /* 0x000fe20000010007 */
[----:B------:R-:W-:Y:S01]  /*ec10*/  LOP3.LUT R7, R19, 0xffff0000, RZ, 0xc0, !PT ;  /* 0xffff000013077812 */ /* 0x000fe200078ec0ff */
[----:B------:R-:W-:-:S02]  /*ec20*/  FFMA.FTZ R21, R13, R21, -R6 ;  /* 0x000000150d157223 */ /* 0x000fc40000010806 */
[----:B------:R-:W-:Y:S01]  /*ec30*/  FFMA.FTZ R17, R13, R34, R2 ;  /* 0x000000220d117223 */ /* 0x000fe20000010002 */
[----:B------:R-:W-:Y:S01]  /*ec40*/  LOP3.LUT R13, R18, 0xffff0000, RZ, 0xc0, !PT ;  /* 0xffff0000120d7812 */ /* 0x000fe200078ec0ff */
[C---:B------:R-:W-:Y:S01]  /*ec50*/  FMUL.FTZ R2, R9.reuse, R15 ;  /* 0x0000000f09027220 */ /* 0x040fe20000410000 */
[C---:B------:R-:W-:Y:S01]  /*ec60*/  LOP3.LUT R18, R26.reuse, 0xffff0000, RZ, 0xc0, !PT ;  /* 0xffff00001a127812 */ /* 0x040fe200078ec0ff */
[----:B------:R-:W-:Y:S02]  /*ec70*/  IMAD.U32 R19, R26, 0x10000, RZ ;  /* 0x000100001a137824 */ /* 0x000fe400078e00ff */
[-C--:B------:R-:W-:Y:S02]  /*ec80*/  FFMA.FTZ R12, R24, R7.reuse, -R2 ;  /* 0x00000007180c7223 */ /* 0x080fe40000010802 */
[----:B------:R-:W-:Y:S02]  /*ec90*/  FMUL.FTZ R6, R9, R7 ;  /* 0x0000000709067220 */ /* 0x000fe40000410000 */
[----:B------:R-:W-:Y:S01]  /*eca0*/  FMUL.FTZ R2, R5, R13 ;  /* 0x0000000d05027220 */ /* 0x000fe20000410000 */
[----:B------:R-:W-:Y:S01]  /*ecb0*/  F2FP.BF16.PACK_AB R12, R12, R33 ;  /* 0x000000210c0c723e */ /* 0x000fe200000010ff */
[----:B------:R-:W-:-:S02]  /*ecc0*/  IMAD.U32 R8, R28, 0x10000, RZ ;  /* 0x000100001c087824 */ /* 0x000fc400078e00ff */
[-C--:B------:R-:W-:Y:S02]  /*ecd0*/  FMUL.FTZ R7, R5, R16.reuse ;  /* 0x0000001005077220 */ /* 0x080fe40000410000 */
[----:B------:R-:W-:Y:S02]  /*ece0*/  FMUL.FTZ R5, R4, R19 ;  /* 0x0000001304057220 */ /* 0x000fe40000410000 */
[----:B------:R-:W-:Y:S01]  /*ecf0*/  FFMA.FTZ R9, R22, R16, R2 ;  /* 0x0000001016097223 */ /* 0x000fe20000010002 */
[----:B------:R-:W-:Y:S01]  /*ed00*/  LOP3.LUT R16, R25, 0xffff0000, RZ, 0xc0, !PT ;  /* 0xffff000019107812 */ /* 0x000fe200078ec0ff */
[----:B------:R-:W-:Y:S01]  /*ed10*/  FFMA.FTZ R15, R24, R15, R6 ;  /* 0x0000000f180f7223 */ /* 0x000fe20000010006 */
[----:B------:R-:W-:Y:S01]  /*ed20*/  LOP3.LUT R6, R28, 0xffff0000, RZ, 0xc0, !PT ;  /* 0xffff00001c067812 */ /* 0x000fe200078ec0ff */
[-C--:B------:R-:W-:Y:S02]  /*ed30*/  FMUL.FTZ R2, R4, R8.reuse ;  /* 0x0000000804027220 */ /* 0x080fe40000410000 */
[----:B------:R-:W-:Y:S01]  /*ed40*/  FFMA.FTZ R8, R23, R8, -R5 ;  /* 0x0000000817087223 */ /* 0x000fe20000010805 */
[----:B------:R-:W-:Y:S01]  /*ed50*/  LOP3.LUT R5, R27, 0xffff0000, RZ, 0xc0, !PT ;  /* 0xffff00001b057812 */ /* 0x000fe200078ec0ff */
[----:B------:R-:W-:-:S02]  /*ed60*/  FFMA.FTZ R13, R22, R13, -R7 ;  /* 0x0000000d160d7223 */ /* 0x000fc40000010807 */
[----:B------:R-:W-:Y:S02]  /*ed70*/  FFMA.FTZ R7, R23, R19, R2 ;  /* 0x0000001317077223 */ /* 0x000fe40000010002 */
[----:B------:R-:W-:Y:S01]  /*ed80*/  FMUL.FTZ R4, R3, R18 ;  /* 0x0000001203047220 */ /* 0x000fe20000410000 */
[----:B------:R-:W-:Y:S01]  /*ed90*/  F2FP.BF16.PACK_AB R13, R13, R30 ;  /* 0x0000001e0d0d723e */ /* 0x000fe200000010ff */
[----:B------:R-:W-:Y:S02]  /*eda0*/  FMUL.FTZ R3, R3, R6 ;  /* 0x0000000603037220 */ /* 0x000fe40000410000 */
        /* <DEDUP_REMOVED lines=11> */
[----:B------:R-:W-:-:S03]  /*ee60*/  F2FP.BF16.PACK_AB R7, R0, R17 ;  /* 0x000000110007723e */ /* 0x000fc600000010ff */
[----:B------:R1:W-:Y:S04]  /*ee70*/  STS.128 [R52], R12 ;  /* 0x0000000c34007388 */ /* 0x0003e80000000c00 */
[----:B------:R1:W-:Y:S02]  /*ee80*/  STS.128 [R32+0x18100], R4 ;  /* 0x0181000420007388 */ /* 0x0003e40000000c00 */
.L_x_2951:
[----:B------:R-:W-:Y:S05]  /*ee90*/  BSYNC B0 ;  /* 0x0000000000007941 */ /* 0x000fea0003800000 */
.L_x_2950:
[----:B------:R-:W-:-:S13]  /*eea0*/  ISETP.GE.AND P0, PT, R108, c[0x0][0x27c], PT ;  /* 0x00009f006c007a0c */ /* 0x000fda0003f06270 */
        /* <DEDUP_REMOVED lines=9> */
[----:B------:R-:W-:Y:S01]  /*ef40*/  SHF.R.U32.HI R16, RZ, 0x10, R41 ;  /* 0x00000010ff107819 */ /* 0x000fe20000011629 */
[----:B-1----:R-:W-:Y:S01]  /*ef50*/  IMAD.U32 R32, R17, 0x10000, RZ ;  /* 0x0001000011207824 */ /* 0x002fe200078e00ff */
[----:B------:R-:W-:-:S02]  /*ef60*/  LEA.HI R0, R2, R0, RZ, 0x3 ;  /* 0x0000000002007211 */ /* 0x000fc400078f18ff */
[----:B------:R-:W-:Y:S02]  /*ef70*/  LOP3.LUT R2, R233, 0x38, R3, 0xf8, !PT ;  /* 0x00000038e9027812 */ /* 0x000fe400078ef803 */
[----:B--2---:R-:W-:Y:S01]  /*ef80*/  SHF.R.U64 R20, R42, 0x10, R43 ;  /* 0x000000102a147819 */ /* 0x004fe2000000122b */
[----:B------:R-:W-:Y:S01]  /*ef90*/  IMAD.SHL.U32 R0, R0, 0x400, RZ ;  /* 0x0000040000007824 */ /* 0x000fe200078e00ff */
[----:B------:R-:W-:Y:S02]  /*efa0*/  LOP3.LUT R2, R2, R150, RZ, 0x3c, !PT ;  /* 0x0000009602027212 */ /* 0x000fe400078e3cff */
[----:B------:R-:W-:Y:S02]  /*efb0*/  SHF.R.U64 R3, R46, 0x10, R47 ;  /* 0x000000102e037819 */ /* 0x000fe4000000122f */
[----:B------:R-:W-:Y:S02]  /*efc0*/  LOP3.LUT R0, R0, 0x7fffe000, RZ, 0xc0, !PT ;  /* 0x7fffe00000007812 */ /* 0x000fe400078ec0ff */
[----:B------:R-:W-:-:S02]  /*efd0*/  PRMT R25, R82, 0x5410, R21 ;  /* 0x0000541052197816 */ /* 0x000fc40000000015 */
[----:B------:R-:W-:Y:S02]  /*efe0*/  IADD3 R0, R2, R0, R151 ;  /* 0x0000000002007210 */ /* 0x000fe40007ffe097 */
[----:B------:R-:W-:Y:S01]  /*eff0*/  SHF.R.U32.HI R8, RZ, 0x10, R47 ;  /* 0x00000010ff087819 */ /* 0x000fe2000001162f */
[----:B------:R-:W-:Y:S01]  /*f000*/  IMAD.U32 R34, R25, 0x10000, RZ ;  /* 0x0001000019227824 */ /* 0x000fe200078e00ff */
[--C-:B------:R-:W-:Y:S01]  /*f010*/  SHF.R.U32.HI R2, RZ, 0x10, R45.reuse ;  /* 0x00000010ff027819 */ /* 0x100fe2000001162d */
[----:B------:R-:W-:Y:S01]  /*f020*/  IMAD.SHL.U32 R30, R0, 0x2, RZ ;  /* 0x00000002001e7824 */ /* 0x000fe200078e00ff */
[----:B------:R-:W-:Y:S02]  /*f030*/  SHF.R.U64 R0, R44, 0x10, R45 ;  /* 0x000000102c007819 */ /* 0x000fe4000000122d */
[----:B------:R-:W-:Y:S02]  /*f040*/  PRMT R16, R81, 0x5410, R16 ;  /* 0x0000541051107816 */ /* 0x000fe40000000010 */
[----:B------:R-:W1:Y:S01]  /*f050*/  LDS.128 R4, [R30+0x18100] ;  /* 0x018100001e047984 */ /* 0x000e620000000c00 */
[----:B------:R-:W-:-:S02]  /*f060*/  PRMT R19, R83, 0x5432, R0 ;  /* 0x0000543253137816 */ /* 0x000fc40000000000 */
[----:B------:R-:W-:Y:S01]  /*f070*/  PRMT R26, R82, 0x5432, R20 ;  /* 0x00005432521a7816 */ /* 0x000fe20000000014 */
[----:B------:R-:W-:Y:S01]  /*f080*/  IMAD.U32 R35, R16, 0x10000, RZ ;  /* 0x0001000010237824 */ /* 0x000fe200078e00ff */
[C---:B------:R-:W-:Y:S01]  /*f090*/  PRMT R28, R84.reuse, 0x5432, R3 ;  /* 0x00005432541c7816 */ /* 0x040fe20000000003 */
[----:B------:R-:W-:Y:S01]  /*f0a0*/  IMAD.U32 R31, R19, 0x10000, RZ ;  /* 0x00010000131f7824 */ /* 0x000fe200078e00ff */
[----:B------:R-:W-:Y:S02]  /*f0b0*/  PRMT R27, R84, 0x5410, R8 ;  /* 0x00005410541b7816 */ /* 0x000fe40000000008 */
[----:B------:R-:W-:Y:S02]  /*f0c0*/  PRMT R18, R83, 0x5410, R2 ;  /* 0x0000541053127816 */ /* 0x000fe40000000002 */
[----:B------:R-:W-:Y:S02]  /*f0d0*/  LOP3.LUT R16, R16, 0xffff0000, RZ, 0xc0, !PT ;  /* 0xffff000010107812 */ /* 0x000fe400078ec0ff */
[----:B-1----:R-:W-:Y:S01]  /*f0e0*/  LOP3.LUT R9, R4, 0xffff0000, RZ, 0xc0, !PT ;  /* 0xffff000004097812 */ /* 0x002fe200078ec0ff */
[----:B------:R-:W-:Y:S01]  /*f0f0*/  IMAD.U32 R2, R7, 0x10000, RZ ;  /* 0x0001000007027824 */ /* 0x000fe200078e00ff */
[----:B------:R-:W-:-:S02]  /*f100*/  LOP3.LUT R3, R6, 0xffff0000, RZ, 0xc0, !PT ;  /* 0xffff000006037812 */ /* 0x000fc400078ec0ff */
        /* <DEDUP_REMOVED lines=67> */
.L_x_2947:
[----:B------:R-:W-:Y:S05]  /*f540*/  BSYNC B1 ;  /* 0x0000000000017941 */ /* 0x000fea0003800000 */
.L_x_2946:
[----:B------:R-:W-:-:S04]  /*f550*/  IADD3 R0, R227, 0x40, RZ ;  /* 0x00000040e3007810 */ /* 0x000fc80007ffe0ff */
[----:B------:R-:W-:-:S13]  /*f560*/  ISETP.GE.AND P0, PT, R0, R76, PT ;  /* 0x0000004c0000720c */ /* 0x000fda0003f06270 */
[----:B------:R-:W-:Y:S05]  /*f570*/  @P0 BRA `(.L_x_2908) ;  /* 0x000014f000000947 */ /* 0x000fea0003800000 */
[----:B------:R3:W5:Y:S01]  /*f580*/  LDL R37, [R1+0x34] ;  /* 0x0000340001257983 */ /* 0x0007620000100800 */
        /* <DEDUP_REMOVED lines=10> */
[----:B-1----:R-:W4:Y:S04]  /*f630*/  LDL R36, [R1+0x60] ;  /* 0x0000600001247983 */ /* 0x002f280000100800 */
[----:B------:R-:W1:Y:S02]  /*f640*/  S2R R0, SR_TID.X ;  /* 0x0000000000007919 */ /* 0x000e640000002100 */
[----:B-1----:R-:W-:-:S04]  /*f650*/  SHF.R.S32.HI R2, RZ, 0x1f, R0 ;  /* 0x0000001fff027819 */ /* 0x002fc80000011400 */
[----:B------:R-:W-:-:S04]  /*f660*/  LEA.HI R2, R2, R0, RZ, 0x2 ;  /* 0x0000000002027211 */ /* 0x000fc800078f10ff */
[----:B------:R-:W-:-:S05]  /*f670*/  LOP3.LUT R2, R2, 0xfffffffc, RZ, 0xc0, !PT ;  /* 0xfffffffc02027812 */ /* 0x000fca00078ec0ff */
[----:B------:R-:W-:Y:S02]  /*f680*/  IMAD.IADD R2, R0, 0x1, -R2 ;  /* 0x0000000100027824 */ /* 0x000fe400078e0a02 */
[----:B------:R-:W-:-:S05]  /*f690*/  IMAD.MOV.U32 R0, RZ, RZ, c[0x0][0x27c] ;  /* 0x00009f00ff007624 */ /* 0x000fca00078e00ff */
[----:B------:R-:W-:-:S04]  /*f6a0*/  LEA.HI R0, R0, R2, RZ, 0x1d ;  /* 0x0000000200007211 */ /* 0x000fc800078fe8ff */
[----:B------:R-:W-:Y:S01]  /*f6b0*/  SHF.R.S32.HI R3, RZ, 0x1f, R0 ;  /* 0x0000001fff037819 */ /* 0x000fe20000011400 */
[----:B------:R-:W-:-:S03]  /*f6c0*/  IMAD.SHL.U32 R2, R0, 0x8, RZ ;  /* 0x0000000800027824 */ /* 0x000fc600078e00ff */
[----:B------:R-:W-:Y:S02]  /*f6d0*/  LEA.HI R0, R3, R0, RZ, 0x3 ;  /* 0x0000000003007211 */ /* 0x000fe400078f18ff */
[----:B------:R-:W-:-:S03]  /*f6e0*/  LOP3.LUT R2, R39, 0x38, R2, 0xf8, !PT ;  /* 0x0000003827027812 */ /* 0x000fc600078ef802 */
[----:B------:R-:W-:Y:S01]  /*f6f0*/  IMAD.SHL.U32 R0, R0, 0x400, RZ ;  /* 0x0000040000007824 */ /* 0x000fe200078e00ff */
[----:B------:R-:W-:-:S04]  /*f700*/  LOP3.LUT R2, R2, R38, RZ, 0x3c, !PT ;  /* 0x0000002602027212 */ /* 0x000fc800078e3cff */
[----:B------:R-:W-:-:S04]  /*f710*/  LOP3.LUT R0, R0, 0x7fffe000, RZ, 0xc0, !PT ;  /* 0x7fffe00000007812 */ /* 0x000fc800078ec0ff */
[----:B-----5:R-:W-:-:S05]  /*f720*/  IADD3 R0, R2, R0, R37 ;  /* 0x0000000002007210 */ /* 0x020fca0007ffe025 */
[----:B------:R-:W-:-:S05]  /*f730*/  IMAD.SHL.U32 R30, R0, 0x2, RZ ;  /* 0x00000002001e7824 */ /* 0x000fca00078e00ff */
[----:B------:R-:W1:Y:S01]  /*f740*/  LDS.128 R4, [R30+0x18100] ;  /* 0x018100001e047984 */ /* 0x000e620000000c00 */
[----:B------:R-:W-:Y:S02]  /*f750*/  SHF.R.U64 R9, R56, 0x10, R57 ;  /* 0x0000001038097819 */ /* 0x000fe40000001239 */
[----:B------:R-:W-:Y:S02]  /*f760*/  SHF.R.U64 R0, R48, 0x10, R49 ;  /* 0x0000001030007819 */ /* 0x000fe40000001231 */
[----:B------:R-:W-:Y:S02]  /*f770*/  SHF.R.U32.HI R21, RZ, 0x10, R59 ;  /* 0x00000010ff157819 */ /* 0x000fe4000001163b */
[----:B------:R-:W-:Y:S02]  /*f780*/  PRMT R17, R85, 0x5432, R9 ;  /* 0x0000543255117816 */ /* 0x000fe40000000009 */
[----:B------:R-:W-:Y:S02]  /*f790*/  SHF.R.U32.HI R16, RZ, 0x10, R57 ;  /* 0x00000010ff107819 */ /* 0x000fe40000011639 */
[----:B------:R-:W-:-:S02]  /*f7a0*/  PRMT R19, R87, 0x5432, R0 ;  /* 0x0000543257137816 */ /* 0x000fc40000000000 */
[----:B--2---:R-:W-:Y:S02]  /*f7b0*/  SHF.R.U64 R20, R58, 0x10, R59 ;  /* 0x000000103a147819 */ /* 0x004fe4000000123b */
[----:B------:R-:W-:Y:S01]  /*f7c0*/  PRMT R25, R86, 0x5410, R21 ;  /* 0x0000541056197816 */ /* 0x000fe20000000015 */
[----:B------:R-:W-:Y:S01]  /*f7d0*/  IMAD.U32 R32, R17, 0x10000, RZ ;  /* 0x0001000011207824 */ /* 0x000fe200078e00ff */
[----:B------:R-:W-:Y:S02]  /*f7e0*/  SHF.R.U64 R3, R50, 0x10, R51 ;  /* 0x0000001032037819 */ /* 0x000fe40000001233 */
[----:B------:R-:W-:Y:S02]  /*f7f0*/  SHF.R.U32.HI R2, RZ, 0x10, R49 ;  /* 0x00000010ff027819 */ /* 0x000fe40000011631 */
[----:B------:R-:W-:Y:S02]  /*f800*/  SHF.R.U32.HI R8, RZ, 0x10, R51 ;  /* 0x00000010ff087819 */ /* 0x000fe40000011633 */
[----:B------:R-:W-:-:S02]  /*f810*/  PRMT R16, R85, 0x5410, R16 ;  /* 0x0000541055107816 */ /* 0x000fc40000000010 */
[----:B------:R-:W-:Y:S02]  /*f820*/  SHF.L.U32 R31, R19, 0x10, RZ ;  /* 0x00000010131f7819 */ /* 0x000fe400000006ff */
[----:B------:R-:W-:Y:S02]  /*f830*/  PRMT R26, R86, 0x5432, R20 ;  /* 0x00005432561a7816 */ /* 0x000fe40000000014 */
[----:B------:R-:W-:Y:S01]  /*f840*/  PRMT R28, R88, 0x5432, R3 ;  /* 0x00005432581c7816 */ /* 0x000fe20000000003 */
[----:B------:R-:W-:Y:S01]  /*f850*/  IMAD.U32 R35, R16, 0x10000, RZ ;  /* 0x0001000010237824 */ /* 0x000fe200078e00ff */
[----:B------:R-:W-:Y:S02]  /*f860*/  PRMT R18, R87, 0x5410, R2 ;  /* 0x0000541057127816 */ /* 0x000fe40000000002 */
[----:B------:R-:W-:Y:S02]  /*f870*/  PRMT R27, R88, 0x5410, R8 ;  /* 0x00005410581b7816 */ /* 0x000fe40000000008 */
[----:B------:R-:W-:-:S02]  /*f880*/  SHF.L.U32 R34, R25, 0x10, RZ ;  /* 0x0000001019227819 */ /* 0x000fc400000006ff */
[----:B-1----:R-:W-:Y:S01]  /*f890*/  LOP3.LUT R9, R4, 0xffff0000, RZ, 0xc0, !PT ;  /* 0xffff000004097812 */ /* 0x002fe200078ec0ff */
[----:B------:R-:W-:Y:S01]  /*f8a0*/  IMAD.U32 R8, R5, 0x10000, RZ ;  /* 0x0001000005087824 */ /* 0x000fe200078e00ff */
[----:B------:R-:W-:Y:S01]  /*f8b0*/  LOP3.LUT R3, R6, 0xffff0000, RZ, 0xc0, !PT ;  /* 0xffff000006037812 */ /* 0x000fe200078ec0ff */
[C---:B------:R-:W-:Y:S01]  /*f8c0*/  IMAD.U32 R2, R7.reuse, 0x10000, RZ ;  /* 0x0001000007027824 */ /* 0x040fe200078e00ff */
[----:B------:R-:W-:Y:S02]  /*f8d0*/  LOP3.LUT R0, R7, 0xffff0000, RZ, 0xc0, !PT ;  /* 0xffff000007007812 */ /* 0x000fe400078ec0ff */
[----:B------:R-:W-:Y:S02]  /*f8e0*/  LOP3.LUT R5, R5, 0xffff0000, RZ, 0xc0, !PT ;  /* 0xffff000005057812 */ /* 0x000fe400078ec0ff */
[----:B------:R-:W-:Y:S01]  /*f8f0*/  LOP3.LUT R16, R16, 0xffff0000, RZ, 0xc0, !PT ;  /* 0xffff000010107812 */ /* 0x000fe200078ec0ff */
[----:B----4-:R-:W1:Y:S02]  /*f900*/  LDS.128 R12, [R36] ;  /* 0x00000000240c7984 */ /* 0x010e640000000c00 */
[C---:B-1----:R-:W-:Y:S01]  /*f910*/  IMAD.U32 R21, R12.reuse, 0x10000, RZ ;  /* 0x000100000c157824 */ /* 0x042fe200078e00ff */
[----:B------:R-:W-:Y:S01]  /*f920*/  LOP3.LUT R24, R12, 0xffff0000, RZ, 0xc0, !PT ;  /* 0xffff00000c187812 */ /* 0x000fe200078ec0ff */
[----:B------:R-:W-:Y:S01]  /*f930*/  IMAD.U32 R12, R4, 0x10000, RZ ;  /* 0x00010000040c7824 */ /* 0x000fe200078e00ff */
[C---:B------:R-:W-:Y:S01]  /*f940*/  LOP3.LUT R22, R13.reuse, 0xffff0000, RZ, 0xc0, !PT ;  /* 0xffff00000d167812 */ /* 0x040fe200078ec0ff */
[----:B------:R-:W-:Y:S01]  /*f950*/  IMAD.U32 R20, R13, 0x10000, RZ ;  /* 0x000100000d147824 */ /* 0x000fe200078e00ff */
[C---:B------:R-:W-:Y:S01]  /*f960*/  LOP3.LUT R29, R14.reuse, 0xffff0000, RZ, 0xc0, !PT ;  /* 0xffff00000e1d7812 */ /* 0x040fe200078ec0ff */
[----:B------:R-:W-:Y:S01]  /*f970*/  IMAD.U32 R23, R14, 0x10000, RZ ;  /* 0x000100000e177824 */ /* 0x000fe200078e00ff */
[C---:B------:R-:W-:Y:S01]  /*f980*/  SHF.L.U32 R13, R15.reuse, 0x10, RZ ;  /* 0x000000100f0d7819 */ /* 0x040fe200000006ff */
[----:B------:R-:W-:Y:S01]  /*f990*/  IMAD.U32 R4, R6, 0x10000, RZ ;  /* 0x0001000006047824 */ /* 0x000fe200078e00ff */
[----:B------:R-:W-:Y:S01]  /*f9a0*/  LOP3.LUT R14, R15, 0xffff0000, RZ, 0xc0, !PT ;  /* 0xffff00000f0e7812 */ /* 0x000fe200078ec0ff */
[----:B------:R-:W-:-:S02]  /*f9b0*/  FMUL.FTZ R15, R12, R32 ;  /* 0x000000200c0f7220 */ /* 0x000fc40000410000 */
[-C--:B------:R-:W-:Y:S02]  /*f9c0*/  FMUL.FTZ R6, R12, R31.reuse ;  /* 0x0000001f0c067220 */ /* 0x080fe40000410000 */
[C---:B------:R-:W-:Y:S02]  /*f9d0*/  FFMA.FTZ R33, R21.reuse, R31, -R15 ;  /* 0x0000001f15217223 */ /* 0x040fe4000001080f */
[----:B------:R-:W-:Y:S02]  /*f9e0*/  IMAD.U32 R15, R18, 0x10000, RZ ;  /* 0x00010000120f7824 */ /* 0x000fe400078e00ff */
[----:B------:R-:W-:Y:S02]  /*f9f0*/  FMUL.FTZ R12, R8, R35 ;  /* 0x00000023080c7220 */ /* 0x000fe40000410000 */
[----:B------:R-:W-:Y:S02]  /*fa00*/  FFMA.FTZ R32, R21, R32, R6 ;  /* 0x0000002015207223 */ /* 0x000fe40000010006 */
[----:B------:R-:W-:-:S02]  /*fa10*/  IMAD.U32 R21, R27, 0x10000, RZ ;  /* 0x000100001b157824 */ /* 0x000fc400078e00ff */
        /* <DEDUP_REMOVED lines=10> */
[C---:B------:R-:W-:Y:S02]  /*fac0*/  FMUL.FTZ R2, R9.reuse, R15 ;  /* 0x0000000f09027220 */ /* 0x040fe40000410000 */
[----:B------:R-:W-:Y:S02]  /*fad0*/  IMAD.U32 R19, R26, 0x10000, RZ ;  /* 0x000100001a137824 */ /* 0x000fe400078e00ff */
[-C--:B------:R-:W-:Y:S02]  /*fae0*/  FFMA.FTZ R12, R24, R7.reuse, -R2 ;  /* 0x00000007180c7223 */ /* 0x080fe40000010802 */
[----:B------:R-:W-:Y:S02]  /*faf0*/  FMUL.FTZ R6, R9, R7 ;  /* 0x0000000709067220 */ /* 0x000fe40000410000 */
[----:B------:R-:W-:-:S02]  /*fb00*/  FMUL.FTZ R2, R5, R13 ;  /* 0x0000000d05027220 */ /* 0x000fc40000410000 */
[----:B------:R-:W-:Y:S02]  /*fb10*/  IMAD.U32 R8, R28, 0x10000, RZ ;  /* 0x000100001c087824 */ /* 0x000fe400078e00ff */
[-C--:B------:R-:W-:Y:S02]  /*fb20*/  FMUL.FTZ R7, R5, R16.reuse ;  /* 0x0000001005077220 */ /* 0x080fe40000410000 */
[----:B------:R-:W-:Y:S01]  /*fb30*/  FMUL.FTZ R5, R4, R19 ;  /* 0x0000001304057220 */ /* 0x000fe20000410000 */
[----:B------:R-:W-:Y:S01]  /*fb40*/  LOP3.LUT R18, R26, 0xffff0000, RZ, 0xc0, !PT ;  /* 0xffff00001a127812 */ /* 0x000fe200078ec0ff */
[----:B------:R-:W-:Y:S01]  /*fb50*/  FFMA.FTZ R9, R22, R16, R2 ;  /* 0x0000001016097223 */ /* 0x000fe20000010002 */
[----:B------:R-:W-:Y:S01]  /*fb60*/  LOP3.LUT R16, R25, 0xffff0000, RZ, 0xc0, !PT ;  /* 0xffff000019107812 */ /* 0x000fe200078ec0ff */
[----:B------:R-:W-:Y:S01]  /*fb70*/  FFMA.FTZ R15, R24, R15, R6 ;  /* 0x0000000f180f7223 */ /* 0x000fe20000010006 */
[----:B------:R-:W-:Y:S01]  /*fb80*/  LOP3.LUT R6, R28, 0xffff0000, RZ, 0xc0, !PT ;  /* 0xffff00001c067812 */ /* 0x000fe200078ec0ff */
[----:B------:R-:W-:-:S02]  /*fb90*/  FMUL.FTZ R2, R4, R8 ;  /* 0x0000000804027220 */ /* 0x000fc40000410000 */
[----:B------:R-:W-:Y:S01]  /*fba0*/  FFMA.FTZ R8, R23, R8, -R5 ;  /* 0x0000000817087223 */ /* 0x000fe20000010805 */
[----:B------:R-:W-:Y:S01]  /*fbb0*/  LOP3.LUT R5, R27, 0xffff0000, RZ, 0xc0, !PT ;  /* 0xffff00001b057812 */ /* 0x000fe200078ec0ff */
[----:B------:R-:W-:Y:S02]  /*fbc0*/  FFMA.FTZ R13, R22, R13, -R7 ;  /* 0x0000000d160d7223 */ /* 0x000fe40000010807 */
[----:B------:R-:W-:Y:S02]  /*fbd0*/  FFMA.FTZ R7, R23, R19, R2 ;  /* 0x0000001317077223 */ /* 0x000fe40000010002 */
[C---:B------:R-:W-:Y:S02]  /*fbe0*/  FMUL.FTZ R4, R3.reuse, R18 ;  /* 0x0000001203047220 */ /* 0x040fe40000410000 */
[----:B------:R-:W-:Y:S02]  /*fbf0*/  FMUL.FTZ R3, R3, R6 ;  /* 0x0000000603037220 */ /* 0x000fe40000410000 */
[----:B------:R-:W-:-:S02]  /*fc00*/  FMUL.FTZ R2, R0, R16 ;  /* 0x0000001000027220 */ /* 0x000fc40000410000 */
[-C--:B------:R-:W-:Y:S02]  /*fc10*/  FMUL.FTZ R0, R0, R5.reuse ;  /* 0x0000000500007220 */ /* 0x080fe40000410000 */
[C---:B------:R-:W-:Y:S02]  /*fc20*/  FFMA.FTZ R6, R29.reuse, R6, -R4 ;  /* 0x000000061d067223 */ /* 0x040fe40000010804 */
[----:B------:R-:W-:Y:S02]  /*fc30*/  FFMA.FTZ R3, R29, R18, R3 ;  /* 0x000000121d037223 */ /* 0x000fe40000010003 */
[C---:B------:R-:W-:Y:S02]  /*fc40*/  FFMA.FTZ R2, R14.reuse, R5, -R2 ;  /* 0x000000050e027223 */ /* 0x040fe40000010802 */
[----:B------:R-:W-:Y:S01]  /*fc50*/  FFMA.FTZ R0, R14, R16, R0 ;  /* 0x000000100e007223 */ /* 0x000fe20000010000 */
[----:B------:R-:W-:Y:S02]  /*fc60*/  F2FP.BF16.PACK_AB R4, R15, R32 ;  /* 0x000000200f04723e */ /* 0x000fe400000010ff */
[----:B------:R-:W-:-:S02]  /*fc70*/  F2FP.BF16.PACK_AB R14, R6, R8 ;  /* 0x00000008060e723e */ /* 0x000fc400000010ff */
[----:B------:R-:W-:Y:S02]  /*fc80*/  F2FP.BF16.PACK_AB R12, R12, R33 ;  /* 0x000000210c0c723e */ /* 0x000fe400000010ff */
[----:B------:R-:W-:Y:S02]  /*fc90*/  F2FP.BF16.PACK_AB R13, R13, R31 ;  /* 0x0000001f0d0d723e */ /* 0x000fe400000010ff */
[----:B------:R-:W-:Y:S02]  /*fca0*/  F2FP.BF16.PACK_AB R6, R3, R7 ;  /* 0x000000070306723e */ /* 0x000fe400000010ff */
[----:B------:R-:W-:Y:S02]  /*fcb0*/  F2FP.BF16.PACK_AB R15, R2, R21 ;  /* 0x00000015020f723e */ /* 0x000fe400000010ff */
[----:B------:R-:W-:Y:S02]  /*fcc0*/  F2FP.BF16.PACK_AB R5, R9, R20 ;  /* 0x000000140905723e */ /* 0x000fe400000010ff */
[----:B------:R-:W-:Y:S01]  /*fcd0*/  F2FP.BF16.PACK_AB R7, R0, R17 ;  /* 0x000000110007723e */ /* 0x000fe200000010ff */
[----:B------:R1:W-:Y:S04]  /*fce0*/  STS.128 [R36], R12 ;  /* 0x0000000c24007388 */ /* 0x0003e80000000c00 */
[----:B------:R1:W-:Y:S02]  /*fcf0*/  STS.128 [R30+0x18100], R4 ;  /* 0x018100041e007388 */ /* 0x0003e40000000c00 */
.L_x_2953:
[----:B------:R-:W-:Y:S05]  /*fd00*/  BSYNC B0 ;  /* 0x0000000000007941 */ /* 0x000fea0003800000 */
.L_x_2952:
[----:B------:R-:W-:Y:S01]  /*fd10*/  ISETP.GE.AND P0, PT, R109, c[0x0][0x27c], PT ;  /* 0x00009f006d007a0c */ /* 0x000fe20003f06270 */
[----:B------:R-:W-:-:S12]  /*fd20*/  BSSY B0, `(.L_x_2954) ;  /* 0x000006a000007945 */ /* 0x000fd80003800000 */
[----:B------:R-:W-:Y:S05]  /*fd30*/  @P0 BRA `(.L_x_2955) ;  /* 0x0000068000000947 */ /* 0x000fea0003800000 */
[----:B-1----:R-:W4:Y:S01]  /*fd40*/  LDL R36, [R1+0x58] ;  /* 0x0000580001247983 */ /* 0x002f220000100800 */
        /* <DEDUP_REMOVED lines=17> */
[----:B-----5:R-:W-:Y:S02]  /*fe60*/  IADD3 R0, R2, R0, R37 ;  /* 0x0000000002007210 */ /* 0x020fe40007ffe025 */
        /* <DEDUP_REMOVED lines=21> */
[----:B----4-:R-:W1:Y:S02]  /*ffc0*/  LDS.128 R12, [R36] ;  /* 0x00000000240c7984 */ /* 0x010e640000000c00 */
        /* <DEDUP_REMOVED lines=63> */
.L_x_2955:
[----:B------:R-:W-:Y:S05]  /*103c0*/  BSYNC B0 ;  /* 0x0000000000007941 */ /* 0x000fea0003800000 */
.L_x_2954:
[----:B------:R-:W-:-:S13]  /*103d0*/  ISETP.GE.AND P0, PT, R108, c[0x0][0x27c], PT ;  /* 0x00009f006c007a0c */ /* 0x000fda0003f06270 */
        /* <DEDUP_REMOVED lines=105> */
.L_x_2908:
[----:B------:R-:W-:Y:S05]  /*10a70*/  BSYNC B2 ;  /* 0x0000000000027941 */ /* 0x000fea0003800000 */
.L_x_2906:
[----:B-1-3--:R-:W1:Y:S01]  /*10a80*/  S2R R2, SR_TID.X ;  /* 0x0000000000027919 */ /* 0x00ae620000002100 */
[----:B------:R-:W-:-:S04]  /*10a90*/  DEPBAR.LE SB0, 0x2 ;  /* 0x000080800000791a */ /* 0x000fc80000000000 */
[----:B------:R-:W-:Y:S01]  /*10aa0*/  WARPSYNC 0xffffffff ;  /* 0xffffffff00007948 */ /* 0x000fe20003800000 */
[----:B------:R-:W-:Y:S06]  /*10ab0*/  BAR.SYNC.DEFER_BLOCKING 0x0 ;  /* 0x0000000000007b1d */ /* 0x000fec0000010000 */
[----:B------:R-:W-:Y:S01]  /*10ac0*/  BSSY B0, `(.L_x_2956) ;  /* 0x0000053000007945 */ /* 0x000fe20003800000 */
[----:B-1----:R-:W-:-:S04]  /*10ad0*/  SHF.R.S32.HI R0, RZ, 0x1f, R2 ;  /* 0x0000001fff007819 */ /* 0x002fc80000011402 */
[----:B------:R-:W-:Y:S01]  /*10ae0*/  LEA.HI R0, R0, R2, RZ, 0x3 ;  /* 0x0000000200007211 */ /* 0x000fe200078f18ff */
[----:B--2---:R1:W2:Y:S03]  /*10af0*/  LDSM.16.M88.4 R20, [R180] ;  /* 0x00000000b414783b */ /* 0x0042a60000000200 */
[----:B------:R-:W-:Y:S01]  /*10b00*/  LOP3.LUT R0, R0, 0xfffffff8, RZ, 0xc0, !PT ;  /* 0xfffffff800007812 */ /* 0x000fe200078ec0ff */
[----:B-----5:R1:W3:Y:S04]  /*10b10*/  LDSM.16.M88.4 R36, [R185] ;  /* 0x00000000b924783b */ /* 0x0202e80000000200 */
[----:B------:R-:W-:Y:S01]  /*10b20*/  IMAD.IADD R0, R2, 0x1, -R0 ;  /* 0x0000000102007824 */ /* 0x000fe200078e0a00 */
[----:B------:R1:W4:Y:S04]  /*10b30*/  LDSM.16.M88.4 R48, [R185+0x800] ;  /* 0x00080000b930783b */ /* 0x0003280000000200 */
[----:B------:R-:W-:Y:S01]  /*10b40*/  LOP3.LUT P0, RZ, R0, 0x2, RZ, 0xc0, !PT ;  /* 0x0000000200ff7812 */ /* 0x000fe2000780c0ff */
[----:B------:R-:W-:Y:S01]  /*10b50*/  IMAD.MOV.U32 R0, RZ, RZ, 0x20 ;  /* 0x00000020ff007424 */ /* 0x000fe200078e00ff */
[----:B------:R1:W1:Y:S04]  /*10b60*/  LDSM.16.M88.4 R72, [R185+0x1000] ;  /* 0x00100000b948783b */ /* 0x0002680000000200 */
[----:B------:R-:W-:Y:S01]  /*10b70*/  SEL R179, R0, 0xffffffe0, !P0 ;  /* 0xffffffe000b37807 */ /* 0x000fe20004000000 */
[----:B------:R1:W1:Y:S04]  /*10b80*/  LDSM.16.M88.4 R60, [R185+0x1800] ;  /* 0x00180000b93c783b */ /* 0x0002680000000200 */
[----:B------:R-:W-:Y:S01]  /*10b90*/  IMAD.IADD R4, R185, 0x1, R179 ;  /* 0x00000001b9047824 */ /* 0x000fe200078e02b3 */
[----:B------:R1:W1:Y:S04]  /*10ba0*/  LDSM.16.M88.4 R16, [R181] ;  /* 0x00000000b510783b */ /* 0x0002680000000200 */
[----:B------:R1:W1:Y:S04]  /*10bb0*/  LDSM.16.M88.4 R40, [R4] ;  /* 0x000000000428783b */ /* 0x0002680000000200 */
[----:B------:R1:W1:Y:S04]  /*10bc0*/  LDSM.16.M88.4 R80, [R4+0x800] ;  /* 0x000800000450783b */ /* 0x0002680000000200 */
[----:B------:R1:W1:Y:S04]  /*10bd0*/  LDSM.16.M88.4 R96, [R4+0x1000] ;  /* 0x001000000460783b */ /* 0x0002680000000200 */
[----:B------:R1:W1:Y:S01]  /*10be0*/  LDSM.16.M88.4 R120, [R4+0x1800] ;  /* 0x001800000478783b */ /* 0x0002620000000200 */
[----:B------:R-:W-:Y:S05]  /*10bf0*/  @!P4 BRA `(.L_x_2957) ;  /* 0x000003f00000c947 */ /* 0x000fea0003800000 */
[----:B--2---:R-:W-:Y:S01]  /*10c00*/  SHF.R.S32.HI R0, RZ, 0x1f, R211 ;  /* 0x0000001fff007819 */ /* 0x004fe200000114d3 */
        /* <DEDUP_REMOVED lines=19> */
[----:B------:R2:W4:Y:S02]  /*10d40*/  SHFL.IDX PT, R5, R12, RZ, 0x181f ;  /* 0x00181fff0c057589 */ /* 0x00052400000e0000 */
.L_x_3066:
        /* <DEDUP_REMOVED lines=10> */
[C---:B------:R-:W-:Y:S01]  /*10df0*/  IMAD.X R3, R5.reuse, 0x1, R27, P3 ;  /* 0x0000000105037824 */ /* 0x040fe200018e061b */
        /* <DEDUP_REMOVED lines=10> */
.L_x_3067:
        /* <DEDUP_REMOVED lines=8> */
[-C--:B---3--:R-:W-:Y:S02]  /*10f20*/  IADD3.X R9, RZ, R5.reuse, R26, P1, P0 ;  /* 0x00000005ff097210 */ /* 0x088fe40000fe041a */
        /* <DEDUP_REMOVED lines=12> */
.L_x_2957:
[----:B--2---:R-:W-:Y:S05]  /*10ff0*/  BSYNC B0 ;  /* 0x0000000000007941 */ /* 0x004fea0003800000 */
.L_x_2956:
[----:B------:R-:W2:Y:S04]  /*11000*/  S2R R2, SR_TID.X ;  /* 0x0000000000027919 */ /* 0x000ea80000002100 */
[----:B------:R-:W0:Y:S04]  /*11010*/  LDGDEPBAR ;  /* 0x00000000000079af */ /* 0x000e280000000000 */
[----:B------:R-:W5:Y:S04]  /*11020*/  LDL R9, [R1+0x4] ;  /* 0x0000040001097983 */ /* 0x000f680000100800 */
[----:B------:R-:W5:Y:S04]  /*11030*/  LDL R8, [R1+0x64] ;  /* 0x0000640001087983 */ /* 0x000f680000100800 */
[----:B----4-:R-:W4:Y:S04]  /*11040*/  LDL R177, [R1+0x20] ;  /* 0x0000200001b17983 */ /* 0x010f280000100800 */
[----:B---3--:R-:W3:Y:S01]  /*11050*/  LDL R189, [R1+0x4c] ;  /* 0x00004c0001bd7983 */ /* 0x008ee20000100800 */
[----:B--2---:R-:W-:Y:S01]  /*11060*/  SHF.R.S32.HI R0, RZ, 0x1f, R2 ;  /* 0x0000001fff007819 */ /* 0x004fe20000011402 */
[----:B------:R-:W-:-:S02]  /*11070*/  IMAD.MOV.U32 R136, RZ, RZ, c[0x0][0x2c4] ;  /* 0x0000b100ff887624 */ /* 0x000fc400078e00ff */
[----:B------:R-:W2:Y:S01]  /*11080*/  LDL R176, [R1+0x24] ;  /* 0x0000240001b07983 */ /* 0x000ea20000100800 */
[----:B------:R-:W-:-:S04]  /*11090*/  LEA.HI R0, R0, R2, RZ, 0x3 ;  /* 0x0000000200007211 */ /* 0x000fc800078f18ff */
[----:B------:R-:W-:-:S05]  /*110a0*/  LOP3.LUT R0, R0, 0xfffffff8, RZ, 0xc0, !PT ;  /* 0xfffffff800007812 */ /* 0x000fca00078ec0ff */
[----:B------:R-:W-:-:S05]  /*110b0*/  IMAD.IADD R0, R2, 0x1, -R0 ;  /* 0x0000000102007824 */ /* 0x000fca00078e0a00 */
[----:B------:R-:W-:Y:S01]  /*110c0*/  LOP3.LUT P0, RZ, R0, 0x4, RZ, 0xc0, !PT ;  /* 0x0000000400ff7812 */ /* 0x000fe2000780c0ff */
[----:B------:R-:W-:Y:S01]  /*110d0*/  IMAD.MOV.U32 R0, RZ, RZ, 0x40 ;  /* 0x00000040ff007424 */ /* 0x000fe200078e00ff */
[----:B------:R-:W-:Y:S01]  /*110e0*/  WARPSYNC 0xffffffff ;  /* 0xffffffff00007948 */ /* 0x000fe20003800000 */
[C---:B------:R-:W-:Y:S01]  /*110f0*/  HMMA.16816.F32.BF16 R24, R20.reuse, R36, RZ ;  /* 0x000000241418723c */ /* 0x040fe200000418ff */
[----:B------:R-:W-:Y:S02]  /*11100*/  LDSM.16.M88.4 R12, [R183] ;  /* 0x00000000b70c783b */ /* 0x000fe40000000200 */
[----:B------:R-:W-:Y:S02]  /*11110*/  SEL R178, R0, 0xffffffc0, !P0 ;  /* 0xffffffc000b27807 */ /* 0x000fe40004000000 */
[----:B------:R-:W-:Y:S03]  /*11120*/  LDSM.16.M88.4 R84, [R185+0x2000] ;  /* 0x00200000b954783b */ /* 0x000fe60000000200 */
[----:B------:R-:W-:Y:S01]  /*11130*/  IMAD.IADD R2, R185, 0x1, R178 ;  /* 0x00000001b9027824 */ /* 0x000fe200078e02b2 */
[----:B-1----:R-:W-:Y:S01]  /*11140*/  HMMA.16816.F32.BF16 R68, R20, R60, RZ ;  /* 0x0000003c1444723c */ /* 0x002fe200000418ff */
[----:B------:R-:W-:Y:S04]  /*11150*/  LDSM.16.M88.4 R112, [R4+0x2000] ;  /* 0x002000000470783b */ /* 0x000fe80000000200 */
[----:B------:R-:W1:Y:S01]  /*11160*/  LDSM.16.M88.4 R44, [R2] ;  /* 0x00000000022c783b */ /* 0x000e620000000200 */
[----:B------:R-:W-:-:S02]  /*11170*/  IADD3 R0, R178, R185, R179 ;  /* 0x000000b9b2007210 */ /* 0x000fc40007ffe0b3 */
[----:B------:R-:W-:Y:S01]  /*11180*/  HMMA.16816.F32.BF16 R32, R20, R38, RZ ;  /* 0x000000261420723c */ /* 0x000fe200000418ff */
[----:B------:R-:W-:Y:S04]  /*11190*/  LDSM.16.M88.4 R76, [R2+0x800] ;  /* 0x00080000024c783b */ /* 0x000fe80000000200 */
[----:B------:R-:W-:Y:S03]  /*111a0*/  LDSM.16.M88.4 R64, [R0] ;  /* 0x000000000040783b */ /* 0x000fe60000000200 */
[----:B------:R-:W-:Y:S01]  /*111b0*/  HMMA.16816.F32.BF16 R28, R16, R40, R24 ;  /* 0x00000028101c723c */ /* 0x000fe20000041818 */
[----:B------:R-:W1:Y:S04]  /*111c0*/  LDSM.16.M88.4 R24, [R182] ;  /* 0x00000000b618783b */ /* 0x000e680000000200 */
[----:B------:R-:W-:Y:S03]  /*111d0*/  LDSM.16.M88.4 R88, [R2+0x1000] ;  /* 0x001000000258783b */ /* 0x000fe60000000200 */
[C---:B------:R-:W-:Y:S01]  /*111e0*/  HMMA.16816.F32.BF16 R36, R20.reuse, R48, RZ ;  /* 0x000000301424723c */ /* 0x040fe200000418ff */
[----:B------:R-:W-:Y:S04]  /*111f0*/  LDSM.16.M88.4 R92, [R0+0x800] ;  /* 0x00080000005c783b */ /* 0x000fe80000000200 */
[----:B------:R-:W-:Y:S03]  /*11200*/  LDSM.16.M88.4 R100, [R0+0x1000] ;  /* 0x001000000064783b */ /* 0x000fe60000000200 */
[----:B------:R-:W-:Y:S01]  /*11210*/  HMMA.16816.F32.BF16 R60, R20, R62, RZ ;  /* 0x0000003e143c723c */ /* 0x000fe200000418ff */
[----:B------:R-:W-:Y:S04]  /*11220*/  LDSM.16.M88.4 R116, [R185+0x2800] ;  /* 0x00280000b974783b */ /* 0x000fe80000000200 */
[----:B------:R-:W-:Y:S04]  /*11230*/  LDSM.16.M88.4 R124, [R2+0x2000] ;  /* 0x00200000027c783b */ /* 0x000fe80000000200 */
[----:B------:R-:W-:Y:S01]  /*11240*/  LDSM.16.M88.4 R132, [R0+0x2000] ;  /* 0x002000000084783b */ /* 0x000fe20000000200 */
[----:B-1----:R-:W-:Y:S03]  /*11250*/  HMMA.16816.F32.BF16 R28, R12, R44, R28 ;  /* 0x0000002c0c1c723c */ /* 0x002fe6000004181c */
[----:B------:R-:W-:Y:S05]  /*11260*/  LDSM.16.M88.4 R128, [R185+0x4000] ;  /* 0x00400000b980783b */ /* 0x000fea0000000200 */
[C---:B------:R-:W-:Y:S01]  /*11270*/  HMMA.16816.F32.BF16 R40, R16.reuse, R42, R32 ;  /* 0x0000002a1028723c */ /* 0x040fe20000041820 */
[----:B------:R-:W1:Y:S07]  /*11280*/  LDSM.16.M88.4 R32, [R180+0x4000] ;  /* 0x00400000b420783b */ /* 0x000e6e0000000200 */
[----:B------:R-:W-:Y:S08]  /*11290*/  HMMA.16816.F32.BF16 R56, R16, R80, R36 ;  /* 0x000000501038723c */ /* 0x000ff00000041824 */
[----:B------:R-:W-:Y:S08]  /*112a0*/  HMMA.16816.F32.BF16 R36, R20, R50, RZ ;  /* 0x000000321424723c */ /* 0x000ff000000418ff */
[----:B------:R-:W-:Y:S08]  /*112b0*/  HMMA.16816.F32.BF16 R52, R24, R64, R28 ;  /* 0x000000401834723c */ /* 0x000ff0000004181c */
[----:B------:R-:W-:Y:S08]  /*112c0*/  HMMA.16816.F32.BF16 R28, R20, R72, RZ ;  /* 0x00000048141c723c */ /* 0x000ff000000418ff */
[----:B------:R-:W-:Y:S01]  /*112d0*/  HMMA.16816.F32.BF16 R44, R12, R46, R40 ;  /* 0x0000002e0c2c723c */ /* 0x000fe20000041828 */
[----:B------:R-:W1:Y:S07]  /*112e0*/  LDSM.16.M88.4 R40, [R181+0x4000] ;  /* 0x00400000b528783b */ /* 0x000e6e0000000200 */
[----:B------:R-:W-:Y:S08]  /*112f0*/  HMMA.16816.F32.BF16 R72, R20, R74, RZ ;  /* 0x0000004a1448723c */ /* 0x000ff000000418ff */
[C---:B------:R-:W-:Y:S01]  /*11300*/  HMMA.16816.F32.BF16 R48, R16.reuse, R82, R36 ;  /* 0x000000521030723c */ /* 0x040fe20000041824 */
[----:B------:R-:W1:Y:S04]  /*11310*/  LDSM.16.M88.4 R80, [R2+0x1800] ;  /* 0x001800000250783b */ /* 0x000e680000000200 */
[----:B------:R-:W5:Y:S03]  /*11320*/  LDSM.16.M88.4 R36, [R183+0x4000] ;  /* 0x00400000b724783b */ /* 0x000f660000000200 */
[----:B------:R-:W-:Y:S08]  /*11330*/  HMMA.16816.F32.BF16 R28, R16, R96, R28 ;  /* 0x00000060101c723c */ /* 0x000ff0000004181c */
[----:B------:R-:W-:Y:S08]  /*11340*/  HMMA.16816.F32.BF16 R56, R12, R76, R56 ;  /* 0x0000004c0c38723c */ /* 0x000ff00000041838 */
[----:B------:R-:W-:Y:S08]  /*11350*/  HMMA.16816.F32.BF16 R44, R24, R66, R44 ;  /* 0x00000042182c723c */ /* 0x000ff0000004182c */
[----:B-1----:R-:W-:Y:S08]  /*11360*/  HMMA.16816.F32.BF16 R20, R32, R84, R52 ;  /* 0x000000542014723c */ /* 0x002ff00000041834 */
[C---:B------:R-:W-:Y:S01]  /*11370*/  HMMA.16816.F32.BF16 R72, R16.reuse, R98, R72 ;  /* 0x000000621048723c */ /* 0x040fe20000041848 */
[----:B------:R-:W-:Y:S07]  /*11380*/  LDSM.16.M88.4 R96, [R185+0x3000] ;  /* 0x00300000b960783b */ /* 0x000fee0000000200 */
[C---:B------:R-:W-:Y:S01]  /*11390*/  HMMA.16816.F32.BF16 R64, R16.reuse, R120, R68 ;  /* 0x000000781040723c */ /* 0x040fe20000041844 */
[----:B------:R-:W-:Y:S07]  /*113a0*/  LDSM.16.M88.4 R68, [R185+0x3800] ;  /* 0x00380000b944783b */ /* 0x000fee0000000200 */
[----:B------:R-:W-:Y:S01]  /*113b0*/  HMMA.16816.F32.BF16 R60, R16, R122, R60 ;  /* 0x0000007a103c723c */ /* 0x000fe2000004183c */
[----:B------:R-:W-:Y:S07]  /*113c0*/  LDSM.16.M88.4 R120, [R4+0x2800] ;  /* 0x002800000478783b */ /* 0x000fee0000000200 */
[C---:B------:R-:W-:Y:S01]  /*113d0*/  HMMA.16816.F32.BF16 R52, R12.reuse, R78, R48 ;  /* 0x0000004e0c34723c */ /* 0x040fe20000041830 */
[----:B------:R-:W1:Y:S07]  /*113e0*/  LDSM.16.M88.4 R76, [R0+0x1800] ;  /* 0x00180000004c783b */ /* 0x000e6e0000000200 */
[----:B------:R-:W-:Y:S01]  /*113f0*/  HMMA.16816.F32.BF16 R48, R12, R88, R28 ;  /* 0x000000580c30723c */ /* 0x000fe2000004181c */
[----:B------:R-:W1:Y:S07]  /*11400*/  LDSM.16.M88.4 R28, [R182+0x4000] ;  /* 0x00400000b61c783b */ /* 0x000e6e0000000200 */
[----:B------:R-:W-:Y:S08]  /*11410*/  HMMA.16816.F32.BF16 R56, R24, R92, R56 ;  /* 0x0000005c1838723c */ /* 0x000ff00000041838 */
[----:B------:R-:W-:Y:S08]  /*11420*/  HMMA.16816.F32.BF16 R16, R40, R112, R20 ;  /* 0x000000702810723c */ /* 0x000ff00000041814 */
[C---:B------:R-:W-:Y:S01]  /*11430*/  HMMA.16816.F32.BF16 R72, R12.reuse, R90, R72 ;  /* 0x0000005a0c48723c */ /* 0x040fe20000041848 */
[----:B------:R-:W-:Y:S07]  /*11440*/  LDSM.16.M88.4 R88, [R2+0x2800] ;  /* 0x002800000258783b */ /* 0x000fee0000000200 */
[----:B------:R-:W-:Y:S08]  /*11450*/  HMMA.16816.F32.BF16 R64, R12, R80, R64 ;  /* 0x000000500c40723c */ /* 0x000ff00000041840 */
[----:B------:R-:W-:Y:S01]  /*11460*/  HMMA.16816.F32.BF16 R20, R32, R86, R44 ;  /* 0x000000562014723c */ /* 0x000fe2000004182c */
[----:B------:R-:W1:Y:S07]  /*11470*/  LDSM.16.M88.4 R84, [R4+0x3000] ;  /* 0x003000000454783b */ /* 0x000e6e0000000200 */
[----:B------:R-:W-:Y:S01]  /*11480*/  HMMA.16816.F32.BF16 R60, R12, R82, R60 ;  /* 0x000000520c3c723c */ /* 0x000fe2000004183c */
[----:B------:R-:W-:Y:S07]  /*11490*/  LDSM.16.M88.4 R80, [R2+0x3800] ;  /* 0x003800000250783b */ /* 0x000fee0000000200 */
[C---:B------:R-:W-:Y:S01]  /*114a0*/  HMMA.16816.F32.BF16 R52, R24.reuse, R94, R52 ;  /* 0x0000005e1834723c */ /* 0x040fe20000041834 */
[----:B------:R-:W-:Y:S07]  /*114b0*/  LDSM.16.M88.4 R92, [R0+0x3000] ;  /* 0x00300000005c783b */ /* 0x000fee0000000200 */
[----:B------:R-:W-:Y:S08]  /*114c0*/  HMMA.16816.F32.BF16 R44, R24, R100, R48 ;  /* 0x00000064182c723c */ /* 0x000ff00000041830 */
[----:B------:R-:W-:Y:S08]  /*114d0*/  HMMA.16816.F32.BF16 R56, R32, R116, R56 ;  /* 0x000000742038723c */ /* 0x000ff00000041838 */
[----:B-----5:R-:W-:Y:S08]  /*114e0*/  HMMA.16816.F32.BF16 R12, R36, R124, R16 ;  /* 0x0000007c240c723c */ /* 0x020ff00000041810 */
[C---:B------:R-:W-:Y:S01]  /*114f0*/  HMMA.16816.F32.BF16 R72, R24.reuse, R102, R72 ;  /* 0x000000661848723c */ /* 0x040fe20000041848 */
[----:B------:R-:W-:Y:S07]  /*11500*/  LDSM.16.M88.4 R100, [R2+0x3000] ;  /* 0x003000000264783b */ /* 0x000fee0000000200 */
[----:B-1----:R-:W-:Y:S08]  /*11510*/  HMMA.16816.F32.BF16 R64, R24, R76, R64 ;  /* 0x0000004c1840723c */ /* 0x002ff00000041840 */
[----:B------:R-:W-:Y:S01]  /*11520*/  HMMA.16816.F32.BF16 R16, R40, R114, R20 ;  /* 0x000000722810723c */ /* 0x000fe20000041814 */
[----:B------:R-:W-:Y:S04]  /*11530*/  LDSM.16.M88.4 R20, [R180+0x8000] ;  /* 0x00800000b414783b */ /* 0x000fe80000000200 */
[----:B------:R-:W-:Y:S03]  /*11540*/  LDSM.16.M88.4 R112, [R185+0x4800] ;  /* 0x00480000b970783b */ /* 0x000fe60000000200 */
[----:B------:R-:W-:Y:S01]  /*11550*/  HMMA.16816.F32.BF16 R60, R24, R78, R60 ;  /* 0x0000004e183c723c */ /* 0x000fe2000004183c */
[----:B------:R-:W1:Y:S07]  /*11560*/  LDSM.16.M88.4 R76, [R4+0x3800] ;  /* 0x00380000044c783b */ /* 0x000e6e0000000200 */
[C---:B------:R-:W-:Y:S01]  /*11570*/  HMMA.16816.F32.BF16 R48, R32.reuse, R118, R52 ;  /* 0x000000762030723c */ /* 0x040fe20000041834 */
[----:B------:R-:W5:Y:S07]  /*11580*/  LDSM.16.M88.4 R116, [R0+0x2800] ;  /* 0x002800000074783b */ /* 0x000f6e0000000200 */
[----:B------:R-:W-:Y:S08]  /*11590*/  HMMA.16816.F32.BF16 R44, R32, R96, R44 ;  /* 0x00000060202c723c */ /* 0x000ff0000004182c */
[----:B------:R-:W-:Y:S08]  /*115a0*/  HMMA.16816.F32.BF16 R56, R40, R120, R56 ;  /* 0x000000782838723c */ /* 0x000ff00000041838 */
[----:B------:R-:W-:Y:S08]  /*115b0*/  HMMA.16816.F32.BF16 R24, R28, R132, R12 ;  /* 0x000000841c18723c */ /* 0x000ff0000004180c */
[C---:B------:R-:W-:Y:S01]  /*115c0*/  HMMA.16816.F32.BF16 R72, R32.reuse, R98, R72 ;  /* 0x000000622048723c */ /* 0x040fe20000041848 */
[----:B------:R-:W-:Y:S07]  /*115d0*/  LDSM.16.M88.4 R96, [R0+0x4000] ;  /* 0x004000000060783b */ /* 0x000fee0000000200 */
[----:B------:R-:W-:Y:S08]  /*115e0*/  HMMA.16816.F32.BF16 R64, R32, R68, R64 ;  /* 0x000000442040723c */ /* 0x000ff00000041840 */
[----:B------:R-:W-:Y:S01]  /*115f0*/  HMMA.16816.F32.BF16 R12, R36, R126, R16 ;  /* 0x0000007e240c723c */ /* 0x000fe20000041810 */
[----:B------:R-:W-:Y:S04]  /*11600*/  LDSM.16.M88.4 R16, [R181+0x8000] ;  /* 0x00800000b510783b */ /* 0x000fe80000000200 */
[----:B------:R-:W1:Y:S03]  /*11610*/  LDSM.16.M88.4 R124, [R4+0x4000] ;  /* 0x00400000047c783b */ /* 0x000e660000000200 */
[----:B------:R-:W-:Y:S08]  /*11620*/  HMMA.16816.F32.BF16 R60, R32, R70, R60 ;  /* 0x00000046203c723c */ /* 0x000ff0000004183c */
[C---:B------:R-:W-:Y:S01]  /*11630*/  HMMA.16816.F32.BF16 R52, R40.reuse, R122, R48 ;  /* 0x0000007a2834723c */ /* 0x040fe20000041830 */
[----:B------:R-:W-:Y:S07]  /*11640*/  LDSM.16.M88.4 R120, [R2+0x4000] ;  /* 0x004000000278783b */ /* 0x000fee0000000200 */
[----:B------:R-:W-:Y:S08]  /*11650*/  HMMA.16816.F32.BF16 R48, R40, R84, R44 ;  /* 0x000000542830723c */ /* 0x000ff0000004182c */
[----:B------:R-:W-:Y:S08]  /*11660*/  HMMA.16816.F32.BF16 R44, R36, R88, R56 ;  /* 0x00000058242c723c */ /* 0x000ff00000041838 */
[C---:B------:R-:W-:Y:S01]  /*11670*/  HMMA.16816.F32.BF16 R72, R40.reuse, R86, R72 ;  /* 0x000000562848723c */ /* 0x040fe20000041848 */
[----:B------:R-:W-:Y:S07]  /*11680*/  LDSM.16.M88.4 R84, [R185+0x5000] ;  /* 0x00500000b954783b */ /* 0x000fee0000000200 */
[----:B-1----:R-:W-:Y:S08]  /*11690*/  HMMA.16816.F32.BF16 R68, R40, R76, R64 ;  /* 0x0000004c2844723c */ /* 0x002ff00000041840 */
[----:B------:R-:W-:Y:S08]  /*116a0*/  HMMA.16816.F32.BF16 R24, R20, R128, R24 ;  /* 0x000000801418723c */ /* 0x000ff00000041818 */
[----:B------:R-:W-:Y:S01]  /*116b0*/  HMMA.16816.F32.BF16 R32, R28, R134, R12 ;  /* 0x000000861c20723c */ /* 0x000fe2000004180c */
[----:B------:R-:W1:Y:S07]  /*116c0*/  LDSM.16.M88.4 R12, [R183+0x8000] ;  /* 0x00800000b70c783b */ /* 0x000e6e0000000200 */
[----:B------:R-:W-:Y:S01]  /*116d0*/  HMMA.16816.F32.BF16 R60, R40, R78, R60 ;  /* 0x0000004e283c723c */ /* 0x000fe2000004183c */
[----:B------:R-:W1:Y:S07]  /*116e0*/  LDSM.16.M88.4 R76, [R0+0x3800] ;  /* 0x00380000004c783b */ /* 0x000e6e0000000200 */
[C---:B------:R-:W-:Y:S01]  /*116f0*/  HMMA.16816.F32.BF16 R56, R36.reuse, R90, R52 ;  /* 0x0000005a2438723c */ /* 0x040fe20000041834 */
[----:B------:R-:W1:Y:S07]  /*11700*/  LDSM.16.M88.4 R88, [R4+0x4800] ;  /* 0x004800000458783b */ /* 0x000e6e0000000200 */
[----:B------:R-:W-:Y:S08]  /*11710*/  HMMA.16816.F32.BF16 R52, R36, R100, R48 ;  /* 0x000000642434723c */ /* 0x000ff00000041830 */
[----:B-----5:R-:W-:Y:S08]  /*11720*/  HMMA.16816.F32.BF16 R48, R28, R116, R44 ;  /* 0x000000741c30723c */ /* 0x020ff0000004182c */
[C---:B------:R-:W-:Y:S01]  /*11730*/  HMMA.16816.F32.BF16 R64, R36.reuse, R102, R72 ;  /* 0x000000662440723c */ /* 0x040fe20000041848 */
[----:B------:R-:W-:Y:S07]  /*11740*/  LDSM.16.M88.4 R72, [R2+0x4800] ;  /* 0x004800000248783b */ /* 0x000fee0000000200 */
[----:B------:R-:W-:Y:S08]  /*11750*/  HMMA.16816.F32.BF16 R68, R36, R80, R68 ;  /* 0x000000502444723c */ /* 0x000ff00000041844 */
[----:B------:R-:W-:Y:S01]  /*11760*/  HMMA.16816.F32.BF16 R44, R16, R124, R24 ;  /* 0x0000007c102c723c */ /* 0x000fe20000041818 */
[----:B------:R-:W5:Y:S07]  /*11770*/  LDSM.16.M88.4 R24, [R182+0x8000] ;  /* 0x00800000b618783b */ /* 0x000f6e0000000200 */
[----:B------:R-:W-:Y:S08]  /*11780*/  HMMA.16816.F32.BF16 R40, R20, R130, R32 ;  /* 0x000000821428723c */ /* 0x000ff00000041820 */
[----:B------:R-:W-:Y:S01]  /*11790*/  HMMA.16816.F32.BF16 R36, R36, R82, R60 ;  /* 0x000000522424723c */ /* 0x000fe2000004183c */
[----:B------:R-:W2:Y:S07]  /*117a0*/  LDSM.16.M88.4 R80, [R185+0x5800] ;  /* 0x00580000b950783b */ /* 0x000eae0000000200 */
[C---:B------:R-:W-:Y:S08]  /*117b0*/  HMMA.16816.F32.BF16 R32, R28.reuse, R118, R56 ;  /* 0x000000761c20723c */ /* 0x040ff00000041838 */
[----:B------:R-:W-:Y:S08]  /*117c0*/  HMMA.16816.F32.BF16 R52, R28, R92, R52 ;  /* 0x0000005c1c34723c */ /* 0x000ff00000041834 */
[----:B------:R-:W-:Y:S08]  /*117d0*/  HMMA.16816.F32.BF16 R48, R20, R112, R48 ;  /* 0x000000701430723c */ /* 0x000ff00000041830 */
[----:B------:R-:W-:Y:S08]  /*117e0*/  HMMA.16816.F32.BF16 R56, R28, R94, R64 ;  /* 0x0000005e1c38723c */ /* 0x000ff00000041840 */
[----:B-1----:R-:W-:Y:S08]  /*117f0*/  HMMA.16816.F32.BF16 R44, R12, R120, R44 ;  /* 0x000000780c2c723c */ /* 0x002ff0000004182c */
[----:B------:R-:W-:Y:S08]  /*11800*/  HMMA.16816.F32.BF16 R92, R28, R78, R36 ;  /* 0x0000004e1c5c723c */ /* 0x000ff00000041824 */
[----:B------:R-:W-:Y:S08]  /*11810*/  HMMA.16816.F32.BF16 R36, R20, R114, R32 ;  /* 0x000000721424723c */ /* 0x000ff00000041820 */
[----:B------:R-:W-:Y:S08]  /*11820*/  HMMA.16816.F32.BF16 R40, R16, R126, R40 ;  /* 0x0000007e1028723c */ /* 0x000ff00000041828 */
[----:B------:R-:W-:Y:S01]  /*11830*/  HMMA.16816.F32.BF16 R60, R20, R84, R52 ;  /* 0x00000054143c723c */ /* 0x000fe20000041834 */
[----:B------:R-:W1:Y:S07]  /*11840*/  LDSM.16.M88.4 R52, [R4+0x5000] ;  /* 0x005000000434783b */ /* 0x000e6e0000000200 */
[----:B------:R-:W-:Y:S08]  /*11850*/  HMMA.16816.F32.BF16 R32, R16, R88, R48 ;  /* 0x000000581020723c */ /* 0x000ff00000041830 */
[----:B------:R-:W-:Y:S01]  /*11860*/  HMMA.16816.F32.BF16 R64, R28, R76, R68 ;  /* 0x0000004c1c40723c */ /* 0x000fe20000041844 */
[----:B------:R-:W1:Y:S07]  /*11870*/  LDSM.16.M88.4 R68, [R0+0x4800] ;  /* 0x004800000044783b */ /* 0x000e6e0000000200 */
[----:B-----5:R-:W-:Y:S08]  /*11880*/  HMMA.16816.F32.BF16 R48, R24, R96, R44 ;  /* 0x000000601830723c */ /* 0x020ff0000004182c */
[----:B------:R-:W-:Y:S08]  /*11890*/  HMMA.16816.F32.BF16 R44, R16, R90, R36 ;  /* 0x0000005a102c723c */ /* 0x000ff00000041824 */
[C---:B------:R-:W-:Y:S08]  /*118a0*/  HMMA.16816.F32.BF16 R28, R12.reuse, R122, R40 ;  /* 0x0000007a0c1c723c */ /* 0x040ff00000041828 */
[----:B------:R-:W-:Y:S08]  /*118b0*/  HMMA.16816.F32.BF16 R40, R12, R72, R32 ;  /* 0x000000480c28723c */ /* 0x000ff00000041820 */
[C---:B------:R-:W-:Y:S08]  /*118c0*/  HMMA.16816.F32.BF16 R56, R20.reuse, R86, R56 ;  /* 0x000000561438723c */ /* 0x040ff00000041838 */
[----:B--2---:R-:W-:Y:S01]  /*118d0*/  HMMA.16816.F32.BF16 R76, R20, R80, R64 ;  /* 0x00000050144c723c */ /* 0x004fe20000041840 */
[----:B------:R-:W2:Y:S07]  /*118e0*/  LDSM.16.M88.4 R64, [R2+0x5000] ;  /* 0x005000000240783b */ /* 0x000eae0000000200 */
[----:B-1----:R-:W-:Y:S01]  /*118f0*/  HMMA.16816.F32.BF16 R36, R16, R52, R60 ;  /* 0x000000341024723c */ /* 0x002fe2000004183c */
[----:B------:R-:W1:Y:S01]  /*11900*/  LDSM.16.M88.4 R60, [R4+0x5800] ;  /* 0x00580000043c783b */ /* 0x000e620000000200 */
[----:B------:R-:W-:-:S06]  /*11910*/  FMUL.FTZ R3, R48, c[0x0][0x320] ;  /* 0x0000c80030037a20 */ /* 0x000fcc0000410000 */
[----:B------:R-:W-:Y:S01]  /*11920*/  HMMA.16816.F32.BF16 R32, R12, R74, R44 ;  /* 0x0000004a0c20723c */ /* 0x000fe2000004182c */
[----:B------:R5:W1:Y:S07]  /*11930*/  MUFU.TANH R73, R3 ;  /* 0x0000000300497308 */ /* 0x000a6e0000002400 */
[C---:B------:R-:W-:Y:S08]  /*11940*/  HMMA.16816.F32.BF16 R40, R24.reuse, R68, R40 ;  /* 0x000000441828723c */ /* 0x040ff00000041828 */
[----:B------:R-:W-:Y:S01]  /*11950*/  HMMA.16816.F32.BF16 R28, R24, R98, R28 ;  /* 0x00000062181c723c */ /* 0x000fe2000004181c */
[----:B-----5:R-:W-:-:S07]  /*11960*/  FMUL.FTZ R3, R49, c[0x0][0x320] ;  /* 0x0000c80031037a20 */ /* 0x020fce0000410000 */
[----:B------:R-:W-:Y:S01]  /*11970*/  HMMA.16816.F32.BF16 R44, R16, R54, R56 ;  /* 0x00000036102c723c */ /* 0x000fe20000041838 */
[----:B------:R-:W5:Y:S01]  /*11980*/  LDSM.16.M88.4 R52, [R0+0x5000] ;  /* 0x005000000034783b */ /* 0x000f620000000200 */
[----:B------:R1:W1:Y:S06]  /*11990*/  MUFU.TANH R72, R3 ;  /* 0x0000000300487308 */ /* 0x00026c0000002400 */
[----:B------:R-:W-:Y:S01]  /*119a0*/  HMMA.16816.F32.BF16 R20, R20, R82, R92 ;  /* 0x000000521414723c */ /* 0x000fe2000004185c */
[----:B-1----:R-:W-:-:S04]  /*119b0*/  FMUL.FTZ R3, R50, c[0x0][0x320] ;  /* 0x0000c80032037a20 */ /* 0x002fc80000410000 */
[----:B------:R1:W-:Y:S03]  /*119c0*/  MUFU.TANH R80, R3 ;  /* 0x0000000300507308 */ /* 0x0003e60000002400 */
[----:B------:R-:W-:Y:S08]  /*119d0*/  HMMA.16816.F32.BF16 R32, R24, R70, R32 ;  /* 0x000000461820723c */ /* 0x000ff00000041820 */
[----:B--2---:R-:W-:Y:S01]  /*119e0*/  HMMA.16816.F32.BF16 R36, R12, R64, R36 ;  /* 0x000000400c24723c */ /* 0x004fe20000041824 */
[----:B-1----:R-:W-:-:S02]  /*119f0*/  FMUL.FTZ R3, R51, c[0x0][0x320] ;  /* 0x0000c80033037a20 */ /* 0x002fc40000410000 */
[----:B------:R1:W2:Y:S02]  /*11a00*/  LDSM.16.M88.4 R48, [R2+0x5800] ;  /* 0x005800000230783b */ /* 0x0002a40000000200 */
[----:B------:R3:W-:Y:S03]  /*11a10*/  MUFU.TANH R74, R3 ;  /* 0x00000003004a7308 */ /* 0x0007e60000002400 */
[----:B------:R-:W-:Y:S01]  /*11a20*/  HMMA.16816.F32.BF16 R4, R16, R60, R76 ;  /* 0x0000003c1004723c */ /* 0x000fe2000004184c */
[----:B---3--:R-:W-:Y:S02]  /*11a30*/  FMUL.FTZ R3, R28, c[0x0][0x320] ;  /* 0x0000c8001c037a20 */ /* 0x008fe40000410000 */
[----:B-1----:R-:W-:Y:S02]  /*11a40*/  FMUL.FTZ R2, R40, c[0x0][0x320] ;  /* 0x0000c80028027a20 */ /* 0x002fe40000410000 */
[----:B------:R1:W3:Y:S08]  /*11a50*/  MUFU.TANH R68, R3 ;  /* 0x0000000300447308 */ /* 0x0002f00000002400 */
[----:B------:R2:W-:Y:S01]  /*11a60*/  MUFU.TANH R57, R2 ;  /* 0x0000000200397308 */ /* 0x0005e20000002400 */
[----:B-1----:R-:W-:-:S02]  /*11a70*/  FMUL.FTZ R3, R29, c[0x0][0x320] ;  /* 0x0000c8001d037a20 */ /* 0x002fc40000410000 */
[----:B--2---:R-:W-:-:S05]  /*11a80*/  FMUL.FTZ R2, R41, c[0x0][0x320] ;  /* 0x0000c80029027a20 */ /* 0x004fca0000410000 */
[----:B------:R1:W2:Y:S01]  /*11a90*/  MUFU.TANH R58, R3 ;  /* 0x00000003003a7308 */ /* 0x0002a20000002400 */
[----:B------:R-:W-:Y:S01]  /*11aa0*/  HMMA.16816.F32.BF16 R16, R16, R62, R20 ;  /* 0x0000003e1010723c */ /* 0x000fe20000041814 */
[----:B------:R2:W3:Y:S01]  /*11ab0*/  LDSM.16.M88.4 R20, [R0+0x5800] ;  /* 0x005800000014783b */ /* 0x0004e20000000200 */
[----:B------:R-:W-:Y:S01]  /*11ac0*/  ISETP.NE.AND P1, PT, R136, 0x1, PT ;  /* 0x000000018800780c */ /* 0x000fe20003f25270 */
[----:B------:R-:W-:Y:S01]  /*11ad0*/  IMAD.IADD R225, R8, 0x1, R9 ;  /* 0x0000000108e17824 */ /* 0x000fe200078e0209 */
[----:B------:R-:W-:-:S04]  /*11ae0*/  DEPBAR.LE SB0, 0x2 ;  /* 0x000080800000791a */ /* 0x000fc80000000000 */
[----:B------:R2:W2:Y:S01]  /*11af0*/  MUFU.TANH R56, R2 ;  /* 0x0000000200387308 */ /* 0x0004a20000002400 */
[----:B-1----:R-:W-:Y:S01]  /*11b00*/  FMUL.FTZ R3, R30, c[0x0][0x320] ;  /* 0x0000c8001e037a20 */ /* 0x002fe20000410000 */
[----:B-----5:R-:W-:Y:S01]  /*11b10*/  HMMA.16816.F32.BF16 R36, R24, R52, R36 ;  /* 0x000000341824723c */ /* 0x020fe20000041824 */
[----:B--2---:R-:W-:-:S07]  /*11b20*/  FMUL.FTZ R0, R34, c[0x0][0x320] ;  /* 0x0000c80022007a20 */ /* 0x004fce0000410000 */
[----:B------:R-:W-:Y:S01]  /*11b30*/  HMMA.16816.F32.BF16 R4, R12, R48, R4 ;  /* 0x000000300c04723c */ /* 0x000fe20000041804 */
[----:B------:R-:W-:Y:S01]  /*11b40*/  FMUL.FTZ R2, R42, c[0x0][0x320] ;  /* 0x0000c8002a027a20 */ /* 0x000fe20000410000 */
[----:B------:R1:W-:Y:S01]  /*11b50*/  MUFU.TANH R69, R3 ;  /* 0x0000000300457308 */ /* 0x0003e20000002400 */
[----:B------:R-:W-:Y:S01]  /*11b60*/  IMAD.MOV.U32 R9, RZ, RZ, 0x1 ;  /* 0x00000001ff097424 */ /* 0x000fe200078e00ff */
[----:B------:R-:W-:Y:S06]  /*11b70*/  BAR.SYNC.DEFER_BLOCKING 0x0 ;  /* 0x0000000000007b1d */ /* 0x000fec0000010000 */
[----:B------:R2:W-:Y:S01]  /*11b80*/  MUFU.TANH R59, R2 ;  /* 0x00000002003b7308 */ /* 0x0005e20000002400 */
[----:B-1----:R-:W-:-:S02]  /*11b90*/  FMUL.FTZ R3, R31, c[0x0][0x320] ;  /* 0x0000c8001f037a20 */ /* 0x002fc40000410000 */
[----:B------:R-:W-:Y:S01]  /*11ba0*/  HMMA.16816.F32.BF16 R28, R12, R66, R44 ;  /* 0x000000420c1c723c */ /* 0x000fe2000004182c */
[----:B--2---:R-:W-:-:S07]  /*11bb0*/  FMUL.FTZ R2, R43, c[0x0][0x320] ;  /* 0x0000c8002b027a20 */ /* 0x004fce0000410000 */
[----:B------:R-:W-:Y:S01]  /*11bc0*/  HMMA.16816.F32.BF16 R16, R12, R50, R16 ;  /* 0x000000320c10723c */ /* 0x000fe20000041810 */
[----:B------:R-:W-:Y:S01]  /*11bd0*/  LDSM.16.MT88.4 R60, [R176+0x800] ;  /* 0x00080000b03c783b */ /* 0x000fe20000004200 */
[----:B------:R1:W-:Y:S03]  /*11be0*/  MUFU.TANH R44, R2 ;  /* 0x00000002002c7308 */ /* 0x0003e60000002400 */
[----:B------:R-:W-:Y:S01]  /*11bf0*/  LDSM.16.MT88.4 R76, [R186+0x2800] ;  /* 0x00280000ba4c783b */ /* 0x000fe20000004200 */
[----:B-1----:R-:W-:-:S04]  /*11c00*/  FMUL.FTZ R2, R32, c[0x0][0x320] ;  /* 0x0000c80020027a20 */ /* 0x002fc80000410000 */
[----:B------:R1:W2:Y:S08]  /*11c10*/  MUFU.TANH R41, R2 ;  /* 0x0000000200297308 */ /* 0x0002b00000002400 */
[----:B------:R5:W-:Y:S01]  /*11c20*/  MUFU.TANH R43, R0 ;  /* 0x00000000002b7308 */ /* 0x000be20000002400 */
[----:B-1----:R-:W-:-:S07]  /*11c30*/  FMUL.FTZ R2, R33, c[0x0][0x320] ;  /* 0x0000c80021027a20 */ /* 0x002fce0000410000 */
[----:B------:R1:W-:Y:S01]  /*11c40*/  MUFU.TANH R40, R2 ;  /* 0x0000000200287308 */ /* 0x0003e20000002400 */
[----:B-----5:R-:W-:Y:S02]  /*11c50*/  IMAD.MOV.U32 R0, RZ, RZ, R225 ;  /* 0x000000ffff007224 */ /* 0x020fe400078e00e1 */
[----:B-1----:R-:W-:-:S05]  /*11c60*/  @P1 IMAD.HI.U32 R2, R225, c[0x0][0x2c8], RZ ;  /* 0x0000b200e1021a27 */ /* 0x002fca00078e00ff */
[----:B------:R-:W-:-:S05]  /*11c70*/  @P1 SHF.R.U32.HI R0, RZ, c[0x0][0x2cc], R2 ;  /* 0x0000b300ff001a19 */ /* 0x000fca0000011602 */
[----:B------:R-:W1:Y:S04]  /*11c80*/  SHFL.IDX PT, R2, R0, RZ, 0x1c1f ;  /* 0x001c1fff00027589 */ /* 0x000e6800000e0000 */
[----:B------:R5:W1:Y:S01]  /*11c90*/  SHFL.IDX PT, R8, R0, 0x1, 0x1c1f ;  /* 0x003c1f0000087f89 */ /* 0x000a6200000e0000 */
[C---:B------:R-:W-:Y:S01]  /*11ca0*/  HMMA.16816.F32.BF16 R28, R24.reuse, R54, R28 ;  /* 0x00000036181c723c */ /* 0x040fe2000004181c */
[----:B------:R2:W-:Y:S02]  /*11cb0*/  MUFU.TANH R64, R3 ;  /* 0x0000000300407308 */ /* 0x0005e40000002400 */
[----:B------:R-:W-:Y:S05]  /*11cc0*/  LDSM.16.MT88.4 R52, [R187] ;  /* 0x00000000bb34783b */ /* 0x000fea0000004200 */
[----:B---3--:R-:W-:Y:S01]  /*11cd0*/  HMMA.16816.F32.BF16 R4, R24, R20, R4 ;  /* 0x000000141804723c */ /* 0x008fe20000041804 */
[----:B--2---:R-:W-:-:S02]  /*11ce0*/  FMUL.FTZ R3, R35, c[0x0][0x320] ;  /* 0x0000c80023037a20 */ /* 0x004fc40000410000 */
[----:B-----5:R-:W-:-:S04]  /*11cf0*/  FMUL.FTZ R0, R36, c[0x0][0x320] ;  /* 0x0000c80024007a20 */ /* 0x020fc80000410000 */
[----:B------:R2:W3:Y:S08]  /*11d00*/  MUFU.TANH R33, R0 ;  /* 0x0000000000217308 */ /* 0x0004f00000002400 */
[----:B------:R5:W-:Y:S01]  /*11d10*/  MUFU.TANH R42, R3 ;  /* 0x00000003002a7308 */ /* 0x000be20000002400 */
[----:B--2---:R-:W-:-:S05]  /*11d20*/  IMAD R0, R106, -0x40, R9 ;  /* 0xffffffc06a007824 */ /* 0x004fca00078e0209 */
[----:B------:R-:W-:Y:S01]  /*11d30*/  IADD3 R0, -R252, R0, R249 ;  /* 0x00000000fc007210 */ /* 0x000fe20007ffe1f9 */
[----:B-----5:R-:W-:-:S04]  /*11d40*/  FMUL.FTZ R3, R37, c[0x0][0x320] ;  /* 0x0000c80025037a20 */ /* 0x020fc80000410000 */
[----:B------:R-:W-:Y:S01]  /*11d50*/  IMAD.IADD R0, R0, 0x1, -R250 ;  /* 0x0000000100007824 */ /* 0x000fe200078e0afa */
[----:B------:R2:W5:Y:S03]  /*11d60*/  MUFU.TANH R32, R3 ;  /* 0x0000000300207308 */ /* 0x0005660000002400 */
[C---:B-1----:R-:W-:Y:S02]  /*11d70*/  IMAD.IADD R2, R0.reuse, 0x1, R2 ;  /* 0x0000000100027824 */ /* 0x042fe400078e0202 */
[----:B------:R-:W-:Y:S01]  /*11d80*/  IMAD.IADD R0, R0, 0x1, R8 ;  /* 0x0000000100007824 */ /* 0x000fe200078e0208 */
[----:B------:R-:W-:Y:S01]  /*11d90*/  HMMA.16816.F32.BF16 R24, R24, R22, R16 ;  /* 0x000000161818723c */ /* 0x000fe20000041810 */
[----:B--2---:R-:W-:-:S04]  /*11da0*/  FMUL.FTZ R3, R38, c[0x0][0x320] ;  /* 0x0000c80026037a20 */ /* 0x004fc80000410000 */
[----:B------:R1:W-:Y:S02]  /*11db0*/  MUFU.TANH R35, R3 ;  /* 0x0000000300237308 */ /* 0x0003e40000002400 */
[----:B-1----:R-:W-:-:S05]  /*11dc0*/  IMAD.IADD R3, R107, 0x1, -R252 ;  /* 0x000000016b037824 */ /* 0x002fca00078e0afc */
[C---:B------:R-:W-:Y:S02]  /*11dd0*/  IMNMX R2, R3.reuse, R2, PT ;  /* 0x0000000203027217 */ /* 0x040fe40003800200 */
[----:B------:R-:W-:Y:S01]  /*11de0*/  IMNMX R0, R3, R0, PT ;  /* 0x0000000003007217 */ /* 0x000fe20003800200 */
[----:B------:R-:W-:-:S04]  /*11df0*/  FMUL.FTZ R3, R28, c[0x0][0x320] ;  /* 0x0000c8001c037a20 */ /* 0x000fc80000410000 */
[----:B------:R1:W2:Y:S01]  /*11e00*/  MUFU.TANH R19, R3 ;  /* 0x0000000300137308 */ /* 0x0002a20000002400 */
[----:B------:R-:W-:Y:S01]  /*11e10*/  FMUL.FTZ R9, R39, c[0x0][0x320] ;  /* 0x0000c80027097a20 */ /* 0x000fe20000410000 */
[C---:B------:R-:W-:Y:S02]  /*11e20*/  ISETP.GT.AND P0, PT, R2.reuse, RZ, PT ;  /* 0x000000ff0200720c */ /* 0x040fe40003f04270 */
[----:B------:R-:W-:Y:S01]  /*11e30*/  ISETP.GT.AND P1, PT, R2, 0x1, PT ;  /* 0x000000010200780c */ /* 0x000fe20003f24270 */
[----:B-1----:R-:W-:-:S04]  /*11e40*/  FMUL.FTZ R3, R29, c[0x0][0x320] ;  /* 0x0000c8001d037a20 */ /* 0x002fc80000410000 */
[----:B------:R1:W-:Y:S01]  /*11e50*/  MUFU.TANH R16, R3 ;  /* 0x0000000300107308 */ /* 0x0003e20000002400 */
[----:B------:R-:W-:Y:S02]  /*11e60*/  ISETP.GT.AND P2, PT, R2, 0x8, PT ;  /* 0x000000080200780c */ /* 0x000fe40003f44270 */
[----:B------:R-:W-:Y:S02]  /*11e70*/  FSEL R8, R73, -INF , P0 ;  /* 0xff80000049087808 */ /* 0x000fe40000000000 */
[----:B------:R-:W-:-:S03]  /*11e80*/  FSEL R12, R72, -INF , P1 ;  /* 0xff800000480c7808 */ /* 0x000fc60000800000 */
[----:B------:R-:W-:Y:S01]  /*11e90*/  MUFU.TANH R34, R9 ;  /* 0x0000000900227308 */ /* 0x000fe20000002400 */
[----:B-1----:R-:W-:-:S07]  /*11ea0*/  FMUL.FTZ R3, R4, c[0x0][0x320] ;  /* 0x0000c80004037a20 */ /* 0x002fce0000410000 */
[----:B------:R1:W1:Y:S01]  /*11eb0*/  MUFU.TANH R20, R3 ;  /* 0x0000000300147308 */ /* 0x0002620000002400 */
[----:B------:R-:W-:Y:S02]  /*11ec0*/  ISETP.GT.AND P3, PT, R2, 0x9, PT ;  /* 0x000000090200780c */ /* 0x000fe40003f64270 */
[----:B------:R-:W-:Y:S01]  /*11ed0*/  FSEL R13, R68, -INF , P2 ;  /* 0xff800000440d7808 */ /* 0x000fe20001000000 */
[----:B-1----:R-:W-:-:S04]  /*11ee0*/  FMUL.FTZ R3, R5, c[0x0][0x320] ;  /* 0x0000c80005037a20 */ /* 0x002fc80000410000 */
[----:B------:R1:W1:Y:S01]  /*11ef0*/  MUFU.TANH R9, R3 ;  /* 0x0000000300097308 */ /* 0x0002620000002400 */
[C---:B------:R-:W-:Y:S02]  /*11f00*/  ISETP.GT.AND P0, PT, R2.reuse, 0x10, PT ;  /* 0x000000100200780c */ /* 0x040fe40003f04270 */
[----:B------:R-:W-:Y:S02]  /*11f10*/  ISETP.GT.AND P1, PT, R2, 0x11, PT ;  /* 0x000000110200780c */ /* 0x000fe40003f24270 */
[----:B------:R-:W-:Y:S01]  /*11f20*/  FSEL R14, R58, -INF , P3 ;  /* 0xff8000003a0e7808 */ /* 0x000fe20001800000 */
[----:B-1----:R-:W-:-:S04]  /*11f30*/  FMUL.FTZ R3, R24, c[0x0][0x320] ;  /* 0x0000c80018037a20 */ /* 0x002fc80000410000 */
[----:B------:R1:W1:Y:S01]  /*11f40*/  MUFU.TANH R5, R3 ;  /* 0x0000000300057308 */ /* 0x0002620000002400 */
[----:B------:R-:W-:Y:S02]  /*11f50*/  ISETP.GT.AND P2, PT, R2, 0x18, PT ;  /* 0x000000180200780c */ /* 0x000fe40003f44270 */
[----:B------:R-:W-:Y:S02]  /*11f60*/  FSEL R15, R57, -INF , P0 ;  /* 0xff800000390f7808 */ /* 0x000fe40000000000 */
[----:B------:R-:W-:Y:S02]  /*11f70*/  FSEL R18, R56, -INF , P1 ;  /* 0xff80000038127808 */ /* 0x000fe40000800000 */
[C---:B------:R-:W-:Y:S02]  /*11f80*/  ISETP.GT.AND P0, PT, R2.reuse, 0x20, PT ;  /* 0x000000200200780c */ /* 0x040fe40003f04270 */
[----:B------:R-:W-:Y:S02]  /*11f90*/  ISETP.GT.AND P1, PT, R2, 0x21, PT ;  /* 0x000000210200780c */ /* 0x000fe40003f24270 */
[----:B-1----:R-:W-:-:S04]  /*11fa0*/  FMNMX.FTZ R3, R8, R12, !PT ;  /* 0x0000000c08037209 */ /* 0x002fc80007810000 */
[----:B------:R-:W-:Y:S02]  /*11fb0*/  FMNMX.FTZ R3, R13, R3, !PT ;  /* 0x000000030d037209 */ /* 0x000fe40007810000 */
[----:B------:R-:W-:Y:S02]  /*11fc0*/  ISETP.GT.AND P3, PT, R2, 0x19, PT ;  /* 0x000000190200780c */ /* 0x000fe40003f64270 */
[----:B------:R-:W-:Y:S02]  /*11fd0*/  FMNMX.FTZ R3, R14, R3, !PT ;  /* 0x000000030e037209 */ /* 0x000fe40007810000 */
[----:B------:R-:W-:Y:S02]  /*11fe0*/  FSEL R17, R41, -INF , P2 ;  /* 0xff80000029117808 */ /* 0x000fe40001000000 */
[----:B------:R-:W-:Y:S02]  /*11ff0*/  ISETP.GT.AND P2, PT, R2, 0x28, PT ;  /* 0x000000280200780c */ /* 0x000fe40003f44270 */
[----:B---3--:R-:W-:-:S02]  /*12000*/  FSEL R103, R33, -INF , P0 ;  /* 0xff80000021677808 */ /* 0x008fc40000000000 */
[----:B-----5:R-:W-:Y:S02]  /*12010*/  FSEL R102, R32, -INF , P1 ;  /* 0xff80000020667808 */ /* 0x020fe40000800000 */
[C---:B------:R-:W-:Y:S02]  /*12020*/  ISETP.GT.AND P0, PT, R2.reuse, 0x30, PT ;  /* 0x000000300200780c */ /* 0x040fe40003f04270 */
[----:B------:R-:W-:Y:S02]  /*12030*/  ISETP.GT.AND P1, PT, R2, 0x31, PT ;  /* 0x000000310200780c */ /* 0x000fe40003f24270 */
[----:B------:R-:W-:Y:S02]  /*12040*/  FMNMX.FTZ R3, R15, R3, !PT ;  /* 0x000000030f037209 */ /* 0x000fe40007810000 */
[----:B------:R-:W-:Y:S02]  /*12050*/  FSEL R23, R40, -INF , P3 ;  /* 0xff80000028177808 */ /* 0x000fe40001800000 */
[----:B------:R-:W-:-:S02]  /*12060*/  ISETP.GT.AND P3, PT, R2, 0x29, PT ;  /* 0x000000290200780c */ /* 0x000fc40003f64270 */
[----:B--2---:R-:W-:Y:S02]  /*12070*/  FSEL R101, R19, -INF , P2 ;  /* 0xff80000013657808 */ /* 0x004fe40001000000 */
[----:B------:R-:W-:Y:S02]  /*12080*/  ISETP.GT.AND P2, PT, R2, 0x38, PT ;  /* 0x000000380200780c */ /* 0x000fe40003f44270 */
[----:B------:R-:W-:Y:S02]  /*12090*/  FSEL R94, R20, -INF , P0 ;  /* 0xff800000145e7808 */ /* 0x000fe40000000000 */
[----:B------:R-:W-:Y:S02]  /*120a0*/  FSEL R92, R9, -INF , P1 ;  /* 0xff800000095c7808 */ /* 0x000fe40000800000 */
[----:B------:R-:W-:Y:S02]  /*120b0*/  FMNMX.FTZ R3, R18, R3, !PT ;  /* 0x0000000312037209 */ /* 0x000fe40007810000 */
[----:B------:R-:W-:-:S02]  /*120c0*/  ISETP.GT.AND P0, PT, R0, RZ, PT ;  /* 0x000000ff0000720c */ /* 0x000fc40003f04270 */
[----:B------:R-:W-:Y:S02]  /*120d0*/  ISETP.GT.AND P1, PT, R0, 0x1, PT ;  /* 0x000000010000780c */ /* 0x000fe40003f24270 */
[----:B------:R-:W-:Y:S01]  /*120e0*/  FSEL R100, R16, -INF , P3 ;  /* 0xff80000010647808 */ /* 0x000fe20001800000 */
[----:B------:R-:W-:Y:S01]  /*120f0*/  FMUL.FTZ R6, R6, c[0x0][0x320] ;  /* 0x0000c80006067a20 */ /* 0x000fe20000410000 */
[----:B------:R-:W-:Y:S01]  /*12100*/  ISETP.GT.AND P3, PT, R2, 0x39, PT ;  /* 0x000000390200780c */ /* 0x000fe20003f64270 */
[----:B------:R-:W-:Y:S01]  /*12110*/  FMUL.FTZ R2, R30, c[0x0][0x320] ;  /* 0x0000c8001e027a20 */ /* 0x000fe20000410000 */
[----:B------:R-:W-:Y:S01]  /*12120*/  FSEL R89, R5, -INF , P2 ;  /* 0xff80000005597808 */ /* 0x000fe20001000000 */
[----:B------:R-:W-:Y:S01]  /*12130*/  FMUL.FTZ R22, R7, c[0x0][0x320] ;  /* 0x0000c80007167a20 */ /* 0x000fe20000410000 */
[----:B------:R-:W-:Y:S02]  /*12140*/  FMNMX.FTZ R3, R17, R3, !PT ;  /* 0x0000000311037209 */ /* 0x000fe40007810000 */
[----:B------:R-:W-:-:S02]  /*12150*/  ISETP.GT.AND P2, PT, R0, 0x8, PT ;  /* 0x000000080000780c */ /* 0x000fc40003f44270 */
[----:B------:R-:W-:Y:S02]  /*12160*/  FSEL R5, R80, -INF , P0 ;  /* 0xff80000050057808 */ /* 0x000fe40000000000 */
[----:B------:R-:W-:Y:S01]  /*12170*/  FSEL R7, R74, -INF , P1 ;  /* 0xff8000004a077808 */ /* 0x000fe20000800000 */
[----:B------:R-:W-:Y:S01]  /*12180*/  FMUL.FTZ R19, R25, c[0x0][0x320] ;  /* 0x0000c80019137a20 */ /* 0x000fe20000410000 */
[----:B------:R1:W-:Y:S01]  /*12190*/  MUFU.TANH R28, R2 ;  /* 0x00000002001c7308 */ /* 0x0003e20000002400 */
[----:B------:R-:W-:Y:S02]  /*121a0*/  FMNMX.FTZ R3, R23, R3, !PT ;  /* 0x0000000317037209 */ /* 0x000fe40007810000 */
[----:B------:R-:W-:-:S05]  /*121b0*/  ISETP.GT.AND P0, PT, R0, 0x9, PT ;  /* 0x000000090000780c */ /* 0x000fca0003f04270 */
[----:B------:R2:W-:Y:S01]  /*121c0*/  MUFU.TANH R25, R6 ;  /* 0x0000000600197308 */ /* 0x0005e20000002400 */
[----:B------:R-:W-:Y:S01]  /*121d0*/  FMNMX.FTZ R3, R103, R3, !PT ;  /* 0x0000000367037209 */ /* 0x000fe20007810000 */
[----:B------:R-:W-:Y:S01]  /*121e0*/  FMUL.FTZ R4, R31, c[0x0][0x320] ;  /* 0x0000c8001f047a20 */ /* 0x000fe20000410000 */
[----:B------:R-:W-:Y:S02]  /*121f0*/  ISETP.GT.AND P1, PT, R0, 0x10, PT ;  /* 0x000000100000780c */ /* 0x000fe40003f24270 */
[----:B-1----:R-:W-:Y:S02]  /*12200*/  FMNMX.FTZ R2, R5, R7, !PT ;  /* 0x0000000705027209 */ /* 0x002fe40007810000 */
[----:B------:R-:W-:Y:S02]  /*12210*/  FSEL R16, R64, -INF , P0 ;  /* 0xff80000040107808 */ /* 0x000fe40000000000 */
[----:B--2---:R-:W-:Y:S01]  /*12220*/  FSEL R6, R69, -INF , P2 ;  /* 0xff80000045067808 */ /* 0x004fe20001000000 */
[----:B------:R-:W-:Y:S01]  /*12230*/  FMUL.FTZ R29, R26, c[0x0][0x320] ;  /* 0x0000c8001a1d7a20 */ /* 0x000fe20000410000 */
[----:B------:R-:W-:Y:S01]  /*12240*/  FMNMX.FTZ R3, R102, R3, !PT ;  /* 0x0000000366037209 */ /* 0x000fe20007810000 */
[----:B------:R1:W-:Y:S01]  /*12250*/  MUFU.TANH R24, R22 ;  /* 0x0000001600187308 */ /* 0x0003e20000002400 */
[----:B------:R-:W-:Y:S01]  /*12260*/  FMNMX.FTZ R2, R6, R2, !PT ;  /* 0x0000000206027209 */ /* 0x000fe20007810000 */
[----:B------:R-:W-:Y:S01]  /*12270*/  FMUL.FTZ R27, R27, c[0x0][0x320] ;  /* 0x0000c8001b1b7a20 */ /* 0x000fe20000410000 */
[----:B------:R-:W-:Y:S01]  /*12280*/  ISETP.GT.AND P2, PT, R0, 0x11, PT ;  /* 0x000000110000780c */ /* 0x000fe20003f44270 */
[----:B------:R-:W-:Y:S01]  /*12290*/  LDSM.16.MT88.4 R64, [R186+0x2000] ;  /* 0x00200000ba40783b */ /* 0x000fe20000004200 */
[----:B------:R-:W-:-:S02]  /*122a0*/  FSEL R21, R59, -INF , P1 ;  /* 0xff8000003b157808 */ /* 0x000fc40000800000 */
[----:B------:R-:W-:Y:S01]  /*122b0*/  FMNMX.FTZ R2, R16, R2, !PT ;  /* 0x0000000210027209 */ /* 0x000fe20007810000 */
[----:B------:R-:W-:Y:S01]  /*122c0*/  MUFU.TANH R26, R4 ;  /* 0x00000004001a7308 */ /* 0x000fe20000002400 */
[----:B------:R-:W-:Y:S01]  /*122d0*/  FMNMX.FTZ R3, R101, R3, !PT ;  /* 0x0000000365037209 */ /* 0x000fe20007810000 */
[----:B------:R-:W-:Y:S01]  /*122e0*/  LDSM.16.MT88.4 R56, [R187+0x800] ;  /* 0x00080000bb38783b */ /* 0x000fe20000004200 */
[----:B------:R-:W-:Y:S02]  /*122f0*/  ISETP.GT.AND P0, PT, R0, 0x18, PT ;  /* 0x000000180000780c */ /* 0x000fe40003f04270 */
[----:B------:R-:W-:Y:S02]  /*12300*/  FSEL R20, R44, -INF , P2 ;  /* 0xff8000002c147808 */ /* 0x000fe40001000000 */
[----:B------:R-:W-:Y:S01]  /*12310*/  FMNMX.FTZ R2, R21, R2, !PT ;  /* 0x0000000215027209 */ /* 0x000fe20007810000 */
[----:B------:R-:W2:Y:S01]  /*12320*/  MUFU.TANH R4, R19 ;  /* 0x0000001300047308 */ /* 0x000ea20000002400 */
[----:B------:R-:W-:-:S02]  /*12330*/  FMNMX.FTZ R3, R100, R3, !PT ;  /* 0x0000000364037209 */ /* 0x000fc40007810000 */
[----:B------:R-:W-:Y:S02]  /*12340*/  ISETP.GT.AND P1, PT, R0, 0x19, PT ;  /* 0x000000190000780c */ /* 0x000fe40003f24270 */
[----:B-1----:R-:W-:Y:S02]  /*12350*/  FSEL R22, R43, -INF , P0 ;  /* 0xff8000002b167808 */ /* 0x002fe40000000000 */
[----:B------:R-:W-:Y:S02]  /*12360*/  FMNMX.FTZ R2, R20, R2, !PT ;  /* 0x0000000214027209 */ /* 0x000fe40007810000 */
[----:B------:R-:W-:Y:S02]  /*12370*/  FMNMX.FTZ R3, R94, R3, !PT ;  /* 0x000000035e037209 */ /* 0x000fe40007810000 */
[----:B------:R-:W-:Y:S02]  /*12380*/  ISETP.GT.AND P2, PT, R0, 0x20, PT ;  /* 0x000000200000780c */ /* 0x000fe40003f44270 */
[----:B------:R-:W-:-:S02]  /*12390*/  FSEL R44, R42, -INF , P1 ;  /* 0xff8000002a2c7808 */ /* 0x000fc40000800000 */
[----:B------:R-:W-:Y:S01]  /*123a0*/  FMNMX.FTZ R2, R22, R2, !PT ;  /* 0x0000000216027209 */ /* 0x000fe20007810000 */
[----:B------:R4:W1:Y:S01]  /*123b0*/  MUFU.TANH R19, R29 ;  /* 0x0000001d00137308 */ /* 0x0008620000002400 */
[----:B------:R-:W-:Y:S01]  /*123c0*/  FMNMX.FTZ R3, R92, R3, !PT ;  /* 0x000000035c037209 */ /* 0x000fe20007810000 */
[----:B------:R-:W-:Y:S01]  /*123d0*/  LDSM.16.MT88.4 R40, [R189] ;  /* 0x00000000bd28783b */ /* 0x000fe20000004200 */
[----:B------:R-:W-:Y:S02]  /*123e0*/  ISETP.GT.AND P0, PT, R0, 0x21, PT ;  /* 0x000000210000780c */ /* 0x000fe40003f04270 */
[----:B------:R-:W-:Y:S02]  /*123f0*/  FSEL R97, R35, -INF , P2 ;  /* 0xff80000023617808 */ /* 0x000fe40001000000 */
[----:B------:R-:W-:Y:S02]  /*12400*/  FMNMX.FTZ R2, R44, R2, !PT ;  /* 0x000000022c027209 */ /* 0x000fe40007810000 */
[----:B--2---:R-:W-:-:S02]  /*12410*/  FSEL R88, R4, -INF , P3 ;  /* 0xff80000004587808 */ /* 0x004fc40001800000 */
[----:B------:R-:W-:Y:S02]  /*12420*/  FMNMX.FTZ R3, R89, R3, !PT ;  /* 0x0000000359037209 */ /* 0x000fe40007810000 */
[----:B------:R-:W-:Y:S02]  /*12430*/  ISETP.GT.AND P1, PT, R0, 0x28, PT ;  /* 0x000000280000780c */ /* 0x000fe40003f24270 */
[----:B------:R-:W-:Y:S02]  /*12440*/  FSEL R99, R34, -INF , P0 ;  /* 0xff80000022637808 */ /* 0x000fe40000000000 */
[----:B------:R-:W-:Y:S01]  /*12450*/  FMNMX.FTZ R2, R97, R2, !PT ;  /* 0x0000000261027209 */ /* 0x000fe20007810000 */
[----:B------:R-:W2:Y:S01]  /*12460*/  MUFU.TANH R9, R27 ;  /* 0x0000001b00097308 */ /* 0x000ea20000002400 */
[----:B------:R-:W-:Y:S01]  /*12470*/  FMNMX.FTZ R3, R88, R3, !PT ;  /* 0x0000000358037209 */ /* 0x000fe20007810000 */
[----:B------:R-:W-:Y:S01]  /*12480*/  LDSM.16.MT88.4 R32, [R186+0x800] ;  /* 0x00080000ba20783b */ /* 0x000fe20000004200 */
[----:B------:R-:W-:-:S02]  /*12490*/  ISETP.GT.AND P0, PT, R0, 0x29, PT ;  /* 0x000000290000780c */ /* 0x000fc40003f04270 */
[----:B------:R-:W-:Y:S02]  /*124a0*/  FSEL R93, R28, -INF , P1 ;  /* 0xff8000001c5d7808 */ /* 0x000fe40000800000 */
[----:B------:R-:W-:Y:S01]  /*124b0*/  FMNMX.FTZ R2, R99, R2, !PT ;  /* 0x0000000263027209 */ /* 0x000fe20007810000 */
[----:B------:R-:W3:Y:S01]  /*124c0*/  SHFL.BFLY PT, R4, R3, 0x2, 0x1f ;  /* 0x0c401f0003047f89 */ /* 0x000ee200000e0000 */
[----:B------:R-:W-:Y:S02]  /*124d0*/  ISETP.GT.AND P1, PT, R0, 0x30, PT ;  /* 0x000000300000780c */ /* 0x000fe40003f24270 */
[----:B------:R-:W-:Y:S01]  /*124e0*/  FSEL R98, R26, -INF , P0 ;  /* 0xff8000001a627808 */ /* 0x000fe20000000000 */
[----:B----4-:R-:W-:Y:S01]  /*124f0*/  LDSM.16.MT88.4 R28, [R177+0x800] ;  /* 0x00080000b11c783b */ /* 0x010fe20000004200 */
        /* <DEDUP_REMOVED lines=8> */
[----:B-1----:R-:W-:Y:S02]  /*12580*/  FSEL R91, R19, -INF , P1 ;  /* 0xff800000135b7808 */ /* 0x002fe40000800000 */
[----:B------:R-:W-:Y:S02]  /*12590*/  FMNMX.FTZ R2, R95, R2, !PT ;  /* 0x000000025f027209 */ /* 0x000fe40007810000 */
[----:B--2---:R-:W-:Y:S02]  /*125a0*/  FSEL R90, R9, -INF , P0 ;  /* 0xff800000095a7808 */ /* 0x004fe40000000000 */
[----:B------:R-:W-:-:S04]  /*125b0*/  FMNMX.FTZ R2, R91, R2, !PT ;  /* 0x000000025b027209 */ /* 0x000fc80007810000 */
[----:B------:R-:W-:Y:S02]  /*125c0*/  FMNMX.FTZ R2, R90, R2, !PT ;  /* 0x000000025a027209 */ /* 0x000fe40007810000 */
[----:B---3--:R-:W-:-:S03]  /*125d0*/  FMNMX.FTZ R0, R3, R4, !PT ;  /* 0x0000000403007209 */ /* 0x008fc60007810000 */
        /* <DEDUP_REMOVED lines=11> */
[----:B--2---:R-:W-:-:S06]  /*12690*/  FFMA.FTZ R0, R12, c[0x0][0x2d0], -R2 ;  /* 0x0000b4000c007a23 */ /* 0x004fcc0000010802 */
[----:B------:R1:W2:Y:S01]  /*126a0*/  MUFU.EX2 R70, R0 ;  /* 0x0000000000467308 */ /* 0x0002a20000000800 */
[--C-:B------:R-:W-:Y:S01]  /*126b0*/  FFMA.FTZ R3, R14, c[0x0][0x2d0], -R2.reuse ;  /* 0x0000b4000e037a23 */ /* 0x100fe20000010802 */
[----:B------:R-:W-:Y:S01]  /*126c0*/  FSETP.NEU.FTZ.AND P0, PT, R8, -INF , PT ;  /* 0xff8000000800780b */ /* 0x000fe20003f1d000 */
[----:B-1----:R-:W-:-:S05]  /*126d0*/  FFMA.FTZ R0, R13, c[0x0][0x2d0], -R2 ;  /* 0x0000b4000d007a23 */ /* 0x002fca0000010802 */
[----:B------:R1:W-:Y:S08]  /*126e0*/  MUFU.EX2 R74, R0 ;  /* 0x00000000004a7308 */ /* 0x0003f00000000800 */
[----:B------:R3:W4:Y:S01]  /*126f0*/  MUFU.EX2 R81, R3 ;  /* 0x0000000300517308 */ /* 0x0007220000000800 */
[----:B-1----:R-:W-:-:S05]  /*12700*/  FMUL.FTZ R0, R8, c[0x0][0x2d0] ;  /* 0x0000b40008007a20 */ /* 0x002fca0000410000 */
[----:B------:R-:W-:Y:S01]  /*12710*/  FSEL R0, R0, RZ, P0 ;  /* 0x000000ff00007208 */ /* 0x000fe20000000000 */
[----:B---3--:R-:W-:Y:S02]  /*12720*/  FFMA.FTZ R3, R15, c[0x0][0x2d0], -R2 ;  /* 0x0000b4000f037a23 */ /* 0x008fe40000010802 */
[----:B------:R-:W-:Y:S02]  /*12730*/  LDSM.16.MT88.4 R12, [R186] ;  /* 0x00000000ba0c783b */ /* 0x000fe40000004200 */
[----:B------:R1:W-:Y:S02]  /*12740*/  MUFU.EX2 R82, R3 ;  /* 0x0000000300527308 */ /* 0x0003e40000000800 */
[----:B-1----:R-:W-:-:S06]  /*12750*/  FFMA.FTZ R3, R5, c[0x0][0x2d0], -R0 ;  /* 0x0000b40005037a23 */ /* 0x002fcc0000010800 */
[----:B------:R1:W-:Y:S02]  /*12760*/  MUFU.EX2 R69, R3 ;  /* 0x0000000300457308 */ /* 0x0003e40000000800 */
[----:B-1----:R-:W-:-:S06]  /*12770*/  FFMA.FTZ R3, R7, c[0x0][0x2d0], -R0 ;  /* 0x0000b40007037a23 */ /* 0x002fcc0000010800 */
[----:B------:R1:W3:Y:S02]  /*12780*/  MUFU.EX2 R68, R3 ;  /* 0x0000000300447308 */ /* 0x0002e40000000800 */
[--C-:B-1----:R-:W-:Y:S02]  /*12790*/  FFMA.FTZ R3, R6, c[0x0][0x2d0], -R0.reuse ;  /* 0x0000b40006037a23 */ /* 0x102fe40000010800 */
[----:B------:R-:W1:Y:S04]  /*127a0*/  LDSM.16.MT88.4 R4, [R177] ;  /* 0x00000000b104783b */ /* 0x000e680000004200 */
[----:B------:R5:W-:Y:S02]  /*127b0*/  MUFU.EX2 R73, R3 ;  /* 0x0000000300497308 */ /* 0x000be40000000800 */
[----:B-----5:R-:W-:-:S06]  /*127c0*/  FFMA.FTZ R3, R16, c[0x0][0x2d0], -R0 ;  /* 0x0000b40010037a23 */ /* 0x020fcc0000010800 */
[----:B------:R5:W1:Y:S02]  /*127d0*/  MUFU.EX2 R75, R3 ;  /* 0x00000003004b7308 */ /* 0x000a640000000800 */
[----:B-----5:R-:W-:-:S06]  /*127e0*/  FFMA.FTZ R3, R18, c[0x0][0x2d0], -R2 ;  /* 0x0000b40012037a23 */ /* 0x020fcc0000010802 */
[----:B------:R5:W1:Y:S02]  /*127f0*/  MUFU.EX2 R83, R3 ;  /* 0x0000000300537308 */ /* 0x000a640000000800 */
[----:B-----5:R-:W-:-:S06]  /*12800*/  FFMA.FTZ R3, R17, c[0x0][0x2d0], -R2 ;  /* 0x0000b40011037a23 */ /* 0x020fcc0000010802 */
[----:B------:R5:W-:Y:S02]  /*12810*/  MUFU.EX2 R86, R3 ;  /* 0x0000000300567308 */ /* 0x000be40000000800 */
[----:B-----5:R-:W-:-:S06]  /*12820*/  FFMA.FTZ R3, R23, c[0x0][0x2d0], -R2 ;  /* 0x0000b40017037a23 */ /* 0x020fcc0000010802 */
[----:B------:R5:W-:Y:S01]  /*12830*/  MUFU.EX2 R87, R3 ;  /* 0x0000000300577308 */ /* 0x000be20000000800 */
[----:B--2---:R-:W-:Y:S02]  /*12840*/  F2FP.BF16.PACK_AB R16, R70, R71 ;  /* 0x000000474610723e */ /* 0x004fe400000010ff */
[----:B----4-:R-:W-:Y:S02]  /*12850*/  F2FP.BF16.PACK_AB R18, R81, R74 ;  /* 0x0000004a5112723e */ /* 0x010fe400000010ff */
[----:B---3--:R-:W-:Y:S01]  /*12860*/  F2FP.BF16.PACK_AB R17, R68, R69 ;  /* 0x000000454411723e */ /* 0x008fe200000010ff */
[----:B-----5:R-:W-:-:S04]  /*12870*/  FFMA.FTZ R3, R21, c[0x0][0x2d0], -R0 ;  /* 0x0000b40015037a23 */ /* 0x020fc80000010800 */
[----:B------:R2:W-:Y:S01]  /*12880*/  MUFU.EX2 R72, R3 ;  /* 0x0000000300487308 */ /* 0x0005e20000000800 */
[----:B-1----:R-:W-:Y:S01]  /*12890*/  F2FP.BF16.PACK_AB R19, R75, R73 ;  /* 0x000000494b13723e */ /* 0x002fe200000010ff */
[----:B--2---:R-:W-:-:S06]  /*128a0*/  FFMA.FTZ R3, R20, c[0x0][0x2d0], -R0 ;  /* 0x0000b40014037a23 */ /* 0x004fcc0000010800 */
[----:B------:R1:W2:Y:S01]  /*128b0*/  MUFU.EX2 R80, R3 ;  /* 0x0000000300507308 */ /* 0x0002a20000000800 */
[----:B------:R-:W-:Y:S01]  /*128c0*/  HMMA.16816.F32.BF16 R24, R16, R4, RZ ;  /* 0x000000041018723c */ /* 0x000fe200000418ff */
[----:B-1----:R-:W-:-:S06]  /*128d0*/  FFMA.FTZ R3, R22, c[0x0][0x2d0], -R0 ;  /* 0x0000b40016037a23 */ /* 0x002fcc0000010800 */
[----:B------:R1:W-:Y:S01]  /*128e0*/  MUFU.EX2 R85, R3 ;  /* 0x0000000300557308 */ /* 0x0003e20000000800 */
[----:B------:R-:W-:Y:S01]  /*128f0*/  HMMA.16816.F32.BF16 R20, R16, R6, RZ ;  /* 0x000000061014723c */ /* 0x000fe200000418ff */
[----:B-1----:R-:W-:-:S07]  /*12900*/  FFMA.FTZ R3, R44, c[0x0][0x2d0], -R0 ;  /* 0x0000b4002c037a23 */ /* 0x002fce0000010800 */
[C---:B------:R-:W-:Y:S01]  /*12910*/  HMMA.16816.F32.BF16 R48, R16.reuse, R12, RZ ;  /* 0x0000000c1030723c */ /* 0x040fe200000418ff */
[----:B------:R-:W-:Y:S01]  /*12920*/  LDSM.16.MT88.4 R44, [R187+0x2000] ;  /* 0x00200000bb2c783b */ /* 0x000fe20000004200 */
[----:B------:R-:W1:Y:S05]  /*12930*/  MUFU.EX2 R84, R3 ;  /* 0x0000000300547308 */ /* 0x000e6a0000000800 */
[----:B------:R-:W-:Y:S01]  /*12940*/  F2FP.BF16.PACK_AB R12, R83, R82 ;  /* 0x00000052530c723e */ /* 0x000fe200000010ff */
[----:B------:R-:W-:Y:S01]  /*12950*/  HMMA.16816.F32.BF16 R36, R16, R14, RZ ;  /* 0x0000000e1024723c */ /* 0x000fe200000418ff */
[----:B--2---:R-:W-:-:S06]  /*12960*/  F2FP.BF16.PACK_AB R13, R80, R72 ;  /* 0x00000048500d723e */ /* 0x004fcc00000010ff */
[----:B------:R-:W-:Y:S02]  /*12970*/  F2FP.BF16.PACK_AB R14, R87, R86 ;  /* 0x00000056570e723e */ /* 0x000fe400000010ff */
[----:B-1----:R-:W-:-:S07]  /*12980*/  F2FP.BF16.PACK_AB R15, R84, R85 ;  /* 0x00000055540f723e */ /* 0x002fce00000010ff */
[C---:B------:R-:W-:Y:S08]  /*12990*/  HMMA.16816.F32.BF16 R172, R12.reuse, R28, R24 ;  /* 0x0000001c0cac723c */ /* 0x040ff00000041818 */
[----:B------:R-:W-:Y:S08]  /*129a0*/  HMMA.16816.F32.BF16 R128, R12, R30, R20 ;  /* 0x0000001e0c80723c */ /* 0x000ff00000041814 */
[C---:B------:R-:W-:Y:S08]  /*129b0*/  HMMA.16816.F32.BF16 R24, R16.reuse, R40, RZ ;  /* 0x000000281018723c */ /* 0x040ff000000418ff */
[C---:B------:R-:W-:Y:S01]  /*129c0*/  HMMA.16816.F32.BF16 R20, R16.reuse, R42, RZ ;  /* 0x0000002a1014723c */ /* 0x040fe200000418ff */
[----:B------:R-:W1:Y:S07]  /*129d0*/  LDSM.16.MT88.4 R40, [R177+0x2000] ;  /* 0x00200000b128783b */ /* 0x000e6e0000004200 */
[----:B------:R-:W-:Y:S08]  /*129e0*/  HMMA.16816.F32.BF16 R4, R16, R52, RZ ;  /* 0x000000341004723c */ /* 0x000ff000000418ff */
[C---:B------:R-:W-:Y:S08]  /*129f0*/  HMMA.16816.F32.BF16 R112, R12.reuse, R32, R48 ;  /* 0x000000200c70723c */ /* 0x040ff00000041830 */
[C---:B------:R-:W-:Y:S01]  /*12a00*/  HMMA.16816.F32.BF16 R120, R12.reuse, R34, R36 ;  /* 0x000000220c78723c */ /* 0x040fe20000041824 */
[----:B------:R-:W2:Y:S04]  /*12a10*/  LDSM.16.MT88.4 R32, [R177+0x2800] ;  /* 0x00280000b120783b */ /* 0x000ea80000004200 */
[----:B------:R-:W3:Y:S03]  /*12a20*/  LDSM.16.MT88.4 R36, [R187+0x2800] ;  /* 0x00280000bb24783b */ /* 0x000ee60000004200 */
[----:B------:R-:W-:Y:S08]  /*12a30*/  HMMA.16816.F32.BF16 R168, R12, R56, R4 ;  /* 0x000000380ca8723c */ /* 0x000ff00000041804 */
[C---:B------:R-:W-:Y:S08]  /*12a40*/  HMMA.16816.F32.BF16 R4, R16.reuse, R64, RZ ;  /* 0x000000401004723c */ /* 0x040ff000000418ff */
[----:B------:R-:W-:Y:S08]  /*12a50*/  HMMA.16816.F32.BF16 R28, R16, R54, RZ ;  /* 0x00000036101c723c */ /* 0x000ff000000418ff */
[C---:B------:R-:W-:Y:S08]  /*12a60*/  HMMA.16816.F32.BF16 R164, R12.reuse, R60, R24 ;  /* 0x0000003c0ca4723c */ /* 0x040ff00000041818 */
[----:B------:R-:W-:Y:S08]  /*12a70*/  HMMA.16816.F32.BF16 R156, R12, R62, R20 ;  /* 0x0000003e0c9c723c */ /* 0x000ff00000041814 */
[C---:B-1----:R-:W-:Y:S08]  /*12a80*/  HMMA.16816.F32.BF16 R24, R16.reuse, R40, RZ ;  /* 0x000000281018723c */ /* 0x042ff000000418ff */
[----:B------:R-:W-:Y:S01]  /*12a90*/  HMMA.16816.F32.BF16 R20, R16, R42, RZ ;  /* 0x0000002a1014723c */ /* 0x000fe200000418ff */
[----:B------:R-:W1:Y:S07]  /*12aa0*/  LDSM.16.MT88.4 R40, [R176+0x2000] ;  /* 0x00200000b028783b */ /* 0x000e6e0000004200 */
[----:B------:R-:W-:Y:S08]  /*12ab0*/  HMMA.16816.F32.BF16 R160, R12, R76, R4 ;  /* 0x0000004c0ca0723c */ /* 0x000ff00000041804 */
[----:B------:R-:W-:Y:S08]  /*12ac0*/  HMMA.16816.F32.BF16 R4, R16, R44, RZ ;  /* 0x0000002c1004723c */ /* 0x000ff000000418ff */
[C---:B------:R-:W-:Y:S08]  /*12ad0*/  HMMA.16816.F32.BF16 R136, R12.reuse, R58, R28 ;  /* 0x0000003a0c88723c */ /* 0x040ff0000004181c */
[----:B--2---:R-:W-:Y:S01]  /*12ae0*/  HMMA.16816.F32.BF16 R56, R12, R32, R24 ;  /* 0x000000200c38723c */ /* 0x004fe20000041818 */
[----:B------:R-:W2:Y:S07]  /*12af0*/  LDSM.16.MT88.4 R24, [R176+0x2800] ;  /* 0x00280000b018783b */ /* 0x000eae0000004200 */
[----:B------:R-:W-:Y:S08]  /*12b00*/  HMMA.16816.F32.BF16 R28, R16, R66, RZ ;  /* 0x00000042101c723c */ /* 0x000ff000000418ff */
[----:B---3--:R-:W-:Y:S08]  /*12b10*/  HMMA.16816.F32.BF16 R64, R12, R36, R4 ;  /* 0x000000240c40723c */ /* 0x008ff00000041804 */
[----:B-1----:R-:W-:Y:S08]  /*12b20*/  HMMA.16816.F32.BF16 R4, R16, R40, RZ ;  /* 0x000000281004723c */ /* 0x002ff000000418ff */
[C---:B------:R-:W-:Y:S01]  /*12b30*/  HMMA.16816.F32.BF16 R48, R12.reuse, R78, R28 ;  /* 0x0000004e0c30723c */ /* 0x040fe2000004181c */
[----:B------:R-:W1:Y:S11]  /*12b40*/  LDSM.16.MT88.4 R28, [R186+0x4000] ;  /* 0x00400000ba1c783b */ /* 0x000e760000004200 */
[----:B------:R-:W-:Y:S04]  /*12b50*/  @!UPT UIADD3 URZ, URZ, URZ, URZ ;  /* 0x0000003f3f3ff290 */ /* 0x000fe8000fffe03f */
[----:B--2---:R-:W-:Y:S08]  /*12b60*/  HMMA.16816.F32.BF16 R140, R12, R24, R4 ;  /* 0x000000180c8c723c */ /* 0x004ff00000041804 */
[----:B------:R-:W-:Y:S11]  /*12b70*/  HMMA.16816.F32.BF16 R4, R16, R42, RZ ;  /* 0x0000002a1004723c */ /* 0x000ff600000418ff */
[----:B------:R-:W-:Y:S11]  /*12b80*/  @!UPT UIADD3 URZ, URZ, URZ, URZ ;  /* 0x0000003f3f3ff290 */ /* 0x000ff6000fffe03f */
[----:B------:R-:W-:Y:S02]  /*12b90*/  @!UPT UIADD3 URZ, URZ, URZ, URZ ;  /* 0x0000003f3f3ff290 */ /* 0x000fe4000fffe03f */
[----:B------:R-:W-:Y:S01]  /*12ba0*/  HMMA.16816.F32.BF16 R132, R12, R26, R4 ;  /* 0x0000001a0c84723c */ /* 0x000fe20000041804 */
[----:B------:R-:W2:Y:S07]  /*12bb0*/  LDSM.16.MT88.4 R24, [R186+0x4800] ;  /* 0x00480000ba18783b */ /* 0x000eae0000004200 */
[----:B-1----:R-:W-:Y:S08]  /*12bc0*/  HMMA.16816.F32.BF16 R4, R16, R28, RZ ;  /* 0x0000001c1004723c */ /* 0x002ff000000418ff */
[----:B------:R-:W-:Y:S08]  /*12bd0*/  HMMA.16816.F32.BF16 R60, R12, R34, R20 ;  /* 0x000000220c3c723c */ /* 0x000ff00000041814 */
[----:B------:R-:W-:Y:S01]  /*12be0*/  HMMA.16816.F32.BF16 R20, R16, R46, RZ ;  /* 0x0000002e1014723c */ /* 0x000fe200000418ff */
[----:B------:R-:W-:-:S07]  /*12bf0*/  FADD.FTZ R3, R71, R70 ;  /* 0x0000004647037221 */ /* 0x000fce0000010000 */
[----:B--2---:R-:W-:Y:S08]  /*12c00*/  HMMA.16816.F32.BF16 R124, R12, R24, R4 ;  /* 0x000000180c7c723c */ /* 0x004ff00000041804 */
[----:B------:R-:W-:Y:S01]  /*12c10*/  HMMA.16816.F32.BF16 R4, R16, R30, RZ ;  /* 0x0000001e1004723c */ /* 0x000fe200000418ff */
[----:B------:R-:W-:-:S07]  /*12c20*/  FADD.FTZ R3, R74, R3 ;  /* 0x000000034a037221 */ /* 0x000fce0000010000 */
[----:B------:R-:W-:Y:S07]  /*12c30*/  HMMA.16816.F32.BF16 R76, R12, R38, R20 ;  /* 0x000000260c4c723c */ /* 0x000fee0000041814 */
[----:B------:R-:W-:Y:S02]  /*12c40*/  FADD.FTZ R21, R69, R68 ;  /* 0x0000004445157221 */ /* 0x000fe40000010000 */
[----:B------:R-:W-:Y:S02]  /*12c50*/  FADD.FTZ R20, R81, R3 ;  /* 0x0000000351147221 */ /* 0x000fe40000010000 */
[----:B------:R-:W-:-:S04]  /*12c60*/  FADD.FTZ R21, R73, R21 ;  /* 0x0000001549157221 */ /* 0x000fc80000010000 */
[----:B------:R-:W-:Y:S01]  /*12c70*/  FADD.FTZ R3, R75, R21 ;  /* 0x000000154b037221 */ /* 0x000fe20000010000 */
[----:B------:R-:W-:Y:S01]  /*12c80*/  HMMA.16816.F32.BF16 R116, R12, R26, R4 ;  /* 0x0000001a0c74723c */ /* 0x000fe20000041804 */
[----:B------:R-:W-:Y:S06]  /*12c90*/  LDSM.16.MT88.4 R24, [R177+0x4800] ;  /* 0x00480000b118783b */ /* 0x000fec0000004200 */
[----:B------:R-:W-:Y:S02]  /*12ca0*/  FADD.FTZ R4, R82, R20 ;  /* 0x0000001452047221 */ /* 0x000fe40000010000 */
[----:B------:R-:W1:Y:S02]  /*12cb0*/  LDSM.16.MT88.4 R20, [R177+0x4000] ;  /* 0x00400000b114783b */ /* 0x000e640000004200 */
[----:B------:R-:W-:-:S02]  /*12cc0*/  FADD.FTZ R29, R83, R4 ;  /* 0x00000004531d7221 */ /* 0x000fc40000010000 */
[----:B-1----:R-:W-:Y:S01]  /*12cd0*/  HMMA.16816.F32.BF16 R4, R16, R20, RZ ;  /* 0x000000141004723c */ /* 0x002fe200000418ff */
[----:B------:R-:W-:Y:S02]  /*12ce0*/  FADD.FTZ R3, R72, R3 ;  /* 0x0000000348037221 */ /* 0x000fe40000010000 */
[--C-:B------:R-:W-:Y:S11]  /*12cf0*/  FFMA.FTZ R28, R103, c[0x0][0x2d0], -R2.reuse ;  /* 0x0000b400671c7a23 */ /* 0x100ff60000010802 */
[----:B------:R-:W-:Y:S10]  /*12d00*/  @!UPT UIADD3 URZ, URZ, URZ, URZ ;  /* 0x0000003f3f3ff290 */ /* 0x000ff4000fffe03f */
[----:B------:R-:W-:Y:S08]  /*12d10*/  HMMA.16816.F32.BF16 R68, R12, R24, R4 ;  /* 0x000000180c44723c */ /* 0x000ff00000041804 */
[----:B------:R-:W-:Y:S01]  /*12d20*/  HMMA.16816.F32.BF16 R4, R16, R22, RZ ;  /* 0x000000161004723c */ /* 0x000fe200000418ff */
[----:B------:R-:W-:Y:S02]  /*12d30*/  FFMA.FTZ R30, R102, c[0x0][0x2d0], -R2 ;  /* 0x0000b400661e7a23 */ /* 0x000fe40000010802 */
[----:B------:R-:W-:-:S02]  /*12d40*/  FADD.FTZ R31, R80, R3 ;  /* 0x00000003501f7221 */ /* 0x000fc40000010000 */
[--C-:B------:R-:W-:Y:S01]  /*12d50*/  FFMA.FTZ R32, R101, c[0x0][0x2d0], -R2.reuse ;  /* 0x0000b40065207a23 */ /* 0x100fe20000010802 */
[----:B------:R-:W1:Y:S01]  /*12d60*/  MUFU.EX2 R3, R28 ;  /* 0x0000001c00037308 */ /* 0x000e620000000800 */
[--C-:B------:R-:W-:Y:S02]  /*12d70*/  FFMA.FTZ R33, R100, c[0x0][0x2d0], -R2.reuse ;  /* 0x0000b40064217a23 */ /* 0x100fe40000010802 */
[--C-:B------:R-:W-:Y:S02]  /*12d80*/  FFMA.FTZ R40, R94, c[0x0][0x2d0], -R2.reuse ;  /* 0x0000b4005e287a23 */ /* 0x100fe40000010802 */
[--C-:B------:R-:W-:Y:S02]  /*12d90*/  FFMA.FTZ R41, R92, c[0x0][0x2d0], -R2.reuse ;  /* 0x0000b4005c297a23 */ /* 0x100fe40000010802 */
[--C-:B------:R-:W-:Y:S02]  /*12da0*/  FFMA.FTZ R42, R89, c[0x0][0x2d0], -R2.reuse ;  /* 0x0000b400592a7a23 */ /* 0x100fe40000010802 */
[----:B------:R-:W-:-:S02]  /*12db0*/  FFMA.FTZ R43, R88, c[0x0][0x2d0], -R2 ;  /* 0x0000b400582b7a23 */ /* 0x000fc40000010802 */
[----:B------:R2:W-:Y:S07]  /*12dc0*/  MUFU.EX2 R2, R30 ;  /* 0x0000001e00027308 */ /* 0x0005ee0000000800 */
[----:B------:R-:W-:Y:S01]  /*12dd0*/  HMMA.16816.F32.BF16 R152, R12, R26, R4 ;  /* 0x0000001a0c98723c */ /* 0x000fe20000041804 */
[----:B------:R-:W-:Y:S01]  /*12de0*/  MUFU.EX2 R20, R32 ;  /* 0x0000002000147308 */ /* 0x000fe20000000800 */
[----:B------:R-:W-:Y:S05]  /*12df0*/  LDSM.16.MT88.4 R24, [R187+0x4800] ;  /* 0x00480000bb18783b */ /* 0x000fea0000004200 */
[----:B------:R-:W-:-:S02]  /*12e00*/  FADD.FTZ R4, R86, R29 ;  /* 0x0000001d56047221 */ /* 0x000fc40000010000 */
[----:B------:R-:W-:Y:S02]  /*12e10*/  FADD.FTZ R5, R85, R31 ;  /* 0x0000001f55057221 */ /* 0x000fe40000010000 */
[----:B--2---:R-:W2:Y:S01]  /*12e20*/  LDSM.16.MT88.4 R28, [R187+0x4000] ;  /* 0x00400000bb1c783b */ /* 0x004ea20000004200 */
[--C-:B------:R-:W-:Y:S02]  /*12e30*/  FFMA.FTZ R6, R97, c[0x0][0x2d0], -R0.reuse ;  /* 0x0000b40061067a23 */ /* 0x100fe40000010800 */
[----:B------:R-:W-:Y:S02]  /*12e40*/  FADD.FTZ R22, R84, R5 ;  /* 0x0000000554167221 */ /* 0x000fe40000010000 */
[----:B------:R-:W-:Y:S02]  /*12e50*/  FFMA.FTZ R5, R99, c[0x0][0x2d0], -R0 ;  /* 0x0000b40063057a23 */ /* 0x000fe40000010800 */
[----:B------:R-:W3:Y:S01]  /*12e60*/  MUFU.EX2 R6, R6 ;  /* 0x0000000600067308 */ /* 0x000ee20000000800 */
[----:B------:R-:W-:-:S02]  /*12e70*/  FADD.FTZ R4, R87, R4 ;  /* 0x0000000457047221 */ /* 0x000fc40000010000 */
[----:B------:R-:W-:Y:S01]  /*12e80*/  FFMA.FTZ R35, R93, c[0x0][0x2d0], -R0 ;  /* 0x0000b4005d237a23 */ /* 0x000fe20000010800 */
[----:B------:R-:W-:Y:S04]  /*12e90*/  LDSM.16.MT88.4 R84, [R177+0x5800] ;  /* 0x00580000b154783b */ /* 0x000fe80000004200 */
[----:B------:R-:W4:Y:S08]  /*12ea0*/  MUFU.EX2 R5, R5 ;  /* 0x0000000500057308 */ /* 0x000f300000000800 */
[----:B------:R4:W5:Y:S01]  /*12eb0*/  MUFU.EX2 R7, R33 ;  /* 0x0000002100077308 */ /* 0x0009620000000800 */
[----:B-1----:R-:W-:-:S02]  /*12ec0*/  FADD.FTZ R4, R3, R4 ;  /* 0x0000000403047221 */ /* 0x002fc40000010000 */
[--C-:B------:R-:W-:Y:S02]  /*12ed0*/  FFMA.FTZ R34, R98, c[0x0][0x2d0], -R0.reuse ;  /* 0x0000b40062227a23 */ /* 0x100fe40000010800 */
[--C-:B------:R-:W-:Y:S02]  /*12ee0*/  FFMA.FTZ R37, R96, c[0x0][0x2d0], -R0.reuse ;  /* 0x0000b40060257a23 */ /* 0x100fe40000010800 */
[--C-:B------:R-:W-:Y:S02]  /*12ef0*/  FFMA.FTZ R36, R95, c[0x0][0x2d0], -R0.reuse ;  /* 0x0000b4005f247a23 */ /* 0x100fe40000010800 */
[--C-:B------:R-:W-:Y:S02]  /*12f00*/  FFMA.FTZ R39, R91, c[0x0][0x2d0], -R0.reuse ;  /* 0x0000b4005b277a23 */ /* 0x100fe40000010800 */
[----:B------:R-:W-:Y:S02]  /*12f10*/  FFMA.FTZ R38, R90, c[0x0][0x2d0], -R0 ;  /* 0x0000b4005a267a23 */ /* 0x000fe40000010800 */
[----:B---3--:R-:W-:-:S02]  /*12f20*/  FADD.FTZ R0, R6, R22 ;  /* 0x0000001606007221 */ /* 0x008fc40000010000 */
[C---:B------:R-:W-:Y:S01]  /*12f30*/  FADD.FTZ R21, R2.reuse, R4 ;  /* 0x0000000402157221 */ /* 0x040fe20000010000 */
[----:B------:R-:W-:Y:S01]  /*12f40*/  F2FP.BF16.PACK_AB R4, R2, R3 ;  /* 0x000000030204723e */ /* 0x000fe200000010ff */
[C---:B----4-:R-:W-:Y:S01]  /*12f50*/  FADD.FTZ R33, R5.reuse, R0 ;  /* 0x0000000005217221 */ /* 0x050fe20000010000 */
[----:B------:R-:W-:Y:S01]  /*12f60*/  F2FP.BF16.PACK_AB R5, R5, R6 ;  /* 0x000000060505723e */ /* 0x000fe200000010ff */
[----:B------:R-:W-:Y:S01]  /*12f70*/  FADD.FTZ R2, R20, R21 ;  /* 0x0000001514027221 */ /* 0x000fe20000010000 */
[C---:B-----5:R-:W-:Y:S02]  /*12f80*/  F2FP.BF16.PACK_AB R6, R7.reuse, R20 ;  /* 0x000000140706723e */ /* 0x060fe400000010ff */
[C---:B--2---:R-:W-:Y:S01]  /*12f90*/  HMMA.16816.F32.BF16 R20, R16.reuse, R28, RZ ;  /* 0x0000001c1014723c */ /* 0x044fe200000418ff */
[----:B------:R-:W-:Y:S02]  /*12fa0*/  FADD.FTZ R32, R7, R2 ;  /* 0x0000000207207221 */ /* 0x000fe40000010000 */
[----:B------:R-:W1:Y:S05]  /*12fb0*/  MUFU.EX2 R2, R35 ;  /* 0x0000002300027308 */ /* 0x000e6a0000000800 */
[----:B------:R-:W-:Y:S03]  /*12fc0*/  HMMA.16816.F32.BF16 R28, R16, R30, RZ ;  /* 0x0000001e101c723c */ /* 0x000fe600000418ff */
[----:B------:R-:W-:Y:S08]  /*12fd0*/  MUFU.EX2 R0, R34 ;  /* 0x0000002200007308 */ /* 0x000ff00000000800 */
[----:B------:R-:W-:Y:S05]  /*12fe0*/  MUFU.EX2 R3, R41 ;  /* 0x0000002900037308 */ /* 0x000fea0000000800 */
[----:B------:R-:W-:Y:S03]  /*12ff0*/  HMMA.16816.F32.BF16 R52, R12, R24, R20 ;  /* 0x000000180c34723c */ /* 0x000fe60000041814 */
[----:B------:R-:W2:Y:S01]  /*13000*/  MUFU.EX2 R20, R40 ;  /* 0x0000002800147308 */ /* 0x000ea20000000800 */
[----:B-1----:R-:W-:-:S07]  /*13010*/  FADD.FTZ R7, R2, R33 ;  /* 0x0000002102077221 */ /* 0x002fce0000010000 */
[----:B------:R-:W-:Y:S08]  /*13020*/  MUFU.EX2 R24, R42 ;  /* 0x0000002a00187308 */ /* 0x000ff00000000800 */
[----:B------:R-:W1:Y:S01]  /*13030*/  MUFU.EX2 R22, R37 ;  /* 0x0000002500167308 */ /* 0x000e620000000800 */
[----:B--2---:R-:W-:Y:S01]  /*13040*/  FADD.FTZ R25, R20, R32 ;  /* 0x0000002014197221 */ /* 0x004fe20000010000 */
[----:B------:R-:W-:Y:S06]  /*13050*/  HMMA.16816.F32.BF16 R44, R12, R26, R28 ;  /* 0x0000001a0c2c723c */ /* 0x000fec000004181c */
[----:B------:R-:W2:Y:S01]  /*13060*/  MUFU.EX2 R21, R36 ;  /* 0x0000002400157308 */ /* 0x000ea20000000800 */
[----:B------:R-:W-:-:S07]  /*13070*/  FADD.FTZ R26, R0, R7 ;  /* 0x00000007001a7221 */ /* 0x000fce0000010000 */
[----:B------:R-:W3:Y:S01]  /*13080*/  MUFU.EX2 R23, R43 ;  /* 0x0000002b00177308 */ /* 0x000ee20000000800 */
[----:B------:R-:W-:Y:S01]  /*13090*/  F2FP.BF16.PACK_AB R7, R0, R2 ;  /* 0x000000020007723e */ /* 0x000fe200000010ff */
[C---:B------:R-:W-:Y:S02]  /*130a0*/  FADD.FTZ R2, R3.reuse, R25 ;  /* 0x0000001903027221 */ /* 0x040fe40000010000 */
[----:B-1----:R-:W-:Y:S02]  /*130b0*/  FADD.FTZ R0, R22, R26 ;  /* 0x0000001a16007221 */ /* 0x002fe40000010000 */
[----:B------:R-:W-:Y:S01]  /*130c0*/  FADD.FTZ R2, R24, R2 ;  /* 0x0000000218027221 */ /* 0x000fe20000010000 */
[----:B------:R-:W-:Y:S01]  /*130d0*/  F2FP.BF16.PACK_AB R100, R3, R20 ;  /* 0x000000140364723e */ /* 0x000fe200000010ff */
[C---:B--2---:R-:W-:Y:S01]  /*130e0*/  FADD.FTZ R3, R21.reuse, R0 ;  /* 0x0000000015037221 */ /* 0x044fe20000010000 */
[----:B------:R-:W-:Y:S01]  /*130f0*/  F2FP.BF16.PACK_AB R101, R21, R22 ;  /* 0x000000161565723e */ /* 0x000fe200000010ff */
[C---:B---3--:R-:W-:Y:S01]  /*13100*/  FADD.FTZ R221, R23.reuse, R2 ;  /* 0x0000000217dd7221 */ /* 0x048fe20000010000 */
[----:B------:R-:W-:-:S02]  /*13110*/  F2FP.BF16.PACK_AB R102, R23, R24 ;  /* 0x000000181766723e */ /* 0x000fc400000010ff */
[----:B------:R-:W1:Y:S02]  /*13120*/  LDSM.16.MT88.4 R20, [R189+0x4000] ;  /* 0x00400000bd14783b */ /* 0x000e640000004200 */
[C---:B-1----:R-:W-:Y:S08]  /*13130*/  HMMA.16816.F32.BF16 R24, R16.reuse, R20, RZ ;  /* 0x000000141018723c */ /* 0x042ff000000418ff */
        /* <DEDUP_REMOVED lines=14> */
[----:B------:R-:W1:Y:S01]  /*13220*/  LDSM.16.MT88.4 R12, [R176+0x1000] ;  /* 0x00100000b00c783b */ /* 0x000e620000004200 */
[----:B------:R-:W-:Y:S08]  /*13230*/  MUFU.EX2 R2, R39 ;  /* 0x0000002700027308 */ /* 0x000ff00000000800 */
[----:B------:R2:W3:Y:S01]  /*13240*/  MUFU.EX2 R0, R38 ;  /* 0x0000002600007308 */ /* 0x0004e20000000800 */
[C---:B-1----:R-:W-:Y:S08]  /*13250*/  HMMA.16816.F32.BF16 R136, R4.reuse, R12, R164 ;  /* 0x0000000c0488723c */ /* 0x042ff000000418a4 */
[C---:B--2---:R-:W-:Y:S01]  /*13260*/  HMMA.16816.F32.BF16 R36, R4.reuse, R14, R156 ;  /* 0x0000000e0424723c */ /* 0x044fe2000004189c */
        /* <DEDUP_REMOVED lines=11> */
[----:B---3--:R-:W-:Y:S01]  /*13320*/  F2FP.BF16.PACK_AB R103, R0, R2 ;  /* 0x000000020067723e */ /* 0x008fe200000010ff */
[----:B------:R-:W-:Y:S06]  /*13330*/  LDSM.16.MT88.4 R140, [R176+0x1800] ;  /* 0x00180000b08c783b */ /* 0x000fec0000004200 */
        /* <DEDUP_REMOVED lines=13> */
[----:B------:R-:W1:Y:S07]  /*13410*/  LDSM.16.MT88.4 R44, [R186+0x3800] ;  /* 0x00380000ba2c783b */ /* 0x000e6e0000004200 */
[----:B------:R-:W-:Y:S01]  /*13420*/  HMMA.16816.F32.BF16 R160, R4, R12, R52 ;  /* 0x0000000c04a0723c */ /* 0x000fe20000041834 */
[----:B------:R-:W2:Y:S04]  /*13430*/  LDSM.16.MT88.4 R52, [R177+0x3800] ;  /* 0x00380000b134783b */ /* 0x000ea80000004200 */
[----:B------:R-:W-:Y:S03]  /*13440*/  LDSM.16.MT88.4 R12, [R176+0x5000] ;  /* 0x00500000b00c783b */ /* 0x000fe60000004200 */
[C---:B-1----:R-:W-:Y:S08]  /*13450*/  HMMA.16816.F32.BF16 R40, R100.reuse, R44, R40 ;  /* 0x0000002c6428723c */ /* 0x042ff00000041828 */
[C---:B------:R-:W-:Y:S08]  /*13460*/  HMMA.16816.F32.BF16 R44, R100.reuse, R46, R48 ;  /* 0x0000002e642c723c */ /* 0x040ff00000041830 */
[C---:B--2---:R-:W-:Y:S08]  /*13470*/  HMMA.16816.F32.BF16 R48, R100.reuse, R52, R56 ;  /* 0x000000346430723c */ /* 0x044ff00000041838 */
[C---:B------:R-:W-:Y:S01]  /*13480*/  HMMA.16816.F32.BF16 R52, R100.reuse, R54, R60 ;  /* 0x000000366434723c */ /* 0x040fe2000004183c */
[----:B------:R-:W1:Y:S07]  /*13490*/  LDSM.16.MT88.4 R60, [R187+0x3800] ;  /* 0x00380000bb3c783b */ /* 0x000e6e0000004200 */
[C---:B-1----:R-:W-:Y:S08]  /*134a0*/  HMMA.16816.F32.BF16 R56, R100.reuse, R60, R64 ;  /* 0x0000003c6438723c */ /* 0x042ff00000041840 */
[C---:B------:R-:W-:Y:S01]  /*134b0*/  HMMA.16816.F32.BF16 R64, R100.reuse, R68, R76 ;  /* 0x000000446440723c */ /* 0x040fe2000004184c */
[----:B------:R-:W1:Y:S07]  /*134c0*/  LDSM.16.MT88.4 R76, [R186+0x5800] ;  /* 0x00580000ba4c783b */ /* 0x000e6e0000004200 */
[----:B------:R-:W-:Y:S08]  /*134d0*/  HMMA.16816.F32.BF16 R60, R100, R62, R72 ;  /* 0x0000003e643c723c */ /* 0x000ff00000041848 */
[C---:B------:R-:W-:Y:S08]  /*134e0*/  HMMA.16816.F32.BF16 R24, R4.reuse, R12, R24 ;  /* 0x0000000c0418723c */ /* 0x040ff00000041818 */
[----:B------:R-:W-:Y:S01]  /*134f0*/  HMMA.16816.F32.BF16 R16, R4, R14, R16 ;  /* 0x0000000e0410723c */ /* 0x000fe20000041810 */
[----:B------:R-:W-:Y:S07]  /*13500*/  LDSM.16.MT88.4 R4, [R176+0x5800] ;  /* 0x00580000b004783b */ /* 0x000fee0000004200 */
[C---:B-1----:R-:W-:Y:S08]  /*13510*/  HMMA.16816.F32.BF16 R72, R100.reuse, R76, R88 ;  /* 0x0000004c6448723c */ /* 0x042ff00000041858 */
[----:B------:R-:W-:Y:S01]  /*13520*/  HMMA.16816.F32.BF16 R76, R100, R78, R92 ;  /* 0x0000004e644c723c */ /* 0x000fe2000004185c */
[----:B------:R-:W1:Y:S01]  /*13530*/  LDSM.16.MT88.4 R92, [R187+0x5800] ;  /* 0x00580000bb5c783b */ /* 0x000e620000004200 */
[----:B------:R-:W-:-:S04]  /*13540*/  FADD.FTZ R3, R2, R3 ;  /* 0x0000000302037221 */ /* 0x000fc80000010000 */
[----:B------:R-:W-:Y:S01]  /*13550*/  FADD.FTZ R220, R0, R3 ;  /* 0x0000000300dc7221 */ /* 0x000fe20000010000 */
[----:B------:R-:W-:-:S04]  /*13560*/  IADD3 R0, R188, -0x3, RZ ;  /* 0xfffffffdbc007810 */ /* 0x000fc80007ffe0ff */
[----:B------:R-:W-:Y:S01]  /*13570*/  ISETP.GE.AND P0, PT, R0, R226, PT ;  /* 0x000000e20000720c */ /* 0x000fe20003f06270 */
[C---:B------:R-:W-:Y:S01]  /*13580*/  HMMA.16816.F32.BF16 R68, R100.reuse, R70, R80 ;  /* 0x000000466444723c */ /* 0x040fe20000041850 */
[----:B------:R-:W-:Y:S07]  /*13590*/  BSSY B0, `(.L_x_2960) ;  /* 0x000005f000007945 */ /* 0x000fee0003800000 */
        /* <DEDUP_REMOVED lines=20> */
[----:B------:R-:W-:-:S05]  /*136e0*/  IADD3 R2, R2, -0x80, R231 ;  /* 0xffffff8002027810 */ /* 0x000fca0007ffe0e7 */
        /* <DEDUP_REMOVED lines=8> */
[----:B------:R-:W-:Y:S01]  /*13770*/  IADD3 R0, -R0, RZ, RZ ;  /* 0x000000ff00007210 */ /* 0x000fe20007ffe1ff */
[C---:B------:R-:W-:Y:S01]  /*13780*/  IMAD.SHL.U32 R17, R219.reuse, 0x2, RZ ;  /* 0x00000002db117824 */ /* 0x040fe200078e00ff */
[----:B------:R-:W-:Y:S01]  /*13790*/  SHF.L.U64.HI R18, R219, 0x1, R229 ;  /* 0x00000001db127819 */ /* 0x000fe200000102e5 */
[----:B------:R-:W-:Y:S01]  /*137a0*/  IMAD.SHL.U32 R13, R216, 0x2, RZ ;  /* 0x00000002d80d7824 */ /* 0x000fe200078e00ff */
[----:B------:R-:W-:Y:S01]  /*137b0*/  SHF.L.U64.HI R16, R218, 0x1, R230 ;  /* 0x00000001da107819 */ /* 0x000fe200000102e6 */
[----:B------:R-:W-:Y:S01]  /*137c0*/  IMAD R211, R0, c[0x0][0x2b8], R2 ;  /* 0x0000ae0000d37a24 */ /* 0x000fe200078e0202 */
[----:B------:R-:W-:Y:S02]  /*137d0*/  SHF.L.U32 R15, R218, 0x1, RZ ;  /* 0x00000001da0f7819 */ /* 0x000fe400000006ff */
[----:B------:R-:W-:Y:S01]  /*137e0*/  SHF.L.U64.HI R14, R216, 0x1, R217 ;  /* 0x00000001d80e7819 */ /* 0x000fe200000102d9 */
        /* <DEDUP_REMOVED lines=15> */
.L_x_3068:
[----:B------:R-:W-:Y:S05]  /*138e0*/  BRA.DIV ~URZ, `(.L_x_2963) ;  /* 0x0000d6827f007947 */ /* 0x000fea000b800000 */
[----:B------:R-:W3:Y:S01]  /*138f0*/  SHFL.IDX PT, R0, R12, RZ, 0x181f ;  /* 0x00181fff0c007589 */ /* 0x000ee200000e0000 */
[----:B------:R-:W-:Y:S02]  /*13900*/  ISETP.GE.AND P2, PT, R216, c[0x0][0x1d4], PT ;  /* 0x00007500d8007a0c */ /* 0x000fe40003f46270 */
[----:B------:R-:W-:-:S04]  /*13910*/  ISETP.GE.AND P1, PT, R218, c[0x0][0x1d4], PT ;  /* 0x00007500da007a0c */ /* 0x000fc80003f26270 */
[----:B------:R-:W-:Y:S02]  /*13920*/  SEL R7, RZ, 0x10, P1 ;  /* 0x00000010ff077807 */ /* 0x000fe40000800000 */
[----:B---3--:R-:W-:-:S05]  /*13930*/  IADD3 R2, P0, R0, R13, RZ ;  /* 0x0000000d00027210 */ /* 0x008fca0007f1e0ff */
[----:B--2---:R-:W-:-:S05]  /*13940*/  IMAD.X R3, R4, 0x1, R14, P0 ;  /* 0x0000000104037824 */ /* 0x004fca00000e060e */
[----:B------:R-:W-:Y:S01]  /*13950*/  @!PT LDS RZ, [RZ] ;  /* 0x00000000fffff984 */ /* 0x000fe20000000800 */
[----:B------:R-:W-:Y:S01]  /*13960*/  @!PT LDS RZ, [RZ] ;  /* 0x00000000fffff984 */ /* 0x000fe20000000800 */
[----:B------:R2:W-:Y:S02]  /*13970*/  LDGSTS.E.BYPASS.LTC128B.128 [R144+0xc100], [R2.64], !P2 ;  /* 0x0c10000002907fae */ /* 0x0005e4000d101d48 */
[----:B--2---:R-:W-:-:S05]  /*13980*/  IADD3 R2, P0, R0, R15, RZ ;  /* 0x0000000f00027210 */ /* 0x004fca0007f1e0ff */
[----:B------:R-:W-:Y:S01]  /*13990*/  IMAD.X R3, R4, 0x1, R16, P0 ;  /* 0x0000000104037824 */ /* 0x000fe200000e0610 */
[----:B------:R-:W-:-:S04]  /*139a0*/  ISETP.GE.AND P0, PT, R219, c[0x0][0x1d4], PT ;  /* 0x00007500db007a0c */ /* 0x000fc80003f06270 */
[----:B------:R2:W-:Y:S01]  /*139b0*/  LDGSTS.E.BYPASS.LTC128B.128 [R144+0xe100], [R2.64], !P1 ;  /* 0x0e10000002907fae */ /* 0x0005e2000c901d48 */
[----:B------:R-:W-:Y:S02]  /*139c0*/  SEL R6, RZ, 0x10, P0 ;  /* 0x00000010ff067807 */ /* 0x000fe40000000000 */
[----:B--2---:R-:W-:Y:S02]  /*139d0*/  IADD3 R2, P3, R0, R17, RZ ;  /* 0x0000001100027210 */ /* 0x004fe40007f7e0ff */
[----:B------:R-:W2:Y:S03]  /*139e0*/  SHFL.IDX PT, R0, R12, 0x1, 0x181f ;  /* 0x00381f000c007f89 */ /* 0x000ea600000e0000 */
[----:B------:R-:W-:Y:S02]  /*139f0*/  IMAD.X R3, R4, 0x1, R18, P3 ;  /* 0x0000000104037824 */ /* 0x000fe400018e0612 */
[----:B------:R3:W4:Y:S04]  /*13a00*/  SHFL.IDX PT, R4, R5, 0x1, 0x181f ;  /* 0x00381f0005047f89 */ /* 0x00072800000e0000 */
[----:B------:R1:W-:Y:S02]  /*13a10*/  LDGSTS.E.BYPASS.LTC128B.128 [R144+0x10100], [R2.64], !P0 ;  /* 0x1010000002907fae */ /* 0x0003e4000c101d48 */
[----:B-1-3--:R-:W-:-:S04]  /*13a20*/  SEL R5, RZ, 0x10, P2 ;  /* 0x00000010ff057807 */ /* 0x00afc80001000000 */
.L_x_3069:
[C---:B--2---:R-:W-:Y:S02]  /*13a30*/  IADD3 R2, -R5.reuse, 0x10, RZ ;  /* 0x0000001005027810 */ /* 0x044fe40007ffe1ff */
[----:B------:R-:W-:-:S02]  /*13a40*/  ISETP.NE.U32.AND P2, PT, R5, RZ, PT ;  /* 0x000000ff0500720c */ /* 0x000fc40003f45070 */
[----:B------:R-:W-:Y:S02]  /*13a50*/  LOP3.LUT R2, R2, 0xf, RZ, 0xc0, !PT ;  /* 0x0000000f02027812 */ /* 0x000fe400078ec0ff */
[----:B------:R-:W-:Y:S02]  /*13a60*/  ISETP.NE.U32.AND P3, PT, R7, RZ, PT ;  /* 0x000000ff0700720c */ /* 0x000fe40003f65070 */
[----:B------:R-:W-:-:S04]  /*13a70*/  IADD3 R2, P1, P0, R2, R0, R13 ;  /* 0x0000000002027210 */ /* 0x000fc8000783e00d */
[----:B----4-:R-:W-:-:S05]  /*13a80*/  IADD3.X R3, RZ, R4, R14, P1, P0 ;  /* 0x00000004ff037210 */ /* 0x010fca0000fe040e */
[----:B------:R-:W-:Y:S01]  /*13a90*/  @!PT LDS RZ, [RZ] ;  /* 0x00000000fffff984 */ /* 0x000fe20000000800 */
[----:B------:R-:W-:Y:S01]  /*13aa0*/  @!PT LDS RZ, [RZ] ;  /* 0x00000000fffff984 */ /* 0x000fe20000000800 */
[----:B------:R-:W-:Y:S01]  /*13ab0*/  @!PT LDS RZ, [RZ] ;  /* 0x00000000fffff984 */ /* 0x000fe20000000800 */
[----:B------:R1:W-:Y:S01]  /*13ac0*/  LDGSTS.E.BYPASS.LTC128B.128.ZFILL [R144+0xd100], [R2.64], P2 ;  /* 0x0d10000002907fae */ /* 0x0003e20009141d48 */
[----:B------:R-:W-:Y:S02]  /*13ad0*/  ISETP.NE.U32.AND P2, PT, R6, RZ, PT ;  /* 0x000000ff0600720c */ /* 0x000fe40003f45070 */
[----:B-1----:R-:W-:-:S04]  /*13ae0*/  IADD3 R2, -R7, 0x10, RZ ;  /* 0x0000001007027810 */ /* 0x002fc80007ffe1ff */
[----:B------:R-:W-:Y:S02]  /*13af0*/  LOP3.LUT R3, R2, 0xf, RZ, 0xc0, !PT ;  /* 0x0000000f02037812 */ /* 0x000fe400078ec0ff */
[----:B------:R-:W-:Y:S02]  /*13b00*/  IADD3 R2, -R6, 0x10, RZ ;  /* 0x0000001006027810 */ /* 0x000fe40007ffe1ff */
[----:B------:R-:W-:Y:S02]  /*13b10*/  IADD3 R6, P1, P0, R3, R0, R15 ;  /* 0x0000000003067210 */ /* 0x000fe4000783e00f */
[----:B------:R-:W-:Y:S02]  /*13b20*/  LOP3.LUT R2, R2, 0xf, RZ, 0xc0, !PT ;  /* 0x0000000f02027812 */ /* 0x000fe400078ec0ff */
[----:B------:R-:W-:Y:S02]  /*13b30*/  IADD3.X R7, RZ, R4, R16, P1, P0 ;  /* 0x00000004ff077210 */ /* 0x000fe40000fe0410 */
[----:B------:R-:W-:-:S03]  /*13b40*/  IADD3 R2, P1, P0, R2, R0, R17 ;  /* 0x0000000002027210 */ /* 0x000fc6000783e011 */
[----:B------:R1:W-:Y:S01]  /*13b50*/  LDGSTS.E.BYPASS.LTC128B.128.ZFILL [R144+0xf100], [R6.64], P3 ;  /* 0x0f10000006907fae */ /* 0x0003e20009941d48 */
[----:B------:R-:W-:-:S05]  /*13b60*/  IADD3.X R3, RZ, R4, R18, P1, P0 ;  /* 0x00000004ff037210 */ /* 0x000fca0000fe0412 */
[----:B------:R1:W-:Y:S04]  /*13b70*/  LDGSTS.E.BYPASS.LTC128B.128.ZFILL [R144+0x11100], [R2.64], P2 ;  /* 0x1110000002907fae */ /* 0x0003e80009141d48 */
.L_x_2961:
[----:B------:R-:W-:Y:S05]  /*13b80*/  BSYNC B0 ;  /* 0x0000000000007941 */ /* 0x000fea0003800000 */
.L_x_2960:
[----:B------:R-:W2:Y:S01]  /*13b90*/  LDL R0, [R1+0x4] ;  /* 0x0000040001007983 */ /* 0x000ea20000100800 */
[----:B-1----:R-:W-:-:S03]  /*13ba0*/  IMAD.MOV.U32 R2, RZ, RZ, c[0x0][0x2c4] ;  /* 0x0000b100ff027624 */ /* 0x002fc600078e00ff */
[----:B------:R-:W0:Y:S02]  /*13bb0*/  LDGDEPBAR ;  /* 0x00000000000079af */ /* 0x000e240000000000 */
[----:B------:R-:W-:Y:S02]  /*13bc0*/  ISETP.NE.AND P0, PT, R2, 0x1, PT ;  /* 0x000000010200780c */ /* 0x000fe40003f05270 */
[----:B------:R-:W-:Y:S01]  /*13bd0*/  IADD3 R188, R188, -0x2, RZ ;  /* 0xfffffffebcbc7810 */ /* 0x000fe20007ffe0ff */
[----:B------:R-:W-:Y:S02]  /*13be0*/  IMAD.MOV.U32 R177, RZ, RZ, 0x1 ;  /* 0x00000001ffb17424 */ /* 0x000fe400078e00ff */
[----:B------:R-:W-:-:S08]  /*13bf0*/  IMAD.MOV.U32 R214, RZ, RZ, RZ ;  /* 0x000000ffffd67224 */ /* 0x000fd000078e00ff */
[----:B--2---:R-:W-:-:S05]  /*13c00*/  @P0 IMAD.HI.U32 R2, R0, c[0x0][0x2c8], RZ ;  /* 0x0000b20000020a27 */ /* 0x004fca00078e00ff */
[----:B------:R-:W-:-:S04]  /*13c10*/  @P0 SHF.R.U32.HI R0, RZ, c[0x0][0x2cc], R2 ;  /* 0x0000b300ff000a19 */ /* 0x000fc80000011602 */
        /* <DEDUP_REMOVED lines=11> */
.L_x_2973:
        /* <DEDUP_REMOVED lines=20> */
[----:B------:R-:W-:Y:S01]  /*13e10*/  SHF.R.S32.HI R2, RZ, 0x1f, R211 ;  /* 0x0000001fff027819 */ /* 0x000fe200000114d3 */
[----:B------:R-:W-:Y:S01]  /*13e20*/  IMAD.SHL.U32 R18, R216, 0x2, RZ ;  /* 0x00000002d8127824 */ /* 0x000fe200078e00ff */
[----:B------:R-:W-:Y:S02]  /*13e30*/  SHF.R.S32.HI R5, RZ, 0x1f, R196 ;  /* 0x0000001fff057819 */ /* 0x000fe400000114c4 */
[----:B------:R-:W-:Y:S01]  /*13e40*/  SHF.L.U64.HI R27, R219, 0x1, R229 ;  /* 0x00000001db1b7819 */ /* 0x000fe200000102e5 */
[----:B------:R-:W-:Y:S01]  /*13e50*/  IMAD R4, R2, c[0x0][0x208], RZ ;  /* 0x0000820002047a24 */ /* 0x000fe200078e02ff */
[C---:B------:R-:W-:Y:S01]  /*13e60*/  SHF.L.U64.HI R25, R218.reuse, 0x1, R230 ;  /* 0x00000001da197819 */ /* 0x040fe200000102e6 */
[C---:B------:R-:W-:Y:S01]  /*13e70*/  IMAD.WIDE.U32 R2, R211.reuse, c[0x0][0x208], RZ ;  /* 0x00008200d3027a25 */ /* 0x040fe200078e00ff */
        /* <DEDUP_REMOVED lines=13> */
.L_x_3070:
        /* <DEDUP_REMOVED lines=22> */
.L_x_3071:
[C---:B------:R-:W-:Y:S02]  /*140b0*/  IADD3 R3, -R6.reuse, 0x10, RZ ;  /* 0x0000001006037810 */ /* 0x040fe40007ffe1ff */
[----:B------:R-:W-:Y:S02]  /*140c0*/  ISETP.NE.U32.AND P2, PT, R6, RZ, PT ;  /* 0x000000ff0600720c */ /* 0x000fe40003f45070 */
[----:B------:R-:W-:Y:S02]  /*140d0*/  LOP3.LUT R3, R3, 0xf, RZ, 0xc0, !PT ;  /* 0x0000000f03037812 */ /* 0x000fe400078ec0ff */
[C---:B------:R-:W-:Y:S02]  /*140e0*/  ISETP.NE.U32.AND P3, PT, R16.reuse, RZ, PT ;  /* 0x000000ff1000720c */ /* 0x040fe40003f65070 */
        /* <DEDUP_REMOVED lines=17> */
.L_x_2966:
[----:B------:R-:W-:Y:S05]  /*14200*/  BSYNC B0 ;  /* 0x0000000000007941 */ /* 0x000fea0003800000 */
.L_x_2965:
[----:B------:R-:W0:Y:S01]  /*14210*/  LDGDEPBAR ;  /* 0x00000000000079af */ /* 0x000e220000000000 */
[----:B------:R-:W-:Y:S01]  /*14220*/  WARPSYNC 0xffffffff ;  /* 0xffffffff00007948 */ /* 0x000fe20003800000 */
[C---:B--23--:R-:W-:Y:S01]  /*14230*/  HMMA.16816.F32.BF16 R4, R36.reuse, R12, RZ ;  /* 0x0000000c2404723c */ /* 0x04cfe200000418ff */
[----:B------:R-:W-:Y:S01]  /*14240*/  MOV R189, c[0x0][0x2c4] ;  /* 0x0000b10000bd7a02 */ /* 0x000fe20000000f00 */
[----:B------:R-:W-:Y:S02]  /*14250*/  BSSY B0, `(.L_x_2969) ;  /* 0x0000314000007945 */ /* 0x000fe40003800000 */
[-C--:B------:R-:W-:Y:S02]  /*14260*/  IADD3 R2, R178, R0.reuse, RZ ;  /* 0x00000000b2027210 */ /* 0x080fe40007ffe0ff */
[CC--:B------:R-:W-:Y:S02]  /*14270*/  IADD3 R8, R179.reuse, R0.reuse, RZ ;  /* 0x00000000b3087210 */ /* 0x0c0fe40007ffe0ff */
[C---:B------:R-:W-:Y:S01]  /*14280*/  HMMA.16816.F32.BF16 R12, R36.reuse, R14, RZ ;  /* 0x0000000e240c723c */ /* 0x040fe200000418ff */
[----:B------:R-:W-:Y:S02]  /*14290*/  IADD3 R3, R179, R0, R178 ;  /* 0x00000000b3037210 */ /* 0x000fe40007ffe0b2 */
[----:B------:R-:W-:Y:S02]  /*142a0*/  ISETP.NE.AND P0, PT, R189, 0x1, PT ;  /* 0x00000001bd00780c */ /* 0x000fe40003f05270 */
[----:B------:R-:W-:Y:S03]  /*142b0*/  SHF.L.U32 R215, R188, 0x6, RZ ;  /* 0x00000006bcd77819 */ /* 0x000fe600000006ff */
        /* <DEDUP_REMOVED lines=142> */
[----:B------:R2:W-:Y:S01]  /*14ba0*/  MUFU.TANH R162, R2 ;  /* 0x0000000200a27308 */ /* 0x0005e20000002400 */
[----:B-1----:R-:W-:Y:S09]  /*14bb0*/  FMUL.FTZ R0, R5, c[0x0][0x320] ;  /* 0x0000c80005007a20 */ /* 0x002ff20000410000 */
[----:B------:R1:W3:Y:S01]  /*14bc0*/  MUFU.TANH R169, R0 ;  /* 0x0000000000a97308 */ /* 0x0002e20000002400 */
[----:B--2---:R-:W-:Y:S04]  /*14bd0*/  @P0 IMAD.HI.U32 R2, R225, c[0x0][0x2c8], RZ ;  /* 0x0000b200e1020a27 */ /* 0x004fe800078e00ff */
[----:B-1----:R-:W-:Y:S05]  /*14be0*/  FMUL.FTZ R0, R6, c[0x0][0x320] ;  /* 0x0000c80006007a20 */ /* 0x002fea0000410000 */
[----:B------:R1:W-:Y:S02]  /*14bf0*/  MUFU.TANH R168, R0 ;  /* 0x0000000000a87308 */ /* 0x0003e40000002400 */
[----:B-1----:R-:W-:Y:S02]  /*14c00*/  FMUL.FTZ R0, R7, c[0x0][0x320] ;  /* 0x0000c80007007a20 */ /* 0x002fe40000410000 */
[----:B------:R-:W1:Y:S06]  /*14c10*/  LDSM.16.M88.4 R4, [R3+0x5000] ;  /* 0x005000000304783b */ /* 0x000e6c0000000200 */
[----:B------:R2:W-:Y:S02]  /*14c20*/  MUFU.TANH R163, R0 ;  /* 0x0000000000a37308 */ /* 0x0005e40000002400 */
[----:B--2---:R-:W-:Y:S08]  /*14c30*/  FMUL.FTZ R0, R13, c[0x0][0x320] ;  /* 0x0000c8000d007a20 */ /* 0x004ff00000410000 */
[----:B------:R2:W-:Y:S01]  /*14c40*/  MUFU.TANH R161, R0 ;  /* 0x0000000000a17308 */ /* 0x0005e20000002400 */
[C---:B-1----:R-:W-:Y:S08]  /*14c50*/  HMMA.16816.F32.BF16 R24, R164.reuse, R4, R24 ;  /* 0x00000004a418723c */ /* 0x042ff00000041818 */
[C---:B------:R-:W-:Y:S04]  /*14c60*/  HMMA.16816.F32.BF16 R28, R164.reuse, R6, R28 ;  /* 0x00000006a41c723c */ /* 0x040fe8000004181c */
[----:B--2---:R-:W-:Y:S04]  /*14c70*/  FMUL.FTZ R0, R14, c[0x0][0x320] ;  /* 0x0000c8000e007a20 */ /* 0x004fe80000410000 */
[----:B------:R1:W-:Y:S11]  /*14c80*/  MUFU.TANH R160, R0 ;  /* 0x0000000000a07308 */ /* 0x0003f60000002400 */
[----:B------:R-:W-:Y:S05]  /*14c90*/  @!UPT UIADD3 URZ, URZ, URZ, URZ ;  /* 0x0000003f3f3ff290 */ /* 0x000fea000fffe03f */
[----:B------:R-:W-:Y:S02]  /*14ca0*/  FMUL.FTZ R4, R29, c[0x0][0x320] ;  /* 0x0000c8001d047a20 */ /* 0x000fe40000410000 */
[----:B------:R-:W-:Y:S02]  /*14cb0*/  FMUL.FTZ R6, R31, c[0x0][0x320] ;  /* 0x0000c8001f067a20 */ /* 0x000fe40000410000 */
[----:B-1----:R-:W-:Y:S02]  /*14cc0*/  FMUL.FTZ R0, R15, c[0x0][0x320] ;  /* 0x0000c8000f007a20 */ /* 0x002fe40000410000 */
[----:B------:R1:W2:Y:S01]  /*14cd0*/  LDSM.16.M88.4 R12, [R3+0x5800] ;  /* 0x00580000030c783b */ /* 0x0002a20000000200 */
[----:B------:R-:W-:Y:S04]  /*14ce0*/  DEPBAR.LE SB0, 0x2 ;  /* 0x000080800000791a */ /* 0x000fe80000000000 */
[----:B------:R4:W5:Y:S03]  /*14cf0*/  MUFU.TANH R158, R0 ;  /* 0x00000000009e7308 */ /* 0x0009660000002400 */
[----:B------:R-:W-:Y:S01]  /*14d00*/  BAR.SYNC.DEFER_BLOCKING 0x0 ;  /* 0x0000000000007b1d */ /* 0x000fe20000010000 */
[----:B-1----:R-:W-:Y:S02]  /*14d10*/  FMUL.FTZ R3, R25, c[0x0][0x320] ;  /* 0x0000c80019037a20 */ /* 0x002fe40000410000 */
[----:B----4-:R-:W-:Y:S04]  /*14d20*/  FMUL.FTZ R0, R16, c[0x0][0x320] ;  /* 0x0000c80010007a20 */ /* 0x010fe80000410000 */
[----:B------:R1:W-:Y:S01]  /*14d30*/  MUFU.TANH R159, R0 ;  /* 0x00000000009f7308 */ /* 0x0003e20000002400 */
[C---:B--2---:R-:W-:Y:S08]  /*14d40*/  HMMA.16816.F32.BF16 R32, R164.reuse, R12, R32 ;  /* 0x0000000ca420723c */ /* 0x044ff00000041820 */
[----:B------:R-:W-:Y:S04]  /*14d50*/  HMMA.16816.F32.BF16 R36, R164, R14, R36 ;  /* 0x0000000ea424723c */ /* 0x000fe80000041824 */
[----:B-1----:R-:W-:Y:S02]  /*14d60*/  FMUL.FTZ R0, R17, c[0x0][0x320] ;  /* 0x0000c80011007a20 */ /* 0x002fe40000410000 */
[----:B------:R1:W-:Y:S10]  /*14d70*/  MUFU.TANH R17, R3 ;  /* 0x0000000300117308 */ /* 0x0003f40000002400 */
[----:B------:R-:W-:Y:S02]  /*14d80*/  FMUL.FTZ R8, R33, c[0x0][0x320] ;  /* 0x0000c80021087a20 */ /* 0x000fe40000410000 */
[----:B------:R-:W-:Y:S01]  /*14d90*/  FMUL.FTZ R9, R34, c[0x0][0x320] ;  /* 0x0000c80022097a20 */ /* 0x000fe20000410000 */
[----:B------:R2:W-:Y:S01]  /*14da0*/  MUFU.TANH R157, R0 ;  /* 0x00000000009d7308 */ /* 0x0005e20000002400 */
[----:B-1----:R-:W-:Y:S09]  /*14db0*/  FMUL.FTZ R3, R26, c[0x0][0x320] ;  /* 0x0000c8001a037a20 */ /* 0x002ff20000410000 */
[----:B------:R-:W-:Y:S01]  /*14dc0*/  MUFU.TANH R26, R3 ;  /* 0x00000003001a7308 */ /* 0x000fe20000002400 */
[----:B--2---:R-:W-:Y:S09]  /*14dd0*/  FMUL.FTZ R0, R18, c[0x0][0x320] ;  /* 0x0000c80012007a20 */ /* 0x004ff20000410000 */
[----:B------:R1:W-:Y:S02]  /*14de0*/  MUFU.TANH R156, R0 ;  /* 0x00000000009c7308 */ /* 0x0003e40000002400 */
[----:B-1----:R-:W-:Y:S02]  /*14df0*/  FMUL.FTZ R0, R19, c[0x0][0x320] ;  /* 0x0000c80013007a20 */ /* 0x002fe40000410000 */
[----:B------:R-:W-:Y:S06]  /*14e00*/  FMUL.FTZ R19, R35, c[0x0][0x320] ;  /* 0x0000c80023137a20 */ /* 0x000fec0000410000 */
[----:B------:R1:W2:Y:S10]  /*14e10*/  MUFU.TANH R155, R0 ;  /* 0x00000000009b7308 */ /* 0x0002b40000002400 */
[----:B------:R-:W-:Y:S01]  /*14e20*/  MUFU.TANH R19, R19 ;  /* 0x0000001300137308 */ /* 0x000fe20000002400 */
[----:B-1----:R-:W-:Y:S09]  /*14e30*/  FMUL.FTZ R0, R20, c[0x0][0x320] ;  /* 0x0000c80014007a20 */ /* 0x002ff20000410000 */
[----:B------:R1:W-:Y:S10]  /*14e40*/  MUFU.TANH R20, R8 ;  /* 0x0000000800147308 */ /* 0x0003f40000002400 */
[----:B------:R4:W-:Y:S01]  /*14e50*/  MUFU.TANH R154, R0 ;  /* 0x00000000009a7308 */ /* 0x0009e20000002400 */
[----:B-1----:R-:W-:Y:S02]  /*14e60*/  FMUL.FTZ R8, R36, c[0x0][0x320] ;  /* 0x0000c80024087a20 */ /* 0x002fe40000410000 */
[----:B----4-:R-:W-:Y:S07]  /*14e70*/  FMUL.FTZ R0, R21, c[0x0][0x320] ;  /* 0x0000c80015007a20 */ /* 0x010fee0000410000 */
[----:B------:R1:W-:Y:S02]  /*14e80*/  MUFU.TANH R21, R0 ;  /* 0x0000000000157308 */ /* 0x0003e40000002400 */
[----:B-1----:R-:W-:Y:S08]  /*14e90*/  FMUL.FTZ R0, R22, c[0x0][0x320] ;  /* 0x0000c80016007a20 */ /* 0x002ff00000410000 */
[----:B------:R-:W-:Y:S10]  /*14ea0*/  MUFU.TANH R22, R6 ;  /* 0x0000000600167308 */ /* 0x000ff40000002400 */
[----:B------:R1:W-:Y:S02]  /*14eb0*/  MUFU.TANH R152, R0 ;  /* 0x0000000000987308 */ /* 0x0003e40000002400 */
[----:B-1----:R-:W-:Y:S08]  /*14ec0*/  FMUL.FTZ R0, R23, c[0x0][0x320] ;  /* 0x0000c80017007a20 */ /* 0x002ff00000410000 */
[----:B------:R1:W-:Y:S10]  /*14ed0*/  MUFU.TANH R23, R4 ;  /* 0x0000000400177308 */ /* 0x0003f40000002400 */
[----:B------:R4:W2:Y:S01]  /*14ee0*/  MUFU.TANH R18, R0 ;  /* 0x0000000000127308 */ /* 0x0008a20000002400 */
[----:B-1----:R-:W-:Y:S02]  /*14ef0*/  FMUL.FTZ R4, R30, c[0x0][0x320] ;  /* 0x0000c8001e047a20 */ /* 0x002fe40000410000 */
[----:B----4-:R-:W-:Y:S07]  /*14f00*/  FMUL.FTZ R0, R24, c[0x0][0x320] ;  /* 0x0000c80018007a20 */ /* 0x010fee0000410000 */
[----:B------:R-:W-:Y:S10]  /*14f10*/  MUFU.TANH R24, R4 ;  /* 0x0000000400187308 */ /* 0x000ff40000002400 */
[----:B------:R1:W4:Y:S02]  /*14f20*/  MUFU.TANH R153, R0 ;  /* 0x0000000000997308 */ /* 0x0003240000002400 */
        /* <DEDUP_REMOVED lines=13> */
[C---:B------:R-:W-:Y:S02]  /*15000*/  ISETP.GT.AND P1, PT, R2.reuse, 0x1, PT ;  /* 0x000000010200780c */ /* 0x040fe40003f24270 */
[----:B------:R-:W-:Y:S01]  /*15010*/  ISETP.GT.AND P2, PT, R2, RZ, PT ;  /* 0x000000ff0200720c */ /* 0x000fe20003f44270 */
[----:B------:R1:W2:Y:S01]  /*15020*/  MUFU.TANH R16, R3 ;  /* 0x0000000300107308 */ /* 0x0002a20000002400 */
[----:B---3--:R-:W-:Y:S02]  /*15030*/  FSEL R4, R169, -INF , P1 ;  /* 0xff800000a9047808 */ /* 0x008fe40000800000 */
[----:B------:R-:W-:Y:S02]  /*15040*/  ISETP.GT.AND P1, PT, R0, 0x9, PT ;  /* 0x000000090000780c */ /* 0x000fe40003f24270 */
[----:B------:R-:W-:Y:S02]  /*15050*/  FSEL R5, R170, -INF , P2 ;  /* 0xff800000aa057808 */ /* 0x000fe40001000000 */
[----:B------:R-:W-:Y:S02]  /*15060*/  ISETP.GT.AND P0, PT, R0, RZ, PT ;  /* 0x000000ff0000720c */ /* 0x000fe40003f04270 */
[----:B------:R-:W-:Y:S02]  /*15070*/  ISETP.GT.AND P2, PT, R2, 0x9, PT ;  /* 0x000000090200780c */ /* 0x000fe40003f44270 */
[----:B-----5:R-:W-:Y:S02]  /*15080*/  FSEL R15, R158, -INF , P1 ;  /* 0xff8000009e0f7808 */ /* 0x020fe40000800000 */
[----:B------:R-:W-:Y:S02]  /*15090*/  ISETP.GT.AND P4, PT, R2, 0x8, PT ;  /* 0x000000080200780c */ /* 0x000fe40003f84270 */
[----:B------:R-:W-:Y:S02]  /*150a0*/  ISETP.GT.AND P1, PT, R0, 0x11, PT ;  /* 0x000000110000780c */ /* 0x000fe40003f24270 */
[----:B------:R-:W-:Y:S02]  /*150b0*/  FSEL R14, R168, -INF , P0 ;  /* 0xff800000a80e7808 */ /* 0x000fe40000000000 */
[----:B------:R-:W-:Y:S02]  /*150c0*/  FSEL R6, R161, -INF , P2 ;  /* 0xff800000a1067808 */ /* 0x000fe40001000000 */
[----:B------:R-:W-:Y:S02]  /*150d0*/  ISETP.GT.AND P0, PT, R0, 0x8, PT ;  /* 0x000000080000780c */ /* 0x000fe40003f04270 */
[----:B------:R-:W-:Y:S02]  /*150e0*/  ISETP.GT.AND P2, PT, R2, 0x11, PT ;  /* 0x000000110200780c */ /* 0x000fe40003f44270 */
[----:B------:R-:W-:Y:S02]  /*150f0*/  FSEL R7, R162, -INF , P4 ;  /* 0xff800000a2077808 */ /* 0x000fe40002000000 */
[----:B------:R-:W-:Y:S02]  /*15100*/  FSEL R162, R155, -INF , P1 ;  /* 0xff8000009ba27808 */ /* 0x000fe40000800000 */
[----:B------:R-:W-:Y:S02]  /*15110*/  ISETP.GT.AND P1, PT, R0, 0x19, PT ;  /* 0x000000190000780c */ /* 0x000fe40003f24270 */
[----:B------:R-:W-:Y:S02]  /*15120*/  FSEL R12, R160, -INF , P0 ;  /* 0xff800000a00c7808 */ /* 0x000fe40000000000 */
[----:B------:R-:W-:Y:S02]  /*15130*/  FSEL R160, R157, -INF , P2 ;  /* 0xff8000009da07808 */ /* 0x000fe40001000000 */
[----:B------:R-:W-:Y:S02]  /*15140*/  ISETP.GT.AND P2, PT, R2, 0x19, PT ;  /* 0x000000190200780c */ /* 0x000fe40003f44270 */
[----:B------:R-:W-:Y:S02]  /*15150*/  FSEL R166, R18, -INF , P1 ;  /* 0xff80000012a67808 */ /* 0x000fe40000800000 */
[----:B-1----:R-:W-:Y:S01]  /*15160*/  FMNMX.FTZ R3, R5, R106, !PT ;  /* 0x0000006a05037209 */ /* 0x002fe20007810000 */
[----:B------:R1:W3:Y:S01]  /*15170*/  MUFU.TANH R18, R8 ;  /* 0x0000000800127308 */ /* 0x0002e20000002400 */
[----:B------:R-:W-:Y:S02]  /*15180*/  FSEL R164, R21, -INF , P2 ;  /* 0xff80000015a47808 */ /* 0x000fe40001000000 */
[----:B------:R-:W-:Y:S02]  /*15190*/  FMNMX.FTZ R3, R4, R3, !PT ;  /* 0x0000000304037209 */ /* 0x000fe40007810000 */
[----:B------:R-:W-:Y:S02]  /*151a0*/  ISETP.GT.AND P3, PT, R0, 0x1, PT ;  /* 0x000000010000780c */ /* 0x000fe40003f64270 */
[----:B------:R-:W-:Y:S02]  /*151b0*/  FMNMX.FTZ R3, R7, R3, !PT ;  /* 0x0000000307037209 */ /* 0x000fe40007810000 */
[----:B------:R-:W-:Y:S01]  /*151c0*/  FSEL R13, R163, -INF , P3 ;  /* 0xff800000a30d7808 */ /* 0x000fe20001800000 */
[----:B------:R5:W-:Y:S01]  /*151d0*/  MUFU.TANH R21, R9 ;  /* 0x0000000900157308 */ /* 0x000be20000002400 */
[----:B------:R-:W-:Y:S02]  /*151e0*/  ISETP.GT.AND P3, PT, R2, 0x10, PT ;  /* 0x000000100200780c */ /* 0x000fe40003f64270 */
[----:B------:R-:W-:Y:S02]  /*151f0*/  FMNMX.FTZ R3, R6, R3, !PT ;  /* 0x0000000306037209 */ /* 0x000fe40007810000 */
[----:B------:R-:W-:Y:S02]  /*15200*/  FSEL R159, R159, -INF , P3 ;  /* 0xff8000009f9f7808 */ /* 0x000fe40001800000 */
[----:B------:R-:W-:Y:S02]  /*15210*/  ISETP.GT.AND P3, PT, R2, 0x18, PT ;  /* 0x000000180200780c */ /* 0x000fe40003f64270 */
[----:B------:R-:W-:Y:S02]  /*15220*/  FMNMX.FTZ R3, R159, R3, !PT ;  /* 0x000000039f037209 */ /* 0x000fe40007810000 */
[----:B------:R-:W-:Y:S02]  /*15230*/  FSEL R163, R154, -INF , P3 ;  /* 0xff8000009aa37808 */ /* 0x000fe40001800000 */
[----:B------:R-:W-:Y:S02]  /*15240*/  FMNMX.FTZ R3, R160, R3, !PT ;  /* 0x00000003a0037209 */ /* 0x000fe40007810000 */
[----:B------:R-:W-:Y:S02]  /*15250*/  ISETP.GT.AND P3, PT, R2, 0x20, PT ;  /* 0x000000200200780c */ /* 0x000fe40003f64270 */
[----:B------:R-:W-:Y:S02]  /*15260*/  FMNMX.FTZ R3, R163, R3, !PT ;  /* 0x00000003a3037209 */ /* 0x000fe40007810000 */
[----:B-1----:R-:W-:Y:S02]  /*15270*/  FMNMX.FTZ R8, R14, R107, !PT ;  /* 0x0000006b0e087209 */ /* 0x002fe40007810000 */
[----:B------:R-:W-:Y:S02]  /*15280*/  ISETP.GT.AND P2, PT, R2, 0x21, PT ;  /* 0x000000210200780c */ /* 0x000fe40003f44270 */
[----:B----4-:R-:W-:Y:S01]  /*15290*/  FSEL R167, R153, -INF , P3 ;  /* 0xff80000099a77808 */ /* 0x010fe20001800000 */
[----:B-----5:R-:W-:Y:S01]  /*152a0*/  FMUL.FTZ R9, R37, c[0x0][0x320] ;  /* 0x0000c80025097a20 */ /* 0x020fe20000410000 */
[----:B------:R-:W-:Y:S02]  /*152b0*/  FMNMX.FTZ R3, R164, R3, !PT ;  /* 0x00000003a4037209 */ /* 0x000fe40007810000 */
[----:B------:R-:W-:Y:S02]  /*152c0*/  FMNMX.FTZ R8, R13, R8, !PT ;  /* 0x000000080d087209 */ /* 0x000fe40007810000 */
[----:B------:R-:W-:Y:S02]  /*152d0*/  FSEL R169, R17, -INF , P2 ;  /* 0xff80000011a97808 */ /* 0x000fe40001000000 */
[----:B------:R1:W4:Y:S01]  /*152e0*/  MUFU.TANH R17, R9 ;  /* 0x0000000900117308 */ /* 0x0003220000002400 */
[----:B------:R-:W-:Y:S02]  /*152f0*/  ISETP.GT.AND P1, PT, R2, 0x28, PT ;  /* 0x000000280200780c */ /* 0x000fe40003f24270 */
[----:B------:R-:W-:Y:S02]  /*15300*/  FMNMX.FTZ R3, R167, R3, !PT ;  /* 0x00000003a7037209 */ /* 0x000fe40007810000 */
[----:B------:R-:W-:Y:S02]  /*15310*/  FMNMX.FTZ R8, R12, R8, !PT ;  /* 0x000000080c087209 */ /* 0x000fe40007810000 */
[C---:B------:R-:W-:Y:S02]  /*15320*/  ISETP.GT.AND P4, PT, R2.reuse, 0x30, PT ;  /* 0x000000300200780c */ /* 0x040fe40003f84270 */
[----:B------:R-:W-:Y:S02]  /*15330*/  FSEL R175, R25, -INF , P1 ;  /* 0xff80000019af7808 */ /* 0x000fe40000800000 */
[C---:B------:R-:W-:Y:S02]  /*15340*/  ISETP.GT.AND P5, PT, R2.reuse, 0x29, PT ;  /* 0x000000290200780c */ /* 0x040fe40003fa4270 */
[----:B------:R-:W-:Y:S02]  /*15350*/  FMNMX.FTZ R3, R169, R3, !PT ;  /* 0x00000003a9037209 */ /* 0x000fe40007810000 */
[C---:B------:R-:W-:Y:S02]  /*15360*/  ISETP.GT.AND P2, PT, R2.reuse, 0x38, PT ;  /* 0x000000380200780c */ /* 0x040fe40003f44270 */
[C---:B------:R-:W-:Y:S02]  /*15370*/  ISETP.GT.AND P1, PT, R2.reuse, 0x39, PT ;  /* 0x000000390200780c */ /* 0x040fe40003f24270 */
[----:B------:R-:W-:Y:S02]  /*15380*/  ISETP.GT.AND P3, PT, R2, 0x31, PT ;  /* 0x000000310200780c */ /* 0x000fe40003f64270 */
[----:B------:R-:W-:Y:S01]  /*15390*/  FMNMX.FTZ R2, R15, R8, !PT ;  /* 0x000000080f027209 */ /* 0x000fe20007810000 */
[----:B------:R-:W-:Y:S01]  /*153a0*/  FMUL.FTZ R8, R38, c[0x0][0x320] ;  /* 0x0000c80026087a20 */ /* 0x000fe20000410000 */
[----:B--2---:R-:W-:Y:S01]  /*153b0*/  FSEL R204, R16, -INF , P4 ;  /* 0xff80000010cc7808 */ /* 0x004fe20002000000 */
[----:B-1----:R-:W-:Y:S01]  /*153c0*/  FMUL.FTZ R9, R39, c[0x0][0x320] ;  /* 0x0000c80027097a20 */ /* 0x002fe20000410000 */
[----:B------:R-:W-:Y:S01]  /*153d0*/  FSEL R171, R23, -INF , P5 ;  /* 0xff80000017ab7808 */ /* 0x000fe20002800000 */
[----:B------:R1:W2:Y:S01]  /*153e0*/  MUFU.TANH R16, R8 ;  /* 0x0000000800107308 */ /* 0x0002a20000002400 */
[----:B------:R-:W-:Y:S02]  /*153f0*/  FMNMX.FTZ R3, R175, R3, !PT ;  /* 0x00000003af037209 */ /* 0x000fe40007810000 */
[----:B------:R-:W-:Y:S02]  /*15400*/  FSEL R201, R20, -INF , P3 ;  /* 0xff80000014c97808 */ /* 0x000fe40001800000 */
[----:B------:R-:W-:Y:S02]  /*15410*/  FMNMX.FTZ R3, R171, R3, !PT ;  /* 0x00000003ab037209 */ /* 0x000fe40007810000 */
[----:B---3--:R-:W-:Y:S02]  /*15420*/  FSEL R200, R18, -INF , P2 ;  /* 0xff80000012c87808 */ /* 0x008fe40001000000 */
[----:B------:R-:W-:Y:S01]  /*15430*/  FMNMX.FTZ R3, R204, R3, !PT ;  /* 0x00000003cc037209 */ /* 0x000fe20007810000 */
[----:B------:R-:W3:Y:S01]  /*15440*/  MUFU.TANH R9, R9 ;  /* 0x0000000900097308 */ /* 0x000ee20000002400 */
[----:B----4-:R-:W-:Y:S02]  /*15450*/  FSEL R197, R17, -INF , P1 ;  /* 0xff80000011c57808 */ /* 0x010fe40000800000 */
[----:B------:R-:W-:Y:S02]  /*15460*/  FMNMX.FTZ R3, R201, R3, !PT ;  /* 0x00000003c9037209 */ /* 0x000fe40007810000 */
[----:B------:R-:W-:Y:S02]  /*15470*/  ISETP.GT.AND P0, PT, R0, 0x10, PT ;  /* 0x000000100000780c */ /* 0x000fe40003f04270 */
[----:B------:R-:W-:Y:S02]  /*15480*/  FMNMX.FTZ R3, R200, R3, !PT ;  /* 0x00000003c8037209 */ /* 0x000fe40007810000 */
[----:B------:R-:W-:Y:S02]  /*15490*/  FSEL R161, R156, -INF , P0 ;  /* 0xff8000009ca17808 */ /* 0x000fe40000000000 */
[----:B------:R-:W-:Y:S02]  /*154a0*/  FMNMX.FTZ R3, R197, R3, !PT ;  /* 0x00000003c5037209 */ /* 0x000fe40007810000 */
[C---:B------:R-:W-:Y:S02]  /*154b0*/  ISETP.GT.AND P0, PT, R0.reuse, 0x18, PT ;  /* 0x000000180000780c */ /* 0x040fe40003f04270 */
[----:B------:R-:W-:Y:S01]  /*154c0*/  ISETP.GT.AND P1, PT, R0, 0x30, PT ;  /* 0x000000300000780c */ /* 0x000fe20003f24270 */
[----:B-1----:R-:W1:Y:S01]  /*154d0*/  SHFL.BFLY PT, R8, R3, 0x2, 0x1f ;  /* 0x0c401f0003087f89 */ /* 0x002e6200000e0000 */
[----:B------:R-:W-:Y:S02]  /*154e0*/  FSEL R165, R152, -INF , P0 ;  /* 0xff80000098a57808 */ /* 0x000fe40000000000 */
[C---:B------:R-:W-:Y:S02]  /*154f0*/  ISETP.GT.AND P0, PT, R0.reuse, 0x20, PT ;  /* 0x000000200000780c */ /* 0x040fe40003f04270 */
[----:B------:R-:W-:Y:S02]  /*15500*/  ISETP.GT.AND P3, PT, R0, 0x28, PT ;  /* 0x000000280000780c */ /* 0x000fe40003f64270 */
[----:B------:R-:W-:Y:S02]  /*15510*/  FSEL R170, R26, -INF , P0 ;  /* 0xff8000001aaa7808 */ /* 0x000fe40000000000 */
[C---:B------:R-:W-:Y:S02]  /*15520*/  ISETP.GT.AND P0, PT, R0.reuse, 0x21, PT ;  /* 0x000000210000780c */ /* 0x040fe40003f04270 */
[----:B------:R-:W-:Y:S02]  /*15530*/  FSEL R199, R21, -INF , P1 ;  /* 0xff80000015c77808 */ /* 0x000fe40000800000 */
[----:B------:R-:W-:Y:S02]  /*15540*/  FSEL R168, R27, -INF , P0 ;  /* 0xff8000001ba87808 */ /* 0x000fe40000000000 */
[C---:B------:R-:W-:Y:S02]  /*15550*/  ISETP.GT.AND P0, PT, R0.reuse, 0x29, PT ;  /* 0x000000290000780c */ /* 0x040fe40003f04270 */
[----:B------:R-:W-:Y:S02]  /*15560*/  ISETP.GT.AND P1, PT, R0, 0x38, PT ;  /* 0x000000380000780c */ /* 0x000fe40003f24270 */
[----:B------:R-:W-:Y:S02]  /*15570*/  FSEL R174, R22, -INF , P0 ;  /* 0xff80000016ae7808 */ /* 0x000fe40000000000 */
[----:B------:R-:W-:Y:S02]  /*15580*/  ISETP.GT.AND P0, PT, R0, 0x31, PT ;  /* 0x000000310000780c */ /* 0x000fe40003f04270 */
[----:B--2---:R-:W-:Y:S02]  /*15590*/  FSEL R202, R16, -INF , P1 ;  /* 0xff80000010ca7808 */ /* 0x004fe40000800000 */
[----:B------:R-:W-:Y:S02]  /*155a0*/  FSEL R198, R19, -INF , P0 ;  /* 0xff80000013c67808 */ /* 0x000fe40000000000 */
[----:B------:R-:W-:Y:S02]  /*155b0*/  ISETP.GT.AND P0, PT, R0, 0x39, PT ;  /* 0x000000390000780c */ /* 0x000fe40003f04270 */
[----:B-1----:R-:W-:Y:S02]  /*155c0*/  FMNMX.FTZ R0, R3, R8, !PT ;  /* 0x0000000803007209 */ /* 0x002fe40007810000 */
[----:B---3--:R-:W-:Y:S02]  /*155d0*/  FSEL R207, R9, -INF , P0 ;  /* 0xff80000009cf7808 */ /* 0x008fe40000000000 */
[----:B------:R-:W-:Y:S01]  /*155e0*/  FMNMX.FTZ R2, R161, R2, !PT ;  /* 0x00000002a1027209 */ /* 0x000fe20007810000 */
[----:B------:R-:W1:Y:S01]  /*155f0*/  SHFL.BFLY PT, R9, R0, 0x1, 0x1f ;  /* 0x0c201f0000097f89 */ /* 0x000e6200000e0000 */
[----:B------:R-:W-:Y:S02]  /*15600*/  FSEL R173, R24, -INF , P3 ;  /* 0xff80000018ad7808 */ /* 0x000fe40001800000 */
[----:B------:R-:W-:Y:S02]  /*15610*/  FMNMX.FTZ R2, R162, R2, !PT ;  /* 0x00000002a2027209 */ /* 0x000fe40007810000 */
[----:B------:R-:W-:Y:S02]  /*15620*/  IADD3 R156, R187, R176, RZ ;  /* 0x000000b0bb9c7210 */ /* 0x000fe40007ffe0ff */
[----:B------:R-:W-:Y:S03]  /*15630*/  FMNMX.FTZ R2, R165, R2, !PT ;  /* 0x00000002a5027209 */ /* 0x000fe60007810000 */
[----:B------:R-:W-:Y:S01]  /*15640*/  LDSM.16.MT88.4 R32, [R156] ;  /* 0x000000009c20783b */ /* 0x000fe20000004200 */
[----:B------:R-:W-:Y:S04]  /*15650*/  FMNMX.FTZ R2, R166, R2, !PT ;  /* 0x00000002a6027209 */ /* 0x000fe80007810000 */
[----:B------:R-:W-:Y:S04]  /*15660*/  FMNMX.FTZ R2, R170, R2, !PT ;  /* 0x00000002aa027209 */ /* 0x000fe80007810000 */
[----:B------:R-:W-:Y:S04]  /*15670*/  FMNMX.FTZ R2, R168, R2, !PT ;  /* 0x00000002a8027209 */ /* 0x000fe80007810000 */
[----:B------:R-:W-:Y:S02]  /*15680*/  FMNMX.FTZ R2, R173, R2, !PT ;  /* 0x00000002ad027209 */ /* 0x000fe40007810000 */
[----:B-1----:R-:W-:Y:S02]  /*15690*/  FMNMX.FTZ R9, R0, R9, !PT ;  /* 0x0000000900097209 */ /* 0x002fe40007810000 */
[----:B------:R-:W-:Y:S02]  /*156a0*/  FMNMX.FTZ R2, R174, R2, !PT ;  /* 0x00000002ae027209 */ /* 0x000fe40007810000 */
[C---:B------:R-:W-:Y:S01]  /*156b0*/  FSETP.NEU.FTZ.AND P1, PT, R9.reuse, -INF , PT ;  /* 0xff8000000900780b */ /* 0x040fe20003f3d000 */
[----:B------:R-:W-:Y:S01]  /*156c0*/  FMUL.FTZ R0, R9, c[0x0][0x2d0] ;  /* 0x0000b40009007a20 */ /* 0x000fe20000410000 */
[----:B------:R-:W-:Y:S04]  /*156d0*/  FMNMX.FTZ R2, R199, R2, !PT ;  /* 0x00000002c7027209 */ /* 0x000fe80007810000 */
[----:B------:R-:W-:Y:S02]  /*156e0*/  FSEL R157, R0, RZ, P1 ;  /* 0x000000ff009d7208 */ /* 0x000fe40000800000 */
[----:B------:R-:W-:Y:S03]  /*156f0*/  FMNMX.FTZ R2, R198, R2, !PT ;  /* 0x00000002c6027209 */ /* 0x000fe60007810000 */
[--C-:B------:R-:W-:Y:S01]  /*15700*/  FFMA.FTZ R0, R5, c[0x0][0x2d0], -R157.reuse ;  /* 0x0000b40005007a23 */ /* 0x100fe2000001089d */
[----:B------:R-:W-:Y:S03]  /*15710*/  FMNMX.FTZ R2, R202, R2, !PT ;  /* 0x00000002ca027209 */ /* 0x000fe60007810000 */
[----:B------:R1:W-:Y:S01]  /*15720*/  MUFU.EX2 R206, R0 ;  /* 0x0000000000ce7308 */ /* 0x0003e20000000800 */
[----:B------:R-:W-:Y:S05]  /*15730*/  FMNMX.FTZ R2, R207, R2, !PT ;  /* 0x00000002cf027209 */ /* 0x000fea0007810000 */
[----:B------:R-:W2:Y:S01]  /*15740*/  SHFL.BFLY PT, R3, R2, 0x2, 0x1f ;  /* 0x0c401f0002037f89 */ /* 0x000ea200000e0000 */
[--C-:B-1----:R-:W-:Y:S04]  /*15750*/  FFMA.FTZ R0, R4, c[0x0][0x2d0], -R157.reuse ;  /* 0x0000b40004007a23 */ /* 0x102fe8000001089d */
[----:B------:R1:W3:Y:S01]  /*15760*/  MUFU.EX2 R205, R0 ;  /* 0x0000000000cd7308 */ /* 0x0002e20000000800 */
[----:B--2---:R-:W-:Y:S05]  /*15770*/  FMNMX.FTZ R2, R2, R3, !PT ;  /* 0x0000000302027209 */ /* 0x004fea0007810000 */
[----:B------:R-:W2:Y:S01]  /*15780*/  SHFL.BFLY PT, R3, R2, 0x1, 0x1f ;  /* 0x0c201f0002037f89 */ /* 0x000ea200000e0000 */
[--C-:B-1----:R-:W-:Y:S01]  /*15790*/  FFMA.FTZ R0, R7, c[0x0][0x2d0], -R157.reuse ;  /* 0x0000b40007007a23 */ /* 0x102fe2000001089d */
[----:B---3--:R-:W-:Y:S03]  /*157a0*/  F2FP.BF16.PACK_AB R152, R205, R206 ;  /* 0x000000cecd98723e */ /* 0x008fe600000010ff */
[----:B------:R1:W-:Y:S01]  /*157b0*/  MUFU.EX2 R213, R0 ;  /* 0x0000000000d57308 */ /* 0x0003e20000000800 */
[----:B--2---:R-:W-:Y:S04]  /*157c0*/  FMNMX.FTZ R8, R2, R3, !PT ;  /* 0x0000000302087209 */ /* 0x004fe80007810000 */
[C---:B------:R-:W-:Y:S01]  /*157d0*/  FSETP.NEU.FTZ.AND P0, PT, R8.reuse, -INF , PT ;  /* 0xff8000000800780b */ /* 0x040fe20003f1d000 */
[----:B------:R-:W-:Y:S05]  /*157e0*/  FMUL.FTZ R2, R8, c[0x0][0x2d0] ;  /* 0x0000b40008027a20 */ /* 0x000fea0000410000 */
[----:B------:R-:W-:Y:S02]  /*157f0*/  FSEL R158, R2, RZ, P0 ;  /* 0x000000ff029e7208 */ /* 0x000fe40000000000 */
[----:B------:R-:W-:Y:S02]  /*15800*/  FSEL R2, R9, RZ, P1 ;  /* 0x000000ff09027208 */ /* 0x000fe40000800000 */
[----:B------:R-:W-:Y:S01]  /*15810*/  ISETP.GE.AND P1, PT, R214, 0x1, PT ;  /* 0x00000001d600780c */ /* 0x000fe20003f26270 */
[----:B------:R-:W-:Y:S02]  /*15820*/  FFMA.FTZ R3, R15, c[0x0][0x2d0], -R158 ;  /* 0x0000b4000f037a23 */ /* 0x000fe4000001089e */
[----:B------:R-:W-:Y:S02]  /*15830*/  FADD.FTZ R2, -R2, R106 ;  /* 0x0000006a02027221 */ /* 0x000fe40000010100 */
[----:B------:R2:W-:Y:S01]  /*15840*/  MUFU.EX2 R208, R3 ;  /* 0x0000000300d07308 */ /* 0x0005e20000000800 */
[----:B-1----:R-:W-:Y:S02]  /*15850*/  FFMA.FTZ R0, R6, c[0x0][0x2d0], -R157 ;  /* 0x0000b40006007a23 */ /* 0x002fe4000001089d */
[----:B------:R-:W-:Y:S07]  /*15860*/  FMUL.FTZ R2, R2, c[0x0][0x2d0] ;  /* 0x0000b40002027a20 */ /* 0x000fee0000410000 */
[----:B------:R1:W3:Y:S10]  /*15870*/  MUFU.EX2 R212, R0 ;  /* 0x0000000000d47308 */ /* 0x0002f40000000800 */
[----:B------:R-:W4:Y:S01]  /*15880*/  MUFU.EX2 R2, R2 ;  /* 0x0000000200027308 */ /* 0x000f220000000800 */
[----:B--2---:R-:W-:Y:S04]  /*15890*/  IADD3 R3, R186, R176, RZ ;  /* 0x000000b0ba037210 */ /* 0x004fe80007ffe0ff */
[----:B------:R-:W-:Y:S01]  /*158a0*/  IADD3 R106, R184, R3, RZ ;  /* 0x00000003b86a7210 */ /* 0x000fe20007ffe0ff */
[----:B------:R-:W2:Y:S01]  /*158b0*/  LDSM.16.MT88.4 R16, [R3] ;  /* 0x000000000310783b */ /* 0x000ea20000004200 */
[--C-:B-1----:R-:W-:Y:S01]  /*158c0*/  FFMA.FTZ R0, R14, c[0x0][0x2d0], -R158.reuse ;  /* 0x0000b4000e007a23 */ /* 0x102fe2000001089e */
[----:B---3--:R-:W-:Y:S06]  /*158d0*/  F2FP.BF16.PACK_AB R154, R212, R213 ;  /* 0x000000d5d49a723e */ /* 0x008fec00000010ff */
[----:B------:R-:W1:Y:S01]  /*158e0*/  LDSM.16.MT88.4 R24, [R106] ;  /* 0x000000006a18783b */ /* 0x000e620000004200 */
[----:B------:R3:W-:Y:S01]  /*158f0*/  MUFU.EX2 R203, R0 ;  /* 0x0000000000cb7308 */ /* 0x0007e20000000800 */
[C---:B----4-:R-:W-:Y:S02]  /*15900*/  FMUL.FTZ R4, R2.reuse, R112 ;  /* 0x0000007002047220 */ /* 0x050fe40000410000 */
        /* <DEDUP_REMOVED lines=8> */
[--C-:B---3--:R-:W-:Y:S02]  /*15990*/  FFMA.FTZ R0, R13, c[0x0][0x2d0], -R158.reuse ;  /* 0x0000b4000d007a23 */ /* 0x108fe4000001089e */
[C---:B------:R-:W-:Y:S02]  /*159a0*/  FMUL.FTZ R13, R2.reuse, R117 ;  /* 0x00000075020d7220 */ /* 0x040fe40000410000 */
[----:B------:R-:W3:Y:S01]  /*159b0*/  MUFU.EX2 R210, R0 ;  /* 0x0000000000d27308 */ /* 0x000ee20000000800 */
        /* <DEDUP_REMOVED lines=12> */
[----:B---3--:R-:W-:Y:S01]  /*15a80*/  F2FP.BF16.PACK_AB R153, R210, R203 ;  /* 0x000000cbd299723e */ /* 0x008fe200000010ff */
[--C-:B------:R-:W-:Y:S02]  /*15a90*/  FFMA.FTZ R0, R12, c[0x0][0x2d0], -R158.reuse ;  /* 0x0000b4000c007a23 */ /* 0x100fe4000001089e */
[C---:B------:R-:W-:Y:S02]  /*15aa0*/  FMUL.FTZ R12, R2.reuse, R116 ;  /* 0x00000074020c7220 */ /* 0x040fe40000410000 */
[----:B------:R3:W4:Y:S01]  /*15ab0*/  MUFU.EX2 R209, R0 ;  /* 0x0000000000d17308 */ /* 0x0007220000000800 */
        /* <DEDUP_REMOVED lines=12> */
[----:B---3--:R-:W-:Y:S01]  /*15b80*/  FSEL R0, R8, RZ, P0 ;  /* 0x000000ff08007208 */ /* 0x008fe20000000000 */
[----:B------:R-:W-:Y:S01]  /*15b90*/  FMUL.FTZ R89, R2, R89 ;  /* 0x0000005902597220 */ /* 0x000fe20000410000 */
[----:B----4-:R-:W-:Y:S01]  /*15ba0*/  F2FP.BF16.PACK_AB R155, R208, R209 ;  /* 0x000000d1d09b723e */ /* 0x010fe200000010ff */
[----:B------:R-:W-:Y:S02]  /*15bb0*/  FMUL.FTZ R92, R2, R92 ;  /* 0x0000005c025c7220 */ /* 0x000fe40000410000 */
[----:B------:R-:W-:Y:S01]  /*15bc0*/  FADD.FTZ R0, -R0, R107 ;  /* 0x0000006b00007221 */ /* 0x000fe20000010100 */
[----:B------:R-:W-:Y:S01]  /*15bd0*/  IADD3 R107, R184, R156, RZ ;  /* 0x0000009cb86b7210 */ /* 0x000fe20007ffe0ff */
[----:B------:R-:W-:Y:S02]  /*15be0*/  FMUL.FTZ R93, R2, R93 ;  /* 0x0000005d025d7220 */ /* 0x000fe40000410000 */
[----:B------:R-:W-:Y:S02]  /*15bf0*/  FMUL.FTZ R0, R0, c[0x0][0x2d0] ;  /* 0x0000b40000007a20 */ /* 0x000fe40000410000 */
[C---:B------:R-:W-:Y:S02]  /*15c00*/  FMUL.FTZ R96, R2.reuse, R96 ;  /* 0x0000006002607220 */ /* 0x040fe40000410000 */
[C---:B------:R-:W-:Y:S02]  /*15c10*/  FMUL.FTZ R97, R2.reuse, R97 ;  /* 0x0000006102617220 */ /* 0x040fe40000410000 */
[----:B------:R-:W3:Y:S01]  /*15c20*/  MUFU.EX2 R0, R0 ;  /* 0x0000000000007308 */ /* 0x000ee20000000800 */
[C---:B------:R-:W-:Y:S02]  /*15c30*/  FMUL.FTZ R100, R2.reuse, R100 ;  /* 0x0000006402647220 */ /* 0x040fe40000410000 */
[----:B------:R-:W-:Y:S02]  /*15c40*/  FMUL.FTZ R101, R2, R101 ;  /* 0x0000006502657220 */ /* 0x000fe40000410000 */
[--C-:B------:R-:W-:Y:S05]  /*15c50*/  FFMA.FTZ R124, R169, c[0x0][0x2d0], -R157.reuse ;  /* 0x0000b400a97c7a23 */ /* 0x100fea000001089d */
[----:B------:R4:W-:Y:S01]  /*15c60*/  MUFU.EX2 R169, R124 ;  /* 0x0000007c00a97308 */ /* 0x0009e20000000800 */
[C---:B---3--:R-:W-:Y:S02]  /*15c70*/  FMUL.FTZ R6, R0.reuse, R114 ;  /* 0x0000007200067220 */ /* 0x048fe40000410000 */
[C---:B------:R-:W-:Y:S02]  /*15c80*/  FMUL.FTZ R7, R0.reuse, R115 ;  /* 0x0000007300077220 */ /* 0x040fe40000410000 */
[----:B------:R-:W3:Y:S01]  /*15c90*/  LDSM.16.MT88.4 R112, [R107] ;  /* 0x000000006b70783b */ /* 0x000ee20000004200 */
        /* <DEDUP_REMOVED lines=14> */
[C---:B-1----:R-:W-:Y:S03]  /*15d80*/  HMMA.16816.F32.BF16 R16, R152.reuse, R24, R16 ;  /* 0x000000189810723c */ /* 0x042fe60000041810 */
        /* <DEDUP_REMOVED lines=11> */
[C---:B------:R-:W-:Y:S03]  /*15e40*/  HMMA.16816.F32.BF16 R24, R152.reuse, R32, R24 ;  /* 0x000000209818723c */ /* 0x040fe60000041818 */
        /* <DEDUP_REMOVED lines=11> */
[C---:B---3--:R-:W-:Y:S03]  /*15f00*/  HMMA.16816.F32.BF16 R32, R152.reuse, R112, R32 ;  /* 0x000000709820723c */ /* 0x048fe60000041820 */
        /* <DEDUP_REMOVED lines=35> */
[----:B------:R-:W5:Y:S03]  /*16140*/  LDSM.16.MT88.4 R116, [R3+0x4000] ;  /* 0x004000000374783b */ /* 0x000f660000004200 */
[C---:B------:R-:W-:Y:S02]  /*16150*/  FMUL.FTZ R102, R0.reuse, R102 ;  /* 0x0000006600667220 */ /* 0x040fe40000410000 */
[----:B------:R-:W-:Y:S02]  /*16160*/  FMUL.FTZ R103, R0, R103 ;  /* 0x0000006700677220 */ /* 0x000fe40000410000 */
[----:B----4-:R-:W-:Y:S04]  /*16170*/  FFMA.FTZ R124, R170, c[0x0][0x2d0], -R158 ;  /* 0x0000b400aa7c7a23 */ /* 0x010fe8000001089e */
[----:B------:R-:W-:Y:S02]  /*16180*/  FFMA.FTZ R2, R2, R221, R206 ;  /* 0x000000dd02027223 */ /* 0x000fe400000100ce */
[----:B------:R-:W-:Y:S02]  /*16190*/  FFMA.FTZ R0, R0, R220, R203 ;  /* 0x000000dc00007223 */ /* 0x000fe400000100cb */
[----:B------:R-:W-:Y:S02]  /*161a0*/  FADD.FTZ R2, R205, R2 ;  /* 0x00000002cd027221 */ /* 0x000fe40000010000 */
[----:B--2---:R-:W-:Y:S02]  /*161b0*/  FFMA.FTZ R120, R161, c[0x0][0x2d0], -R158 ;  /* 0x0000b400a1787a23 */ /* 0x004fe4000001089e */
[----:B------:R-:W-:Y:S02]  /*161c0*/  FADD.FTZ R0, R210, R0 ;  /* 0x00000000d2007221 */ /* 0x000fe40000010000 */
[----:B------:R2:W4:Y:S01]  /*161d0*/  MUFU.EX2 R193, R120 ;  /* 0x0000007800c17308 */ /* 0x0005220000000800 */
[----:B------:R-:W-:Y:S01]  /*161e0*/  FADD.FTZ R2, R213, R2 ;  /* 0x00000002d5027221 */ /* 0x000fe20000010000 */
[C---:B-1----:R-:W-:Y:S03]  /*161f0*/  HMMA.16816.F32.BF16 R64, R152.reuse, R112, R64 ;  /* 0x000000709840723c */ /* 0x042fe60000041840 */
[----:B------:R-:W-:Y:S02]  /*16200*/  FADD.FTZ R0, R209, R0 ;  /* 0x00000000d1007221 */ /* 0x000fe40000010000 */
[----:B------:R-:W-:Y:S02]  /*16210*/  FADD.FTZ R2, R212, R2 ;  /* 0x00000002d4027221 */ /* 0x000fe40000010000 */
[----:B------:R-:W-:Y:S01]  /*16220*/  FADD.FTZ R0, R208, R0 ;  /* 0x00000000d0007221 */ /* 0x000fe20000010000 */
[C---:B------:R-:W-:Y:S01]  /*16230*/  HMMA.16816.F32.BF16 R68, R152.reuse, R114, R68 ;  /* 0x000000729844723c */ /* 0x040fe20000041844 */
[----:B------:R-:W1:Y:S03]  /*16240*/  LDSM.16.MT88.4 R112, [R106+0x4000] ;  /* 0x004000006a70783b */ /* 0x000e660000004200 */
[----:B---3--:R-:W-:Y:S04]  /*16250*/  FADD.FTZ R2, R195, R2 ;  /* 0x00000002c3027221 */ /* 0x008fe80000010000 */
[C---:B-----5:R-:W-:Y:S04]  /*16260*/  HMMA.16816.F32.BF16 R72, R152.reuse, R116, R72 ;  /* 0x000000749848723c */ /* 0x060fe80000041848 */
[----:B--2---:R-:W-:Y:S02]  /*16270*/  FFMA.FTZ R120, R162, c[0x0][0x2d0], -R158 ;  /* 0x0000b400a2787a23 */ /* 0x004fe4000001089e */
[----:B------:R-:W-:Y:S02]  /*16280*/  MUFU.EX2 R162, R129 ;  /* 0x0000008100a27308 */ /* 0x000fe40000000800 */
[C---:B------:R-:W-:Y:S01]  /*16290*/  HMMA.16816.F32.BF16 R76, R152.reuse, R118, R76 ;  /* 0x00000076984c723c */ /* 0x040fe2000004184c */
[----:B------:R-:W2:Y:S03]  /*162a0*/  LDSM.16.MT88.4 R116, [R156+0x4000] ;  /* 0x004000009c74783b */ /* 0x000ea60000004200 */
[----:B----4-:R-:W-:Y:S04]  /*162b0*/  FADD.FTZ R0, R193, R0 ;  /* 0x00000000c1007221 */ /* 0x010fe80000010000 */
        /* <DEDUP_REMOVED lines=158> */
[----:B------:R1:W5:Y:S07]  /*16ca0*/  LDSM.16.MT88.4 R4, [R3+0x5800] ;  /* 0x005800000304783b */ /* 0x00036e0000004200 */
[C---:B--2---:R-:W-:Y:S08]  /*16cb0*/  HMMA.16816.F32.BF16 R48, R152.reuse, R12, R48 ;  /* 0x0000000c9830723c */ /* 0x044ff00000041830 */
[C---:B------:R-:W-:Y:S01]  /*16cc0*/  HMMA.16816.F32.BF16 R52, R152.reuse, R14, R52 ;  /* 0x0000000e9834723c */ /* 0x040fe20000041834 */
[----:B------:R-:W2:Y:S07]  /*16cd0*/  LDSM.16.MT88.4 R12, [R156+0x5800] ;  /* 0x005800009c0c783b */ /* 0x000eae0000004200 */
[C---:B---3--:R-:W-:Y:S04]  /*16ce0*/  HMMA.16816.F32.BF16 R56, R152.reuse, R16, R56 ;  /* 0x000000109838723c */ /* 0x048fe80000041838 */
[----:B-1----:R-:W-:Y:S02]  /*16cf0*/  FADD.FTZ R3, R165, R0 ;  /* 0x00000000a5037221 */ /* 0x002fe40000010000 */
[----:B------:R-:W-:Y:S02]  /*16d00*/  FADD.FTZ R0, R160, R2 ;  /* 0x00000002a0007221 */ /* 0x000fe40000010000 */
[C---:B------:R-:W-:Y:S04]  /*16d10*/  HMMA.16816.F32.BF16 R60, R152.reuse, R18, R60 ;  /* 0x00000012983c723c */ /* 0x040fe8000004183c */
[----:B------:R-:W-:Y:S02]  /*16d20*/  FADD.FTZ R3, R159, R3 ;  /* 0x000000039f037221 */ /* 0x000fe40000010000 */
[----:B------:R-:W-:Y:S02]  /*16d30*/  FADD.FTZ R2, R163, R0 ;  /* 0x00000000a3027221 */ /* 0x000fe40000010000 */
[C---:B----4-:R-:W-:Y:S04]  /*16d40*/  HMMA.16816.F32.BF16 R64, R152.reuse, R20, R64 ;  /* 0x000000149840723c */ /* 0x050fe80000041840 */
[----:B------:R-:W-:Y:S02]  /*16d50*/  FADD.FTZ R0, R161, R3 ;  /* 0x00000003a1007221 */ /* 0x000fe40000010000 */
[----:B------:R-:W-:Y:S01]  /*16d60*/  FADD.FTZ R3, R162, R2 ;  /* 0x00000002a2037221 */ /* 0x000fe20000010000 */
[----:B------:R-:W-:Y:S01]  /*16d70*/  IADD3 R2, R214, 0x1, RZ ;  /* 0x00000001d6027810 */ /* 0x000fe20007ffe0ff */
[C---:B------:R-:W-:Y:S04]  /*16d80*/  HMMA.16816.F32.BF16 R68, R152.reuse, R22, R68 ;  /* 0x000000169844723c */ /* 0x040fe80000041844 */
[----:B------:R-:W-:Y:S01]  /*16d90*/  FADD.FTZ R0, R157, R0 ;  /* 0x000000009d007221 */ /* 0x000fe20000010000 */
[----:B------:R-:W-:Y:S01]  /*16da0*/  SEL R214, R2, RZ, !P1 ;  /* 0x000000ff02d67207 */ /* 0x000fe20004800000 */
[----:B------:R-:W-:Y:S02]  /*16db0*/  FADD.FTZ R221, R164, R3 ;  /* 0x00000003a4dd7221 */ /* 0x000fe40000010000 */
[C---:B-----5:R-:W-:Y:S04]  /*16dc0*/  HMMA.16816.F32.BF16 R72, R152.reuse, R4, R72 ;  /* 0x000000049848723c */ /* 0x060fe80000041848 */
[----:B------:R-:W-:Y:S04]  /*16dd0*/  FADD.FTZ R220, R158, R0 ;  /* 0x000000009edc7221 */ /* 0x000fe80000010000 */
[C---:B------:R-:W-:Y:S01]  /*16de0*/  HMMA.16816.F32.BF16 R76, R152.reuse, R6, R76 ;  /* 0x00000006984c723c */ /* 0x040fe2000004184c */
[----:B------:R-:W1:Y:S07]  /*16df0*/  LDSM.16.MT88.4 R4, [R107+0x5800] ;  /* 0x005800006b04783b */ /* 0x000e6e0000004200 */
[C---:B------:R-:W-:Y:S08]  /*16e00*/  HMMA.16816.F32.BF16 R80, R152.reuse, R24, R80 ;  /* 0x000000189850723c */ /* 0x040ff00000041850 */
[C---:B------:R-:W-:Y:S08]  /*16e10*/  HMMA.16816.F32.BF16 R84, R152.reuse, R26, R84 ;  /* 0x0000001a9854723c */ /* 0x040ff00000041854 */
[C---:B--2---:R-:W-:Y:S08]  /*16e20*/  HMMA.16816.F32.BF16 R88, R152.reuse, R12, R88 ;  /* 0x0000000c9858723c */ /* 0x044ff00000041858 */
[C---:B------:R-:W-:Y:S08]  /*16e30*/  HMMA.16816.F32.BF16 R92, R152.reuse, R14, R92 ;  /* 0x0000000e985c723c */ /* 0x040ff0000004185c */
[C---:B-1----:R-:W-:Y:S07]  /*16e40*/  HMMA.16816.F32.BF16 R96, R152.reuse, R4, R96 ;  /* 0x000000049860723c */ /* 0x042fee0000041860 */
[----:B------:R-:W-:Y:S01]  /*16e50*/  IADD3 R4, R188, -0x2, RZ ;  /* 0xfffffffebc047810 */ /* 0x000fe20007ffe0ff */
[----:B------:R-:W-:Y:S03]  /*16e60*/  HMMA.16816.F32.BF16 R100, R152, R6, R100 ;  /* 0x000000069864723c */ /* 0x000fe60000041864 */
[----:B------:R-:W-:Y:S11]  /*16e70*/  ISETP.GE.AND P0, PT, R4, R226, PT ;  /* 0x000000e20400720c */ /* 0x000ff60003f06270 */
[----:B------:R-:W-:Y:S02]  /*16e80*/  @!UPT UIADD3 URZ, URZ, URZ, URZ ;  /* 0x0000003f3f3ff290 */ /* 0x000fe4000fffe03f */
[----:B------:R-:W-:-:S05]  /*16e90*/  @!P0 BRA `(.L_x_2970) ;  /* 0x000004f000008947 */ /* 0x000fca0003800000 */
[----:B------:R-:W-:Y:S01]  /*16ea0*/  IMAD.MOV.U32 R175, RZ, RZ, c[0x0][0x2b8] ;  /* 0x0000ae00ffaf7624 */ /* 0x000fe200078e00ff */
[----:B------:R-:W-:Y:S01]  /*16eb0*/  IADD3 R2, R231, R215, R248 ;  /* 0x000000d7e7027210 */ /* 0x000fe20007ffe0f8 */
[----:B------:R-:W-:Y:S01]  /*16ec0*/  IMAD.MOV.U32 R196, RZ, RZ, RZ ;  /* 0x000000ffffc47224 */ /* 0x000fe200078e00ff */
[C---:B------:R-:W-:Y:S01]  /*16ed0*/  SHF.L.U64.HI R20, R219.reuse, 0x1, R229 ;  /* 0x00000001db147819 */ /* 0x040fe200000102e5 */
[----:B------:R-:W-:Y:S01]  /*16ee0*/  IMAD.SHL.U32 R19, R219, 0x2, RZ ;  /* 0x00000002db137824 */ /* 0x000fe200078e00ff */
[----:B------:R-:W-:Y:S01]  /*16ef0*/  ISETP.NE.AND P5, PT, R175, 0x1, PT ;  /* 0x00000001af00780c */ /* 0x000fe20003fa5270 */
[----:B------:R-:W-:Y:S01]  /*16f00*/  IMAD.SHL.U32 R17, R218, 0x2, RZ ;  /* 0x00000002da117824 */ /* 0x000fe200078e00ff */
[----:B------:R-:W-:Y:S01]  /*16f10*/  IADD3 R2, R2, -0x80, RZ ;  /* 0xffffff8002027810 */ /* 0x000fe20007ffe0ff */
[----:B------:R-:W-:Y:S01]  /*16f20*/  IMAD.SHL.U32 R15, R216, 0x2, RZ ;  /* 0x00000002d80f7824 */ /* 0x000fe200078e00ff */
[----:B------:R-:W-:Y:S02]  /*16f30*/  SHF.L.U64.HI R18, R218, 0x1, R230 ;  /* 0x00000001da127819 */ /* 0x000fe400000102e6 */
        /* <DEDUP_REMOVED lines=26> */
.L_x_3072:
[----:B------:R-:W-:-:S05]  /*170e0*/  BRA.DIV ~URZ, `(.L_x_2972) ;  /* 0x0000a3f27f007947 */ /* 0x000fca000b800000 */
[----:B------:R-:W3:Y:S01]  /*170f0*/  SHFL.IDX PT, R2, R14, RZ, 0x181f ;  /* 0x00181fff0e027589 */ /* 0x000ee200000e0000 */
[----:B------:R-:W-:Y:S01]  /*17100*/  ISETP.GE.AND P3, PT, R216, c[0x0][0x1d4], PT ;  /* 0x00007500d8007a0c */ /* 0x000fe20003f66270 */
[----:B------:R-:W-:Y:S01]  /*17110*/  IMAD R0, R214, 0x6000, R11 ;  /* 0x00006000d6007824 */ /* 0x000fe200078e020b */
[----:B------:R-:W-:Y:S04]  /*17120*/  ISETP.GE.AND P1, PT, R218, c[0x0][0x1d4], PT ;  /* 0x00007500da007a0c */ /* 0x000fe80003f26270 */
[----:B------:R-:W-:Y:S02]  /*17130*/  SEL R13, RZ, 0x10, P1 ;  /* 0x00000010ff0d7807 */ /* 0x000fe40000800000 */
[----:B---3--:R-:W-:Y:S05]  /*17140*/  IADD3 R6, P0, R2, R15, RZ ;  /* 0x0000000f02067210 */ /* 0x008fea0007f1e0ff */
[----:B--2---:R-:W-:Y:S01]  /*17150*/  IMAD.X R7, R4, 0x1, R16, P0 ;  /* 0x0000000104077824 */ /* 0x004fe200000e0610 */
[----:B------:R-:W-:Y:S04]  /*17160*/  ISETP.GE.AND P0, PT, R219, c[0x0][0x1d4], PT ;  /* 0x00007500db007a0c */ /* 0x000fe80003f06270 */
[----:B------:R-:W-:Y:S01]  /*17170*/  @!PT LDS RZ, [RZ] ;  /* 0x00000000fffff984 */ /* 0x000fe20000000800 */
[----:B------:R-:W-:Y:S01]  /*17180*/  @!PT LDS RZ, [RZ] ;  /* 0x00000000fffff984 */ /* 0x000fe20000000800 */
[----:B------:R2:W-:Y:S01]  /*17190*/  LDGSTS.E.BYPASS.LTC128B.128 [R0], [R6.64], !P3 ;  /* 0x0000000006007fae */ /* 0x0005e2000d901d48 */
[----:B------:R-:W-:Y:S02]  /*171a0*/  SEL R12, RZ, 0x10, P0 ;  /* 0x00000010ff0c7807 */ /* 0x000fe40000000000 */
        /* <DEDUP_REMOVED lines=9> */
.L_x_3073:
[C---:B----4-:R-:W-:Y:S02]  /*17240*/  IADD3 R3, -R5.reuse, 0x10, RZ ;  /* 0x0000001005037810 */ /* 0x050fe40007ffe1ff */
[----:B------:R-:W-:Y:S02]  /*17250*/  ISETP.NE.U32.AND P2, PT, R5, RZ, PT ;  /* 0x000000ff0500720c */ /* 0x000fe40003f45070 */
[----:B------:R-:W-:Y:S02]  /*17260*/  LOP3.LUT R3, R3, 0xf, RZ, 0xc0, !PT ;  /* 0x0000000f03037812 */ /* 0x000fe400078ec0ff */
[----:B------:R-:W-:Y:S02]  /*17270*/  ISETP.NE.U32.AND P3, PT, R13, RZ, PT ;  /* 0x000000ff0d00720c */ /* 0x000fe40003f65070 */
        /* <DEDUP_REMOVED lines=8> */
[C---:B------:R-:W-:Y:S02]  /*17300*/  ISETP.NE.U32.AND P2, PT, R12.reuse, RZ, PT ;  /* 0x000000ff0c00720c */ /* 0x040fe40003f45070 */
[----:B-1----:R-:W-:Y:S02]  /*17310*/  IADD3 R6, P1, P0, R3, R2, R17 ;  /* 0x0000000203067210 */ /* 0x002fe4000783e011 */
[----:B------:R-:W-:Y:S02]  /*17320*/  IADD3 R3, -R12, 0x10, RZ ;  /* 0x000000100c037810 */ /* 0x000fe40007ffe1ff */
[----:B------:R-:W-:Y:S02]  /*17330*/  IADD3.X R7, RZ, R4, R18, P1, P0 ;  /* 0x00000004ff077210 */ /* 0x000fe40000fe0412 */
[----:B------:R-:W-:Y:S03]  /*17340*/  LOP3.LUT R3, R3, 0xf, RZ, 0xc0, !PT ;  /* 0x0000000f03037812 */ /* 0x000fe600078ec0ff */
[----:B------:R1:W-:Y:S01]  /*17350*/  LDGSTS.E.BYPASS.LTC128B.128.ZFILL [R0+0x3000], [R6.64], P3 ;  /* 0x0300000006007fae */ /* 0x0003e20009941d48 */
[----:B------:R-:W-:Y:S04]  /*17360*/  IADD3 R2, P1, P0, R3, R2, R19 ;  /* 0x0000000203027210 */ /* 0x000fe8000783e013 */
[----:B------:R-:W-:Y:S05]  /*17370*/  IADD3.X R3, RZ, R4, R20, P1, P0 ;  /* 0x00000004ff037210 */ /* 0x000fea0000fe0414 */
[----:B------:R1:W-:Y:S04]  /*17380*/  LDGSTS.E.BYPASS.LTC128B.128.ZFILL [R0+0x5000], [R2.64], P2 ;  /* 0x0500000002007fae */ /* 0x0003e80009141d48 */
.L_x_2970:
[----:B------:R-:W-:Y:S05]  /*17390*/  BSYNC B0 ;  /* 0x0000000000007941 */ /* 0x000fea0003800000 */
.L_x_2969:
        /* <DEDUP_REMOVED lines=9> */
.L_x_2964:
[----:B------:R-:W-:Y:S01]  /*17430*/  ISETP.GE.AND P0, PT, R188, R226, PT ;  /* 0x000000e2bc00720c */ /* 0x000fe20003f06270 */
[----:B------:R-:W-:Y:S01]  /*17440*/  IMAD.MOV.U32 R197, RZ, RZ, 0x1f ;  /* 0x0000001fffc57424 */ /* 0x000fe200078e00ff */
[----:B------:R-:W-:-:S11]  /*17450*/  MOV R195, 0xffffffff ;  /* 0xffffffff00c37802 */ /* 0x000fd60000000f00 */
[----:B------:R-:W-:Y:S05]  /*17460*/  @!P0 BRA `(.L_x_2974) ;  /* 0x0000326000008947 */ /* 0x000fea0003800000 */
[----:B------:R-:W-:Y:S02]  /*17470*/  MOV R106, R8 ;  /* 0x00000008006a7202 */ /* 0x000fe40000000f00 */
[----:B------:R-:W-:Y:S02]  /*17480*/  MOV R0, R9 ;  /* 0x0000000900007202 */ /* 0x000fe40000000f00 */
.L_x_2984:
        /* <DEDUP_REMOVED lines=40> */
.L_x_3074:
        /* <DEDUP_REMOVED lines=22> */
.L_x_3075:
        /* <DEDUP_REMOVED lines=12> */
[----:B------:R-:W-:Y:S02]  /*17930*/  ISETP.NE.U32.AND P2, PT, R9, RZ, PT ;  /* 0x000000ff0900720c */ /* 0x000fe40003f45070 */
        /* <DEDUP_REMOVED lines=8> */
.L_x_2976:
[----:B------:R-:W-:Y:S05]  /*179c0*/  BSYNC B0 ;  /* 0x0000000000007941 */ /* 0x000fea0003800000 */
.L_x_2975:
        /* <DEDUP_REMOVED lines=151> */
[----:B------:R2:W-:Y:S10]  /*18340*/  MUFU.TANH R157, R9 ;  /* 0x00000009009d7308 */ /* 0x0005f40000002400 */
[----:B------:R-:W-:Y:S01]  /*18350*/  MUFU.TANH R163, R8 ;  /* 0x0000000800a37308 */ /* 0x000fe20000002400 */
[----:B-1----:R-:W-:Y:S09]  /*18360*/  FMUL.FTZ R2, R6, c[0x0][0x320] ;  /* 0x0000c80006027a20 */ /* 0x002ff20000410000 */
[----:B------:R1:W3:Y:S01]  /*18370*/  MUFU.TANH R169, R2 ;  /* 0x0000000200a97308 */ /* 0x0002e20000002400 */
[----:B--2---:R-:W-:Y:S09]  /*18380*/  FMUL.FTZ R9, R20, c[0x0][0x320] ;  /* 0x0000c80014097a20 */ /* 0x004ff20000410000 */
[----:B------:R-:W-:Y:S01]  /*18390*/  MUFU.TANH R152, R9 ;  /* 0x0000000900987308 */ /* 0x000fe20000002400 */
[----:B-1----:R-:W-:Y:S09]  /*183a0*/  FMUL.FTZ R2, R5, c[0x0][0x320] ;  /* 0x0000c80005027a20 */ /* 0x002ff20000410000 */
[----:B------:R1:W-:Y:S02]  /*183b0*/  MUFU.TANH R162, R2 ;  /* 0x0000000200a27308 */ /* 0x0003e40000002400 */
[----:B-1----:R-:W-:Y:S02]  /*183c0*/  FMUL.FTZ R2, R7, c[0x0][0x320] ;  /* 0x0000c80007027a20 */ /* 0x002fe40000410000 */
[----:B------:R-:W1:Y:S06]  /*183d0*/  LDSM.16.M88.4 R4, [R3+0x5000] ;  /* 0x005000000304783b */ /* 0x000e6c0000000200 */
[----:B------:R2:W4:Y:S02]  /*183e0*/  MUFU.TANH R170, R2 ;  /* 0x0000000200aa7308 */ /* 0x0005240000002400 */
[----:B--2---:R-:W-:Y:S08]  /*183f0*/  FMUL.FTZ R2, R12, c[0x0][0x320] ;  /* 0x0000c8000c027a20 */ /* 0x004ff00000410000 */
[----:B------:R2:W-:Y:S01]  /*18400*/  MUFU.TANH R161, R2 ;  /* 0x0000000200a17308 */ /* 0x0005e20000002400 */
[C---:B-1----:R-:W-:Y:S07]  /*18410*/  HMMA.16816.F32.BF16 R24, R164.reuse, R4, R24 ;  /* 0x00000004a418723c */ /* 0x042fee0000041818 */
[----:B------:R-:W-:Y:S01]  /*18420*/  FMUL.FTZ R5, R21, c[0x0][0x320] ;  /* 0x0000c80015057a20 */ /* 0x000fe20000410000 */
[C---:B------:R-:W-:Y:S03]  /*18430*/  HMMA.16816.F32.BF16 R28, R164.reuse, R6, R28 ;  /* 0x00000006a41c723c */ /* 0x040fe6000004181c */
[----:B------:R-:W-:Y:S01]  /*18440*/  MUFU.TANH R107, R5 ;  /* 0x00000005006b7308 */ /* 0x000fe20000002400 */
[----:B------:R-:W-:Y:S02]  /*18450*/  FMUL.FTZ R4, R22, c[0x0][0x320] ;  /* 0x0000c80016047a20 */ /* 0x000fe40000410000 */
[----:B--2---:R-:W-:Y:S02]  /*18460*/  FMUL.FTZ R2, R14, c[0x0][0x320] ;  /* 0x0000c8000e027a20 */ /* 0x004fe40000410000 */
[----:B------:R1:W2:Y:S05]  /*18470*/  LDSM.16.M88.4 R12, [R3+0x5800] ;  /* 0x00580000030c783b */ /* 0x0002aa0000000200 */
[----:B------:R5:W2:Y:S10]  /*18480*/  MUFU.TANH R168, R2 ;  /* 0x0000000200a87308 */ /* 0x000ab40000002400 */
[----:B------:R-:W-:Y:S01]  /*18490*/  MUFU.TANH R156, R4 ;  /* 0x00000004009c7308 */ /* 0x000fe20000002400 */
[----:B-1----:R-:W-:Y:S02]  /*184a0*/  FMUL.FTZ R3, R29, c[0x0][0x320] ;  /* 0x0000c8001d037a20 */ /* 0x002fe40000410000 */
[----:B-----5:R-:W-:Y:S07]  /*184b0*/  FMUL.FTZ R2, R16, c[0x0][0x320] ;  /* 0x0000c80010027a20 */ /* 0x020fee0000410000 */
[----:B------:R1:W-:Y:S01]  /*184c0*/  MUFU.TANH R154, R2 ;  /* 0x00000002009a7308 */ /* 0x0003e20000002400 */
[C---:B--2---:R-:W-:Y:S08]  /*184d0*/  HMMA.16816.F32.BF16 R32, R164.reuse, R12, R32 ;  /* 0x0000000ca420723c */ /* 0x044ff00000041820 */
[----:B------:R-:W-:Y:S04]  /*184e0*/  HMMA.16816.F32.BF16 R36, R164, R14, R36 ;  /* 0x0000000ea424723c */ /* 0x000fe80000041824 */
[----:B-1----:R-:W-:Y:S04]  /*184f0*/  FMUL.FTZ R2, R18, c[0x0][0x320] ;  /* 0x0000c80012027a20 */ /* 0x002fe80000410000 */
[----:B------:R1:W2:Y:S08]  /*18500*/  MUFU.TANH R160, R2 ;  /* 0x0000000200a07308 */ /* 0x0002b00000002400 */
[----:B------:R-:W-:Y:S04]  /*18510*/  FMUL.FTZ R4, R35, c[0x0][0x320] ;  /* 0x0000c80023047a20 */ /* 0x000fe80000410000 */
[----:B------:R5:W-:Y:S04]  /*18520*/  MUFU.TANH R15, R4 ;  /* 0x00000004000f7308 */ /* 0x000be80000002400 */
[----:B------:R-:W-:Y:S02]  /*18530*/  FMUL.FTZ R7, R36, c[0x0][0x320] ;  /* 0x0000c80024077a20 */ /* 0x000fe40000410000 */
[----:B------:R-:W-:Y:S04]  /*18540*/  FMUL.FTZ R6, R37, c[0x0][0x320] ;  /* 0x0000c80025067a20 */ /* 0x000fe80000410000 */
[----:B------:R-:W-:Y:S01]  /*18550*/  MUFU.TANH R7, R7 ;  /* 0x0000000700077308 */ /* 0x000fe20000002400 */
[----:B-1----:R-:W-:Y:S09]  /*18560*/  FMUL.FTZ R2, R17, c[0x0][0x320] ;  /* 0x0000c80011027a20 */ /* 0x002ff20000410000 */
[----:B------:R1:W-:Y:S01]  /*18570*/  MUFU.TANH R153, R2 ;  /* 0x0000000200997308 */ /* 0x0003e20000002400 */
[----:B-----5:R-:W-:Y:S09]  /*18580*/  FMUL.FTZ R4, R38, c[0x0][0x320] ;  /* 0x0000c80026047a20 */ /* 0x020ff20000410000 */
[----:B------:R3:W-:Y:S10]  /*18590*/  MUFU.TANH R17, R3 ;  /* 0x0000000300117308 */ /* 0x0007f40000002400 */
[----:B------:R5:W-:Y:S01]  /*185a0*/  MUFU.TANH R14, R4 ;  /* 0x00000004000e7308 */ /* 0x000be20000002400 */
[----:B-1----:R-:W-:Y:S09]  /*185b0*/  FMUL.FTZ R2, R19, c[0x0][0x320] ;  /* 0x0000c80013027a20 */ /* 0x002ff20000410000 */
[----:B------:R1:W1:Y:S01]  /*185c0*/  MUFU.TANH R159, R2 ;  /* 0x00000002009f7308 */ /* 0x0002620000002400 */
[----:B---3--:R-:W-:Y:S04]  /*185d0*/  FMNMX.FTZ R3, R169, R106, !PT ;  /* 0x0000006aa9037209 */ /* 0x008fe80007810000 */
[----:B----4-:R-:W-:Y:S05]  /*185e0*/  FMNMX.FTZ R3, R170, R3, !PT ;  /* 0x00000003aa037209 */ /* 0x010fea0007810000 */
[----:B------:R-:W-:Y:S01]  /*185f0*/  MUFU.TANH R6, R6 ;  /* 0x0000000600067308 */ /* 0x000fe20000002400 */
[----:B------:R-:W-:Y:S01]  /*18600*/  FMNMX.FTZ R3, R168, R3, !PT ;  /* 0x00000003a8037209 */ /* 0x000fe20007810000 */
[----:B-----5:R-:W-:Y:S03]  /*18610*/  FMUL.FTZ R4, R39, c[0x0][0x320] ;  /* 0x0000c80027047a20 */ /* 0x020fe60000410000 */
[----:B------:R-:W-:Y:S05]  /*18620*/  FMNMX.FTZ R3, R163, R3, !PT ;  /* 0x00000003a3037209 */ /* 0x000fea0007810000 */
[----:B------:R3:W-:Y:S01]  /*18630*/  MUFU.TANH R12, R4 ;  /* 0x00000004000c7308 */ /* 0x0007e20000002400 */
[----:B--2---:R-:W-:Y:S01]  /*18640*/  FMNMX.FTZ R3, R160, R3, !PT ;  /* 0x00000003a0037209 */ /* 0x004fe20007810000 */
[----:B-1----:R-:W-:Y:S03]  /*18650*/  FMUL.FTZ R2, R23, c[0x0][0x320] ;  /* 0x0000c80017027a20 */ /* 0x002fe60000410000 */
[----:B------:R-:W-:Y:S04]  /*18660*/  FMNMX.FTZ R3, R159, R3, !PT ;  /* 0x000000039f037209 */ /* 0x000fe80007810000 */
[----:B------:R-:W-:Y:S01]  /*18670*/  FMNMX.FTZ R3, R156, R3, !PT ;  /* 0x000000039c037209 */ /* 0x000fe20007810000 */
[----:B------:R1:W2:Y:S01]  /*18680*/  MUFU.TANH R155, R2 ;  /* 0x00000002009b7308 */ /* 0x0002a20000002400 */
[----:B---3--:R-:W-:Y:S04]  /*18690*/  IADD3 R4, R214, 0x1, RZ ;  /* 0x00000001d6047810 */ /* 0x008fe80007ffe0ff */
[----:B------:R-:W-:Y:S01]  /*186a0*/  SEL R214, R4, RZ, !P0 ;  /* 0x000000ff04d67207 */ /* 0x000fe20004000000 */
[----:B-1----:R-:W-:Y:S01]  /*186b0*/  FMUL.FTZ R2, R24, c[0x0][0x320] ;  /* 0x0000c80018027a20 */ /* 0x002fe20000410000 */
[----:B--2---:R-:W-:Y:S03]  /*186c0*/  FMNMX.FTZ R3, R155, R3, !PT ;  /* 0x000000039b037209 */ /* 0x004fe60007810000 */
        /* <DEDUP_REMOVED lines=45> */
.L_x_3076:
        /* <DEDUP_REMOVED lines=42> */
[----:B------:R3:W-:Y:S01]  /*18c40*/  MUFU.EX2 R19, R29 ;  /* 0x0000001d00137308 */ /* 0x0007e20000000800 */
[C---:B------:R-:W-:Y:S02]  /*18c50*/  FMUL.FTZ R49, R2.reuse, R49 ;  /* 0x0000003102317220 */ /* 0x040fe40000410000 */
[C---:B------:R-:W-:Y:S01]  /*18c60*/  FMUL.FTZ R52, R2.reuse, R52 ;  /* 0x0000003402347220 */ /* 0x040fe20000410000 */
[C---:B-1----:R-:W-:Y:S01]  /*18c70*/  F2FP.BF16.PACK_AB R152, R3.reuse, R7 ;  /* 0x000000070398723e */ /* 0x042fe200000010ff */
[----:B------:R-:W-:Y:S02]  /*18c80*/  FADD.FTZ R6, R3, R0 ;  /* 0x0000000003067221 */ /* 0x000fe40000010000 */
[----:B------:R-:W1:Y:S01]  /*18c90*/  SHFL.BFLY PT, R0, R5, 0x2, 0x1f ;  /* 0x0c401f0005007f89 */ /* 0x000e6200000e0000 */
[C---:B------:R-:W-:Y:S02]  /*18ca0*/  FMUL.FTZ R53, R2.reuse, R53 ;  /* 0x0000003502357220 */ /* 0x040fe40000410000 */
[----:B------:R-:W4:Y:S01]  /*18cb0*/  MUFU.EX2 R13, R27 ;  /* 0x0000001b000d7308 */ /* 0x000f220000000800 */
[C---:B------:R-:W-:Y:S02]  /*18cc0*/  FMUL.FTZ R56, R2.reuse, R56 ;  /* 0x0000003802387220 */ /* 0x040fe40000410000 */
[C---:B------:R-:W-:Y:S02]  /*18cd0*/  FMUL.FTZ R57, R2.reuse, R57 ;  /* 0x0000003902397220 */ /* 0x040fe40000410000 */
[C---:B--2---:R-:W-:Y:S02]  /*18ce0*/  FMUL.FTZ R28, R2.reuse, R132 ;  /* 0x00000084021c7220 */ /* 0x044fe40000410000 */
        /* <DEDUP_REMOVED lines=8> */
[----:B-1----:R-:W-:Y:S01]  /*18d70*/  FMNMX.FTZ R0, R5, R0, !PT ;  /* 0x0000000005007209 */ /* 0x002fe20007810000 */
[C---:B------:R-:W-:Y:S01]  /*18d80*/  FMUL.FTZ R72, R2.reuse, R72 ;  /* 0x0000004802487220 */ /* 0x040fe20000410000 */
[----:B----4-:R-:W-:Y:S01]  /*18d90*/  F2FP.BF16.PACK_AB R154, R13, R17 ;  /* 0x000000110d9a723e */ /* 0x010fe200000010ff */
[C---:B------:R-:W-:Y:S02]  /*18da0*/  FMUL.FTZ R73, R2.reuse, R73 ;  /* 0x0000004902497220 */ /* 0x040fe40000410000 */
        /* <DEDUP_REMOVED lines=41> */
[----:B------:R1:W-:Y:S01]  /*19040*/  MUFU.EX2 R132, R7 ;  /* 0x0000000700847308 */ /* 0x0003e20000000800 */
[C---:B------:R-:W-:Y:S01]  /*19050*/  FMUL.FTZ R12, R2.reuse, R116 ;  /* 0x00000074020c7220 */ /* 0x040fe20000410000 */
[----:B------:R-:W-:Y:S01]  /*19060*/  F2FP.BF16.PACK_AB R116, R19, R23 ;  /* 0x000000171374723e */ /* 0x000fe200000010ff */
[----:B------:R-:W-:Y:S01]  /*19070*/  FMUL.FTZ R16, R2, R120 ;  /* 0x0000007802107220 */ /* 0x000fe20000410000 */
[----:B--2---:R-:W-:Y:S01]  /*19080*/  F2FP.BF16.PACK_AB R153, R14, R15 ;  /* 0x0000000f0e99723e */ /* 0x004fe200000010ff */
[C---:B------:R-:W-:Y:S02]  /*19090*/  FMUL.FTZ R5, R2.reuse, R113 ;  /* 0x0000007102057220 */ /* 0x040fe40000410000 */
[C---:B------:R-:W-:Y:S02]  /*190a0*/  FMUL.FTZ R17, R2.reuse, R121 ;  /* 0x0000007902117220 */ /* 0x040fe40000410000 */
[C---:B------:R-:W-:Y:S01]  /*190b0*/  FMUL.FTZ R20, R2.reuse, R124 ;  /* 0x0000007c02147220 */ /* 0x040fe20000410000 */
[----:B------:R-:W2:Y:S01]  /*190c0*/  MUFU.EX2 R133, R18 ;  /* 0x0000001200857308 */ /* 0x000ea20000000800 */
[C---:B------:R-:W-:Y:S02]  /*190d0*/  FMUL.FTZ R24, R2.reuse, R128 ;  /* 0x0000008002187220 */ /* 0x040fe40000410000 */
[----:B------:R-:W-:Y:S02]  /*190e0*/  FADD.FTZ R3, R13, R3 ;  /* 0x000000030d037221 */ /* 0x000fe40000010000 */
[----:B------:R-:W-:Y:S01]  /*190f0*/  FMUL.FTZ R13, R2, R117 ;  /* 0x00000075020d7220 */ /* 0x000fe20000410000 */
[----:B------:R-:W-:Y:S01]  /*19100*/  IADD3 R2, R186, R176, RZ ;  /* 0x000000b0ba027210 */ /* 0x000fe20007ffe0ff */
[----:B------:R-:W-:Y:S02]  /*19110*/  FADD.FTZ R3, R23, R3 ;  /* 0x0000000317037221 */ /* 0x000fe40000010000 */
[----:B---3--:R-:W-:Y:S01]  /*19120*/  FFMA.FTZ R6, R0, R220, R15 ;  /* 0x000000dc00067223 */ /* 0x008fe2000001000f */
[----:B------:R-:W-:Y:S01]  /*19130*/  MUFU.EX2 R117, R165 ;  /* 0x000000a500757308 */ /* 0x000fe20000000800 */
[----:B------:R-:W3:Y:S01]  /*19140*/  LDSM.16.MT88.4 R156, [R2] ;  /* 0x00000000029c783b */ /* 0x000ee20000004200 */
[----:B------:R-:W-:Y:S01]  /*19150*/  FADD.FTZ R107, R19, R3 ;  /* 0x00000003136b7221 */ /* 0x000fe20000010000 */
[----:B------:R-:W-:Y:S01]  /*19160*/  IADD3 R3, R184, R2, RZ ;  /* 0x00000002b8037210 */ /* 0x000fe20007ffe0ff */
[----:B-1----:R-:W-:Y:S02]  /*19170*/  FMUL.FTZ R7, R0, R115 ;  /* 0x0000007300077220 */ /* 0x002fe40000410000 */
[----:B------:R-:W-:Y:S02]  /*19180*/  FADD.FTZ R128, R14, R6 ;  /* 0x000000060e807221 */ /* 0x000fe40000010000 */
[C---:B------:R-:W-:Y:S02]  /*19190*/  FMUL.FTZ R6, R0.reuse, R114 ;  /* 0x0000007200067220 */ /* 0x040fe40000410000 */
[----:B------:R-:W1:Y:S01]  /*191a0*/  LDSM.16.MT88.4 R112, [R3] ;  /* 0x000000000370783b */ /* 0x000e620000004200 */
[C---:B------:R-:W-:Y:S01]  /*191b0*/  FMUL.FTZ R14, R0.reuse, R118 ;  /* 0x00000076000e7220 */ /* 0x040fe20000410000 */
[----:B------:R-:W-:Y:S01]  /*191c0*/  MUFU.EX2 R129, R161 ;  /* 0x000000a100817308 */ /* 0x000fe20000000800 */
[C---:B------:R-:W-:Y:S01]  /*191d0*/  FMUL.FTZ R15, R0.reuse, R119 ;  /* 0x00000077000f7220 */ /* 0x040fe20000410000 */
[----:B--2---:R-:W-:Y:S01]  /*191e0*/  F2FP.BF16.PACK_AB R155, R133, R132 ;  /* 0x00000084859b723e */ /* 0x004fe200000010ff */
[C---:B------:R-:W-:Y:S02]  /*191f0*/  FMUL.FTZ R18, R0.reuse, R122 ;  /* 0x0000007a00127220 */ /* 0x040fe40000410000 */
[C---:B------:R-:W-:Y:S02]  /*19200*/  FMUL.FTZ R19, R0.reuse, R123 ;  /* 0x0000007b00137220 */ /* 0x040fe40000410000 */
[C---:B------:R-:W-:Y:S02]  /*19210*/  FMUL.FTZ R30, R0.reuse, R134 ;  /* 0x00000086001e7220 */ /* 0x040fe40000410000 */
[C---:B------:R-:W-:Y:S01]  /*19220*/  FMUL.FTZ R31, R0.reuse, R135 ;  /* 0x00000087001f7220 */ /* 0x040fe20000410000 */
[----:B------:R-:W-:Y:S01]  /*19230*/  MUFU.EX2 R121, R174 ;  /* 0x000000ae00797308 */ /* 0x000fe20000000800 */
[C---:B------:R-:W-:Y:S02]  /*19240*/  FMUL.FTZ R38, R0.reuse, R142 ;  /* 0x0000008e00267220 */ /* 0x040fe40000410000 */
[----:B------:R-:W-:Y:S02]  /*19250*/  FMUL.FTZ R39, R0, R143 ;  /* 0x0000008f00277220 */ /* 0x000fe40000410000 */
[----:B------:R-:W-:Y:S02]  /*19260*/  FADD.FTZ R128, R132, R128 ;  /* 0x0000008084807221 */ /* 0x000fe40000010000 */
[C---:B------:R-:W-:Y:S02]  /*19270*/  FMUL.FTZ R22, R0.reuse, R126 ;  /* 0x0000007e00167220 */ /* 0x040fe40000410000 */
[C---:B------:R-:W-:Y:S01]  /*19280*/  FMUL.FTZ R23, R0.reuse, R127 ;  /* 0x0000007f00177220 */ /* 0x040fe20000410000 */
[----:B------:R-:W-:Y:S01]  /*19290*/  MUFU.EX2 R120, R173 ;  /* 0x000000ad00787308 */ /* 0x000fe20000000800 */
[C---:B------:R-:W-:Y:S02]  /*192a0*/  FMUL.FTZ R26, R0.reuse, R130 ;  /* 0x00000082001a7220 */ /* 0x040fe40000410000 */
[C---:B------:R-:W-:Y:S02]  /*192b0*/  FMUL.FTZ R27, R0.reuse, R131 ;  /* 0x00000083001b7220 */ /* 0x040fe40000410000 */
[C---:B------:R-:W-:Y:S02]  /*192c0*/  FMUL.FTZ R34, R0.reuse, R138 ;  /* 0x0000008a00227220 */ /* 0x040fe40000410000 */
[C---:B------:R-:W-:Y:S01]  /*192d0*/  FMUL.FTZ R35, R0.reuse, R139 ;  /* 0x0000008b00237220 */ /* 0x040fe20000410000 */
[C---:B---3--:R-:W-:Y:S02]  /*192e0*/  HMMA.16816.F32.BF16 R4, R152.reuse, R156, R4 ;  /* 0x0000009c9804723c */ /* 0x048fe40000041804 */
[----:B------:R-:W-:Y:S03]  /*192f0*/  MUFU.EX2 R127, R189 ;  /* 0x000000bd007f7308 */ /* 0x000fe60000000800 */
[C---:B------:R-:W-:Y:S02]  /*19300*/  FMUL.FTZ R42, R0.reuse, R42 ;  /* 0x0000002a002a7220 */ /* 0x040fe40000410000 */
[C---:B------:R-:W-:Y:S01]  /*19310*/  FMUL.FTZ R43, R0.reuse, R43 ;  /* 0x0000002b002b7220 */ /* 0x040fe20000410000 */
[C---:B------:R-:W-:Y:S04]  /*19320*/  HMMA.16816.F32.BF16 R12, R152.reuse, R158, R12 ;  /* 0x0000009e980c723c */ /* 0x040fe8000004180c */
[----:B------:R-:W-:Y:S01]  /*19330*/  MUFU.EX2 R126, R193 ;  /* 0x000000c1007e7308 */ /* 0x000fe20000000800 */
[C---:B------:R-:W-:Y:S02]  /*19340*/  FMUL.FTZ R46, R0.reuse, R46 ;  /* 0x0000002e002e7220 */ /* 0x040fe40000410000 */
[C---:B------:R-:W-:Y:S01]  /*19350*/  FMUL.FTZ R47, R0.reuse, R47 ;  /* 0x0000002f002f7220 */ /* 0x040fe20000410000 */
[C---:B-1----:R-:W-:Y:S04]  /*19360*/  HMMA.16816.F32.BF16 R16, R152.reuse, R112, R16 ;  /* 0x000000709810723c */ /* 0x042fe80000041810 */
[C---:B------:R-:W-:Y:S02]  /*19370*/  FMUL.FTZ R50, R0.reuse, R50 ;  /* 0x0000003200327220 */ /* 0x040fe40000410000 */
[----:B------:R-:W-:Y:S01]  /*19380*/  MUFU.EX2 R118, R164 ;  /* 0x000000a400767308 */ /* 0x000fe20000000800 */
[C---:B------:R-:W-:Y:S01]  /*19390*/  FMUL.FTZ R51, R0.reuse, R51 ;  /* 0x0000003300337220 */ /* 0x040fe20000410000 */
[C---:B------:R-:W-:Y:S01]  /*193a0*/  HMMA.16816.F32.BF16 R20, R152.reuse, R114, R20 ;  /* 0x000000729814723c */ /* 0x040fe20000041814 */
[----:B------:R-:W1:Y:S03]  /*193b0*/  LDSM.16.MT88.4 R112, [R106] ;  /* 0x000000006a70783b */ /* 0x000e660000004200 */
[C---:B------:R-:W-:Y:S02]  /*193c0*/  FMUL.FTZ R54, R0.reuse, R54 ;  /* 0x0000003600367220 */ /* 0x040fe40000410000 */
[C---:B------:R-:W-:Y:S02]  /*193d0*/  FMUL.FTZ R55, R0.reuse, R55 ;  /* 0x0000003700377220 */ /* 0x040fe40000410000 */
[----:B------:R-:W-:Y:S01]  /*193e0*/  MUFU.EX2 R131, R160 ;  /* 0x000000a000837308 */ /* 0x000fe20000000800 */
[C---:B------:R-:W-:Y:S03]  /*193f0*/  FMUL.FTZ R58, R0.reuse, R58 ;  /* 0x0000003a003a7220 */ /* 0x040fe60000410000 */
[C---:B------:R-:W-:Y:S02]  /*19400*/  FMUL.FTZ R59, R0.reuse, R59 ;  /* 0x0000003b003b7220 */ /* 0x040fe40000410000 */
[C---:B------:R-:W-:Y:S02]  /*19410*/  FMUL.FTZ R62, R0.reuse, R62 ;  /* 0x0000003e003e7220 */ /* 0x040fe40000410000 */
        /* <DEDUP_REMOVED lines=16> */
[C---:B-1----:R-:W-:Y:S03]  /*19520*/  HMMA.16816.F32.BF16 R24, R152.reuse, R112, R24 ;  /* 0x000000709818723c */ /* 0x042fe60000041818 */
[C---:B------:R-:W-:Y:S02]  /*19530*/  FMUL.FTZ R90, R0.reuse, R90 ;  /* 0x0000005a005a7220 */ /* 0x040fe40000410000 */
[C---:B------:R-:W-:Y:S01]  /*19540*/  FMUL.FTZ R91, R0.reuse, R91 ;  /* 0x0000005b005b7220 */ /* 0x040fe20000410000 */
[----:B------:R-:W-:Y:S01]  /*19550*/  MUFU.EX2 R162, R167 ;  /* 0x000000a700a27308 */ /* 0x000fe20000000800 */
[C---:B------:R-:W-:Y:S01]  /*19560*/  FMUL.FTZ R94, R0.reuse, R94 ;  /* 0x0000005e005e7220 */ /* 0x040fe20000410000 */
[C---:B------:R-:W-:Y:S04]  /*19570*/  HMMA.16816.F32.BF16 R28, R152.reuse, R114, R28 ;  /* 0x00000072981c723c */ /* 0x040fe8000004181c */
[----:B------:R-:W-:Y:S01]  /*19580*/  FMUL.FTZ R95, R0, R95 ;  /* 0x0000005f005f7220 */ /* 0x000fe20000410000 */
[----:B--2---:R-:W-:Y:S01]  /*19590*/  F2FP.BF16.PACK_AB R119, R164, R130 ;  /* 0x00000082a477723e */ /* 0x004fe200000010ff */
[C---:B------:R-:W-:Y:S02]  /*195a0*/  FMUL.FTZ R98, R0.reuse, R98 ;  /* 0x0000006200627220 */ /* 0x040fe40000410000 */
[C---:B------:R-:W-:Y:S01]  /*195b0*/  FMUL.FTZ R99, R0.reuse, R99 ;  /* 0x0000006300637220 */ /* 0x040fe20000410000 */
[----:B------:R-:W-:Y:S03]  /*195c0*/  MUFU.EX2 R163, R166 ;  /* 0x000000a600a37308 */ /* 0x000fe60000000800 */
[C---:B------:R-:W-:Y:S02]  /*195d0*/  FMUL.FTZ R102, R0.reuse, R102 ;  /* 0x0000006600667220 */ /* 0x040fe40000410000 */
[----:B------:R-:W-:Y:S01]  /*195e0*/  FMUL.FTZ R103, R0, R103 ;  /* 0x0000006700677220 */ /* 0x000fe20000410000 */
[----:B------:R-:W-:Y:S01]  /*195f0*/  IADD3 R0, R184, R106, RZ ;  /* 0x0000006ab8007210 */ /* 0x000fe20007ffe0ff */
[----:B------:R-:W-:Y:S03]  /*19600*/  FADD.FTZ R107, R117, R107 ;  /* 0x0000006b756b7221 */ /* 0x000fe60000010000 */
[----:B------:R-:W-:Y:S01]  /*19610*/  MUFU.EX2 R160, R168 ;  /* 0x000000a800a07308 */ /* 0x000fe20000000800 */
[----:B------:R-:W1:Y:S01]  /*19620*/  LDSM.16.MT88.4 R112, [R0] ;  /* 0x000000000070783b */ /* 0x000e620000004200 */
[C---:B------:R-:W-:Y:S01]  /*19630*/  FADD.FTZ R107, R118.reuse, R107 ;  /* 0x0000006b766b7221 */ /* 0x040fe20000010000 */
[----:B------:R-:W-:Y:S02]  /*19640*/  F2FP.BF16.PACK_AB R118, R118, R117 ;  /* 0x000000757676723e */ /* 0x000fe400000010ff */
[----:B------:R-:W-:Y:S01]  /*19650*/  F2FP.BF16.PACK_AB R117, R131, R129 ;  /* 0x000000818375723e */ /* 0x000fe200000010ff */
[----:B------:R-:W-:Y:S03]  /*19660*/  FADD.FTZ R107, R121, R107 ;  /* 0x0000006b796b7221 */ /* 0x000fe60000010000 */
[----:B------:R-:W-:Y:S01]  /*19670*/  LDSM.16.MT88.4 R140, [R0+0x1800] ;  /* 0x00180000008c783b */ /* 0x000fe20000004200 */
[----:B------:R-:W-:Y:S01]  /*19680*/  FADD.FTZ R107, R120, R107 ;  /* 0x0000006b786b7221 */ /* 0x000fe20000010000 */
[----:B------:R-:W-:Y:S03]  /*19690*/  MUFU.EX2 R161, R169 ;  /* 0x000000a900a17308 */ /* 0x000fe60000000800 */
[----:B------:R-:W-:Y:S04]  /*196a0*/  FADD.FTZ R107, R125, R107 ;  /* 0x0000006b7d6b7221 */ /* 0x000fe80000010000 */
[----:B---3--:R-:W-:Y:S03]  /*196b0*/  FADD.FTZ R107, R124, R107 ;  /* 0x0000006b7c6b7221 */ /* 0x008fe60000010000 */
[----:B------:R-:W-:Y:S01]  /*196c0*/  MUFU.EX2 R159, R170 ;  /* 0x000000aa009f7308 */ /* 0x000fe20000000800 */
[----:B------:R-:W-:Y:S09]  /*196d0*/  FADD.FTZ R107, R127, R107 ;  /* 0x0000006b7f6b7221 */ /* 0x000ff20000010000 */
[----:B------:R-:W2:Y:S01]  /*196e0*/  MUFU.EX2 R158, R175 ;  /* 0x000000af009e7308 */ /* 0x000ea20000000800 */
[C---:B-1----:R-:W-:Y:S09]  /*196f0*/  HMMA.16816.F32.BF16 R32, R152.reuse, R112, R32 ;  /* 0x000000709820723c */ /* 0x042ff20000041820 */
[----:B------:R-:W-:Y:S01]  /*19700*/  MUFU.EX2 R157, R190 ;  /* 0x000000be009d7308 */ /* 0x000fe20000000800 */
[C---:B------:R-:W-:Y:S01]  /*19710*/  HMMA.16816.F32.BF16 R36, R152.reuse, R114, R36 ;  /* 0x000000729824723c */ /* 0x040fe20000041824 */
[----:B------:R-:W1:Y:S08]  /*19720*/  LDSM.16.MT88.4 R112, [R2+0x2000] ;  /* 0x002000000270783b */ /* 0x000e700000004200 */
        /* <DEDUP_REMOVED lines=134> */
[----:B------:R2:W4:Y:S07]  /*19f90*/  LDSM.16.MT88.4 R12, [R2+0x5800] ;  /* 0x00580000020c783b */ /* 0x00052e0000004200 */
[C---:B---3--:R-:W-:Y:S08]  /*19fa0*/  HMMA.16816.F32.BF16 R56, R152.reuse, R16, R56 ;  /* 0x000000109838723c */ /* 0x048ff00000041838 */
[C---:B------:R-:W-:Y:S01]  /*19fb0*/  HMMA.16816.F32.BF16 R60, R152.reuse, R18, R60 ;  /* 0x00000012983c723c */ /* 0x040fe2000004183c */
[----:B------:R3:W5:Y:S03]  /*19fc0*/  LDSM.16.MT88.4 R16, [R0+0x5800] ;  /* 0x005800000010783b */ /* 0x0007660000004200 */
[----:B--2---:R-:W-:Y:S04]  /*19fd0*/  IADD3 R2, R188, -0x2, RZ ;  /* 0xfffffffebc027810 */ /* 0x004fe80007ffe0ff */
[C---:B-1----:R-:W-:Y:S03]  /*19fe0*/  HMMA.16816.F32.BF16 R64, R152.reuse, R4, R64 ;  /* 0x000000049840723c */ /* 0x042fe60000041840 */
[----:B------:R-:W-:Y:S05]  /*19ff0*/  ISETP.GE.AND P0, PT, R2, R226, PT ;  /* 0x000000e20200720c */ /* 0x000fea0003f06270 */
[C---:B------:R-:W-:Y:S04]  /*1a000*/  HMMA.16816.F32.BF16 R68, R152.reuse, R6, R68 ;  /* 0x000000069844723c */ /* 0x040fe80000041844 */
[----:B---3--:R-:W-:Y:S04]  /*1a010*/  FADD.FTZ R0, R164, R107 ;  /* 0x0000006ba4007221 */ /* 0x008fe80000010000 */
        /* <DEDUP_REMOVED lines=38> */
[C---:B------:R-:W-:Y:S01]  /*1a280*/  IMAD.WIDE.U32 R2, R211.reuse, c[0x0][0x1e0], RZ ;  /* 0x00007800d3027a25 */ /* 0x040fe200078e00ff */
        /* <DEDUP_REMOVED lines=14> */
.L_x_3077:
        /* <DEDUP_REMOVED lines=22> */
.L_x_3078:
        /* <DEDUP_REMOVED lines=21> */
.L_x_2981:
[----:B------:R-:W-:Y:S05]  /*1a620*/  BSYNC B0 ;  /* 0x0000000000007941 */ /* 0x000fea0003800000 */
.L_x_2980:
        /* <DEDUP_REMOVED lines=10> */
.L_x_2974:
[----:B------:R-:W-:Y:S05]  /*1a6d0*/  BRA.DIV ~URZ, `(.L_x_2985) ;  /* 0x000076227f007947 */ /* 0x000fea000b800000 */
[----:B------:R1:W2:Y:S02]  /*1a6e0*/  SHFL.BFLY PT, R0, R221, 0x2, 0x1f ;  /* 0x0c401f00dd007f89 */ /* 0x0002a400000e0000 */
.L_x_3079:
[----:B--2---:R-:W-:Y:S01]  /*1a6f0*/  FADD.FTZ R0, R0, R221 ;  /* 0x000000dd00007221 */ /* 0x004fe20000010000 */
[----:B------:R-:W-:Y:S05]  /*1a700*/  BRA.DIV ~URZ, `(.L_x_2986) ;  /* 0x000076527f007947 */ /* 0x000fea000b800000 */
[----:B------:R-:W2:Y:S04]  /*1a710*/  SHFL.BFLY PT, R2, R220, 0x2, 0x1f ;  /* 0x0c401f00dc027f89 */ /* 0x000ea800000e0000 */
[----:B------:R-:W3:Y:S01]  /*1a720*/  SHFL.BFLY PT, R5, R0, 0x1, 0x1f ;  /* 0x0c201f0000057f89 */ /* 0x000ee200000e0000 */
[----:B--2---:R-:W-:-:S02]  /*1a730*/  FADD.FTZ R4, R2, R220 ;  /* 0x000000dc02047221 */ /* 0x004fc40000010000 */
[----:B---3--:R-:W-:-:S03]  /*1a740*/  FADD.FTZ R0, R0, R5 ;  /* 0x0000000500007221 */ /* 0x008fc60000010000 */
[----:B------:R2:W3:Y:S04]  /*1a750*/  SHFL.BFLY PT, R3, R4, 0x1, 0x1f ;  /* 0x0c201f0004037f89 */ /* 0x0004e800000e0000 */
.L_x_3080:
        /* <DEDUP_REMOVED lines=72> */
[----:B------:R-:W-:Y:S02]  /*1abe0*/  FMUL.FTZ R127, R0, R47 ;  /* 0x0000002f007f7220 */ /* 0x000fe40000410000 */
[----:B-----5:R-:W-:-:S02]  /*1abf0*/  @P0 FMUL.FTZ R2, R2, 0.69314718246459960938 ;  /* 0x3f31721802020820 */ /* 0x020fc40000410000 */
        /* <DEDUP_REMOVED lines=43> */
.L_x_2889:
[----:B------:R2:W5:Y:S01]  /*1aeb0*/  LDL R7, [R1] ;  /* 0x0000000001077983 */ /* 0x0005620000100800 */
[----:B------:R-:W-:Y:S03]  /*1aec0*/  BSSY B0, `(.L_x_2987) ;  /* 0x0000012000007945 */ /* 0x000fe60003800000 */
[----:B------:R-:W3:Y:S02]  /*1aed0*/  S2R R6, SR_TID.X ;  /* 0x0000000000067919 */ /* 0x000ee40000002100 */
[----:B---3--:R-:W-:-:S13]  /*1aee0*/  LOP3.LUT P0, RZ, R6, 0xff, RZ, 0xc0, !PT ;  /* 0x000000ff06ff7812 */ /* 0x008fda000780c0ff */
[----:B------:R-:W-:Y:S05]  /*1aef0*/  @P0 BRA `(.L_x_2988) ;  /* 0x000000e000000947 */ /* 0x000fea0003800000 */
[----:B--2---:R-:W2:Y:S01]  /*1af00*/  S2R R4, SR_LANEID ;  /* 0x0000000000047919 */ /* 0x004ea20000000000 */
        /* <DEDUP_REMOVED lines=11> */
[----:B---3-5:R-:W-:-:S05]  /*1afc0*/  IADD3 R7, R3, c[0x0][0xc], R2 ;  /* 0x0000030003077a10 */ /* 0x028fca0007ffe002 */
[----:B------:R2:W-:Y:S02]  /*1afd0*/  STL [R1], R7 ;  /* 0x0000000701007387 */ /* 0x0005e40000100800 */
.L_x_2988:
[----:B--2---:R-:W-:Y:S05]  /*1afe0*/  BSYNC B0 ;  /* 0x0000000000007941 */ /* 0x004fea0003800000 */
.L_x_2987:
[----:B------:R-:W-:Y:S01]  /*1aff0*/  PRMT R0, R0, 0x9910, RZ ;  /* 0x0000991000007816 */ /* 0x000fe200000000ff */
[----:B------:R-:W-:Y:S01]  /*1b000*/  BSSY B1, `(.L_x_2989) ;  /* 0x00003ad000017945 */ /* 0x000fe20003800000 */
[----:B-----5:R-:W-:Y:S02]  /*1b010*/  IMAD.MOV.U32 R35, RZ, RZ, R7 ;  /* 0x000000ffff237224 */ /* 0x020fe400078e0007 */
[----:B------:R-:W-:-:S13]  /*1b020*/  ISETP.NE.AND P0, PT, R0, RZ, PT ;  /* 0x000000ff0000720c */ /* 0x000fda0003f05270 */
[----:B------:R-:W-:Y:S05]  /*1b030*/  @!P0 BRA `(.L_x_2990) ;  /* 0x00002e4000008947 */ /* 0x000fea0003800000 */
[----:B------:R-:W2:Y:S01]  /*1b040*/  LDL R4, [R1+0x10] ;  /* 0x0000100001047983 */ /* 0x000ea20000100800 */
[--C-:B------:R-:W-:Y:S02]  /*1b050*/  SHF.R.S32.HI R2, RZ, 0x1f, R6.reuse ;  /* 0x0000001fff027819 */ /* 0x100fe40000011406 */
[----:B------:R-:W-:Y:S01]  /*1b060*/  SHF.R.S32.HI R3, RZ, 0x1f, R6 ;  /* 0x0000001fff037819 */ /* 0x000fe20000011406 */
[----:B------:R-:W3:Y:S01]  /*1b070*/  LDL.LU R15, [R1+0x14] ;  /* 0x00001400010f7983 */ /* 0x000ee20000300800 */
[-C--:B------:R-:W-:Y:S02]  /*1b080*/  LEA.HI R2, R2, R6.reuse, RZ, 0x2 ;  /* 0x0000000602027211 */ /* 0x080fe400078f10ff */
[----:B------:R-:W-:Y:S01]  /*1b090*/  LEA.HI R3, R3, R6, RZ, 0x5 ;  /* 0x0000000603037211 */ /* 0x000fe200078f28ff */
[----:B------:R-:W4:Y:S01]  /*1b0a0*/  LDL.LU R14, [R1+0x18] ;  /* 0x00001800010e7983 */ /* 0x000f220000300800 */
[----:B------:R-:W-:Y:S02]  /*1b0b0*/  LOP3.LUT R2, R2, 0xfffffffc, RZ, 0xc0, !PT ;  /* 0xfffffffc02027812 */ /* 0x000fe400078ec0ff */
[----:B------:R-:W-:Y:S01]  /*1b0c0*/  SHF.R.S32.HI R3, RZ, 0x5, R3 ;  /* 0x00000005ff037819 */ /* 0x000fe20000011403 */
[----:B------:R-:W-:Y:S01]  /*1b0d0*/  WARPSYNC 0xffffffff ;  /* 0xffffffff00007948 */ /* 0x000fe20003800000 */
[----:B------:R-:W-:Y:S01]  /*1b0e0*/  LOP3.LUT R0, R150, R233, RZ, 0xfc, !PT ;  /* 0x000000e996007212 */ /* 0x000fe200078efcff */
[----:B------:R-:W-:-:S02]  /*1b0f0*/  IMAD.IADD R2, R6, 0x1, -R2 ;  /* 0x0000000106027824 */ /* 0x000fc400078e0a02 */
[----:B------:R-:W-:Y:S01]  /*1b100*/  IMAD.MOV.U32 R7, RZ, RZ, 0x20 ;  /* 0x00000020ff077424 */ /* 0x000fe200078e00ff */
[----:B------:R-:W-:Y:S01]  /*1b110*/  F2FP.BF16.PACK_AB R5, R89, R88 ;  /* 0x000000585905723e */ /* 0x000fe200000010ff */
[----:B------:R-:W-:Y:S02]  /*1b120*/  IMAD.SHL.U32 R3, R3, 0x400, RZ ;  /* 0x0000040003037824 */ /* 0x000fe400078e00ff */
[----:B------:R-:W-:Y:S01]  /*1b130*/  IMAD.MOV.U32 R9, RZ, RZ, 0x40 ;  /* 0x00000040ff097424 */ /* 0x000fe200078e00ff */
[----:B------:R-:W-:Y:S01]  /*1b140*/  F2FP.BF16.PACK_AB R8, R115, R114 ;  /* 0x000000727308723e */ /* 0x000fe200000010ff */
[----:B------:R-:W-:Y:S01]  /*1b150*/  IMAD R3, R2, 0x2, R3 ;  /* 0x0000000202037824 */ /* 0x000fe200078e0203 */
[----:B------:R-:W3:Y:S03]  /*1b160*/  LDL.LU R13, [R1+0x2c] ;  /* 0x00002c00010d7983 */ /* 0x000ee60000300800 */
[----:B------:R-:W-:-:S04]  /*1b170*/  IMAD.IADD R0, R3, 0x1, R0 ;  /* 0x0000000103007824 */ /* 0x000fc800078e0200 */
[----:B------:R-:W-:-:S05]  /*1b180*/  IMAD.SHL.U32 R0, R0, 0x2, RZ ;  /* 0x0000000200007824 */ /* 0x000fca00078e00ff */
[----:B------:R-:W-:Y:S02]  /*1b190*/  IADD3 R3, R0, 0x80, RZ ;  /* 0x0000008000037810 */ /* 0x000fe40007ffe0ff */
[----:B------:R-:W-:Y:S01]  /*1b1a0*/  F2FP.BF16.PACK_AB R6, R27, R26 ;  /* 0x0000001a1b06723e */ /* 0x000fe200000010ff */
[----:B------:R-:W-:Y:S01]  /*1b1b0*/  IMAD.MOV.U32 R16, RZ, RZ, c[0x0][0x388] ;  /* 0x0000e200ff107624 */ /* 0x000fe200078e00ff */
[----:B------:R-:W-:Y:S01]  /*1b1c0*/  BAR.SYNC.DEFER_BLOCKING 0x1, 0x100 ;  /* 0x0044000000007b1d */ /* 0x000fe20000010000 */
[----:B--2---:R-:W-:-:S04]  /*1b1d0*/  LOP3.LUT R2, R4, 0x1, RZ, 0xc0, !PT ;  /* 0x0000000104027812 */ /* 0x004fc800078ec0ff */
[----:B------:R-:W-:-:S04]  /*1b1e0*/  ISETP.NE.U32.AND P0, PT, R2, 0x1, PT ;  /* 0x000000010200780c */ /* 0x000fc80003f05070 */
[----:B------:R-:W-:Y:S02]  /*1b1f0*/  R2P PR, R4, 0x6 ;  /* 0x0000000604007804 */ /* 0x000fe40000000000 */
[----:B------:R-:W-:Y:S02]  /*1b200*/  F2FP.BF16.PACK_AB R4, R153, R152 ;  /* 0x000000989904723e */ /* 0x000fe400000010ff */
[----:B------:R-:W-:-:S03]  /*1b210*/  IADD3 R2, R0, 0x70, RZ ;  /* 0x0000007000027810 */ /* 0x000fc60007ffe0ff */
[----:B------:R2:W-:Y:S02]  /*1b220*/  STS [R0+0x80], R4 ;  /* 0x0000800400007388 */ /* 0x0005e40000000800 */
[----:B------:R-:W-:Y:S02]  /*1b230*/  @P0 IADD3 R2, R3, 0x10, RZ ;  /* 0x0000001003020810 */ /* 0x000fe40007ffe0ff */
[----:B------:R-:W-:-:S05]  /*1b240*/  F2FP.BF16.PACK_AB R3, R97, R96 ;  /* 0x000000606103723e */ /* 0x000fca00000010ff */
[----:B------:R1:W-:Y:S01]  /*1b250*/  STS [R0+0x480], R3 ;  /* 0x0004800300007388 */ /* 0x0003e20000000800 */
[----:B------:R-:W-:-:S03]  /*1b260*/  SEL R9, R9, 0xffffffc0, !P2 ;  /* 0xffffffc009097807 */ /* 0x000fc60005000000 */
[----:B------:R3:W-:Y:S04]  /*1b270*/  STS [R2], R6 ;  /* 0x0000000602007388 */ /* 0x0007e80000000800 */
[----:B------:R4:W-:Y:S01]  /*1b280*/  STS [R2+0x400], R5 ;  /* 0x0004000502007388 */ /* 0x0009e20000000800 */
[----:B--2---:R-:W-:Y:S02]  /*1b290*/  SEL R4, R7, 0xffffffe0, !P1 ;  /* 0xffffffe007047807 */ /* 0x004fe40004800000 */
[----:B------:R-:W-:-:S03]  /*1b2a0*/  F2FP.BF16.PACK_AB R7, R29, R28 ;  /* 0x0000001c1d07723e */ /* 0x000fc600000010ff */
[----:B-1----:R-:W-:Y:S02]  /*1b2b0*/  IMAD.IADD R3, R0, 0x1, R4 ;  /* 0x0000000100037824 */ /* 0x002fe400078e0204 */
[--C-:B------:R-:W-:Y:S01]  /*1b2c0*/  IMAD.IADD R4, R4, 0x1, R2.reuse ;  /* 0x0000000104047824 */ /* 0x100fe200078e0202 */
[----:B---3--:R-:W-:Y:S02]  /*1b2d0*/  F2FP.BF16.PACK_AB R6, R123, R122 ;  /* 0x0000007a7b06723e */ /* 0x008fe400000010ff */
[----:B----4-:R-:W-:Y:S01]  /*1b2e0*/  F2FP.BF16.PACK_AB R5, R31, R30 ;  /* 0x0000001e1f05723e */ /* 0x010fe200000010ff */
[----:B------:R1:W-:Y:S04]  /*1b2f0*/  STS [R3+0x80], R7 ;  /* 0x0000800703007388 */ /* 0x0003e80000000800 */
[----:B------:R2:W-:Y:S04]  /*1b300*/  STS [R3+0x480], R6 ;  /* 0x0004800603007388 */ /* 0x0005e80000000800 */
[----:B------:R3:W-:Y:S01]  /*1b310*/  STS [R4], R5 ;  /* 0x0000000504007388 */ /* 0x0007e20000000800 */
[----:B------:R-:W-:-:S03]  /*1b320*/  IMAD.IADD R12, R9, 0x1, R2 ;  /* 0x00000001090c7824 */ /* 0x000fc600078e0202 */
[----:B------:R4:W-:Y:S01]  /*1b330*/  STS [R4+0x400], R8 ;  /* 0x0004000804007388 */ /* 0x0009e20000000800 */
[----:B-1----:R-:W-:Y:S01]  /*1b340*/  F2FP.BF16.PACK_AB R7, R37, R36 ;  /* 0x000000242507723e */ /* 0x002fe200000010ff */
[----:B--2---:R-:W-:Y:S01]  /*1b350*/  IMAD.IADD R6, R0, 0x1, R9 ;  /* 0x0000000100067824 */ /* 0x004fe200078e0209 */
[----:B---3--:R-:W-:-:S04]  /*1b360*/  F2FP.BF16.PACK_AB R5, R93, R92 ;  /* 0x0000005c5d05723e */ /* 0x008fc800000010ff */
[----:B------:R1:W-:Y:S04]  /*1b370*/  STS [R6+0x80], R7 ;  /* 0x0000800706007388 */ /* 0x0003e80000000800 */
[----:B------:R2:W-:Y:S01]  /*1b380*/  STS [R6+0x480], R5 ;  /* 0x0004800506007388 */ /* 0x0005e20000000800 */
[----:B----4-:R-:W-:Y:S02]  /*1b390*/  F2FP.BF16.PACK_AB R8, R107, R106 ;  /* 0x0000006a6b08723e */ /* 0x010fe400000010ff */
[----:B-1----:R-:W-:Y:S02]  /*1b3a0*/  F2FP.BF16.PACK_AB R7, R39, R38 ;  /* 0x000000262707723e */ /* 0x002fe400000010ff */
[----:B--2---:R-:W-:-:S03]  /*1b3b0*/  F2FP.BF16.PACK_AB R5, R129, R128 ;  /* 0x000000808105723e */ /* 0x004fc600000010ff */
[----:B------:R1:W-:Y:S04]  /*1b3c0*/  STS [R12], R7 ;  /* 0x000000070c007388 */ /* 0x0003e80000000800 */
[----:B------:R2:W-:Y:S01]  /*1b3d0*/  STS [R12+0x400], R5 ;  /* 0x000400050c007388 */ /* 0x0005e20000000800 */
[----:B-1----:R-:W-:Y:S01]  /*1b3e0*/  F2FP.BF16.PACK_AB R7, R119, R118 ;  /* 0x000000767707723e */ /* 0x002fe200000010ff */
[----:B--2---:R-:W-:-:S05]  /*1b3f0*/  IMAD.IADD R5, R9, 0x1, R3 ;  /* 0x0000000109057824 */ /* 0x004fca00078e0203 */
[----:B------:R1:W-:Y:S04]  /*1b400*/  STS [R5+0x480], R7 ;  /* 0x0004800705007388 */ /* 0x0003e80000000800 */
[----:B------:R2:W-:Y:S01]  /*1b410*/  STS [R5+0x80], R8 ;  /* 0x0000800805007388 */ /* 0x0005e20000000800 */
[----:B-1----:R-:W-:Y:S01]  /*1b420*/  IMAD.IADD R7, R4, 0x1, R9 ;  /* 0x0000000104077824 */ /* 0x002fe200078e0209 */
[----:B------:R-:W-:Y:S02]  /*1b430*/  F2FP.BF16.PACK_AB R9, R113, R112 ;  /* 0x000000707109723e */ /* 0x000fe400000010ff */
        /* <DEDUP_REMOVED lines=37> */
[----:B------:R-:W-:Y:S04]  /*1b690*/  STS [R0+0x8080], R9 ;  /* 0x0080800900007388 */ /* 0x000fe80000000800 */
[----:B------:R1:W-:Y:S02]  /*1b6a0*/  STS [R0+0x8480], R8 ;  /* 0x0084800800007388 */ /* 0x0003e40000000800 */
[----:B-1----:R-:W-:Y:S02]  /*1b6b0*/  F2FP.BF16.PACK_AB R0, R63, R62 ;  /* 0x0000003e3f00723e */ /* 0x002fe400000010ff */
[----:B------:R-:W-:-:S03]  /*1b6c0*/  F2FP.BF16.PACK_AB R8, R73, R72 ;  /* 0x000000484908723e */ /* 0x000fc600000010ff */
        /* <DEDUP_REMOVED lines=8> */
[----:B------:R1:W-:Y:S01]  /*1b750*/  STS [R4+0x8400], R0 ;  /* 0x0084000004007388 */ /* 0x0003e20000000800 */
[----:B------:R-:W-:-:S03]  /*1b760*/  F2FP.BF16.PACK_AB R3, R125, R124 ;  /* 0x0000007c7d03723e */ /* 0x000fc600000010ff */
[----:B------:R2:W-:Y:S04]  /*1b770*/  STS [R4+0x8000], R2 ;  /* 0x0080000204007388 */ /* 0x0005e80000000800 */
[----:B------:R3:W-:Y:S01]  /*1b780*/  STS [R6+0x8080], R3 ;  /* 0x0080800306007388 */ /* 0x0007e20000000800 */
[----:B------:R-:W-:Y:S02]  /*1b790*/  ISETP.NE.U32.AND P0, PT, RZ, c[0x0][0x508], PT ;  /* 0x00014200ff007a0c */ /* 0x000fe40003f05070 */
[----:B-1----:R-:W-:Y:S02]  /*1b7a0*/  F2FP.BF16.PACK_AB R0, R79, R78 ;  /* 0x0000004e4f00723e */ /* 0x002fe400000010ff */
[----:B--2---:R-:W-:-:S03]  /*1b7b0*/  F2FP.BF16.PACK_AB R2, R75, R74 ;  /* 0x0000004a4b02723e */ /* 0x004fc600000010ff */
[----:B------:R1:W-:Y:S01]  /*1b7c0*/  STS [R6+0x8480], R0 ;  /* 0x0084800006007388 */ /* 0x0003e20000000800 */
[----:B---3--:R-:W-:-:S03]  /*1b7d0*/  F2FP.BF16.PACK_AB R3, R121, R120 ;  /* 0x000000787903723e */ /* 0x008fc600000010ff */
[----:B------:R2:W-:Y:S04]  /*1b7e0*/  STS [R12+0x8400], R2 ;  /* 0x008400020c007388 */ /* 0x0005e80000000800 */
[----:B------:R3:W-:Y:S01]  /*1b7f0*/  STS [R12+0x8000], R3 ;  /* 0x008000030c007388 */ /* 0x0007e20000000800 */
[----:B------:R-:W-:Y:S02]  /*1b800*/  ISETP.NE.AND.EX P2, PT, RZ, c[0x0][0x50c], PT, P0 ;  /* 0x00014300ff007a0c */ /* 0x000fe40003f45300 */
[----:B-1----:R-:W-:Y:S02]  /*1b810*/  F2FP.BF16.PACK_AB R0, R85, R84 ;  /* 0x000000545500723e */ /* 0x002fe400000010ff */
[----:B--2---:R-:W-:-:S03]  /*1b820*/  F2FP.BF16.PACK_AB R2, R59, R58 ;  /* 0x0000003a3b02723e */ /* 0x004fc600000010ff */
[----:B------:R1:W-:Y:S01]  /*1b830*/  STS [R5+0x8080], R0 ;  /* 0x0080800005007388 */ /* 0x0003e20000000800 */
[----:B---3--:R-:W-:-:S03]  /*1b840*/  F2FP.BF16.PACK_AB R3, R55, R54 ;  /* 0x000000363703723e */ /* 0x008fc600000010ff */
[----:B------:R2:W-:Y:S04]  /*1b850*/  STS [R5+0x8480], R2 ;  /* 0x0084800205007388 */ /* 0x0005e80000000800 */
[----:B------:R-:W-:Y:S01]  /*1b860*/  STS [R7+0x8400], R3 ;  /* 0x0084000307007388 */ /* 0x000fe20000000800 */
[----:B------:R-:W-:Y:S02]  /*1b870*/  ISETP.NE.U32.AND P3, PT, RZ, c[0x0][0x500], PT ;  /* 0x00014000ff007a0c */ /* 0x000fe40003f65070 */
[----:B-1----:R-:W-:-:S05]  /*1b880*/  F2FP.BF16.PACK_AB R0, R25, R24 ;  /* 0x000000181900723e */ /* 0x002fca00000010ff */
[----:B------:R1:W-:Y:S04]  /*1b890*/  STS [R7+0x8000], R0 ;  /* 0x0080000007007388 */ /* 0x0003e80000000800 */
[----:B------:R-:W-:Y:S01]  /*1b8a0*/  BAR.SYNC.DEFER_BLOCKING 0x1, 0x100 ;  /* 0x0044000000007b1d */ /* 0x000fe20000010000 */
[----:B------:R-:W-:Y:S02]  /*1b8b0*/  ISETP.NE.AND.EX P3, PT, RZ, c[0x0][0x504], PT, P3 ;  /* 0x00014100ff007a0c */ /* 0x000fe40003f65330 */
[C---:B------:R-:W-:Y:S02]  /*1b8c0*/  @P2 IADD3 R8, P0, R15.reuse, c[0x0][0x508], RZ ;  /* 0x000142000f082a10 */ /* 0x040fe40007f1e0ff */
[----:B------:R-:W-:Y:S01]  /*1b8d0*/  IADD3 R4, P1, R15, c[0x0][0x500], RZ ;  /* 0x000140000f047a10 */ /* 0x000fe20007f3e0ff */
[----:B--2---:R-:W-:Y:S01]  /*1b8e0*/  IMAD.MOV.U32 R2, RZ, RZ, RZ ;  /* 0x000000ffff027224 */ /* 0x004fe200078e00ff */
[----:B------:R-:W-:-:S02]  /*1b8f0*/  @P2 IADD3.X R9, R14, c[0x0][0x50c], RZ, P0, !PT ;  /* 0x000143000e092a10 */ /* 0x000fc400007fe4ff */
[----:B------:R-:W-:-:S03]  /*1b900*/  IADD3.X R5, R14, c[0x0][0x504], RZ, P1, !PT ;  /* 0x000141000e057a10 */ /* 0x000fc60000ffe4ff */
[----:B------:R2:W5:Y:S04]  /*1b910*/  @P2 LDG.E R16, [R8.64] ;  /* 0x0000000808102981 */ /* 0x000568000c1e1900 */
[----:B------:R2:W5:Y:S01]  /*1b920*/  @P3 LDG.E R2, [R4.64] ;  /* 0x0000000804023981 */ /* 0x000562000c1e1900 */
[----:B------:R-:W-:-:S04]  /*1b930*/  ISETP.NE.AND P0, PT, R13, RZ, PT ;  /* 0x000000ff0d00720c */ /* 0x000fc80003f05270 */
[----:B-1----:R-:W-:Y:S01]  /*1b940*/  SEL R0, R13, c[0x0][0x3d4], P0 ;  /* 0x0000f5000d007a07 */ /* 0x002fe20000000000 */
[----:B------:R-:W-:Y:S05]  /*1b950*/  @P2 BRA `(.L_x_2991) ;  /* 0x0000004000002947 */ /* 0x000fea0003800000 */
[----:B------:R-:W-:Y:S05]  /*1b960*/  @!P3 BRA `(.L_x_2991) ;  /* 0x000000300000b947 */ /* 0x000fea0003800000 */
[----:B-----5:R1:W3:Y:S04]  /*1b970*/  LDG.E R16, [R4.64] ;  /* 0x0000000804107981 */ /* 0x0202e8000c1e1900 */
[----:B-12---:R-:W3:Y:S02]  /*1b980*/  LDG.E R4, [R4.64+0x4] ;  /* 0x0000040804047981 */ /* 0x006ee4000c1e1900 */
[----:B---3--:R-:W-:Y:S02]  /*1b990*/  IADD3 R16, -R16, R4, RZ ;  /* 0x0000000410107210 */ /* 0x008fe40007ffe1ff */
.L_x_2991:
[----:B--2---:R-:W2:Y:S04]  /*1b9a0*/  LDL.LU R5, [R1+0x1c] ;  /* 0x00001c0001057983 */ /* 0x004ea80000300800 */
[----:B------:R-:W3:Y:S04]  /*1b9b0*/  LDL.LU R4, [R1+0x8] ;  /* 0x0000080001047983 */ /* 0x000ee80000300800 */
[----:B------:R-:W4:Y:S04]  /*1b9c0*/  LDL.LU R3, [R1+0x28] ;  /* 0x0000280001037983 */ /* 0x000f280000300800 */
[----:B------:R-:W4:Y:S04]  /*1b9d0*/  LDL R13, [R1+0x64] ;  /* 0x00006400010d7983 */ /* 0x000f280000100800 */
[----:B------:R-:W4:Y:S04]  /*1b9e0*/  LDL R32, [R1+0x4] ;  /* 0x0000040001207983 */ /* 0x000f280000100800 */
[----:B------:R-:W4:Y:S04]  /*1b9f0*/  LDL R23, [R1+0x30] ;  /* 0x0000300001177983 */ /* 0x000f280000100800 */
[----:B------:R-:W4:Y:S01]  /*1ba00*/  LDL R33, [R1+0x6c] ;  /* 0x00006c0001217983 */ /* 0x000f220000100800 */
[----:B------:R-:W-:Y:S01]  /*1ba10*/  IMAD.MOV.U32 R12, RZ, RZ, 0x368 ;  /* 0x00000368ff0c7424 */ /* 0x000fe200078e00ff */
[----:B------:R-:W-:-:S04]  /*1ba20*/  ISETP.GT.AND P2, PT, R0, 0x1, PT ;  /* 0x000000010000780c */ /* 0x000fc80003f44270 */
[----:B------:R-:W-:-:S04]  /*1ba30*/  SEL R12, R12, 0x328, P2 ;  /* 0x000003280c0c7807 */ /* 0x000fc80001000000 */
[----:B------:R1:W2:Y:S08]  /*1ba40*/  LDC.64 R6, c[0x0][R12+0x170] ;  /* 0x00005c000c067b82 */ /* 0x0002b00000000a00 */
[----:B------:R1:W2:Y:S08]  /*1ba50*/  LDC.64 R8, c[0x0][R12+0x168] ;  /* 0x00005a000c087b82 */ /* 0x0002b00000000a00 */
[----:B------:R1:W2:Y:S01]  /*1ba60*/  LDC.64 R18, c[0x0][R12+0x178] ;  /* 0x00005e000c127b82 */ /* 0x0002a20000000a00 */
[----:B------:R-:W-:-:S07]  /*1ba70*/  ISETP.NE.U32.AND P0, PT, RZ, c[0x0][0x500], PT ;  /* 0x00014000ff007a0c */ /* 0x000fce0003f05070 */
[----:B------:R1:W2:Y:S01]  /*1ba80*/  LDC.64 R20, c[0x0][R12+0x160] ;  /* 0x000058000c147b82 */ /* 0x0002a20000000a00 */
[----:B------:R-:W-:Y:S01]  /*1ba90*/  ISETP.NE.AND.EX P0, PT, RZ, c[0x0][0x504], PT, P0 ;  /* 0x00014100ff007a0c */ /* 0x000fe20003f05300 */
[----:B-1----:R-:W-:-:S05]  /*1baa0*/  IMAD.MOV.U32 R12, RZ, RZ, c[0x0][0x4e8] ;  /* 0x00013a00ff0c7624 */ /* 0x002fca00078e00ff */
[----:B------:R-:W-:Y:S01]  /*1bab0*/  ISETP.NE.AND P5, PT, R12, 0x1, PT ;  /* 0x000000010c00780c */ /* 0x000fe20003fa5270 */
[----:B------:R-:W1:Y:S01]  /*1bac0*/  S2R R86, SR_TID.X ;  /* 0x0000000000567919 */ /* 0x000e620000002100 */
[----:B--2---:R-:W-:Y:S02]  /*1bad0*/  SEL R0, R5, RZ, !P0 ;  /* 0x000000ff05007207 */ /* 0x004fe40004000000 */
[----:B---3--:R-:W-:Y:S02]  /*1bae0*/  LOP3.LUT R5, R4, 0xffff, RZ, 0xc0, !PT ;  /* 0x0000ffff04057812 */ /* 0x008fe400078ec0ff */
[----:B----4-:R-:W-:Y:S01]  /*1baf0*/  SEL R4, R3, RZ, !P0 ;  /* 0x000000ff03047207 */ /* 0x010fe20004000000 */
[----:B------:R-:W-:-:S04]  /*1bb00*/  IMAD R3, R7, R0, RZ ;  /* 0x0000000007037224 */ /* 0x000fc800078e02ff */
[----:B------:R-:W-:Y:S02]  /*1bb10*/  IMAD R4, R6, R4, R3 ;  /* 0x0000000406047224 */ /* 0x000fe400078e0203 */
[-C--:B------:R-:W-:Y:S02]  /*1bb20*/  IMAD R3, R9, R5.reuse, RZ ;  /* 0x0000000509037224 */ /* 0x080fe400078e02ff */
[----:B------:R-:W-:-:S04]  /*1bb30*/  IMAD.WIDE.U32 R8, R8, R5, RZ ;  /* 0x0000000508087225 */ /* 0x000fc800078e00ff */
[----:B------:R-:W-:-:S04]  /*1bb40*/  IMAD.WIDE.U32 R6, R6, R0, RZ ;  /* 0x0000000006067225 */ /* 0x000fc800078e00ff */
[----:B------:R-:W-:Y:S02]  /*1bb50*/  IMAD.IADD R14, R9, 0x1, R3 ;  /* 0x00000001090e7824 */ /* 0x000fe400078e0203 */
[----:B------:R-:W-:Y:S01]  /*1bb60*/  IMAD.IADD R3, R13, 0x1, R32 ;  /* 0x000000010d037824 */ /* 0x000fe200078e0220 */
[----:B-----5:R-:W-:Y:S02]  /*1bb70*/  IADD3 R12, P4, P3, R6, R8, R2 ;  /* 0x00000008060c7210 */ /* 0x020fe40007b9e002 */
[----:B------:R-:W-:Y:S01]  /*1bb80*/  SEL R6, R23, RZ, P2 ;  /* 0x000000ff17067207 */ /* 0x000fe20001000000 */
[----:B------:R-:W-:-:S04]  /*1bb90*/  @P5 IMAD.HI.U32 R8, R3, c[0x0][0x4ec], RZ ;  /* 0x00013b0003085a27 */ /* 0x000fc800078e00ff */
[----:B------:R-:W-:Y:S02]  /*1bba0*/  IMAD.IADD R15, R7, 0x1, R4 ;  /* 0x00000001070f7824 */ /* 0x000fe400078e0204 */
[-C--:B------:R-:W-:Y:S02]  /*1bbb0*/  IMAD R9, R19, R6.reuse, RZ ;  /* 0x0000000613097224 */ /* 0x080fe400078e02ff */
[----:B------:R-:W-:Y:S01]  /*1bbc0*/  IMAD.MOV.U32 R4, RZ, RZ, R3 ;  /* 0x000000ffff047224 */ /* 0x000fe200078e0003 */
[----:B------:R-:W-:Y:S01]  /*1bbd0*/  @P5 SHF.R.U32.HI R4, RZ, c[0x0][0x4f0], R8 ;  /* 0x00013c00ff045a19 */ /* 0x000fe20000011608 */
[----:B------:R-:W-:Y:S01]  /*1bbe0*/  IMAD.WIDE.U32 R6, R18, R6, RZ ;  /* 0x0000000612067225 */ /* 0x000fe200078e00ff */
[----:B------:R-:W-:-:S03]  /*1bbf0*/  SHF.R.S32.HI R8, RZ, 0x1f, R2 ;  /* 0x0000001fff087819 */ /* 0x000fc60000011402 */
[----:B------:R-:W-:Y:S02]  /*1bc00*/  IMAD.IADD R13, R7, 0x1, R9 ;  /* 0x00000001070d7824 */ /* 0x000fe400078e0209 */
[----:B------:R-:W-:Y:S01]  /*1bc10*/  IMAD.MOV R7, RZ, RZ, -R4 ;  /* 0x000000ffff077224 */ /* 0x000fe200078e0a04 */
[----:B------:R-:W-:Y:S02]  /*1bc20*/  IADD3 R6, P1, P0, R4, R12, R6 ;  /* 0x0000000c04067210 */ /* 0x000fe4000783e006 */
[----:B------:R-:W-:Y:S01]  /*1bc30*/  SHF.R.S32.HI R9, RZ, 0x1f, R4 ;  /* 0x0000001fff097819 */ /* 0x000fe20000011404 */
[----:B------:R-:W-:Y:S01]  /*1bc40*/  IMAD R4, R7, c[0x0][0x4e8], R3 ;  /* 0x00013a0007047a24 */ /* 0x000fe200078e0203 */
[----:B------:R-:W-:-:S04]  /*1bc50*/  IADD3.X R12, R15, R14, R8, P4, P3 ;  /* 0x0000000e0f0c7210 */ /* 0x000fc800027e6408 */
[----:B------:R-:W-:Y:S01]  /*1bc60*/  IADD3.X R7, R9, R12, R13, P1, P0 ;  /* 0x0000000c09077210 */ /* 0x000fe20000fe040d */
[----:B------:R-:W-:Y:S01]  /*1bc70*/  IMAD R9, R21, R4, RZ ;  /* 0x0000000415097224 */ /* 0x000fe200078e02ff */
[----:B------:R-:W-:-:S05]  /*1bc80*/  SHF.R.S32.HI R12, RZ, 0x1f, R4 ;  /* 0x0000001fff0c7819 */ /* 0x000fca0000011404 */
[C---:B------:R-:W-:Y:S02]  /*1bc90*/  IMAD R9, R20.reuse, R12, R9 ;  /* 0x0000000c14097224 */ /* 0x040fe400078e0209 */
[----:B------:R-:W-:Y:S02]  /*1bca0*/  IMAD.MOV.U32 R12, RZ, RZ, c[0x0][0x4a8] ;  /* 0x00012a00ff0c7624 */ /* 0x000fe400078e00ff */
[----:B------:R-:W-:Y:S01]  /*1bcb0*/  IMAD.WIDE.U32 R6, R20, R4, R6 ;  /* 0x0000000414067225 */ /* 0x000fe200078e0006 */
[----:B-1----:R-:W-:Y:S02]  /*1bcc0*/  SHF.R.S32.HI R23, RZ, 0x1f, R86 ;  /* 0x0000001fff177819 */ /* 0x002fe40000011456 */
        /* <DEDUP_REMOVED lines=29> */
[-C--:B--2---:R-:W-:Y:S02]  /*1bea0*/  IADD3 R12, R251, R32.reuse, RZ ;  /* 0x00000020fb0c7210 */ /* 0x084fe40007ffe0ff */
[----:B------:R-:W-:Y:S01]  /*1beb0*/  IMAD R2, R2, c[0x0][0x3a4], R8 ;  /* 0x0000e90002027a24 */ /* 0x000fe200078e0208 */
[----:B------:R-:W-:Y:S01]  /*1bec0*/  IADD3 R8, R231, R32, RZ ;  /* 0x00000020e7087210 */ /* 0x000fe20007ffe0ff */
        /* <DEDUP_REMOVED lines=38> */
.L_x_3081:
[----:B------:R-:W-:Y:S05]  /*1c130*/  BRA.DIV ~URZ, `(.L_x_2994) ;  /* 0x00005d827f007947 */ /* 0x000fea000b800000 */
[----:B------:R4:W2:Y:S02]  /*1c140*/  SHFL.IDX PT, R0, R14, RZ, 0x181f ;  /* 0x00181fff0e007589 */ /* 0x0008a400000e0000 */
.L_x_3082:
        /* <DEDUP_REMOVED lines=15> */
.L_x_2996:
[----:B------:R-:W-:Y:S05]  /*1c240*/  BSYNC B0 ;  /* 0x0000000000007941 */ /* 0x000fea0003800000 */
.L_x_2995:
[----:B------:R-:W-:Y:S05]  /*1c250*/  BRA.DIV ~URZ, `(.L_x_2997) ;  /* 0x00005cd27f007947 */ /* 0x000fea000b800000 */
[----:B---3--:R3:W4:Y:S04]  /*1c260*/  SHFL.IDX PT, R5, R13, 0x1, 0x181f ;  /* 0x00381f000d057f89 */ /* 0x00872800000e0000 */
[----:B--2---:R3:W2:Y:S02]  /*1c270*/  SHFL.IDX PT, R0, R14, 0x1, 0x181f ;  /* 0x00381f000e007f89 */ /* 0x0046a400000e0000 */
.L_x_3083:
        /* <DEDUP_REMOVED lines=16> */
.L_x_2999:
[----:B------:R-:W-:Y:S05]  /*1c380*/  BSYNC B0 ;  /* 0x0000000000007941 */ /* 0x000fea0003800000 */
.L_x_2998:
[----:B------:R-:W-:Y:S05]  /*1c390*/  BRA.DIV ~URZ, `(.L_x_3000) ;  /* 0x00005c627f007947 */ /* 0x000fea000b800000 */
[----:B----4-:R4:W3:Y:S02]  /*1c3a0*/  SHFL.IDX PT, R5, R13, 0x2, 0x181f ;  /* 0x00581f000d057f89 */ /* 0x0108e400000e0000 */
.L_x_3084:
[----:B------:R-:W-:Y:S05]  /*1c3b0*/  BRA.DIV ~URZ, `(.L_x_3001) ;  /* 0x00005cb27f007947 */ /* 0x000fea000b800000 */
[----:B--2---:R2:W4:Y:S02]  /*1c3c0*/  SHFL.IDX PT, R0, R14, 0x2, 0x181f ;  /* 0x00581f000e007f89 */ /* 0x00452400000e0000 */
.L_x_3085:
        /* <DEDUP_REMOVED lines=16> */
.L_x_3003:
[----:B------:R-:W-:Y:S05]  /*1c4d0*/  BSYNC B0 ;  /* 0x0000000000007941 */ /* 0x000fea0003800000 */
.L_x_3002:
[----:B------:R-:W-:Y:S05]  /*1c4e0*/  BRA.DIV ~URZ, `(.L_x_3004) ;  /* 0x00005bf27f007947 */ /* 0x000fea000b800000 */
[----:B---3--:R3:W2:Y:S04]  /*1c4f0*/  SHFL.IDX PT, R6, R13, 0x3, 0x181f ;  /* 0x00781f000d067f89 */ /* 0x0086a800000e0000 */
[----:B----4-:R3:W4:Y:S02]  /*1c500*/  SHFL.IDX PT, R0, R14, 0x3, 0x181f ;  /* 0x00781f000e007f89 */ /* 0x01072400000e0000 */
.L_x_3086:
        /* <DEDUP_REMOVED lines=17> */
.L_x_2992:
[----:B------:R-:W3:Y:S01]  /*1c620*/  LDL.LU R9, [R1+0x30] ;  /* 0x0000300001097983 */ /* 0x000ee20000300800 */
        /* <DEDUP_REMOVED lines=20> */
[----:B---3--:R-:W-:-:S04]  /*1c770*/  IMAD.WIDE.U32 R4, R9, c[0x0][0x448], R4 ;  /* 0x0001120009047a25 */ /* 0x008fc800078e0004 */
        /* <DEDUP_REMOVED lines=12> */
.L_x_3087:
[----:B------:R-:W-:Y:S05]  /*1c840*/  BRA.DIV ~URZ, `(.L_x_3007) ;  /* 0x000059d27f007947 */ /* 0x000fea000b800000 */
[----:B------:R4:W1:Y:S02]  /*1c850*/  SHFL.IDX PT, R0, R14, RZ, 0x1c1f ;  /* 0x001c1fff0e007589 */ /* 0x00086400000e0000 */
.L_x_3088:
        /* <DEDUP_REMOVED lines=27> */
[C---:B------:R-:W-:Y:S02]  /*1ca10*/  IADD3 R19, R252.reuse, 0x80, RZ ;  /* 0x00000080fc137810 */ /* 0x040fe40007ffe0ff */
[----:B------:R-:W-:Y:S02]  /*1ca20*/  SHF.R.S32.HI R18, RZ, 0x1f, R18 ;  /* 0x0000001fff127819 */ /* 0x000fe40000011412 */
[----:B------:R-:W-:Y:S02]  /*1ca30*/  SHF.R.S32.HI R19, RZ, 0x1f, R19 ;  /* 0x0000001fff137819 */ /* 0x000fe40000011413 */
[----:B------:R-:W-:-:S02]  /*1ca40*/  IADD3 R20, R252, 0xa8, RZ ;  /* 0x000000a8fc147810 */ /* 0x000fc40007ffe0ff */
[----:B------:R-:W-:-:S04]  /*1ca50*/  IADD3 R21, R252, 0xa8, RZ ;  /* 0x000000a8fc157810 */ /* 0x000fc80007ffe0ff */
[----:B------:R-:W-:Y:S02]  /*1ca60*/  SHF.R.S32.HI R21, RZ, 0x1f, R21 ;  /* 0x0000001fff157819 */ /* 0x000fe40000011415 */
        /* <DEDUP_REMOVED lines=11> */
[----:B------:R-:W-:Y:S02]  /*1cb20*/  SHF.R.S32.HI R17, RZ, 0x1f, R17 ;  /* 0x0000001fff117819 */ /* 0x000fe40000011411 */
[----:B------:R-:W-:Y:S02]  /*1cb30*/  ISETP.GE.AND P4, PT, R8, c[0x0][0x3c8], PT ;  /* 0x0000f20008007a0c */ /* 0x000fe40003f86270 */
        /* <DEDUP_REMOVED lines=11> */
[----:B------:R-:W-:Y:S02]  /*1cbf0*/  IADD3 R13, R252, 0x38, RZ ;  /* 0x00000038fc0d7810 */ /* 0x000fe40007ffe0ff */
[----:B------:R-:W-:Y:S02]  /*1cc00*/  ISETP.GE.AND P1, PT, R9, c[0x0][0x3c8], PT ;  /* 0x0000f20009007a0c */ /* 0x000fe40003f26270 */
[----:B------:R-:W-:Y:S02]  /*1cc10*/  SHF.R.S32.HI R17, RZ, 0x1f, R17 ;  /* 0x0000001fff117819 */ /* 0x000fe40000011411 */
[----:B------:R-:W-:-:S02]  /*1cc20*/  SHF.R.S32.HI R13, RZ, 0x1f, R13 ;  /* 0x0000001fff0d7819 */ /* 0x000fc4000001140d */
        /* <DEDUP_REMOVED lines=40> */
[----:B------:R-:W-:Y:S02]  /*1ceb0*/  IADD3 R17, R252, 0x80, RZ ;  /* 0x00000080fc117810 */ /* 0x000fe40007ffe0ff */
[----:B-1----:R-:W-:-:S02]  /*1cec0*/  @!P2 LEA R6, P5, R16, R0, 0x2 ;  /* 0x000000001006a211 */ /* 0x002fc400078a10ff */
[C---:B--2---:R-:W-:Y:S02]  /*1ced0*/  @!P1 LEA R2, P0, R9.reuse, R0, 0x2 ;  /* 0x0000000009029211 */ /* 0x044fe400078010ff */
        /* <DEDUP_REMOVED lines=22> */
[C---:B------:R-:W-:Y:S02]  /*1d040*/  @!P2 LEA R8, P0, R17.reuse, R0, 0x2 ;  /* 0x000000001108a211 */ /* 0x040fe400078010ff */
[----:B------:R-:W-:Y:S02]  /*1d050*/  ISETP.GE.AND P5, PT, R12, c[0x0][0x3c8], PT ;  /* 0x0000f2000c007a0c */ /* 0x000fe40003fa6270 */
[----:B------:R-:W-:Y:S02]  /*1d060*/  @!P2 LEA.HI.X R9, R17, R4, R19, 0x2, P0 ;  /* 0x000000041109a211 */ /* 0x000fe400000f1413 */
[C---:B------:R-:W-:Y:S02]  /*1d070*/  IADD3 R17, R252.reuse, 0xa0, RZ ;  /* 0x000000a0fc117810 */ /* 0x040fe40007ffe0ff */
[----:B------:R-:W-:Y:S01]  /*1d080*/  IADD3 R19, R252, 0xa0, RZ ;  /* 0x000000a0fc137810 */ /* 0x000fe20007ffe0ff */
[----:B------:R-:W-:Y:S01]  /*1d090*/  @!P2 ST.E.64 [R8.64], R116 ;  /* 0x000000740800a985 */ /* 0x000fe2000c101b08 */
[----:B------:R-:W-:-:S02]  /*1d0a0*/  ISETP.GE.AND P4, PT, R17, c[0x0][0x3c8], PT ;  /* 0x0000f20011007a0c */ /* 0x000fc40003f86270 */
[----:B------:R-:W-:Y:S02]  /*1d0b0*/  ISETP.GE.AND P2, PT, R20, c[0x0][0x3c8], PT ;  /* 0x0000f20014007a0c */ /* 0x000fe40003f46270 */
        /* <DEDUP_REMOVED lines=34> */
.L_x_3009:
[----:B------:R-:W-:Y:S05]  /*1d2e0*/  BSYNC B0 ;  /* 0x0000000000007941 */ /* 0x000fea0003800000 */
.L_x_3008:
[----:B------:R-:W-:Y:S05]  /*1d2f0*/  BRA.DIV ~URZ, `(.L_x_3010) ;  /* 0x00004f927f007947 */ /* 0x000fea000b800000 */
[----:B---3--:R3:W2:Y:S04]  /*1d300*/  SHFL.IDX PT, R4, R5, 0x1, 0x1c1f ;  /* 0x003c1f0005047f89 */ /* 0x0086a800000e0000 */
[----:B-1----:R3:W1:Y:S02]  /*1d310*/  SHFL.IDX PT, R0, R14, 0x1, 0x1c1f ;  /* 0x003c1f000e007f89 */ /* 0x00266400000e0000 */
.L_x_3089:
        /* <DEDUP_REMOVED lines=182> */
.L_x_2990:
[----:B------:R-:W2:Y:S04]  /*1de80*/  LDL.LU R0, [R1+0x14] ;  /* 0x0000140001007983 */ /* 0x000ea80000300800 */
[----:B------:R-:W3:Y:S01]  /*1de90*/  LDL.LU R7, [R1+0x18] ;  /* 0x0000180001077983 */ /* 0x000ee20000300800 */
[----:B------:R-:W-:Y:S02]  /*1dea0*/  ISETP.NE.U32.AND P0, PT, RZ, c[0x0][0x508], PT ;  /* 0x00014200ff007a0c */ /* 0x000fe40003f05070 */
[----:B------:R-:W-:Y:S01]  /*1deb0*/  ISETP.NE.U32.AND P3, PT, RZ, c[0x0][0x500], PT ;  /* 0x00014000ff007a0c */ /* 0x000fe20003f65070 */
[----:B------:R-:W4:Y:S01]  /*1dec0*/  LDL.LU R6, [R1+0x2c] ;  /* 0x00002c0001067983 */ /* 0x000f220000300800 */
[----:B------:R-:W-:Y:S01]  /*1ded0*/  ISETP.NE.AND.EX P2, PT, RZ, c[0x0][0x50c], PT, P0 ;  /* 0x00014300ff007a0c */ /* 0x000fe20003f45300 */
[----:B------:R-:W-:Y:S01]  /*1dee0*/  IMAD.MOV.U32 R20, RZ, RZ, c[0x0][0x388] ;  /* 0x0000e200ff147624 */ /* 0x000fe200078e00ff */
[----:B------:R-:W-:-:S02]  /*1def0*/  ISETP.NE.AND.EX P3, PT, RZ, c[0x0][0x504], PT, P3 ;  /* 0x00014100ff007a0c */ /* 0x000fc40003f65330 */
[----:B--2---:R-:W-:-:S09]  /*1df00*/  IADD3 R2, P1, R0, c[0x0][0x500], RZ ;  /* 0x0001400000027a10 */ /* 0x004fd20007f3e0ff */
[----:B------:R-:W-:Y:S01]  /*1df10*/  @P2 IADD3 R4, P0, R0, c[0x0][0x508], RZ ;  /* 0x0001420000042a10 */ /* 0x000fe20007f1e0ff */
[----:B------:R-:W-:Y:S01]  /*1df20*/  IMAD.MOV.U32 R0, RZ, RZ, RZ ;  /* 0x000000ffff007224 */ /* 0x000fe200078e00ff */
[C---:B---3--:R-:W-:Y:S02]  /*1df30*/  IADD3.X R3, R7.reuse, c[0x0][0x504], RZ, P1, !PT ;  /* 0x0001410007037a10 */ /* 0x048fe40000ffe4ff */
[----:B------:R-:W-:-:S03]  /*1df40*/  @P2 IADD3.X R5, R7, c[0x0][0x50c], RZ, P0, !PT ;  /* 0x0001430007052a10 */ /* 0x000fc600007fe4ff */
[----:B------:R2:W5:Y:S04]  /*1df50*/  @P3 LDG.E R0, [R2.64] ;  /* 0x0000000802003981 */ /* 0x000568000c1e1900 */
[----:B------:R2:W5:Y:S01]  /*1df60*/  @P2 LDG.E R20, [R4.64] ;  /* 0x0000000804142981 */ /* 0x000562000c1e1900 */
[----:B----4-:R-:W-:-:S04]  /*1df70*/  ISETP.NE.AND P0, PT, R6, RZ, PT ;  /* 0x000000ff0600720c */ /* 0x010fc80003f05270 */
[----:B------:R-:W-:Y:S01]  /*1df80*/  SEL R21, R6, c[0x0][0x3d4], P0 ;  /* 0x0000f50006157a07 */ /* 0x000fe20000000000 */
[----:B------:R-:W-:Y:S05]  /*1df90*/  @P2 BRA `(.L_x_3011) ;  /* 0x0000004000002947 */ /* 0x000fea0003800000 */
[----:B------:R-:W-:Y:S05]  /*1dfa0*/  @!P3 BRA `(.L_x_3011) ;  /* 0x000000300000b947 */ /* 0x000fea0003800000 */
[----:B--2---:R2:W3:Y:S04]  /*1dfb0*/  LDG.E R4, [R2.64] ;  /* 0x0000000802047981 */ /* 0x0044e8000c1e1900 */
[----:B--2---:R-:W3:Y:S02]  /*1dfc0*/  LDG.E R2, [R2.64+0x4] ;  /* 0x0000040802027981 */ /* 0x004ee4000c1e1900 */
[----:B---3-5:R-:W-:Y:S02]  /*1dfd0*/  IADD3 R20, -R4, R2, RZ ;  /* 0x0000000204147210 */ /* 0x028fe40007ffe1ff */
.L_x_3011:
[----:B--2---:R-:W2:Y:S04]  /*1dfe0*/  LDL.LU R5, [R1+0x8] ;  /* 0x0000080001057983 */ /* 0x004ea80000300800 */
[----:B------:R-:W3:Y:S04]  /*1dff0*/  LDL.LU R3, [R1+0x1c] ;  /* 0x00001c0001037983 */ /* 0x000ee80000300800 */
[----:B------:R-:W4:Y:S01]  /*1e000*/  LDL.LU R2, [R1+0x28] ;  /* 0x0000280001027983 */ /* 0x000f220000300800 */
[----:B------:R-:W-:Y:S01]  /*1e010*/  BSSY B0, `(.L_x_3012) ;  /* 0x0000039000007945 */ /* 0x000fe20003800000 */
[----:B-----5:R-:W-:-:S02]  /*1e020*/  SHF.R.S32.HI R19, RZ, 0x1f, R0 ;  /* 0x0000001fff137819 */ /* 0x020fc40000011400 */
[----:B------:R-:W1:Y:S02]  /*1e030*/  S2R R4, SR_TID.X ;  /* 0x0000000000047919 */ /* 0x000e640000002100 */
[----:B-1----:R-:W-:Y:S02]  /*1e040*/  ISETP.GT.AND P0, PT, R4, 0x7f, PT ;  /* 0x0000007f0400780c */ /* 0x002fe40003f04270 */
[----:B--2---:R-:W-:Y:S02]  /*1e050*/  LOP3.LUT R8, R5, 0xffff, RZ, 0xc0, !PT ;  /* 0x0000ffff05087812 */ /* 0x004fe400078ec0ff */
[----:B---3--:R-:W-:Y:S02]  /*1e060*/  SEL R9, R3, RZ, !P3 ;  /* 0x000000ff03097207 */ /* 0x008fe40005800000 */
[----:B----4-:R-:W-:-:S07]  /*1e070*/  SEL R23, R2, RZ, !P3 ;  /* 0x000000ff02177207 */ /* 0x010fce0005800000 */
[----:B------:R-:W-:Y:S05]  /*1e080*/  @P0 BRA `(.L_x_3013) ;  /* 0x0000031000000947 */ /* 0x000fea0003800000 */
[----:B------:R-:W2:Y:S01]  /*1e090*/  LDL R3, [R1+0x4] ;  /* 0x0000040001037983 */ /* 0x000ea20000100800 */
[----:B------:R-:W-:Y:S01]  /*1e0a0*/  IMAD R2, R20, c[0x0][0x4e8], RZ ;  /* 0x00013a0014027a24 */ /* 0x000fe200078e02ff */
[----:B--2---:R-:W-:-:S04]  /*1e0b0*/  IADD3 R18, R3, R4, RZ ;  /* 0x0000000403127210 */ /* 0x004fc80007ffe0ff */
[----:B------:R-:W-:-:S13]  /*1e0c0*/  ISETP.GE.AND P0, PT, R18, R2, PT ;  /* 0x000000021200720c */ /* 0x000fda0003f06270 */
[----:B------:R-:W-:Y:S05]  /*1e0d0*/  @P0 BRA `(.L_x_3013) ;  /* 0x000002c000000947 */ /* 0x000fea0003800000 */
[----:B------:R-:W2:Y:S01]  /*1e0e0*/  LDL.LU R24, [R1+0x30] ;  /* 0x0000300001187983 */ /* 0x000ea20000300800 */
        /* <DEDUP_REMOVED lines=12> */
[----:B------:R-:W-:Y:S02]  /*1e1b0*/  IMAD R12, R12, R23, R3 ;  /* 0x000000170c0c7224 */ /* 0x000fe400078e0203 */
[-C--:B----4-:R-:W-:Y:S02]  /*1e1c0*/  IMAD R13, R7, R8.reuse, RZ ;  /* 0x00000008070d7224 */ /* 0x090fe400078e02ff */
        /* <DEDUP_REMOVED lines=8> */
[----:B--2---:R-:W-:-:S05]  /*1e250*/  SEL R3, R24, RZ, P2 ;  /* 0x000000ff18037207 */ /* 0x004fca0001000000 */
[-C--:B-----5:R-:W-:Y:S02]  /*1e260*/  IMAD R12, R17, R3.reuse, RZ ;  /* 0x00000003110c7224 */ /* 0x0a0fe400078e02ff */
        /* <DEDUP_REMOVED lines=19> */
.L_x_3013:
[----:B------:R-:W-:Y:S05]  /*1e3a0*/  BSYNC B0 ;  /* 0x0000000000007941 */ /* 0x000fea0003800000 */
.L_x_3012:
[----:B------:R-:W-:-:S13]  /*1e3b0*/  ISETP.GT.AND P0, PT, R21, 0x1, PT ;  /* 0x000000011500780c */ /* 0x000fda0003f04270 */
[----:B------:R-:W-:Y:S05]  /*1e3c0*/  @P0 BRA `(.L_x_3005) ;  /* 0x0000070000000947 */ /* 0x000fea0003800000 */
[----:B------:R-:W2:Y:S01]  /*1e3d0*/  LDL.LU R12, [R1+0x4] ;  /* 0x00000400010c7983 */ /* 0x000ea20000300800 */
[----:B-1----:R-:W-:Y:S01]  /*1e3e0*/  MOV R2, c[0x0][0x4e8] ;  /* 0x00013a0000027a02 */ /* 0x002fe20000000f00 */
[----:B------:R-:W-:Y:S02]  /*1e3f0*/  IMAD R4, R19, c[0x0][0x3a0], RZ ;  /* 0x0000e80013047a24 */ /* 0x000fe400078e02ff */
[----:B------:R-:W-:Y:S01]  /*1e400*/  IMAD R5, R23, c[0x0][0x3f0], RZ ;  /* 0x0000fc0017057a24 */ /* 0x000fe200078e02ff */
[----:B------:R-:W-:Y:S01]  /*1e410*/  ISETP.NE.AND P0, PT, R2, 0x1, PT ;  /* 0x000000010200780c */ /* 0x000fe20003f05270 */
[----:B------:R-:W-:-:S04]  /*1e420*/  IMAD.WIDE.U32 R2, R0, c[0x0][0x3a0], RZ ;  /* 0x0000e80000027a25 */ /* 0x000fc800078e00ff */
[----:B------:R-:W-:Y:S02]  /*1e430*/  IMAD R0, R0, c[0x0][0x3a4], R4 ;  /* 0x0000e90000007a24 */ /* 0x000fe400078e0204 */
[----:B------:R-:W-:-:S03]  /*1e440*/  IMAD R7, R9, c[0x0][0x3f4], R5 ;  /* 0x0000fd0009077a24 */ /* 0x000fc600078e0205 */
[----:B------:R-:W-:-:S05]  /*1e450*/  IADD3 R3, R3, R0, RZ ;  /* 0x0000000003037210 */ /* 0x000fca0007ffe0ff */
[----:B------:R-:W-:-:S04]  /*1e460*/  IMAD.WIDE.U32 R2, R8, c[0x0][0x3e8], R2 ;  /* 0x0000fa0008027a25 */ /* 0x000fc800078e0002 */
[----:B------:R-:W-:-:S04]  /*1e470*/  IMAD R3, R8, c[0x0][0x3ec], R3 ;  /* 0x0000fb0008037a24 */ /* 0x000fc800078e0203 */
[----:B------:R-:W-:-:S05]  /*1e480*/  IMAD.WIDE.U32 R2, R9, c[0x0][0x3f0], R2 ;  /* 0x0000fc0009027a25 */ /* 0x000fca00078e0002 */
[----:B------:R-:W-:Y:S02]  /*1e490*/  IADD3 R3, R3, R7, RZ ;  /* 0x0000000703037210 */ /* 0x000fe40007ffe0ff */
[-C--:B--2---:R-:W-:Y:S02]  /*1e4a0*/  IADD3 R4, R231, R12.reuse, RZ ;  /* 0x0000000ce7047210 */ /* 0x084fe40007ffe0ff */
[----:B------:R-:W-:Y:S02]  /*1e4b0*/  IADD3 R13, R251, R12, RZ ;  /* 0x0000000cfb0d7210 */ /* 0x000fe40007ffe0ff */
[----:B------:R-:W-:Y:S01]  /*1e4c0*/  MOV R0, R4 ;  /* 0x0000000400007202 */ /* 0x000fe20000000f00 */
[----:B------:R-:W-:-:S05]  /*1e4d0*/  @P0 IMAD.HI.U32 R6, R4, c[0x0][0x4ec], RZ ;  /* 0x00013b0004060a27 */ /* 0x000fca00078e00ff */
[----:B------:R-:W-:-:S04]  /*1e4e0*/  @P0 SHF.R.U32.HI R0, RZ, c[0x0][0x4f0], R6 ;  /* 0x00013c00ff000a19 */ /* 0x000fc80000011606 */
[----:B------:R-:W-:Y:S01]  /*1e4f0*/  SHF.R.S32.HI R6, RZ, 0x1f, R0 ;  /* 0x0000001fff067819 */ /* 0x000fe20000011400 */
[C---:B------:R-:W-:Y:S01]  /*1e500*/  IMAD.WIDE.U32 R2, R0.reuse, c[0x0][0x3e0], R2 ;  /* 0x0000f80000027a25 */ /* 0x040fe200078e0002 */
[----:B------:R-:W-:-:S03]  /*1e510*/  IADD3 R5, -R0, RZ, RZ ;  /* 0x000000ff00057210 */ /* 0x000fc60007ffe1ff */
[----:B------:R-:W-:Y:S02]  /*1e520*/  IMAD R6, R6, c[0x0][0x3e0], RZ ;  /* 0x0000f80006067a24 */ /* 0x000fe400078e02ff */
[----:B------:R-:W-:Y:S02]  /*1e530*/  IMAD R4, R5, c[0x0][0x4e8], R4 ;  /* 0x00013a0005047a24 */ /* 0x000fe400078e0204 */
[----:B------:R-:W-:-:S03]  /*1e540*/  IMAD R6, R0, c[0x0][0x3e4], R6 ;  /* 0x0000f90000067a24 */ /* 0x000fc600078e0206 */
[----:B------:R-:W-:Y:S02]  /*1e550*/  SHF.R.S32.HI R0, RZ, 0x1f, R4 ;  /* 0x0000001fff007819 */ /* 0x000fe40000011404 */
[----:B------:R-:W-:-:S03]  /*1e560*/  IADD3 R3, R3, R6, RZ ;  /* 0x0000000603037210 */ /* 0x000fc60007ffe0ff */
[----:B------:R-:W-:Y:S02]  /*1e570*/  IMAD R0, R0, c[0x0][0x3d8], RZ ;  /* 0x0000f60000007a24 */ /* 0x000fe400078e02ff */
[----:B------:R-:W-:-:S04]  /*1e580*/  IMAD.WIDE.U32 R2, R4, c[0x0][0x3d8], R2 ;  /* 0x0000f60004027a25 */ /* 0x000fc800078e0002 */
[----:B------:R-:W-:Y:S01]  /*1e590*/  IMAD R4, R4, c[0x0][0x3dc], R0 ;  /* 0x0000f70004047a24 */ /* 0x000fe200078e0200 */
[----:B------:R-:W-:-:S04]  /*1e5a0*/  LEA R14, P0, R2, c[0x0][0x380], 0x1 ;  /* 0x0000e000020e7a11 */ /* 0x000fc800078008ff */
[----:B------:R-:W-:-:S04]  /*1e5b0*/  IADD3 R4, R3, R4, RZ ;  /* 0x0000000403047210 */ /* 0x000fc80007ffe0ff */
[----:B------:R-:W-:Y:S01]  /*1e5c0*/  LEA.HI.X R5, R2, c[0x0][0x384], R4, 0x1, P0 ;  /* 0x0000e10002057a11 */ /* 0x000fe200000f0c04 */
[----:B------:R-:W-:Y:S05]  /*1e5d0*/  BRA.DIV ~URZ, `(.L_x_3014) ;  /* 0x00003d827f007947 */ /* 0x000fea000b800000 */
[----:B------:R1:W2:Y:S02]  /*1e5e0*/  SHFL.IDX PT, R4, R5, RZ, 0x181f ;  /* 0x00181fff05047589 */ /* 0x0002a400000e0000 */
.L_x_3090:
[----:B------:R-:W-:Y:S05]  /*1e5f0*/  BRA.DIV ~URZ, `(.L_x_3015) ;  /* 0x00003dd27f007947 */ /* 0x000fea000b800000 */
[----:B------:R3:W4:Y:S02]  /*1e600*/  SHFL.IDX PT, R0, R14, RZ, 0x181f ;  /* 0x00181fff0e007589 */ /* 0x00072400000e0000 */
.L_x_3091:
        /* <DEDUP_REMOVED lines=16> */
.L_x_3017:
[----:B------:R-:W-:Y:S05]  /*1e710*/  BSYNC B0 ;  /* 0x0000000000007941 */ /* 0x000fea0003800000 */
.L_x_3016:
[----:B------:R-:W-:Y:S05]  /*1e720*/  BRA.DIV ~URZ, `(.L_x_3018) ;  /* 0x00003d127f007947 */ /* 0x000fea000b800000 */
[----:B--2---:R2:W1:Y:S04]  /*1e730*/  SHFL.IDX PT, R4, R5, 0x1, 0x181f ;  /* 0x00381f0005047f89 */ /* 0x00446800000e0000 */
[----:B----4-:R2:W4:Y:S02]  /*1e740*/  SHFL.IDX PT, R0, R14, 0x1, 0x181f ;  /* 0x00381f000e007f89 */ /* 0x01052400000e0000 */
.L_x_3092:
        /* <DEDUP_REMOVED lines=16> */
.L_x_3020:
[----:B------:R-:W-:Y:S05]  /*1e850*/  BSYNC B0 ;  /* 0x0000000000007941 */ /* 0x000fea0003800000 */
.L_x_3019:
[----:B------:R-:W-:Y:S05]  /*1e860*/  BRA.DIV ~URZ, `(.L_x_3021) ;  /* 0x00003ca27f007947 */ /* 0x000fea000b800000 */
[----:B-1----:R1:W2:Y:S02]  /*1e870*/  SHFL.IDX PT, R4, R5, 0x2, 0x181f ;  /* 0x00581f0005047f89 */ /* 0x0022a400000e0000 */
.L_x_3093:
[----:B------:R-:W-:Y:S05]  /*1e880*/  BRA.DIV ~URZ, `(.L_x_3022) ;  /* 0x00003cf27f007947 */ /* 0x000fea000b800000 */
[----:B----4-:R4:W1:Y:S02]  /*1e890*/  SHFL.IDX PT, R0, R14, 0x2, 0x181f ;  /* 0x00581f000e007f89 */ /* 0x01086400000e0000 */
.L_x_3094:
        /* <DEDUP_REMOVED lines=16> */
.L_x_3024:
[----:B------:R-:W-:Y:S05]  /*1e9a0*/  BSYNC B0 ;  /* 0x0000000000007941 */ /* 0x000fea0003800000 */
.L_x_3023:
[----:B------:R-:W-:Y:S05]  /*1e9b0*/  BRA.DIV ~URZ, `(.L_x_3025) ;  /* 0x00003c327f007947 */ /* 0x000fea000b800000 */
[----:B--2---:R2:W3:Y:S04]  /*1e9c0*/  SHFL.IDX PT, R4, R5, 0x3, 0x181f ;  /* 0x00781f0005047f89 */ /* 0x0044e800000e0000 */
[----:B-1----:R2:W1:Y:S02]  /*1e9d0*/  SHFL.IDX PT, R0, R14, 0x3, 0x181f ;  /* 0x00781f000e007f89 */ /* 0x00246400000e0000 */
.L_x_3095:
        /* <DEDUP_REMOVED lines=15> */
.L_x_3005:
[----:B------:R-:W-:Y:S05]  /*1ead0*/  BSYNC B1 ;  /* 0x0000000000017941 */ /* 0x000fea0003800000 */
.L_x_2989:
[----:B-1--4-:R-:W4:Y:S02]  /*1eae0*/  LDL R0, [R1+0x68] ;  /* 0x0000680001007983 */ /* 0x012f240000100800 */
[----:B----4-:R-:W-:-:S13]  /*1eaf0*/  ISETP.NE.AND P0, PT, R0, RZ, PT ;  /* 0x000000ff0000720c */ /* 0x010fda0003f05270 */
[----:B------:R-:W-:Y:S01]  /*1eb00*/  @P0 WARPSYNC 0xffffffff ;  /* 0xffffffff00000948 */ /* 0x000fe20003800000 */
[----:B------:R-:W-:Y:S06]  /*1eb10*/  @P0 BAR.SYNC.DEFER_BLOCKING 0x5, 0x100 ;  /* 0x0144000000000b1d */ /* 0x000fec0000010000 */
[----:B--23--:R-:W1:Y:S04]  /*1eb20*/  @P0 LDS.128 R4, [0x24100] ;  /* 0x02410000ff040984 */ /* 0x00ce680000000c00 */
[----:B-1----:R1:W-:Y:S04]  /*1eb30*/  @P0 STL.64 [R1], R4 ;  /* 0x0000000401000387 */ /* 0x0023e80000100a00 */
[----:B------:R1:W-:Y:S04]  /*1eb40*/  @P0 STL.64 [R1+0x8], R6 ;  /* 0x0000080601000387 */ /* 0x0003e80000100a00 */
[----:B------:R-:W-:Y:S06]  /*1eb50*/  @P0 BAR.ARV 0x4, 0x100 ;  /* 0x0104000000000b1d */ /* 0x000fec0000002000 */
[----:B------:R-:W-:Y:S05]  /*1eb60*/  @P0 BRA `(.L_x_3026) ;  /* 0x0000105000000947 */ /* 0x000fea0003800000 */
[----:B------:R-:W2:Y:S01]  /*1eb70*/  S2R R0, SR_TID.X ;  /* 0x0000000000007919 */ /* 0x000ea20000002100 */
[----:B------:R-:W-:Y:S01]  /*1eb80*/  IMAD.MOV.U32 R8, RZ, RZ, RZ ;  /* 0x000000ffff087224 */ /* 0x000fe200078e00ff */
[----:B--2---:R-:W-:-:S04]  /*1eb90*/  LOP3.LUT R15, R0, 0x1f, RZ, 0xc0, !PT ;  /* 0x0000001f000f7812 */ /* 0x004fc800078ec0ff */
[----:B------:R-:W-:Y:S01]  /*1eba0*/  ISETP.NE.AND P6, PT, R15, 0x1f, PT ;  /* 0x0000001f0f00780c */ /* 0x000fe20003fc5270 */
[----:B------:R-:W-:Y:S10]  /*1ebb0*/  BRA.DIV ~URZ, `(.L_x_3027) ;  /* 0x00003b027f007947 */ /* 0x000ff4000b800000 */
[----:B------:R2:W3:Y:S02]  /*1ebc0*/  SHFL.IDX PT, R9, R35, RZ, 0x1f ;  /* 0x00001fff23097589 */ /* 0x0004e400000e0000 */
.L_x_3096:
[----:B------:R-:W-:Y:S05]  /*1ebd0*/  BRA.DIV ~URZ, `(.L_x_3028) ;  /* 0x00003b527f007947 */ /* 0x000fea000b800000 */
[----:B-1----:R1:W4:Y:S02]  /*1ebe0*/  SHFL.IDX PT, R6, R35, 0x1, 0x1f ;  /* 0x00201f0023067f89 */ /* 0x00232400000e0000 */
.L_x_3097:
[----:B------:R-:W5:Y:S01]  /*1ebf0*/  LDL R0, [R1+0xc] ;  /* 0x00000c0001007983 */ /* 0x000f620000100800 */
[----:B------:R-:W-:Y:S02]  /*1ec00*/  IMAD.MOV.U32 R7, RZ, RZ, RZ ;  /* 0x000000ffff077224 */ /* 0x000fe400078e00ff */
[----:B-----5:R-:W-:-:S05]  /*1ec10*/  IMAD.IADD R0, R0, 0x1, R15 ;  /* 0x0000000100007824 */ /* 0x020fca00078e020f */
        /* <DEDUP_REMOVED lines=15> */
[----:B------:R1:W2:Y:S02]  /*1ed10*/  SHFL.UP PT, R4, R0, 0x1, RZ ;  /* 0x0420000000047989 */ /* 0x0002a400000e00ff */
.L_x_3098:
        /* <DEDUP_REMOVED lines=16> */
.L_x_3099:
[----:B--2---:R-:W-:Y:S01]  /*1ee20*/  IMAD R0, R0, c[0x0][0x538], RZ ;  /* 0x00014e0000007a24 */ /* 0x004fe200078e02ff */
[----:B------:R-:W-:Y:S04]  /*1ee30*/  BSSY B1, `(.L_x_3031) ;  /* 0x00000cf000017945 */ /* 0x000fe80003800000 */
[----:B----4-:R-:W-:-:S04]  /*1ee40*/  IADD3 R6, R0, R6, RZ ;  /* 0x0000000600067210 */ /* 0x010fc80007ffe0ff */
[----:B---3--:R-:W-:-:S13]  /*1ee50*/  ISETP.GT.AND P0, PT, R6, R9, PT ;  /* 0x000000090600720c */ /* 0x008fda0003f04270 */
[----:B------:R-:W-:Y:S05]  /*1ee60*/  @P0 BRA `(.L_x_3032) ;  /* 0x0000026000000947 */ /* 0x000fea0003800000 */
.L_x_3036:
[----:B------:R-:W2:Y:S02]  /*1ee70*/  LDL.LU R0, [R1+0xc] ;  /* 0x00000c0001007983 */ /* 0x000ea40000300800 */
[----:B--2---:R-:W-:-:S04]  /*1ee80*/  IADD3 R0, R0, 0x1f, RZ ;  /* 0x0000001f00007810 */ /* 0x004fc80007ffe0ff */
[----:B------:R-:W-:-:S13]  /*1ee90*/  ISETP.GE.AND P0, PT, R0, c[0x0][0x53c], PT ;  /* 0x00014f0000007a0c */ /* 0x000fda0003f06270 */
[----:B------:R-:W-:Y:S05]  /*1eea0*/  @P0 BRA `(.L_x_3033) ;  /* 0x00000c2000000947 */ /* 0x000fea0003800000 */
[----:B------:R2:W-:Y:S01]  /*1eeb0*/  STL [R1+0xc], R0 ;  /* 0x00000c0001007387 */ /* 0x0005e20000100800 */
[----:B------:R-:W-:Y:S02]  /*1eec0*/  MOV R7, RZ ;  /* 0x000000ff00077202 */ /* 0x000fe40000000f00 */
[----:B------:R-:W-:Y:S02]  /*1eed0*/  MOV R8, RZ ;  /* 0x000000ff00087202 */ /* 0x000fe40000000f00 */
[----:B--2---:R-:W-:-:S04]  /*1eee0*/  IADD3 R0, R0, R15, RZ ;  /* 0x0000000f00007210 */ /* 0x004fc80007ffe0ff */
[----:B------:R-:W-:-:S13]  /*1eef0*/  ISETP.GE.OR P0, PT, R0, c[0x0][0x53c], !P6 ;  /* 0x00014f0000007a0c */ /* 0x000fda0007706670 */
[----:B-1----:R-:W-:Y:S02]  /*1ef00*/  @!P0 MOV R4, 0x4 ;  /* 0x0000000400048802 */ /* 0x002fe40000000f00 */
        /* <DEDUP_REMOVED lines=8> */
.L_x_3100:
        /* <DEDUP_REMOVED lines=16> */
.L_x_3101:
[----:B--2---:R-:W-:-:S05]  /*1f090*/  IMAD R0, R0, c[0x0][0x538], RZ ;  /* 0x00014e0000007a24 */ /* 0x004fca00078e02ff */
[----:B------:R-:W-:-:S04]  /*1f0a0*/  IADD3 R6, R0, R6, RZ ;  /* 0x0000000600067210 */ /* 0x000fc80007ffe0ff */
[----:B------:R-:W-:-:S13]  /*1f0b0*/  ISETP.GT.AND P0, PT, R6, R9, PT ;  /* 0x000000090600720c */ /* 0x000fda0003f04270 */
[----:B-1----:R-:W-:Y:S05]  /*1f0c0*/  @!P0 BRA `(.L_x_3036) ;  /* 0xfffffda000008947 */ /* 0x002fea000383ffff */
.L_x_3032:
[----:B------:R-:W-:-:S05]  /*1f0d0*/  IADD3 R13, -R0, R6, RZ ;  /* 0x00000006000d7210 */ /* 0x000fca0007ffe1ff */
[----:B------:R-:W-:-:S05]  /*1f0e0*/  IMAD R0, R4, c[0x0][0x538], R13 ;  /* 0x00014e0004007a24 */ /* 0x000fca00078e020d */
[----:B------:R-:W-:Y:S01]  /*1f0f0*/  ISETP.GT.AND P0, PT, R0, R9, PT ;  /* 0x000000090000720c */ /* 0x000fe20003f04270 */
[----:B------:R-:W-:-:S12]  /*1f100*/  BRA.DIV ~URZ, `(.L_x_3037) ;  /* 0x00003a827f007947 */ /* 0x000fd8000b800000 */
[----:B------:R-:W-:-:S03]  /*1f110*/  VOTE.ANY R6, PT, !P0 ;  /* 0x0000000000067806 */ /* 0x000fc600040e0100 */
.L_x_3102:
[----:B------:R-:W2:Y:S01]  /*1f120*/  LDL.LU R2, [R1+0xc] ;  /* 0x00000c0001027983 */ /* 0x000ea20000300800 */
[----:B------:R-:W2:Y:S02]  /*1f130*/  POPC R0, R6 ;  /* 0x0000000600007309 */ /* 0x000ea40000000000 */
[----:B--2---:R-:W-:-:S05]  /*1f140*/  IADD3 R2, R0, R2, RZ ;  /* 0x0000000200027210 */ /* 0x004fca0007ffe0ff */
[----:B------:R2:W-:Y:S01]  /*1f150*/  STL [R1+0xc], R2 ;  /* 0x00000c0201007387 */ /* 0x0005e20000100800 */
[----:B------:R-:W-:Y:S05]  /*1f160*/  BRA.DIV ~URZ, `(.L_x_3038) ;  /* 0x00003a727f007947 */ /* 0x000fea000b800000 */
[----:B------:R3:W4:Y:S04]  /*1f170*/  SHFL.IDX PT, R12, R7, R0, 0x1f ;  /* 0x00001f00070c7589 */ /* 0x00072800000e0000 */
[----:B------:R3:W1:Y:S02]  /*1f180*/  SHFL.IDX PT, R5, R8, R0, 0x1f ;  /* 0x00001f0008057589 */ /* 0x00066400000e0000 */
.L_x_3103:
[----:B------:R-:W-:Y:S01]  /*1f190*/  ISETP.NE.AND P0, PT, R6, RZ, PT ;  /* 0x000000ff0600720c */ /* 0x000fe20003f05270 */
[----:B------:R-:W-:-:S12]  /*1f1a0*/  BSSY B0, `(.L_x_3039) ;  /* 0x0000005000007945 */ /* 0x000fd80003800000 */
[----:B------:R-:W-:Y:S05]  /*1f1b0*/  @!P0 BRA `(.L_x_3040) ;  /* 0x0000003000008947 */ /* 0x000fea0003800000 */
[----:B---3--:R-:W-:Y:S01]  /*1f1c0*/  IADD3 R0, R0, -0x1, RZ ;  /* 0xffffffff00007810 */ /* 0x008fe20007ffe0ff */
[----:B------:R-:W-:Y:S05]  /*1f1d0*/  BRA.DIV ~URZ, `(.L_x_3041) ;  /* 0x00003ad27f007947 */ /* 0x000fea000b800000 */
[----:B------:R3:W2:Y:S02]  /*1f1e0*/  SHFL.IDX PT, R14, R4, R0, 0x1f ;  /* 0x00001f00040e7589 */ /* 0x0006a400000e0000 */
.L_x_3040:
[----:B------:R-:W-:Y:S05]  /*1f1f0*/  BSYNC B0 ;  /* 0x0000000000007941 */ /* 0x000fea0003800000 */
.L_x_3039:
[----:B--23--:R-:W-:Y:S01]  /*1f200*/  IMAD R0, R14, c[0x0][0x538], R13 ;  /* 0x00014e000e007a24 */ /* 0x00cfe200078e020d */
[----:B-1----:R-:W-:Y:S01]  /*1f210*/  ISETP.NE.AND P0, PT, R5, 0x1, PT ;  /* 0x000000010500780c */ /* 0x002fe20003f05270 */
[----:B------:R-:W-:Y:S03]  /*1f220*/  BSSY B0, `(.L_x_3042) ;  /* 0x0000086000007945 */ /* 0x000fe60003800000 */
[----:B------:R1:W-:Y:S01]  /*1f230*/  STL [R1], R0 ;  /* 0x0000000001007387 */ /* 0x0003e20000100800 */
[----:B------:R-:W-:-:S08]  /*1f240*/  IADD3 R8, -R0, R9, RZ ;  /* 0x0000000900087210 */ /* 0x000fd00007ffe1ff */
[----:B------:R-:W-:Y:S05]  /*1f250*/  @!P0 BRA `(.L_x_3043) ;  /* 0x000003e000008947 */ /* 0x000fea0003800000 */
[-C--:B----4-:R-:W-:Y:S02]  /*1f260*/  IABS R2, R12.reuse ;  /* 0x0000000c00027213 */ /* 0x090fe40000000000 */
[----:B------:R-:W-:Y:S02]  /*1f270*/  IABS R9, R12 ;  /* 0x0000000c00097213 */ /* 0x000fe40000000000 */
[----:B-1----:R-:W1:Y:S08]  /*1f280*/  I2F.RP R0, R2 ;  /* 0x0000000200007306 */ /* 0x002e700000209400 */
        /* <DEDUP_REMOVED lines=46> */
[C---:B------:R-:W-:Y:S02]  /*1f570*/  LOP3.LUT R3, R0.reuse, R5, RZ, 0x3c, !PT ;  /* 0x0000000500037212 */ /* 0x040fe400078e3cff */
[----:B------:R-:W-:Y:S02]  /*1f580*/  IADD3 R4, -R0, RZ, RZ ;  /* 0x000000ff00047210 */ /* 0x000fe40007ffe1ff */
        /* <DEDUP_REMOVED lines=8> */
[----:B------:R-:W-:-:S05]  /*1f610*/  IMAD R0, R3, 0x10000, R0 ;  /* 0x0001000003007824 */ /* 0x000fca00078e0200 */
[----:B------:R1:W-:Y:S01]  /*1f620*/  STL [R1+0x8], R0 ;  /* 0x0000080001007387 */ /* 0x0003e20000100800 */
[----:B------:R-:W-:Y:S05]  /*1f630*/  BRA `(.L_x_3044) ;  /* 0x0000044000007947 */ /* 0x000fea0003800000 */
.L_x_3043:
[----:B-1----:R-:W2:Y:S01]  /*1f640*/  LDL R0, [R1+0xc] ;  /* 0x00000c0001007983 */ /* 0x002ea20000100800 */
[----:B------:R-:W-:-:S04]  /*1f650*/  IMAD.MOV.U32 R2, RZ, RZ, 0x4 ;  /* 0x00000004ff027424 */ /* 0x000fc800078e00ff */
[----:B--2---:R-:W-:-:S05]  /*1f660*/  IMAD.WIDE R2, R0, R2, c[0x0][0x590] ;  /* 0x0001640000027625 */ /* 0x004fca00078e0202 */
[----:B------:R-:W2:Y:S02]  /*1f670*/  LDG.E R4, [R2.64] ;  /* 0x0000000802047981 */ /* 0x000ea4000c1e1900 */
        /* <DEDUP_REMOVED lines=38> */
[----:B------:R-:W-:Y:S02]  /*1f8e0*/  MOV R7, R2 ;  /* 0x0000000200077202 */ /* 0x000fe40000000f00 */
[----:B------:R-:W-:-:S05]  /*1f8f0*/  IMAD.MOV R2, RZ, RZ, -R13 ;  /* 0x000000ffff027224 */ /* 0x000fca00078e0a0d */
[----:B-1----:R-:W1:Y:S02]  /*1f900*/  MUFU.RCP R4, R4 ;  /* 0x0000000400047308 */ /* 0x002e640000001000 */
[----:B-1----:R-:W-:-:S06]  /*1f910*/  IADD3 R4, R4, 0xffffffe, RZ ;  /* 0x0ffffffe04047810 */ /* 0x002fcc0007ffe0ff */
[----:B------:R-:W1:Y:S02]  /*1f920*/  F2I.FTZ.U32.TRUNC.NTZ R5, R4 ;  /* 0x0000000400057305 */ /* 0x000e64000021f000 */
[----:B-1----:R-:W-:-:S04]  /*1f930*/  IMAD.MOV R4, RZ, RZ, -R5 ;  /* 0x000000ffff047224 */ /* 0x002fc800078e0a05 */
[----:B------:R-:W-:Y:S02]  /*1f940*/  IMAD R8, R4, R3, RZ ;  /* 0x0000000304087224 */ /* 0x000fe400078e02ff */
[----:B------:R-:W-:-:S04]  /*1f950*/  IMAD.MOV.U32 R4, RZ, RZ, RZ ;  /* 0x000000ffff047224 */ /* 0x000fc800078e00ff */
[----:B------:R-:W-:-:S04]  /*1f960*/  IMAD.HI.U32 R5, R5, R8, R4 ;  /* 0x0000000805057227 */ /* 0x000fc800078e0004 */
        /* <DEDUP_REMOVED lines=15> */
[----:B------:R-:W-:-:S05]  /*1fa60*/  IMAD R0, R2, R3, R6 ;  /* 0x0000000302007224 */ /* 0x000fca00078e0206 */
[----:B------:R1:W-:Y:S02]  /*1fa70*/  STL [R1+0x8], R0 ;  /* 0x0000080001007387 */ /* 0x0003e40000100800 */
.L_x_3044:
[----:B------:R-:W-:Y:S05]  /*1fa80*/  BSYNC B0 ;  /* 0x0000000000007941 */ /* 0x000fea0003800000 */
.L_x_3042:
[----:B------:R-:W-:-:S04]  /*1fa90*/  LOP3.LUT R2, RZ, R2, RZ, 0x33, !PT ;  /* 0x00000002ff027212 */ /* 0x000fc800078e33ff */
[----:B-1----:R-:W-:-:S05]  /*1faa0*/  IADD3 R0, R2, R12, RZ ;  /* 0x0000000c02007210 */ /* 0x002fca0007ffe0ff */
[----:B------:R1:W-:Y:S01]  /*1fab0*/  STL [R1+0x4], R0 ;  /* 0x0000040001007387 */ /* 0x0003e20000100800 */
[----:B------:R-:W-:Y:S05]  /*1fac0*/  BRA `(.L_x_3045) ;  /* 0x0000005000007947 */ /* 0x000fea0003800000 */
.L_x_3033:
[----:B------:R-:W-:Y:S01]  /*1fad0*/  MOV R0, c[0x0][0x53c] ;  /* 0x00014f0000007a02 */ /* 0x000fe20000000f00 */
[----:B------:R2:W-:Y:S04]  /*1fae0*/  STL [R1], R9 ;  /* 0x0000000901007387 */ /* 0x0005e80000100800 */
[----:B------:R2:W-:Y:S04]  /*1faf0*/  STL [R1+0x4], RZ ;  /* 0x000004ff01007387 */ /* 0x0005e80000100800 */
[----:B------:R2:W-:Y:S04]  /*1fb00*/  STL [R1+0x8], RZ ;  /* 0x000008ff01007387 */ /* 0x0005e80000100800 */
[----:B------:R2:W-:Y:S02]  /*1fb10*/  STL [R1+0xc], R0 ;  /* 0x00000c0001007387 */ /* 0x0005e40000100800 */
.L_x_3045:
[----:B------:R-:W-:Y:S05]  /*1fb20*/  BSYNC B1 ;  /* 0x0000000000017941 */ /* 0x000fea0003800000 */
.L_x_3031:
[----:B-1----:R-:W3:Y:S04]  /*1fb30*/  LDL R4, [R1] ;  /* 0x0000000001047983 */ /* 0x002ee80000100800 */
[----:B------:R-:W3:Y:S04]  /*1fb40*/  LDL R5, [R1+0x4] ;  /* 0x0000040001057983 */ /* 0x000ee80000100800 */
[----:B------:R-:W3:Y:S04]  /*1fb50*/  LDL R6, [R1+0x8] ;  /* 0x0000080001067983 */ /* 0x000ee80000100800 */
[----:B------:R-:W3:Y:S01]  /*1fb60*/  LDL R7, [R1+0xc] ;  /* 0x00000c0001077983 */ /* 0x000ee20000100800 */
[----:B------:R-:W-:Y:S03]  /*1fb70*/  WARPSYNC 0xffffffff ;  /* 0xffffffff00007948 */ /* 0x000fe60003800000 */
[----:B------:R-:W-:Y:S01]  /*1fb80*/  BAR.SYNC.DEFER_BLOCKING 0x4, 0x100 ;  /* 0x0104000000007b1d */ /* 0x000fe20000010000 */
[----:B------:R-:W-:-:S13]  /*1fb90*/  ISETP.NE.AND P0, PT, R15, RZ, PT ;  /* 0x000000ff0f00720c */ /* 0x000fda0003f05270 */
[----:B---3--:R1:W-:Y:S04]  /*1fba0*/  @!P0 STS.128 [0x24100], R4 ;  /* 0x02410004ff008388 */ /* 0x0083e80000000c00 */
[----:B------:R-:W-:Y:S06]  /*1fbb0*/  BAR.ARV 0x5, 0x100 ;  /* 0x0144000000007b1d */ /* 0x000fec0000002000 */
.L_x_3026:
[----:B--2---:R-:W2:Y:S02]  /*1fbc0*/  LDL R0, [R1+0xc] ;  /* 0x00000c0001007983 */ /* 0x004ea40000100800 */
[----:B--2---:R-:W-:-:S13]  /*1fbd0*/  ISETP.GE.AND P0, PT, R0, c[0x0][0x53c], PT ;  /* 0x00014f0000007a0c */ /* 0x004fda0003f06270 */
[----:B-1----:R-:W-:Y:S01]  /*1fbe0*/  @P0 CALL.REL.NOINC `(.L_x_3046) ;  /* 0x0000001000000944 */ /* 0x002fe20003c00000 */
[----:B------:R-:W-:Y:S05]  /*1fbf0*/  BRA `(.L_x_3047) ;  /* 0xfffe22e000007947 */ /* 0x000fea000383ffff */
.L_x_3046:
[----:B------:R-:W-:Y:S05]  /*1fc00*/  EXIT ;  /* 0x000000000000794d */ /* 0x000fea0003800000 */
.L_x_2844:
[----:B------:R-:W-:Y:S01]  /*1fc10*/  IMAD.MOV.U32 R0, RZ, RZ, R5 ;  /* 0x000000ffff007224 */ /* 0x000fe200078e0005 */
[----:B------:R-:W-:Y:S02]  /*1fc20*/  MOV R3, 0x1 ;  /* 0x0000000100037802 */ /* 0x000fe40000000f00 */
[----:B------:R-:W-:Y:S02]  /*1fc30*/  MOV R2, 0x1fc50 ;  /* 0x0001fc5000027802 */ /* 0x000fe40000000f00 */
[----:B------:R-:W-:Y:S05]  /*1fc40*/  CALL.REL.NOINC `($__internal_50_$__cuda_sm70_shflsync_up_p) ;  /* 0x0000317000007944 */ /* 0x000fea0003c00000 */
[----:B------:R-:W-:Y:S01]  /*1fc50*/  MOV R0, R4 ;  /* 0x0000000400007202 */ /* 0x000fe20000000f00 */
[----:B------:R-:W-:Y:S05]  /*1fc60*/  BRA `(.L_x_3048) ;  /* 0xfffe07f000007947 */ /* 0x000fea000383ffff */
.L_x_2845:
[----:B------:R-:W-:Y:S01]  /*1fc70*/  IMAD.MOV.U32 R0, RZ, RZ, R5 ;  /* 0x000000ffff007224 */ /* 0x000fe200078e0005 */
[----:B------:R-:W-:Y:S02]  /*1fc80*/  MOV R3, 0x2 ;  /* 0x0000000200037802 */ /* 0x000fe40000000f00 */
[----:B------:R-:W-:Y:S02]  /*1fc90*/  MOV R2, 0x1fcb0 ;  /* 0x0001fcb000027802 */ /* 0x000fe40000000f00 */
[----:B------:R-:W-:Y:S05]  /*1fca0*/  CALL.REL.NOINC `($__internal_50_$__cuda_sm70_shflsync_up_p) ;  /* 0x0000311000007944 */ /* 0x000fea0003c00000 */
[----:B------:R-:W-:Y:S01]  /*1fcb0*/  SEL R4, R4, RZ, P4 ;  /* 0x000000ff04047207 */ /* 0x000fe20002000000 */
[----:B------:R-:W-:Y:S01]  /*1fcc0*/  IMAD.MOV.U32 R3, RZ, RZ, 0x4 ;  /* 0x00000004ff037424 */ /* 0x000fe200078e00ff */
[----:B------:R-:W-:-:S03]  /*1fcd0*/  MOV R2, 0x1fd00 ;  /* 0x0001fd0000027802 */ /* 0x000fc60000000f00 */
[----:B------:R-:W-:Y:S02]  /*1fce0*/  IMAD.IADD R0, R5, 0x1, R4 ;  /* 0x0000000105007824 */ /* 0x000fe400078e0204 */
        /* <DEDUP_REMOVED lines=13> */
[----:B------:R-:W-:Y:S02]  /*1fdc0*/  MOV R32, 0x1f ;  /* 0x0000001f00207802 */ /* 0x000fe40000000f00 */
[----:B------:R-:W-:Y:S01]  /*1fdd0*/  MOV R3, 0x1fe10 ;  /* 0x0001fe1000037802 */ /* 0x000fe20000000f00 */
[----:B------:R-:W-:-:S04]  /*1fde0*/  IMAD.IADD R4, R0, 0x1, R4 ;  /* 0x0000000100047824 */ /* 0x000fc800078e0204 */
[----:B------:R-:W-:Y:S02]  /*1fdf0*/  IMAD.MOV.U32 R33, RZ, RZ, R4 ;  /* 0x000000ffff217224 */ /* 0x000fe400078e0004 */
[----:B------:R-:W-:Y:S05]  /*1fe00*/  CALL.REL.NOINC `($__internal_49_$__cuda_sm70_shflsync_idx_p) ;  /* 0x00002f5000007944 */ /* 0x000fea0003c00000 */
[----:B------:R-:W-:Y:S01]  /*1fe10*/  MOV R0, R34 ;  /* 0x0000002200007202 */ /* 0x000fe20000000f00 */
[----:B------:R-:W-:Y:S05]  /*1fe20*/  BRA `(.L_x_3049) ;  /* 0xfffe073000007947 */ /* 0x000fea000383ffff */
.L_x_2847:
[----:B------:R-:W-:Y:S02]  /*1fe30*/  SEL R0, RZ, 0x1, P0 ;  /* 0x00000001ff007807 */ /* 0x000fe40000000000 */
[----:B------:R-:W-:Y:S02]  /*1fe40*/  MOV R2, 0x1fe60 ;  /* 0x0001fe6000027802 */ /* 0x000fe40000000f00 */
[----:B------:R-:W-:Y:S05]  /*1fe50*/  CALL.REL.NOINC `($__internal_51_$__cuda_sm70_votesync_ballot) ;  /* 0x00002fc000007944 */ /* 0x000fea0003c00000 */
[----:B------:R-:W-:Y:S01]  /*1fe60*/  MOV R6, R0 ;  /* 0x0000000000067202 */ /* 0x000fe20000000f00 */
[----:B------:R-:W-:Y:S05]  /*1fe70*/  BRA `(.L_x_3050) ;  /* 0xfffe077000007947 */ /* 0x000fea000383ffff */
.L_x_2848:
[----:B------:R-:W-:Y:S01]  /*1fe80*/  IMAD.MOV.U32 R33, RZ, RZ, R9 ;  /* 0x000000ffff217224 */ /* 0x000fe200078e0009 */
[----:B-1----:R-:W-:Y:S01]  /*1fe90*/  MOV R2, R0 ;  /* 0x0000000000027202 */ /* 0x002fe20000000f00 */
[----:B------:R-:W-:Y:S01]  /*1fea0*/  IMAD.MOV.U32 R32, RZ, RZ, 0x1f ;  /* 0x0000001fff207424 */ /* 0x000fe200078e00ff */
[----:B------:R-:W-:Y:S02]  /*1feb0*/  MOV R3, 0x1fed0 ;  /* 0x0001fed000037802 */ /* 0x000fe40000000f00 */
[----:B------:R-:W-:Y:S05]  /*1fec0*/  CALL.REL.NOINC `($__internal_49_$__cuda_sm70_shflsync_idx_p) ;  /* 0x00002e9000007944 */ /* 0x000fea0003c00000 */
[----:B------:R-:W-:Y:S01]  /*1fed0*/  IMAD.MOV.U32 R12, RZ, RZ, R34 ;  /* 0x000000ffff0c7224 */ /* 0x000fe200078e0022 */
[----:B------:R-:W-:Y:S01]  /*1fee0*/  MOV R33, R8 ;  /* 0x0000000800217202 */ /* 0x000fe20000000f00 */
[----:B------:R-:W-:Y:S01]  /*1fef0*/  IMAD.MOV.U32 R5, RZ, RZ, RZ ;  /* 0x000000ffff057224 */ /* 0x000fe200078e00ff */
[----:B------:R-:W-:Y:S01]  /*1ff00*/  MOV R2, R0 ;  /* 0x0000000000027202 */ /* 0x000fe20000000f00 */
[----:B------:R-:W-:Y:S01]  /*1ff10*/  IMAD.MOV.U32 R32, RZ, RZ, 0x1f ;  /* 0x0000001fff207424 */ /* 0x000fe200078e00ff */
[----:B------:R-:W-:-:S02]  /*1ff20*/  MOV R3, 0x1ff40 ;  /* 0x0001ff4000037802 */ /* 0x000fc40000000f00 */
[----:B------:R-:W-:Y:S05]  /*1ff30*/  CALL.REL.NOINC `($__internal_49_$__cuda_sm70_shflsync_idx_p) ;  /* 0x00002e2000007944 */ /* 0x000fea0003c00000 */
[----:B------:R-:W-:Y:S01]  /*1ff40*/  MOV R9, R34 ;  /* 0x0000002200097202 */ /* 0x000fe20000000f00 */
[----:B------:R-:W-:Y:S05]  /*1ff50*/  BRA `(.L_x_3051) ;  /* 0xfffe070000007947 */ /* 0x000fea000383ffff */
.L_x_2851:
[----:B------:R-:W-:Y:S01]  /*1ff60*/  IMAD.MOV.U32 R33, RZ, RZ, R4 ;  /* 0x000000ffff217224 */ /* 0x000fe200078e0004 */
[----:B------:R-:W-:-:S02]  /*1ff70*/  MOV R32, 0x1f ;  /* 0x0000001f00207802 */ /* 0x000fc40000000f00 */
[----:B------:R-:W-:Y:S02]  /*1ff80*/  MOV R3, 0x1ffa0 ;  /* 0x0001ffa000037802 */ /* 0x000fe40000000f00 */
[----:B--234-:R-:W-:Y:S05]  /*1ff90*/  CALL.REL.NOINC `($__internal_49_$__cuda_sm70_shflsync_idx_p) ;  /* 0x00002dc000007944 */ /* 0x01cfea0003c00000 */
[----:B------:R-:W-:Y:S01]  /*1ffa0*/  MOV R5, R34 ;  /* 0x0000002200057202 */ /* 0x000fe20000000f00 */
[----:B------:R-:W-:Y:S05]  /*1ffb0*/  BRA `(.L_x_2850) ;  /* 0xfffe070000007947 */ /* 0x000fea000383ffff */
.L_x_2890:
[----:B------:R-:W-:Y:S01]  /*1ffc0*/  IMAD.MOV.U32 R33, RZ, RZ, R12 ;  /* 0x000000ffff217224 */ /* 0x000fe200078e000c */
[----:B------:R-:W-:Y:S01]  /*1ffd0*/  MOV R2, RZ ;  /* 0x000000ff00027202 */ /* 0x000fe20000000f00 */
[----:B------:R-:W-:Y:S01]  /*1ffe0*/  IMAD.MOV.U32 R32, RZ, RZ, 0x181f ;  /* 0x0000181fff207424 */ /* 0x000fe200078e00ff */
[----:B------:R-:W-:Y:S02]  /*1fff0*/  MOV R3, 0x20010 ;  /* 0x0002001000037802 */ /* 0x000fe40000000f00 */
[----:B-----5:R-:W-:Y:S05]  /*20000*/  CALL.REL.NOINC `($__internal_49_$__cuda_sm70_shflsync_idx_p) ;  /* 0x00002d5000007944 */ /* 0x020fea0003c00000 */
[----:B------:R-:W-:Y:S01]  /*20010*/  MOV R4, R34 ;  /* 0x0000002200047202 */ /* 0x000fe20000000f00 */
[----:B------:R-:W-:Y:S05]  /*20020*/  BRA `(.L_x_3052) ;  /* 0xfffe87c000007947 */ /* 0x000fea000383ffff */
.L_x_2891:
[----:B------:R-:W-:Y:S01]  /*20030*/  IMAD.MOV.U32 R33, RZ, RZ, R13 ;  /* 0x000000ffff217224 */ /* 0x000fe200078e000d */
[----:B------:R-:W-:Y:S01]  /*20040*/  MOV R2, RZ ;  /* 0x000000ff00027202 */ /* 0x000fe20000000f00 */
[----:B------:R-:W-:Y:S01]  /*20050*/  IMAD.MOV.U32 R32, RZ, RZ, 0x181f ;  /* 0x0000181fff207424 */ /* 0x000fe200078e00ff */
[----:B------:R-:W-:Y:S02]  /*20060*/  MOV R3, 0x20080 ;  /* 0x0002008000037802 */ /* 0x000fe40000000f00 */
[----:B-12--5:R-:W-:Y:S05]  /*20070*/  CALL.REL.NOINC `($__internal_49_$__cuda_sm70_shflsync_idx_p) ;  /* 0x00002ce000007944 */ /* 0x026fea0003c00000 */
[----:B------:R-:W-:Y:S01]  /*20080*/  MOV R0, R34 ;  /* 0x0000002200007202 */ /* 0x000fe20000000f00 */
[----:B------:R-:W-:Y:S05]  /*20090*/  BRA `(.L_x_3053) ;  /* 0xfffe877000007947 */ /* 0x000fea000383ffff */
.L_x_2894:
[----:B------:R-:W-:Y:S01]  /*200a0*/  IMAD.MOV.U32 R33, RZ, RZ, R12 ;  /* 0x000000ffff217224 */ /* 0x000fe200078e000c */
[----:B--2---:R-:W-:Y:S01]  /*200b0*/  MOV R2, 0x1 ;  /* 0x0000000100027802 */ /* 0x004fe20000000f00 */
[----:B------:R-:W-:Y:S01]  /*200c0*/  IMAD.MOV.U32 R32, RZ, RZ, 0x181f ;  /* 0x0000181fff207424 */ /* 0x000fe200078e00ff */
[----:B------:R-:W-:-:S02]  /*200d0*/  MOV R3, 0x200f0 ;  /* 0x000200f000037802 */ /* 0x000fc40000000f00 */
[----:B-1-345:R-:W-:Y:S05]  /*200e0*/  CALL.REL.NOINC `($__internal_49_$__cuda_sm70_shflsync_idx_p) ;  /* 0x00002c7000007944 */ /* 0x03afea0003c00000 */
[----:B------:R-:W-:Y:S01]  /*200f0*/  IMAD.MOV.U32 R4, RZ, RZ, R34 ;  /* 0x000000ffff047224 */ /* 0x000fe200078e0022 */
[----:B------:R-:W-:Y:S01]  /*20100*/  MOV R2, 0x1 ;  /* 0x0000000100027802 */ /* 0x000fe20000000f00 */
[----:B------:R-:W-:Y:S01]  /*20110*/  IMAD.MOV.U32 R33, RZ, RZ, R13 ;  /* 0x000000ffff217224 */ /* 0x000fe200078e000d */
[----:B------:R-:W-:-:S02]  /*20120*/  MOV R32, 0x181f ;  /* 0x0000181f00207802 */ /* 0x000fc40000000f00 */
[----:B------:R-:W-:Y:S02]  /*20130*/  MOV R3, 0x20150 ;  /* 0x0002015000037802 */ /* 0x000fe40000000f00 */
[----:B------:R-:W-:Y:S05]  /*20140*/  CALL.REL.NOINC `($__internal_49_$__cuda_sm70_shflsync_idx_p) ;  /* 0x00002c1000007944 */ /* 0x000fea0003c00000 */
[----:B------:R-:W-:Y:S01]  /*20150*/  MOV R0, R34 ;  /* 0x0000002200007202 */ /* 0x000fe20000000f00 */
[----:B------:R-:W-:Y:S05]  /*20160*/  BRA `(.L_x_3054) ;  /* 0xfffe87e000007947 */ /* 0x000fea000383ffff */
.L_x_2897:
[----:B------:R-:W-:Y:S01]  /*20170*/  IMAD.MOV.U32 R33, RZ, RZ, R12 ;  /* 0x000000ffff217224 */ /* 0x000fe200078e000c */
[----:B-1----:R-:W-:Y:S01]  /*20180*/  MOV R2, 0x2 ;  /* 0x0000000200027802 */ /* 0x002fe20000000f00 */
[----:B------:R-:W-:Y:S01]  /*20190*/  IMAD.MOV.U32 R32, RZ, RZ, 0x181f ;  /* 0x0000181fff207424 */ /* 0x000fe200078e00ff */
[----:B------:R-:W-:Y:S02]  /*201a0*/  MOV R3, 0x201c0 ;  /* 0x000201c000037802 */ /* 0x000fe40000000f00 */
[----:B--2345:R-:W-:Y:S05]  /*201b0*/  CALL.REL.NOINC `($__internal_49_$__cuda_sm70_shflsync_idx_p) ;  /* 0x00002ba000007944 */ /* 0x03cfea0003c00000 */
[----:B------:R-:W-:Y:S01]  /*201c0*/  MOV R4, R34 ;  /* 0x0000002200047202 */ /* 0x000fe20000000f00 */
[----:B------:R-:W-:Y:S05]  /*201d0*/  BRA `(.L_x_3055) ;  /* 0xfffe88a000007947 */ /* 0x000fea000383ffff */
.L_x_2898:
[----:B------:R-:W-:Y:S01]  /*201e0*/  IMAD.MOV.U32 R33, RZ, RZ, R13 ;  /* 0x000000ffff217224 */ /* 0x000fe200078e000d */
[----:B------:R-:W-:Y:S01]  /*201f0*/  MOV R2, 0x2 ;  /* 0x0000000200027802 */ /* 0x000fe20000000f00 */
[----:B------:R-:W-:Y:S01]  /*20200*/  IMAD.MOV.U32 R32, RZ, RZ, 0x181f ;  /* 0x0000181fff207424 */ /* 0x000fe200078e00ff */
[----:B------:R-:W-:Y:S02]  /*20210*/  MOV R3, 0x20230 ;  /* 0x0002023000037802 */ /* 0x000fe40000000f00 */
[----:B-12345:R-:W-:Y:S05]  /*20220*/  CALL.REL.NOINC `($__internal_49_$__cuda_sm70_shflsync_idx_p) ;  /* 0x00002b3000007944 */ /* 0x03efea0003c00000 */
[----:B------:R-:W-:Y:S01]  /*20230*/  MOV R0, R34 ;  /* 0x0000002200007202 */ /* 0x000fe20000000f00 */
[----:B------:R-:W-:Y:S05]  /*20240*/  BRA `(.L_x_3056) ;  /* 0xfffe885000007947 */ /* 0x000fea000383ffff */
.L_x_2901:
[----:B------:R-:W-:Y:S01]  /*20250*/  IMAD.MOV.U32 R33, RZ, RZ, R12 ;  /* 0x000000ffff217224 */ /* 0x000fe200078e000c */
[----:B-1----:R-:W-:Y:S01]  /*20260*/  MOV R2, 0x3 ;  /* 0x0000000300027802 */ /* 0x002fe20000000f00 */
[----:B------:R-:W-:Y:S01]  /*20270*/  IMAD.MOV.U32 R32, RZ, RZ, 0x181f ;  /* 0x0000181fff207424 */ /* 0x000fe200078e00ff */
[----:B------:R-:W-:-:S02]  /*20280*/  MOV R3, 0x202a0 ;  /* 0x000202a000037802 */ /* 0x000fc40000000f00 */
[----:B--2345:R-:W-:Y:S05]  /*20290*/  CALL.REL.NOINC `($__internal_49_$__cuda_sm70_shflsync_idx_p) ;  /* 0x00002ac000007944 */ /* 0x03cfea0003c00000 */
        /* <DEDUP_REMOVED lines=8> */
.L_x_2904:
[----:B------:R-:W-:Y:S01]  /*20320*/  IMAD.MOV.U32 R33, RZ, RZ, R5 ;  /* 0x000000ffff217224 */ /* 0x000fe200078e0005 */
[----:B------:R-:W-:Y:S01]  /*20330*/  MOV R2, RZ ;  /* 0x000000ff00027202 */ /* 0x000fe20000000f00 */
[----:B------:R-:W-:Y:S01]  /*20340*/  IMAD.MOV.U32 R32, RZ, RZ, 0x181f ;  /* 0x0000181fff207424 */ /* 0x000fe200078e00ff */
[----:B------:R-:W-:Y:S02]  /*20350*/  MOV R3, 0x20370 ;  /* 0x0002037000037802 */ /* 0x000fe40000000f00 */
[----:B------:R-:W-:Y:S05]  /*20360*/  CALL.REL.NOINC `($__internal_49_$__cuda_sm70_shflsync_idx_p) ;  /* 0x000029f000007944 */ /* 0x000fea0003c00000 */
[----:B------:R-:W-:Y:S01]  /*20370*/  MOV R4, R34 ;  /* 0x0000002200047202 */ /* 0x000fe20000000f00 */
[----:B------:R-:W-:Y:S05]  /*20380*/  BRA `(.L_x_3058) ;  /* 0xfffe932000007947 */ /* 0x000fea000383ffff */
.L_x_2905:
[----:B------:R-:W-:Y:S01]  /*20390*/  IMAD.MOV.U32 R33, RZ, RZ, R14 ;  /* 0x000000ffff217224 */ /* 0x000fe200078e000e */
[----:B------:R-:W-:Y:S01]  /*203a0*/  MOV R2, RZ ;  /* 0x000000ff00027202 */ /* 0x000fe20000000f00 */
[----:B------:R-:W-:Y:S01]  /*203b0*/  IMAD.MOV.U32 R32, RZ, RZ, 0x181f ;  /* 0x0000181fff207424 */ /* 0x000fe200078e00ff */
[----:B------:R-:W-:Y:S02]  /*203c0*/  MOV R3, 0x203e0 ;  /* 0x000203e000037802 */ /* 0x000fe40000000f00 */
[----:B-12---:R-:W-:Y:S05]  /*203d0*/  CALL.REL.NOINC `($__internal_49_$__cuda_sm70_shflsync_idx_p) ;  /* 0x0000298000007944 */ /* 0x006fea0003c00000 */
[C---:B------:R-:W-:Y:S01]  /*203e0*/  IADD3 R6, P1, R34.reuse, R17, RZ ;  /* 0x0000001122067210 */ /* 0x040fe20007f3e0ff */
[----:B------:R-:W-:Y:S01]  /*203f0*/  IMAD.MOV.U32 R33, RZ, RZ, R5 ;  /* 0x000000ffff217224 */ /* 0x000fe200078e0005 */
[----:B------:R-:W-:Y:S01]  /*20400*/  IADD3 R8, P0, R34, R15, RZ ;  /* 0x0000000f22087210 */ /* 0x000fe20007f1e0ff */
[----:B------:R-:W-:Y:S01]  /*20410*/  IMAD.MOV.U32 R32, RZ, RZ, 0x181f ;  /* 0x0000181fff207424 */ /* 0x000fe200078e00ff */
[----:B------:R-:W-:Y:S01]  /*20420*/  ISETP.GE.AND P2, PT, R216, c[0x0][0x1d4], PT ;  /* 0x00007500d8007a0c */ /* 0x000fe20003f46270 */
[----:B------:R-:W-:Y:S01]  /*20430*/  IMAD.X R7, R4, 0x1, R20, P1 ;  /* 0x0000000104077824 */ /* 0x000fe200008e0614 */
[----:B------:R-:W-:Y:S01]  /*20440*/  ISETP.GE.AND P1, PT, R218, c[0x0][0x1d4], PT ;  /* 0x00007500da007a0c */ /* 0x000fe20003f26270 */
[----:B------:R-:W-:Y:S01]  /*20450*/  IMAD.X R9, R4, 0x1, R16, P0 ;  /* 0x0000000104097824 */ /* 0x000fe200000e0610 */
[----:B------:R-:W-:-:S02]  /*20460*/  ISETP.GE.AND P0, PT, R219, c[0x0][0x1d4], PT ;  /* 0x00007500db007a0c */ /* 0x000fc40003f06270 */
[----:B------:R-:W-:Y:S02]  /*20470*/  IADD3 R2, P3, R34, R19, RZ ;  /* 0x0000001322027210 */ /* 0x000fe40007f7e0ff */
        /* <DEDUP_REMOVED lines=12> */
[----:B-1----:R-:W-:Y:S05]  /*20540*/  CALL.REL.NOINC `($__internal_49_$__cuda_sm70_shflsync_idx_p) ;  /* 0x0000281000007944 */ /* 0x002fea0003c00000 */
        /* <DEDUP_REMOVED lines=8> */
.L_x_2910:
[----:B------:R-:W-:Y:S01]  /*205d0*/  IMAD.MOV.U32 R33, RZ, RZ, R43 ;  /* 0x000000ffff217224 */ /* 0x000fe200078e002b */
[----:B------:R-:W-:Y:S01]  /*205e0*/  MOV R2, RZ ;  /* 0x000000ff00027202 */ /* 0x000fe20000000f00 */
[----:B------:R-:W-:Y:S01]  /*205f0*/  IMAD.MOV.U32 R32, RZ, RZ, 0x1c1f ;  /* 0x00001c1fff207424 */ /* 0x000fe200078e00ff */
[----:B------:R-:W-:Y:S02]  /*20600*/  MOV R3, 0x20620 ;  /* 0x0002062000037802 */ /* 0x000fe40000000f00 */
[----:B------:R-:W-:Y:S05]  /*20610*/  CALL.REL.NOINC `($__internal_49_$__cuda_sm70_shflsync_idx_p) ;  /* 0x0000274000007944 */ /* 0x000fea0003c00000 */
[----:B------:R-:W-:Y:S01]  /*20620*/  MOV R5, R34 ;  /* 0x0000002200057202 */ /* 0x000fe20000000f00 */
[----:B------:R-:W-:Y:S05]  /*20630*/  BRA `(.L_x_3060) ;  /* 0xfffe961000007947 */ /* 0x000fea000383ffff */
.L_x_2911:
[----:B------:R-:W-:Y:S01]  /*20640*/  IMAD.MOV.U32 R33, RZ, RZ, R48 ;  /* 0x000000ffff217224 */ /* 0x000fe200078e0030 */
[----:B------:R-:W-:Y:S01]  /*20650*/  MOV R2, RZ ;  /* 0x000000ff00027202 */ /* 0x000fe20000000f00 */
[----:B------:R-:W-:Y:S01]  /*20660*/  IMAD.MOV.U32 R32, RZ, RZ, 0x1c1f ;  /* 0x00001c1fff207424 */ /* 0x000fe200078e00ff */
[----:B------:R-:W-:Y:S02]  /*20670*/  MOV R3, 0x20690 ;  /* 0x0002069000037802 */ /* 0x000fe40000000f00 */
[----:B-12---:R-:W-:Y:S05]  /*20680*/  CALL.REL.NOINC `($__internal_49_$__cuda_sm70_shflsync_idx_p) ;  /* 0x000026d000007944 */ /* 0x006fea0003c00000 */
[----:B------:R-:W-:Y:S01]  /*20690*/  IMAD.MOV.U32 R33, RZ, RZ, R42 ;  /* 0x000000ffff217224 */ /* 0x000fe200078e002a */
[----:B------:R-:W-:Y:S01]  /*206a0*/  MOV R32, 0x1c1f ;  /* 0x00001c1f00207802 */ /* 0x000fe20000000f00 */
[----:B------:R-:W-:Y:S01]  /*206b0*/  IMAD.MOV.U32 R2, RZ, RZ, RZ ;  /* 0x000000ffff027224 */ /* 0x000fe200078e00ff */
[----:B------:R-:W-:-:S02]  /*206c0*/  MOV R4, R34 ;  /* 0x0000002200047202 */ /* 0x000fc40000000f00 */
[----:B------:R-:W-:Y:S02]  /*206d0*/  MOV R3, 0x206f0 ;  /* 0x000206f000037802 */ /* 0x000fe40000000f00 */
[----:B------:R-:W-:Y:S05]  /*206e0*/  CALL.REL.NOINC `($__internal_49_$__cuda_sm70_shflsync_idx_p) ;  /* 0x0000267000007944 */ /* 0x000fea0003c00000 */
[----:B------:R-:W-:Y:S01]  /*206f0*/  IMAD.MOV.U32 R6, RZ, RZ, R34 ;  /* 0x000000ffff067224 */ /* 0x000fe200078e0022 */
[----:B------:R-:W-:Y:S01]  /*20700*/  MOV R2, RZ ;  /* 0x000000ff00027202 */ /* 0x000fe20000000f00 */
[----:B------:R-:W-:Y:S01]  /*20710*/  IMAD.MOV.U32 R33, RZ, RZ, R49 ;  /* 0x000000ffff217224 */ /* 0x000fe200078e0031 */
[----:B------:R-:W-:Y:S02]  /*20720*/  MOV R32, 0x1c1f ;  /* 0x00001c1f00207802 */ /* 0x000fe40000000f00 */
[----:B------:R-:W-:Y:S02]  /*20730*/  MOV R3, 0x20750 ;  /* 0x0002075000037802 */ /* 0x000fe40000000f00 */
[----:B------:R-:W-:Y:S05]  /*20740*/  CALL.REL.NOINC `($__internal_49_$__cuda_sm70_shflsync_idx_p) ;  /* 0x0000261000007944 */ /* 0x000fea0003c00000 */
[----:B------:R-:W-:Y:S01]  /*20750*/  MOV R0, R34 ;  /* 0x0000002200007202 */ /* 0x000fe20000000f00 */
[----:B------:R-:W-:Y:S05]  /*20760*/  BRA `(.L_x_3061) ;  /* 0xfffe952000007947 */ /* 0x000fea000383ffff */
.L_x_2914:
[----:B------:R-:W-:Y:S01]  /*20770*/  IMAD.MOV.U32 R33, RZ, RZ, R43 ;  /* 0x000000ffff217224 */ /* 0x000fe200078e002b */
[----:B------:R-:W-:Y:S01]  /*20780*/  MOV R2, 0x1 ;  /* 0x0000000100027802 */ /* 0x000fe20000000f00 */
[----:B------:R-:W-:Y:S01]  /*20790*/  IMAD.MOV.U32 R32, RZ, RZ, 0x1c1f ;  /* 0x00001c1fff207424 */ /* 0x000fe200078e00ff */
[----:B------:R-:W-:Y:S02]  /*207a0*/  MOV R3, 0x207c0 ;  /* 0x000207c000037802 */ /* 0x000fe40000000f00 */
[----:B---3--:R-:W-:Y:S05]  /*207b0*/  CALL.REL.NOINC `($__internal_49_$__cuda_sm70_shflsync_idx_p) ;  /* 0x000025a000007944 */ /* 0x008fea0003c00000 */
[----:B------:R-:W-:Y:S01]  /*207c0*/  IMAD.MOV.U32 R5, RZ, RZ, R34 ;  /* 0x000000ffff057224 */ /* 0x000fe200078e0022 */
[----:B------:R-:W-:Y:S01]  /*207d0*/  MOV R2, 0x1 ;  /* 0x0000000100027802 */ /* 0x000fe20000000f00 */
[----:B------:R-:W-:Y:S01]  /*207e0*/  IMAD.MOV.U32 R33, RZ, RZ, R48 ;  /* 0x000000ffff217224 */ /* 0x000fe200078e0030 */
[----:B------:R-:W-:-:S02]  /*207f0*/  MOV R32, 0x1c1f ;  /* 0x00001c1f00207802 */ /* 0x000fc40000000f00 */
[----:B------:R-:W-:Y:S02]  /*20800*/  MOV R3, 0x20820 ;  /* 0x0002082000037802 */ /* 0x000fe40000000f00 */
[----:B------:R-:W-:Y:S05]  /*20810*/  CALL.REL.NOINC `($__internal_49_$__cuda_sm70_shflsync_idx_p) ;  /* 0x0000254000007944 */ /* 0x000fea0003c00000 */
[----:B------:R-:W-:Y:S01]  /*20820*/  IMAD.MOV.U32 R33, RZ, RZ, R42 ;  /* 0x000000ffff217224 */ /* 0x000fe200078e002a */
[----:B------:R-:W-:Y:S01]  /*20830*/  MOV R32, 0x1c1f ;  /* 0x00001c1f00207802 */ /* 0x000fe20000000f00 */
[----:B------:R-:W-:Y:S01]  /*20840*/  IMAD.MOV.U32 R2, RZ, RZ, 0x1 ;  /* 0x00000001ff027424 */ /* 0x000fe200078e00ff */
[----:B------:R-:W-:Y:S02]  /*20850*/  MOV R4, R34 ;  /* 0x0000002200047202 */ /* 0x000fe40000000f00 */
[----:B------:R-:W-:Y:S02]  /*20860*/  MOV R3, 0x20880 ;  /* 0x0002088000037802 */ /* 0x000fe40000000f00 */
[----:B------:R-:W-:Y:S05]  /*20870*/  CALL.REL.NOINC `($__internal_49_$__cuda_sm70_shflsync_idx_p) ;  /* 0x000024e000007944 */ /* 0x000fea0003c00000 */
[----:B------:R-:W-:Y:S01]  /*20880*/  IMAD.MOV.U32 R6, RZ, RZ, R34 ;  /* 0x000000ffff067224 */ /* 0x000fe200078e0022 */
[----:B------:R-:W-:Y:S01]  /*20890*/  MOV R2, 0x1 ;  /* 0x0000000100027802 */ /* 0x000fe20000000f00 */
[----:B------:R-:W-:Y:S01]  /*208a0*/  IMAD.MOV.U32 R33, RZ, RZ, R49 ;  /* 0x000000ffff217224 */ /* 0x000fe200078e0031 */
[----:B------:R-:W-:Y:S02]  /*208b0*/  MOV R32, 0x1c1f ;  /* 0x00001c1f00207802 */ /* 0x000fe40000000f00 */
[----:B------:R-:W-:-:S02]  /*208c0*/  MOV R3, 0x208e0 ;  /* 0x000208e000037802 */ /* 0x000fc40000000f00 */
[----:B------:R-:W-:Y:S05]  /*208d0*/  CALL.REL.NOINC `($__internal_49_$__cuda_sm70_shflsync_idx_p) ;  /* 0x0000248000007944 */ /* 0x000fea0003c00000 */
[----:B------:R-:W-:Y:S01]  /*208e0*/  MOV R0, R34 ;  /* 0x0000002200007202 */ /* 0x000fe20000000f00 */
[----:B------:R-:W-:Y:S05]  /*208f0*/  BRA `(.L_x_3062) ;  /* 0xfffe9ba000007947 */ /* 0x000fea000383ffff */
.L_x_2939:
[----:B------:R-:W-:Y:S01]  /*20900*/  IMAD.MOV.U32 R33, RZ, RZ, R22 ;  /* 0x000000ffff217224 */ /* 0x000fe200078e0016 */
[----:B------:R-:W-:Y:S01]  /*20910*/  MOV R2, RZ ;  /* 0x000000ff00027202 */ /* 0x000fe20000000f00 */
[----:B------:R-:W-:Y:S01]  /*20920*/  IMAD.MOV.U32 R32, RZ, RZ, 0x1c1f ;  /* 0x00001c1fff207424 */ /* 0x000fe200078e00ff */
[----:B------:R-:W-:-:S02]  /*20930*/  MOV R3, 0x20950 ;  /* 0x0002095000037802 */ /* 0x000fc40000000f00 */
[----:B------:R-:W-:Y:S05]  /*20940*/  CALL.REL.NOINC `($__internal_49_$__cuda_sm70_shflsync_idx_p) ;  /* 0x0000241000007944 */ /* 0x000fea0003c00000 */
[----:B------:R-:W-:Y:S01]  /*20950*/  MOV R0, R34 ;  /* 0x0000002200007202 */ /* 0x000fe20000000f00 */
[----:B------:R-:W-:Y:S05]  /*20960*/  BRA `(.L_x_3063) ;  /* 0xfffecaf000007947 */ /* 0x000fea000383ffff */
.L_x_2940:
[----:B------:R-:W-:Y:S01]  /*20970*/  IMAD.MOV.U32 R33, RZ, RZ, R23 ;  /* 0x000000ffff217224 */ /* 0x000fe200078e0017 */
[----:B------:R-:W-:Y:S01]  /*20980*/  MOV R2, RZ ;  /* 0x000000ff00027202 */ /* 0x000fe20000000f00 */
[----:B------:R-:W-:Y:S01]  /*20990*/  IMAD.MOV.U32 R32, RZ, RZ, 0x1c1f ;  /* 0x00001c1fff207424 */ /* 0x000fe200078e00ff */
[----:B------:R-:W-:-:S02]  /*209a0*/  MOV R3, 0x209c0 ;  /* 0x000209c000037802 */ /* 0x000fc40000000f00 */
[----:B-12---:R-:W-:Y:S05]  /*209b0*/  CALL.REL.NOINC `($__internal_49_$__cuda_sm70_shflsync_idx_p) ;  /* 0x000023a000007944 */ /* 0x006fea0003c00000 */
[----:B------:R-:W-:Y:S01]  /*209c0*/  IMAD.MOV.U32 R33, RZ, RZ, R21 ;  /* 0x000000ffff217224 */ /* 0x000fe200078e0015 */
[----:B------:R-:W-:Y:S01]  /*209d0*/  MOV R2, RZ ;  /* 0x000000ff00027202 */ /* 0x000fe20000000f00 */
[----:B------:R-:W-:Y:S01]  /*209e0*/  IMAD.MOV.U32 R32, RZ, RZ, 0x1c1f ;  /* 0x00001c1fff207424 */ /* 0x000fe200078e00ff */
[----:B------:R-:W-:Y:S01]  /*209f0*/  MOV R8, R34 ;  /* 0x0000002200087202 */ /* 0x000fe20000000f00 */
[----:B------:R-:W-:Y:S01]  /*20a00*/  IMAD.MOV.U32 R9, RZ, RZ, R0 ;  /* 0x000000ffff097224 */ /* 0x000fe200078e0000 */
[----:B------:R-:W-:-:S02]  /*20a10*/  MOV R3, 0x20a30 ;  /* 0x00020a3000037802 */ /* 0x000fc40000000f00 */
[----:B------:R-:W-:Y:S05]  /*20a20*/  CALL.REL.NOINC `($__internal_49_$__cuda_sm70_shflsync_idx_p) ;  /* 0x0000233000007944 */ /* 0x000fea0003c00000 */
[----:B------:R-:W-:Y:S01]  /*20a30*/  IMAD.MOV.U32 R20, RZ, RZ, R34 ;  /* 0x000000ffff147224 */ /* 0x000fe200078e0022 */
[----:B------:R-:W-:Y:S01]  /*20a40*/  MOV R2, RZ ;  /* 0x000000ff00027202 */ /* 0x000fe20000000f00 */
[----:B------:R-:W-:Y:S01]  /*20a50*/  IMAD.MOV.U32 R33, RZ, RZ, R24 ;  /* 0x000000ffff217224 */ /* 0x000fe200078e0018 */
[----:B------:R-:W-:-:S02]  /*20a60*/  MOV R32, 0x1c1f ;  /* 0x00001c1f00207802 */ /* 0x000fc40000000f00 */
[----:B------:R-:W-:Y:S02]  /*20a70*/  MOV R3, 0x20a90 ;  /* 0x00020a9000037802 */ /* 0x000fe40000000f00 */
[----:B------:R-:W-:Y:S05]  /*20a80*/  CALL.REL.NOINC `($__internal_49_$__cuda_sm70_shflsync_idx_p) ;  /* 0x000022d000007944 */ /* 0x000fea0003c00000 */
[----:B------:R-:W-:Y:S01]  /*20a90*/  MOV R3, R34 ;  /* 0x0000002200037202 */ /* 0x000fe20000000f00 */
[----:B------:R-:W-:Y:S05]  /*20aa0*/  BRA `(.L_x_3064) ;  /* 0xfffeca0000007947 */ /* 0x000fea000383ffff */
.L_x_2943:
[----:B------:R-:W-:Y:S01]  /*20ab0*/  IMAD.MOV.U32 R33, RZ, RZ, R22 ;  /* 0x000000ffff217224 */ /* 0x000fe200078e0016 */
[----:B------:R-:W-:Y:S01]  /*20ac0*/  MOV R2, 0x1 ;  /* 0x0000000100027802 */ /* 0x000fe20000000f00 */
[----:B------:R-:W-:Y:S01]  /*20ad0*/  IMAD.MOV.U32 R32, RZ, RZ, 0x1c1f ;  /* 0x00001c1fff207424 */ /* 0x000fe200078e00ff */
[----:B------:R-:W-:Y:S02]  /*20ae0*/  MOV R3, 0x20b00 ;  /* 0x00020b0000037802 */ /* 0x000fe40000000f00 */
[----:B--2---:R-:W-:Y:S05]  /*20af0*/  CALL.REL.NOINC `($__internal_49_$__cuda_sm70_shflsync_idx_p) ;  /* 0x0000226000007944 */ /* 0x004fea0003c00000 */
[----:B------:R-:W-:Y:S01]  /*20b00*/  IMAD.MOV.U32 R0, RZ, RZ, R34 ;  /* 0x000000ffff007224 */ /* 0x000fe200078e0022 */
[----:B------:R-:W-:Y:S01]  /*20b10*/  MOV R2, 0x1 ;  /* 0x0000000100027802 */ /* 0x000fe20000000f00 */
[----:B------:R-:W-:Y:S01]  /*20b20*/  IMAD.MOV.U32 R33, RZ, RZ, R23 ;  /* 0x000000ffff217224 */ /* 0x000fe200078e0017 */
[----:B------:R-:W-:Y:S02]  /*20b30*/  MOV R32, 0x1c1f ;  /* 0x00001c1f00207802 */ /* 0x000fe40000000f00 */
[----:B------:R-:W-:Y:S02]  /*20b40*/  MOV R3, 0x20b60 ;  /* 0x00020b6000037802 */ /* 0x000fe40000000f00 */
[----:B------:R-:W-:Y:S05]  /*20b50*/  CALL.REL.NOINC `($__internal_49_$__cuda_sm70_shflsync_idx_p) ;  /* 0x0000220000007944 */ /* 0x000fea0003c00000 */
[----:B------:R-:W-:Y:S01]  /*20b60*/  IMAD.MOV.U32 R33, RZ, RZ, R21 ;  /* 0x000000ffff217224 */ /* 0x000fe200078e0015 */
[----:B------:R-:W-:Y:S01]  /*20b70*/  MOV R2, 0x1 ;  /* 0x0000000100027802 */ /* 0x000fe20000000f00 */
[----:B------:R-:W-:Y:S01]  /*20b80*/  IMAD.MOV.U32 R32, RZ, RZ, 0x1c1f ;  /* 0x00001c1fff207424 */ /* 0x000fe200078e00ff */
[----:B------:R-:W-:Y:S01]  /*20b90*/  MOV R8, R34 ;  /* 0x0000002200087202 */ /* 0x000fe20000000f00 */
[----:B------:R-:W-:Y:S01]  /*20ba0*/  IMAD.MOV.U32 R9, RZ, RZ, R0 ;  /* 0x000000ffff097224 */ /* 0x000fe200078e0000 */
[----:B------:R-:W-:-:S02]  /*20bb0*/  MOV R3, 0x20bd0 ;  /* 0x00020bd000037802 */ /* 0x000fc40000000f00 */
[----:B------:R-:W-:Y:S05]  /*20bc0*/  CALL.REL.NOINC `($__internal_49_$__cuda_sm70_shflsync_idx_p) ;  /* 0x0000219000007944 */ /* 0x000fea0003c00000 */
        /* <DEDUP_REMOVED lines=8> */
.L_x_2958:
[----:B------:R-:W-:Y:S01]  /*20c50*/  IMAD.MOV.U32 R33, RZ, RZ, R12 ;  /* 0x000000ffff217224 */ /* 0x000fe200078e000c */
[----:B------:R-:W-:Y:S01]  /*20c60*/  MOV R2, RZ ;  /* 0x000000ff00027202 */ /* 0x000fe20000000f00 */
[----:B------:R-:W-:Y:S01]  /*20c70*/  IMAD.MOV.U32 R32, RZ, RZ, 0x181f ;  /* 0x0000181fff207424 */ /* 0x000fe200078e00ff */
[----:B------:R-:W-:Y:S02]  /*20c80*/  MOV R3, 0x20ca0 ;  /* 0x00020ca000037802 */ /* 0x000fe40000000f00 */
[----:B-1-34-:R-:W-:Y:S05]  /*20c90*/  CALL.REL.NOINC `($__internal_49_$__cuda_sm70_shflsync_idx_p) ;  /* 0x000020c000007944 */ /* 0x01afea0003c00000 */
[----:B------:R-:W-:Y:S01]  /*20ca0*/  MOV R5, R34 ;  /* 0x0000002200057202 */ /* 0x000fe20000000f00 */
[----:B------:R-:W-:Y:S05]  /*20cb0*/  BRA `(.L_x_3066) ;  /* 0xffff009000007947 */ /* 0x000fea000383ffff */
.L_x_2959:
[----:B------:R-:W-:Y:S01]  /*20cc0*/  IMAD.MOV.U32 R33, RZ, RZ, R15 ;  /* 0x000000ffff217224 */ /* 0x000fe200078e000f */
[----:B------:R-:W-:Y:S01]  /*20cd0*/  MOV R2, RZ ;  /* 0x000000ff00027202 */ /* 0x000fe20000000f00 */
[----:B------:R-:W-:Y:S01]  /*20ce0*/  IMAD.MOV.U32 R32, RZ, RZ, 0x181f ;  /* 0x0000181fff207424 */ /* 0x000fe200078e00ff */
[----:B------:R-:W-:Y:S02]  /*20cf0*/  MOV R3, 0x20d10 ;  /* 0x00020d1000037802 */ /* 0x000fe40000000f00 */
[----:B-1234-:R-:W-:Y:S05]  /*20d00*/  CALL.REL.NOINC `($__internal_49_$__cuda_sm70_shflsync_idx_p) ;  /* 0x0000205000007944 */ /* 0x01efea0003c00000 */
[----:B------:R-:W-:Y:S01]  /*20d10*/  ISETP.GE.AND P2, PT, R216, c[0x0][0x1d4], PT ;  /* 0x00007500d8007a0c */ /* 0x000fe20003f46270 */
[----:B------:R-:W-:Y:S01]  /*20d20*/  IMAD.MOV.U32 R33, RZ, RZ, R12 ;  /* 0x000000ffff217224 */ /* 0x000fe200078e000c */
[C---:B------:R-:W-:Y:S01]  /*20d30*/  IADD3 R2, P0, R34.reuse, R24, RZ ;  /* 0x0000001822027210 */ /* 0x040fe20007f1e0ff */
[----:B------:R-:W-:Y:S01]  /*20d40*/  IMAD.MOV.U32 R32, RZ, RZ, 0x181f ;  /* 0x0000181fff207424 */ /* 0x000fe200078e00ff */
[----:B------:R-:W-:-:S02]  /*20d50*/  IADD3 R6, P3, R34, R25, RZ ;  /* 0x0000001922067210 */ /* 0x000fc40007f7e0ff */
[----:B------:R-:W-:Y:S01]  /*20d60*/  ISETP.GE.AND P1, PT, R218, c[0x0][0x1d4], PT ;  /* 0x00007500da007a0c */ /* 0x000fe20003f26270 */
[----:B------:R-:W-:Y:S01]  /*20d70*/  IMAD.X R3, R5, 0x1, R26, P0 ;  /* 0x0000000105037824 */ /* 0x000fe200000e061a */
[----:B------:R-:W-:Y:S01]  /*20d80*/  ISETP.GE.AND P0, PT, R219, c[0x0][0x1d4], PT ;  /* 0x00007500db007a0c */ /* 0x000fe20003f06270 */
[----:B------:R-:W-:Y:S01]  /*20d90*/  IMAD.X R7, R5, 0x1, R27, P3 ;  /* 0x0000000105077824 */ /* 0x000fe200018e061b */
[----:B------:R-:W-:Y:S02]  /*20da0*/  SEL R14, RZ, 0x10, P2 ;  /* 0x00000010ff0e7807 */ /* 0x000fe40001000000 */
[----:B------:R-:W-:Y:S01]  /*20db0*/  SEL R13, RZ, 0x10, P1 ;  /* 0x00000010ff0d7807 */ /* 0x000fe20000800000 */
[----:B------:R-:W-:Y:S01]  /*20dc0*/  @!PT LDS RZ, [RZ] ;  /* 0x00000000fffff984 */ /* 0x000fe20000000800 */
[----:B------:R-:W-:Y:S01]  /*20dd0*/  @!PT LDS RZ, [RZ] ;  /* 0x00000000fffff984 */ /* 0x000fe20000000800 */
[----:B------:R-:W-:Y:S01]  /*20de0*/  @!PT LDS RZ, [RZ] ;  /* 0x00000000fffff984 */ /* 0x000fe20000000800 */
[----:B------:R1:W-:Y:S01]  /*20df0*/  LDGSTS.E.BYPASS.LTC128B.128 [R144+0x6100], [R2.64], !P2 ;  /* 0x0610000002907fae */ /* 0x0003e2000d101d48 */
[----:B------:R-:W-:-:S05]  /*20e00*/  SEL R12, RZ, 0x10, P0 ;  /* 0x00000010ff0c7807 */ /* 0x000fca0000000000 */
[----:B------:R2:W-:Y:S01]  /*20e10*/  LDGSTS.E.BYPASS.LTC128B.128 [R144+0x8100], [R6.64], !P1 ;  /* 0x0810000006907fae */ /* 0x0005e2000c901d48 */
[----:B-1----:R-:W-:-:S05]  /*20e20*/  IADD3 R2, P3, R34, R28, RZ ;  /* 0x0000001c22027210 */ /* 0x002fca0007f7e0ff */
[----:B------:R-:W-:-:S05]  /*20e30*/  IMAD.X R3, R5, 0x1, R29, P3 ;  /* 0x0000000105037824 */ /* 0x000fca00018e061d */
[----:B------:R1:W-:Y:S02]  /*20e40*/  LDGSTS.E.BYPASS.LTC128B.128 [R144+0xa100], [R2.64], !P0 ;  /* 0x0a10000002907fae */ /* 0x0003e4000c101d48 */
[----:B-1----:R-:W-:Y:S01]  /*20e50*/  IMAD.MOV.U32 R2, RZ, RZ, 0x1 ;  /* 0x00000001ff027424 */ /* 0x002fe200078e00ff */
        /* <DEDUP_REMOVED lines=8> */
[----:B------:R-:W-:Y:S01]  /*20ee0*/  MOV R0, R34 ;  /* 0x0000002200007202 */ /* 0x000fe20000000f00 */
[----:B------:R-:W-:Y:S05]  /*20ef0*/  BRA `(.L_x_3067) ;  /* 0xfffeffa000007947 */ /* 0x000fea000383ffff */
.L_x_2962:
[----:B------:R-:W-:Y:S01]  /*20f00*/  IMAD.MOV.U32 R33, RZ, RZ, R5 ;  /* 0x000000ffff217224 */ /* 0x000fe200078e0005 */
[----:B------:R-:W-:Y:S01]  /*20f10*/  MOV R2, RZ ;  /* 0x000000ff00027202 */ /* 0x000fe20000000f00 */
[----:B------:R-:W-:Y:S01]  /*20f20*/  IMAD.MOV.U32 R32, RZ, RZ, 0x181f ;  /* 0x0000181fff207424 */ /* 0x000fe200078e00ff */
[----:B------:R-:W-:-:S02]  /*20f30*/  MOV R3, 0x20f50 ;  /* 0x00020f5000037802 */ /* 0x000fc40000000f00 */
[----:B------:R-:W-:Y:S05]  /*20f40*/  CALL.REL.NOINC `($__internal_49_$__cuda_sm70_shflsync_idx_p) ;  /* 0x00001e1000007944 */ /* 0x000fea0003c00000 */
[----:B------:R-:W-:Y:S01]  /*20f50*/  MOV R4, R34 ;  /* 0x0000002200047202 */ /* 0x000fe20000000f00 */
[----:B------:R-:W-:Y:S05]  /*20f60*/  BRA `(.L_x_3068) ;  /* 0xffff297000007947 */ /* 0x000fea000383ffff */
.L_x_2963:
[----:B------:R-:W-:Y:S01]  /*20f70*/  IMAD.MOV.U32 R33, RZ, RZ, R12 ;  /* 0x000000ffff217224 */ /* 0x000fe200078e000c */
[----:B------:R-:W-:Y:S01]  /*20f80*/  MOV R2, RZ ;  /* 0x000000ff00027202 */ /* 0x000fe20000000f00 */
[----:B------:R-:W-:Y:S01]  /*20f90*/  IMAD.MOV.U32 R32, RZ, RZ, 0x181f ;  /* 0x0000181fff207424 */ /* 0x000fe200078e00ff */
[----:B------:R-:W-:-:S02]  /*20fa0*/  MOV R3, 0x20fc0 ;  /* 0x00020fc000037802 */ /* 0x000fc40000000f00 */
[----:B-12---:R-:W-:Y:S05]  /*20fb0*/  CALL.REL.NOINC `($__internal_49_$__cuda_sm70_shflsync_idx_p) ;  /* 0x00001da000007944 */ /* 0x006fea0003c00000 */
[----:B------:R-:W-:Y:S01]  /*20fc0*/  ISETP.GE.AND P2, PT, R216, c[0x0][0x1d4], PT ;  /* 0x00007500d8007a0c */ /* 0x000fe20003f46270 */
[----:B------:R-:W-:Y:S01]  /*20fd0*/  IMAD.MOV.U32 R33, RZ, RZ, R5 ;  /* 0x000000ffff217224 */ /* 0x000fe200078e0005 */
[----:B------:R-:W-:Y:S01]  /*20fe0*/  IADD3 R2, P0, R34, R13, RZ ;  /* 0x0000000d22027210 */ /* 0x000fe20007f1e0ff */
[----:B------:R-:W-:Y:S01]  /*20ff0*/  IMAD.MOV.U32 R32, RZ, RZ, 0x181f ;  /* 0x0000181fff207424 */ /* 0x000fe200078e00ff */
        /* <DEDUP_REMOVED lines=13> */
[----:B-1----:R-:W-:-:S05]  /*210d0*/  IADD3 R2, P3, R34, R17, RZ ;  /* 0x0000001122027210 */ /* 0x002fca0007f7e0ff */
[----:B------:R-:W-:-:S05]  /*210e0*/  IMAD.X R3, R4, 0x1, R18, P3 ;  /* 0x0000000104037824 */ /* 0x000fca00018e0612 */
[----:B------:R1:W-:Y:S02]  /*210f0*/  LDGSTS.E.BYPASS.LTC128B.128 [R144+0x10100], [R2.64], !P0 ;  /* 0x1010000002907fae */ /* 0x0003e4000c101d48 */
[----:B-1----:R-:W-:Y:S01]  /*21100*/  IMAD.MOV.U32 R2, RZ, RZ, 0x1 ;  /* 0x00000001ff027424 */ /* 0x002fe200078e00ff */
[----:B------:R-:W-:Y:S02]  /*21110*/  MOV R3, 0x21130 ;  /* 0x0002113000037802 */ /* 0x000fe40000000f00 */
[----:B------:R-:W-:Y:S05]  /*21120*/  CALL.REL.NOINC `($__internal_49_$__cuda_sm70_shflsync_idx_p) ;  /* 0x00001c3000007944 */ /* 0x000fea0003c00000 */
        /* <DEDUP_REMOVED lines=8> */
.L_x_2967:
[----:B------:R-:W-:Y:S01]  /*211b0*/  MOV R2, RZ ;  /* 0x000000ff00027202 */ /* 0x000fe20000000f00 */
[----:B------:R-:W-:Y:S01]  /*211c0*/  IMAD.MOV.U32 R33, RZ, RZ, R8 ;  /* 0x000000ffff217224 */ /* 0x000fe200078e0008 */
[----:B------:R-:W-:Y:S01]  /*211d0*/  MOV R3, 0x21200 ;  /* 0x0002120000037802 */ /* 0x000fe20000000f00 */
[----:B------:R-:W-:Y:S02]  /*211e0*/  IMAD.MOV.U32 R32, RZ, RZ, 0x181f ;  /* 0x0000181fff207424 */ /* 0x000fe400078e00ff */
[----:B-1234-:R-:W-:Y:S05]  /*211f0*/  CALL.REL.NOINC `($__internal_49_$__cuda_sm70_shflsync_idx_p) ;  /* 0x00001b6000007944 */ /* 0x01efea0003c00000 */
[----:B------:R-:W-:Y:S01]  /*21200*/  MOV R5, R34 ;  /* 0x0000002200057202 */ /* 0x000fe20000000f00 */
[----:B------:R-:W-:-:S05]  /*21210*/  BRA `(.L_x_3070) ;  /* 0xffff2d3000007947 */ /* 0x000fca000383ffff */
.L_x_2968:
[----:B------:R-:W-:Y:S01]  /*21220*/  MOV R2, RZ ;  /* 0x000000ff00027202 */ /* 0x000fe20000000f00 */
[----:B------:R-:W-:Y:S01]  /*21230*/  IMAD.MOV.U32 R33, RZ, RZ, R17 ;  /* 0x000000ffff217224 */ /* 0x000fe200078e0011 */
[----:B------:R-:W-:Y:S01]  /*21240*/  MOV R3, 0x21270 ;  /* 0x0002127000037802 */ /* 0x000fe20000000f00 */
[----:B------:R-:W-:Y:S02]  /*21250*/  IMAD.MOV.U32 R32, RZ, RZ, 0x181f ;  /* 0x0000181fff207424 */ /* 0x000fe400078e00ff */
[----:B-1234-:R-:W-:Y:S05]  /*21260*/  CALL.REL.NOINC `($__internal_49_$__cuda_sm70_shflsync_idx_p) ;  /* 0x00001af000007944 */ /* 0x01efea0003c00000 */
[----:B------:R-:W-:Y:S01]  /*21270*/  ISETP.GE.AND P2, PT, R216, c[0x0][0x1d4], PT ;  /* 0x00007500d8007a0c */ /* 0x000fe20003f46270 */
[----:B------:R-:W-:Y:S01]  /*21280*/  IMAD R4, R214, 0x6000, R10 ;  /* 0x00006000d6047824 */ /* 0x000fe200078e020a */
[----:B------:R-:W-:Y:S01]  /*21290*/  IADD3 R2, P0, R34, R18, RZ ;  /* 0x0000001222027210 */ /* 0x000fe20007f1e0ff */
[----:B------:R-:W-:Y:S01]  /*212a0*/  IMAD.MOV.U32 R33, RZ, RZ, R8 ;  /* 0x000000ffff217224 */ /* 0x000fe200078e0008 */
[----:B------:R-:W-:Y:S01]  /*212b0*/  ISETP.GE.AND P1, PT, R218, c[0x0][0x1d4], PT ;  /* 0x00007500da007a0c */ /* 0x000fe20003f26270 */
[----:B------:R-:W-:Y:S01]  /*212c0*/  IMAD.MOV.U32 R32, RZ, RZ, 0x181f ;  /* 0x0000181fff207424 */ /* 0x000fe200078e00ff */
        /* <DEDUP_REMOVED lines=11> */
[----:B-1----:R-:W-:Y:S02]  /*21380*/  IADD3 R2, P3, R34, R26, RZ ;  /* 0x0000001a22027210 */ /* 0x002fe40007f7e0ff */
[----:B--2---:R-:W-:Y:S03]  /*21390*/  SEL R6, RZ, 0x10, P2 ;  /* 0x00000010ff067807 */ /* 0x004fe60001000000 */
[----:B------:R-:W-:Y:S05]  /*213a0*/  IMAD.X R3, R5, 0x1, R27, P3 ;  /* 0x0000000105037824 */ /* 0x000fea00018e061b */
[----:B------:R1:W-:Y:S02]  /*213b0*/  LDGSTS.E.BYPASS.LTC128B.128 [R4+0x4000], [R2.64], !P0 ;  /* 0x0400000002047fae */ /* 0x0003e4000c101d48 */
[----:B-1----:R-:W-:Y:S01]  /*213c0*/  MOV R3, 0x213f0 ;  /* 0x000213f000037802 */ /* 0x002fe20000000f00 */
[----:B------:R-:W-:Y:S02]  /*213d0*/  IMAD.MOV.U32 R2, RZ, RZ, 0x1 ;  /* 0x00000001ff027424 */ /* 0x000fe400078e00ff */
[----:B------:R-:W-:Y:S05]  /*213e0*/  CALL.REL.NOINC `($__internal_49_$__cuda_sm70_shflsync_idx_p) ;  /* 0x0000197000007944 */ /* 0x000fea0003c00000 */
[----:B------:R-:W-:Y:S01]  /*213f0*/  MOV R2, 0x1 ;  /* 0x0000000100027802 */ /* 0x000fe20000000f00 */
[----:B------:R-:W-:Y:S01]  /*21400*/  IMAD.MOV.U32 R5, RZ, RZ, R34 ;  /* 0x000000ffff057224 */ /* 0x000fe200078e0022 */
[----:B------:R-:W-:Y:S01]  /*21410*/  MOV R32, 0x181f ;  /* 0x0000181f00207802 */ /* 0x000fe20000000f00 */
[----:B------:R-:W-:Y:S01]  /*21420*/  IMAD.MOV.U32 R33, RZ, RZ, R17 ;  /* 0x000000ffff217224 */ /* 0x000fe200078e0011 */
[----:B------:R-:W-:Y:S02]  /*21430*/  MOV R3, 0x21450 ;  /* 0x0002145000037802 */ /* 0x000fe40000000f00 */
[----:B------:R-:W-:Y:S05]  /*21440*/  CALL.REL.NOINC `($__internal_49_$__cuda_sm70_shflsync_idx_p) ;  /* 0x0000191000007944 */ /* 0x000fea0003c00000 */
[----:B------:R-:W-:Y:S01]  /*21450*/  MOV R2, R34 ;  /* 0x0000002200027202 */ /* 0x000fe20000000f00 */
[----:B------:R-:W-:-:S05]  /*21460*/  BRA `(.L_x_3071) ;  /* 0xffff2c4000007947 */ /* 0x000fca000383ffff */
.L_x_2971:
[----:B------:R-:W-:Y:S01]  /*21470*/  MOV R2, RZ ;  /* 0x000000ff00027202 */ /* 0x000fe20000000f00 */
[----:B------:R-:W-:Y:S01]  /*21480*/  IMAD.MOV.U32 R33, RZ, RZ, R5 ;  /* 0x000000ffff217224 */ /* 0x000fe200078e0005 */
[----:B------:R-:W-:Y:S01]  /*21490*/  MOV R3, 0x214c0 ;  /* 0x000214c000037802 */ /* 0x000fe20000000f00 */
[----:B------:R-:W-:Y:S02]  /*214a0*/  IMAD.MOV.U32 R32, RZ, RZ, 0x181f ;  /* 0x0000181fff207424 */ /* 0x000fe400078e00ff */
[----:B------:R-:W-:Y:S05]  /*214b0*/  CALL.REL.NOINC `($__internal_49_$__cuda_sm70_shflsync_idx_p) ;  /* 0x000018a000007944 */ /* 0x000fea0003c00000 */
[----:B------:R-:W-:Y:S01]  /*214c0*/  MOV R4, R34 ;  /* 0x0000002200047202 */ /* 0x000fe20000000f00 */
[----:B------:R-:W-:-:S05]  /*214d0*/  BRA `(.L_x_3072) ;  /* 0xffff5c0000007947 */ /* 0x000fca000383ffff */
.L_x_2972:
[----:B------:R-:W-:Y:S01]  /*214e0*/  MOV R2, RZ ;  /* 0x000000ff00027202 */ /* 0x000fe20000000f00 */
[----:B------:R-:W-:Y:S01]  /*214f0*/  IMAD.MOV.U32 R33, RZ, RZ, R14 ;  /* 0x000000ffff217224 */ /* 0x000fe200078e000e */
[----:B------:R-:W-:Y:S01]  /*21500*/  MOV R3, 0x21530 ;  /* 0x0002153000037802 */ /* 0x000fe20000000f00 */
[----:B------:R-:W-:Y:S02]  /*21510*/  IMAD.MOV.U32 R32, RZ, RZ, 0x181f ;  /* 0x0000181fff207424 */ /* 0x000fe400078e00ff */
[----:B-12---:R-:W-:Y:S05]  /*21520*/  CALL.REL.NOINC `($__internal_49_$__cuda_sm70_shflsync_idx_p) ;  /* 0x0000183000007944 */ /* 0x006fea0003c00000 */
[----:B------:R-:W-:Y:S01]  /*21530*/  ISETP.GE.AND P2, PT, R216, c[0x0][0x1d4], PT ;  /* 0x00007500d8007a0c */ /* 0x000fe20003f46270 */
[----:B------:R-:W-:Y:S01]  /*21540*/  IMAD R0, R214, 0x6000, R11 ;  /* 0x00006000d6007824 */ /* 0x000fe200078e020b */
[----:B------:R-:W-:Y:S01]  /*21550*/  IADD3 R2, P0, R34, R15, RZ ;  /* 0x0000000f22027210 */ /* 0x000fe20007f1e0ff */
[----:B------:R-:W-:Y:S01]  /*21560*/  IMAD.MOV.U32 R33, RZ, RZ, R5 ;  /* 0x000000ffff217224 */ /* 0x000fe200078e0005 */
[----:B------:R-:W-:Y:S01]  /*21570*/  ISETP.GE.AND P1, PT, R218, c[0x0][0x1d4], PT ;  /* 0x00007500da007a0c */ /* 0x000fe20003f26270 */
[----:B------:R-:W-:Y:S01]  /*21580*/  IMAD.MOV.U32 R32, RZ, RZ, 0x181f ;  /* 0x0000181fff207424 */ /* 0x000fe200078e00ff */
        /* <DEDUP_REMOVED lines=9> */
[----:B------:R1:W-:Y:S01]  /*21620*/  LDGSTS.E.BYPASS.LTC128B.128 [R0], [R2.64], !P2 ;  /* 0x0000000002007fae */ /* 0x0003e2000d101d48 */
[----:B------:R-:W-:Y:S03]  /*21630*/  SEL R12, RZ, 0x10, P0 ;  /* 0x00000010ff0c7807 */ /* 0x000fe60000000000 */
[----:B------:R2:W-:Y:S01]  /*21640*/  LDGSTS.E.BYPASS.LTC128B.128 [R0+0x2000], [R6.64], !P1 ;  /* 0x0200000006007fae */ /* 0x0005e2000c901d48 */
[----:B-1----:R-:W-:Y:S05]  /*21650*/  IADD3 R2, P3, R34, R19, RZ ;  /* 0x0000001322027210 */ /* 0x002fea0007f7e0ff */
[----:B------:R-:W-:Y:S05]  /*21660*/  IMAD.X R3, R4, 0x1, R20, P3 ;  /* 0x0000000104037824 */ /* 0x000fea00018e0614 */
[----:B------:R1:W-:Y:S02]  /*21670*/  LDGSTS.E.BYPASS.LTC128B.128 [R0+0x4000], [R2.64], !P0 ;  /* 0x0400000002007fae */ /* 0x0003e4000c101d48 */
[----:B-1----:R-:W-:Y:S01]  /*21680*/  MOV R3, 0x216b0 ;  /* 0x000216b000037802 */ /* 0x002fe20000000f00 */
[----:B------:R-:W-:Y:S02]  /*21690*/  IMAD.MOV.U32 R2, RZ, RZ, 0x1 ;  /* 0x00000001ff027424 */ /* 0x000fe400078e00ff */
[----:B--2---:R-:W-:Y:S05]  /*216a0*/  CALL.REL.NOINC `($__internal_49_$__cuda_sm70_shflsync_idx_p) ;  /* 0x000016b000007944 */ /* 0x004fea0003c00000 */
        /* <DEDUP_REMOVED lines=8> */
.L_x_2977:
[----:B------:R-:W-:Y:S01]  /*21730*/  MOV R2, RZ ;  /* 0x000000ff00027202 */ /* 0x000fe20000000f00 */
[----:B------:R-:W-:Y:S01]  /*21740*/  IMAD.MOV.U32 R33, RZ, RZ, R9 ;  /* 0x000000ffff217224 */ /* 0x000fe200078e0009 */
[----:B------:R-:W-:Y:S01]  /*21750*/  MOV R3, 0x21780 ;  /* 0x0002178000037802 */ /* 0x000fe20000000f00 */
[----:B------:R-:W-:Y:S02]  /*21760*/  IMAD.MOV.U32 R32, RZ, RZ, 0x181f ;  /* 0x0000181fff207424 */ /* 0x000fe400078e00ff */
[----:B-1234-:R-:W-:Y:S05]  /*21770*/  CALL.REL.NOINC `($__internal_49_$__cuda_sm70_shflsync_idx_p) ;  /* 0x000015e000007944 */ /* 0x01efea0003c00000 */
[----:B------:R-:W-:Y:S01]  /*21780*/  MOV R5, R34 ;  /* 0x0000002200057202 */ /* 0x000fe20000000f00 */
[----:B------:R-:W-:-:S05]  /*21790*/  BRA `(.L_x_3074) ;  /* 0xffff5f7000007947 */ /* 0x000fca000383ffff */
.L_x_2978:
        /* <DEDUP_REMOVED lines=37> */
.L_x_2979:
[----:B------:R-:W-:Y:S02]  /*219f0*/  MOV R3, 0x2 ;  /* 0x0000000200037802 */ /* 0x000fe40000000f00 */
[----:B------:R-:W-:Y:S02]  /*21a00*/  MOV R2, 0x21a20 ;  /* 0x00021a2000027802 */ /* 0x000fe40000000f00 */
[----:B------:R-:W-:Y:S05]  /*21a10*/  CALL.REL.NOINC `($__internal_48_$__cuda_sm70_shflsync_bfly_p) ;  /* 0x0000130000007944 */ /* 0x000fea0003c00000 */
[----:B------:R-:W-:Y:S01]  /*21a20*/  MOV R2, R23 ;  /* 0x0000001700027202 */ /* 0x000fe20000000f00 */
[----:B------:R-:W-:-:S05]  /*21a30*/  BRA `(.L_x_3076) ;  /* 0xffff6f6000007947 */ /* 0x000fca000383ffff */
.L_x_2982:
[----:B------:R-:W-:Y:S01]  /*21a40*/  MOV R2, RZ ;  /* 0x000000ff00027202 */ /* 0x000fe20000000f00 */
[----:B------:R-:W-:Y:S01]  /*21a50*/  IMAD.MOV.U32 R33, RZ, RZ, R5 ;  /* 0x000000ffff217224 */ /* 0x000fe200078e0005 */
[----:B------:R-:W-:Y:S01]  /*21a60*/  MOV R3, 0x21a90 ;  /* 0x00021a9000037802 */ /* 0x000fe20000000f00 */
[----:B------:R-:W-:Y:S02]  /*21a70*/  IMAD.MOV.U32 R32, RZ, RZ, 0x181f ;  /* 0x0000181fff207424 */ /* 0x000fe400078e00ff */
[----:B------:R-:W-:Y:S05]  /*21a80*/  CALL.REL.NOINC `($__internal_49_$__cuda_sm70_shflsync_idx_p) ;  /* 0x000012d000007944 */ /* 0x000fea0003c00000 */
[----:B------:R-:W-:Y:S01]  /*21a90*/  MOV R4, R34 ;  /* 0x0000002200047202 */ /* 0x000fe20000000f00 */
[----:B------:R-:W-:-:S05]  /*21aa0*/  BRA `(.L_x_3077) ;  /* 0xffff88c000007947 */ /* 0x000fca000383ffff */
.L_x_2983:
        /* <DEDUP_REMOVED lines=37> */
.L_x_2985:
[----:B------:R-:W-:Y:S01]  /*21d00*/  IMAD.MOV.U32 R4, RZ, RZ, R221 ;  /* 0x000000ffff047224 */ /* 0x000fe200078e00dd */
[----:B------:R-:W-:-:S02]  /*21d10*/  MOV R3, 0x2 ;  /* 0x0000000200037802 */ /* 0x000fc40000000f00 */
[----:B------:R-:W-:Y:S02]  /*21d20*/  MOV R2, 0x21d40 ;  /* 0x00021d4000027802 */ /* 0x000fe40000000f00 */
[----:B------:R-:W-:Y:S05]  /*21d30*/  CALL.REL.NOINC `($__internal_48_$__cuda_sm70_shflsync_bfly_p) ;  /* 0x00000fe000007944 */ /* 0x000fea0003c00000 */
[----:B------:R-:W-:Y:S01]  /*21d40*/  MOV R0, R23 ;  /* 0x0000001700007202 */ /* 0x000fe20000000f00 */
[----:B------:R-:W-:Y:S05]  /*21d50*/  BRA `(.L_x_3079) ;  /* 0xffff899000007947 */ /* 0x000fea000383ffff */
.L_x_2986:
[----:B------:R-:W-:Y:S01]  /*21d60*/  IMAD.MOV.U32 R4, RZ, RZ, R0 ;  /* 0x000000ffff047224 */ /* 0x000fe200078e0000 */
[----:B------:R-:W-:Y:S02]  /*21d70*/  MOV R3, 0x1 ;  /* 0x0000000100037802 */ /* 0x000fe40000000f00 */
[----:B------:R-:W-:Y:S02]  /*21d80*/  MOV R2, 0x21da0 ;  /* 0x00021da000027802 */ /* 0x000fe40000000f00 */
[----:B-1----:R-:W-:Y:S05]  /*21d90*/  CALL.REL.NOINC `($__internal_48_$__cuda_sm70_shflsync_bfly_p) ;  /* 0x00000f8000007944 */ /* 0x002fea0003c00000 */
[----:B------:R-:W-:Y:S01]  /*21da0*/  FADD.FTZ R0, R0, R23 ;  /* 0x0000001700007221 */ /* 0x000fe20000010000 */
[----:B------:R-:W-:Y:S02]  /*21db0*/  MOV R4, R220 ;  /* 0x000000dc00047202 */ /* 0x000fe40000000f00 */
[----:B------:R-:W-:Y:S02]  /*21dc0*/  MOV R3, 0x2 ;  /* 0x0000000200037802 */ /* 0x000fe40000000f00 */
[----:B------:R-:W-:Y:S02]  /*21dd0*/  MOV R2, 0x21df0 ;  /* 0x00021df000027802 */ /* 0x000fe40000000f00 */
[----:B------:R-:W-:Y:S05]  /*21de0*/  CALL.REL.NOINC `($__internal_48_$__cuda_sm70_shflsync_bfly_p) ;  /* 0x00000f3000007944 */ /* 0x000fea0003c00000 */
[----:B------:R-:W-:Y:S01]  /*21df0*/  FADD.FTZ R4, R220, R23 ;  /* 0x00000017dc047221 */ /* 0x000fe20000010000 */
[----:B------:R-:W-:-:S02]  /*21e00*/  MOV R3, 0x1 ;  /* 0x0000000100037802 */ /* 0x000fc40000000f00 */
[----:B------:R-:W-:Y:S02]  /*21e10*/  MOV R2, 0x21e30 ;  /* 0x00021e3000027802 */ /* 0x000fe40000000f00 */
[----:B------:R-:W-:Y:S05]  /*21e20*/  CALL.REL.NOINC `($__internal_48_$__cuda_sm70_shflsync_bfly_p) ;  /* 0x00000ef000007944 */ /* 0x000fea0003c00000 */
[----:B------:R-:W-:Y:S01]  /*21e30*/  MOV R3, R23 ;  /* 0x0000001700037202 */ /* 0x000fe20000000f00 */
[----:B------:R-:W-:Y:S05]  /*21e40*/  BRA `(.L_x_3080) ;  /* 0xffff891000007947 */ /* 0x000fea000383ffff */
.L_x_2993:
[----:B--234-:R-:W-:Y:S01]  /*21e50*/  IMAD.MOV.U32 R33, RZ, RZ, R13 ;  /* 0x000000ffff217224 */ /* 0x01cfe200078e000d */
[----:B------:R-:W-:Y:S01]  /*21e60*/  MOV R2, RZ ;  /* 0x000000ff00027202 */ /* 0x000fe20000000f00 */
[----:B------:R-:W-:Y:S01]  /*21e70*/  IMAD.MOV.U32 R32, RZ, RZ, 0x181f ;  /* 0x0000181fff207424 */ /* 0x000fe200078e00ff */
[----:B------:R-:W-:Y:S02]  /*21e80*/  MOV R3, 0x21ea0 ;  /* 0x00021ea000037802 */ /* 0x000fe40000000f00 */
[----:B-1----:R-:W-:Y:S05]  /*21e90*/  CALL.REL.NOINC `($__internal_49_$__cuda_sm70_shflsync_idx_p) ;  /* 0x00000ec000007944 */ /* 0x002fea0003c00000 */
[----:B------:R-:W-:Y:S01]  /*21ea0*/  MOV R5, R34 ;  /* 0x0000002200057202 */ /* 0x000fe20000000f00 */
[----:B------:R-:W-:Y:S05]  /*21eb0*/  BRA `(.L_x_3081) ;  /* 0xffffa27000007947 */ /* 0x000fea000383ffff */
.L_x_2994:
[----:B------:R-:W-:Y:S01]  /*21ec0*/  IMAD.MOV.U32 R33, RZ, RZ, R14 ;  /* 0x000000ffff217224 */ /* 0x000fe200078e000e */
[----:B------:R-:W-:Y:S01]  /*21ed0*/  MOV R2, RZ ;  /* 0x000000ff00027202 */ /* 0x000fe20000000f00 */
[----:B------:R-:W-:Y:S01]  /*21ee0*/  IMAD.MOV.U32 R32, RZ, RZ, 0x181f ;  /* 0x0000181fff207424 */ /* 0x000fe200078e00ff */
[----:B------:R-:W-:Y:S02]  /*21ef0*/  MOV R3, 0x21f10 ;  /* 0x00021f1000037802 */ /* 0x000fe40000000f00 */
[----:B-123--:R-:W-:Y:S05]  /*21f00*/  CALL.REL.NOINC `($__internal_49_$__cuda_sm70_shflsync_idx_p) ;  /* 0x00000e5000007944 */ /* 0x00efea0003c00000 */
[----:B------:R-:W-:Y:S01]  /*21f10*/  MOV R0, R34 ;  /* 0x0000002200007202 */ /* 0x000fe20000000f00 */
[----:B------:R-:W-:Y:S05]  /*21f20*/  BRA `(.L_x_3082) ;  /* 0xffffa22000007947 */ /* 0x000fea000383ffff */
.L_x_2997:
[----:B------:R-:W-:Y:S01]  /*21f30*/  IMAD.MOV.U32 R33, RZ, RZ, R13 ;  /* 0x000000ffff217224 */ /* 0x000fe200078e000d */
[----:B--2---:R-:W-:Y:S01]  /*21f40*/  MOV R2, 0x1 ;  /* 0x0000000100027802 */ /* 0x004fe20000000f00 */
[----:B------:R-:W-:Y:S01]  /*21f50*/  IMAD.MOV.U32 R32, RZ, RZ, 0x181f ;  /* 0x0000181fff207424 */ /* 0x000fe200078e00ff */
[----:B------:R-:W-:-:S02]  /*21f60*/  MOV R3, 0x21f80 ;  /* 0x00021f8000037802 */ /* 0x000fc40000000f00 */
[----:B-1-34-:R-:W-:Y:S05]  /*21f70*/  CALL.REL.NOINC `($__internal_49_$__cuda_sm70_shflsync_idx_p) ;  /* 0x00000de000007944 */ /* 0x01afea0003c00000 */
        /* <DEDUP_REMOVED lines=8> */
.L_x_3000:
[----:B------:R-:W-:Y:S01]  /*22000*/  IMAD.MOV.U32 R33, RZ, RZ, R13 ;  /* 0x000000ffff217224 */ /* 0x000fe200078e000d */
[----:B--2---:R-:W-:Y:S01]  /*22010*/  MOV R2, 0x2 ;  /* 0x0000000200027802 */ /* 0x004fe20000000f00 */
[----:B------:R-:W-:Y:S01]  /*22020*/  IMAD.MOV.U32 R32, RZ, RZ, 0x181f ;  /* 0x0000181fff207424 */ /* 0x000fe200078e00ff */
[----:B------:R-:W-:Y:S02]  /*22030*/  MOV R3, 0x22050 ;  /* 0x0002205000037802 */ /* 0x000fe40000000f00 */
[----:B-1-34-:R-:W-:Y:S05]  /*22040*/  CALL.REL.NOINC `($__internal_49_$__cuda_sm70_shflsync_idx_p) ;  /* 0x00000d1000007944 */ /* 0x01afea0003c00000 */
[----:B------:R-:W-:Y:S01]  /*22050*/  MOV R5, R34 ;  /* 0x0000002200057202 */ /* 0x000fe20000000f00 */
[----:B------:R-:W-:Y:S05]  /*22060*/  BRA `(.L_x_3084) ;  /* 0xffffa34000007947 */ /* 0x000fea000383ffff */
.L_x_3001:
[----:B------:R-:W-:Y:S01]  /*22070*/  IMAD.MOV.U32 R33, RZ, RZ, R14 ;  /* 0x000000ffff217224 */ /* 0x000fe200078e000e */
[----:B--2---:R-:W-:Y:S01]  /*22080*/  MOV R2, 0x2 ;  /* 0x0000000200027802 */ /* 0x004fe20000000f00 */
[----:B------:R-:W-:Y:S01]  /*22090*/  IMAD.MOV.U32 R32, RZ, RZ, 0x181f ;  /* 0x0000181fff207424 */ /* 0x000fe200078e00ff */
[----:B------:R-:W-:Y:S02]  /*220a0*/  MOV R3, 0x220c0 ;  /* 0x000220c000037802 */ /* 0x000fe40000000f00 */
[----:B-1-34-:R-:W-:Y:S05]  /*220b0*/  CALL.REL.NOINC `($__internal_49_$__cuda_sm70_shflsync_idx_p) ;  /* 0x00000ca000007944 */ /* 0x01afea0003c00000 */
[----:B------:R-:W-:Y:S01]  /*220c0*/  MOV R0, R34 ;  /* 0x0000002200007202 */ /* 0x000fe20000000f00 */
[----:B------:R-:W-:Y:S05]  /*220d0*/  BRA `(.L_x_3085) ;  /* 0xffffa2f000007947 */ /* 0x000fea000383ffff */
.L_x_3004:
[----:B------:R-:W-:Y:S01]  /*220e0*/  IMAD.MOV.U32 R33, RZ, RZ, R13 ;  /* 0x000000ffff217224 */ /* 0x000fe200078e000d */
[----:B---3--:R-:W-:Y:S01]  /*220f0*/  MOV R2, 0x3 ;  /* 0x0000000300027802 */ /* 0x008fe20000000f00 */
        /* <DEDUP_REMOVED lines=11> */
.L_x_3006:
[----:B------:R-:W-:Y:S01]  /*221b0*/  IMAD.MOV.U32 R33, RZ, RZ, R5 ;  /* 0x000000ffff217224 */ /* 0x000fe200078e0005 */
[----:B------:R-:W-:Y:S01]  /*221c0*/  MOV R2, RZ ;  /* 0x000000ff00027202 */ /* 0x000fe20000000f00 */
[----:B------:R-:W-:Y:S01]  /*221d0*/  IMAD.MOV.U32 R32, RZ, RZ, 0x1c1f ;  /* 0x00001c1fff207424 */ /* 0x000fe200078e00ff */
[----:B------:R-:W-:Y:S02]  /*221e0*/  MOV R3, 0x22200 ;  /* 0x0002220000037802 */ /* 0x000fe40000000f00 */
[----:B--2---:R-:W-:Y:S05]  /*221f0*/  CALL.REL.NOINC `($__internal_49_$__cuda_sm70_shflsync_idx_p) ;  /* 0x00000b6000007944 */ /* 0x004fea0003c00000 */
[----:B------:R-:W-:Y:S01]  /*22200*/  MOV R4, R34 ;  /* 0x0000002200047202 */ /* 0x000fe20000000f00 */
[----:B------:R-:W-:Y:S05]  /*22210*/  BRA `(.L_x_3087) ;  /* 0xffffa62000007947 */ /* 0x000fea000383ffff */
.L_x_3007:
[----:B------:R-:W-:Y:S01]  /*22220*/  IMAD.MOV.U32 R33, RZ, RZ, R14 ;  /* 0x000000ffff217224 */ /* 0x000fe200078e000e */
[----:B------:R-:W-:Y:S01]  /*22230*/  MOV R2, RZ ;  /* 0x000000ff00027202 */ /* 0x000fe20000000f00 */
[----:B------:R-:W-:Y:S01]  /*22240*/  IMAD.MOV.U32 R32, RZ, RZ, 0x1c1f ;  /* 0x00001c1fff207424 */ /* 0x000fe200078e00ff */
[----:B------:R-:W-:Y:S02]  /*22250*/  MOV R3, 0x22270 ;  /* 0x0002227000037802 */ /* 0x000fe40000000f00 */
[----:B-123--:R-:W-:Y:S05]  /*22260*/  CALL.REL.NOINC `($__internal_49_$__cuda_sm70_shflsync_idx_p) ;  /* 0x00000af000007944 */ /* 0x00efea0003c00000 */
[----:B------:R-:W-:Y:S01]  /*22270*/  MOV R0, R34 ;  /* 0x0000002200007202 */ /* 0x000fe20000000f00 */
[----:B------:R-:W-:Y:S05]  /*22280*/  BRA `(.L_x_3088) ;  /* 0xffffa5d000007947 */ /* 0x000fea000383ffff */
.L_x_3010:
        /* <DEDUP_REMOVED lines=13> */
.L_x_3014:
[----:B------:R-:W-:Y:S01]  /*22360*/  IMAD.MOV.U32 R33, RZ, RZ, R5 ;  /* 0x000000ffff217224 */ /* 0x000fe200078e0005 */
[----:B------:R-:W-:Y:S01]  /*22370*/  MOV R2, RZ ;  /* 0x000000ff00027202 */ /* 0x000fe20000000f00 */
[----:B------:R-:W-:Y:S01]  /*22380*/  IMAD.MOV.U32 R32, RZ, RZ, 0x181f ;  /* 0x0000181fff207424 */ /* 0x000fe200078e00ff */
[----:B------:R-:W-:Y:S02]  /*22390*/  MOV R3, 0x223b0 ;  /* 0x000223b000037802 */ /* 0x000fe40000000f00 */
[----:B------:R-:W-:Y:S05]  /*223a0*/  CALL.REL.NOINC `($__internal_49_$__cuda_sm70_shflsync_idx_p) ;  /* 0x000009b000007944 */ /* 0x000fea0003c00000 */
[----:B------:R-:W-:Y:S01]  /*223b0*/  MOV R4, R34 ;  /* 0x0000002200047202 */ /* 0x000fe20000000f00 */
[----:B------:R-:W-:Y:S05]  /*223c0*/  BRA `(.L_x_3090) ;  /* 0xffffc22000007947 */ /* 0x000fea000383ffff */
.L_x_3015:
[----:B------:R-:W-:Y:S01]  /*223d0*/  IMAD.MOV.U32 R33, RZ, RZ, R14 ;  /* 0x000000ffff217224 */ /* 0x000fe200078e000e */
[----:B------:R-:W-:Y:S01]  /*223e0*/  MOV R2, RZ ;  /* 0x000000ff00027202 */ /* 0x000fe20000000f00 */
[----:B------:R-:W-:Y:S01]  /*223f0*/  IMAD.MOV.U32 R32, RZ, RZ, 0x181f ;  /* 0x0000181fff207424 */ /* 0x000fe200078e00ff */
[----:B------:R-:W-:Y:S02]  /*22400*/  MOV R3, 0x22420 ;  /* 0x0002242000037802 */ /* 0x000fe40000000f00 */
[----:B-12---:R-:W-:Y:S05]  /*22410*/  CALL.REL.NOINC `($__internal_49_$__cuda_sm70_shflsync_idx_p) ;  /* 0x0000094000007944 */ /* 0x006fea0003c00000 */
[----:B------:R-:W-:Y:S01]  /*22420*/  MOV R0, R34 ;  /* 0x0000002200007202 */ /* 0x000fe20000000f00 */
[----:B------:R-:W-:Y:S05]  /*22430*/  BRA `(.L_x_3091) ;  /* 0xffffc1d000007947 */ /* 0x000fea000383ffff */
.L_x_3018:
        /* <DEDUP_REMOVED lines=13> */
.L_x_3021:
[----:B------:R-:W-:Y:S01]  /*22510*/  IMAD.MOV.U32 R33, RZ, RZ, R5 ;  /* 0x000000ffff217224 */ /* 0x000fe200078e0005 */
[----:B-1----:R-:W-:Y:S01]  /*22520*/  MOV R2, 0x2 ;  /* 0x0000000200027802 */ /* 0x002fe20000000f00 */
[----:B------:R-:W-:Y:S01]  /*22530*/  IMAD.MOV.U32 R32, RZ, RZ, 0x181f ;  /* 0x0000181fff207424 */ /* 0x000fe200078e00ff */
[----:B------:R-:W-:Y:S02]  /*22540*/  MOV R3, 0x22560 ;  /* 0x0002256000037802 */ /* 0x000fe40000000f00 */
[----:B--234-:R-:W-:Y:S05]  /*22550*/  CALL.REL.NOINC `($__internal_49_$__cuda_sm70_shflsync_idx_p) ;  /* 0x0000080000007944 */ /* 0x01cfea0003c00000 */
[----:B------:R-:W-:Y:S01]  /*22560*/  MOV R4, R34 ;  /* 0x0000002200047202 */ /* 0x000fe20000000f00 */
[----:B------:R-:W-:Y:S05]  /*22570*/  BRA `(.L_x_3093) ;  /* 0xffffc30000007947 */ /* 0x000fea000383ffff */
.L_x_3022:
[----:B------:R-:W-:Y:S01]  /*22580*/  IMAD.MOV.U32 R33, RZ, RZ, R14 ;  /* 0x000000ffff217224 */ /* 0x000fe200078e000e */
[----:B------:R-:W-:Y:S01]  /*22590*/  MOV R2, 0x2 ;  /* 0x0000000200027802 */ /* 0x000fe20000000f00 */
[----:B------:R-:W-:Y:S01]  /*225a0*/  IMAD.MOV.U32 R32, RZ, RZ, 0x181f ;  /* 0x0000181fff207424 */ /* 0x000fe200078e00ff */
[----:B------:R-:W-:Y:S02]  /*225b0*/  MOV R3, 0x225d0 ;  /* 0x000225d000037802 */ /* 0x000fe40000000f00 */
[----:B-1234-:R-:W-:Y:S05]  /*225c0*/  CALL.REL.NOINC `($__internal_49_$__cuda_sm70_shflsync_idx_p) ;  /* 0x0000079000007944 */ /* 0x01efea0003c00000 */
[----:B------:R-:W-:Y:S01]  /*225d0*/  MOV R0, R34 ;  /* 0x0000002200007202 */ /* 0x000fe20000000f00 */
[----:B------:R-:W-:Y:S05]  /*225e0*/  BRA `(.L_x_3094) ;  /* 0xffffc2b000007947 */ /* 0x000fea000383ffff */
.L_x_3025:
[----:B------:R-:W-:Y:S01]  /*225f0*/  IMAD.MOV.U32 R33, RZ, RZ, R5 ;  /* 0x000000ffff217224 */ /* 0x000fe200078e0005 */
[----:B-1----:R-:W-:Y:S01]  /*22600*/  MOV R2, 0x3 ;  /* 0x0000000300027802 */ /* 0x002fe20000000f00 */
[----:B------:R-:W-:Y:S01]  /*22610*/  IMAD.MOV.U32 R32, RZ, RZ, 0x181f ;  /* 0x0000181fff207424 */ /* 0x000fe200078e00ff */
[----:B------:R-:W-:-:S02]  /*22620*/  MOV R3, 0x22640 ;  /* 0x0002264000037802 */ /* 0x000fc40000000f00 */
[----:B--234-:R-:W-:Y:S05]  /*22630*/  CALL.REL.NOINC `($__internal_49_$__cuda_sm70_shflsync_idx_p) ;  /* 0x0000072000007944 */ /* 0x01cfea0003c00000 */
        /* <DEDUP_REMOVED lines=8> */
.L_x_3027:
[----:B------:R-:W-:Y:S01]  /*226c0*/  IMAD.MOV.U32 R33, RZ, RZ, R35 ;  /* 0x000000ffff217224 */ /* 0x000fe200078e0023 */
[----:B------:R-:W-:Y:S01]  /*226d0*/  MOV R2, RZ ;  /* 0x000000ff00027202 */ /* 0x000fe20000000f00 */
[----:B------:R-:W-:Y:S01]  /*226e0*/  IMAD.MOV.U32 R32, RZ, RZ, 0x1f ;  /* 0x0000001fff207424 */ /* 0x000fe200078e00ff */
[----:B------:R-:W-:Y:S02]  /*226f0*/  MOV R3, 0x22710 ;  /* 0x0002271000037802 */ /* 0x000fe40000000f00 */
[----:B-1----:R-:W-:Y:S05]  /*22700*/  CALL.REL.NOINC `($__internal_49_$__cuda_sm70_shflsync_idx_p) ;  /* 0x0000065000007944 */ /* 0x002fea0003c00000 */
[----:B------:R-:W-:Y:S01]  /*22710*/  MOV R9, R34 ;  /* 0x0000002200097202 */ /* 0x000fe20000000f00 */
[----:B------:R-:W-:Y:S05]  /*22720*/  BRA `(.L_x_3096) ;  /* 0xffffc4a000007947 */ /* 0x000fea000383ffff */
.L_x_3028:
[----:B------:R-:W-:Y:S01]  /*22730*/  IMAD.MOV.U32 R33, RZ, RZ, R35 ;  /* 0x000000ffff217224 */ /* 0x000fe200078e0023 */
[----:B------:R-:W-:Y:S01]  /*22740*/  MOV R2, 0x1 ;  /* 0x0000000100027802 */ /* 0x000fe20000000f00 */
[----:B------:R-:W-:Y:S01]  /*22750*/  IMAD.MOV.U32 R32, RZ, RZ, 0x1f ;  /* 0x0000001fff207424 */ /* 0x000fe200078e00ff */
[----:B------:R-:W-:Y:S02]  /*22760*/  MOV R3, 0x22780 ;  /* 0x0002278000037802 */ /* 0x000fe40000000f00 */
[----:B-123--:R-:W-:Y:S05]  /*22770*/  CALL.REL.NOINC `($__internal_49_$__cuda_sm70_shflsync_idx_p) ;  /* 0x000005e000007944 */ /* 0x00efea0003c00000 */
[----:B------:R-:W-:Y:S01]  /*22780*/  MOV R6, R34 ;  /* 0x0000002200067202 */ /* 0x000fe20000000f00 */
[----:B------:R-:W-:Y:S05]  /*22790*/  BRA `(.L_x_3097) ;  /* 0xffffc45000007947 */ /* 0x000fea000383ffff */
.L_x_3029:
[----:B------:R-:W-:Y:S02]  /*227a0*/  MOV R3, 0x1 ;  /* 0x0000000100037802 */ /* 0x000fe40000000f00 */
[----:B------:R-:W-:-:S02]  /*227b0*/  MOV R2, 0x227d0 ;  /* 0x000227d000027802 */ /* 0x000fc40000000f00 */
[----:B-1234-:R-:W-:Y:S05]  /*227c0*/  CALL.REL.NOINC `($__internal_50_$__cuda_sm70_shflsync_up_p) ;  /* 0x000005f000007944 */ /* 0x01efea0003c00000 */
[----:B------:R-:W-:Y:S05]  /*227d0*/  BRA `(.L_x_3098) ;  /* 0xffffc54000007947 */ /* 0x000fea000383ffff */
.L_x_3030:
[----:B------:R-:W-:Y:S02]  /*227e0*/  MOV R3, 0x2 ;  /* 0x0000000200037802 */ /* 0x000fe40000000f00 */
[----:B------:R-:W-:-:S02]  /*227f0*/  MOV R2, 0x22810 ;  /* 0x0002281000027802 */ /* 0x000fc40000000f00 */
[----:B---34-:R-:W-:Y:S05]  /*22800*/  CALL.REL.NOINC `($__internal_50_$__cuda_sm70_shflsync_up_p) ;  /* 0x000005b000007944 */ /* 0x018fea0003c00000 */
        /* <DEDUP_REMOVED lines=24> */
.L_x_3034:
[----:B------:R-:W-:Y:S02]  /*22990*/  MOV R3, 0x1 ;  /* 0x0000000100037802 */ /* 0x000fe40000000f00 */
[----:B------:R-:W-:Y:S02]  /*229a0*/  MOV R2, 0x229c0 ;  /* 0x000229c000027802 */ /* 0x000fe40000000f00 */
[----:B------:R-:W-:Y:S05]  /*229b0*/  CALL.REL.NOINC `($__internal_50_$__cuda_sm70_shflsync_up_p) ;  /* 0x0000040000007944 */ /* 0x000fea0003c00000 */
[----:B------:R-:W-:Y:S01]  /*229c0*/  MOV R2, R4 ;  /* 0x0000000400027202 */ /* 0x000fe20000000f00 */
[----:B------:R-:W-:Y:S05]  /*229d0*/  BRA `(.L_x_3100) ;  /* 0xffffc5b000007947 */ /* 0x000fea000383ffff */
.L_x_3035:
        /* <DEDUP_REMOVED lines=27> */
.L_x_3037:
[----:B------:R-:W-:Y:S02]  /*22b90*/  SEL R0, RZ, 0x1, P0 ;  /* 0x00000001ff007807 */ /* 0x000fe40000000000 */
[----:B------:R-:W-:Y:S02]  /*22ba0*/  MOV R2, 0x22bc0 ;  /* 0x00022bc000027802 */ /* 0x000fe40000000f00 */
[----:B-1----:R-:W-:Y:S05]  /*22bb0*/  CALL.REL.NOINC `($__internal_51_$__cuda_sm70_votesync_ballot) ;  /* 0x0000026000007944 */ /* 0x002fea0003c00000 */
[----:B------:R-:W-:Y:S01]  /*22bc0*/  MOV R6, R0 ;  /* 0x0000000000067202 */ /* 0x000fe20000000f00 */
[----:B------:R-:W-:Y:S05]  /*22bd0*/  BRA `(.L_x_3102) ;  /* 0xffffc54000007947 */ /* 0x000fea000383ffff */
.L_x_3038:
[----:B------:R-:W-:Y:S01]  /*22be0*/  IMAD.MOV.U32 R33, RZ, RZ, R7 ;  /* 0x000000ffff217224 */ /* 0x000fe200078e0007 */
[----:B--2---:R-:W-:Y:S01]  /*22bf0*/  MOV R2, R0 ;  /* 0x0000000000027202 */ /* 0x004fe20000000f00 */
[----:B------:R-:W-:Y:S01]  /*22c00*/  IMAD.MOV.U32 R32, RZ, RZ, 0x1f ;  /* 0x0000001fff207424 */ /* 0x000fe200078e00ff */
[----:B------:R-:W-:Y:S02]  /*22c10*/  MOV R3, 0x22c30 ;  /* 0x00022c3000037802 */ /* 0x000fe40000000f00 */
[----:B-1----:R-:W-:Y:S05]  /*22c20*/  CALL.REL.NOINC `($__internal_49_$__cuda_sm70_shflsync_idx_p) ;  /* 0x0000013000007944 */ /* 0x002fea0003c00000 */
[----:B------:R-:W-:Y:S01]  /*22c30*/  IMAD.MOV.U32 R12, RZ, RZ, R34 ;  /* 0x000000ffff0c7224 */ /* 0x000fe200078e0022 */
[----:B------:R-:W-:Y:S01]  /*22c40*/  MOV R2, R0 ;  /* 0x0000000000027202 */ /* 0x000fe20000000f00 */
[----:B------:R-:W-:Y:S01]  /*22c50*/  IMAD.MOV.U32 R33, RZ, RZ, R8 ;  /* 0x000000ffff217224 */ /* 0x000fe200078e0008 */
[----:B------:R-:W-:-:S02]  /*22c60*/  MOV R32, 0x1f ;  /* 0x0000001f00207802 */ /* 0x000fc40000000f00 */
[----:B------:R-:W-:Y:S02]  /*22c70*/  MOV R3, 0x22c90 ;  /* 0x00022c9000037802 */ /* 0x000fe40000000f00 */
[----:B------:R-:W-:Y:S05]  /*22c80*/  CALL.REL.NOINC `($__internal_49_$__cuda_sm70_shflsync_idx_p) ;  /* 0x000000d000007944 */ /* 0x000fea0003c00000 */
[----:B------:R-:W-:Y:S01]  /*22c90*/  MOV R5, R34 ;  /* 0x0000002200057202 */ /* 0x000fe20000000f00 */
[----:B------:R-:W-:Y:S05]  /*22ca0*/  BRA `(.L_x_3103) ;  /* 0xffffc4e000007947 */ /* 0x000fea000383ffff */
.L_x_3041:
[----:B------:R-:W-:Y:S01]  /*22cb0*/  IMAD.MOV.U32 R33, RZ, RZ, R4 ;  /* 0x000000ffff217224 */ /* 0x000fe200078e0004 */
[----:B--2---:R-:W-:Y:S01]  /*22cc0*/  MOV R2, R0 ;  /* 0x0000000000027202 */ /* 0x004fe20000000f00 */
[----:B------:R-:W-:Y:S01]  /*22cd0*/  IMAD.MOV.U32 R32, RZ, RZ, 0x1f ;  /* 0x0000001fff207424 */ /* 0x000fe200078e00ff */
[----:B------:R-:W-:Y:S02]  /*22ce0*/  MOV R3, 0x22d00 ;  /* 0x00022d0000037802 */ /* 0x000fe40000000f00 */
[----:B-1--4-:R-:W-:Y:S05]  /*22cf0*/  CALL.REL.NOINC `($__internal_49_$__cuda_sm70_shflsync_idx_p) ;  /* 0x0000006000007944 */ /* 0x012fea0003c00000 */
[----:B------:R-:W-:Y:S01]  /*22d00*/  MOV R14, R34 ;  /* 0x00000022000e7202 */ /* 0x000fe20000000f00 */
[----:B------:R-:W-:Y:S05]  /*22d10*/  BRA `(.L_x_3040) ;  /* 0xffffc4d000007947 */ /* 0x000fea000383ffff */
        .weak           $__internal_48_$__cuda_sm70_shflsync_bfly_p
        .type           $__internal_48_$__cuda_sm70_shflsync_bfly_p,@function
        .size           $__internal_48_$__cuda_sm70_shflsync_bfly_p,($__internal_49_$__cuda_sm70_shflsync_idx_p - $__internal_48_$__cuda_sm70_shflsync_bfly_p)
$__internal_48_$__cuda_sm70_shflsync_bfly_p:
[----:B------:R-:W-:Y:S04]  /*22d20*/  WARPSYNC R195 ;  /* 0x000000c300007348 */ /* 0x000fe80003800000 */
[----:B------:R1:W2:Y:S02]  /*22d30*/  SHFL.BFLY PT, R23, R4, R3, R197 ;  /* 0x0c00000304177389 */ /* 0x0002a400000e00c5 */
[----:B-1----:R-:W-:-:S04]  /*22d40*/  MOV R3, 0x0 ;  /* 0x0000000000037802 */ /* 0x002fc80000000f00 */
[----:B--2---:R-:W-:Y:S05]  /*22d50*/  RET.REL.NODEC R2 `(_ZN7cutlass13device_kernelIN5flash19enable_sm80_to_sm89INS1_16FlashAttnFwdSm80INS1_25CollectiveMainloopFwdSm80ILi8ELi2ELb0EN4cute5tupleIJNS5_1CILi128EEENS7_ILi64EEENS7_ILi192EEEEEELi192ENS_10bfloat16_tEfNS_4arch4Sm80ELb1ELb0ELb1ELb1ELb1ELb1ELb1ELb1EEENS1_21CollectiveEpilogueFwdINS6_IJS8_SA_S9_EEENS6_IJNS7_ILi1EEESI_SI_EEESC_SE_Li256ELb1ELb1ELb1ELb0EEENS1_36VarlenDynamicPersistentTileSchedulerILi128ELi64ELi256ELi256ELb1ELb1ELb0ELb1ELb1ELb1EEEEEEEEEvNT_6ParamsE) ;  /* 0xfffdd2a002007950 */ /* 0x004fea0003c3ffff */
        .weak           $__internal_49_$__cuda_sm70_shflsync_idx_p
        .type           $__internal_49_$__cuda_sm70_shflsync_idx_p,@function
        .size           $__internal_49_$__cuda_sm70_shflsync_idx_p,($__internal_50_$__cuda_sm70_shflsync_up_p - $__internal_49_$__cuda_sm70_shflsync_idx_p)
$__internal_49_$__cuda_sm70_shflsync_idx_p:
[----:B------:R-:W-:-:S04]  /*22d60*/  MOV R34, 0xffffffff ;  /* 0xffffffff00227802 */ /* 0x000fc80000000f00 */
[----:B------:R-:W-:Y:S04]  /*22d70*/  WARPSYNC R34 ;  /* 0x0000002200007348 */ /* 0x000fe80003800000 */
[----:B------:R1:W2:Y:S02]  /*22d80*/  SHFL.IDX PT, R34, R33, R2, R32 ;  /* 0x0000000221227389 */ /* 0x0002a400000e0020 */
[----:B-1----:R-:W-:Y:S02]  /*22d90*/  MOV R2, R3 ;  /* 0x0000000300027202 */ /* 0x002fe40000000f00 */
[----:B------:R-:W-:-:S04]  /*22da0*/  MOV R3, 0x0 ;  /* 0x0000000000037802 */ /* 0x000fc80000000f00 */
[----:B--2---:R-:W-:Y:S05]  /*22db0*/  RET.REL.NODEC R2 `(_ZN7cutlass13device_kernelIN5flash19enable_sm80_to_sm89INS1_16FlashAttnFwdSm80INS1_25CollectiveMainloopFwdSm80ILi8ELi2ELb0EN4cute5tupleIJNS5_1CILi128EEENS7_ILi64EEENS7_ILi192EEEEEELi192ENS_10bfloat16_tEfNS_4arch4Sm80ELb1ELb0ELb1ELb1ELb1ELb1ELb1ELb1EEENS1_21CollectiveEpilogueFwdINS6_IJS8_SA_S9_EEENS6_IJNS7_ILi1EEESI_SI_EEESC_SE_Li256ELb1ELb1ELb1ELb0EEENS1_36VarlenDynamicPersistentTileSchedulerILi128ELi64ELi256ELi256ELb1ELb1ELb0ELb1ELb1ELb1EEEEEEEEEvNT_6ParamsE) ;  /* 0xfffdd24002007950 */ /* 0x004fea0003c3ffff */
        .weak           $__internal_50_$__cuda_sm70_shflsync_up_p
        .type           $__internal_50_$__cuda_sm70_shflsync_up_p,@function
        .size           $__internal_50_$__cuda_sm70_shflsync_up_p,($__internal_51_$__cuda_sm70_votesync_ballot - $__internal_50_$__cuda_sm70_shflsync_up_p)
$__internal_50_$__cuda_sm70_shflsync_up_p:
[----:B------:R-:W-:Y:S02]  /*22dc0*/  MOV R4, RZ ;  /* 0x000000ff00047202 */ /* 0x000fe40000000f00 */
[----:B------:R-:W-:-:S04]  /*22dd0*/  MOV R12, 0xffffffff ;  /* 0xffffffff000c7802 */ /* 0x000fc80000000f00 */
[----:B------:R-:W-:Y:S04]  /*22de0*/  WARPSYNC R12 ;  /* 0x0000000c00007348 */ /* 0x000fe80003800000 */
[----:B------:R1:W2:Y:S02]  /*22df0*/  SHFL.UP PT, R4, R0, R3, R4 ;  /* 0x0400000300047389 */ /* 0x0002a400000e0004 */
[----:B-1----:R-:W-:-:S04]  /*22e00*/  MOV R3, 0x0 ;  /* 0x0000000000037802 */ /* 0x002fc80000000f00 */
[----:B--2---:R-:W-:Y:S05]  /*22e10*/  RET.REL.NODEC R2 `(_ZN7cutlass13device_kernelIN5flash19enable_sm80_to_sm89INS1_16FlashAttnFwdSm80INS1_25CollectiveMainloopFwdSm80ILi8ELi2ELb0EN4cute5tupleIJNS5_1CILi128EEENS7_ILi64EEENS7_ILi192EEEEEELi192ENS_10bfloat16_tEfNS_4arch4Sm80ELb1ELb0ELb1ELb1ELb1ELb1ELb1ELb1EEENS1_21CollectiveEpilogueFwdINS6_IJS8_SA_S9_EEENS6_IJNS7_ILi1EEESI_SI_EEESC_SE_Li256ELb1ELb1ELb1ELb0EEENS1_36VarlenDynamicPersistentTileSchedulerILi128ELi64ELi256ELi256ELb1ELb1ELb0ELb1ELb1ELb1EEEEEEEEEvNT_6ParamsE) ;  /* 0xfffdd1e002007950 */ /* 0x004fea0003c3ffff */
        .weak           $__internal_51_$__cuda_sm70_votesync_ballot
        .type           $__internal_51_$__cuda_sm70_votesync_ballot,@function
        .size           $__internal_51_$__cuda_sm70_votesync_ballot,(.L_x_3172 - $__internal_51_$__cuda_sm70_votesync_ballot)
$__internal_51_$__cuda_sm70_votesync_ballot:
[----:B------:R-:W-:Y:S01]  /*22e20*/  ISETP.NE.U32.AND P0, PT, R0, 0x1, PT ;  /* 0x000000010000780c */ /* 0x000fe20003f05070 */
[----:B------:R-:W-:-:S04]  /*22e30*/  IMAD.MOV.U32 R3, RZ, RZ, -0x1 ;  /* 0xffffffffff037424 */ /* 0x000fc800078e00ff */
[----:B------:R-:W-:Y:S08]  /*22e40*/  WARPSYNC R3 ;  /* 0x0000000300007348 */ /* 0x000ff00003800000 */
[----:B------:R-:W-:-:S04]  /*22e50*/  VOTE.ANY R0, PT, !P0 ;  /* 0x0000000000007806 */ /* 0x000fc800040e0100 */
[----:B------:R-:W-:Y:S01]  /*22e60*/  LOP3.LUT R0, R0, R3, RZ, 0xc0, !PT ;  /* 0x0000000300007212 */ /* 0x000fe200078ec0ff */
[----:B------:R-:W-:-:S04]  /*22e70*/  IMAD.MOV.U32 R3, RZ, RZ, 0x0 ;  /* 0x00000000ff037424 */ /* 0x000fc800078e00ff */
[----:B------:R-:W-:Y:S05]  /*22e80*/  RET.REL.NODEC R2 `(_ZN7cutlass13device_kernelIN5flash19enable_sm80_to_sm89INS1_16FlashAttnFwdSm80INS1_25CollectiveMainloopFwdSm80ILi8ELi2ELb0EN4cute5tupleIJNS5_1CILi128EEENS7_ILi64EEENS7_ILi192EEEEEELi192ENS_10bfloat16_tEfNS_4arch4Sm80ELb1ELb0ELb1ELb1ELb1ELb1ELb1ELb1EEENS1_21CollectiveEpilogueFwdINS6_IJS8_SA_S9_EEENS6_IJNS7_ILi1EEESI_SI_EEESC_SE_Li256ELb1ELb1ELb1ELb0EEENS1_36VarlenDynamicPersistentTileSchedulerILi128ELi64ELi256ELi256ELb1ELb1ELb0ELb1ELb1ELb1EEEEEEEEEvNT_6ParamsE) ;  /* 0xfffdd17002007950 */ /* 0x000fea0003c3ffff */
.L_x_3104:
        /* <DEDUP_REMOVED lines=15> */
.L_x_3172:


//--------------------- .nv.shared._ZN7cutlass13device_kernelIN5flash19enable_sm80_to_sm89INS1_16FlashAttnFwdSm80INS1_25CollectiveMainloopFwdSm80ILi8ELi1ELb0EN4cute5tupleIJNS5_1CILi128EEENS7_ILi64EEENS7_ILi192EEEEEELi192ENS_10bfloat16_tEfNS_4arch4Sm80ELb0ELb0ELb1ELb0ELb1ELb0ELb1ELb1EEENS1_21CollectiveEpilogueFwdINS6_IJS8_SA_S9_EEENS6_IJNS7_ILi1EEESI_SI_EEESC_SE_Li256ELb0ELb1ELb1ELb0EEENS1_19SingleTileSchedulerILb0ELb1ELb1ELi128EEEEEEEEEvNT_6ParamsE --------------------------
	.section	.nv.shared._ZN7cutlass13device_kernelIN5flash19enable_sm80_to_sm89INS1_16FlashAttnFwdSm80INS1_25CollectiveMainloopFwdSm80ILi8ELi1ELb0EN4cute5tupleIJNS5_1CILi128EEENS7_ILi64EEENS7_ILi192EEEEEELi192ENS_10bfloat16_tEfNS_4arch4Sm80ELb0ELb0ELb1ELb0ELb1ELb0ELb1ELb1EEENS1_21CollectiveEpilogueFwdINS6_IJS8_SA_S9_EEENS6_IJNS7_ILi1EEESI_SI_EEESC_SE_Li256ELb0ELb1ELb1ELb0EEENS1_19SingleTileSchedulerILb0ELb1ELb1ELi128EEEEEEEEEvNT_6ParamsE,"aw",@nobits
	.sectionflags	@""
	.align	16


//--------------------- .nv.global                --------------------------
	.section	.nv.global,"aw",@nobits
.nv.global:
	.type		_ZN86_INTERNAL_9a2f21ec_50_flash_fwd_hdim192_bf16_paged_split_softcap_sm80_cu_ef95aea4_33444cute1_E,@object
	.size		_ZN86_INTERNAL_9a2f21ec_50_flash_fwd_hdim192_bf16_paged_split_softcap_sm80_cu_ef95aea4_33444cute1_E,(_ZN86_INTERNAL_9a2f21ec_50_flash_fwd_hdim192_bf16_paged_split_softcap_sm80_cu_ef95aea4_33444cuda3std3__45__cpo6cbeginE - _ZN86_INTERNAL_9a2f21ec_50_flash_fwd_hdim192_bf16_paged_split_softcap_sm80_cu_ef95aea4_33444cute1_E)
_ZN86_INTERNAL_9a2f21ec_50_flash_fwd_hdim192_bf16_paged_split_softcap_sm80_cu_ef95aea4_33444cute1_E:
	.zero		1
	.type		_ZN86_INTERNAL_9a2f21ec_50_flash_fwd_hdim192_bf16_paged_split_softcap_sm80_cu_ef95aea4_33444cuda3std3__45__cpo6cbeginE,@object
	.size		_ZN86_INTERNAL_9a2f21ec_50_flash_fwd_hdim192_bf16_paged_split_softcap_sm80_cu_ef95aea4_33444cuda3std3__45__cpo6cbeginE,(_ZN86_INTERNAL_9a2f21ec_50_flash_fwd_hdim192_bf16_paged_split_softcap_sm80_cu_ef95aea4_33444cuda3std3__48in_placeE - _ZN86_INTERNAL_9a2f21ec_50_flash_fwd_hdim192_bf16_paged_split_softcap_sm80_cu_ef95aea4_33444cuda3std3__45__cpo6cbeginE)
_ZN86_INTERNAL_9a2f21ec_50_flash_fwd_hdim192_bf16_paged_split_softcap_sm80_cu_ef95aea4_33444cuda3std3__45__cpo6cbeginE:
	.zero		1
	.type		_ZN86_INTERNAL_9a2f21ec_50_flash_fwd_hdim192_bf16_paged_split_softcap_sm80_cu_ef95aea4_33444cuda3std3__48in_placeE,@object
	.size		_ZN86_INTERNAL_9a2f21ec_50_flash_fwd_hdim192_bf16_paged_split_softcap_sm80_cu_ef95aea4_33444cuda3std3__48in_placeE,(_ZN86_INTERNAL_9a2f21ec_50_flash_fwd_hdim192_bf16_paged_split_softcap_sm80_cu_ef95aea4_33444cuda3std6ranges3__45__cpo9iter_moveE - _ZN86_INTERNAL_9a2f21ec_50_flash_fwd_hdim192_bf16_paged_split_softcap_sm80_cu_ef95aea4_33444cuda3std3__48in_placeE)
_ZN86_INTERNAL_9a2f21ec_50_flash_fwd_hdim192_bf16_paged_split_softcap_sm80_cu_ef95aea4_33444cuda3std3__48in_placeE:
	.zero		1
	.type		_ZN86_INTERNAL_9a2f21ec_50_flash_fwd_hdim192_bf16_paged_split_softcap_sm80_cu_ef95aea4_33444cuda3std6ranges3__45__cpo9iter_moveE,@object
	.size		_ZN86_INTERNAL_9a2f21ec_50_flash_fwd_hdim192_bf16_paged_split_softcap_sm80_cu_ef95aea4_33444cuda3std6ranges3__45__cpo9iter_moveE,(_ZN86_INTERNAL_9a2f21ec_50_flash_fwd_hdim192_bf16_paged_split_softcap_sm80_cu_ef95aea4_33444cuda3std3__45__cpo5beginE - _ZN86_INTERNAL_9a2f21ec_50_flash_fwd_hdim192_bf16_paged_split_softcap_sm80_cu_ef95aea4_33444cuda3std6ranges3__45__cpo9iter_moveE)
_ZN86_INTERNAL_9a2f21ec_50_flash_fwd_hdim192_bf16_paged_split_softcap_sm80_cu_ef95aea4_33444cuda3std6ranges3__45__cpo9iter_moveE:
	.zero		1
	.type		_ZN86_INTERNAL_9a2f21ec_50_flash_fwd_hdim192_bf16_paged_split_softcap_sm80_cu_ef95aea4_33444cuda3std3__45__cpo5beginE,@object
	.size		_ZN86_INTERNAL_9a2f21ec_50_flash_fwd_hdim192_bf16_paged_split_softcap_sm80_cu_ef95aea4_33444cuda3std3__45__cpo5beginE,(_ZN86_INTERNAL_9a2f21ec_50_flash_fwd_hdim192_bf16_paged_split_softcap_sm80_cu_ef95aea4_33444cuda3std3__488_GLOBAL__N__9a2f21ec_50_flash_fwd_hdim192_bf16_paged_split_softcap_sm80_cu_ef95aea4_33446ignoreE - _ZN86_INTERNAL_9a2f21ec_50_flash_fwd_hdim192_bf16_paged_split_softcap_sm80_cu_ef95aea4_33444cuda3std3__45__cpo5beginE)
_ZN86_INTERNAL_9a2f21ec_50_flash_fwd_hdim192_bf16_paged_split_softcap_sm80_cu_ef95aea4_33444cuda3std3__45__cpo5beginE:
	.zero		1
	.type		_ZN86_INTERNAL_9a2f21ec_50_flash_fwd_hdim192_bf16_paged_split_softcap_sm80_cu_ef95aea4_33444cuda3std3__488_GLOBAL__N__9a2f21ec_50_flash_fwd_hdim192_bf16_paged_split_softcap_sm80_cu_ef95aea4_33446ignoreE,@object
	.size		_ZN86_INTERNAL_9a2f21ec_50_flash_fwd_hdim192_bf16_paged_split_softcap_sm80_cu_ef95aea4_33444cuda3std3__488_GLOBAL__N__9a2f21ec_50_flash_fwd_hdim192_bf16_paged_split_softcap_sm80_cu_ef95aea4_33446ignoreE,(_ZN86_INTERNAL_9a2f21ec_50_flash_fwd_hdim192_bf16_paged_split_softcap_sm80_cu_ef95aea4_33444cute7productE - _ZN86_INTERNAL_9a2f21ec_50_flash_fwd_hdim192_bf16_paged_split_softcap_sm80_cu_ef95aea4_33444cuda3std3__488_GLOBAL__N__9a2f21ec_50_flash_fwd_hdim192_bf16_paged_split_softcap_sm80_cu_ef95aea4_33446ignoreE)
_ZN86_INTERNAL_9a2f21ec_50_flash_fwd_hdim192_bf16_paged_split_softcap_sm80_cu_ef95aea4_33444cuda3std3__488_GLOBAL__N__9a2f21ec_50_flash_fwd_hdim192_bf16_paged_split_softcap_sm80_cu_ef95aea4_33446ignoreE:
	.zero		1
	.type		_ZN86_INTERNAL_9a2f21ec_50_flash_fwd_hdim192_bf16_paged_split_softcap_sm80_cu_ef95aea4_33444cute7productE,@object
	.size		_ZN86_INTERNAL_9a2f21ec_50_flash_fwd_hdim192_bf16_paged_split_softcap_sm80_cu_ef95aea4_33444cute7productE,(_ZN86_INTERNAL_9a2f21ec_50_flash_fwd_hdim192_bf16_paged_split_softcap_sm80_cu_ef95aea4_33444cuda3std3__45__cpo3endE - _ZN86_INTERNAL_9a2f21ec_50_flash_fwd_hdim192_bf16_paged_split_softcap_sm80_cu_ef95aea4_33444cute7productE)
_ZN86_INTERNAL_9a2f21ec_50_flash_fwd_hdim192_bf16_paged_split_softcap_sm80_cu_ef95aea4_33444cute7productE:
	.zero		1
	.type		_ZN86_INTERNAL_9a2f21ec_50_flash_fwd_hdim192_bf16_paged_split_softcap_sm80_cu_ef95aea4_33444cuda3std3__45__cpo3endE,@object
	.size		_ZN86_INTERNAL_9a2f21ec_50_flash_fwd_hdim192_bf16_paged_split_softcap_sm80_cu_ef95aea4_33444cuda3std3__45__cpo3endE,(_ZN86_INTERNAL_9a2f21ec_50_flash_fwd_hdim192_bf16_paged_split_softcap_sm80_cu_ef95aea4_33444cuda3std3__419piecewise_constructE - _ZN86_INTERNAL_9a2f21ec_50_flash_fwd_hdim192_bf16_paged_split_softcap_sm80_cu_ef95aea4_33444cuda3std3__45__cpo3endE)
_ZN86_INTERNAL_9a2f21ec_50_flash_fwd_hdim192_bf16_paged_split_softcap_sm80_cu_ef95aea4_33444cuda3std3__45__cpo3endE:
	.zero		1
	.type		_ZN86_INTERNAL_9a2f21ec_50_flash_fwd_hdim192_bf16_paged_split_softcap_sm80_cu_ef95aea4_33444cuda3std3__419piecewise_constructE,@object
	.size		_ZN86_INTERNAL_9a2f21ec_50_flash_fwd_hdim192_bf16_paged_split_softcap_sm80_cu_ef95aea4_33444cuda3std3__419piecewise_constructE,(_ZN86_INTERNAL_9a2f21ec_50_flash_fwd_hdim192_bf16_paged_split_softcap_sm80_cu_ef95aea4_33444cuda3std3__45__cpo4cendE - _ZN86_INTERNAL_9a2f21ec_50_flash_fwd_hdim192_bf16_paged_split_softcap_sm80_cu_ef95aea4_33444cuda3std3__419piecewise_constructE)
_ZN86_INTERNAL_9a2f21ec_50_flash_fwd_hdim192_bf16_paged_split_softcap_sm80_cu_ef95aea4_33444cuda3std3__419piecewise_constructE:
	.zero		1
	.type		_ZN86_INTERNAL_9a2f21ec_50_flash_fwd_hdim192_bf16_paged_split_softcap_sm80_cu_ef95aea4_33444cuda3std3__45__cpo4cendE,@object
	.size		_ZN86_INTERNAL_9a2f21ec_50_flash_fwd_hdim192_bf16_paged_split_softcap_sm80_cu_ef95aea4_33444cuda3std3__45__cpo4cendE,(_ZN86_INTERNAL_9a2f21ec_50_flash_fwd_hdim192_bf16_paged_split_softcap_sm80_cu_ef95aea4_33444cuda3std6ranges3__45__cpo4swapE - _ZN86_INTERNAL_9a2f21ec_50_flash_fwd_hdim192_bf16_paged_split_softcap_sm80_cu_ef95aea4_33444cuda3std3__45__cpo4cendE)
_ZN86_INTERNAL_9a2f21ec_50_flash_fwd_hdim192_bf16_paged_split_softcap_sm80_cu_ef95aea4_33444cuda3std3__45__cpo4cendE:
	.zero		1
	.type		_ZN86_INTERNAL_9a2f21ec_50_flash_fwd_hdim192_bf16_paged_split_softcap_sm80_cu_ef95aea4_33444cuda3std6ranges3__45__cpo4swapE,@object
	.size		_ZN86_INTERNAL_9a2f21ec_50_flash_fwd_hdim192_bf16_paged_split_softcap_sm80_cu_ef95aea4_33444cuda3std6ranges3__45__cpo4swapE,(.L_7 - _ZN86_INTERNAL_9a2f21ec_50_flash_fwd_hdim192_bf16_paged_split_softcap_sm80_cu_ef95aea4_33444cuda3std6ranges3__45__cpo4swapE)
_ZN86_INTERNAL_9a2f21ec_50_flash_fwd_hdim192_bf16_paged_split_softcap_sm80_cu_ef95aea4_33444cuda3std6ranges3__45__cpo4swapE:
	.zero		1
.L_7:


//--------------------- .nv.shared._ZN7cutlass13device_kernelIN5flash19enable_sm80_to_sm89INS1_16FlashAttnFwdSm80INS1_25CollectiveMainloopFwdSm80ILi8ELi1ELb0EN4cute5tupleIJNS5_1CILi128EEENS7_ILi64EEENS7_ILi192EEEEEELi192ENS_10bfloat16_tEfNS_4arch4Sm80ELb0ELb0ELb1ELb1ELb1ELb0ELb1ELb1EEENS1_21CollectiveEpilogueFwdINS6_IJS8_SA_S9_EEENS6_IJNS7_ILi1EEESI_SI_EEESC_SE_Li256ELb1ELb1ELb1ELb0EEENS1_36VarlenDynamicPersistentTileSchedulerILi128ELi64ELi256ELi256ELb1ELb1ELb0ELb0ELb1ELb1EEEEEEEEEvNT_6ParamsE --------------------------
	.section	.nv.shared._ZN7cutlass13device_kernelIN5flash19enable_sm80_to_sm89INS1_16FlashAttnFwdSm80INS1_25CollectiveMainloopFwdSm80ILi8ELi1ELb0EN4cute5tupleIJNS5_1CILi128EEENS7_ILi64EEENS7_ILi192EEEEEELi192ENS_10bfloat16_tEfNS_4arch4Sm80ELb0ELb0ELb1ELb1ELb1ELb0ELb1ELb1EEENS1_21CollectiveEpilogueFwdINS6_IJS8_SA_S9_EEENS6_IJNS7_ILi1EEESI_SI_EEESC_SE_Li256ELb1ELb1ELb1ELb0EEENS1_36VarlenDynamicPersistentTileSchedulerILi128ELi64ELi256ELi256ELb1ELb1ELb0ELb0ELb1ELb1EEEEEEEEEvNT_6ParamsE,"aw",@nobits
	.sectionflags	@""
	.align	16


//--------------------- .nv.shared._ZN7cutlass13device_kernelIN5flash19enable_sm80_to_sm89INS1_16FlashAttnFwdSm80INS1_25CollectiveMainloopFwdSm80ILi8ELi1ELb0EN4cute5tupleIJNS5_1CILi128EEENS7_ILi64EEENS7_ILi192EEEEEELi192ENS_10bfloat16_tEfNS_4arch4Sm80ELb0ELb0ELb1ELb1ELb1ELb1ELb1ELb1EEENS1_21CollectiveEpilogueFwdINS6_IJS8_SA_S9_EEENS6_IJNS7_ILi1EEESI_SI_EEESC_SE_Li256ELb1ELb1ELb1ELb0EEENS1_36VarlenDynamicPersistentTileSchedulerILi128ELi64ELi256ELi256ELb1ELb1ELb0ELb0ELb1ELb1EEEEEEEEEvNT_6ParamsE --------------------------
	.section	.nv.shared._ZN7cutlass13device_kernelIN5flash19enable_sm80_to_sm89INS1_16FlashAttnFwdSm80INS1_25CollectiveMainloopFwdSm80ILi8ELi1ELb0EN4cute5tupleIJNS5_1CILi128EEENS7_ILi64EEENS7_ILi192EEEEEELi192ENS_10bfloat16_tEfNS_4arch4Sm80ELb0ELb0ELb1ELb1ELb1ELb1ELb1ELb1EEENS1_21CollectiveEpilogueFwdINS6_IJS8_SA_S9_EEENS6_IJNS7_ILi1EEESI_SI_EEESC_SE_Li256ELb1ELb1ELb1ELb0EEENS1_36VarlenDynamicPersistentTileSchedulerILi128ELi64ELi256ELi256ELb1ELb1ELb0ELb0ELb1ELb1EEEEEEEEEvNT_6ParamsE,"aw",@nobits
	.sectionflags	@""
	.align	16


//--------------------- .nv.shared._ZN7cutlass13device_kernelIN5flash19enable_sm80_to_sm89INS1_16FlashAttnFwdSm80INS1_25CollectiveMainloopFwdSm80ILi8ELi1ELb0EN4cute5tupleIJNS5_1CILi128EEENS7_ILi64EEENS7_ILi192EEEEEELi192ENS_10bfloat16_tEfNS_4arch4Sm80ELb0ELb1ELb1ELb0ELb1ELb0ELb1ELb1EEENS1_21CollectiveEpilogueFwdINS6_IJS8_SA_S9_EEENS6_IJNS7_ILi1EEESI_SI_EEESC_SE_Li256ELb0ELb1ELb1ELb0EEENS1_19SingleTileSchedulerILb0ELb1ELb1ELi128EEEEEEEEEvNT_6ParamsE --------------------------
	.section	.nv.shared._ZN7cutlass13device_kernelIN5flash19enable_sm80_to_sm89INS1_16FlashAttnFwdSm80INS1_25CollectiveMainloopFwdSm80ILi8ELi1ELb0EN4cute5tupleIJNS5_1CILi128EEENS7_ILi64EEENS7_ILi192EEEEEELi192ENS_10bfloat16_tEfNS_4arch4Sm80ELb0ELb1ELb1ELb0ELb1ELb0ELb1ELb1EEENS1_21CollectiveEpilogueFwdINS6_IJS8_SA_S9_EEENS6_IJNS7_ILi1EEESI_SI_EEESC_SE_Li256ELb0ELb1ELb1ELb0EEENS1_19SingleTileSchedulerILb0ELb1ELb1ELi128EEEEEEEEEvNT_6ParamsE,"aw",@nobits
	.sectionflags	@""
	.align	16


//--------------------- .nv.shared._ZN7cutlass13device_kernelIN5flash19enable_sm80_to_sm89INS1_16FlashAttnFwdSm80INS1_25CollectiveMainloopFwdSm80ILi8ELi1ELb0EN4cute5tupleIJNS5_1CILi128EEENS7_ILi64EEENS7_ILi192EEEEEELi192ENS_10bfloat16_tEfNS_4arch4Sm80ELb0ELb1ELb1ELb1ELb1ELb0ELb1ELb1EEENS1_21CollectiveEpilogueFwdINS6_IJS8_SA_S9_EEENS6_IJNS7_ILi1EEESI_SI_EEESC_SE_Li256ELb1ELb1ELb1ELb0EEENS1_36VarlenDynamicPersistentTileSchedulerILi128ELi64ELi256ELi256ELb1ELb1ELb0ELb1ELb0ELb1EEEEEEEEEvNT_6ParamsE --------------------------
	.section	.nv.shared._ZN7cutlass13device_kernelIN5flash19enable_sm80_to_sm89INS1_16FlashAttnFwdSm80INS1_25CollectiveMainloopFwdSm80ILi8ELi1ELb0EN4cute5tupleIJNS5_1CILi128EEENS7_ILi64EEENS7_ILi192EEEEEELi192ENS_10bfloat16_tEfNS_4arch4Sm80ELb0ELb1ELb1ELb1ELb1ELb0ELb1ELb1EEENS1_21CollectiveEpilogueFwdINS6_IJS8_SA_S9_EEENS6_IJNS7_ILi1EEESI_SI_EEESC_SE_Li256ELb1ELb1ELb1ELb0EEENS1_36VarlenDynamicPersistentTileSchedulerILi128ELi64ELi256ELi256ELb1ELb1ELb0ELb1ELb0ELb1EEEEEEEEEvNT_6ParamsE,"aw",@nobits
	.sectionflags	@""
	.align	16


//--------------------- .nv.shared._ZN7cutlass13device_kernelIN5flash19enable_sm80_to_sm89INS1_16FlashAttnFwdSm80INS1_25CollectiveMainloopFwdSm80ILi8ELi1ELb0EN4cute5tupleIJNS5_1CILi128EEENS7_ILi64EEENS7_ILi192EEEEEELi192ENS_10bfloat16_tEfNS_4arch4Sm80ELb0ELb1ELb1ELb1ELb1ELb1ELb1ELb1EEENS1_21CollectiveEpilogueFwdINS6_IJS8_SA_S9_EEENS6_IJNS7_ILi1EEESI_SI_EEESC_SE_Li256ELb1ELb1ELb1ELb0EEENS1_36VarlenDynamicPersistentTileSchedulerILi128ELi64ELi256ELi256ELb1ELb1ELb0ELb1ELb0ELb1EEEEEEEEEvNT_6ParamsE --------------------------
	.section	.nv.shared._ZN7cutlass13device_kernelIN5flash19enable_sm80_to_sm89INS1_16FlashAttnFwdSm80INS1_25CollectiveMainloopFwdSm80ILi8ELi1ELb0EN4cute5tupleIJNS5_1CILi128EEENS7_ILi64EEENS7_ILi192EEEEEELi192ENS_10bfloat16_tEfNS_4arch4Sm80ELb0ELb1ELb1ELb1ELb1ELb1ELb1ELb1EEENS1_21CollectiveEpilogueFwdINS6_IJS8_SA_S9_EEENS6_IJNS7_ILi1EEESI_SI_EEESC_SE_Li256ELb1ELb1ELb1ELb0EEENS1_36VarlenDynamicPersistentTileSchedulerILi128ELi64ELi256ELi256ELb1ELb1ELb0ELb1ELb0ELb1EEEEEEEEEvNT_6ParamsE,"aw",@nobits
	.sectionflags	@""
	.align	16


//--------------------- .nv.shared._ZN7cutlass13device_kernelIN5flash19enable_sm80_to_sm89INS1_16FlashAttnFwdSm80INS1_25CollectiveMainloopFwdSm80ILi8ELi1ELb0EN4cute5tupleIJNS5_1CILi128EEENS7_ILi64EEENS7_ILi192EEEEEELi192ENS_10bfloat16_tEfNS_4arch4Sm80ELb1ELb0ELb1ELb0ELb1ELb0ELb1ELb1EEENS1_21CollectiveEpilogueFwdINS6_IJS8_SA_S9_EEENS6_IJNS7_ILi1EEESI_SI_EEESC_SE_Li256ELb0ELb1ELb1ELb0EEENS1_30DynamicPersistentTileSchedulerILi256ELi256ELb1ELb1ELb0EEEEEEEEEvNT_6ParamsE --------------------------
	.section	.nv.shared._ZN7cutlass13device_kernelIN5flash19enable_sm80_to_sm89INS1_16FlashAttnFwdSm80INS1_25CollectiveMainloopFwdSm80ILi8ELi1ELb0EN4cute5tupleIJNS5_1CILi128EEENS7_ILi64EEENS7_ILi192EEEEEELi192ENS_10bfloat16_tEfNS_4arch4Sm80ELb1ELb0ELb1ELb0ELb1ELb0ELb1ELb1EEENS1_21CollectiveEpilogueFwdINS6_IJS8_SA_S9_EEENS6_IJNS7_ILi1EEESI_SI_EEESC_SE_Li256ELb0ELb1ELb1ELb0EEENS1_30DynamicPersistentTileSchedulerILi256ELi256ELb1ELb1ELb0EEEEEEEEEvNT_6ParamsE,"aw",@nobits
	.sectionflags	@""
	.align	16


//--------------------- .nv.shared._ZN7cutlass13device_kernelIN5flash19enable_sm80_to_sm89INS1_16FlashAttnFwdSm80INS1_25CollectiveMainloopFwdSm80ILi8ELi1ELb0EN4cute5tupleIJNS5_1CILi128EEENS7_ILi64EEENS7_ILi192EEEEEELi192ENS_10bfloat16_tEfNS_4arch4Sm80ELb1ELb0ELb1ELb1ELb1ELb0ELb1ELb1EEENS1_21CollectiveEpilogueFwdINS6_IJS8_SA_S9_EEENS6_IJNS7_ILi1EEESI_SI_EEESC_SE_Li256ELb1ELb1ELb1ELb0EEENS1_36VarlenDynamicPersistentTileSchedulerILi128ELi64ELi256ELi256ELb1ELb1ELb0ELb1ELb1ELb1EEEEEEEEEvNT_6ParamsE --------------------------
	.section	.nv.shared._ZN7cutlass13device_kernelIN5flash19enable_sm80_to_sm89INS1_16FlashAttnFwdSm80INS1_25CollectiveMainloopFwdSm80ILi8ELi1ELb0EN4cute5tupleIJNS5_1CILi128EEENS7_ILi64EEENS7_ILi192EEEEEELi192ENS_10bfloat16_tEfNS_4arch4Sm80ELb1ELb0ELb1ELb1ELb1ELb0ELb1ELb1EEENS1_21CollectiveEpilogueFwdINS6_IJS8_SA_S9_EEENS6_IJNS7_ILi1EEESI_SI_EEESC_SE_Li256ELb1ELb1ELb1ELb0EEENS1_36VarlenDynamicPersistentTileSchedulerILi128ELi64ELi256ELi256ELb1ELb1ELb0ELb1ELb1ELb1EEEEEEEEEvNT_6ParamsE,"aw",@nobits
	.sectionflags	@""
	.align	16


//--------------------- .nv.shared._ZN7cutlass13device_kernelIN5flash19enable_sm80_to_sm89INS1_16FlashAttnFwdSm80INS1_25CollectiveMainloopFwdSm80ILi8ELi1ELb0EN4cute5tupleIJNS5_1CILi128EEENS7_ILi64EEENS7_ILi192EEEEEELi192ENS_10bfloat16_tEfNS_4arch4Sm80ELb1ELb0ELb1ELb1ELb1ELb1ELb1ELb1EEENS1_21CollectiveEpilogueFwdINS6_IJS8_SA_S9_EEENS6_IJNS7_ILi1EEESI_SI_EEESC_SE_Li256ELb1ELb1ELb1ELb0EEENS1_36VarlenDynamicPersistentTileSchedulerILi128ELi64ELi256ELi256ELb1ELb1ELb0ELb1ELb1ELb1EEEEEEEEEvNT_6ParamsE --------------------------
	.section	.nv.shared._ZN7cutlass13device_kernelIN5flash19enable_sm80_to_sm89INS1_16FlashAttnFwdSm80INS1_25CollectiveMainloopFwdSm80ILi8ELi1ELb0EN4cute5tupleIJNS5_1CILi128EEENS7_ILi64EEENS7_ILi192EEEEEELi192ENS_10bfloat16_tEfNS_4arch4Sm80ELb1ELb0ELb1ELb1ELb1ELb1ELb1ELb1EEENS1_21CollectiveEpilogueFwdINS6_IJS8_SA_S9_EEENS6_IJNS7_ILi1EEESI_SI_EEESC_SE_Li256ELb1ELb1ELb1ELb0EEENS1_36VarlenDynamicPersistentTileSchedulerILi128ELi64ELi256ELi256ELb1ELb1ELb0ELb1ELb1ELb1EEEEEEEEEvNT_6ParamsE,"aw",@nobits
	.sectionflags	@""
	.align	16


//--------------------- .nv.shared._ZN7cutlass13device_kernelIN5flash19enable_sm80_to_sm89INS1_16FlashAttnFwdSm80INS1_25CollectiveMainloopFwdSm80ILi8ELi2ELb0EN4cute5tupleIJNS5_1CILi128EEENS7_ILi64EEENS7_ILi192EEEEEELi192ENS_10bfloat16_tEfNS_4arch4Sm80ELb0ELb0ELb1ELb0ELb1ELb0ELb1ELb1EEENS1_21CollectiveEpilogueFwdINS6_IJS8_SA_S9_EEENS6_IJNS7_ILi1EEESI_SI_EEESC_SE_Li256ELb0ELb1ELb1ELb0EEENS1_19SingleTileSchedulerILb0ELb1ELb1ELi128EEEEEEEEEvNT_6ParamsE --------------------------
	.section	.nv.shared._ZN7cutlass13device_kernelIN5flash19enable_sm80_to_sm89INS1_16FlashAttnFwdSm80INS1_25CollectiveMainloopFwdSm80ILi8ELi2ELb0EN4cute5tupleIJNS5_1CILi128EEENS7_ILi64EEENS7_ILi192EEEEEELi192ENS_10bfloat16_tEfNS_4arch4Sm80ELb0ELb0ELb1ELb0ELb1ELb0ELb1ELb1EEENS1_21CollectiveEpilogueFwdINS6_IJS8_SA_S9_EEENS6_IJNS7_ILi1EEESI_SI_EEESC_SE_Li256ELb0ELb1ELb1ELb0EEENS1_19SingleTileSchedulerILb0ELb1ELb1ELi128EEEEEEEEEvNT_6ParamsE,"aw",@nobits
	.sectionflags	@""
	.align	16


//--------------------- .nv.shared._ZN7cutlass13device_kernelIN5flash19enable_sm80_to_sm89INS1_16FlashAttnFwdSm80INS1_25CollectiveMainloopFwdSm80ILi8ELi2ELb0EN4cute5tupleIJNS5_1CILi128EEENS7_ILi64EEENS7_ILi192EEEEEELi192ENS_10bfloat16_tEfNS_4arch4Sm80ELb0ELb0ELb1ELb1ELb1ELb0ELb1ELb1EEENS1_21CollectiveEpilogueFwdINS6_IJS8_SA_S9_EEENS6_IJNS7_ILi1EEESI_SI_EEESC_SE_Li256ELb1ELb1ELb1ELb0EEENS1_36VarlenDynamicPersistentTileSchedulerILi128ELi64ELi256ELi256ELb1ELb1ELb0ELb0ELb1ELb1EEEEEEEEEvNT_6ParamsE --------------------------
	.section	.nv.shared._ZN7cutlass13device_kernelIN5flash19enable_sm80_to_sm89INS1_16FlashAttnFwdSm80INS1_25CollectiveMainloopFwdSm80ILi8ELi2ELb0EN4cute5tupleIJNS5_1CILi128EEENS7_ILi64EEENS7_ILi192EEEEEELi192ENS_10bfloat16_tEfNS_4arch4Sm80ELb0ELb0ELb1ELb1ELb1ELb0ELb1ELb1EEENS1_21CollectiveEpilogueFwdINS6_IJS8_SA_S9_EEENS6_IJNS7_ILi1EEESI_SI_EEESC_SE_Li256ELb1ELb1ELb1ELb0EEENS1_36VarlenDynamicPersistentTileSchedulerILi128ELi64ELi256ELi256ELb1ELb1ELb0ELb0ELb1ELb1EEEEEEEEEvNT_6ParamsE,"aw",@nobits
	.sectionflags	@""
	.align	16


//--------------------- .nv.shared._ZN7cutlass13device_kernelIN5flash19enable_sm80_to_sm89INS1_16FlashAttnFwdSm80INS1_25CollectiveMainloopFwdSm80ILi8ELi2ELb0EN4cute5tupleIJNS5_1CILi128EEENS7_ILi64EEENS7_ILi192EEEEEELi192ENS_10bfloat16_tEfNS_4arch4Sm80ELb0ELb0ELb1ELb1ELb1ELb1ELb1ELb1EEENS1_21CollectiveEpilogueFwdINS6_IJS8_SA_S9_EEENS6_IJNS7_ILi1EEESI_SI_EEESC_SE_Li256ELb1ELb1ELb1ELb0EEENS1_36VarlenDynamicPersistentTileSchedulerILi128ELi64ELi256ELi256ELb1ELb1ELb0ELb0ELb1ELb1EEEEEEEEEvNT_6ParamsE --------------------------
	.section	.nv.shared._ZN7cutlass13device_kernelIN5flash19enable_sm80_to_sm89INS1_16FlashAttnFwdSm80INS1_25CollectiveMainloopFwdSm80ILi8ELi2ELb0EN4cute5tupleIJNS5_1CILi128EEENS7_ILi64EEENS7_ILi192EEEEEELi192ENS_10bfloat16_tEfNS_4arch4Sm80ELb0ELb0ELb1ELb1ELb1ELb1ELb1ELb1EEENS1_21CollectiveEpilogueFwdINS6_IJS8_SA_S9_EEENS6_IJNS7_ILi1EEESI_SI_EEESC_SE_Li256ELb1ELb1ELb1ELb0EEENS1_36VarlenDynamicPersistentTileSchedulerILi128ELi64ELi256ELi256ELb1ELb1ELb0ELb0ELb1ELb1EEEEEEEEEvNT_6ParamsE,"aw",@nobits
	.sectionflags	@""
	.align	16


//--------------------- .nv.shared._ZN7cutlass13device_kernelIN5flash19enable_sm80_to_sm89INS1_16FlashAttnFwdSm80INS1_25CollectiveMainloopFwdSm80ILi8ELi2ELb0EN4cute5tupleIJNS5_1CILi128EEENS7_ILi64EEENS7_ILi192EEEEEELi192ENS_10bfloat16_tEfNS_4arch4Sm80ELb0ELb1ELb1ELb0ELb1ELb0ELb1ELb1EEENS1_21CollectiveEpilogueFwdINS6_IJS8_SA_S9_EEENS6_IJNS7_ILi1EEESI_SI_EEESC_SE_Li256ELb0ELb1ELb1ELb0EEENS1_19SingleTileSchedulerILb0ELb1ELb1ELi128EEEEEEEEEvNT_6ParamsE --------------------------
	.section	.nv.shared._ZN7cutlass13device_kernelIN5flash19enable_sm80_to_sm89INS1_16FlashAttnFwdSm80INS1_25CollectiveMainloopFwdSm80ILi8ELi2ELb0EN4cute5tupleIJNS5_1CILi128EEENS7_ILi64EEENS7_ILi192EEEEEELi192ENS_10bfloat16_tEfNS_4arch4Sm80ELb0ELb1ELb1ELb0ELb1ELb0ELb1ELb1EEENS1_21CollectiveEpilogueFwdINS6_IJS8_SA_S9_EEENS6_IJNS7_ILi1EEESI_SI_EEESC_SE_Li256ELb0ELb1ELb1ELb0EEENS1_19SingleTileSchedulerILb0ELb1ELb1ELi128EEEEEEEEEvNT_6ParamsE,"aw",@nobits
	.sectionflags	@""
	.align	16


//--------------------- .nv.shared._ZN7cutlass13device_kernelIN5flash19enable_sm80_to_sm89INS1_16FlashAttnFwdSm80INS1_25CollectiveMainloopFwdSm80ILi8ELi2ELb0EN4cute5tupleIJNS5_1CILi128EEENS7_ILi64EEENS7_ILi192EEEEEELi192ENS_10bfloat16_tEfNS_4arch4Sm80ELb0ELb1ELb1ELb1ELb1ELb0ELb1ELb1EEENS1_21CollectiveEpilogueFwdINS6_IJS8_SA_S9_EEENS6_IJNS7_ILi1EEESI_SI_EEESC_SE_Li256ELb1ELb1ELb1ELb0EEENS1_36VarlenDynamicPersistentTileSchedulerILi128ELi64ELi256ELi256ELb1ELb1ELb0ELb1ELb0ELb1EEEEEEEEEvNT_6ParamsE --------------------------
	.section	.nv.shared._ZN7cutlass13device_kernelIN5flash19enable_sm80_to_sm89INS1_16FlashAttnFwdSm80INS1_25CollectiveMainloopFwdSm80ILi8ELi2ELb0EN4cute5tupleIJNS5_1CILi128EEENS7_ILi64EEENS7_ILi192EEEEEELi192ENS_10bfloat16_tEfNS_4arch4Sm80ELb0ELb1ELb1ELb1ELb1ELb0ELb1ELb1EEENS1_21CollectiveEpilogueFwdINS6_IJS8_SA_S9_EEENS6_IJNS7_ILi1EEESI_SI_EEESC_SE_Li256ELb1ELb1ELb1ELb0EEENS1_36VarlenDynamicPersistentTileSchedulerILi128ELi64ELi256ELi256ELb1ELb1ELb0ELb1ELb0ELb1EEEEEEEEEvNT_6ParamsE,"aw",@nobits
	.sectionflags	@""
	.align	16


//--------------------- .nv.shared._ZN7cutlass13device_kernelIN5flash19enable_sm80_to_sm89INS1_16FlashAttnFwdSm80INS1_25CollectiveMainloopFwdSm80ILi8ELi2ELb0EN4cute5tupleIJNS5_1CILi128EEENS7_ILi64EEENS7_ILi192EEEEEELi192ENS_10bfloat16_tEfNS_4arch4Sm80ELb0ELb1ELb1ELb1ELb1ELb1ELb1ELb1EEENS1_21CollectiveEpilogueFwdINS6_IJS8_SA_S9_EEENS6_IJNS7_ILi1EEESI_SI_EEESC_SE_Li256ELb1ELb1ELb1ELb0EEENS1_36VarlenDynamicPersistentTileSchedulerILi128ELi64ELi256ELi256ELb1ELb1ELb0ELb1ELb0ELb1EEEEEEEEEvNT_6ParamsE --------------------------
	.section	.nv.shared._ZN7cutlass13device_kernelIN5flash19enable_sm80_to_sm89INS1_16FlashAttnFwdSm80INS1_25CollectiveMainloopFwdSm80ILi8ELi2ELb0EN4cute5tupleIJNS5_1CILi128EEENS7_ILi64EEENS7_ILi192EEEEEELi192ENS_10bfloat16_tEfNS_4arch4Sm80ELb0ELb1ELb1ELb1ELb1ELb1ELb1ELb1EEENS1_21CollectiveEpilogueFwdINS6_IJS8_SA_S9_EEENS6_IJNS7_ILi1EEESI_SI_EEESC_SE_Li256ELb1ELb1ELb1ELb0EEENS1_36VarlenDynamicPersistentTileSchedulerILi128ELi64ELi256ELi256ELb1ELb1ELb0ELb1ELb0ELb1EEEEEEEEEvNT_6ParamsE,"aw",@nobits
	.sectionflags	@""
	.align	16


//--------------------- .nv.shared._ZN7cutlass13device_kernelIN5flash19enable_sm80_to_sm89INS1_16FlashAttnFwdSm80INS1_25CollectiveMainloopFwdSm80ILi8ELi2ELb0EN4cute5tupleIJNS5_1CILi128EEENS7_ILi64EEENS7_ILi192EEEEEELi192ENS_10bfloat16_tEfNS_4arch4Sm80ELb1ELb0ELb1ELb0ELb1ELb0ELb1ELb1EEENS1_21CollectiveEpilogueFwdINS6_IJS8_SA_S9_EEENS6_IJNS7_ILi1EEESI_SI_EEESC_SE_Li256ELb0ELb1ELb1ELb0EEENS1_30DynamicPersistentTileSchedulerILi256ELi256ELb1ELb1ELb0EEEEEEEEEvNT_6ParamsE --------------------------
	.section	.nv.shared._ZN7cutlass13device_kernelIN5flash19enable_sm80_to_sm89INS1_16FlashAttnFwdSm80INS1_25CollectiveMainloopFwdSm80ILi8ELi2ELb0EN4cute5tupleIJNS5_1CILi128EEENS7_ILi64EEENS7_ILi192EEEEEELi192ENS_10bfloat16_tEfNS_4arch4Sm80ELb1ELb0ELb1ELb0ELb1ELb0ELb1ELb1EEENS1_21CollectiveEpilogueFwdINS6_IJS8_SA_S9_EEENS6_IJNS7_ILi1EEESI_SI_EEESC_SE_Li256ELb0ELb1ELb1ELb0EEENS1_30DynamicPersistentTileSchedulerILi256ELi256ELb1ELb1ELb0EEEEEEEEEvNT_6ParamsE,"aw",@nobits
	.sectionflags	@""
	.align	16


//--------------------- .nv.shared._ZN7cutlass13device_kernelIN5flash19enable_sm80_to_sm89INS1_16FlashAttnFwdSm80INS1_25CollectiveMainloopFwdSm80ILi8ELi2ELb0EN4cute5tupleIJNS5_1CILi128EEENS7_ILi64EEENS7_ILi192EEEEEELi192ENS_10bfloat16_tEfNS_4arch4Sm80ELb1ELb0ELb1ELb1ELb1ELb0ELb1ELb1EEENS1_21CollectiveEpilogueFwdINS6_IJS8_SA_S9_EEENS6_IJNS7_ILi1EEESI_SI_EEESC_SE_Li256ELb1ELb1ELb1ELb0EEENS1_36VarlenDynamicPersistentTileSchedulerILi128ELi64ELi256ELi256ELb1ELb1ELb0ELb1ELb1ELb1EEEEEEEEEvNT_6ParamsE --------------------------
	.section	.nv.shared._ZN7cutlass13device_kernelIN5flash19enable_sm80_to_sm89INS1_16FlashAttnFwdSm80INS1_25CollectiveMainloopFwdSm80ILi8ELi2ELb0EN4cute5tupleIJNS5_1CILi128EEENS7_ILi64EEENS7_ILi192EEEEEELi192ENS_10bfloat16_tEfNS_4arch4Sm80ELb1ELb0ELb1ELb1ELb1ELb0ELb1ELb1EEENS1_21CollectiveEpilogueFwdINS6_IJS8_SA_S9_EEENS6_IJNS7_ILi1EEESI_SI_EEESC_SE_Li256ELb1ELb1ELb1ELb0EEENS1_36VarlenDynamicPersistentTileSchedulerILi128ELi64ELi256ELi256ELb1ELb1ELb0ELb1ELb1ELb1EEEEEEEEEvNT_6ParamsE,"aw",@nobits
	.sectionflags	@""
	.align	16


//--------------------- .nv.shared._ZN7cutlass13device_kernelIN5flash19enable_sm80_to_sm89INS1_16FlashAttnFwdSm80INS1_25CollectiveMainloopFwdSm80ILi8ELi2ELb0EN4cute5tupleIJNS5_1CILi128EEENS7_ILi64EEENS7_ILi192EEEEEELi192ENS_10bfloat16_tEfNS_4arch4Sm80ELb1ELb0ELb1ELb1ELb1ELb1ELb1ELb1EEENS1_21CollectiveEpilogueFwdINS6_IJS8_SA_S9_EEENS6_IJNS7_ILi1EEESI_SI_EEESC_SE_Li256ELb1ELb1ELb1ELb0EEENS1_36VarlenDynamicPersistentTileSchedulerILi128ELi64ELi256ELi256ELb1ELb1ELb0ELb1ELb1ELb1EEEEEEEEEvNT_6ParamsE --------------------------
	.section	.nv.shared._ZN7cutlass13device_kernelIN5flash19enable_sm80_to_sm89INS1_16FlashAttnFwdSm80INS1_25CollectiveMainloopFwdSm80ILi8ELi2ELb0EN4cute5tupleIJNS5_1CILi128EEENS7_ILi64EEENS7_ILi192EEEEEELi192ENS_10bfloat16_tEfNS_4arch4Sm80ELb1ELb0ELb1ELb1ELb1ELb1ELb1ELb1EEENS1_21CollectiveEpilogueFwdINS6_IJS8_SA_S9_EEENS6_IJNS7_ILi1EEESI_SI_EEESC_SE_Li256ELb1ELb1ELb1ELb0EEENS1_36VarlenDynamicPersistentTileSchedulerILi128ELi64ELi256ELi256ELb1ELb1ELb0ELb1ELb1ELb1EEEEEEEEEvNT_6ParamsE,"aw",@nobits
	.sectionflags	@""
	.align	16
